// Copyright (c) 2024, Jay Shah, Ganesh Bikshandi, Ying Zhang, Vijay Thakkar, Pradeep Ramani, Tri Dao.
// Splitting the different template instantiations to different files to speed up compilation.
// This file is auto-generated. See "generate_kernels.py"

#include "flash_bwd_hdim64_bf16_sm90.cu"
#include "flash_bwd_hdim64_bf16_softcap_sm90.cu"

// ===== COMPILED SASS (sm_90a) =====

	.target	sm_90a

	.elftype	@"ET_EXEC"


//--------------------- .note.nv.tkinfo           --------------------------
	.section	.note.nv.tkinfo,"",@"SHT_NOTE"
	.sectionflags	@"SHF_NOTE_NV_TKINFO"
	.tkinfo
        /*0018*/ 	.word	0x00000002
        /*0030*/ 	.string	""
        /*0030*/ 	.string	"ptxas"
        /*0030*/ 	.string	"Cuda compilation tools, release 13.0, V13.0.88"
        /*0030*/ 	.string	"Build cuda_13.0.r13.0/compiler.36424714_0"
        /*0030*/ 	.string	"-arch sm_90a -m 64 "



//--------------------- .note.nv.cuinfo           --------------------------
	.section	.note.nv.cuinfo,"",@"SHT_NOTE"
	.sectionflags	@"SHF_NOTE_NV_CUINFO"
        /*0018*/ 	.short	0x0002
        /*001a*/ 	.short	0x005a
        /*001c*/ 	.short	0x0082
	.zero		2


//--------------------- .nv.info                  --------------------------
	.section	.nv.info,"",@"SHT_CUDA_INFO"
	.align	4


	//----- nvinfo : EIATTR_REGCOUNT
	.align		4
        /*0000*/ 	.byte	0x04, 0x2f
        /*0002*/ 	.short	(.L_20 - .L_19)
	.align		4
.L_19:
        /*0004*/ 	.word	index@(_ZN7cutlass13device_kernelIN5flash22FlashAttnBwdPreprocessIN4cute5tupleIJNS3_1CILi128EEENS5_ILi64EEEEEENS_10bfloat16_tEfNS_4arch4Sm90ELb1ELb1EEEEEvNT_6ParamsE)
        /*0008*/ 	.word	0x00000040


	//----- nvinfo : EIATTR_FRAME_SIZE
	.align		4
.L_20:
        /*000c*/ 	.byte	0x04, 0x11
        /*000e*/ 	.short	(.L_22 - .L_21)
	.align		4
.L_21:
        /*0010*/ 	.word	index@(_ZN7cutlass13device_kernelIN5flash22FlashAttnBwdPreprocessIN4cute5tupleIJNS3_1CILi128EEENS5_ILi64EEEEEENS_10bfloat16_tEfNS_4arch4Sm90ELb1ELb1EEEEEvNT_6ParamsE)
        /*0014*/ 	.word	0x00000000


	//----- nvinfo : EIATTR_REGCOUNT
	.align		4
.L_22:
        /*0018*/ 	.byte	0x04, 0x2f
        /*001a*/ 	.short	(.L_24 - .L_23)
	.align		4
.L_23:
        /*001c*/ 	.word	index@(_ZN7cutlass13device_kernelIN5flash11enable_sm90INS1_16FlashAttnBwdSm90INS1_25CollectiveMainloopBwdSm90ILi2ELi2ELi2EN4cute5tupleIJNS5_1CILi1EEES8_S8_EEENS6_IJNS7_ILi128EEESA_NS7_ILi64EEEEEENS_10bfloat16_tEfNS_4arch4Sm90ELb1ELb0ELb0ELb1ELb1ELb1ELb0ELb0ELi2ELi1ELi2ELi2ELb0EEENS1_24CollectiveEpilogueBwdGQAISC_fSF_Li256ELb1ELb1EEENS1_25SingleTileBwdLPTSchedulerILb1ELi128ELb1EEEEEEEEEvNT_6ParamsE)
        /*0020*/ 	.word	0x000000a8


	//----- nvinfo : EIATTR_FRAME_SIZE
	.align		4
.L_24:
        /*0024*/ 	.byte	0x04, 0x11
        /*0026*/ 	.short	(.L_26 - .L_25)
	.align		4
.L_25:
        /*0028*/ 	.word	index@(_ZN7cutlass13device_kernelIN5flash11enable_sm90INS1_16FlashAttnBwdSm90INS1_25CollectiveMainloopBwdSm90ILi2ELi2ELi2EN4cute5tupleIJNS5_1CILi1EEES8_S8_EEENS6_IJNS7_ILi128EEESA_NS7_ILi64EEEEEENS_10bfloat16_tEfNS_4arch4Sm90ELb1ELb0ELb0ELb1ELb1ELb1ELb0ELb0ELi2ELi1ELi2ELi2ELb0EEENS1_24CollectiveEpilogueBwdGQAISC_fSF_Li256ELb1ELb1EEENS1_25SingleTileBwdLPTSchedulerILb1ELi128ELb1EEEEEEEEEvNT_6ParamsE)
        /*002c*/ 	.word	0x00000040


	//----- nvinfo : EIATTR_REGCOUNT
	.align		4
.L_26:
        /*0030*/ 	.byte	0x04, 0x2f
        /*0032*/ 	.short	(.L_28 - .L_27)
	.align		4
.L_27:
        /*0034*/ 	.word	index@(_ZN7cutlass13device_kernelIN5flash32FlashAttnBwdPostprocessConvertdQIN4cute5tupleIJNS3_1CILi128EEENS5_ILi64EEEEEENS_10bfloat16_tEfNS_4arch4Sm90ELi256ENS3_8TiledMMAINS3_8MMA_AtomIJNS3_4SM904GMMA27MMA_64x64x16_F32BF16BF16_SSILNSF_5MajorE0ELSH_1ELNSF_7ScaleInE1ELSI_1EEEEEENS3_6LayoutINS4_IJNS5_ILi2EEENS5_ILi1EEESN_EEENS4_IJSN_NS5_ILi0EEESP_EEEEENS4_IJNS3_10UnderscoreESS_SS_EEEEELb0EEEEEvNT_6ParamsE)
        /*0038*/ 	.word	0x00000037


	//----- nvinfo : EIATTR_FRAME_SIZE
	.align		4
.L_28:
        /*003c*/ 	.byte	0x04, 0x11
        /*003e*/ 	.short	(.L_30 - .L_29)
	.align		4
.L_29:
        /*0040*/ 	.word	index@(_ZN7cutlass13device_kernelIN5flash32FlashAttnBwdPostprocessConvertdQIN4cute5tupleIJNS3_1CILi128EEENS5_ILi64EEEEEENS_10bfloat16_tEfNS_4arch4Sm90ELi256ENS3_8TiledMMAINS3_8MMA_AtomIJNS3_4SM904GMMA27MMA_64x64x16_F32BF16BF16_SSILNSF_5MajorE0ELSH_1ELNSF_7ScaleInE1ELSI_1EEEEEENS3_6LayoutINS4_IJNS5_ILi2EEENS5_ILi1EEESN_EEENS4_IJSN_NS5_ILi0EEESP_EEEEENS4_IJNS3_10UnderscoreESS_SS_EEEEELb0EEEEEvNT_6ParamsE)
        /*0044*/ 	.word	0x00000000


	//----- nvinfo : EIATTR_REGCOUNT
	.align		4
.L_30:
        /*0048*/ 	.byte	0x04, 0x2f
        /*004a*/ 	.short	(.L_32 - .L_31)
	.align		4
.L_31:
        /*004c*/ 	.word	index@(_ZN7cutlass13device_kernelIN5flash32FlashAttnBwdPostprocessConvertdQIN4cute5tupleIJNS3_1CILi128EEENS5_ILi64EEEEEENS_10bfloat16_tEfNS_4arch4Sm90ELi256ENS3_8TiledMMAINS3_8MMA_AtomIJNS3_4SM904GMMA27MMA_64x64x16_F32BF16BF16_RSILNSF_5MajorE0ELSH_1ELNSF_7ScaleInE1ELSI_1EEEEEENS3_6LayoutINS4_IJNS5_ILi2EEENS5_ILi1EEESN_EEENS4_IJSN_NS5_ILi0EEESP_EEEEENS4_IJNS3_10UnderscoreESS_SS_EEEEELb0EEEEEvNT_6ParamsE)
        /*0050*/ 	.word	0x00000037


	//----- nvinfo : EIATTR_FRAME_SIZE
	.align		4
.L_32:
        /*0054*/ 	.byte	0x04, 0x11
        /*0056*/ 	.short	(.L_34 - .L_33)
	.align		4
.L_33:
        /*0058*/ 	.word	index@(_ZN7cutlass13device_kernelIN5flash32FlashAttnBwdPostprocessConvertdQIN4cute5tupleIJNS3_1CILi128EEENS5_ILi64EEEEEENS_10bfloat16_tEfNS_4arch4Sm90ELi256ENS3_8TiledMMAINS3_8MMA_AtomIJNS3_4SM904GMMA27MMA_64x64x16_F32BF16BF16_RSILNSF_5MajorE0ELSH_1ELNSF_7ScaleInE1ELSI_1EEEEEENS3_6LayoutINS4_IJNS5_ILi2EEENS5_ILi1EEESN_EEENS4_IJSN_NS5_ILi0EEESP_EEEEENS4_IJNS3_10UnderscoreESS_SS_EEEEELb0EEEEEvNT_6ParamsE)
        /*005c*/ 	.word	0x00000000


	//----- nvinfo : EIATTR_REGCOUNT
	.align		4
.L_34:
        /*0060*/ 	.byte	0x04, 0x2f
        /*0062*/ 	.short	(.L_36 - .L_35)
	.align		4
.L_35:
        /*0064*/ 	.word	index@(_ZN7cutlass13device_kernelIN5flash11enable_sm90INS1_16FlashAttnBwdSm90INS1_25CollectiveMainloopBwdSm90ILi2ELi2ELi2EN4cute5tupleIJNS5_1CILi1EEES8_S8_EEENS6_IJNS7_ILi128EEESA_NS7_ILi64EEEEEENS_10bfloat16_tEfNS_4arch4Sm90ELb1ELb0ELb0ELb1ELb0ELb1ELb0ELb0ELi2ELi1ELi2ELi2ELb0EEENS1_24CollectiveEpilogueBwdGQAISC_fSF_Li256ELb1ELb0EEENS1_25SingleTileBwdLPTSchedulerILb1ELi128ELb0EEEEEEEEEvNT_6ParamsE)
        /*0068*/ 	.word	0x000000a8


	//----- nvinfo : EIATTR_FRAME_SIZE
	.align		4
.L_36:
        /*006c*/ 	.byte	0x04, 0x11
        /*006e*/ 	.short	(.L_38 - .L_37)
	.align		4
.L_37:
        /*0070*/ 	.word	index@(_ZN7cutlass13device_kernelIN5flash11enable_sm90INS1_16FlashAttnBwdSm90INS1_25CollectiveMainloopBwdSm90ILi2ELi2ELi2EN4cute5tupleIJNS5_1CILi1EEES8_S8_EEENS6_IJNS7_ILi128EEESA_NS7_ILi64EEEEEENS_10bfloat16_tEfNS_4arch4Sm90ELb1ELb0ELb0ELb1ELb0ELb1ELb0ELb0ELi2ELi1ELi2ELi2ELb0EEENS1_24CollectiveEpilogueBwdGQAISC_fSF_Li256ELb1ELb0EEENS1_25SingleTileBwdLPTSchedulerILb1ELi128ELb0EEEEEEEEEvNT_6ParamsE)
        /*0074*/ 	.word	0x00000040


	//----- nvinfo : EIATTR_REGCOUNT
	.align		4
.L_38:
        /*0078*/ 	.byte	0x04, 0x2f
        /*007a*/ 	.short	(.L_40 - .L_39)
	.align		4
.L_39:
        /*007c*/ 	.word	index@(_ZN7cutlass13device_kernelIN5flash11enable_sm90INS1_16FlashAttnBwdSm90INS1_25CollectiveMainloopBwdSm90ILi2ELi2ELi2EN4cute5tupleIJNS5_1CILi1EEES8_S8_EEENS6_IJNS7_ILi128EEESA_NS7_ILi64EEEEEENS_10bfloat16_tEfNS_4arch4Sm90ELb1ELb0ELb0ELb1ELb1ELb1ELb0ELb0ELi2ELi1ELi2ELi2ELb0EEENS1_21CollectiveEpilogueBwdISC_SD_SF_Li256ELb1ELb0ELi1EEENS1_25SingleTileBwdLPTSchedulerILb1ELi128ELb1EEEEEEEEEvNT_6ParamsE)
        /*0080*/ 	.word	0x000000a8


	//----- nvinfo : EIATTR_FRAME_SIZE
	.align		4
.L_40:
        /*0084*/ 	.byte	0x04, 0x11
        /*0086*/ 	.short	(.L_42 - .L_41)
	.align		4
.L_41:
        /*0088*/ 	.word	index@(_ZN7cutlass13device_kernelIN5flash11enable_sm90INS1_16FlashAttnBwdSm90INS1_25CollectiveMainloopBwdSm90ILi2ELi2ELi2EN4cute5tupleIJNS5_1CILi1EEES8_S8_EEENS6_IJNS7_ILi128EEESA_NS7_ILi64EEEEEENS_10bfloat16_tEfNS_4arch4Sm90ELb1ELb0ELb0ELb1ELb1ELb1ELb0ELb0ELi2ELi1ELi2ELi2ELb0EEENS1_21CollectiveEpilogueBwdISC_SD_SF_Li256ELb1ELb0ELi1EEENS1_25SingleTileBwdLPTSchedulerILb1ELi128ELb1EEEEEEEEEvNT_6ParamsE)
        /*008c*/ 	.word	0x00000040


	//----- nvinfo : EIATTR_REGCOUNT
	.align		4
.L_42:
        /*0090*/ 	.byte	0x04, 0x2f
        /*0092*/ 	.short	(.L_44 - .L_43)
	.align		4
.L_43:
        /*0094*/ 	.word	index@(_ZN7cutlass13device_kernelIN5flash11enable_sm90INS1_16FlashAttnBwdSm90INS1_25CollectiveMainloopBwdSm90ILi2ELi2ELi2EN4cute5tupleIJNS5_1CILi1EEES8_S8_EEENS6_IJNS7_ILi128EEESA_NS7_ILi64EEEEEENS_10bfloat16_tEfNS_4arch4Sm90ELb1ELb0ELb0ELb1ELb0ELb1ELb0ELb0ELi2ELi1ELi2ELi2ELb0EEENS1_21CollectiveEpilogueBwdISC_SD_SF_Li256ELb1ELb0ELi1EEENS1_25SingleTileBwdLPTSchedulerILb1ELi128ELb0EEEEEEEEEvNT_6ParamsE)
        /*0098*/ 	.word	0x000000a8


	//----- nvinfo : EIATTR_FRAME_SIZE
	.align		4
.L_44:
        /*009c*/ 	.byte	0x04, 0x11
        /*009e*/ 	.short	(.L_46 - .L_45)
	.align		4
.L_45:
        /*00a0*/ 	.word	index@(_ZN7cutlass13device_kernelIN5flash11enable_sm90INS1_16FlashAttnBwdSm90INS1_25CollectiveMainloopBwdSm90ILi2ELi2ELi2EN4cute5tupleIJNS5_1CILi1EEES8_S8_EEENS6_IJNS7_ILi128EEESA_NS7_ILi64EEEEEENS_10bfloat16_tEfNS_4arch4Sm90ELb1ELb0ELb0ELb1ELb0ELb1ELb0ELb0ELi2ELi1ELi2ELi2ELb0EEENS1_21CollectiveEpilogueBwdISC_SD_SF_Li256ELb1ELb0ELi1EEENS1_25SingleTileBwdLPTSchedulerILb1ELi128ELb0EEEEEEEEEvNT_6ParamsE)
        /*00a4*/ 	.word	0x00000040


	//----- nvinfo : EIATTR_REGCOUNT
	.align		4
.L_46:
        /*00a8*/ 	.byte	0x04, 0x2f
        /*00aa*/ 	.short	(.L_48 - .L_47)
	.align		4
.L_47:
        /*00ac*/ 	.word	index@(_ZN7cutlass13device_kernelIN5flash22FlashAttnBwdPreprocessIN4cute5tupleIJNS3_1CILi128EEENS5_ILi64EEEEEENS_10bfloat16_tEfNS_4arch4Sm90ELb1ELb0EEEEEvNT_6ParamsE)
        /*00b0*/ 	.word	0x00000040


	//----- nvinfo : EIATTR_FRAME_SIZE
	.align		4
.L_48:
        /*00b4*/ 	.byte	0x04, 0x11
        /*00b6*/ 	.short	(.L_50 - .L_49)
	.align		4
.L_49:
        /*00b8*/ 	.word	index@(_ZN7cutlass13device_kernelIN5flash22FlashAttnBwdPreprocessIN4cute5tupleIJNS3_1CILi128EEENS5_ILi64EEEEEENS_10bfloat16_tEfNS_4arch4Sm90ELb1ELb0EEEEEvNT_6ParamsE)
        /*00bc*/ 	.word	0x00000000


	//----- nvinfo : EIATTR_REGCOUNT
	.align		4
.L_50:
        /*00c0*/ 	.byte	0x04, 0x2f
        /*00c2*/ 	.short	(.L_52 - .L_51)
	.align		4
.L_51:
        /*00c4*/ 	.word	index@(_ZN7cutlass13device_kernelIN5flash11enable_sm90INS1_16FlashAttnBwdSm90INS1_25CollectiveMainloopBwdSm90ILi2ELi2ELi2EN4cute5tupleIJNS5_1CILi1EEES8_S8_EEENS6_IJNS7_ILi128EEESA_NS7_ILi64EEEEEENS_10bfloat16_tEfNS_4arch4Sm90ELb1ELb0ELb0ELb0ELb1ELb1ELb0ELb0ELi2ELi1ELi2ELi2ELb0EEENS1_24CollectiveEpilogueBwdGQAISC_fSF_Li256ELb0ELb1EEENS1_25SingleTileBwdLPTSchedulerILb0ELi128ELb1EEEEEEEEEvNT_6ParamsE)
        /*00c8*/ 	.word	0x000000a8


	//----- nvinfo : EIATTR_FRAME_SIZE
	.align		4
.L_52:
        /*00cc*/ 	.byte	0x04, 0x11
        /*00ce*/ 	.short	(.L_54 - .L_53)
	.align		4
.L_53:
        /*00d0*/ 	.word	index@(_ZN7cutlass13device_kernelIN5flash11enable_sm90INS1_16FlashAttnBwdSm90INS1_25CollectiveMainloopBwdSm90ILi2ELi2ELi2EN4cute5tupleIJNS5_1CILi1EEES8_S8_EEENS6_IJNS7_ILi128EEESA_NS7_ILi64EEEEEENS_10bfloat16_tEfNS_4arch4Sm90ELb1ELb0ELb0ELb0ELb1ELb1ELb0ELb0ELi2ELi1ELi2ELi2ELb0EEENS1_24CollectiveEpilogueBwdGQAISC_fSF_Li256ELb0ELb1EEENS1_25SingleTileBwdLPTSchedulerILb0ELi128ELb1EEEEEEEEEvNT_6ParamsE)
        /*00d4*/ 	.word	0x00000048


	//----- nvinfo : EIATTR_REGCOUNT
	.align		4
.L_54:
        /*00d8*/ 	.byte	0x04, 0x2f
        /*00da*/ 	.short	(.L_56 - .L_55)
	.align		4
.L_55:
        /*00dc*/ 	.word	index@(_ZN7cutlass13device_kernelIN5flash11enable_sm90INS1_16FlashAttnBwdSm90INS1_25CollectiveMainloopBwdSm90ILi2ELi2ELi2EN4cute5tupleIJNS5_1CILi1EEES8_S8_EEENS6_IJNS7_ILi128EEESA_NS7_ILi64EEEEEENS_10bfloat16_tEfNS_4arch4Sm90ELb1ELb0ELb0ELb0ELb0ELb1ELb0ELb0ELi2ELi1ELi2ELi2ELb0EEENS1_24CollectiveEpilogueBwdGQAISC_fSF_Li256ELb0ELb0EEENS1_25SingleTileBwdLPTSchedulerILb0ELi128ELb0EEEEEEEEEvNT_6ParamsE)
        /*00e0*/ 	.word	0x000000a8


	//----- nvinfo : EIATTR_FRAME_SIZE
	.align		4
.L_56:
        /*00e4*/ 	.byte	0x04, 0x11
        /*00e6*/ 	.short	(.L_58 - .L_57)
	.align		4
.L_57:
        /*00e8*/ 	.word	index@(_ZN7cutlass13device_kernelIN5flash11enable_sm90INS1_16FlashAttnBwdSm90INS1_25CollectiveMainloopBwdSm90ILi2ELi2ELi2EN4cute5tupleIJNS5_1CILi1EEES8_S8_EEENS6_IJNS7_ILi128EEESA_NS7_ILi64EEEEEENS_10bfloat16_tEfNS_4arch4Sm90ELb1ELb0ELb0ELb0ELb0ELb1ELb0ELb0ELi2ELi1ELi2ELi2ELb0EEENS1_24CollectiveEpilogueBwdGQAISC_fSF_Li256ELb0ELb0EEENS1_25SingleTileBwdLPTSchedulerILb0ELi128ELb0EEEEEEEEEvNT_6ParamsE)
        /*00ec*/ 	.word	0x00000040


	//----- nvinfo : EIATTR_REGCOUNT
	.align		4
.L_58:
        /*00f0*/ 	.byte	0x04, 0x2f
        /*00f2*/ 	.short	(.L_60 - .L_59)
	.align		4
.L_59:
        /*00f4*/ 	.word	index@(_ZN7cutlass13device_kernelIN5flash11enable_sm90INS1_16FlashAttnBwdSm90INS1_25CollectiveMainloopBwdSm90ILi2ELi2ELi2EN4cute5tupleIJNS5_1CILi1EEES8_S8_EEENS6_IJNS7_ILi128EEESA_NS7_ILi64EEEEEENS_10bfloat16_tEfNS_4arch4Sm90ELb1ELb0ELb0ELb0ELb1ELb1ELb0ELb0ELi2ELi1ELi2ELi2ELb0EEENS1_21CollectiveEpilogueBwdISC_SD_SF_Li256ELb0ELb0ELi1EEENS1_25SingleTileBwdLPTSchedulerILb0ELi128ELb1EEEEEEEEEvNT_6ParamsE)
        /*00f8*/ 	.word	0x000000a8


	//----- nvinfo : EIATTR_FRAME_SIZE
	.align		4
.L_60:
        /*00fc*/ 	.byte	0x04, 0x11
        /*00fe*/ 	.short	(.L_62 - .L_61)
	.align		4
.L_61:
        /*0100*/ 	.word	index@(_ZN7cutlass13device_kernelIN5flash11enable_sm90INS1_16FlashAttnBwdSm90INS1_25CollectiveMainloopBwdSm90ILi2ELi2ELi2EN4cute5tupleIJNS5_1CILi1EEES8_S8_EEENS6_IJNS7_ILi128EEESA_NS7_ILi64EEEEEENS_10bfloat16_tEfNS_4arch4Sm90ELb1ELb0ELb0ELb0ELb1ELb1ELb0ELb0ELi2ELi1ELi2ELi2ELb0EEENS1_21CollectiveEpilogueBwdISC_SD_SF_Li256ELb0ELb0ELi1EEENS1_25SingleTileBwdLPTSchedulerILb0ELi128ELb1EEEEEEEEEvNT_6ParamsE)
        /*0104*/ 	.word	0x00000048


	//----- nvinfo : EIATTR_REGCOUNT
	.align		4
.L_62:
        /*0108*/ 	.byte	0x04, 0x2f
        /*010a*/ 	.short	(.L_64 - .L_63)
	.align		4
.L_63:
        /*010c*/ 	.word	index@(_ZN7cutlass13device_kernelIN5flash11enable_sm90INS1_16FlashAttnBwdSm90INS1_25CollectiveMainloopBwdSm90ILi2ELi2ELi2EN4cute5tupleIJNS5_1CILi1EEES8_S8_EEENS6_IJNS7_ILi128EEESA_NS7_ILi64EEEEEENS_10bfloat16_tEfNS_4arch4Sm90ELb1ELb0ELb0ELb0ELb0ELb1ELb0ELb0ELi2ELi1ELi2ELi2ELb0EEENS1_21CollectiveEpilogueBwdISC_SD_SF_Li256ELb0ELb0ELi1EEENS1_25SingleTileBwdLPTSchedulerILb0ELi128ELb0EEEEEEEEEvNT_6ParamsE)
        /*0110*/ 	.word	0x000000a8


	//----- nvinfo : EIATTR_FRAME_SIZE
	.align		4
.L_64:
        /*0114*/ 	.byte	0x04, 0x11
        /*0116*/ 	.short	(.L_66 - .L_65)
	.align		4
.L_65:
        /*0118*/ 	.word	index@(_ZN7cutlass13device_kernelIN5flash11enable_sm90INS1_16FlashAttnBwdSm90INS1_25CollectiveMainloopBwdSm90ILi2ELi2ELi2EN4cute5tupleIJNS5_1CILi1EEES8_S8_EEENS6_IJNS7_ILi128EEESA_NS7_ILi64EEEEEENS_10bfloat16_tEfNS_4arch4Sm90ELb1ELb0ELb0ELb0ELb0ELb1ELb0ELb0ELi2ELi1ELi2ELi2ELb0EEENS1_21CollectiveEpilogueBwdISC_SD_SF_Li256ELb0ELb0ELi1EEENS1_25SingleTileBwdLPTSchedulerILb0ELi128ELb0EEEEEEEEEvNT_6ParamsE)
        /*011c*/ 	.word	0x00000048


	//----- nvinfo : EIATTR_REGCOUNT
	.align		4
.L_66:
        /*0120*/ 	.byte	0x04, 0x2f
        /*0122*/ 	.short	(.L_68 - .L_67)
	.align		4
.L_67:
        /*0124*/ 	.word	index@(_ZN7cutlass13device_kernelIN5flash11enable_sm90INS1_16FlashAttnBwdSm90INS1_25CollectiveMainloopBwdSm90ILi2ELi2ELi2EN4cute5tupleIJNS5_1CILi1EEES8_S8_EEENS6_IJNS7_ILi128EEESA_NS7_ILi64EEEEEENS_10bfloat16_tEfNS_4arch4Sm90ELb0ELb1ELb0ELb1ELb1ELb1ELb0ELb0ELi2ELi1ELi2ELi2ELb0EEENS1_24CollectiveEpilogueBwdGQAISC_fSF_Li256ELb1ELb1EEENS1_19SingleTileSchedulerILb1ELb0ELb0ELi128EEEEEEEEEvNT_6ParamsE)
        /*0128*/ 	.word	0x000000a8


	//----- nvinfo : EIATTR_FRAME_SIZE
	.align		4
.L_68:
        /*012c*/ 	.byte	0x04, 0x11
        /*012e*/ 	.short	(.L_70 - .L_69)
	.align		4
.L_69:
        /*0130*/ 	.word	index@(_ZN7cutlass13device_kernelIN5flash11enable_sm90INS1_16FlashAttnBwdSm90INS1_25CollectiveMainloopBwdSm90ILi2ELi2ELi2EN4cute5tupleIJNS5_1CILi1EEES8_S8_EEENS6_IJNS7_ILi128EEESA_NS7_ILi64EEEEEENS_10bfloat16_tEfNS_4arch4Sm90ELb0ELb1ELb0ELb1ELb1ELb1ELb0ELb0ELi2ELi1ELi2ELi2ELb0EEENS1_24CollectiveEpilogueBwdGQAISC_fSF_Li256ELb1ELb1EEENS1_19SingleTileSchedulerILb1ELb0ELb0ELi128EEEEEEEEEvNT_6ParamsE)
        /*0134*/ 	.word	0x00000050


	//----- nvinfo : EIATTR_REGCOUNT
	.align		4
.L_70:
        /*0138*/ 	.byte	0x04, 0x2f
        /*013a*/ 	.short	(.L_72 - .L_71)
	.align		4
.L_71:
        /*013c*/ 	.word	index@(_ZN7cutlass13device_kernelIN5flash11enable_sm90INS1_16FlashAttnBwdSm90INS1_25CollectiveMainloopBwdSm90ILi2ELi2ELi2EN4cute5tupleIJNS5_1CILi1EEES8_S8_EEENS6_IJNS7_ILi128EEESA_NS7_ILi64EEEEEENS_10bfloat16_tEfNS_4arch4Sm90ELb0ELb1ELb0ELb1ELb0ELb1ELb0ELb0ELi2ELi1ELi2ELi2ELb0EEENS1_24CollectiveEpilogueBwdGQAISC_fSF_Li256ELb1ELb0EEENS1_19SingleTileSchedulerILb1ELb0ELb0ELi128EEEEEEEEEvNT_6ParamsE)
        /*0140*/ 	.word	0x000000a8


	//----- nvinfo : EIATTR_FRAME_SIZE
	.align		4
.L_72:
        /*0144*/ 	.byte	0x04, 0x11
        /*0146*/ 	.short	(.L_74 - .L_73)
	.align		4
.L_73:
        /*0148*/ 	.word	index@(_ZN7cutlass13device_kernelIN5flash11enable_sm90INS1_16FlashAttnBwdSm90INS1_25CollectiveMainloopBwdSm90ILi2ELi2ELi2EN4cute5tupleIJNS5_1CILi1EEES8_S8_EEENS6_IJNS7_ILi128EEESA_NS7_ILi64EEEEEENS_10bfloat16_tEfNS_4arch4Sm90ELb0ELb1ELb0ELb1ELb0ELb1ELb0ELb0ELi2ELi1ELi2ELi2ELb0EEENS1_24CollectiveEpilogueBwdGQAISC_fSF_Li256ELb1ELb0EEENS1_19SingleTileSchedulerILb1ELb0ELb0ELi128EEEEEEEEEvNT_6ParamsE)
        /*014c*/ 	.word	0x00000050


	//----- nvinfo : EIATTR_REGCOUNT
	.align		4
.L_74:
        /*0150*/ 	.byte	0x04, 0x2f
        /*0152*/ 	.short	(.L_76 - .L_75)
	.align		4
.L_75:
        /*0154*/ 	.word	index@(_ZN7cutlass13device_kernelIN5flash11enable_sm90INS1_16FlashAttnBwdSm90INS1_25CollectiveMainloopBwdSm90ILi2ELi2ELi2EN4cute5tupleIJNS5_1CILi1EEES8_S8_EEENS6_IJNS7_ILi128EEESA_NS7_ILi64EEEEEENS_10bfloat16_tEfNS_4arch4Sm90ELb0ELb1ELb0ELb1ELb1ELb1ELb0ELb0ELi2ELi1ELi2ELi2ELb0EEENS1_21CollectiveEpilogueBwdISC_SD_SF_Li256ELb1ELb0ELi1EEENS1_19SingleTileSchedulerILb1ELb0ELb0ELi128EEEEEEEEEvNT_6ParamsE)
        /*0158*/ 	.word	0x000000a8


	//----- nvinfo : EIATTR_FRAME_SIZE
	.align		4
.L_76:
        /*015c*/ 	.byte	0x04, 0x11
        /*015e*/ 	.short	(.L_78 - .L_77)
	.align		4
.L_77:
        /*0160*/ 	.word	index@(_ZN7cutlass13device_kernelIN5flash11enable_sm90INS1_16FlashAttnBwdSm90INS1_25CollectiveMainloopBwdSm90ILi2ELi2ELi2EN4cute5tupleIJNS5_1CILi1EEES8_S8_EEENS6_IJNS7_ILi128EEESA_NS7_ILi64EEEEEENS_10bfloat16_tEfNS_4arch4Sm90ELb0ELb1ELb0ELb1ELb1ELb1ELb0ELb0ELi2ELi1ELi2ELi2ELb0EEENS1_21CollectiveEpilogueBwdISC_SD_SF_Li256ELb1ELb0ELi1EEENS1_19SingleTileSchedulerILb1ELb0ELb0ELi128EEEEEEEEEvNT_6ParamsE)
        /*0164*/ 	.word	0x00000050


	//----- nvinfo : EIATTR_REGCOUNT
	.align		4
.L_78:
        /*0168*/ 	.byte	0x04, 0x2f
        /*016a*/ 	.short	(.L_80 - .L_79)
	.align		4
.L_79:
        /*016c*/ 	.word	index@(_ZN7cutlass13device_kernelIN5flash11enable_sm90INS1_16FlashAttnBwdSm90INS1_25CollectiveMainloopBwdSm90ILi2ELi2ELi2EN4cute5tupleIJNS5_1CILi1EEES8_S8_EEENS6_IJNS7_ILi128EEESA_NS7_ILi64EEEEEENS_10bfloat16_tEfNS_4arch4Sm90ELb0ELb1ELb0ELb1ELb0ELb1ELb0ELb0ELi2ELi1ELi2ELi2ELb0EEENS1_21CollectiveEpilogueBwdISC_SD_SF_Li256ELb1ELb0ELi1EEENS1_19SingleTileSchedulerILb1ELb0ELb0ELi128EEEEEEEEEvNT_6ParamsE)
        /*0170*/ 	.word	0x000000a8


	//----- nvinfo : EIATTR_FRAME_SIZE
	.align		4
.L_80:
        /*0174*/ 	.byte	0x04, 0x11
        /*0176*/ 	.short	(.L_82 - .L_81)
	.align		4
.L_81:
        /*0178*/ 	.word	index@(_ZN7cutlass13device_kernelIN5flash11enable_sm90INS1_16FlashAttnBwdSm90INS1_25CollectiveMainloopBwdSm90ILi2ELi2ELi2EN4cute5tupleIJNS5_1CILi1EEES8_S8_EEENS6_IJNS7_ILi128EEESA_NS7_ILi64EEEEEENS_10bfloat16_tEfNS_4arch4Sm90ELb0ELb1ELb0ELb1ELb0ELb1ELb0ELb0ELi2ELi1ELi2ELi2ELb0EEENS1_21CollectiveEpilogueBwdISC_SD_SF_Li256ELb1ELb0ELi1EEENS1_19SingleTileSchedulerILb1ELb0ELb0ELi128EEEEEEEEEvNT_6ParamsE)
        /*017c*/ 	.word	0x00000050


	//----- nvinfo : EIATTR_REGCOUNT
	.align		4
.L_82:
        /*0180*/ 	.byte	0x04, 0x2f
        /*0182*/ 	.short	(.L_84 - .L_83)
	.align		4
.L_83:
        /*0184*/ 	.word	index@(_ZN7cutlass13device_kernelIN5flash11enable_sm90INS1_16FlashAttnBwdSm90INS1_25CollectiveMainloopBwdSm90ILi2ELi2ELi2EN4cute5tupleIJNS5_1CILi1EEES8_S8_EEENS6_IJNS7_ILi128EEESA_NS7_ILi64EEEEEENS_10bfloat16_tEfNS_4arch4Sm90ELb0ELb1ELb0ELb0ELb1ELb1ELb0ELb0ELi2ELi1ELi2ELi2ELb0EEENS1_24CollectiveEpilogueBwdGQAISC_fSF_Li256ELb0ELb1EEENS1_19SingleTileSchedulerILb0ELb0ELb0ELi128EEEEEEEEEvNT_6ParamsE)
        /*0188*/ 	.word	0x000000a8


	//----- nvinfo : EIATTR_FRAME_SIZE
	.align		4
.L_84:
        /*018c*/ 	.byte	0x04, 0x11
        /*018e*/ 	.short	(.L_86 - .L_85)
	.align		4
.L_85:
        /*0190*/ 	.word	index@(_ZN7cutlass13device_kernelIN5flash11enable_sm90INS1_16FlashAttnBwdSm90INS1_25CollectiveMainloopBwdSm90ILi2ELi2ELi2EN4cute5tupleIJNS5_1CILi1EEES8_S8_EEENS6_IJNS7_ILi128EEESA_NS7_ILi64EEEEEENS_10bfloat16_tEfNS_4arch4Sm90ELb0ELb1ELb0ELb0ELb1ELb1ELb0ELb0ELi2ELi1ELi2ELi2ELb0EEENS1_24CollectiveEpilogueBwdGQAISC_fSF_Li256ELb0ELb1EEENS1_19SingleTileSchedulerILb0ELb0ELb0ELi128EEEEEEEEEvNT_6ParamsE)
        /*0194*/ 	.word	0x00000040


	//----- nvinfo : EIATTR_REGCOUNT
	.align		4
.L_86:
        /*0198*/ 	.byte	0x04, 0x2f
        /*019a*/ 	.short	(.L_88 - .L_87)
	.align		4
.L_87:
        /*019c*/ 	.word	index@(_ZN7cutlass13device_kernelIN5flash11enable_sm90INS1_16FlashAttnBwdSm90INS1_25CollectiveMainloopBwdSm90ILi2ELi2ELi2EN4cute5tupleIJNS5_1CILi1EEES8_S8_EEENS6_IJNS7_ILi128EEESA_NS7_ILi64EEEEEENS_10bfloat16_tEfNS_4arch4Sm90ELb0ELb1ELb0ELb0ELb0ELb1ELb0ELb0ELi2ELi1ELi2ELi2ELb0EEENS1_24CollectiveEpilogueBwdGQAISC_fSF_Li256ELb0ELb0EEENS1_19SingleTileSchedulerILb0ELb0ELb0ELi128EEEEEEEEEvNT_6ParamsE)
        /*01a0*/ 	.word	0x000000a8


	//----- nvinfo : EIATTR_FRAME_SIZE
	.align		4
.L_88:
        /*01a4*/ 	.byte	0x04, 0x11
        /*01a6*/ 	.short	(.L_90 - .L_89)
	.align		4
.L_89:
        /*01a8*/ 	.word	index@(_ZN7cutlass13device_kernelIN5flash11enable_sm90INS1_16FlashAttnBwdSm90INS1_25CollectiveMainloopBwdSm90ILi2ELi2ELi2EN4cute5tupleIJNS5_1CILi1EEES8_S8_EEENS6_IJNS7_ILi128EEESA_NS7_ILi64EEEEEENS_10bfloat16_tEfNS_4arch4Sm90ELb0ELb1ELb0ELb0ELb0ELb1ELb0ELb0ELi2ELi1ELi2ELi2ELb0EEENS1_24CollectiveEpilogueBwdGQAISC_fSF_Li256ELb0ELb0EEENS1_19SingleTileSchedulerILb0ELb0ELb0ELi128EEEEEEEEEvNT_6ParamsE)
        /*01ac*/ 	.word	0x00000040


	//----- nvinfo : EIATTR_REGCOUNT
	.align		4
.L_90:
        /*01b0*/ 	.byte	0x04, 0x2f
        /*01b2*/ 	.short	(.L_92 - .L_91)
	.align		4
.L_91:
        /*01b4*/ 	.word	index@(_ZN7cutlass13device_kernelIN5flash11enable_sm90INS1_16FlashAttnBwdSm90INS1_25CollectiveMainloopBwdSm90ILi2ELi2ELi2EN4cute5tupleIJNS5_1CILi1EEES8_S8_EEENS6_IJNS7_ILi128EEESA_NS7_ILi64EEEEEENS_10bfloat16_tEfNS_4arch4Sm90ELb0ELb1ELb0ELb0ELb1ELb1ELb0ELb0ELi2ELi1ELi2ELi2ELb0EEENS1_21CollectiveEpilogueBwdISC_SD_SF_Li256ELb0ELb0ELi1EEENS1_19SingleTileSchedulerILb0ELb0ELb0ELi128EEEEEEEEEvNT_6ParamsE)
        /*01b8*/ 	.word	0x000000a8


	//----- nvinfo : EIATTR_FRAME_SIZE
	.align		4
.L_92:
        /*01bc*/ 	.byte	0x04, 0x11
        /*01be*/ 	.short	(.L_94 - .L_93)
	.align		4
.L_93:
        /*01c0*/ 	.word	index@(_ZN7cutlass13device_kernelIN5flash11enable_sm90INS1_16FlashAttnBwdSm90INS1_25CollectiveMainloopBwdSm90ILi2ELi2ELi2EN4cute5tupleIJNS5_1CILi1EEES8_S8_EEENS6_IJNS7_ILi128EEESA_NS7_ILi64EEEEEENS_10bfloat16_tEfNS_4arch4Sm90ELb0ELb1ELb0ELb0ELb1ELb1ELb0ELb0ELi2ELi1ELi2ELi2ELb0EEENS1_21CollectiveEpilogueBwdISC_SD_SF_Li256ELb0ELb0ELi1EEENS1_19SingleTileSchedulerILb0ELb0ELb0ELi128EEEEEEEEEvNT_6ParamsE)
        /*01c4*/ 	.word	0x00000040


	//----- nvinfo : EIATTR_REGCOUNT
	.align		4
.L_94:
        /*01c8*/ 	.byte	0x04, 0x2f
        /*01ca*/ 	.short	(.L_96 - .L_95)
	.align		4
.L_95:
        /*01cc*/ 	.word	index@(_ZN7cutlass13device_kernelIN5flash11enable_sm90INS1_16FlashAttnBwdSm90INS1_25CollectiveMainloopBwdSm90ILi2ELi2ELi2EN4cute5tupleIJNS5_1CILi1EEES8_S8_EEENS6_IJNS7_ILi128EEESA_NS7_ILi64EEEEEENS_10bfloat16_tEfNS_4arch4Sm90ELb0ELb1ELb0ELb0ELb0ELb1ELb0ELb0ELi2ELi1ELi2ELi2ELb0EEENS1_21CollectiveEpilogueBwdISC_SD_SF_Li256ELb0ELb0ELi1EEENS1_19SingleTileSchedulerILb0ELb0ELb0ELi128EEEEEEEEEvNT_6ParamsE)
        /*01d0*/ 	.word	0x000000a8


	//----- nvinfo : EIATTR_FRAME_SIZE
	.align		4
.L_96:
        /*01d4*/ 	.byte	0x04, 0x11
        /*01d6*/ 	.short	(.L_98 - .L_97)
	.align		4
.L_97:
        /*01d8*/ 	.word	index@(_ZN7cutlass13device_kernelIN5flash11enable_sm90INS1_16FlashAttnBwdSm90INS1_25CollectiveMainloopBwdSm90ILi2ELi2ELi2EN4cute5tupleIJNS5_1CILi1EEES8_S8_EEENS6_IJNS7_ILi128EEESA_NS7_ILi64EEEEEENS_10bfloat16_tEfNS_4arch4Sm90ELb0ELb1ELb0ELb0ELb0ELb1ELb0ELb0ELi2ELi1ELi2ELi2ELb0EEENS1_21CollectiveEpilogueBwdISC_SD_SF_Li256ELb0ELb0ELi1EEENS1_19SingleTileSchedulerILb0ELb0ELb0ELi128EEEEEEEEEvNT_6ParamsE)
        /*01dc*/ 	.word	0x00000040


	//----- nvinfo : EIATTR_REGCOUNT
	.align		4
.L_98:
        /*01e0*/ 	.byte	0x04, 0x2f
        /*01e2*/ 	.short	(.L_100 - .L_99)
	.align		4
.L_99:
        /*01e4*/ 	.word	index@(_ZN7cutlass13device_kernelIN5flash11enable_sm90INS1_16FlashAttnBwdSm90INS1_25CollectiveMainloopBwdSm90ILi2ELi2ELi2EN4cute5tupleIJNS5_1CILi1EEES8_S8_EEENS6_IJNS7_ILi128EEESA_NS7_ILi64EEEEEENS_10bfloat16_tEfNS_4arch4Sm90ELb0ELb0ELb0ELb1ELb1ELb1ELb0ELb0ELi2ELi1ELi2ELi2ELb0EEENS1_24CollectiveEpilogueBwdGQAISC_fSF_Li256ELb1ELb1EEENS1_19SingleTileSchedulerILb1ELb0ELb0ELi128EEEEEEEEEvNT_6ParamsE)
        /*01e8*/ 	.word	0x000000a8


	//----- nvinfo : EIATTR_FRAME_SIZE
	.align		4
.L_100:
        /*01ec*/ 	.byte	0x04, 0x11
        /*01ee*/ 	.short	(.L_102 - .L_101)
	.align		4
.L_101:
        /*01f0*/ 	.word	index@(_ZN7cutlass13device_kernelIN5flash11enable_sm90INS1_16FlashAttnBwdSm90INS1_25CollectiveMainloopBwdSm90ILi2ELi2ELi2EN4cute5tupleIJNS5_1CILi1EEES8_S8_EEENS6_IJNS7_ILi128EEESA_NS7_ILi64EEEEEENS_10bfloat16_tEfNS_4arch4Sm90ELb0ELb0ELb0ELb1ELb1ELb1ELb0ELb0ELi2ELi1ELi2ELi2ELb0EEENS1_24CollectiveEpilogueBwdGQAISC_fSF_Li256ELb1ELb1EEENS1_19SingleTileSchedulerILb1ELb0ELb0ELi128EEEEEEEEEvNT_6ParamsE)
        /*01f4*/ 	.word	0x00000018


	//----- nvinfo : EIATTR_REGCOUNT
	.align		4
.L_102:
        /*01f8*/ 	.byte	0x04, 0x2f
        /*01fa*/ 	.short	(.L_104 - .L_103)
	.align		4
.L_103:
        /*01fc*/ 	.word	index@(_ZN7cutlass13device_kernelIN5flash11enable_sm90INS1_16FlashAttnBwdSm90INS1_25CollectiveMainloopBwdSm90ILi2ELi2ELi2EN4cute5tupleIJNS5_1CILi1EEES8_S8_EEENS6_IJNS7_ILi128EEESA_NS7_ILi64EEEEEENS_10bfloat16_tEfNS_4arch4Sm90ELb0ELb0ELb0ELb1ELb0ELb1ELb0ELb0ELi2ELi1ELi2ELi2ELb0EEENS1_24CollectiveEpilogueBwdGQAISC_fSF_Li256ELb1ELb0EEENS1_19SingleTileSchedulerILb1ELb0ELb0ELi128EEEEEEEEEvNT_6ParamsE)
        /*0200*/ 	.word	0x000000a8


	//----- nvinfo : EIATTR_FRAME_SIZE
	.align		4
.L_104:
        /*0204*/ 	.byte	0x04, 0x11
        /*0206*/ 	.short	(.L_106 - .L_105)
	.align		4
.L_105:
        /*0208*/ 	.word	index@(_ZN7cutlass13device_kernelIN5flash11enable_sm90INS1_16FlashAttnBwdSm90INS1_25CollectiveMainloopBwdSm90ILi2ELi2ELi2EN4cute5tupleIJNS5_1CILi1EEES8_S8_EEENS6_IJNS7_ILi128EEESA_NS7_ILi64EEEEEENS_10bfloat16_tEfNS_4arch4Sm90ELb0ELb0ELb0ELb1ELb0ELb1ELb0ELb0ELi2ELi1ELi2ELi2ELb0EEENS1_24CollectiveEpilogueBwdGQAISC_fSF_Li256ELb1ELb0EEENS1_19SingleTileSchedulerILb1ELb0ELb0ELi128EEEEEEEEEvNT_6ParamsE)
        /*020c*/ 	.word	0x00000018


	//----- nvinfo : EIATTR_REGCOUNT
	.align		4
.L_106:
        /*0210*/ 	.byte	0x04, 0x2f
        /*0212*/ 	.short	(.L_108 - .L_107)
	.align		4
.L_107:
        /*0214*/ 	.word	index@(_ZN7cutlass13device_kernelIN5flash11enable_sm90INS1_16FlashAttnBwdSm90INS1_25CollectiveMainloopBwdSm90ILi2ELi2ELi2EN4cute5tupleIJNS5_1CILi1EEES8_S8_EEENS6_IJNS7_ILi128EEESA_NS7_ILi64EEEEEENS_10bfloat16_tEfNS_4arch4Sm90ELb0ELb0ELb0ELb1ELb1ELb1ELb0ELb0ELi2ELi1ELi2ELi2ELb0EEENS1_21CollectiveEpilogueBwdISC_SD_SF_Li256ELb1ELb0ELi1EEENS1_19SingleTileSchedulerILb1ELb0ELb0ELi128EEEEEEEEEvNT_6ParamsE)
        /*0218*/ 	.word	0x000000a8


	//----- nvinfo : EIATTR_FRAME_SIZE
	.align		4
.L_108:
        /*021c*/ 	.byte	0x04, 0x11
        /*021e*/ 	.short	(.L_110 - .L_109)
	.align		4
.L_109:
        /*0220*/ 	.word	index@(_ZN7cutlass13device_kernelIN5flash11enable_sm90INS1_16FlashAttnBwdSm90INS1_25CollectiveMainloopBwdSm90ILi2ELi2ELi2EN4cute5tupleIJNS5_1CILi1EEES8_S8_EEENS6_IJNS7_ILi128EEESA_NS7_ILi64EEEEEENS_10bfloat16_tEfNS_4arch4Sm90ELb0ELb0ELb0ELb1ELb1ELb1ELb0ELb0ELi2ELi1ELi2ELi2ELb0EEENS1_21CollectiveEpilogueBwdISC_SD_SF_Li256ELb1ELb0ELi1EEENS1_19SingleTileSchedulerILb1ELb0ELb0ELi128EEEEEEEEEvNT_6ParamsE)
        /*0224*/ 	.word	0x00000018


	//----- nvinfo : EIATTR_REGCOUNT
	.align		4
.L_110:
        /*0228*/ 	.byte	0x04, 0x2f
        /*022a*/ 	.short	(.L_112 - .L_111)
	.align		4
.L_111:
        /*022c*/ 	.word	index@(_ZN7cutlass13device_kernelIN5flash11enable_sm90INS1_16FlashAttnBwdSm90INS1_25CollectiveMainloopBwdSm90ILi2ELi2ELi2EN4cute5tupleIJNS5_1CILi1EEES8_S8_EEENS6_IJNS7_ILi128EEESA_NS7_ILi64EEEEEENS_10bfloat16_tEfNS_4arch4Sm90ELb0ELb0ELb0ELb1ELb0ELb1ELb0ELb0ELi2ELi1ELi2ELi2ELb0EEENS1_21CollectiveEpilogueBwdISC_SD_SF_Li256ELb1ELb0ELi1EEENS1_19SingleTileSchedulerILb1ELb0ELb0ELi128EEEEEEEEEvNT_6ParamsE)
        /*0230*/ 	.word	0x000000a8


	//----- nvinfo : EIATTR_FRAME_SIZE
	.align		4
.L_112:
        /*0234*/ 	.byte	0x04, 0x11
        /*0236*/ 	.short	(.L_114 - .L_113)
	.align		4
.L_113:
        /*0238*/ 	.word	index@(_ZN7cutlass13device_kernelIN5flash11enable_sm90INS1_16FlashAttnBwdSm90INS1_25CollectiveMainloopBwdSm90ILi2ELi2ELi2EN4cute5tupleIJNS5_1CILi1EEES8_S8_EEENS6_IJNS7_ILi128EEESA_NS7_ILi64EEEEEENS_10bfloat16_tEfNS_4arch4Sm90ELb0ELb0ELb0ELb1ELb0ELb1ELb0ELb0ELi2ELi1ELi2ELi2ELb0EEENS1_21CollectiveEpilogueBwdISC_SD_SF_Li256ELb1ELb0ELi1EEENS1_19SingleTileSchedulerILb1ELb0ELb0ELi128EEEEEEEEEvNT_6ParamsE)
        /*023c*/ 	.word	0x00000018


	//----- nvinfo : EIATTR_REGCOUNT
	.align		4
.L_114:
        /*0240*/ 	.byte	0x04, 0x2f
        /*0242*/ 	.short	(.L_116 - .L_115)
	.align		4
.L_115:
        /*0244*/ 	.word	index@(_ZN7cutlass13device_kernelIN5flash11enable_sm90INS1_16FlashAttnBwdSm90INS1_25CollectiveMainloopBwdSm90ILi2ELi2ELi2EN4cute5tupleIJNS5_1CILi1EEES8_S8_EEENS6_IJNS7_ILi128EEESA_NS7_ILi64EEEEEENS_10bfloat16_tEfNS_4arch4Sm90ELb0ELb0ELb0ELb0ELb1ELb1ELb0ELb0ELi2ELi1ELi2ELi2ELb0EEENS1_24CollectiveEpilogueBwdGQAISC_fSF_Li256ELb0ELb1EEENS1_19SingleTileSchedulerILb0ELb0ELb0ELi128EEEEEEEEEvNT_6ParamsE)
        /*0248*/ 	.word	0x000000a8


	//----- nvinfo : EIATTR_FRAME_SIZE
	.align		4
.L_116:
        /*024c*/ 	.byte	0x04, 0x11
        /*024e*/ 	.short	(.L_118 - .L_117)
	.align		4
.L_117:
        /*0250*/ 	.word	index@(_ZN7cutlass13device_kernelIN5flash11enable_sm90INS1_16FlashAttnBwdSm90INS1_25CollectiveMainloopBwdSm90ILi2ELi2ELi2EN4cute5tupleIJNS5_1CILi1EEES8_S8_EEENS6_IJNS7_ILi128EEESA_NS7_ILi64EEEEEENS_10bfloat16_tEfNS_4arch4Sm90ELb0ELb0ELb0ELb0ELb1ELb1ELb0ELb0ELi2ELi1ELi2ELi2ELb0EEENS1_24CollectiveEpilogueBwdGQAISC_fSF_Li256ELb0ELb1EEENS1_19SingleTileSchedulerILb0ELb0ELb0ELi128EEEEEEEEEvNT_6ParamsE)
        /*0254*/ 	.word	0x00000010


	//----- nvinfo : EIATTR_REGCOUNT
	.align		4
.L_118:
        /*0258*/ 	.byte	0x04, 0x2f
        /*025a*/ 	.short	(.L_120 - .L_119)
	.align		4
.L_119:
        /*025c*/ 	.word	index@(_ZN7cutlass13device_kernelIN5flash11enable_sm90INS1_16FlashAttnBwdSm90INS1_25CollectiveMainloopBwdSm90ILi2ELi2ELi2EN4cute5tupleIJNS5_1CILi1EEES8_S8_EEENS6_IJNS7_ILi128EEESA_NS7_ILi64EEEEEENS_10bfloat16_tEfNS_4arch4Sm90ELb0ELb0ELb0ELb0ELb0ELb1ELb0ELb0ELi2ELi1ELi2ELi2ELb0EEENS1_24CollectiveEpilogueBwdGQAISC_fSF_Li256ELb0ELb0EEENS1_19SingleTileSchedulerILb0ELb0ELb0ELi128EEEEEEEEEvNT_6ParamsE)
        /*0260*/ 	.word	0x000000a8


	//----- nvinfo : EIATTR_FRAME_SIZE
	.align		4
.L_120:
        /*0264*/ 	.byte	0x04, 0x11
        /*0266*/ 	.short	(.L_122 - .L_121)
	.align		4
.L_121:
        /*0268*/ 	.word	index@(_ZN7cutlass13device_kernelIN5flash11enable_sm90INS1_16FlashAttnBwdSm90INS1_25CollectiveMainloopBwdSm90ILi2ELi2ELi2EN4cute5tupleIJNS5_1CILi1EEES8_S8_EEENS6_IJNS7_ILi128EEESA_NS7_ILi64EEEEEENS_10bfloat16_tEfNS_4arch4Sm90ELb0ELb0ELb0ELb0ELb0ELb1ELb0ELb0ELi2ELi1ELi2ELi2ELb0EEENS1_24CollectiveEpilogueBwdGQAISC_fSF_Li256ELb0ELb0EEENS1_19SingleTileSchedulerILb0ELb0ELb0ELi128EEEEEEEEEvNT_6ParamsE)
        /*026c*/ 	.word	0x00000010


	//----- nvinfo : EIATTR_REGCOUNT
	.align		4
.L_122:
        /*0270*/ 	.byte	0x04, 0x2f
        /*0272*/ 	.short	(.L_124 - .L_123)
	.align		4
.L_123:
        /*0274*/ 	.word	index@(_ZN7cutlass13device_kernelIN5flash11enable_sm90INS1_16FlashAttnBwdSm90INS1_25CollectiveMainloopBwdSm90ILi2ELi2ELi2EN4cute5tupleIJNS5_1CILi1EEES8_S8_EEENS6_IJNS7_ILi128EEESA_NS7_ILi64EEEEEENS_10bfloat16_tEfNS_4arch4Sm90ELb0ELb0ELb0ELb0ELb1ELb1ELb0ELb0ELi2ELi1ELi2ELi2ELb0EEENS1_21CollectiveEpilogueBwdISC_SD_SF_Li256ELb0ELb0ELi1EEENS1_19SingleTileSchedulerILb0ELb0ELb0ELi128EEEEEEEEEvNT_6ParamsE)
        /*0278*/ 	.word	0x000000a8


	//----- nvinfo : EIATTR_FRAME_SIZE
	.align		4
.L_124:
        /*027c*/ 	.byte	0x04, 0x11
        /*027e*/ 	.short	(.L_126 - .L_125)
	.align		4
.L_125:
        /*0280*/ 	.word	index@(_ZN7cutlass13device_kernelIN5flash11enable_sm90INS1_16FlashAttnBwdSm90INS1_25CollectiveMainloopBwdSm90ILi2ELi2ELi2EN4cute5tupleIJNS5_1CILi1EEES8_S8_EEENS6_IJNS7_ILi128EEESA_NS7_ILi64EEEEEENS_10bfloat16_tEfNS_4arch4Sm90ELb0ELb0ELb0ELb0ELb1ELb1ELb0ELb0ELi2ELi1ELi2ELi2ELb0EEENS1_21CollectiveEpilogueBwdISC_SD_SF_Li256ELb0ELb0ELi1EEENS1_19SingleTileSchedulerILb0ELb0ELb0ELi128EEEEEEEEEvNT_6ParamsE)
        /*0284*/ 	.word	0x00000010


	//----- nvinfo : EIATTR_REGCOUNT
	.align		4
.L_126:
        /*0288*/ 	.byte	0x04, 0x2f
        /*028a*/ 	.short	(.L_128 - .L_127)
	.align		4
.L_127:
        /*028c*/ 	.word	index@(_ZN7cutlass13device_kernelIN5flash11enable_sm90INS1_16FlashAttnBwdSm90INS1_25CollectiveMainloopBwdSm90ILi2ELi2ELi2EN4cute5tupleIJNS5_1CILi1EEES8_S8_EEENS6_IJNS7_ILi128EEESA_NS7_ILi64EEEEEENS_10bfloat16_tEfNS_4arch4Sm90ELb0ELb0ELb0ELb0ELb0ELb1ELb0ELb0ELi2ELi1ELi2ELi2ELb0EEENS1_21CollectiveEpilogueBwdISC_SD_SF_Li256ELb0ELb0ELi1EEENS1_19SingleTileSchedulerILb0ELb0ELb0ELi128EEEEEEEEEvNT_6ParamsE)
        /*0290*/ 	.word	0x000000a8


	//----- nvinfo : EIATTR_FRAME_SIZE
	.align		4
.L_128:
        /*0294*/ 	.byte	0x04, 0x11
        /*0296*/ 	.short	(.L_130 - .L_129)
	.align		4
.L_129:
        /*0298*/ 	.word	index@(_ZN7cutlass13device_kernelIN5flash11enable_sm90INS1_16FlashAttnBwdSm90INS1_25CollectiveMainloopBwdSm90ILi2ELi2ELi2EN4cute5tupleIJNS5_1CILi1EEES8_S8_EEENS6_IJNS7_ILi128EEESA_NS7_ILi64EEEEEENS_10bfloat16_tEfNS_4arch4Sm90ELb0ELb0ELb0ELb0ELb0ELb1ELb0ELb0ELi2ELi1ELi2ELi2ELb0EEENS1_21CollectiveEpilogueBwdISC_SD_SF_Li256ELb0ELb0ELi1EEENS1_19SingleTileSchedulerILb0ELb0ELb0ELi128EEEEEEEEEvNT_6ParamsE)
        /*029c*/ 	.word	0x00000010


	//----- nvinfo : EIATTR_REGCOUNT
	.align		4
.L_130:
        /*02a0*/ 	.byte	0x04, 0x2f
        /*02a2*/ 	.short	(.L_132 - .L_131)
	.align		4
.L_131:
        /*02a4*/ 	.word	index@(_ZN7cutlass13device_kernelIN5flash22FlashAttnBwdPreprocessIN4cute5tupleIJNS3_1CILi96EEENS5_ILi64EEEEEENS_10bfloat16_tEfNS_4arch4Sm90ELb1ELb1EEEEEvNT_6ParamsE)
        /*02a8*/ 	.word	0x00000030


	//----- nvinfo : EIATTR_FRAME_SIZE
	.align		4
.L_132:
        /*02ac*/ 	.byte	0x04, 0x11
        /*02ae*/ 	.short	(.L_134 - .L_133)
	.align		4
.L_133:
        /*02b0*/ 	.word	index@(_ZN7cutlass13device_kernelIN5flash22FlashAttnBwdPreprocessIN4cute5tupleIJNS3_1CILi96EEENS5_ILi64EEEEEENS_10bfloat16_tEfNS_4arch4Sm90ELb1ELb1EEEEEvNT_6ParamsE)
        /*02b4*/ 	.word	0x00000000


	//----- nvinfo : EIATTR_REGCOUNT
	.align		4
.L_134:
        /*02b8*/ 	.byte	0x04, 0x2f
        /*02ba*/ 	.short	(.L_136 - .L_135)
	.align		4
.L_135:
        /*02bc*/ 	.word	index@(_ZN7cutlass13device_kernelIN5flash11enable_sm90INS1_16FlashAttnBwdSm90INS1_25CollectiveMainloopBwdSm90ILi2ELi2ELi2EN4cute5tupleIJNS5_1CILi1EEES8_S8_EEENS6_IJNS7_ILi96EEENS7_ILi128EEENS7_ILi64EEEEEENS_10bfloat16_tEfNS_4arch4Sm90ELb1ELb0ELb1ELb1ELb1ELb1ELb0ELb1ELi2ELi1ELi2ELi2ELb0EEENS1_24CollectiveEpilogueBwdGQAISD_fSG_Li256ELb1ELb1EEENS1_25SingleTileBwdLPTSchedulerILb1ELi128ELb1EEEEEEEEEvNT_6ParamsE)
        /*02c0*/ 	.word	0x000000a8


	//----- nvinfo : EIATTR_FRAME_SIZE
	.align		4
.L_136:
        /*02c4*/ 	.byte	0x04, 0x11
        /*02c6*/ 	.short	(.L_138 - .L_137)
	.align		4
.L_137:
        /*02c8*/ 	.word	index@(_ZN7cutlass13device_kernelIN5flash11enable_sm90INS1_16FlashAttnBwdSm90INS1_25CollectiveMainloopBwdSm90ILi2ELi2ELi2EN4cute5tupleIJNS5_1CILi1EEES8_S8_EEENS6_IJNS7_ILi96EEENS7_ILi128EEENS7_ILi64EEEEEENS_10bfloat16_tEfNS_4arch4Sm90ELb1ELb0ELb1ELb1ELb1ELb1ELb0ELb1ELi2ELi1ELi2ELi2ELb0EEENS1_24CollectiveEpilogueBwdGQAISD_fSG_Li256ELb1ELb1EEENS1_25SingleTileBwdLPTSchedulerILb1ELi128ELb1EEEEEEEEEvNT_6ParamsE)
        /*02cc*/ 	.word	0x00000030


	//----- nvinfo : EIATTR_REGCOUNT
	.align		4
.L_138:
        /*02d0*/ 	.byte	0x04, 0x2f
        /*02d2*/ 	.short	(.L_140 - .L_139)
	.align		4
.L_139:
        /*02d4*/ 	.word	index@(_ZN7cutlass13device_kernelIN5flash32FlashAttnBwdPostprocessConvertdQIN4cute5tupleIJNS3_1CILi96EEENS5_ILi64EEEEEENS_10bfloat16_tEfNS_4arch4Sm90ELi256ENS3_8TiledMMAINS3_8MMA_AtomIJNS3_4SM904GMMA27MMA_64x16x16_F32BF16BF16_SSILNSF_5MajorE1ELSH_0ELNSF_7ScaleInE1ELSI_1EEEEEENS3_6LayoutINS4_IJNS5_ILi1EEENS5_ILi2EEESM_EEENS4_IJNS5_ILi0EEESM_SP_EEEEENS4_IJNS3_10UnderscoreESS_SS_EEEEELb1EEEEEvNT_6ParamsE)
        /*02d8*/ 	.word	0x00000030


	//----- nvinfo : EIATTR_FRAME_SIZE
	.align		4
.L_140:
        /*02dc*/ 	.byte	0x04, 0x11
        /*02de*/ 	.short	(.L_142 - .L_141)
	.align		4
.L_141:
        /*02e0*/ 	.word	index@(_ZN7cutlass13device_kernelIN5flash32FlashAttnBwdPostprocessConvertdQIN4cute5tupleIJNS3_1CILi96EEENS5_ILi64EEEEEENS_10bfloat16_tEfNS_4arch4Sm90ELi256ENS3_8TiledMMAINS3_8MMA_AtomIJNS3_4SM904GMMA27MMA_64x16x16_F32BF16BF16_SSILNSF_5MajorE1ELSH_0ELNSF_7ScaleInE1ELSI_1EEEEEENS3_6LayoutINS4_IJNS5_ILi1EEENS5_ILi2EEESM_EEENS4_IJNS5_ILi0EEESM_SP_EEEEENS4_IJNS3_10UnderscoreESS_SS_EEEEELb1EEEEEvNT_6ParamsE)
        /*02e4*/ 	.word	0x00000000


	//----- nvinfo : EIATTR_REGCOUNT
	.align		4
.L_142:
        /*02e8*/ 	.byte	0x04, 0x2f
        /*02ea*/ 	.short	(.L_144 - .L_143)
	.align		4
.L_143:
        /*02ec*/ 	.word	index@(_ZN7cutlass13device_kernelIN5flash11enable_sm90INS1_16FlashAttnBwdSm90INS1_25CollectiveMainloopBwdSm90ILi2ELi2ELi2EN4cute5tupleIJNS5_1CILi1EEES8_S8_EEENS6_IJNS7_ILi96EEENS7_ILi128EEENS7_ILi64EEEEEENS_10bfloat16_tEfNS_4arch4Sm90ELb1ELb0ELb1ELb1ELb0ELb1ELb0ELb1ELi2ELi1ELi2ELi2ELb0EEENS1_24CollectiveEpilogueBwdGQAISD_fSG_Li256ELb1ELb0EEENS1_25SingleTileBwdLPTSchedulerILb1ELi128ELb0EEEEEEEEEvNT_6ParamsE)
        /*02f0*/ 	.word	0x000000a8


	//----- nvinfo : EIATTR_FRAME_SIZE
	.align		4
.L_144:
        /*02f4*/ 	.byte	0x04, 0x11
        /*02f6*/ 	.short	(.L_146 - .L_145)
	.align		4
.L_145:
        /*02f8*/ 	.word	index@(_ZN7cutlass13device_kernelIN5flash11enable_sm90INS1_16FlashAttnBwdSm90INS1_25CollectiveMainloopBwdSm90ILi2ELi2ELi2EN4cute5tupleIJNS5_1CILi1EEES8_S8_EEENS6_IJNS7_ILi96EEENS7_ILi128EEENS7_ILi64EEEEEENS_10bfloat16_tEfNS_4arch4Sm90ELb1ELb0ELb1ELb1ELb0ELb1ELb0ELb1ELi2ELi1ELi2ELi2ELb0EEENS1_24CollectiveEpilogueBwdGQAISD_fSG_Li256ELb1ELb0EEENS1_25SingleTileBwdLPTSchedulerILb1ELi128ELb0EEEEEEEEEvNT_6ParamsE)
        /*02fc*/ 	.word	0x00000050


	//----- nvinfo : EIATTR_REGCOUNT
	.align		4
.L_146:
        /*0300*/ 	.byte	0x04, 0x2f
        /*0302*/ 	.short	(.L_148 - .L_147)
	.align		4
.L_147:
        /*0304*/ 	.word	index@(_ZN7cutlass13device_kernelIN5flash11enable_sm90INS1_16FlashAttnBwdSm90INS1_25CollectiveMainloopBwdSm90ILi2ELi2ELi2EN4cute5tupleIJNS5_1CILi1EEES8_S8_EEENS6_IJNS7_ILi96EEENS7_ILi128EEENS7_ILi64EEEEEENS_10bfloat16_tEfNS_4arch4Sm90ELb1ELb0ELb1ELb1ELb1ELb1ELb0ELb1ELi2ELi1ELi2ELi2ELb0EEENS1_21CollectiveEpilogueBwdISD_SE_SG_Li256ELb1ELb0ELi1EEENS1_25SingleTileBwdLPTSchedulerILb1ELi128ELb1EEEEEEEEEvNT_6ParamsE)
        /*0308*/ 	.word	0x000000a8


	//----- nvinfo : EIATTR_FRAME_SIZE
	.align		4
.L_148:
        /*030c*/ 	.byte	0x04, 0x11
        /*030e*/ 	.short	(.L_150 - .L_149)
	.align		4
.L_149:
        /*0310*/ 	.word	index@(_ZN7cutlass13device_kernelIN5flash11enable_sm90INS1_16FlashAttnBwdSm90INS1_25CollectiveMainloopBwdSm90ILi2ELi2ELi2EN4cute5tupleIJNS5_1CILi1EEES8_S8_EEENS6_IJNS7_ILi96EEENS7_ILi128EEENS7_ILi64EEEEEENS_10bfloat16_tEfNS_4arch4Sm90ELb1ELb0ELb1ELb1ELb1ELb1ELb0ELb1ELi2ELi1ELi2ELi2ELb0EEENS1_21CollectiveEpilogueBwdISD_SE_SG_Li256ELb1ELb0ELi1EEENS1_25SingleTileBwdLPTSchedulerILb1ELi128ELb1EEEEEEEEEvNT_6ParamsE)
        /*0314*/ 	.word	0x00000030


	//----- nvinfo : EIATTR_REGCOUNT
	.align		4
.L_150:
        /*0318*/ 	.byte	0x04, 0x2f
        /*031a*/ 	.short	(.L_152 - .L_151)
	.align		4
.L_151:
        /*031c*/ 	.word	index@(_ZN7cutlass13device_kernelIN5flash11enable_sm90INS1_16FlashAttnBwdSm90INS1_25CollectiveMainloopBwdSm90ILi2ELi2ELi2EN4cute5tupleIJNS5_1CILi1EEES8_S8_EEENS6_IJNS7_ILi96EEENS7_ILi128EEENS7_ILi64EEEEEENS_10bfloat16_tEfNS_4arch4Sm90ELb1ELb0ELb1ELb1ELb0ELb1ELb0ELb1ELi2ELi1ELi2ELi2ELb0EEENS1_21CollectiveEpilogueBwdISD_SE_SG_Li256ELb1ELb0ELi1EEENS1_25SingleTileBwdLPTSchedulerILb1ELi128ELb0EEEEEEEEEvNT_6ParamsE)
        /*0320*/ 	.word	0x000000a8


	//----- nvinfo : EIATTR_FRAME_SIZE
	.align		4
.L_152:
        /*0324*/ 	.byte	0x04, 0x11
        /*0326*/ 	.short	(.L_154 - .L_153)
	.align		4
.L_153:
        /*0328*/ 	.word	index@(_ZN7cutlass13device_kernelIN5flash11enable_sm90INS1_16FlashAttnBwdSm90INS1_25CollectiveMainloopBwdSm90ILi2ELi2ELi2EN4cute5tupleIJNS5_1CILi1EEES8_S8_EEENS6_IJNS7_ILi96EEENS7_ILi128EEENS7_ILi64EEEEEENS_10bfloat16_tEfNS_4arch4Sm90ELb1ELb0ELb1ELb1ELb0ELb1ELb0ELb1ELi2ELi1ELi2ELi2ELb0EEENS1_21CollectiveEpilogueBwdISD_SE_SG_Li256ELb1ELb0ELi1EEENS1_25SingleTileBwdLPTSchedulerILb1ELi128ELb0EEEEEEEEEvNT_6ParamsE)
        /*032c*/ 	.word	0x00000030


	//----- nvinfo : EIATTR_REGCOUNT
	.align		4
.L_154:
        /*0330*/ 	.byte	0x04, 0x2f
        /*0332*/ 	.short	(.L_156 - .L_155)
	.align		4
.L_155:
        /*0334*/ 	.word	index@(_ZN7cutlass13device_kernelIN5flash22FlashAttnBwdPreprocessIN4cute5tupleIJNS3_1CILi96EEENS5_ILi64EEEEEENS_10bfloat16_tEfNS_4arch4Sm90ELb1ELb0EEEEEvNT_6ParamsE)
        /*0338*/ 	.word	0x00000038


	//----- nvinfo : EIATTR_FRAME_SIZE
	.align		4
.L_156:
        /*033c*/ 	.byte	0x04, 0x11
        /*033e*/ 	.short	(.L_158 - .L_157)
	.align		4
.L_157:
        /*0340*/ 	.word	index@(_ZN7cutlass13device_kernelIN5flash22FlashAttnBwdPreprocessIN4cute5tupleIJNS3_1CILi96EEENS5_ILi64EEEEEENS_10bfloat16_tEfNS_4arch4Sm90ELb1ELb0EEEEEvNT_6ParamsE)
        /*0344*/ 	.word	0x00000000


	//----- nvinfo : EIATTR_REGCOUNT
	.align		4
.L_158:
        /*0348*/ 	.byte	0x04, 0x2f
        /*034a*/ 	.short	(.L_160 - .L_159)
	.align		4
.L_159:
        /*034c*/ 	.word	index@(_ZN7cutlass13device_kernelIN5flash11enable_sm90INS1_16FlashAttnBwdSm90INS1_25CollectiveMainloopBwdSm90ILi2ELi2ELi2EN4cute5tupleIJNS5_1CILi1EEES8_S8_EEENS6_IJNS7_ILi96EEENS7_ILi128EEENS7_ILi64EEEEEENS_10bfloat16_tEfNS_4arch4Sm90ELb1ELb0ELb1ELb0ELb1ELb1ELb0ELb1ELi2ELi1ELi2ELi2ELb0EEENS1_24CollectiveEpilogueBwdGQAISD_fSG_Li256ELb0ELb1EEENS1_25SingleTileBwdLPTSchedulerILb0ELi128ELb1EEEEEEEEEvNT_6ParamsE)
        /*0350*/ 	.word	0x000000a8


	//----- nvinfo : EIATTR_FRAME_SIZE
	.align		4
.L_160:
        /*0354*/ 	.byte	0x04, 0x11
        /*0356*/ 	.short	(.L_162 - .L_161)
	.align		4
.L_161:
        /*0358*/ 	.word	index@(_ZN7cutlass13device_kernelIN5flash11enable_sm90INS1_16FlashAttnBwdSm90INS1_25CollectiveMainloopBwdSm90ILi2ELi2ELi2EN4cute5tupleIJNS5_1CILi1EEES8_S8_EEENS6_IJNS7_ILi96EEENS7_ILi128EEENS7_ILi64EEEEEENS_10bfloat16_tEfNS_4arch4Sm90ELb1ELb0ELb1ELb0ELb1ELb1ELb0ELb1ELi2ELi1ELi2ELi2ELb0EEENS1_24CollectiveEpilogueBwdGQAISD_fSG_Li256ELb0ELb1EEENS1_25SingleTileBwdLPTSchedulerILb0ELi128ELb1EEEEEEEEEvNT_6ParamsE)
        /*035c*/ 	.word	0x00000048


	//----- nvinfo : EIATTR_REGCOUNT
	.align		4
.L_162:
        /*0360*/ 	.byte	0x04, 0x2f
        /*0362*/ 	.short	(.L_164 - .L_163)
	.align		4
.L_163:
        /*0364*/ 	.word	index@(_ZN7cutlass13device_kernelIN5flash11enable_sm90INS1_16FlashAttnBwdSm90INS1_25CollectiveMainloopBwdSm90ILi2ELi2ELi2EN4cute5tupleIJNS5_1CILi1EEES8_S8_EEENS6_IJNS7_ILi96EEENS7_ILi128EEENS7_ILi64EEEEEENS_10bfloat16_tEfNS_4arch4Sm90ELb1ELb0ELb1ELb0ELb0ELb1ELb0ELb1ELi2ELi1ELi2ELi2ELb0EEENS1_24CollectiveEpilogueBwdGQAISD_fSG_Li256ELb0ELb0EEENS1_25SingleTileBwdLPTSchedulerILb0ELi128ELb0EEEEEEEEEvNT_6ParamsE)
        /*0368*/ 	.word	0x000000a8


	//----- nvinfo : EIATTR_FRAME_SIZE
	.align		4
.L_164:
        /*036c*/ 	.byte	0x04, 0x11
        /*036e*/ 	.short	(.L_166 - .L_165)
	.align		4
.L_165:
        /*0370*/ 	.word	index@(_ZN7cutlass13device_kernelIN5flash11enable_sm90INS1_16FlashAttnBwdSm90INS1_25CollectiveMainloopBwdSm90ILi2ELi2ELi2EN4cute5tupleIJNS5_1CILi1EEES8_S8_EEENS6_IJNS7_ILi96EEENS7_ILi128EEENS7_ILi64EEEEEENS_10bfloat16_tEfNS_4arch4Sm90ELb1ELb0ELb1ELb0ELb0ELb1ELb0ELb1ELi2ELi1ELi2ELi2ELb0EEENS1_24CollectiveEpilogueBwdGQAISD_fSG_Li256ELb0ELb0EEENS1_25SingleTileBwdLPTSchedulerILb0ELi128ELb0EEEEEEEEEvNT_6ParamsE)
        /*0374*/ 	.word	0x00000050


	//----- nvinfo : EIATTR_REGCOUNT
	.align		4
.L_166:
        /*0378*/ 	.byte	0x04, 0x2f
        /*037a*/ 	.short	(.L_168 - .L_167)
	.align		4
.L_167:
        /*037c*/ 	.word	index@(_ZN7cutlass13device_kernelIN5flash11enable_sm90INS1_16FlashAttnBwdSm90INS1_25CollectiveMainloopBwdSm90ILi2ELi2ELi2EN4cute5tupleIJNS5_1CILi1EEES8_S8_EEENS6_IJNS7_ILi96EEENS7_ILi128EEENS7_ILi64EEEEEENS_10bfloat16_tEfNS_4arch4Sm90ELb1ELb0ELb1ELb0ELb1ELb1ELb0ELb1ELi2ELi1ELi2ELi2ELb0EEENS1_21CollectiveEpilogueBwdISD_SE_SG_Li256ELb0ELb0ELi1EEENS1_25SingleTileBwdLPTSchedulerILb0ELi128ELb1EEEEEEEEEvNT_6ParamsE)
        /*0380*/ 	.word	0x000000a8


	//----- nvinfo : EIATTR_FRAME_SIZE
	.align		4
.L_168:
        /*0384*/ 	.byte	0x04, 0x11
        /*0386*/ 	.short	(.L_170 - .L_169)
	.align		4
.L_169:
        /*0388*/ 	.word	index@(_ZN7cutlass13device_kernelIN5flash11enable_sm90INS1_16FlashAttnBwdSm90INS1_25CollectiveMainloopBwdSm90ILi2ELi2ELi2EN4cute5tupleIJNS5_1CILi1EEES8_S8_EEENS6_IJNS7_ILi96EEENS7_ILi128EEENS7_ILi64EEEEEENS_10bfloat16_tEfNS_4arch4Sm90ELb1ELb0ELb1ELb0ELb1ELb1ELb0ELb1ELi2ELi1ELi2ELi2ELb0EEENS1_21CollectiveEpilogueBwdISD_SE_SG_Li256ELb0ELb0ELi1EEENS1_25SingleTileBwdLPTSchedulerILb0ELi128ELb1EEEEEEEEEvNT_6ParamsE)
        /*038c*/ 	.word	0x00000040


	//----- nvinfo : EIATTR_REGCOUNT
	.align		4
.L_170:
        /*0390*/ 	.byte	0x04, 0x2f
        /*0392*/ 	.short	(.L_172 - .L_171)
	.align		4
.L_171:
        /*0394*/ 	.word	index@(_ZN7cutlass13device_kernelIN5flash11enable_sm90INS1_16FlashAttnBwdSm90INS1_25CollectiveMainloopBwdSm90ILi2ELi2ELi2EN4cute5tupleIJNS5_1CILi1EEES8_S8_EEENS6_IJNS7_ILi96EEENS7_ILi128EEENS7_ILi64EEEEEENS_10bfloat16_tEfNS_4arch4Sm90ELb1ELb0ELb1ELb0ELb0ELb1ELb0ELb1ELi2ELi1ELi2ELi2ELb0EEENS1_21CollectiveEpilogueBwdISD_SE_SG_Li256ELb0ELb0ELi1EEENS1_25SingleTileBwdLPTSchedulerILb0ELi128ELb0EEEEEEEEEvNT_6ParamsE)
        /*0398*/ 	.word	0x000000a8


	//----- nvinfo : EIATTR_FRAME_SIZE
	.align		4
.L_172:
        /*039c*/ 	.byte	0x04, 0x11
        /*039e*/ 	.short	(.L_174 - .L_173)
	.align		4
.L_173:
        /*03a0*/ 	.word	index@(_ZN7cutlass13device_kernelIN5flash11enable_sm90INS1_16FlashAttnBwdSm90INS1_25CollectiveMainloopBwdSm90ILi2ELi2ELi2EN4cute5tupleIJNS5_1CILi1EEES8_S8_EEENS6_IJNS7_ILi96EEENS7_ILi128EEENS7_ILi64EEEEEENS_10bfloat16_tEfNS_4arch4Sm90ELb1ELb0ELb1ELb0ELb0ELb1ELb0ELb1ELi2ELi1ELi2ELi2ELb0EEENS1_21CollectiveEpilogueBwdISD_SE_SG_Li256ELb0ELb0ELi1EEENS1_25SingleTileBwdLPTSchedulerILb0ELi128ELb0EEEEEEEEEvNT_6ParamsE)
        /*03a4*/ 	.word	0x00000040


	//----- nvinfo : EIATTR_REGCOUNT
	.align		4
.L_174:
        /*03a8*/ 	.byte	0x04, 0x2f
        /*03aa*/ 	.short	(.L_176 - .L_175)
	.align		4
.L_175:
        /*03ac*/ 	.word	index@(_ZN7cutlass13device_kernelIN5flash11enable_sm90INS1_16FlashAttnBwdSm90INS1_25CollectiveMainloopBwdSm90ILi2ELi2ELi2EN4cute5tupleIJNS5_1CILi1EEES8_S8_EEENS6_IJNS7_ILi128EEESA_NS7_ILi64EEEEEENS_10bfloat16_tEfNS_4arch4Sm90ELb0ELb1ELb1ELb1ELb1ELb1ELb0ELb0ELi2ELi1ELi2ELi2ELb0EEENS1_24CollectiveEpilogueBwdGQAISC_fSF_Li256ELb1ELb1EEENS1_19SingleTileSchedulerILb1ELb0ELb0ELi128EEEEEEEEEvNT_6ParamsE)
        /*03b0*/ 	.word	0x000000a8


	//----- nvinfo : EIATTR_FRAME_SIZE
	.align		4
.L_176:
        /*03b4*/ 	.byte	0x04, 0x11
        /*03b6*/ 	.short	(.L_178 - .L_177)
	.align		4
.L_177:
        /*03b8*/ 	.word	index@(_ZN7cutlass13device_kernelIN5flash11enable_sm90INS1_16FlashAttnBwdSm90INS1_25CollectiveMainloopBwdSm90ILi2ELi2ELi2EN4cute5tupleIJNS5_1CILi1EEES8_S8_EEENS6_IJNS7_ILi128EEESA_NS7_ILi64EEEEEENS_10bfloat16_tEfNS_4arch4Sm90ELb0ELb1ELb1ELb1ELb1ELb1ELb0ELb0ELi2ELi1ELi2ELi2ELb0EEENS1_24CollectiveEpilogueBwdGQAISC_fSF_Li256ELb1ELb1EEENS1_19SingleTileSchedulerILb1ELb0ELb0ELi128EEEEEEEEEvNT_6ParamsE)
        /*03bc*/ 	.word	0x00000128


	//----- nvinfo : EIATTR_REGCOUNT
	.align		4
.L_178:
        /*03c0*/ 	.byte	0x04, 0x2f
        /*03c2*/ 	.short	(.L_180 - .L_179)
	.align		4
.L_179:
        /*03c4*/ 	.word	index@(_ZN7cutlass13device_kernelIN5flash11enable_sm90INS1_16FlashAttnBwdSm90INS1_25CollectiveMainloopBwdSm90ILi2ELi2ELi2EN4cute5tupleIJNS5_1CILi1EEES8_S8_EEENS6_IJNS7_ILi128EEESA_NS7_ILi64EEEEEENS_10bfloat16_tEfNS_4arch4Sm90ELb0ELb1ELb1ELb1ELb0ELb1ELb0ELb0ELi2ELi1ELi2ELi2ELb0EEENS1_24CollectiveEpilogueBwdGQAISC_fSF_Li256ELb1ELb0EEENS1_19SingleTileSchedulerILb1ELb0ELb0ELi128EEEEEEEEEvNT_6ParamsE)
        /*03c8*/ 	.word	0x000000a8


	//----- nvinfo : EIATTR_FRAME_SIZE
	.align		4
.L_180:
        /*03cc*/ 	.byte	0x04, 0x11
        /*03ce*/ 	.short	(.L_182 - .L_181)
	.align		4
.L_181:
        /*03d0*/ 	.word	index@(_ZN7cutlass13device_kernelIN5flash11enable_sm90INS1_16FlashAttnBwdSm90INS1_25CollectiveMainloopBwdSm90ILi2ELi2ELi2EN4cute5tupleIJNS5_1CILi1EEES8_S8_EEENS6_IJNS7_ILi128EEESA_NS7_ILi64EEEEEENS_10bfloat16_tEfNS_4arch4Sm90ELb0ELb1ELb1ELb1ELb0ELb1ELb0ELb0ELi2ELi1ELi2ELi2ELb0EEENS1_24CollectiveEpilogueBwdGQAISC_fSF_Li256ELb1ELb0EEENS1_19SingleTileSchedulerILb1ELb0ELb0ELi128EEEEEEEEEvNT_6ParamsE)
        /*03d4*/ 	.word	0x00000140


	//----- nvinfo : EIATTR_REGCOUNT
	.align		4
.L_182:
        /*03d8*/ 	.byte	0x04, 0x2f
        /*03da*/ 	.short	(.L_184 - .L_183)
	.align		4
.L_183:
        /*03dc*/ 	.word	index@(_ZN7cutlass13device_kernelIN5flash11enable_sm90INS1_16FlashAttnBwdSm90INS1_25CollectiveMainloopBwdSm90ILi2ELi2ELi2EN4cute5tupleIJNS5_1CILi1EEES8_S8_EEENS6_IJNS7_ILi128EEESA_NS7_ILi64EEEEEENS_10bfloat16_tEfNS_4arch4Sm90ELb0ELb1ELb1ELb1ELb1ELb1ELb0ELb0ELi2ELi1ELi2ELi2ELb0EEENS1_21CollectiveEpilogueBwdISC_SD_SF_Li256ELb1ELb0ELi1EEENS1_19SingleTileSchedulerILb1ELb0ELb0ELi128EEEEEEEEEvNT_6ParamsE)
        /*03e0*/ 	.word	0x000000a8


	//----- nvinfo : EIATTR_FRAME_SIZE
	.align		4
.L_184:
        /*03e4*/ 	.byte	0x04, 0x11
        /*03e6*/ 	.short	(.L_186 - .L_185)
	.align		4
.L_185:
        /*03e8*/ 	.word	index@(_ZN7cutlass13device_kernelIN5flash11enable_sm90INS1_16FlashAttnBwdSm90INS1_25CollectiveMainloopBwdSm90ILi2ELi2ELi2EN4cute5tupleIJNS5_1CILi1EEES8_S8_EEENS6_IJNS7_ILi128EEESA_NS7_ILi64EEEEEENS_10bfloat16_tEfNS_4arch4Sm90ELb0ELb1ELb1ELb1ELb1ELb1ELb0ELb0ELi2ELi1ELi2ELi2ELb0EEENS1_21CollectiveEpilogueBwdISC_SD_SF_Li256ELb1ELb0ELi1EEENS1_19SingleTileSchedulerILb1ELb0ELb0ELi128EEEEEEEEEvNT_6ParamsE)
        /*03ec*/ 	.word	0x00000128


	//----- nvinfo : EIATTR_REGCOUNT
	.align		4
.L_186:
        /*03f0*/ 	.byte	0x04, 0x2f
        /*03f2*/ 	.short	(.L_188 - .L_187)
	.align		4
.L_187:
        /*03f4*/ 	.word	index@(_ZN7cutlass13device_kernelIN5flash11enable_sm90INS1_16FlashAttnBwdSm90INS1_25CollectiveMainloopBwdSm90ILi2ELi2ELi2EN4cute5tupleIJNS5_1CILi1EEES8_S8_EEENS6_IJNS7_ILi128EEESA_NS7_ILi64EEEEEENS_10bfloat16_tEfNS_4arch4Sm90ELb0ELb1ELb1ELb1ELb0ELb1ELb0ELb0ELi2ELi1ELi2ELi2ELb0EEENS1_21CollectiveEpilogueBwdISC_SD_SF_Li256ELb1ELb0ELi1EEENS1_19SingleTileSchedulerILb1ELb0ELb0ELi128EEEEEEEEEvNT_6ParamsE)
        /*03f8*/ 	.word	0x000000a8


	//----- nvinfo : EIATTR_FRAME_SIZE
	.align		4
.L_188:
        /*03fc*/ 	.byte	0x04, 0x11
        /*03fe*/ 	.short	(.L_190 - .L_189)
	.align		4
.L_189:
        /*0400*/ 	.word	index@(_ZN7cutlass13device_kernelIN5flash11enable_sm90INS1_16FlashAttnBwdSm90INS1_25CollectiveMainloopBwdSm90ILi2ELi2ELi2EN4cute5tupleIJNS5_1CILi1EEES8_S8_EEENS6_IJNS7_ILi128EEESA_NS7_ILi64EEEEEENS_10bfloat16_tEfNS_4arch4Sm90ELb0ELb1ELb1ELb1ELb0ELb1ELb0ELb0ELi2ELi1ELi2ELi2ELb0EEENS1_21CollectiveEpilogueBwdISC_SD_SF_Li256ELb1ELb0ELi1EEENS1_19SingleTileSchedulerILb1ELb0ELb0ELi128EEEEEEEEEvNT_6ParamsE)
        /*0404*/ 	.word	0x00000140


	//----- nvinfo : EIATTR_REGCOUNT
	.align		4
.L_190:
        /*0408*/ 	.byte	0x04, 0x2f
        /*040a*/ 	.short	(.L_192 - .L_191)
	.align		4
.L_191:
        /*040c*/ 	.word	index@(_ZN7cutlass13device_kernelIN5flash11enable_sm90INS1_16FlashAttnBwdSm90INS1_25CollectiveMainloopBwdSm90ILi2ELi2ELi2EN4cute5tupleIJNS5_1CILi1EEES8_S8_EEENS6_IJNS7_ILi128EEESA_NS7_ILi64EEEEEENS_10bfloat16_tEfNS_4arch4Sm90ELb0ELb1ELb1ELb0ELb1ELb1ELb0ELb0ELi2ELi1ELi2ELi2ELb0EEENS1_24CollectiveEpilogueBwdGQAISC_fSF_Li256ELb0ELb1EEENS1_19SingleTileSchedulerILb0ELb0ELb0ELi128EEEEEEEEEvNT_6ParamsE)
        /*0410*/ 	.word	0x000000a8


	//----- nvinfo : EIATTR_FRAME_SIZE
	.align		4
.L_192:
        /*0414*/ 	.byte	0x04, 0x11
        /*0416*/ 	.short	(.L_194 - .L_193)
	.align		4
.L_193:
        /*0418*/ 	.word	index@(_ZN7cutlass13device_kernelIN5flash11enable_sm90INS1_16FlashAttnBwdSm90INS1_25CollectiveMainloopBwdSm90ILi2ELi2ELi2EN4cute5tupleIJNS5_1CILi1EEES8_S8_EEENS6_IJNS7_ILi128EEESA_NS7_ILi64EEEEEENS_10bfloat16_tEfNS_4arch4Sm90ELb0ELb1ELb1ELb0ELb1ELb1ELb0ELb0ELi2ELi1ELi2ELi2ELb0EEENS1_24CollectiveEpilogueBwdGQAISC_fSF_Li256ELb0ELb1EEENS1_19SingleTileSchedulerILb0ELb0ELb0ELi128EEEEEEEEEvNT_6ParamsE)
        /*041c*/ 	.word	0x00000128


	//----- nvinfo : EIATTR_REGCOUNT
	.align		4
.L_194:
        /*0420*/ 	.byte	0x04, 0x2f
        /*0422*/ 	.short	(.L_196 - .L_195)
	.align		4
.L_195:
        /*0424*/ 	.word	index@(_ZN7cutlass13device_kernelIN5flash11enable_sm90INS1_16FlashAttnBwdSm90INS1_25CollectiveMainloopBwdSm90ILi2ELi2ELi2EN4cute5tupleIJNS5_1CILi1EEES8_S8_EEENS6_IJNS7_ILi128EEESA_NS7_ILi64EEEEEENS_10bfloat16_tEfNS_4arch4Sm90ELb0ELb1ELb1ELb0ELb0ELb1ELb0ELb0ELi2ELi1ELi2ELi2ELb0EEENS1_24CollectiveEpilogueBwdGQAISC_fSF_Li256ELb0ELb0EEENS1_19SingleTileSchedulerILb0ELb0ELb0ELi128EEEEEEEEEvNT_6ParamsE)
        /*0428*/ 	.word	0x000000a8


	//----- nvinfo : EIATTR_FRAME_SIZE
	.align		4
.L_196:
        /*042c*/ 	.byte	0x04, 0x11
        /*042e*/ 	.short	(.L_198 - .L_197)
	.align		4
.L_197:
        /*0430*/ 	.word	index@(_ZN7cutlass13device_kernelIN5flash11enable_sm90INS1_16FlashAttnBwdSm90INS1_25CollectiveMainloopBwdSm90ILi2ELi2ELi2EN4cute5tupleIJNS5_1CILi1EEES8_S8_EEENS6_IJNS7_ILi128EEESA_NS7_ILi64EEEEEENS_10bfloat16_tEfNS_4arch4Sm90ELb0ELb1ELb1ELb0ELb0ELb1ELb0ELb0ELi2ELi1ELi2ELi2ELb0EEENS1_24CollectiveEpilogueBwdGQAISC_fSF_Li256ELb0ELb0EEENS1_19SingleTileSchedulerILb0ELb0ELb0ELi128EEEEEEEEEvNT_6ParamsE)
        /*0434*/ 	.word	0x00000148


	//----- nvinfo : EIATTR_REGCOUNT
	.align		4
.L_198:
        /*0438*/ 	.byte	0x04, 0x2f
        /*043a*/ 	.short	(.L_200 - .L_199)
	.align		4
.L_199:
        /*043c*/ 	.word	index@(_ZN7cutlass13device_kernelIN5flash11enable_sm90INS1_16FlashAttnBwdSm90INS1_25CollectiveMainloopBwdSm90ILi2ELi2ELi2EN4cute5tupleIJNS5_1CILi1EEES8_S8_EEENS6_IJNS7_ILi128EEESA_NS7_ILi64EEEEEENS_10bfloat16_tEfNS_4arch4Sm90ELb0ELb1ELb1ELb0ELb1ELb1ELb0ELb0ELi2ELi1ELi2ELi2ELb0EEENS1_21CollectiveEpilogueBwdISC_SD_SF_Li256ELb0ELb0ELi1EEENS1_19SingleTileSchedulerILb0ELb0ELb0ELi128EEEEEEEEEvNT_6ParamsE)
        /*0440*/ 	.word	0x000000a8


	//----- nvinfo : EIATTR_FRAME_SIZE
	.align		4
.L_200:
        /*0444*/ 	.byte	0x04, 0x11
        /*0446*/ 	.short	(.L_202 - .L_201)
	.align		4
.L_201:
        /*0448*/ 	.word	index@(_ZN7cutlass13device_kernelIN5flash11enable_sm90INS1_16FlashAttnBwdSm90INS1_25CollectiveMainloopBwdSm90ILi2ELi2ELi2EN4cute5tupleIJNS5_1CILi1EEES8_S8_EEENS6_IJNS7_ILi128EEESA_NS7_ILi64EEEEEENS_10bfloat16_tEfNS_4arch4Sm90ELb0ELb1ELb1ELb0ELb1ELb1ELb0ELb0ELi2ELi1ELi2ELi2ELb0EEENS1_21CollectiveEpilogueBwdISC_SD_SF_Li256ELb0ELb0ELi1EEENS1_19SingleTileSchedulerILb0ELb0ELb0ELi128EEEEEEEEEvNT_6ParamsE)
        /*044c*/ 	.word	0x00000128


	//----- nvinfo : EIATTR_REGCOUNT
	.align		4
.L_202:
        /*0450*/ 	.byte	0x04, 0x2f
        /*0452*/ 	.short	(.L_204 - .L_203)
	.align		4
.L_203:
        /*0454*/ 	.word	index@(_ZN7cutlass13device_kernelIN5flash11enable_sm90INS1_16FlashAttnBwdSm90INS1_25CollectiveMainloopBwdSm90ILi2ELi2ELi2EN4cute5tupleIJNS5_1CILi1EEES8_S8_EEENS6_IJNS7_ILi128EEESA_NS7_ILi64EEEEEENS_10bfloat16_tEfNS_4arch4Sm90ELb0ELb1ELb1ELb0ELb0ELb1ELb0ELb0ELi2ELi1ELi2ELi2ELb0EEENS1_21CollectiveEpilogueBwdISC_SD_SF_Li256ELb0ELb0ELi1EEENS1_19SingleTileSchedulerILb0ELb0ELb0ELi128EEEEEEEEEvNT_6ParamsE)
        /*0458*/ 	.word	0x000000a8


	//----- nvinfo : EIATTR_FRAME_SIZE
	.align		4
.L_204:
        /*045c*/ 	.byte	0x04, 0x11
        /*045e*/ 	.short	(.L_206 - .L_205)
	.align		4
.L_205:
        /*0460*/ 	.word	index@(_ZN7cutlass13device_kernelIN5flash11enable_sm90INS1_16FlashAttnBwdSm90INS1_25CollectiveMainloopBwdSm90ILi2ELi2ELi2EN4cute5tupleIJNS5_1CILi1EEES8_S8_EEENS6_IJNS7_ILi128EEESA_NS7_ILi64EEEEEENS_10bfloat16_tEfNS_4arch4Sm90ELb0ELb1ELb1ELb0ELb0ELb1ELb0ELb0ELi2ELi1ELi2ELi2ELb0EEENS1_21CollectiveEpilogueBwdISC_SD_SF_Li256ELb0ELb0ELi1EEENS1_19SingleTileSchedulerILb0ELb0ELb0ELi128EEEEEEEEEvNT_6ParamsE)
        /*0464*/ 	.word	0x00000148


	//----- nvinfo : EIATTR_REGCOUNT
	.align		4
.L_206:
        /*0468*/ 	.byte	0x04, 0x2f
        /*046a*/ 	.short	(.L_208 - .L_207)
	.align		4
.L_207:
        /*046c*/ 	.word	index@(_ZN7cutlass13device_kernelIN5flash11enable_sm90INS1_16FlashAttnBwdSm90INS1_25CollectiveMainloopBwdSm90ILi2ELi2ELi2EN4cute5tupleIJNS5_1CILi1EEES8_S8_EEENS6_IJNS7_ILi128EEESA_NS7_ILi64EEEEEENS_10bfloat16_tEfNS_4arch4Sm90ELb0ELb0ELb1ELb1ELb1ELb1ELb0ELb0ELi2ELi1ELi2ELi2ELb0EEENS1_24CollectiveEpilogueBwdGQAISC_fSF_Li256ELb1ELb1EEENS1_19SingleTileSchedulerILb1ELb0ELb0ELi128EEEEEEEEEvNT_6ParamsE)
        /*0470*/ 	.word	0x000000a8


	//----- nvinfo : EIATTR_FRAME_SIZE
	.align		4
.L_208:
        /*0474*/ 	.byte	0x04, 0x11
        /*0476*/ 	.short	(.L_210 - .L_209)
	.align		4
.L_209:
        /*0478*/ 	.word	index@(_ZN7cutlass13device_kernelIN5flash11enable_sm90INS1_16FlashAttnBwdSm90INS1_25CollectiveMainloopBwdSm90ILi2ELi2ELi2EN4cute5tupleIJNS5_1CILi1EEES8_S8_EEENS6_IJNS7_ILi128EEESA_NS7_ILi64EEEEEENS_10bfloat16_tEfNS_4arch4Sm90ELb0ELb0ELb1ELb1ELb1ELb1ELb0ELb0ELi2ELi1ELi2ELi2ELb0EEENS1_24CollectiveEpilogueBwdGQAISC_fSF_Li256ELb1ELb1EEENS1_19SingleTileSchedulerILb1ELb0ELb0ELi128EEEEEEEEEvNT_6ParamsE)
        /*047c*/ 	.word	0x00000048


	//----- nvinfo : EIATTR_REGCOUNT
	.align		4
.L_210:
        /*0480*/ 	.byte	0x04, 0x2f
        /*0482*/ 	.short	(.L_212 - .L_211)
	.align		4
.L_211:
        /*0484*/ 	.word	index@(_ZN7cutlass13device_kernelIN5flash11enable_sm90INS1_16FlashAttnBwdSm90INS1_25CollectiveMainloopBwdSm90ILi2ELi2ELi2EN4cute5tupleIJNS5_1CILi1EEES8_S8_EEENS6_IJNS7_ILi128EEESA_NS7_ILi64EEEEEENS_10bfloat16_tEfNS_4arch4Sm90ELb0ELb0ELb1ELb1ELb0ELb1ELb0ELb0ELi2ELi1ELi2ELi2ELb0EEENS1_24CollectiveEpilogueBwdGQAISC_fSF_Li256ELb1ELb0EEENS1_19SingleTileSchedulerILb1ELb0ELb0ELi128EEEEEEEEEvNT_6ParamsE)
        /*0488*/ 	.word	0x000000a8


	//----- nvinfo : EIATTR_FRAME_SIZE
	.align		4
.L_212:
        /*048c*/ 	.byte	0x04, 0x11
        /*048e*/ 	.short	(.L_214 - .L_213)
	.align		4
.L_213:
        /*0490*/ 	.word	index@(_ZN7cutlass13device_kernelIN5flash11enable_sm90INS1_16FlashAttnBwdSm90INS1_25CollectiveMainloopBwdSm90ILi2ELi2ELi2EN4cute5tupleIJNS5_1CILi1EEES8_S8_EEENS6_IJNS7_ILi128EEESA_NS7_ILi64EEEEEENS_10bfloat16_tEfNS_4arch4Sm90ELb0ELb0ELb1ELb1ELb0ELb1ELb0ELb0ELi2ELi1ELi2ELi2ELb0EEENS1_24CollectiveEpilogueBwdGQAISC_fSF_Li256ELb1ELb0EEENS1_19SingleTileSchedulerILb1ELb0ELb0ELi128EEEEEEEEEvNT_6ParamsE)
        /*0494*/ 	.word	0x00000050


	//----- nvinfo : EIATTR_REGCOUNT
	.align		4
.L_214:
        /*0498*/ 	.byte	0x04, 0x2f
        /*049a*/ 	.short	(.L_216 - .L_215)
	.align		4
.L_215:
        /*049c*/ 	.word	index@(_ZN7cutlass13device_kernelIN5flash11enable_sm90INS1_16FlashAttnBwdSm90INS1_25CollectiveMainloopBwdSm90ILi2ELi2ELi2EN4cute5tupleIJNS5_1CILi1EEES8_S8_EEENS6_IJNS7_ILi128EEESA_NS7_ILi64EEEEEENS_10bfloat16_tEfNS_4arch4Sm90ELb0ELb0ELb1ELb1ELb1ELb1ELb0ELb0ELi2ELi1ELi2ELi2ELb0EEENS1_21CollectiveEpilogueBwdISC_SD_SF_Li256ELb1ELb0ELi1EEENS1_19SingleTileSchedulerILb1ELb0ELb0ELi128EEEEEEEEEvNT_6ParamsE)
        /*04a0*/ 	.word	0x000000a8


	//----- nvinfo : EIATTR_FRAME_SIZE
	.align		4
.L_216:
        /*04a4*/ 	.byte	0x04, 0x11
        /*04a6*/ 	.short	(.L_218 - .L_217)
	.align		4
.L_217:
        /*04a8*/ 	.word	index@(_ZN7cutlass13device_kernelIN5flash11enable_sm90INS1_16FlashAttnBwdSm90INS1_25CollectiveMainloopBwdSm90ILi2ELi2ELi2EN4cute5tupleIJNS5_1CILi1EEES8_S8_EEENS6_IJNS7_ILi128EEESA_NS7_ILi64EEEEEENS_10bfloat16_tEfNS_4arch4Sm90ELb0ELb0ELb1ELb1ELb1ELb1ELb0ELb0ELi2ELi1ELi2ELi2ELb0EEENS1_21CollectiveEpilogueBwdISC_SD_SF_Li256ELb1ELb0ELi1EEENS1_19SingleTileSchedulerILb1ELb0ELb0ELi128EEEEEEEEEvNT_6ParamsE)
        /*04ac*/ 	.word	0x00000048


	//----- nvinfo : EIATTR_REGCOUNT
	.align		4
.L_218:
        /*04b0*/ 	.byte	0x04, 0x2f
        /*04b2*/ 	.short	(.L_220 - .L_219)
	.align		4
.L_219:
        /*04b4*/ 	.word	index@(_ZN7cutlass13device_kernelIN5flash11enable_sm90INS1_16FlashAttnBwdSm90INS1_25CollectiveMainloopBwdSm90ILi2ELi2ELi2EN4cute5tupleIJNS5_1CILi1EEES8_S8_EEENS6_IJNS7_ILi128EEESA_NS7_ILi64EEEEEENS_10bfloat16_tEfNS_4arch4Sm90ELb0ELb0ELb1ELb1ELb0ELb1ELb0ELb0ELi2ELi1ELi2ELi2ELb0EEENS1_21CollectiveEpilogueBwdISC_SD_SF_Li256ELb1ELb0ELi1EEENS1_19SingleTileSchedulerILb1ELb0ELb0ELi128EEEEEEEEEvNT_6ParamsE)
        /*04b8*/ 	.word	0x000000a8


	//----- nvinfo : EIATTR_FRAME_SIZE
	.align		4
.L_220:
        /*04bc*/ 	.byte	0x04, 0x11
        /*04be*/ 	.short	(.L_222 - .L_221)
	.align		4
.L_221:
        /*04c0*/ 	.word	index@(_ZN7cutlass13device_kernelIN5flash11enable_sm90INS1_16FlashAttnBwdSm90INS1_25CollectiveMainloopBwdSm90ILi2ELi2ELi2EN4cute5tupleIJNS5_1CILi1EEES8_S8_EEENS6_IJNS7_ILi128EEESA_NS7_ILi64EEEEEENS_10bfloat16_tEfNS_4arch4Sm90ELb0ELb0ELb1ELb1ELb0ELb1ELb0ELb0ELi2ELi1ELi2ELi2ELb0EEENS1_21CollectiveEpilogueBwdISC_SD_SF_Li256ELb1ELb0ELi1EEENS1_19SingleTileSchedulerILb1ELb0ELb0ELi128EEEEEEEEEvNT_6ParamsE)
        /*04c4*/ 	.word	0x00000050


	//----- nvinfo : EIATTR_REGCOUNT
	.align		4
.L_222:
        /*04c8*/ 	.byte	0x04, 0x2f
        /*04ca*/ 	.short	(.L_224 - .L_223)
	.align		4
.L_223:
        /*04cc*/ 	.word	index@(_ZN7cutlass13device_kernelIN5flash11enable_sm90INS1_16FlashAttnBwdSm90INS1_25CollectiveMainloopBwdSm90ILi2ELi2ELi2EN4cute5tupleIJNS5_1CILi1EEES8_S8_EEENS6_IJNS7_ILi128EEESA_NS7_ILi64EEEEEENS_10bfloat16_tEfNS_4arch4Sm90ELb0ELb0ELb1ELb0ELb1ELb1ELb0ELb0ELi2ELi1ELi2ELi2ELb0EEENS1_24CollectiveEpilogueBwdGQAISC_fSF_Li256ELb0ELb1EEENS1_19SingleTileSchedulerILb0ELb0ELb0ELi128EEEEEEEEEvNT_6ParamsE)
        /*04d0*/ 	.word	0x000000a8


	//----- nvinfo : EIATTR_FRAME_SIZE
	.align		4
.L_224:
        /*04d4*/ 	.byte	0x04, 0x11
        /*04d6*/ 	.short	(.L_226 - .L_225)
	.align		4
.L_225:
        /*04d8*/ 	.word	index@(_ZN7cutlass13device_kernelIN5flash11enable_sm90INS1_16FlashAttnBwdSm90INS1_25CollectiveMainloopBwdSm90ILi2ELi2ELi2EN4cute5tupleIJNS5_1CILi1EEES8_S8_EEENS6_IJNS7_ILi128EEESA_NS7_ILi64EEEEEENS_10bfloat16_tEfNS_4arch4Sm90ELb0ELb0ELb1ELb0ELb1ELb1ELb0ELb0ELi2ELi1ELi2ELi2ELb0EEENS1_24CollectiveEpilogueBwdGQAISC_fSF_Li256ELb0ELb1EEENS1_19SingleTileSchedulerILb0ELb0ELb0ELi128EEEEEEEEEvNT_6ParamsE)
        /*04dc*/ 	.word	0x000000b8


	//----- nvinfo : EIATTR_REGCOUNT
	.align		4
.L_226:
        /*04e0*/ 	.byte	0x04, 0x2f
        /*04e2*/ 	.short	(.L_228 - .L_227)
	.align		4
.L_227:
        /*04e4*/ 	.word	index@(_ZN7cutlass13device_kernelIN5flash11enable_sm90INS1_16FlashAttnBwdSm90INS1_25CollectiveMainloopBwdSm90ILi2ELi2ELi2EN4cute5tupleIJNS5_1CILi1EEES8_S8_EEENS6_IJNS7_ILi128EEESA_NS7_ILi64EEEEEENS_10bfloat16_tEfNS_4arch4Sm90ELb0ELb0ELb1ELb0ELb0ELb1ELb0ELb0ELi2ELi1ELi2ELi2ELb0EEENS1_24CollectiveEpilogueBwdGQAISC_fSF_Li256ELb0ELb0EEENS1_19SingleTileSchedulerILb0ELb0ELb0ELi128EEEEEEEEEvNT_6ParamsE)
        /*04e8*/ 	.word	0x000000a8


	//----- nvinfo : EIATTR_FRAME_SIZE
	.align		4
.L_228:
        /*04ec*/ 	.byte	0x04, 0x11
        /*04ee*/ 	.short	(.L_230 - .L_229)
	.align		4
.L_229:
        /*04f0*/ 	.word	index@(_ZN7cutlass13device_kernelIN5flash11enable_sm90INS1_16FlashAttnBwdSm90INS1_25CollectiveMainloopBwdSm90ILi2ELi2ELi2EN4cute5tupleIJNS5_1CILi1EEES8_S8_EEENS6_IJNS7_ILi128EEESA_NS7_ILi64EEEEEENS_10bfloat16_tEfNS_4arch4Sm90ELb0ELb0ELb1ELb0ELb0ELb1ELb0ELb0ELi2ELi1ELi2ELi2ELb0EEENS1_24CollectiveEpilogueBwdGQAISC_fSF_Li256ELb0ELb0EEENS1_19SingleTileSchedulerILb0ELb0ELb0ELi128EEEEEEEEEvNT_6ParamsE)
        /*04f4*/ 	.word	0x000000b8


	//----- nvinfo : EIATTR_REGCOUNT
	.align		4
.L_230:
        /*04f8*/ 	.byte	0x04, 0x2f
        /*04fa*/ 	.short	(.L_232 - .L_231)
	.align		4
.L_231:
        /*04fc*/ 	.word	index@(_ZN7cutlass13device_kernelIN5flash11enable_sm90INS1_16FlashAttnBwdSm90INS1_25CollectiveMainloopBwdSm90ILi2ELi2ELi2EN4cute5tupleIJNS5_1CILi1EEES8_S8_EEENS6_IJNS7_ILi128EEESA_NS7_ILi64EEEEEENS_10bfloat16_tEfNS_4arch4Sm90ELb0ELb0ELb1ELb0ELb1ELb1ELb0ELb0ELi2ELi1ELi2ELi2ELb0EEENS1_21CollectiveEpilogueBwdISC_SD_SF_Li256ELb0ELb0ELi1EEENS1_19SingleTileSchedulerILb0ELb0ELb0ELi128EEEEEEEEEvNT_6ParamsE)
        /*0500*/ 	.word	0x000000a8


	//----- nvinfo : EIATTR_FRAME_SIZE
	.align		4
.L_232:
        /*0504*/ 	.byte	0x04, 0x11
        /*0506*/ 	.short	(.L_234 - .L_233)
	.align		4
.L_233:
        /*0508*/ 	.word	index@(_ZN7cutlass13device_kernelIN5flash11enable_sm90INS1_16FlashAttnBwdSm90INS1_25CollectiveMainloopBwdSm90ILi2ELi2ELi2EN4cute5tupleIJNS5_1CILi1EEES8_S8_EEENS6_IJNS7_ILi128EEESA_NS7_ILi64EEEEEENS_10bfloat16_tEfNS_4arch4Sm90ELb0ELb0ELb1ELb0ELb1ELb1ELb0ELb0ELi2ELi1ELi2ELi2ELb0EEENS1_21CollectiveEpilogueBwdISC_SD_SF_Li256ELb0ELb0ELi1EEENS1_19SingleTileSchedulerILb0ELb0ELb0ELi128EEEEEEEEEvNT_6ParamsE)
        /*050c*/ 	.word	0x000000b8


	//----- nvinfo : EIATTR_REGCOUNT
	.align		4
.L_234:
        /*0510*/ 	.byte	0x04, 0x2f
        /*0512*/ 	.short	(.L_236 - .L_235)
	.align		4
.L_235:
        /*0514*/ 	.word	index@(_ZN7cutlass13device_kernelIN5flash11enable_sm90INS1_16FlashAttnBwdSm90INS1_25CollectiveMainloopBwdSm90ILi2ELi2ELi2EN4cute5tupleIJNS5_1CILi1EEES8_S8_EEENS6_IJNS7_ILi128EEESA_NS7_ILi64EEEEEENS_10bfloat16_tEfNS_4arch4Sm90ELb0ELb0ELb1ELb0ELb0ELb1ELb0ELb0ELi2ELi1ELi2ELi2ELb0EEENS1_21CollectiveEpilogueBwdISC_SD_SF_Li256ELb0ELb0ELi1EEENS1_19SingleTileSchedulerILb0ELb0ELb0ELi128EEEEEEEEEvNT_6ParamsE)
        /*0518*/ 	.word	0x000000a8


	//----- nvinfo : EIATTR_FRAME_SIZE
	.align		4
.L_236:
        /*051c*/ 	.byte	0x04, 0x11
        /*051e*/ 	.short	(.L_238 - .L_237)
	.align		4
.L_237:
        /*0520*/ 	.word	index@(_ZN7cutlass13device_kernelIN5flash11enable_sm90INS1_16FlashAttnBwdSm90INS1_25CollectiveMainloopBwdSm90ILi2ELi2ELi2EN4cute5tupleIJNS5_1CILi1EEES8_S8_EEENS6_IJNS7_ILi128EEESA_NS7_ILi64EEEEEENS_10bfloat16_tEfNS_4arch4Sm90ELb0ELb0ELb1ELb0ELb0ELb1ELb0ELb0ELi2ELi1ELi2ELi2ELb0EEENS1_21CollectiveEpilogueBwdISC_SD_SF_Li256ELb0ELb0ELi1EEENS1_19SingleTileSchedulerILb0ELb0ELb0ELi128EEEEEEEEEvNT_6ParamsE)
        /*0524*/ 	.word	0x000000b8


	//----- nvinfo : EIATTR_MIN_STACK_SIZE
	.align		4
.L_238:
        /*0528*/ 	.byte	0x04, 0x12
        /*052a*/ 	.short	(.L_240 - .L_239)
	.align		4
.L_239:
        /*052c*/ 	.word	index@(_ZN7cutlass13device_kernelIN5flash11enable_sm90INS1_16FlashAttnBwdSm90INS1_25CollectiveMainloopBwdSm90ILi2ELi2ELi2EN4cute5tupleIJNS5_1CILi1EEES8_S8_EEENS6_IJNS7_ILi128EEESA_NS7_ILi64EEEEEENS_10bfloat16_tEfNS_4arch4Sm90ELb0ELb0ELb1ELb0ELb0ELb1ELb0ELb0ELi2ELi1ELi2ELi2ELb0EEENS1_21CollectiveEpilogueBwdISC_SD_SF_Li256ELb0ELb0ELi1EEENS1_19SingleTileSchedulerILb0ELb0ELb0ELi128EEEEEEEEEvNT_6ParamsE)
        /*0530*/ 	.word	0x000000b8


	//----- nvinfo : EIATTR_MIN_STACK_SIZE
	.align		4
.L_240:
        /*0534*/ 	.byte	0x04, 0x12
        /*0536*/ 	.short	(.L_242 - .L_241)
	.align		4
.L_241:
        /*0538*/ 	.word	index@(_ZN7cutlass13device_kernelIN5flash11enable_sm90INS1_16FlashAttnBwdSm90INS1_25CollectiveMainloopBwdSm90ILi2ELi2ELi2EN4cute5tupleIJNS5_1CILi1EEES8_S8_EEENS6_IJNS7_ILi128EEESA_NS7_ILi64EEEEEENS_10bfloat16_tEfNS_4arch4Sm90ELb0ELb0ELb1ELb0ELb1ELb1ELb0ELb0ELi2ELi1ELi2ELi2ELb0EEENS1_21CollectiveEpilogueBwdISC_SD_SF_Li256ELb0ELb0ELi1EEENS1_19SingleTileSchedulerILb0ELb0ELb0ELi128EEEEEEEEEvNT_6ParamsE)
        /*053c*/ 	.word	0x000000b8


	//----- nvinfo : EIATTR_MIN_STACK_SIZE
	.align		4
.L_242:
        /*0540*/ 	.byte	0x04, 0x12
        /*0542*/ 	.short	(.L_244 - .L_243)
	.align		4
.L_243:
        /*0544*/ 	.word	index@(_ZN7cutlass13device_kernelIN5flash11enable_sm90INS1_16FlashAttnBwdSm90INS1_25CollectiveMainloopBwdSm90ILi2ELi2ELi2EN4cute5tupleIJNS5_1CILi1EEES8_S8_EEENS6_IJNS7_ILi128EEESA_NS7_ILi64EEEEEENS_10bfloat16_tEfNS_4arch4Sm90ELb0ELb0ELb1ELb0ELb0ELb1ELb0ELb0ELi2ELi1ELi2ELi2ELb0EEENS1_24CollectiveEpilogueBwdGQAISC_fSF_Li256ELb0ELb0EEENS1_19SingleTileSchedulerILb0ELb0ELb0ELi128EEEEEEEEEvNT_6ParamsE)
        /*0548*/ 	.word	0x000000b8


	//----- nvinfo : EIATTR_MIN_STACK_SIZE
	.align		4
.L_244:
        /*054c*/ 	.byte	0x04, 0x12
        /*054e*/ 	.short	(.L_246 - .L_245)
	.align		4
.L_245:
        /*0550*/ 	.word	index@(_ZN7cutlass13device_kernelIN5flash11enable_sm90INS1_16FlashAttnBwdSm90INS1_25CollectiveMainloopBwdSm90ILi2ELi2ELi2EN4cute5tupleIJNS5_1CILi1EEES8_S8_EEENS6_IJNS7_ILi128EEESA_NS7_ILi64EEEEEENS_10bfloat16_tEfNS_4arch4Sm90ELb0ELb0ELb1ELb0ELb1ELb1ELb0ELb0ELi2ELi1ELi2ELi2ELb0EEENS1_24CollectiveEpilogueBwdGQAISC_fSF_Li256ELb0ELb1EEENS1_19SingleTileSchedulerILb0ELb0ELb0ELi128EEEEEEEEEvNT_6ParamsE)
        /*0554*/ 	.word	0x000000b8


	//----- nvinfo : EIATTR_MIN_STACK_SIZE
	.align		4
.L_246:
        /*0558*/ 	.byte	0x04, 0x12
        /*055a*/ 	.short	(.L_248 - .L_247)
	.align		4
.L_247:
        /*055c*/ 	.word	index@(_ZN7cutlass13device_kernelIN5flash11enable_sm90INS1_16FlashAttnBwdSm90INS1_25CollectiveMainloopBwdSm90ILi2ELi2ELi2EN4cute5tupleIJNS5_1CILi1EEES8_S8_EEENS6_IJNS7_ILi128EEESA_NS7_ILi64EEEEEENS_10bfloat16_tEfNS_4arch4Sm90ELb0ELb0ELb1ELb1ELb0ELb1ELb0ELb0ELi2ELi1ELi2ELi2ELb0EEENS1_21CollectiveEpilogueBwdISC_SD_SF_Li256ELb1ELb0ELi1EEENS1_19SingleTileSchedulerILb1ELb0ELb0ELi128EEEEEEEEEvNT_6ParamsE)
        /*0560*/ 	.word	0x00000050


	//----- nvinfo : EIATTR_MIN_STACK_SIZE
	.align		4
.L_248:
        /*0564*/ 	.byte	0x04, 0x12
        /*0566*/ 	.short	(.L_250 - .L_249)
	.align		4
.L_249:
        /*0568*/ 	.word	index@(_ZN7cutlass13device_kernelIN5flash11enable_sm90INS1_16FlashAttnBwdSm90INS1_25CollectiveMainloopBwdSm90ILi2ELi2ELi2EN4cute5tupleIJNS5_1CILi1EEES8_S8_EEENS6_IJNS7_ILi128EEESA_NS7_ILi64EEEEEENS_10bfloat16_tEfNS_4arch4Sm90ELb0ELb0ELb1ELb1ELb1ELb1ELb0ELb0ELi2ELi1ELi2ELi2ELb0EEENS1_21CollectiveEpilogueBwdISC_SD_SF_Li256ELb1ELb0ELi1EEENS1_19SingleTileSchedulerILb1ELb0ELb0ELi128EEEEEEEEEvNT_6ParamsE)
        /*056c*/ 	.word	0x00000048


	//----- nvinfo : EIATTR_MIN_STACK_SIZE
	.align		4
.L_250:
        /*0570*/ 	.byte	0x04, 0x12
        /*0572*/ 	.short	(.L_252 - .L_251)
	.align		4
.L_251:
        /*0574*/ 	.word	index@(_ZN7cutlass13device_kernelIN5flash11enable_sm90INS1_16FlashAttnBwdSm90INS1_25CollectiveMainloopBwdSm90ILi2ELi2ELi2EN4cute5tupleIJNS5_1CILi1EEES8_S8_EEENS6_IJNS7_ILi128EEESA_NS7_ILi64EEEEEENS_10bfloat16_tEfNS_4arch4Sm90ELb0ELb0ELb1ELb1ELb0ELb1ELb0ELb0ELi2ELi1ELi2ELi2ELb0EEENS1_24CollectiveEpilogueBwdGQAISC_fSF_Li256ELb1ELb0EEENS1_19SingleTileSchedulerILb1ELb0ELb0ELi128EEEEEEEEEvNT_6ParamsE)
        /*0578*/ 	.word	0x00000050


	//----- nvinfo : EIATTR_MIN_STACK_SIZE
	.align		4
.L_252:
        /*057c*/ 	.byte	0x04, 0x12
        /*057e*/ 	.short	(.L_254 - .L_253)
	.align		4
.L_253:
        /*0580*/ 	.word	index@(_ZN7cutlass13device_kernelIN5flash11enable_sm90INS1_16FlashAttnBwdSm90INS1_25CollectiveMainloopBwdSm90ILi2ELi2ELi2EN4cute5tupleIJNS5_1CILi1EEES8_S8_EEENS6_IJNS7_ILi128EEESA_NS7_ILi64EEEEEENS_10bfloat16_tEfNS_4arch4Sm90ELb0ELb0ELb1ELb1ELb1ELb1ELb0ELb0ELi2ELi1ELi2ELi2ELb0EEENS1_24CollectiveEpilogueBwdGQAISC_fSF_Li256ELb1ELb1EEENS1_19SingleTileSchedulerILb1ELb0ELb0ELi128EEEEEEEEEvNT_6ParamsE)
        /*0584*/ 	.word	0x00000048


	//----- nvinfo : EIATTR_MIN_STACK_SIZE
	.align		4
.L_254:
        /*0588*/ 	.byte	0x04, 0x12
        /*058a*/ 	.short	(.L_256 - .L_255)
	.align		4
.L_255:
        /*058c*/ 	.word	index@(_ZN7cutlass13device_kernelIN5flash11enable_sm90INS1_16FlashAttnBwdSm90INS1_25CollectiveMainloopBwdSm90ILi2ELi2ELi2EN4cute5tupleIJNS5_1CILi1EEES8_S8_EEENS6_IJNS7_ILi128EEESA_NS7_ILi64EEEEEENS_10bfloat16_tEfNS_4arch4Sm90ELb0ELb1ELb1ELb0ELb0ELb1ELb0ELb0ELi2ELi1ELi2ELi2ELb0EEENS1_21CollectiveEpilogueBwdISC_SD_SF_Li256ELb0ELb0ELi1EEENS1_19SingleTileSchedulerILb0ELb0ELb0ELi128EEEEEEEEEvNT_6ParamsE)
        /*0590*/ 	.word	0x00000148


	//----- nvinfo : EIATTR_MIN_STACK_SIZE
	.align		4
.L_256:
        /*0594*/ 	.byte	0x04, 0x12
        /*0596*/ 	.short	(.L_258 - .L_257)
	.align		4
.L_257:
        /*0598*/ 	.word	index@(_ZN7cutlass13device_kernelIN5flash11enable_sm90INS1_16FlashAttnBwdSm90INS1_25CollectiveMainloopBwdSm90ILi2ELi2ELi2EN4cute5tupleIJNS5_1CILi1EEES8_S8_EEENS6_IJNS7_ILi128EEESA_NS7_ILi64EEEEEENS_10bfloat16_tEfNS_4arch4Sm90ELb0ELb1ELb1ELb0ELb1ELb1ELb0ELb0ELi2ELi1ELi2ELi2ELb0EEENS1_21CollectiveEpilogueBwdISC_SD_SF_Li256ELb0ELb0ELi1EEENS1_19SingleTileSchedulerILb0ELb0ELb0ELi128EEEEEEEEEvNT_6ParamsE)
        /*059c*/ 	.word	0x00000128


	//----- nvinfo : EIATTR_MIN_STACK_SIZE
	.align		4
.L_258:
        /*05a0*/ 	.byte	0x04, 0x12
        /*05a2*/ 	.short	(.L_260 - .L_259)
	.align		4
.L_259:
        /*05a4*/ 	.word	index@(_ZN7cutlass13device_kernelIN5flash11enable_sm90INS1_16FlashAttnBwdSm90INS1_25CollectiveMainloopBwdSm90ILi2ELi2ELi2EN4cute5tupleIJNS5_1CILi1EEES8_S8_EEENS6_IJNS7_ILi128EEESA_NS7_ILi64EEEEEENS_10bfloat16_tEfNS_4arch4Sm90ELb0ELb1ELb1ELb0ELb0ELb1ELb0ELb0ELi2ELi1ELi2ELi2ELb0EEENS1_24CollectiveEpilogueBwdGQAISC_fSF_Li256ELb0ELb0EEENS1_19SingleTileSchedulerILb0ELb0ELb0ELi128EEEEEEEEEvNT_6ParamsE)
        /*05a8*/ 	.word	0x00000148


	//----- nvinfo : EIATTR_MIN_STACK_SIZE
	.align		4
.L_260:
        /*05ac*/ 	.byte	0x04, 0x12
        /*05ae*/ 	.short	(.L_262 - .L_261)
	.align		4
.L_261:
        /*05b0*/ 	.word	index@(_ZN7cutlass13device_kernelIN5flash11enable_sm90INS1_16FlashAttnBwdSm90INS1_25CollectiveMainloopBwdSm90ILi2ELi2ELi2EN4cute5tupleIJNS5_1CILi1EEES8_S8_EEENS6_IJNS7_ILi128EEESA_NS7_ILi64EEEEEENS_10bfloat16_tEfNS_4arch4Sm90ELb0ELb1ELb1ELb0ELb1ELb1ELb0ELb0ELi2ELi1ELi2ELi2ELb0EEENS1_24CollectiveEpilogueBwdGQAISC_fSF_Li256ELb0ELb1EEENS1_19SingleTileSchedulerILb0ELb0ELb0ELi128EEEEEEEEEvNT_6ParamsE)
        /*05b4*/ 	.word	0x00000128


	//----- nvinfo : EIATTR_MIN_STACK_SIZE
	.align		4
.L_262:
        /*05b8*/ 	.byte	0x04, 0x12
        /*05ba*/ 	.short	(.L_264 - .L_263)
	.align		4
.L_263:
        /*05bc*/ 	.word	index@(_ZN7cutlass13device_kernelIN5flash11enable_sm90INS1_16FlashAttnBwdSm90INS1_25CollectiveMainloopBwdSm90ILi2ELi2ELi2EN4cute5tupleIJNS5_1CILi1EEES8_S8_EEENS6_IJNS7_ILi128EEESA_NS7_ILi64EEEEEENS_10bfloat16_tEfNS_4arch4Sm90ELb0ELb1ELb1ELb1ELb0ELb1ELb0ELb0ELi2ELi1ELi2ELi2ELb0EEENS1_21CollectiveEpilogueBwdISC_SD_SF_Li256ELb1ELb0ELi1EEENS1_19SingleTileSchedulerILb1ELb0ELb0ELi128EEEEEEEEEvNT_6ParamsE)
        /*05c0*/ 	.word	0x00000140


	//----- nvinfo : EIATTR_MIN_STACK_SIZE
	.align		4
.L_264:
        /*05c4*/ 	.byte	0x04, 0x12
        /*05c6*/ 	.short	(.L_266 - .L_265)
	.align		4
.L_265:
        /*05c8*/ 	.word	index@(_ZN7cutlass13device_kernelIN5flash11enable_sm90INS1_16FlashAttnBwdSm90INS1_25CollectiveMainloopBwdSm90ILi2ELi2ELi2EN4cute5tupleIJNS5_1CILi1EEES8_S8_EEENS6_IJNS7_ILi128EEESA_NS7_ILi64EEEEEENS_10bfloat16_tEfNS_4arch4Sm90ELb0ELb1ELb1ELb1ELb1ELb1ELb0ELb0ELi2ELi1ELi2ELi2ELb0EEENS1_21CollectiveEpilogueBwdISC_SD_SF_Li256ELb1ELb0ELi1EEENS1_19SingleTileSchedulerILb1ELb0ELb0ELi128EEEEEEEEEvNT_6ParamsE)
        /*05cc*/ 	.word	0x00000128


	//----- nvinfo : EIATTR_MIN_STACK_SIZE
	.align		4
.L_266:
        /*05d0*/ 	.byte	0x04, 0x12
        /*05d2*/ 	.short	(.L_268 - .L_267)
	.align		4
.L_267:
        /*05d4*/ 	.word	index@(_ZN7cutlass13device_kernelIN5flash11enable_sm90INS1_16FlashAttnBwdSm90INS1_25CollectiveMainloopBwdSm90ILi2ELi2ELi2EN4cute5tupleIJNS5_1CILi1EEES8_S8_EEENS6_IJNS7_ILi128EEESA_NS7_ILi64EEEEEENS_10bfloat16_tEfNS_4arch4Sm90ELb0ELb1ELb1ELb1ELb0ELb1ELb0ELb0ELi2ELi1ELi2ELi2ELb0EEENS1_24CollectiveEpilogueBwdGQAISC_fSF_Li256ELb1ELb0EEENS1_19SingleTileSchedulerILb1ELb0ELb0ELi128EEEEEEEEEvNT_6ParamsE)
        /*05d8*/ 	.word	0x00000140


	//----- nvinfo : EIATTR_MIN_STACK_SIZE
	.align		4
.L_268:
        /*05dc*/ 	.byte	0x04, 0x12
        /*05de*/ 	.short	(.L_270 - .L_269)
	.align		4
.L_269:
        /*05e0*/ 	.word	index@(_ZN7cutlass13device_kernelIN5flash11enable_sm90INS1_16FlashAttnBwdSm90INS1_25CollectiveMainloopBwdSm90ILi2ELi2ELi2EN4cute5tupleIJNS5_1CILi1EEES8_S8_EEENS6_IJNS7_ILi128EEESA_NS7_ILi64EEEEEENS_10bfloat16_tEfNS_4arch4Sm90ELb0ELb1ELb1ELb1ELb1ELb1ELb0ELb0ELi2ELi1ELi2ELi2ELb0EEENS1_24CollectiveEpilogueBwdGQAISC_fSF_Li256ELb1ELb1EEENS1_19SingleTileSchedulerILb1ELb0ELb0ELi128EEEEEEEEEvNT_6ParamsE)
        /*05e4*/ 	.word	0x00000128


	//----- nvinfo : EIATTR_MIN_STACK_SIZE
	.align		4
.L_270:
        /*05e8*/ 	.byte	0x04, 0x12
        /*05ea*/ 	.short	(.L_272 - .L_271)
	.align		4
.L_271:
        /*05ec*/ 	.word	index@(_ZN7cutlass13device_kernelIN5flash11enable_sm90INS1_16FlashAttnBwdSm90INS1_25CollectiveMainloopBwdSm90ILi2ELi2ELi2EN4cute5tupleIJNS5_1CILi1EEES8_S8_EEENS6_IJNS7_ILi96EEENS7_ILi128EEENS7_ILi64EEEEEENS_10bfloat16_tEfNS_4arch4Sm90ELb1ELb0ELb1ELb0ELb0ELb1ELb0ELb1ELi2ELi1ELi2ELi2ELb0EEENS1_21CollectiveEpilogueBwdISD_SE_SG_Li256ELb0ELb0ELi1EEENS1_25SingleTileBwdLPTSchedulerILb0ELi128ELb0EEEEEEEEEvNT_6ParamsE)
        /*05f0*/ 	.word	0x00000040


	//----- nvinfo : EIATTR_MIN_STACK_SIZE
	.align		4
.L_272:
        /*05f4*/ 	.byte	0x04, 0x12
        /*05f6*/ 	.short	(.L_274 - .L_273)
	.align		4
.L_273:
        /*05f8*/ 	.word	index@(_ZN7cutlass13device_kernelIN5flash11enable_sm90INS1_16FlashAttnBwdSm90INS1_25CollectiveMainloopBwdSm90ILi2ELi2ELi2EN4cute5tupleIJNS5_1CILi1EEES8_S8_EEENS6_IJNS7_ILi96EEENS7_ILi128EEENS7_ILi64EEEEEENS_10bfloat16_tEfNS_4arch4Sm90ELb1ELb0ELb1ELb0ELb1ELb1ELb0ELb1ELi2ELi1ELi2ELi2ELb0EEENS1_21CollectiveEpilogueBwdISD_SE_SG_Li256ELb0ELb0ELi1EEENS1_25SingleTileBwdLPTSchedulerILb0ELi128ELb1EEEEEEEEEvNT_6ParamsE)
        /*05fc*/ 	.word	0x00000040


	//----- nvinfo : EIATTR_MIN_STACK_SIZE
	.align		4
.L_274:
        /*0600*/ 	.byte	0x04, 0x12
        /*0602*/ 	.short	(.L_276 - .L_275)
	.align		4
.L_275:
        /*0604*/ 	.word	index@(_ZN7cutlass13device_kernelIN5flash11enable_sm90INS1_16FlashAttnBwdSm90INS1_25CollectiveMainloopBwdSm90ILi2ELi2ELi2EN4cute5tupleIJNS5_1CILi1EEES8_S8_EEENS6_IJNS7_ILi96EEENS7_ILi128EEENS7_ILi64EEEEEENS_10bfloat16_tEfNS_4arch4Sm90ELb1ELb0ELb1ELb0ELb0ELb1ELb0ELb1ELi2ELi1ELi2ELi2ELb0EEENS1_24CollectiveEpilogueBwdGQAISD_fSG_Li256ELb0ELb0EEENS1_25SingleTileBwdLPTSchedulerILb0ELi128ELb0EEEEEEEEEvNT_6ParamsE)
        /*0608*/ 	.word	0x00000050


	//----- nvinfo : EIATTR_MIN_STACK_SIZE
	.align		4
.L_276:
        /*060c*/ 	.byte	0x04, 0x12
        /*060e*/ 	.short	(.L_278 - .L_277)
	.align		4
.L_277:
        /*0610*/ 	.word	index@(_ZN7cutlass13device_kernelIN5flash11enable_sm90INS1_16FlashAttnBwdSm90INS1_25CollectiveMainloopBwdSm90ILi2ELi2ELi2EN4cute5tupleIJNS5_1CILi1EEES8_S8_EEENS6_IJNS7_ILi96EEENS7_ILi128EEENS7_ILi64EEEEEENS_10bfloat16_tEfNS_4arch4Sm90ELb1ELb0ELb1ELb0ELb1ELb1ELb0ELb1ELi2ELi1ELi2ELi2ELb0EEENS1_24CollectiveEpilogueBwdGQAISD_fSG_Li256ELb0ELb1EEENS1_25SingleTileBwdLPTSchedulerILb0ELi128ELb1EEEEEEEEEvNT_6ParamsE)
        /*0614*/ 	.word	0x00000048


	//----- nvinfo : EIATTR_MIN_STACK_SIZE
	.align		4
.L_278:
        /*0618*/ 	.byte	0x04, 0x12
        /*061a*/ 	.short	(.L_280 - .L_279)
	.align		4
.L_279:
        /*061c*/ 	.word	index@(_ZN7cutlass13device_kernelIN5flash22FlashAttnBwdPreprocessIN4cute5tupleIJNS3_1CILi96EEENS5_ILi64EEEEEENS_10bfloat16_tEfNS_4arch4Sm90ELb1ELb0EEEEEvNT_6ParamsE)
        /*0620*/ 	.word	0x00000000


	//----- nvinfo : EIATTR_MIN_STACK_SIZE
	.align		4
.L_280:
        /*0624*/ 	.byte	0x04, 0x12
        /*0626*/ 	.short	(.L_282 - .L_281)
	.align		4
.L_281:
        /*0628*/ 	.word	index@(_ZN7cutlass13device_kernelIN5flash11enable_sm90INS1_16FlashAttnBwdSm90INS1_25CollectiveMainloopBwdSm90ILi2ELi2ELi2EN4cute5tupleIJNS5_1CILi1EEES8_S8_EEENS6_IJNS7_ILi96EEENS7_ILi128EEENS7_ILi64EEEEEENS_10bfloat16_tEfNS_4arch4Sm90ELb1ELb0ELb1ELb1ELb0ELb1ELb0ELb1ELi2ELi1ELi2ELi2ELb0EEENS1_21CollectiveEpilogueBwdISD_SE_SG_Li256ELb1ELb0ELi1EEENS1_25SingleTileBwdLPTSchedulerILb1ELi128ELb0EEEEEEEEEvNT_6ParamsE)
        /*062c*/ 	.word	0x00000030


	//----- nvinfo : EIATTR_MIN_STACK_SIZE
	.align		4
.L_282:
        /*0630*/ 	.byte	0x04, 0x12
        /*0632*/ 	.short	(.L_284 - .L_283)
	.align		4
.L_283:
        /*0634*/ 	.word	index@(_ZN7cutlass13device_kernelIN5flash11enable_sm90INS1_16FlashAttnBwdSm90INS1_25CollectiveMainloopBwdSm90ILi2ELi2ELi2EN4cute5tupleIJNS5_1CILi1EEES8_S8_EEENS6_IJNS7_ILi96EEENS7_ILi128EEENS7_ILi64EEEEEENS_10bfloat16_tEfNS_4arch4Sm90ELb1ELb0ELb1ELb1ELb1ELb1ELb0ELb1ELi2ELi1ELi2ELi2ELb0EEENS1_21CollectiveEpilogueBwdISD_SE_SG_Li256ELb1ELb0ELi1EEENS1_25SingleTileBwdLPTSchedulerILb1ELi128ELb1EEEEEEEEEvNT_6ParamsE)
        /*0638*/ 	.word	0x00000030


	//----- nvinfo : EIATTR_MIN_STACK_SIZE
	.align		4
.L_284:
        /*063c*/ 	.byte	0x04, 0x12
        /*063e*/ 	.short	(.L_286 - .L_285)
	.align		4
.L_285:
        /*0640*/ 	.word	index@(_ZN7cutlass13device_kernelIN5flash11enable_sm90INS1_16FlashAttnBwdSm90INS1_25CollectiveMainloopBwdSm90ILi2ELi2ELi2EN4cute5tupleIJNS5_1CILi1EEES8_S8_EEENS6_IJNS7_ILi96EEENS7_ILi128EEENS7_ILi64EEEEEENS_10bfloat16_tEfNS_4arch4Sm90ELb1ELb0ELb1ELb1ELb0ELb1ELb0ELb1ELi2ELi1ELi2ELi2ELb0EEENS1_24CollectiveEpilogueBwdGQAISD_fSG_Li256ELb1ELb0EEENS1_25SingleTileBwdLPTSchedulerILb1ELi128ELb0EEEEEEEEEvNT_6ParamsE)
        /*0644*/ 	.word	0x00000050


	//----- nvinfo : EIATTR_MIN_STACK_SIZE
	.align		4
.L_286:
        /*0648*/ 	.byte	0x04, 0x12
        /*064a*/ 	.short	(.L_288 - .L_287)
	.align		4
.L_287:
        /*064c*/ 	.word	index@(_ZN7cutlass13device_kernelIN5flash32FlashAttnBwdPostprocessConvertdQIN4cute5tupleIJNS3_1CILi96EEENS5_ILi64EEEEEENS_10bfloat16_tEfNS_4arch4Sm90ELi256ENS3_8TiledMMAINS3_8MMA_AtomIJNS3_4SM904GMMA27MMA_64x16x16_F32BF16BF16_SSILNSF_5MajorE1ELSH_0ELNSF_7ScaleInE1ELSI_1EEEEEENS3_6LayoutINS4_IJNS5_ILi1EEENS5_ILi2EEESM_EEENS4_IJNS5_ILi0EEESM_SP_EEEEENS4_IJNS3_10UnderscoreESS_SS_EEEEELb1EEEEEvNT_6ParamsE)
        /*0650*/ 	.word	0x00000000


	//----- nvinfo : EIATTR_MIN_STACK_SIZE
	.align		4
.L_288:
        /*0654*/ 	.byte	0x04, 0x12
        /*0656*/ 	.short	(.L_290 - .L_289)
	.align		4
.L_289:
        /*0658*/ 	.word	index@(_ZN7cutlass13device_kernelIN5flash11enable_sm90INS1_16FlashAttnBwdSm90INS1_25CollectiveMainloopBwdSm90ILi2ELi2ELi2EN4cute5tupleIJNS5_1CILi1EEES8_S8_EEENS6_IJNS7_ILi96EEENS7_ILi128EEENS7_ILi64EEEEEENS_10bfloat16_tEfNS_4arch4Sm90ELb1ELb0ELb1ELb1ELb1ELb1ELb0ELb1ELi2ELi1ELi2ELi2ELb0EEENS1_24CollectiveEpilogueBwdGQAISD_fSG_Li256ELb1ELb1EEENS1_25SingleTileBwdLPTSchedulerILb1ELi128ELb1EEEEEEEEEvNT_6ParamsE)
        /*065c*/ 	.word	0x00000030


	//----- nvinfo : EIATTR_MIN_STACK_SIZE
	.align		4
.L_290:
        /*0660*/ 	.byte	0x04, 0x12
        /*0662*/ 	.short	(.L_292 - .L_291)
	.align		4
.L_291:
        /*0664*/ 	.word	index@(_ZN7cutlass13device_kernelIN5flash22FlashAttnBwdPreprocessIN4cute5tupleIJNS3_1CILi96EEENS5_ILi64EEEEEENS_10bfloat16_tEfNS_4arch4Sm90ELb1ELb1EEEEEvNT_6ParamsE)
        /*0668*/ 	.word	0x00000000


	//----- nvinfo : EIATTR_MIN_STACK_SIZE
	.align		4
.L_292:
        /*066c*/ 	.byte	0x04, 0x12
        /*066e*/ 	.short	(.L_294 - .L_293)
	.align		4
.L_293:
        /*0670*/ 	.word	index@(_ZN7cutlass13device_kernelIN5flash11enable_sm90INS1_16FlashAttnBwdSm90INS1_25CollectiveMainloopBwdSm90ILi2ELi2ELi2EN4cute5tupleIJNS5_1CILi1EEES8_S8_EEENS6_IJNS7_ILi128EEESA_NS7_ILi64EEEEEENS_10bfloat16_tEfNS_4arch4Sm90ELb0ELb0ELb0ELb0ELb0ELb1ELb0ELb0ELi2ELi1ELi2ELi2ELb0EEENS1_21CollectiveEpilogueBwdISC_SD_SF_Li256ELb0ELb0ELi1EEENS1_19SingleTileSchedulerILb0ELb0ELb0ELi128EEEEEEEEEvNT_6ParamsE)
        /*0674*/ 	.word	0x00000010


	//----- nvinfo : EIATTR_MIN_STACK_SIZE
	.align		4
.L_294:
        /*0678*/ 	.byte	0x04, 0x12
        /*067a*/ 	.short	(.L_296 - .L_295)
	.align		4
.L_295:
        /*067c*/ 	.word	index@(_ZN7cutlass13device_kernelIN5flash11enable_sm90INS1_16FlashAttnBwdSm90INS1_25CollectiveMainloopBwdSm90ILi2ELi2ELi2EN4cute5tupleIJNS5_1CILi1EEES8_S8_EEENS6_IJNS7_ILi128EEESA_NS7_ILi64EEEEEENS_10bfloat16_tEfNS_4arch4Sm90ELb0ELb0ELb0ELb0ELb1ELb1ELb0ELb0ELi2ELi1ELi2ELi2ELb0EEENS1_21CollectiveEpilogueBwdISC_SD_SF_Li256ELb0ELb0ELi1EEENS1_19SingleTileSchedulerILb0ELb0ELb0ELi128EEEEEEEEEvNT_6ParamsE)
        /*0680*/ 	.word	0x00000010


	//----- nvinfo : EIATTR_MIN_STACK_SIZE
	.align		4
.L_296:
        /*0684*/ 	.byte	0x04, 0x12
        /*0686*/ 	.short	(.L_298 - .L_297)
	.align		4
.L_297:
        /*0688*/ 	.word	index@(_ZN7cutlass13device_kernelIN5flash11enable_sm90INS1_16FlashAttnBwdSm90INS1_25CollectiveMainloopBwdSm90ILi2ELi2ELi2EN4cute5tupleIJNS5_1CILi1EEES8_S8_EEENS6_IJNS7_ILi128EEESA_NS7_ILi64EEEEEENS_10bfloat16_tEfNS_4arch4Sm90ELb0ELb0ELb0ELb0ELb0ELb1ELb0ELb0ELi2ELi1ELi2ELi2ELb0EEENS1_24CollectiveEpilogueBwdGQAISC_fSF_Li256ELb0ELb0EEENS1_19SingleTileSchedulerILb0ELb0ELb0ELi128EEEEEEEEEvNT_6ParamsE)
        /*068c*/ 	.word	0x00000010


	//----- nvinfo : EIATTR_MIN_STACK_SIZE
	.align		4
.L_298:
        /*0690*/ 	.byte	0x04, 0x12
        /*0692*/ 	.short	(.L_300 - .L_299)
	.align		4
.L_299:
        /*0694*/ 	.word	index@(_ZN7cutlass13device_kernelIN5flash11enable_sm90INS1_16FlashAttnBwdSm90INS1_25CollectiveMainloopBwdSm90ILi2ELi2ELi2EN4cute5tupleIJNS5_1CILi1EEES8_S8_EEENS6_IJNS7_ILi128EEESA_NS7_ILi64EEEEEENS_10bfloat16_tEfNS_4arch4Sm90ELb0ELb0ELb0ELb0ELb1ELb1ELb0ELb0ELi2ELi1ELi2ELi2ELb0EEENS1_24CollectiveEpilogueBwdGQAISC_fSF_Li256ELb0ELb1EEENS1_19SingleTileSchedulerILb0ELb0ELb0ELi128EEEEEEEEEvNT_6ParamsE)
        /*0698*/ 	.word	0x00000010


	//----- nvinfo : EIATTR_MIN_STACK_SIZE
	.align		4
.L_300:
        /*069c*/ 	.byte	0x04, 0x12
        /*069e*/ 	.short	(.L_302 - .L_301)
	.align		4
.L_301:
        /*06a0*/ 	.word	index@(_ZN7cutlass13device_kernelIN5flash11enable_sm90INS1_16FlashAttnBwdSm90INS1_25CollectiveMainloopBwdSm90ILi2ELi2ELi2EN4cute5tupleIJNS5_1CILi1EEES8_S8_EEENS6_IJNS7_ILi128EEESA_NS7_ILi64EEEEEENS_10bfloat16_tEfNS_4arch4Sm90ELb0ELb0ELb0ELb1ELb0ELb1ELb0ELb0ELi2ELi1ELi2ELi2ELb0EEENS1_21CollectiveEpilogueBwdISC_SD_SF_Li256ELb1ELb0ELi1EEENS1_19SingleTileSchedulerILb1ELb0ELb0ELi128EEEEEEEEEvNT_6ParamsE)
        /*06a4*/ 	.word	0x00000018


	//----- nvinfo : EIATTR_MIN_STACK_SIZE
	.align		4
.L_302:
        /*06a8*/ 	.byte	0x04, 0x12
        /*06aa*/ 	.short	(.L_304 - .L_303)
	.align		4
.L_303:
        /*06ac*/ 	.word	index@(_ZN7cutlass13device_kernelIN5flash11enable_sm90INS1_16FlashAttnBwdSm90INS1_25CollectiveMainloopBwdSm90ILi2ELi2ELi2EN4cute5tupleIJNS5_1CILi1EEES8_S8_EEENS6_IJNS7_ILi128EEESA_NS7_ILi64EEEEEENS_10bfloat16_tEfNS_4arch4Sm90ELb0ELb0ELb0ELb1ELb1ELb1ELb0ELb0ELi2ELi1ELi2ELi2ELb0EEENS1_21CollectiveEpilogueBwdISC_SD_SF_Li256ELb1ELb0ELi1EEENS1_19SingleTileSchedulerILb1ELb0ELb0ELi128EEEEEEEEEvNT_6ParamsE)
        /*06b0*/ 	.word	0x00000018


	//----- nvinfo : EIATTR_MIN_STACK_SIZE
	.align		4
.L_304:
        /*06b4*/ 	.byte	0x04, 0x12
        /*06b6*/ 	.short	(.L_306 - .L_305)
	.align		4
.L_305:
        /*06b8*/ 	.word	index@(_ZN7cutlass13device_kernelIN5flash11enable_sm90INS1_16FlashAttnBwdSm90INS1_25CollectiveMainloopBwdSm90ILi2ELi2ELi2EN4cute5tupleIJNS5_1CILi1EEES8_S8_EEENS6_IJNS7_ILi128EEESA_NS7_ILi64EEEEEENS_10bfloat16_tEfNS_4arch4Sm90ELb0ELb0ELb0ELb1ELb0ELb1ELb0ELb0ELi2ELi1ELi2ELi2ELb0EEENS1_24CollectiveEpilogueBwdGQAISC_fSF_Li256ELb1ELb0EEENS1_19SingleTileSchedulerILb1ELb0ELb0ELi128EEEEEEEEEvNT_6ParamsE)
        /*06bc*/ 	.word	0x00000018


	//----- nvinfo : EIATTR_MIN_STACK_SIZE
	.align		4
.L_306:
        /*06c0*/ 	.byte	0x04, 0x12
        /*06c2*/ 	.short	(.L_308 - .L_307)
	.align		4
.L_307:
        /*06c4*/ 	.word	index@(_ZN7cutlass13device_kernelIN5flash11enable_sm90INS1_16FlashAttnBwdSm90INS1_25CollectiveMainloopBwdSm90ILi2ELi2ELi2EN4cute5tupleIJNS5_1CILi1EEES8_S8_EEENS6_IJNS7_ILi128EEESA_NS7_ILi64EEEEEENS_10bfloat16_tEfNS_4arch4Sm90ELb0ELb0ELb0ELb1ELb1ELb1ELb0ELb0ELi2ELi1ELi2ELi2ELb0EEENS1_24CollectiveEpilogueBwdGQAISC_fSF_Li256ELb1ELb1EEENS1_19SingleTileSchedulerILb1ELb0ELb0ELi128EEEEEEEEEvNT_6ParamsE)
        /*06c8*/ 	.word	0x00000018


	//----- nvinfo : EIATTR_MIN_STACK_SIZE
	.align		4
.L_308:
        /*06cc*/ 	.byte	0x04, 0x12
        /*06ce*/ 	.short	(.L_310 - .L_309)
	.align		4
.L_309:
        /*06d0*/ 	.word	index@(_ZN7cutlass13device_kernelIN5flash11enable_sm90INS1_16FlashAttnBwdSm90INS1_25CollectiveMainloopBwdSm90ILi2ELi2ELi2EN4cute5tupleIJNS5_1CILi1EEES8_S8_EEENS6_IJNS7_ILi128EEESA_NS7_ILi64EEEEEENS_10bfloat16_tEfNS_4arch4Sm90ELb0ELb1ELb0ELb0ELb0ELb1ELb0ELb0ELi2ELi1ELi2ELi2ELb0EEENS1_21CollectiveEpilogueBwdISC_SD_SF_Li256ELb0ELb0ELi1EEENS1_19SingleTileSchedulerILb0ELb0ELb0ELi128EEEEEEEEEvNT_6ParamsE)
        /*06d4*/ 	.word	0x00000040


	//----- nvinfo : EIATTR_MIN_STACK_SIZE
	.align		4
.L_310:
        /*06d8*/ 	.byte	0x04, 0x12
        /*06da*/ 	.short	(.L_312 - .L_311)
	.align		4
.L_311:
        /*06dc*/ 	.word	index@(_ZN7cutlass13device_kernelIN5flash11enable_sm90INS1_16FlashAttnBwdSm90INS1_25CollectiveMainloopBwdSm90ILi2ELi2ELi2EN4cute5tupleIJNS5_1CILi1EEES8_S8_EEENS6_IJNS7_ILi128EEESA_NS7_ILi64EEEEEENS_10bfloat16_tEfNS_4arch4Sm90ELb0ELb1ELb0ELb0ELb1ELb1ELb0ELb0ELi2ELi1ELi2ELi2ELb0EEENS1_21CollectiveEpilogueBwdISC_SD_SF_Li256ELb0ELb0ELi1EEENS1_19SingleTileSchedulerILb0ELb0ELb0ELi128EEEEEEEEEvNT_6ParamsE)
        /*06e0*/ 	.word	0x00000040


	//----- nvinfo : EIATTR_MIN_STACK_SIZE
	.align		4
.L_312:
        /*06e4*/ 	.byte	0x04, 0x12
        /*06e6*/ 	.short	(.L_314 - .L_313)
	.align		4
.L_313:
        /*06e8*/ 	.word	index@(_ZN7cutlass13device_kernelIN5flash11enable_sm90INS1_16FlashAttnBwdSm90INS1_25CollectiveMainloopBwdSm90ILi2ELi2ELi2EN4cute5tupleIJNS5_1CILi1EEES8_S8_EEENS6_IJNS7_ILi128EEESA_NS7_ILi64EEEEEENS_10bfloat16_tEfNS_4arch4Sm90ELb0ELb1ELb0ELb0ELb0ELb1ELb0ELb0ELi2ELi1ELi2ELi2ELb0EEENS1_24CollectiveEpilogueBwdGQAISC_fSF_Li256ELb0ELb0EEENS1_19SingleTileSchedulerILb0ELb0ELb0ELi128EEEEEEEEEvNT_6ParamsE)
        /*06ec*/ 	.word	0x00000040


	//----- nvinfo : EIATTR_MIN_STACK_SIZE
	.align		4
.L_314:
        /*06f0*/ 	.byte	0x04, 0x12
        /*06f2*/ 	.short	(.L_316 - .L_315)
	.align		4
.L_315:
        /*06f4*/ 	.word	index@(_ZN7cutlass13device_kernelIN5flash11enable_sm90INS1_16FlashAttnBwdSm90INS1_25CollectiveMainloopBwdSm90ILi2ELi2ELi2EN4cute5tupleIJNS5_1CILi1EEES8_S8_EEENS6_IJNS7_ILi128EEESA_NS7_ILi64EEEEEENS_10bfloat16_tEfNS_4arch4Sm90ELb0ELb1ELb0ELb0ELb1ELb1ELb0ELb0ELi2ELi1ELi2ELi2ELb0EEENS1_24CollectiveEpilogueBwdGQAISC_fSF_Li256ELb0ELb1EEENS1_19SingleTileSchedulerILb0ELb0ELb0ELi128EEEEEEEEEvNT_6ParamsE)
        /*06f8*/ 	.word	0x00000040


	//----- nvinfo : EIATTR_MIN_STACK_SIZE
	.align		4
.L_316:
        /*06fc*/ 	.byte	0x04, 0x12
        /*06fe*/ 	.short	(.L_318 - .L_317)
	.align		4
.L_317:
        /*0700*/ 	.word	index@(_ZN7cutlass13device_kernelIN5flash11enable_sm90INS1_16FlashAttnBwdSm90INS1_25CollectiveMainloopBwdSm90ILi2ELi2ELi2EN4cute5tupleIJNS5_1CILi1EEES8_S8_EEENS6_IJNS7_ILi128EEESA_NS7_ILi64EEEEEENS_10bfloat16_tEfNS_4arch4Sm90ELb0ELb1ELb0ELb1ELb0ELb1ELb0ELb0ELi2ELi1ELi2ELi2ELb0EEENS1_21CollectiveEpilogueBwdISC_SD_SF_Li256ELb1ELb0ELi1EEENS1_19SingleTileSchedulerILb1ELb0ELb0ELi128EEEEEEEEEvNT_6ParamsE)
        /*0704*/ 	.word	0x00000050


	//----- nvinfo : EIATTR_MIN_STACK_SIZE
	.align		4
.L_318:
        /*0708*/ 	.byte	0x04, 0x12
        /*070a*/ 	.short	(.L_320 - .L_319)
	.align		4
.L_319:
        /*070c*/ 	.word	index@(_ZN7cutlass13device_kernelIN5flash11enable_sm90INS1_16FlashAttnBwdSm90INS1_25CollectiveMainloopBwdSm90ILi2ELi2ELi2EN4cute5tupleIJNS5_1CILi1EEES8_S8_EEENS6_IJNS7_ILi128EEESA_NS7_ILi64EEEEEENS_10bfloat16_tEfNS_4arch4Sm90ELb0ELb1ELb0ELb1ELb1ELb1ELb0ELb0ELi2ELi1ELi2ELi2ELb0EEENS1_21CollectiveEpilogueBwdISC_SD_SF_Li256ELb1ELb0ELi1EEENS1_19SingleTileSchedulerILb1ELb0ELb0ELi128EEEEEEEEEvNT_6ParamsE)
        /*0710*/ 	.word	0x00000050


	//----- nvinfo : EIATTR_MIN_STACK_SIZE
	.align		4
.L_320:
        /*0714*/ 	.byte	0x04, 0x12
        /*0716*/ 	.short	(.L_322 - .L_321)
	.align		4
.L_321:
        /*0718*/ 	.word	index@(_ZN7cutlass13device_kernelIN5flash11enable_sm90INS1_16FlashAttnBwdSm90INS1_25CollectiveMainloopBwdSm90ILi2ELi2ELi2EN4cute5tupleIJNS5_1CILi1EEES8_S8_EEENS6_IJNS7_ILi128EEESA_NS7_ILi64EEEEEENS_10bfloat16_tEfNS_4arch4Sm90ELb0ELb1ELb0ELb1ELb0ELb1ELb0ELb0ELi2ELi1ELi2ELi2ELb0EEENS1_24CollectiveEpilogueBwdGQAISC_fSF_Li256ELb1ELb0EEENS1_19SingleTileSchedulerILb1ELb0ELb0ELi128EEEEEEEEEvNT_6ParamsE)
        /*071c*/ 	.word	0x00000050


	//----- nvinfo : EIATTR_MIN_STACK_SIZE
	.align		4
.L_322:
        /*0720*/ 	.byte	0x04, 0x12
        /*0722*/ 	.short	(.L_324 - .L_323)
	.align		4
.L_323:
        /*0724*/ 	.word	index@(_ZN7cutlass13device_kernelIN5flash11enable_sm90INS1_16FlashAttnBwdSm90INS1_25CollectiveMainloopBwdSm90ILi2ELi2ELi2EN4cute5tupleIJNS5_1CILi1EEES8_S8_EEENS6_IJNS7_ILi128EEESA_NS7_ILi64EEEEEENS_10bfloat16_tEfNS_4arch4Sm90ELb0ELb1ELb0ELb1ELb1ELb1ELb0ELb0ELi2ELi1ELi2ELi2ELb0EEENS1_24CollectiveEpilogueBwdGQAISC_fSF_Li256ELb1ELb1EEENS1_19SingleTileSchedulerILb1ELb0ELb0ELi128EEEEEEEEEvNT_6ParamsE)
        /*0728*/ 	.word	0x00000050


	//----- nvinfo : EIATTR_MIN_STACK_SIZE
	.align		4
.L_324:
        /*072c*/ 	.byte	0x04, 0x12
        /*072e*/ 	.short	(.L_326 - .L_325)
	.align		4
.L_325:
        /*0730*/ 	.word	index@(_ZN7cutlass13device_kernelIN5flash11enable_sm90INS1_16FlashAttnBwdSm90INS1_25CollectiveMainloopBwdSm90ILi2ELi2ELi2EN4cute5tupleIJNS5_1CILi1EEES8_S8_EEENS6_IJNS7_ILi128EEESA_NS7_ILi64EEEEEENS_10bfloat16_tEfNS_4arch4Sm90ELb1ELb0ELb0ELb0ELb0ELb1ELb0ELb0ELi2ELi1ELi2ELi2ELb0EEENS1_21CollectiveEpilogueBwdISC_SD_SF_Li256ELb0ELb0ELi1EEENS1_25SingleTileBwdLPTSchedulerILb0ELi128ELb0EEEEEEEEEvNT_6ParamsE)
        /*0734*/ 	.word	0x00000048


	//----- nvinfo : EIATTR_MIN_STACK_SIZE
	.align		4
.L_326:
        /*0738*/ 	.byte	0x04, 0x12
        /*073a*/ 	.short	(.L_328 - .L_327)
	.align		4
.L_327:
        /*073c*/ 	.word	index@(_ZN7cutlass13device_kernelIN5flash11enable_sm90INS1_16FlashAttnBwdSm90INS1_25CollectiveMainloopBwdSm90ILi2ELi2ELi2EN4cute5tupleIJNS5_1CILi1EEES8_S8_EEENS6_IJNS7_ILi128EEESA_NS7_ILi64EEEEEENS_10bfloat16_tEfNS_4arch4Sm90ELb1ELb0ELb0ELb0ELb1ELb1ELb0ELb0ELi2ELi1ELi2ELi2ELb0EEENS1_21CollectiveEpilogueBwdISC_SD_SF_Li256ELb0ELb0ELi1EEENS1_25SingleTileBwdLPTSchedulerILb0ELi128ELb1EEEEEEEEEvNT_6ParamsE)
        /*0740*/ 	.word	0x00000048


	//----- nvinfo : EIATTR_MIN_STACK_SIZE
	.align		4
.L_328:
        /*0744*/ 	.byte	0x04, 0x12
        /*0746*/ 	.short	(.L_330 - .L_329)
	.align		4
.L_329:
        /*0748*/ 	.word	index@(_ZN7cutlass13device_kernelIN5flash11enable_sm90INS1_16FlashAttnBwdSm90INS1_25CollectiveMainloopBwdSm90ILi2ELi2ELi2EN4cute5tupleIJNS5_1CILi1EEES8_S8_EEENS6_IJNS7_ILi128EEESA_NS7_ILi64EEEEEENS_10bfloat16_tEfNS_4arch4Sm90ELb1ELb0ELb0ELb0ELb0ELb1ELb0ELb0ELi2ELi1ELi2ELi2ELb0EEENS1_24CollectiveEpilogueBwdGQAISC_fSF_Li256ELb0ELb0EEENS1_25SingleTileBwdLPTSchedulerILb0ELi128ELb0EEEEEEEEEvNT_6ParamsE)
        /*074c*/ 	.word	0x00000040


	//----- nvinfo : EIATTR_MIN_STACK_SIZE
	.align		4
.L_330:
        /*0750*/ 	.byte	0x04, 0x12
        /*0752*/ 	.short	(.L_332 - .L_331)
	.align		4
.L_331:
        /*0754*/ 	.word	index@(_ZN7cutlass13device_kernelIN5flash11enable_sm90INS1_16FlashAttnBwdSm90INS1_25CollectiveMainloopBwdSm90ILi2ELi2ELi2EN4cute5tupleIJNS5_1CILi1EEES8_S8_EEENS6_IJNS7_ILi128EEESA_NS7_ILi64EEEEEENS_10bfloat16_tEfNS_4arch4Sm90ELb1ELb0ELb0ELb0ELb1ELb1ELb0ELb0ELi2ELi1ELi2ELi2ELb0EEENS1_24CollectiveEpilogueBwdGQAISC_fSF_Li256ELb0ELb1EEENS1_25SingleTileBwdLPTSchedulerILb0ELi128ELb1EEEEEEEEEvNT_6ParamsE)
        /*0758*/ 	.word	0x00000048


	//----- nvinfo : EIATTR_MIN_STACK_SIZE
	.align		4
.L_332:
        /*075c*/ 	.byte	0x04, 0x12
        /*075e*/ 	.short	(.L_334 - .L_333)
	.align		4
.L_333:
        /*0760*/ 	.word	index@(_ZN7cutlass13device_kernelIN5flash22FlashAttnBwdPreprocessIN4cute5tupleIJNS3_1CILi128EEENS5_ILi64EEEEEENS_10bfloat16_tEfNS_4arch4Sm90ELb1ELb0EEEEEvNT_6ParamsE)
        /*0764*/ 	.word	0x00000000


	//----- nvinfo : EIATTR_MIN_STACK_SIZE
	.align		4
.L_334:
        /*0768*/ 	.byte	0x04, 0x12
        /*076a*/ 	.short	(.L_336 - .L_335)
	.align		4
.L_335:
        /*076c*/ 	.word	index@(_ZN7cutlass13device_kernelIN5flash11enable_sm90INS1_16FlashAttnBwdSm90INS1_25CollectiveMainloopBwdSm90ILi2ELi2ELi2EN4cute5tupleIJNS5_1CILi1EEES8_S8_EEENS6_IJNS7_ILi128EEESA_NS7_ILi64EEEEEENS_10bfloat16_tEfNS_4arch4Sm90ELb1ELb0ELb0ELb1ELb0ELb1ELb0ELb0ELi2ELi1ELi2ELi2ELb0EEENS1_21CollectiveEpilogueBwdISC_SD_SF_Li256ELb1ELb0ELi1EEENS1_25SingleTileBwdLPTSchedulerILb1ELi128ELb0EEEEEEEEEvNT_6ParamsE)
        /*0770*/ 	.word	0x00000040


	//----- nvinfo : EIATTR_MIN_STACK_SIZE
	.align		4
.L_336:
        /*0774*/ 	.byte	0x04, 0x12
        /*0776*/ 	.short	(.L_338 - .L_337)
	.align		4
.L_337:
        /*0778*/ 	.word	index@(_ZN7cutlass13device_kernelIN5flash11enable_sm90INS1_16FlashAttnBwdSm90INS1_25CollectiveMainloopBwdSm90ILi2ELi2ELi2EN4cute5tupleIJNS5_1CILi1EEES8_S8_EEENS6_IJNS7_ILi128EEESA_NS7_ILi64EEEEEENS_10bfloat16_tEfNS_4arch4Sm90ELb1ELb0ELb0ELb1ELb1ELb1ELb0ELb0ELi2ELi1ELi2ELi2ELb0EEENS1_21CollectiveEpilogueBwdISC_SD_SF_Li256ELb1ELb0ELi1EEENS1_25SingleTileBwdLPTSchedulerILb1ELi128ELb1EEEEEEEEEvNT_6ParamsE)
        /*077c*/ 	.word	0x00000040


	//----- nvinfo : EIATTR_MIN_STACK_SIZE
	.align		4
.L_338:
        /*0780*/ 	.byte	0x04, 0x12
        /*0782*/ 	.short	(.L_340 - .L_339)
	.align		4
.L_339:
        /*0784*/ 	.word	index@(_ZN7cutlass13device_kernelIN5flash11enable_sm90INS1_16FlashAttnBwdSm90INS1_25CollectiveMainloopBwdSm90ILi2ELi2ELi2EN4cute5tupleIJNS5_1CILi1EEES8_S8_EEENS6_IJNS7_ILi128EEESA_NS7_ILi64EEEEEENS_10bfloat16_tEfNS_4arch4Sm90ELb1ELb0ELb0ELb1ELb0ELb1ELb0ELb0ELi2ELi1ELi2ELi2ELb0EEENS1_24CollectiveEpilogueBwdGQAISC_fSF_Li256ELb1ELb0EEENS1_25SingleTileBwdLPTSchedulerILb1ELi128ELb0EEEEEEEEEvNT_6ParamsE)
        /*0788*/ 	.word	0x00000040


	//----- nvinfo : EIATTR_MIN_STACK_SIZE
	.align		4
.L_340:
        /*078c*/ 	.byte	0x04, 0x12
        /*078e*/ 	.short	(.L_342 - .L_341)
	.align		4
.L_341:
        /*0790*/ 	.word	index@(_ZN7cutlass13device_kernelIN5flash32FlashAttnBwdPostprocessConvertdQIN4cute5tupleIJNS3_1CILi128EEENS5_ILi64EEEEEENS_10bfloat16_tEfNS_4arch4Sm90ELi256ENS3_8TiledMMAINS3_8MMA_AtomIJNS3_4SM904GMMA27MMA_64x64x16_F32BF16BF16_RSILNSF_5MajorE0ELSH_1ELNSF_7ScaleInE1ELSI_1EEEEEENS3_6LayoutINS4_IJNS5_ILi2EEENS5_ILi1EEESN_EEENS4_IJSN_NS5_ILi0EEESP_EEEEENS4_IJNS3_10UnderscoreESS_SS_EEEEELb0EEEEEvNT_6ParamsE)
        /*0794*/ 	.word	0x00000000


	//----- nvinfo : EIATTR_MIN_STACK_SIZE
	.align		4
.L_342:
        /*0798*/ 	.byte	0x04, 0x12
        /*079a*/ 	.short	(.L_344 - .L_343)
	.align		4
.L_343:
        /*079c*/ 	.word	index@(_ZN7cutlass13device_kernelIN5flash32FlashAttnBwdPostprocessConvertdQIN4cute5tupleIJNS3_1CILi128EEENS5_ILi64EEEEEENS_10bfloat16_tEfNS_4arch4Sm90ELi256ENS3_8TiledMMAINS3_8MMA_AtomIJNS3_4SM904GMMA27MMA_64x64x16_F32BF16BF16_SSILNSF_5MajorE0ELSH_1ELNSF_7ScaleInE1ELSI_1EEEEEENS3_6LayoutINS4_IJNS5_ILi2EEENS5_ILi1EEESN_EEENS4_IJSN_NS5_ILi0EEESP_EEEEENS4_IJNS3_10UnderscoreESS_SS_EEEEELb0EEEEEvNT_6ParamsE)
        /*07a0*/ 	.word	0x00000000


	//----- nvinfo : EIATTR_MIN_STACK_SIZE
	.align		4
.L_344:
        /*07a4*/ 	.byte	0x04, 0x12
        /*07a6*/ 	.short	(.L_346 - .L_345)
	.align		4
.L_345:
        /*07a8*/ 	.word	index@(_ZN7cutlass13device_kernelIN5flash11enable_sm90INS1_16FlashAttnBwdSm90INS1_25CollectiveMainloopBwdSm90ILi2ELi2ELi2EN4cute5tupleIJNS5_1CILi1EEES8_S8_EEENS6_IJNS7_ILi128EEESA_NS7_ILi64EEEEEENS_10bfloat16_tEfNS_4arch4Sm90ELb1ELb0ELb0ELb1ELb1ELb1ELb0ELb0ELi2ELi1ELi2ELi2ELb0EEENS1_24CollectiveEpilogueBwdGQAISC_fSF_Li256ELb1ELb1EEENS1_25SingleTileBwdLPTSchedulerILb1ELi128ELb1EEEEEEEEEvNT_6ParamsE)
        /*07ac*/ 	.word	0x00000040


	//----- nvinfo : EIATTR_MIN_STACK_SIZE
	.align		4
.L_346:
        /*07b0*/ 	.byte	0x04, 0x12
        /*07b2*/ 	.short	(.L_348 - .L_347)
	.align		4
.L_347:
        /*07b4*/ 	.word	index@(_ZN7cutlass13device_kernelIN5flash22FlashAttnBwdPreprocessIN4cute5tupleIJNS3_1CILi128EEENS5_ILi64EEEEEENS_10bfloat16_tEfNS_4arch4Sm90ELb1ELb1EEEEEvNT_6ParamsE)
        /*07b8*/ 	.word	0x00000000
.L_348:


//--------------------- .nv.compat                --------------------------
	.section	.nv.compat,"",@"SHT_CUDA_COMPAT_INFO"
	.align	4
        /*0000*/ 	.byte	0x02, 0x09, 0x01, 0x00, 0x02, 0x02, 0x04, 0x00, 0x02, 0x05, 0x05, 0x00, 0x03, 0x07, 0x01, 0x01
        /*0010*/ 	.byte	0x02, 0x03, 0x01, 0x00, 0x02, 0x06, 0x01, 0x00, 0x04, 0x0b, 0x08, 0x00, 0x00, 0x00, 0x00, 0x00
        /*0020*/ 	.byte	0x00, 0x00, 0x00, 0x00


//--------------------- .nv.info._ZN7cutlass13device_kernelIN5flash11enable_sm90INS1_16FlashAttnBwdSm90INS1_25CollectiveMainloopBwdSm90ILi2ELi2ELi2EN4cute5tupleIJNS5_1CILi1EEES8_S8_EEENS6_IJNS7_ILi128EEESA_NS7_ILi64EEEEEENS_10bfloat16_tEfNS_4arch4Sm90ELb0ELb0ELb1ELb0ELb0ELb1ELb0ELb0ELi2ELi1ELi2ELi2ELb0EEENS1_21CollectiveEpilogueBwdISC_SD_SF_Li256ELb0ELb0ELi1EEENS1_19SingleTileSchedulerILb0ELb0ELb0ELi128EEEEEEEEEvNT_6ParamsE --------------------------
	.section	.nv.info._ZN7cutlass13device_kernelIN5flash11enable_sm90INS1_16FlashAttnBwdSm90INS1_25CollectiveMainloopBwdSm90ILi2ELi2ELi2EN4cute5tupleIJNS5_1CILi1EEES8_S8_EEENS6_IJNS7_ILi128EEESA_NS7_ILi64EEEEEENS_10bfloat16_tEfNS_4arch4Sm90ELb0ELb0ELb1ELb0ELb0ELb1ELb0ELb0ELi2ELi1ELi2ELi2ELb0EEENS1_21CollectiveEpilogueBwdISC_SD_SF_Li256ELb0ELb0ELi1EEENS1_19SingleTileSchedulerILb0ELb0ELb0ELi128EEEEEEEEEvNT_6ParamsE,"",@"SHT_CUDA_INFO"
	.sectionflags	@""
	.align	4


	//----- nvinfo : EIATTR_CUDA_API_VERSION
	.align		4
        /*0000*/ 	.byte	0x04, 0x37
        /*0002*/ 	.short	(.L_350 - .L_349)
.L_349:
        /*0004*/ 	.word	0x00000082


	//----- nvinfo : EIATTR_KPARAM_INFO
	.align		4
.L_350:
        /*0008*/ 	.byte	0x04, 0x17
        /*000a*/ 	.short	(.L_352 - .L_351)
.L_351:
        /*000c*/ 	.word	0x00000000
        /*0010*/ 	.short	0x0000
        /*0012*/ 	.short	0x0070
        /*0014*/ 	.byte	0x00, 0xf0, 0x01, 0x24


	//----- nvinfo : EIATTR_SPARSE_MMA_MASK
	.align		4
.L_352:
        /*0018*/ 	.byte	0x03, 0x50
        /*001a*/ 	.short	0x0000


	//----- nvinfo : EIATTR_MAXREG_COUNT
	.align		4
        /*001c*/ 	.byte	0x03, 0x1b
        /*001e*/ 	.short	0x00a8


	//----- nvinfo : EIATTR_NUM_BARRIERS
	.align		4
        /*0020*/ 	.byte	0x02, 0x4c
        /*0022*/ 	.byte	0x10
	.zero		1


	//----- nvinfo : EIATTR_EXTERNS
	.align		4
        /*0024*/ 	.byte	0x04, 0x0f
        /*0026*/ 	.short	(.L_354 - .L_353)


	//   ....[0]....
	.align		4
.L_353:
        /*0028*/ 	.word	index@(__assertfail)


	//----- nvinfo : EIATTR_ANNOTATIONS
	.align		4
.L_354:
        /*002c*/ 	.byte	0x04, 0x55
        /*002e*/ 	.short	(.L_356 - .L_355)


	//   ....[0]....
.L_355:
        /*0030*/ 	.word	0x00000001
        /*0034*/ 	.byte	0x80, 0x10, 0x00, 0x00, 0x01, 0x00, 0x00, 0x00, 0x20, 0x14, 0x00, 0x00, 0x01, 0x00, 0x00, 0x00
        /* <DEDUP_REMOVED lines=44> */
        /*0304*/ 	.byte	0x80, 0x48, 0x00, 0x00, 0x01, 0x00, 0x00, 0x00, 0xb0, 0x5a, 0x00, 0x00


	//----- nvinfo : EIATTR_MERCURY_ISA_VERSION
	.align		4
.L_356:
        /*0310*/ 	.byte	0x03, 0x5f
        /*0312*/ 	.short	0x0101


	//----- nvinfo : EIATTR_INT_WARP_WIDE_INSTR_OFFSETS
	.align		4
        /*0314*/ 	.byte	0x04, 0x31
        /*0316*/ 	.short	(.L_358 - .L_357)


	//   ....[0]....
.L_357:
        /*0318*/ 	.word	0x000001e0


	//   ....[1]....
        /*031c*/ 	.word	0x000002a0


	//----- nvinfo : EIATTR_COOP_GROUP_MASK_REGIDS
	.align		4
.L_358:
        /*0320*/ 	.byte	0x04, 0x29
        /*0322*/ 	.short	(.L_360 - .L_359)


	//   ....[0]....
.L_359:
        /*0324*/ 	.word	0xffffffff


	//   ....[1]....
        /*0328*/ 	.word	0xffffffff


	//   ....[2]....
        /*032c*/ 	.word	0xffffffff


	//   ....[3]....
        /*0330*/ 	.word	0xffffffff


	//   ....[4]....
        /*0334*/ 	.word	0xffffffff


	//   ....[5]....
        /*0338*/ 	.word	0xffffffff


	//   ....[6]....
        /*033c*/ 	.word	0xffffffff


	//   ....[7]....
        /*0340*/ 	.word	0xffffffff


	//   ....[8]....
        /*0344*/ 	.word	0xffffffff


	//   ....[9]....
        /*0348*/ 	.word	0xffffffff


	//   ....[10]....
        /*034c*/ 	.word	0xffffffff


	//   ....[11]....
        /*0350*/ 	.word	0xffffffff


	//   ....[12]....
        /*0354*/ 	.word	0xffffffff


	//   ....[13]....
        /*0358*/ 	.word	0xffffffff


	//   ....[14]....
        /*035c*/ 	.word	0xffffffff


	//   ....[15]....
        /*0360*/ 	.word	0xffffffff


	//   ....[16]....
        /*0364*/ 	.word	0xffffffff


	//   ....[17]....
        /*0368*/ 	.word	0xffffffff


	//   ....[18]....
        /*036c*/ 	.word	0xffffffff


	//   ....[19]....
        /*0370*/ 	.word	0xffffffff


	//   ....[20]....
        /*0374*/ 	.word	0xffffffff


	//   ....[21]....
        /*0378*/ 	.word	0xffffffff


	//   ....[22]....
        /*037c*/ 	.word	0xffffffff


	//   ....[23]....
        /*0380*/ 	.word	0xffffffff


	//   ....[24]....
        /*0384*/ 	.word	0xffffffff


	//   ....[25]....
        /*0388*/ 	.word	0xffffffff


	//   ....[26]....
        /*038c*/ 	.word	0xffffffff


	//   ....[27]....
        /*0390*/ 	.word	0xffffffff


	//   ....[28]....
        /*0394*/ 	.word	0xffffffff


	//   ....[29]....
        /*0398*/ 	.word	0xffffffff


	//   ....[30]....
        /*039c*/ 	.word	0xffffffff


	//   ....[31]....
        /*03a0*/ 	.word	0xffffffff


	//   ....[32]....
        /*03a4*/ 	.word	0xffffffff


	//   ....[33]....
        /*03a8*/ 	.word	0xffffffff


	//   ....[34]....
        /*03ac*/ 	.word	0xffffffff


	//   ....[35]....
        /*03b0*/ 	.word	0xffffffff


	//   ....[36]....
        /*03b4*/ 	.word	0xffffffff


	//   ....[37]....
        /*03b8*/ 	.word	0xffffffff


	//   ....[38]....
        /*03bc*/ 	.word	0xffffffff


	//   ....[39]....
        /*03c0*/ 	.word	0xffffffff


	//   ....[40]....
        /*03c4*/ 	.word	0xffffffff


	//   ....[41]....
        /*03c8*/ 	.word	0xffffffff


	//   ....[42]....
        /*03cc*/ 	.word	0xffffffff


	//   ....[43]....
        /*03d0*/ 	.word	0xffffffff


	//   ....[44]....
        /*03d4*/ 	.word	0xffffffff


	//   ....[45]....
        /*03d8*/ 	.word	0xffffffff


	//   ....[46]....
        /*03dc*/ 	.word	0xffffffff


	//   ....[47]....
        /*03e0*/ 	.word	0xffffffff


	//   ....[48]....
        /*03e4*/ 	.word	0xffffffff


	//   ....[49]....
        /*03e8*/ 	.word	0xffffffff


	//   ....[50]....
        /*03ec*/ 	.word	0xffffffff


	//   ....[51]....
        /*03f0*/ 	.word	0xffffffff


	//   ....[52]....
        /*03f4*/ 	.word	0xffffffff


	//   ....[53]....
        /*03f8*/ 	.word	0xffffffff


	//   ....[54]....
        /*03fc*/ 	.word	0xffffffff


	//   ....[55]....
        /*0400*/ 	.word	0xffffffff


	//   ....[56]....
        /*0404*/ 	.word	0xffffffff


	//   ....[57]....
        /*0408*/ 	.word	0xffffffff


	//   ....[58]....
        /*040c*/ 	.word	0xffffffff


	//   ....[59]....
        /*0410*/ 	.word	0xffffffff


	//   ....[60]....
        /*0414*/ 	.word	0xffffffff


	//   ....[61]....
        /*0418*/ 	.word	0xffffffff


	//   ....[62]....
        /*041c*/ 	.word	0xffffffff


	//   ....[63]....
        /*0420*/ 	.word	0xffffffff


	//   ....[64]....
        /*0424*/ 	.word	0xffffffff


	//   ....[65]....
        /*0428*/ 	.word	0xffffffff


	//   ....[66]....
        /*042c*/ 	.word	0xffffffff


	//   ....[67]....
        /*0430*/ 	.word	0xffffffff


	//   ....[68]....
        /*0434*/ 	.word	0xffffffff


	//   ....[69]....
        /*0438*/ 	.word	0xffffffff


	//   ....[70]....
        /*043c*/ 	.word	0xffffffff


	//   ....[71]....
        /*0440*/ 	.word	0xffffffff


	//   ....[72]....
        /*0444*/ 	.word	0x0500000f


	//----- nvinfo : EIATTR_COOP_GROUP_INSTR_OFFSETS
	.align		4
.L_360:
        /*0448*/ 	.byte	0x04, 0x28
        /*044a*/ 	.short	(.L_362 - .L_361)


	//   ....[0]....
.L_361:
        /*044c*/ 	.word	0x00000060


	//   ....[1]....
        /*0450*/ 	.word	0x000001f0


	//   ....[2]....
        /*0454*/ 	.word	0x00000280


	//   ....[3]....
        /*0458*/ 	.word	0x00000400


	//   ....[4]....
        /*045c*/ 	.word	0x00000640


	//   ....[5]....
        /*0460*/ 	.word	0x00000b90


	//   ....[6]....
        /*0464*/ 	.word	0x00001e40


	//   ....[7]....
        /*0468*/ 	.word	0x00002040


	//   ....[8]....
        /*046c*/ 	.word	0x000021c0


	//   ....[9]....
        /*0470*/ 	.word	0x00002400


	//   ....[10]....
        /*0474*/ 	.word	0x000024d0


	//   ....[11]....
        /*0478*/ 	.word	0x00002520


	//   ....[12]....
        /*047c*/ 	.word	0x00002540


	//   ....[13]....
        /*0480*/ 	.word	0x00002570


	//   ....[14]....
        /*0484*/ 	.word	0x000025a0


	//   ....[15]....
        /*0488*/ 	.word	0x000025b0


	//   ....[16]....
        /*048c*/ 	.word	0x00002620


	//   ....[17]....
        /*0490*/ 	.word	0x00002630


	//   ....[18]....
        /*0494*/ 	.word	0x00002650


	//   ....[19]....
        /*0498*/ 	.word	0x00002720


	//   ....[20]....
        /*049c*/ 	.word	0x00002750


	//   ....[21]....
        /*04a0*/ 	.word	0x000027b0


	//   ....[22]....
        /*04a4*/ 	.word	0x000028a0


	//   ....[23]....
        /*04a8*/ 	.word	0x000028e0


	//   ....[24]....
        /*04ac*/ 	.word	0x00002a40


	//   ....[25]....
        /*04b0*/ 	.word	0x00002ab0


	//   ....[26]....
        /*04b4*/ 	.word	0x00002ad0


	//   ....[27]....
        /*04b8*/ 	.word	0x00002c00


	//   ....[28]....
        /*04bc*/ 	.word	0x00002e10


	//   ....[29]....
        /*04c0*/ 	.word	0x00002e60


	//   ....[30]....
        /*04c4*/ 	.word	0x00002e80


	//   ....[31]....
        /*04c8*/ 	.word	0x00002fe0


	//   ....[32]....
        /*04cc*/ 	.word	0x00003000


	//   ....[33]....
        /*04d0*/ 	.word	0x000030c0


	//   ....[34]....
        /*04d4*/ 	.word	0x000030e0


	//   ....[35]....
        /*04d8*/ 	.word	0x000030f0


	//   ....[36]....
        /*04dc*/ 	.word	0x00003110


	//   ....[37]....
        /*04e0*/ 	.word	0x00003120


	//   ....[38]....
        /*04e4*/ 	.word	0x00003140


	//   ....[39]....
        /*04e8*/ 	.word	0x000031f0


	//   ....[40]....
        /*04ec*/ 	.word	0x00003230


	//   ....[41]....
        /*04f0*/ 	.word	0x000032b0


	//   ....[42]....
        /*04f4*/ 	.word	0x00003310


	//   ....[43]....
        /*04f8*/ 	.word	0x000033c0


	//   ....[44]....
        /*04fc*/ 	.word	0x00003460


	//   ....[45]....
        /*0500*/ 	.word	0x000034a0


	//   ....[46]....
        /*0504*/ 	.word	0x000034e0


	//   ....[47]....
        /*0508*/ 	.word	0x000036b0


	//   ....[48]....
        /*050c*/ 	.word	0x00003790


	//   ....[49]....
        /*0510*/ 	.word	0x00003830


	//   ....[50]....
        /*0514*/ 	.word	0x00003870


	//   ....[51]....
        /*0518*/ 	.word	0x000038a0


	//   ....[52]....
        /*051c*/ 	.word	0x000038e0


	//   ....[53]....
        /*0520*/ 	.word	0x00003910


	//   ....[54]....
        /*0524*/ 	.word	0x00003a90


	//   ....[55]....
        /*0528*/ 	.word	0x00003af0


	//   ....[56]....
        /*052c*/ 	.word	0x00003b40


	//   ....[57]....
        /*0530*/ 	.word	0x00003c60


	//   ....[58]....
        /*0534*/ 	.word	0x00003d60


	//   ....[59]....
        /*0538*/ 	.word	0x00003da0


	//   ....[60]....
        /*053c*/ 	.word	0x00003db0


	//   ....[61]....
        /*0540*/ 	.word	0x00003e10


	//   ....[62]....
        /*0544*/ 	.word	0x000040f0


	//   ....[63]....
        /*0548*/ 	.word	0x00004100


	//   ....[64]....
        /*054c*/ 	.word	0x00004120


	//   ....[65]....
        /*0550*/ 	.word	0x00004150


	//   ....[66]....
        /*0554*/ 	.word	0x00004180


	//   ....[67]....
        /*0558*/ 	.word	0x000041b0


	//   ....[68]....
        /*055c*/ 	.word	0x00004220


	//   ....[69]....
        /*0560*/ 	.word	0x00004250


	//   ....[70]....
        /*0564*/ 	.word	0x00006500


	//   ....[71]....
        /*0568*/ 	.word	0x00006950


	//   ....[72]....
        /*056c*/ 	.word	0x00008da0


	//----- nvinfo : EIATTR_REG_RECONFIG
	.align		4
.L_362:
        /*0570*/ 	.byte	0x01, 0x54
	.zero		2


	//----- nvinfo : EIATTR_SYSCALL_OFFSETS
	.align		4
        /*0574*/ 	.byte	0x04, 0x46
        /*0576*/ 	.short	(.L_364 - .L_363)


	//   ....[0]....
.L_363:
        /*0578*/ 	.word	0x000007f0


	//   ....[1]....
        /*057c*/ 	.word	0x000008e0


	//   ....[2]....
        /*0580*/ 	.word	0x00000a40


	//   ....[3]....
        /*0584*/ 	.word	0x00000b30


	//   ....[4]....
        /*0588*/ 	.word	0x00005e90


	//   ....[5]....
        /*058c*/ 	.word	0x00005fc0


	//   ....[6]....
        /*0590*/ 	.word	0x000060e0


	//   ....[7]....
        /*0594*/ 	.word	0x00006200


	//----- nvinfo : EIATTR_MBARRIER_INSTR_OFFSETS
	.align		4
.L_364:
        /*0598*/ 	.byte	0x04, 0x39
        /*059a*/ 	.short	(.L_366 - .L_365)


	//   ....[0]....
.L_365:
        /*059c*/ 	.word	0x000002c0
        /*05a0*/ 	.word	0x000000ff
        /*05a4*/ 	.word	0x00030c00
        /*05a8*/ 	.short	0x0100
        /*05aa*/ 	.byte	0x06
	.zero		1


	//   ....[1]....
        /*05ac*/ 	.word	0x000003b0
        /*05b0*/ 	.word	0x000000ff
        /*05b4*/ 	.word	0x00030c10
        /*05b8*/ 	.short	0x0100
        /*05ba*/ 	.byte	0x08
	.zero		1


	//   ....[2]....
        /*05bc*/ 	.word	0x000003c0
        /*05c0*/ 	.word	0x000000ff
        /*05c4*/ 	.word	0x00030c20
        /*05c8*/ 	.short	0x0100
        /*05ca*/ 	.byte	0x08
	.zero		1


	//   ....[3]....
        /*05cc*/ 	.word	0x000003d0
        /*05d0*/ 	.word	0x000000ff
        /*05d4*/ 	.word	0x00030c18
        /*05d8*/ 	.short	0x0100
        /*05da*/ 	.byte	0x08
	.zero		1


	//   ....[4]....
        /*05dc*/ 	.word	0x000003e0
        /*05e0*/ 	.word	0x000000ff
        /*05e4*/ 	.word	0x00030c28
        /*05e8*/ 	.short	0x0100
        /*05ea*/ 	.byte	0x08
	.zero		1


	//   ....[5]....
        /*05ec*/ 	.word	0x00000510
        /*05f0*/ 	.word	0x000000ff
        /*05f4*/ 	.word	0x00030c30
        /*05f8*/ 	.short	0x0100
        /*05fa*/ 	.byte	0x08
	.zero		1


	//   ....[6]....
        /*05fc*/ 	.word	0x00000520
        /*0600*/ 	.word	0x000000ff
        /*0604*/ 	.word	0x00030c40
        /*0608*/ 	.short	0x0100
        /*060a*/ 	.byte	0x08
	.zero		1


	//   ....[7]....
        /*060c*/ 	.word	0x00000530
        /*0610*/ 	.word	0x000000ff
        /*0614*/ 	.word	0x00030c38
        /*0618*/ 	.short	0x0100
        /*061a*/ 	.byte	0x08
	.zero		1


	//   ....[8]....
        /*061c*/ 	.word	0x00000540
        /*0620*/ 	.word	0x000000ff
        /*0624*/ 	.word	0x00030c48
        /*0628*/ 	.short	0x0100
        /*062a*/ 	.byte	0x08
	.zero		1


	//   ....[9]....
        /*062c*/ 	.word	0x00000bc0
        /*0630*/ 	.word	0x00000002
        /*0634*/ 	.word	0x00030c00
        /*0638*/ 	.short	0x010a
        /*063a*/ 	.byte	0x3f
	.zero		1


	//   ....[10]....
        /*063c*/ 	.word	0x00000c50
        /*0640*/ 	.word	0x00000002
        /*0644*/ 	.word	0x00030c00
        /*0648*/ 	.short	0x010a
        /*064a*/ 	.byte	0x3f
	.zero		1


	//   ....[11]....
        /*064c*/ 	.word	0x00001520
        /*0650*/ 	.word	0x00000003
        /*0654*/ 	.word	0x00030c10
        /*0658*/ 	.short	0x010a
        /*065a*/ 	.byte	0x3f
	.zero		1


	//   ....[12]....
        /*065c*/ 	.word	0x00001590
        /*0660*/ 	.word	0x00000003
        /*0664*/ 	.word	0x00030c10
        /*0668*/ 	.short	0x010a
        /*066a*/ 	.byte	0x3f
	.zero		1


	//   ....[13]....
        /*066c*/ 	.word	0x000019b0
        /*0670*/ 	.word	0x00000003
        /*0674*/ 	.word	0x00030c30
        /*0678*/ 	.short	0x010a
        /*067a*/ 	.byte	0x3f
	.zero		1


	//   ....[14]....
        /*067c*/ 	.word	0x000019f0
        /*0680*/ 	.word	0x00000003
        /*0684*/ 	.word	0x00030c30
        /*0688*/ 	.short	0x010a
        /*068a*/ 	.byte	0x3f
	.zero		1


	//   ....[15]....
        /*068c*/ 	.word	0x000056d0
        /*0690*/ 	.word	0x00000000
        /*0694*/ 	.word	0x00000000
        /*0698*/ 	.short	0x0101
        /*069a*/ 	.byte	0x3f
	.zero		1


	//   ....[16]....
        /*069c*/ 	.word	0x00005b10
        /*06a0*/ 	.word	0x00000003
        /*06a4*/ 	.word	0x00000000
        /*06a8*/ 	.short	0x0101
        /*06aa*/ 	.byte	0x3f
	.zero		1


	//   ....[17]....
        /*06ac*/ 	.word	0x00007790
        /*06b0*/ 	.word	0x0000000b
        /*06b4*/ 	.word	0x00030c20
        /*06b8*/ 	.short	0x010a
        /*06ba*/ 	.byte	0x3f
	.zero		1


	//   ....[18]....
        /*06bc*/ 	.word	0x00007c60
        /*06c0*/ 	.word	0x0000000b
        /*06c4*/ 	.word	0x00030c40
        /*06c8*/ 	.short	0x010a
        /*06ca*/ 	.byte	0x3f
	.zero		1


	//   ....[19]....
        /*06cc*/ 	.word	0x00007e90
        /*06d0*/ 	.word	0x0000000b
        /*06d4*/ 	.word	0x00030c28
        /*06d8*/ 	.short	0x010a
        /*06da*/ 	.byte	0x3f
	.zero		1


	//   ....[20]....
        /*06dc*/ 	.word	0x00008030
        /*06e0*/ 	.word	0x0000000b
        /*06e4*/ 	.word	0x00030c48
        /*06e8*/ 	.short	0x010a
        /*06ea*/ 	.byte	0x3f
	.zero		1


	//   ....[21]....
        /*06ec*/ 	.word	0x00008240
        /*06f0*/ 	.word	0x0000000b
        /*06f4*/ 	.word	0x00030c20
        /*06f8*/ 	.short	0x010a
        /*06fa*/ 	.byte	0x3f
	.zero		1


	//   ....[22]....
        /*06fc*/ 	.word	0x00008450
        /*0700*/ 	.word	0x0000000b
        /*0704*/ 	.word	0x00030c40
        /*0708*/ 	.short	0x010a
        /*070a*/ 	.byte	0x3f
	.zero		1


	//   ....[23]....
        /*070c*/ 	.word	0x00008650
        /*0710*/ 	.word	0x0000000b
        /*0714*/ 	.word	0x00030c28
        /*0718*/ 	.short	0x010a
        /*071a*/ 	.byte	0x3f
	.zero		1


	//   ....[24]....
        /*071c*/ 	.word	0x00008850
        /*0720*/ 	.word	0x0000000d
        /*0724*/ 	.word	0x00030c40
        /*0728*/ 	.short	0x010a
        /*072a*/ 	.byte	0x3f
	.zero		1


	//   ....[25]....
        /*072c*/ 	.word	0x00008c10
        /*0730*/ 	.word	0x00000006
        /*0734*/ 	.word	0x00000000
        /*0738*/ 	.short	0x010a
        /*073a*/ 	.byte	0x3f
	.zero		1


	//   ....[26]....
        /*073c*/ 	.word	0x00008c70
        /*0740*/ 	.word	0x00000003
        /*0744*/ 	.word	0x00000000
        /*0748*/ 	.short	0x010a
        /*074a*/ 	.byte	0x3f
	.zero		1


	//   ....[27]....
        /*074c*/ 	.word	0x00008cd0
        /*0750*/ 	.word	0x00000000
        /*0754*/ 	.word	0x00000000
        /*0758*/ 	.short	0x010a
        /*075a*/ 	.byte	0x3f
	.zero		1


	//   ....[28]....
        /*075c*/ 	.word	0x00008d00
        /*0760*/ 	.word	0x00000003
        /*0764*/ 	.word	0x00000000
        /*0768*/ 	.short	0x010a
        /*076a*/ 	.byte	0x3f
	.zero		1


	//   ....[29]....
        /*076c*/ 	.word	0x00008dd0
        /*0770*/ 	.word	0x00000002
        /*0774*/ 	.word	0x00030c00
        /*0778*/ 	.short	0x010a
        /*077a*/ 	.byte	0x3f
	.zero		1


	//   ....[30]....
        /*077c*/ 	.word	0x00008e20
        /*0780*/ 	.word	0x00000003
        /*0784*/ 	.word	0x00030c10
        /*0788*/ 	.short	0x010a
        /*078a*/ 	.byte	0x3f
	.zero		1


	//   ....[31]....
        /*078c*/ 	.word	0x00008e70
        /*0790*/ 	.word	0x00000003
        /*0794*/ 	.word	0x00030c30
        /*0798*/ 	.short	0x010a
        /*079a*/ 	.byte	0x3f
	.zero		1


	//   ....[32]....
        /*079c*/ 	.word	0x00008ec0
        /*07a0*/ 	.word	0x0000000b
        /*07a4*/ 	.word	0x00030c20
        /*07a8*/ 	.short	0x010a
        /*07aa*/ 	.byte	0x3f
	.zero		1


	//   ....[33]....
        /*07ac*/ 	.word	0x00008f10
        /*07b0*/ 	.word	0x0000000b
        /*07b4*/ 	.word	0x00030c40
        /*07b8*/ 	.short	0x010a
        /*07ba*/ 	.byte	0x3f
	.zero		1


	//   ....[34]....
        /*07bc*/ 	.word	0x00008f60
        /*07c0*/ 	.word	0x0000000b
        /*07c4*/ 	.word	0x00030c28
        /*07c8*/ 	.short	0x010a
        /*07ca*/ 	.byte	0x3f
	.zero		1


	//   ....[35]....
        /*07cc*/ 	.word	0x00008fb0
        /*07d0*/ 	.word	0x0000000b
        /*07d4*/ 	.word	0x00030c48
        /*07d8*/ 	.short	0x010a
        /*07da*/ 	.byte	0x3f
	.zero		1


	//   ....[36]....
        /*07dc*/ 	.word	0x00009010
        /*07e0*/ 	.word	0x0000000b
        /*07e4*/ 	.word	0x00030c20
        /*07e8*/ 	.short	0x010a
        /*07ea*/ 	.byte	0x3f
	.zero		1


	//   ....[37]....
        /*07ec*/ 	.word	0x00009060
        /*07f0*/ 	.word	0x0000000b
        /*07f4*/ 	.word	0x00030c40
        /*07f8*/ 	.short	0x010a
        /*07fa*/ 	.byte	0x3f
	.zero		1


	//   ....[38]....
        /*07fc*/ 	.word	0x000090b0
        /*0800*/ 	.word	0x0000000b
        /*0804*/ 	.word	0x00030c28
        /*0808*/ 	.short	0x010a
        /*080a*/ 	.byte	0x3f
	.zero		1


	//   ....[39]....
        /*080c*/ 	.word	0x00009100
        /*0810*/ 	.word	0x0000000d
        /*0814*/ 	.word	0x00030c40
        /*0818*/ 	.short	0x010a
        /*081a*/ 	.byte	0x3f
	.zero		1


	//   ....[40]....
        /*081c*/ 	.word	0x000091e0
        /*0820*/ 	.word	0x00000006
        /*0824*/ 	.word	0x00000000
        /*0828*/ 	.short	0x010a
        /*082a*/ 	.byte	0x3f
	.zero		1


	//   ....[41]....
        /*082c*/ 	.word	0x00009230
        /*0830*/ 	.word	0x00000003
        /*0834*/ 	.word	0x00000000
        /*0838*/ 	.short	0x010a
        /*083a*/ 	.byte	0x3f
	.zero		1


	//   ....[42]....
        /*083c*/ 	.word	0x00009280
        /*0840*/ 	.word	0x00000000
        /*0844*/ 	.word	0x00000000
        /*0848*/ 	.short	0x010a
        /*084a*/ 	.byte	0x3f
	.zero		1


	//----- nvinfo : EIATTR_NUM_MBARRIERS
	.align		4
.L_366:
        /*084c*/ 	.byte	0x03, 0x38
        /*084e*/ 	.short	0x0009


	//----- nvinfo : EIATTR_EXIT_INSTR_OFFSETS
	.align		4
        /*0850*/ 	.byte	0x04, 0x1c
        /*0852*/ 	.short	(.L_368 - .L_367)


	//   ....[0]....
.L_367:
        /*0854*/ 	.word	0x00008d50


	//----- nvinfo : EIATTR_MAX_THREADS
	.align		4
.L_368:
        /*0858*/ 	.byte	0x04, 0x05
        /*085a*/ 	.short	(.L_370 - .L_369)
.L_369:
        /*085c*/ 	.word	0x00000180
        /*0860*/ 	.word	0x00000001
        /*0864*/ 	.word	0x00000001


	//----- nvinfo : EIATTR_CRS_STACK_SIZE
	.align		4
.L_370:
        /*0868*/ 	.byte	0x04, 0x1e
        /*086a*/ 	.short	(.L_372 - .L_371)
.L_371:
        /*086c*/ 	.word	0x00000000


	//----- nvinfo : EIATTR_CBANK_PARAM_SIZE
	.align		4
.L_372:
        /*0870*/ 	.byte	0x03, 0x19
        /*0872*/ 	.short	0x0970


	//----- nvinfo : EIATTR_PARAM_CBANK
	.align		4
        /*0874*/ 	.byte	0x04, 0x0a
        /*0876*/ 	.short	(.L_374 - .L_373)
	.align		4
.L_373:
        /*0878*/ 	.word	index@(.nv.constant0._ZN7cutlass13device_kernelIN5flash11enable_sm90INS1_16FlashAttnBwdSm90INS1_25CollectiveMainloopBwdSm90ILi2ELi2ELi2EN4cute5tupleIJNS5_1CILi1EEES8_S8_EEENS6_IJNS7_ILi128EEESA_NS7_ILi64EEEEEENS_10bfloat16_tEfNS_4arch4Sm90ELb0ELb0ELb1ELb0ELb0ELb1ELb0ELb0ELi2ELi1ELi2ELi2ELb0EEENS1_21CollectiveEpilogueBwdISC_SD_SF_Li256ELb0ELb0ELi1EEENS1_19SingleTileSchedulerILb0ELb0ELb0ELi128EEEEEEEEEvNT_6ParamsE)
        /*087c*/ 	.short	0x0210
        /*087e*/ 	.short	0x0970


	//----- nvinfo : EIATTR_SW_WAR
	.align		4
.L_374:
        /*0880*/ 	.byte	0x04, 0x36
        /*0882*/ 	.short	(.L_376 - .L_375)
.L_375:
        /*0884*/ 	.word	0x00000008
.L_376:


//--------------------- .nv.info._ZN7cutlass13device_kernelIN5flash11enable_sm90INS1_16FlashAttnBwdSm90INS1_25CollectiveMainloopBwdSm90ILi2ELi2ELi2EN4cute5tupleIJNS5_1CILi1EEES8_S8_EEENS6_IJNS7_ILi128EEESA_NS7_ILi64EEEEEENS_10bfloat16_tEfNS_4arch4Sm90ELb0ELb0ELb1ELb0ELb1ELb1ELb0ELb0ELi2ELi1ELi2ELi2ELb0EEENS1_21CollectiveEpilogueBwdISC_SD_SF_Li256ELb0ELb0ELi1EEENS1_19SingleTileSchedulerILb0ELb0ELb0ELi128EEEEEEEEEvNT_6ParamsE --------------------------
	.section	.nv.info._ZN7cutlass13device_kernelIN5flash11enable_sm90INS1_16FlashAttnBwdSm90INS1_25CollectiveMainloopBwdSm90ILi2ELi2ELi2EN4cute5tupleIJNS5_1CILi1EEES8_S8_EEENS6_IJNS7_ILi128EEESA_NS7_ILi64EEEEEENS_10bfloat16_tEfNS_4arch4Sm90ELb0ELb0ELb1ELb0ELb1ELb1ELb0ELb0ELi2ELi1ELi2ELi2ELb0EEENS1_21CollectiveEpilogueBwdISC_SD_SF_Li256ELb0ELb0ELi1EEENS1_19SingleTileSchedulerILb0ELb0ELb0ELi128EEEEEEEEEvNT_6ParamsE,"",@"SHT_CUDA_INFO"
	.sectionflags	@""
	.align	4


	//----- nvinfo : EIATTR_CUDA_API_VERSION
	.align		4
        /*0000*/ 	.byte	0x04, 0x37
        /*0002*/ 	.short	(.L_378 - .L_377)
.L_377:
        /*0004*/ 	.word	0x00000082


	//----- nvinfo : EIATTR_KPARAM_INFO
	.align		4
.L_378:
        /*0008*/ 	.byte	0x04, 0x17
        /*000a*/ 	.short	(.L_380 - .L_379)
.L_379:
        /*000c*/ 	.word	0x00000000
        /*0010*/ 	.short	0x0000
        /*0012*/ 	.short	0x0070
        /*0014*/ 	.byte	0x00, 0xf0, 0x01, 0x24


	//----- nvinfo : EIATTR_SPARSE_MMA_MASK
	.align		4
.L_380:
        /*0018*/ 	.byte	0x03, 0x50
        /*001a*/ 	.short	0x0000


	//----- nvinfo : EIATTR_MAXREG_COUNT
	.align		4
        /*001c*/ 	.byte	0x03, 0x1b
        /*001e*/ 	.short	0x00a8


	//----- nvinfo : EIATTR_NUM_BARRIERS
	.align		4
        /*0020*/ 	.byte	0x02, 0x4c
        /*0022*/ 	.byte	0x10
	.zero		1


	//----- nvinfo : EIATTR_EXTERNS
	.align		4
        /*0024*/ 	.byte	0x04, 0x0f
        /*0026*/ 	.short	(.L_382 - .L_381)


	//   ....[0]....
	.align		4
.L_381:
        /*0028*/ 	.word	index@(__assertfail)


	//----- nvinfo : EIATTR_ANNOTATIONS
	.align		4
.L_382:
        /*002c*/ 	.byte	0x04, 0x55
        /*002e*/ 	.short	(.L_384 - .L_383)


	//   ....[0]....
.L_383:
        /* <DEDUP_REMOVED lines=46> */


	//----- nvinfo : EIATTR_MERCURY_ISA_VERSION
	.align		4
.L_384:
        /*0300*/ 	.byte	0x03, 0x5f
        /*0302*/ 	.short	0x0101


	//----- nvinfo : EIATTR_INT_WARP_WIDE_INSTR_OFFSETS
	.align		4
        /*0304*/ 	.byte	0x04, 0x31
        /*0306*/ 	.short	(.L_386 - .L_385)


	//   ....[0]....
.L_385:
        /*0308*/ 	.word	0x000001e0


	//   ....[1]....
        /*030c*/ 	.word	0x000002a0


	//   ....[2]....
        /*0310*/ 	.word	0x000071b0


	//   ....[3]....
        /*0314*/ 	.word	0x00007620


	//   ....[4]....
        /*0318*/ 	.word	0x00007bf0


	//----- nvinfo : EIATTR_COOP_GROUP_MASK_REGIDS
	.align		4
.L_386:
        /*031c*/ 	.byte	0x04, 0x29
        /*031e*/ 	.short	(.L_388 - .L_387)


	//   ....[0]....
.L_387:
        /*0320*/ 	.word	0xffffffff


	//   ....[1]....
        /*0324*/ 	.word	0xffffffff


	//   ....[2]....
        /*0328*/ 	.word	0xffffffff


	//   ....[3]....
        /*032c*/ 	.word	0xffffffff


	//   ....[4]....
        /*0330*/ 	.word	0xffffffff


	//   ....[5]....
        /*0334*/ 	.word	0xffffffff


	//   ....[6]....
        /*0338*/ 	.word	0xffffffff


	//   ....[7]....
        /*033c*/ 	.word	0xffffffff


	//   ....[8]....
        /*0340*/ 	.word	0xffffffff


	//   ....[9]....
        /*0344*/ 	.word	0xffffffff


	//   ....[10]....
        /*0348*/ 	.word	0xffffffff


	//   ....[11]....
        /*034c*/ 	.word	0xffffffff


	//   ....[12]....
        /*0350*/ 	.word	0xffffffff


	//   ....[13]....
        /*0354*/ 	.word	0xffffffff


	//   ....[14]....
        /*0358*/ 	.word	0xffffffff


	//   ....[15]....
        /*035c*/ 	.word	0xffffffff


	//   ....[16]....
        /*0360*/ 	.word	0xffffffff


	//   ....[17]....
        /*0364*/ 	.word	0xffffffff


	//   ....[18]....
        /*0368*/ 	.word	0xffffffff


	//   ....[19]....
        /*036c*/ 	.word	0xffffffff


	//   ....[20]....
        /*0370*/ 	.word	0xffffffff


	//   ....[21]....
        /*0374*/ 	.word	0xffffffff


	//   ....[22]....
        /*0378*/ 	.word	0xffffffff


	//   ....[23]....
        /*037c*/ 	.word	0xffffffff


	//   ....[24]....
        /*0380*/ 	.word	0xffffffff


	//   ....[25]....
        /*0384*/ 	.word	0xffffffff


	//   ....[26]....
        /*0388*/ 	.word	0xffffffff


	//   ....[27]....
        /*038c*/ 	.word	0xffffffff


	//   ....[28]....
        /*0390*/ 	.word	0xffffffff


	//   ....[29]....
        /*0394*/ 	.word	0xffffffff


	//   ....[30]....
        /*0398*/ 	.word	0xffffffff


	//   ....[31]....
        /*039c*/ 	.word	0xffffffff


	//   ....[32]....
        /*03a0*/ 	.word	0xffffffff


	//   ....[33]....
        /*03a4*/ 	.word	0xffffffff


	//   ....[34]....
        /*03a8*/ 	.word	0xffffffff


	//   ....[35]....
        /*03ac*/ 	.word	0xffffffff


	//   ....[36]....
        /*03b0*/ 	.word	0xffffffff


	//   ....[37]....
        /*03b4*/ 	.word	0xffffffff


	//   ....[38]....
        /*03b8*/ 	.word	0xffffffff


	//   ....[39]....
        /*03bc*/ 	.word	0xffffffff


	//   ....[40]....
        /*03c0*/ 	.word	0xffffffff


	//   ....[41]....
        /*03c4*/ 	.word	0xffffffff


	//   ....[42]....
        /*03c8*/ 	.word	0xffffffff


	//   ....[43]....
        /*03cc*/ 	.word	0xffffffff


	//   ....[44]....
        /*03d0*/ 	.word	0xffffffff


	//   ....[45]....
        /*03d4*/ 	.word	0xffffffff


	//   ....[46]....
        /*03d8*/ 	.word	0xffffffff


	//   ....[47]....
        /*03dc*/ 	.word	0xffffffff


	//   ....[48]....
        /*03e0*/ 	.word	0xffffffff


	//   ....[49]....
        /*03e4*/ 	.word	0xffffffff


	//   ....[50]....
        /*03e8*/ 	.word	0xffffffff


	//   ....[51]....
        /*03ec*/ 	.word	0xffffffff


	//   ....[52]....
        /*03f0*/ 	.word	0xffffffff


	//   ....[53]....
        /*03f4*/ 	.word	0xffffffff


	//   ....[54]....
        /*03f8*/ 	.word	0xffffffff


	//   ....[55]....
        /*03fc*/ 	.word	0xffffffff


	//   ....[56]....
        /*0400*/ 	.word	0xffffffff


	//   ....[57]....
        /*0404*/ 	.word	0xffffffff


	//   ....[58]....
        /*0408*/ 	.word	0xffffffff


	//   ....[59]....
        /*040c*/ 	.word	0xffffffff


	//   ....[60]....
        /*0410*/ 	.word	0xffffffff


	//   ....[61]....
        /*0414*/ 	.word	0xffffffff


	//   ....[62]....
        /*0418*/ 	.word	0xffffffff


	//   ....[63]....
        /*041c*/ 	.word	0xffffffff


	//   ....[64]....
        /*0420*/ 	.word	0xffffffff


	//   ....[65]....
        /*0424*/ 	.word	0xffffffff


	//   ....[66]....
        /*0428*/ 	.word	0xffffffff


	//   ....[67]....
        /*042c*/ 	.word	0xffffffff


	//   ....[68]....
        /*0430*/ 	.word	0xffffffff


	//   ....[69]....
        /*0434*/ 	.word	0xffffffff


	//   ....[70]....
        /*0438*/ 	.word	0xffffffff


	//   ....[71]....
        /*043c*/ 	.word	0xffffffff


	//   ....[72]....
        /*0440*/ 	.word	0xffffffff


	//   ....[73]....
        /*0444*/ 	.word	0xffffffff


	//   ....[74]....
        /*0448*/ 	.word	0xffffffff


	//   ....[75]....
        /*044c*/ 	.word	0xffffffff


	//   ....[76]....
        /*0450*/ 	.word	0xffffffff


	//   ....[77]....
        /*0454*/ 	.word	0xffffffff


	//   ....[78]....
        /*0458*/ 	.word	0x0500000f


	//   ....[79]....
        /*045c*/ 	.word	0x0500000f


	//   ....[80]....
        /*0460*/ 	.word	0x0500000f


	//   ....[81]....
        /*0464*/ 	.word	0x0500000f


	//----- nvinfo : EIATTR_COOP_GROUP_INSTR_OFFSETS
	.align		4
.L_388:
        /*0468*/ 	.byte	0x04, 0x28
        /*046a*/ 	.short	(.L_390 - .L_389)


	//   ....[0]....
.L_389:
        /*046c*/ 	.word	0x00000060


	//   ....[1]....
        /*0470*/ 	.word	0x000001f0


	//   ....[2]....
        /*0474*/ 	.word	0x00000280


	//   ....[3]....
        /*0478*/ 	.word	0x00000400


	//   ....[4]....
        /*047c*/ 	.word	0x00000640


	//   ....[5]....
        /*0480*/ 	.word	0x00000b90


	//   ....[6]....
        /*0484*/ 	.word	0x00001f00


	//   ....[7]....
        /*0488*/ 	.word	0x00002080


	//   ....[8]....
        /*048c*/ 	.word	0x00002200


	//   ....[9]....
        /*0490*/ 	.word	0x00002240


	//   ....[10]....
        /*0494*/ 	.word	0x00002380


	//   ....[11]....
        /*0498*/ 	.word	0x000024e0


	//   ....[12]....
        /*049c*/ 	.word	0x00002540


	//   ....[13]....
        /*04a0*/ 	.word	0x00002560


	//   ....[14]....
        /*04a4*/ 	.word	0x000025e0


	//   ....[15]....
        /*04a8*/ 	.word	0x000025f0


	//   ....[16]....
        /*04ac*/ 	.word	0x00002610


	//   ....[17]....
        /*04b0*/ 	.word	0x00002650


	//   ....[18]....
        /*04b4*/ 	.word	0x000026a0


	//   ....[19]....
        /*04b8*/ 	.word	0x00002730


	//   ....[20]....
        /*04bc*/ 	.word	0x00002760


	//   ....[21]....
        /*04c0*/ 	.word	0x00002870


	//   ....[22]....
        /*04c4*/ 	.word	0x00002890


	//   ....[23]....
        /*04c8*/ 	.word	0x000029e0


	//   ....[24]....
        /*04cc*/ 	.word	0x00002a40


	//   ....[25]....
        /*04d0*/ 	.word	0x00002ac0


	//   ....[26]....
        /*04d4*/ 	.word	0x00002ae0


	//   ....[27]....
        /*04d8*/ 	.word	0x00002c70


	//   ....[28]....
        /*04dc*/ 	.word	0x00002ca0


	//   ....[29]....
        /*04e0*/ 	.word	0x00002d00


	//   ....[30]....
        /*04e4*/ 	.word	0x00002ed0


	//   ....[31]....
        /*04e8*/ 	.word	0x00003000


	//   ....[32]....
        /*04ec*/ 	.word	0x00003020


	//   ....[33]....
        /*04f0*/ 	.word	0x00003030


	//   ....[34]....
        /*04f4*/ 	.word	0x00003050


	//   ....[35]....
        /*04f8*/ 	.word	0x00003060


	//   ....[36]....
        /*04fc*/ 	.word	0x00003090


	//   ....[37]....
        /*0500*/ 	.word	0x000030b0


	//   ....[38]....
        /*0504*/ 	.word	0x000030f0


	//   ....[39]....
        /*0508*/ 	.word	0x000031f0


	//   ....[40]....
        /*050c*/ 	.word	0x00003230


	//   ....[41]....
        /*0510*/ 	.word	0x00003270


	//   ....[42]....
        /*0514*/ 	.word	0x000032b0


	//   ....[43]....
        /*0518*/ 	.word	0x00003390


	//   ....[44]....
        /*051c*/ 	.word	0x000033e0


	//   ....[45]....
        /*0520*/ 	.word	0x00003530


	//   ....[46]....
        /*0524*/ 	.word	0x000035c0


	//   ....[47]....
        /*0528*/ 	.word	0x00003740


	//   ....[48]....
        /*052c*/ 	.word	0x00003780


	//   ....[49]....
        /*0530*/ 	.word	0x000037d0


	//   ....[50]....
        /*0534*/ 	.word	0x00003800


	//   ....[51]....
        /*0538*/ 	.word	0x00003810


	//   ....[52]....
        /*053c*/ 	.word	0x000038c0


	//   ....[53]....
        /*0540*/ 	.word	0x00003940


	//   ....[54]....
        /*0544*/ 	.word	0x00003c50


	//   ....[55]....
        /*0548*/ 	.word	0x00003c60


	//   ....[56]....
        /*054c*/ 	.word	0x00003cd0


	//   ....[57]....
        /*0550*/ 	.word	0x00003d00


	//   ....[58]....
        /*0554*/ 	.word	0x00003d10


	//   ....[59]....
        /*0558*/ 	.word	0x00003d30


	//   ....[60]....
        /*055c*/ 	.word	0x00003d40


	//   ....[61]....
        /*0560*/ 	.word	0x00003d60


	//   ....[62]....
        /*0564*/ 	.word	0x00004050


	//   ....[63]....
        /*0568*/ 	.word	0x00004060


	//   ....[64]....
        /*056c*/ 	.word	0x00004070


	//   ....[65]....
        /*0570*/ 	.word	0x00004080


	//   ....[66]....
        /*0574*/ 	.word	0x00004090


	//   ....[67]....
        /*0578*/ 	.word	0x000040b0


	//   ....[68]....
        /*057c*/ 	.word	0x000040e0


	//   ....[69]....
        /*0580*/ 	.word	0x00004120


	//   ....[70]....
        /*0584*/ 	.word	0x00006510


	//   ....[71]....
        /*0588*/ 	.word	0x00006940


	//   ....[72]....
        /*058c*/ 	.word	0x00006e50


	//   ....[73]....
        /*0590*/ 	.word	0x000070e0


	//   ....[74]....
        /*0594*/ 	.word	0x00007320


	//   ....[75]....
        /*0598*/ 	.word	0x00007550


	//   ....[76]....
        /*059c*/ 	.word	0x00007800


	//   ....[77]....
        /*05a0*/ 	.word	0x00007b30


	//   ....[78]....
        /*05a4*/ 	.word	0x000095b0


	//   ....[79]....
        /*05a8*/ 	.word	0x00009700


	//   ....[80]....
        /*05ac*/ 	.word	0x00009770


	//   ....[81]....
        /*05b0*/ 	.word	0x000097e0


	//----- nvinfo : EIATTR_REG_RECONFIG
	.align		4
.L_390:
        /*05b4*/ 	.byte	0x01, 0x54
	.zero		2


	//----- nvinfo : EIATTR_SYSCALL_OFFSETS
	.align		4
        /*05b8*/ 	.byte	0x04, 0x46
        /*05ba*/ 	.short	(.L_392 - .L_391)


	//   ....[0]....
.L_391:
        /*05bc*/ 	.word	0x000007f0


	//   ....[1]....
        /*05c0*/ 	.word	0x000008e0


	//   ....[2]....
        /*05c4*/ 	.word	0x00000a40


	//   ....[3]....
        /*05c8*/ 	.word	0x00000b30


	//   ....[4]....
        /*05cc*/ 	.word	0x00005e80


	//   ....[5]....
        /*05d0*/ 	.word	0x00005fb0


	//   ....[6]....
        /*05d4*/ 	.word	0x000060d0


	//   ....[7]....
        /*05d8*/ 	.word	0x000061f0


	//----- nvinfo : EIATTR_MBARRIER_INSTR_OFFSETS
	.align		4
.L_392:
        /*05dc*/ 	.byte	0x04, 0x39
        /*05de*/ 	.short	(.L_394 - .L_393)


	//   ....[0]....
.L_393:
        /*05e0*/ 	.word	0x000002c0
        /*05e4*/ 	.word	0x000000ff
        /*05e8*/ 	.word	0x00030c00
        /*05ec*/ 	.short	0x0100
        /*05ee*/ 	.byte	0x06
	.zero		1


	//   ....[1]....
        /*05f0*/ 	.word	0x000003b0
        /*05f4*/ 	.word	0x000000ff
        /*05f8*/ 	.word	0x00030c10
        /*05fc*/ 	.short	0x0100
        /*05fe*/ 	.byte	0x08
	.zero		1


	//   ....[2]....
        /*0600*/ 	.word	0x000003c0
        /*0604*/ 	.word	0x000000ff
        /*0608*/ 	.word	0x00030c20
        /*060c*/ 	.short	0x0100
        /*060e*/ 	.byte	0x08
	.zero		1


	//   ....[3]....
        /*0610*/ 	.word	0x000003d0
        /*0614*/ 	.word	0x000000ff
        /*0618*/ 	.word	0x00030c18
        /*061c*/ 	.short	0x0100
        /*061e*/ 	.byte	0x08
	.zero		1


	//   ....[4]....
        /*0620*/ 	.word	0x000003e0
        /*0624*/ 	.word	0x000000ff
        /*0628*/ 	.word	0x00030c28
        /*062c*/ 	.short	0x0100
        /*062e*/ 	.byte	0x08
	.zero		1


	//   ....[5]....
        /*0630*/ 	.word	0x00000510
        /*0634*/ 	.word	0x000000ff
        /*0638*/ 	.word	0x00030c30
        /*063c*/ 	.short	0x0100
        /*063e*/ 	.byte	0x08
	.zero		1


	//   ....[6]....
        /*0640*/ 	.word	0x00000520
        /*0644*/ 	.word	0x000000ff
        /*0648*/ 	.word	0x00030c40
        /*064c*/ 	.short	0x0100
        /*064e*/ 	.byte	0x08
	.zero		1


	//   ....[7]....
        /*0650*/ 	.word	0x00000530
        /*0654*/ 	.word	0x000000ff
        /*0658*/ 	.word	0x00030c38
        /*065c*/ 	.short	0x0100
        /*065e*/ 	.byte	0x08
	.zero		1


	//   ....[8]....
        /*0660*/ 	.word	0x00000540
        /*0664*/ 	.word	0x000000ff
        /*0668*/ 	.word	0x00030c48
        /*066c*/ 	.short	0x0100
        /*066e*/ 	.byte	0x08
	.zero		1


	//   ....[9]....
        /*0670*/ 	.word	0x00000bc0
        /*0674*/ 	.word	0x00000002
        /*0678*/ 	.word	0x00030c00
        /*067c*/ 	.short	0x010a
        /*067e*/ 	.byte	0x3f
	.zero		1


	//   ....[10]....
        /*0680*/ 	.word	0x00000c50
        /*0684*/ 	.word	0x00000002
        /*0688*/ 	.word	0x00030c00
        /*068c*/ 	.short	0x010a
        /*068e*/ 	.byte	0x3f
	.zero		1


	//   ....[11]....
        /*0690*/ 	.word	0x00001520
        /*0694*/ 	.word	0x00000015
        /*0698*/ 	.word	0x00030c10
        /*069c*/ 	.short	0x010a
        /*069e*/ 	.byte	0x3f
	.zero		1


	//   ....[12]....
        /*06a0*/ 	.word	0x00001590
        /*06a4*/ 	.word	0x00000015
        /*06a8*/ 	.word	0x00030c10
        /*06ac*/ 	.short	0x010a
        /*06ae*/ 	.byte	0x3f
	.zero		1


	//   ....[13]....
        /*06b0*/ 	.word	0x000019b0
        /*06b4*/ 	.word	0x00000015
        /*06b8*/ 	.word	0x00030c30
        /*06bc*/ 	.short	0x010a
        /*06be*/ 	.byte	0x3f
	.zero		1


	//   ....[14]....
        /*06c0*/ 	.word	0x000019f0
        /*06c4*/ 	.word	0x00000015
        /*06c8*/ 	.word	0x00030c30
        /*06cc*/ 	.short	0x010a
        /*06ce*/ 	.byte	0x3f
	.zero		1


	//   ....[15]....
        /*06d0*/ 	.word	0x000056c0
        /*06d4*/ 	.word	0x00000000
        /*06d8*/ 	.word	0x00000000
        /*06dc*/ 	.short	0x0101
        /*06de*/ 	.byte	0x3f
	.zero		1


	//   ....[16]....
        /*06e0*/ 	.word	0x00005b00
        /*06e4*/ 	.word	0x00000000
        /*06e8*/ 	.word	0x00000000
        /*06ec*/ 	.short	0x0101
        /*06ee*/ 	.byte	0x3f
	.zero		1


	//   ....[17]....
        /*06f0*/ 	.word	0x00007fa0
        /*06f4*/ 	.word	0x0000000b
        /*06f8*/ 	.word	0x00030c20
        /*06fc*/ 	.short	0x010a
        /*06fe*/ 	.byte	0x3f
	.zero		1


	//   ....[18]....
        /*0700*/ 	.word	0x00008470
        /*0704*/ 	.word	0x0000000b
        /*0708*/ 	.word	0x00030c40
        /*070c*/ 	.short	0x010a
        /*070e*/ 	.byte	0x3f
	.zero		1


	//   ....[19]....
        /*0710*/ 	.word	0x000086a0
        /*0714*/ 	.word	0x0000000b
        /*0718*/ 	.word	0x00030c28
        /*071c*/ 	.short	0x010a
        /*071e*/ 	.byte	0x3f
	.zero		1


	//   ....[20]....
        /*0720*/ 	.word	0x00008840
        /*0724*/ 	.word	0x0000000b
        /*0728*/ 	.word	0x00030c48
        /*072c*/ 	.short	0x010a
        /*072e*/ 	.byte	0x3f
	.zero		1


	//   ....[21]....
        /*0730*/ 	.word	0x00008a50
        /*0734*/ 	.word	0x0000000b
        /*0738*/ 	.word	0x00030c20
        /*073c*/ 	.short	0x010a
        /*073e*/ 	.byte	0x3f
	.zero		1


	//   ....[22]....
        /*0740*/ 	.word	0x00008c60
        /*0744*/ 	.word	0x0000000b
        /*0748*/ 	.word	0x00030c40
        /*074c*/ 	.short	0x010a
        /*074e*/ 	.byte	0x3f
	.zero		1


	//   ....[23]....
        /*0750*/ 	.word	0x00008e60
        /*0754*/ 	.word	0x0000000b
        /*0758*/ 	.word	0x00030c28
        /*075c*/ 	.short	0x010a
        /*075e*/ 	.byte	0x3f
	.zero		1


	//   ....[24]....
        /*0760*/ 	.word	0x00009060
        /*0764*/ 	.word	0x0000000d
        /*0768*/ 	.word	0x00030c40
        /*076c*/ 	.short	0x010a
        /*076e*/ 	.byte	0x3f
	.zero		1


	//   ....[25]....
        /*0770*/ 	.word	0x00009420
        /*0774*/ 	.word	0x00000006
        /*0778*/ 	.word	0x00000000
        /*077c*/ 	.short	0x010a
        /*077e*/ 	.byte	0x3f
	.zero		1


	//   ....[26]....
        /*0780*/ 	.word	0x00009480
        /*0784*/ 	.word	0x00000003
        /*0788*/ 	.word	0x00000000
        /*078c*/ 	.short	0x010a
        /*078e*/ 	.byte	0x3f
	.zero		1


	//   ....[27]....
        /*0790*/ 	.word	0x000094e0
        /*0794*/ 	.word	0x00000000
        /*0798*/ 	.word	0x00000000
        /*079c*/ 	.short	0x010a
        /*079e*/ 	.byte	0x3f
	.zero		1


	//   ....[28]....
        /*07a0*/ 	.word	0x00009510
        /*07a4*/ 	.word	0x00000003
        /*07a8*/ 	.word	0x00000000
        /*07ac*/ 	.short	0x010a
        /*07ae*/ 	.byte	0x3f
	.zero		1


	//   ....[29]....
        /*07b0*/ 	.word	0x000095e0
        /*07b4*/ 	.word	0x00000002
        /*07b8*/ 	.word	0x00030c00
        /*07bc*/ 	.short	0x010a
        /*07be*/ 	.byte	0x3f
	.zero		1


	//   ....[30]....
        /*07c0*/ 	.word	0x00009630
        /*07c4*/ 	.word	0x00000015
        /*07c8*/ 	.word	0x00030c10
        /*07cc*/ 	.short	0x010a
        /*07ce*/ 	.byte	0x3f
	.zero		1


	//   ....[31]....
        /*07d0*/ 	.word	0x00009680
        /*07d4*/ 	.word	0x00000015
        /*07d8*/ 	.word	0x00030c30
        /*07dc*/ 	.short	0x010a
        /*07de*/ 	.byte	0x3f
	.zero		1


	//   ....[32]....
        /*07e0*/ 	.word	0x00009820
        /*07e4*/ 	.word	0x0000000b
        /*07e8*/ 	.word	0x00030c20
        /*07ec*/ 	.short	0x010a
        /*07ee*/ 	.byte	0x3f
	.zero		1


	//   ....[33]....
        /*07f0*/ 	.word	0x00009870
        /*07f4*/ 	.word	0x0000000b
        /*07f8*/ 	.word	0x00030c40
        /*07fc*/ 	.short	0x010a
        /*07fe*/ 	.byte	0x3f
	.zero		1


	//   ....[34]....
        /*0800*/ 	.word	0x000098c0
        /*0804*/ 	.word	0x0000000b
        /*0808*/ 	.word	0x00030c28
        /*080c*/ 	.short	0x010a
        /*080e*/ 	.byte	0x3f
	.zero		1


	//   ....[35]....
        /*0810*/ 	.word	0x00009910
        /*0814*/ 	.word	0x0000000b
        /*0818*/ 	.word	0x00030c48
        /*081c*/ 	.short	0x010a
        /*081e*/ 	.byte	0x3f
	.zero		1


	//   ....[36]....
        /*0820*/ 	.word	0x00009970
        /*0824*/ 	.word	0x0000000b
        /*0828*/ 	.word	0x00030c20
        /*082c*/ 	.short	0x010a
        /*082e*/ 	.byte	0x3f
	.zero		1


	//   ....[37]....
        /*0830*/ 	.word	0x000099c0
        /*0834*/ 	.word	0x0000000b
        /*0838*/ 	.word	0x00030c40
        /*083c*/ 	.short	0x010a
        /*083e*/ 	.byte	0x3f
	.zero		1


	//   ....[38]....
        /*0840*/ 	.word	0x00009a10
        /*0844*/ 	.word	0x0000000b
        /*0848*/ 	.word	0x00030c28
        /*084c*/ 	.short	0x010a
        /*084e*/ 	.byte	0x3f
	.zero		1


	//   ....[39]....
        /*0850*/ 	.word	0x00009a60
        /*0854*/ 	.word	0x0000000d
        /*0858*/ 	.word	0x00030c40
        /*085c*/ 	.short	0x010a
        /*085e*/ 	.byte	0x3f
	.zero		1


	//   ....[40]....
        /*0860*/ 	.word	0x00009b40
        /*0864*/ 	.word	0x00000006
        /*0868*/ 	.word	0x00000000
        /*086c*/ 	.short	0x010a
        /*086e*/ 	.byte	0x3f
	.zero		1


	//   ....[41]....
        /*0870*/ 	.word	0x00009b90
        /*0874*/ 	.word	0x00000003
        /*0878*/ 	.word	0x00000000
        /*087c*/ 	.short	0x010a
        /*087e*/ 	.byte	0x3f
	.zero		1


	//   ....[42]....
        /*0880*/ 	.word	0x00009be0
        /*0884*/ 	.word	0x00000000
        /*0888*/ 	.word	0x00000000
        /*088c*/ 	.short	0x010a
        /*088e*/ 	.byte	0x3f
	.zero		1


	//----- nvinfo : EIATTR_NUM_MBARRIERS
	.align		4
.L_394:
        /*0890*/ 	.byte	0x03, 0x38
        /*0892*/ 	.short	0x0009


	//----- nvinfo : EIATTR_EXIT_INSTR_OFFSETS
	.align		4
        /*0894*/ 	.byte	0x04, 0x1c
        /*0896*/ 	.short	(.L_396 - .L_395)


	//   ....[0]....
.L_395:
        /*0898*/ 	.word	0x00009560


	//----- nvinfo : EIATTR_MAX_THREADS
	.align		4
.L_396:
        /*089c*/ 	.byte	0x04, 0x05
        /*089e*/ 	.short	(.L_398 - .L_397)
.L_397:
        /*08a0*/ 	.word	0x00000180
        /*08a4*/ 	.word	0x00000001
        /*08a8*/ 	.word	0x00000001


	//----- nvinfo : EIATTR_CRS_STACK_SIZE
	.align		4
.L_398:
        /*08ac*/ 	.byte	0x04, 0x1e
        /*08ae*/ 	.short	(.L_400 - .L_399)
.L_399:
        /*08b0*/ 	.word	0x00000000


	//----- nvinfo : EIATTR_CBANK_PARAM_SIZE
	.align		4
.L_400:
        /*08b4*/ 	.byte	0x03, 0x19
        /*08b6*/ 	.short	0x0970


	//----- nvinfo : EIATTR_PARAM_CBANK
	.align		4
        /*08b8*/ 	.byte	0x04, 0x0a
        /*08ba*/ 	.short	(.L_402 - .L_401)
	.align		4
.L_401:
        /*08bc*/ 	.word	index@(.nv.constant0._ZN7cutlass13device_kernelIN5flash11enable_sm90INS1_16FlashAttnBwdSm90INS1_25CollectiveMainloopBwdSm90ILi2ELi2ELi2EN4cute5tupleIJNS5_1CILi1EEES8_S8_EEENS6_IJNS7_ILi128EEESA_NS7_ILi64EEEEEENS_10bfloat16_tEfNS_4arch4Sm90ELb0ELb0ELb1ELb0ELb1ELb1ELb0ELb0ELi2ELi1ELi2ELi2ELb0EEENS1_21CollectiveEpilogueBwdISC_SD_SF_Li256ELb0ELb0ELi1EEENS1_19SingleTileSchedulerILb0ELb0ELb0ELi128EEEEEEEEEvNT_6ParamsE)
        /*08c0*/ 	.short	0x0210
        /*08c2*/ 	.short	0x0970


	//----- nvinfo : EIATTR_SW_WAR
	.align		4
.L_402:
        /*08c4*/ 	.byte	0x04, 0x36
        /*08c6*/ 	.short	(.L_404 - .L_403)
.L_403:
        /*08c8*/ 	.word	0x00000008
.L_404:


//--------------------- .nv.info._ZN7cutlass13device_kernelIN5flash11enable_sm90INS1_16FlashAttnBwdSm90INS1_25CollectiveMainloopBwdSm90ILi2ELi2ELi2EN4cute5tupleIJNS5_1CILi1EEES8_S8_EEENS6_IJNS7_ILi128EEESA_NS7_ILi64EEEEEENS_10bfloat16_tEfNS_4arch4Sm90ELb0ELb0ELb1ELb0ELb0ELb1ELb0ELb0ELi2ELi1ELi2ELi2ELb0EEENS1_24CollectiveEpilogueBwdGQAISC_fSF_Li256ELb0ELb0EEENS1_19SingleTileSchedulerILb0ELb0ELb0ELi128EEEEEEEEEvNT_6ParamsE --------------------------
	.section	.nv.info._ZN7cutlass13device_kernelIN5flash11enable_sm90INS1_16FlashAttnBwdSm90INS1_25CollectiveMainloopBwdSm90ILi2ELi2ELi2EN4cute5tupleIJNS5_1CILi1EEES8_S8_EEENS6_IJNS7_ILi128EEESA_NS7_ILi64EEEEEENS_10bfloat16_tEfNS_4arch4Sm90ELb0ELb0ELb1ELb0ELb0ELb1ELb0ELb0ELi2ELi1ELi2ELi2ELb0EEENS1_24CollectiveEpilogueBwdGQAISC_fSF_Li256ELb0ELb0EEENS1_19SingleTileSchedulerILb0ELb0ELb0ELi128EEEEEEEEEvNT_6ParamsE,"",@"SHT_CUDA_INFO"
	.sectionflags	@""
	.align	4


	//----- nvinfo : EIATTR_CUDA_API_VERSION
	.align		4
        /*0000*/ 	.byte	0x04, 0x37
        /*0002*/ 	.short	(.L_406 - .L_405)
.L_405:
        /*0004*/ 	.word	0x00000082


	//----- nvinfo : EIATTR_KPARAM_INFO
	.align		4
.L_406:
        /*0008*/ 	.byte	0x04, 0x17
        /*000a*/ 	.short	(.L_408 - .L_407)
.L_407:
        /*000c*/ 	.word	0x00000000
        /*0010*/ 	.short	0x0000
        /*0012*/ 	.short	0x0070
        /*0014*/ 	.byte	0x00, 0xf0, 0x01, 0x1a


	//----- nvinfo : EIATTR_SPARSE_MMA_MASK
	.align		4
.L_408:
        /*0018*/ 	.byte	0x03, 0x50
        /*001a*/ 	.short	0x0000


	//----- nvinfo : EIATTR_MAXREG_COUNT
	.align		4
        /*001c*/ 	.byte	0x03, 0x1b
        /*001e*/ 	.short	0x00a8


	//----- nvinfo : EIATTR_NUM_BARRIERS
	.align		4
        /*0020*/ 	.byte	0x02, 0x4c
        /*0022*/ 	.byte	0x10
	.zero		1


	//----- nvinfo : EIATTR_EXTERNS
	.align		4
        /*0024*/ 	.byte	0x04, 0x0f
        /*0026*/ 	.short	(.L_410 - .L_409)


	//   ....[0]....
	.align		4
.L_409:
        /*0028*/ 	.word	index@(__assertfail)


	//----- nvinfo : EIATTR_ANNOTATIONS
	.align		4
.L_410:
        /*002c*/ 	.byte	0x04, 0x55
        /*002e*/ 	.short	(.L_412 - .L_411)


	//   ....[0]....
.L_411:
        /* <DEDUP_REMOVED lines=47> */


	//----- nvinfo : EIATTR_MERCURY_ISA_VERSION
	.align		4
.L_412:
        /*0310*/ 	.byte	0x03, 0x5f
        /*0312*/ 	.short	0x0101


	//----- nvinfo : EIATTR_INT_WARP_WIDE_INSTR_OFFSETS
	.align		4
        /*0314*/ 	.byte	0x04, 0x31
        /*0316*/ 	.short	(.L_414 - .L_413)


	//   ....[0]....
.L_413:
        /*0318*/ 	.word	0x00000180


	//   ....[1]....
        /*031c*/ 	.word	0x00000240


	//----- nvinfo : EIATTR_COOP_GROUP_MASK_REGIDS
	.align		4
.L_414:
        /*0320*/ 	.byte	0x04, 0x29
        /*0322*/ 	.short	(.L_416 - .L_415)


	//   ....[0]....
.L_415:
        /*0324*/ 	.word	0xffffffff


	//   ....[1]....
        /*0328*/ 	.word	0xffffffff


	//   ....[2]....
        /*032c*/ 	.word	0xffffffff


	//   ....[3]....
        /*0330*/ 	.word	0xffffffff


	//   ....[4]....
        /*0334*/ 	.word	0xffffffff


	//   ....[5]....
        /*0338*/ 	.word	0xffffffff


	//   ....[6]....
        /*033c*/ 	.word	0xffffffff


	//   ....[7]....
        /*0340*/ 	.word	0xffffffff


	//   ....[8]....
        /*0344*/ 	.word	0xffffffff


	//   ....[9]....
        /*0348*/ 	.word	0xffffffff


	//   ....[10]....
        /*034c*/ 	.word	0xffffffff


	//   ....[11]....
        /*0350*/ 	.word	0xffffffff


	//   ....[12]....
        /*0354*/ 	.word	0xffffffff


	//   ....[13]....
        /*0358*/ 	.word	0xffffffff


	//   ....[14]....
        /*035c*/ 	.word	0xffffffff


	//   ....[15]....
        /*0360*/ 	.word	0xffffffff


	//   ....[16]....
        /*0364*/ 	.word	0xffffffff


	//   ....[17]....
        /*0368*/ 	.word	0xffffffff


	//   ....[18]....
        /*036c*/ 	.word	0xffffffff


	//   ....[19]....
        /*0370*/ 	.word	0xffffffff


	//   ....[20]....
        /*0374*/ 	.word	0xffffffff


	//   ....[21]....
        /*0378*/ 	.word	0xffffffff


	//   ....[22]....
        /*037c*/ 	.word	0xffffffff


	//   ....[23]....
        /*0380*/ 	.word	0xffffffff


	//   ....[24]....
        /*0384*/ 	.word	0xffffffff


	//   ....[25]....
        /*0388*/ 	.word	0xffffffff


	//   ....[26]....
        /*038c*/ 	.word	0xffffffff


	//   ....[27]....
        /*0390*/ 	.word	0xffffffff


	//   ....[28]....
        /*0394*/ 	.word	0xffffffff


	//   ....[29]....
        /*0398*/ 	.word	0xffffffff


	//   ....[30]....
        /*039c*/ 	.word	0xffffffff


	//   ....[31]....
        /*03a0*/ 	.word	0xffffffff


	//   ....[32]....
        /*03a4*/ 	.word	0xffffffff


	//   ....[33]....
        /*03a8*/ 	.word	0xffffffff


	//   ....[34]....
        /*03ac*/ 	.word	0xffffffff


	//   ....[35]....
        /*03b0*/ 	.word	0xffffffff


	//   ....[36]....
        /*03b4*/ 	.word	0xffffffff


	//   ....[37]....
        /*03b8*/ 	.word	0xffffffff


	//   ....[38]....
        /*03bc*/ 	.word	0xffffffff


	//   ....[39]....
        /*03c0*/ 	.word	0xffffffff


	//   ....[40]....
        /*03c4*/ 	.word	0xffffffff


	//   ....[41]....
        /*03c8*/ 	.word	0xffffffff


	//   ....[42]....
        /*03cc*/ 	.word	0xffffffff


	//   ....[43]....
        /*03d0*/ 	.word	0xffffffff


	//   ....[44]....
        /*03d4*/ 	.word	0xffffffff


	//   ....[45]....
        /*03d8*/ 	.word	0xffffffff


	//   ....[46]....
        /*03dc*/ 	.word	0xffffffff


	//   ....[47]....
        /*03e0*/ 	.word	0xffffffff


	//   ....[48]....
        /*03e4*/ 	.word	0xffffffff


	//   ....[49]....
        /*03e8*/ 	.word	0xffffffff


	//   ....[50]....
        /*03ec*/ 	.word	0xffffffff


	//   ....[51]....
        /*03f0*/ 	.word	0xffffffff


	//   ....[52]....
        /*03f4*/ 	.word	0xffffffff


	//   ....[53]....
        /*03f8*/ 	.word	0xffffffff


	//   ....[54]....
        /*03fc*/ 	.word	0xffffffff


	//   ....[55]....
        /*0400*/ 	.word	0xffffffff


	//   ....[56]....
        /*0404*/ 	.word	0xffffffff


	//   ....[57]....
        /*0408*/ 	.word	0xffffffff


	//   ....[58]....
        /*040c*/ 	.word	0xffffffff


	//   ....[59]....
        /*0410*/ 	.word	0xffffffff


	//   ....[60]....
        /*0414*/ 	.word	0xffffffff


	//   ....[61]....
        /*0418*/ 	.word	0xffffffff


	//   ....[62]....
        /*041c*/ 	.word	0xffffffff


	//   ....[63]....
        /*0420*/ 	.word	0xffffffff


	//   ....[64]....
        /*0424*/ 	.word	0xffffffff


	//   ....[65]....
        /*0428*/ 	.word	0xffffffff


	//   ....[66]....
        /*042c*/ 	.word	0xffffffff


	//   ....[67]....
        /*0430*/ 	.word	0xffffffff


	//   ....[68]....
        /*0434*/ 	.word	0xffffffff


	//   ....[69]....
        /*0438*/ 	.word	0xffffffff


	//   ....[70]....
        /*043c*/ 	.word	0xffffffff


	//   ....[71]....
        /*0440*/ 	.word	0x0500000f


	//----- nvinfo : EIATTR_COOP_GROUP_INSTR_OFFSETS
	.align		4
.L_416:
        /*0444*/ 	.byte	0x04, 0x28
        /*0446*/ 	.short	(.L_418 - .L_417)


	//   ....[0]....
.L_417:
        /*0448*/ 	.word	0x00000060


	//   ....[1]....
        /*044c*/ 	.word	0x00000190


	//   ....[2]....
        /*0450*/ 	.word	0x00000220


	//   ....[3]....
        /*0454*/ 	.word	0x000003a0


	//   ....[4]....
        /*0458*/ 	.word	0x000005e0


	//   ....[5]....
        /*045c*/ 	.word	0x00000b30


	//   ....[6]....
        /*0460*/ 	.word	0x00001fb0


	//   ....[7]....
        /*0464*/ 	.word	0x000021b0


	//   ....[8]....
        /*0468*/ 	.word	0x00002340


	//   ....[9]....
        /*046c*/ 	.word	0x00002580


	//   ....[10]....
        /*0470*/ 	.word	0x00002650


	//   ....[11]....
        /*0474*/ 	.word	0x000026a0


	//   ....[12]....
        /*0478*/ 	.word	0x000026c0


	//   ....[13]....
        /*047c*/ 	.word	0x000026f0


	//   ....[14]....
        /*0480*/ 	.word	0x00002720


	//   ....[15]....
        /*0484*/ 	.word	0x00002730


	//   ....[16]....
        /*0488*/ 	.word	0x000027a0


	//   ....[17]....
        /*048c*/ 	.word	0x000027b0


	//   ....[18]....
        /*0490*/ 	.word	0x000027d0


	//   ....[19]....
        /*0494*/ 	.word	0x000028a0


	//   ....[20]....
        /*0498*/ 	.word	0x000028d0


	//   ....[21]....
        /*049c*/ 	.word	0x00002930


	//   ....[22]....
        /*04a0*/ 	.word	0x00002a30


	//   ....[23]....
        /*04a4*/ 	.word	0x00002a60


	//   ....[24]....
        /*04a8*/ 	.word	0x00002bc0


	//   ....[25]....
        /*04ac*/ 	.word	0x00002c30


	//   ....[26]....
        /*04b0*/ 	.word	0x00002c50


	//   ....[27]....
        /*04b4*/ 	.word	0x00002d80


	//   ....[28]....
        /*04b8*/ 	.word	0x00002f90


	//   ....[29]....
        /*04bc*/ 	.word	0x00002fe0


	//   ....[30]....
        /*04c0*/ 	.word	0x00003000


	//   ....[31]....
        /*04c4*/ 	.word	0x00003160


	//   ....[32]....
        /*04c8*/ 	.word	0x00003180


	//   ....[33]....
        /*04cc*/ 	.word	0x00003240


	//   ....[34]....
        /*04d0*/ 	.word	0x00003260


	//   ....[35]....
        /*04d4*/ 	.word	0x00003270


	//   ....[36]....
        /*04d8*/ 	.word	0x00003290


	//   ....[37]....
        /*04dc*/ 	.word	0x000032a0


	//   ....[38]....
        /*04e0*/ 	.word	0x000032c0


	//   ....[39]....
        /*04e4*/ 	.word	0x00003370


	//   ....[40]....
        /*04e8*/ 	.word	0x000033b0


	//   ....[41]....
        /*04ec*/ 	.word	0x00003430


	//   ....[42]....
        /*04f0*/ 	.word	0x00003490


	//   ....[43]....
        /*04f4*/ 	.word	0x00003540


	//   ....[44]....
        /*04f8*/ 	.word	0x000035e0


	//   ....[45]....
        /*04fc*/ 	.word	0x00003620


	//   ....[46]....
        /*0500*/ 	.word	0x00003660


	//   ....[47]....
        /*0504*/ 	.word	0x00003830


	//   ....[48]....
        /*0508*/ 	.word	0x00003910


	//   ....[49]....
        /*050c*/ 	.word	0x000039b0


	//   ....[50]....
        /*0510*/ 	.word	0x000039f0


	//   ....[51]....
        /*0514*/ 	.word	0x00003a20


	//   ....[52]....
        /*0518*/ 	.word	0x00003a60


	//   ....[53]....
        /*051c*/ 	.word	0x00003a90


	//   ....[54]....
        /*0520*/ 	.word	0x00003c10


	//   ....[55]....
        /*0524*/ 	.word	0x00003c70


	//   ....[56]....
        /*0528*/ 	.word	0x00003cc0


	//   ....[57]....
        /*052c*/ 	.word	0x00003de0


	//   ....[58]....
        /*0530*/ 	.word	0x00003ee0


	//   ....[59]....
        /*0534*/ 	.word	0x00003f20


	//   ....[60]....
        /*0538*/ 	.word	0x00003f30


	//   ....[61]....
        /*053c*/ 	.word	0x00003f90


	//   ....[62]....
        /*0540*/ 	.word	0x00004270


	//   ....[63]....
        /*0544*/ 	.word	0x00004280


	//   ....[64]....
        /*0548*/ 	.word	0x000042a0


	//   ....[65]....
        /*054c*/ 	.word	0x000042d0


	//   ....[66]....
        /*0550*/ 	.word	0x00004300


	//   ....[67]....
        /*0554*/ 	.word	0x00004330


	//   ....[68]....
        /*0558*/ 	.word	0x000043a0


	//   ....[69]....
        /*055c*/ 	.word	0x000043d0


	//   ....[70]....
        /*0560*/ 	.word	0x00006650


	//   ....[71]....
        /*0564*/ 	.word	0x00008aa0


	//----- nvinfo : EIATTR_REG_RECONFIG
	.align		4
.L_418:
        /*0568*/ 	.byte	0x01, 0x54
	.zero		2


	//----- nvinfo : EIATTR_SYSCALL_OFFSETS
	.align		4
        /*056c*/ 	.byte	0x04, 0x46
        /*056e*/ 	.short	(.L_420 - .L_419)


	//   ....[0]....
.L_419:
        /*0570*/ 	.word	0x00000790


	//   ....[1]....
        /*0574*/ 	.word	0x00000880


	//   ....[2]....
        /*0578*/ 	.word	0x000009e0


	//   ....[3]....
        /*057c*/ 	.word	0x00000ad0


	//----- nvinfo : EIATTR_MBARRIER_INSTR_OFFSETS
	.align		4
.L_420:
        /*0580*/ 	.byte	0x04, 0x39
        /*0582*/ 	.short	(.L_422 - .L_421)


	//   ....[0]....
.L_421:
        /*0584*/ 	.word	0x00000260
        /*0588*/ 	.word	0x000000ff
        /*058c*/ 	.word	0x00030c00
        /*0590*/ 	.short	0x0100
        /*0592*/ 	.byte	0x06
	.zero		1


	//   ....[1]....
        /*0594*/ 	.word	0x00000350
        /*0598*/ 	.word	0x000000ff
        /*059c*/ 	.word	0x00030c10
        /*05a0*/ 	.short	0x0100
        /*05a2*/ 	.byte	0x08
	.zero		1


	//   ....[2]....
        /*05a4*/ 	.word	0x00000360
        /*05a8*/ 	.word	0x000000ff
        /*05ac*/ 	.word	0x00030c20
        /*05b0*/ 	.short	0x0100
        /*05b2*/ 	.byte	0x08
	.zero		1


	//   ....[3]....
        /*05b4*/ 	.word	0x00000370
        /*05b8*/ 	.word	0x000000ff
        /*05bc*/ 	.word	0x00030c18
        /*05c0*/ 	.short	0x0100
        /*05c2*/ 	.byte	0x08
	.zero		1


	//   ....[4]....
        /*05c4*/ 	.word	0x00000380
        /*05c8*/ 	.word	0x000000ff
        /*05cc*/ 	.word	0x00030c28
        /*05d0*/ 	.short	0x0100
        /*05d2*/ 	.byte	0x08
	.zero		1


	//   ....[5]....
        /*05d4*/ 	.word	0x000004b0
        /*05d8*/ 	.word	0x000000ff
        /*05dc*/ 	.word	0x00030c30
        /*05e0*/ 	.short	0x0100
        /*05e2*/ 	.byte	0x08
	.zero		1


	//   ....[6]....
        /*05e4*/ 	.word	0x000004c0
        /*05e8*/ 	.word	0x000000ff
        /*05ec*/ 	.word	0x00030c40
        /*05f0*/ 	.short	0x0100
        /*05f2*/ 	.byte	0x08
	.zero		1


	//   ....[7]....
        /*05f4*/ 	.word	0x000004d0
        /*05f8*/ 	.word	0x000000ff
        /*05fc*/ 	.word	0x00030c38
        /*0600*/ 	.short	0x0100
        /*0602*/ 	.byte	0x08
	.zero		1


	//   ....[8]....
        /*0604*/ 	.word	0x000004e0
        /*0608*/ 	.word	0x000000ff
        /*060c*/ 	.word	0x00030c48
        /*0610*/ 	.short	0x0100
        /*0612*/ 	.byte	0x08
	.zero		1


	//   ....[9]....
        /*0614*/ 	.word	0x00000b60
        /*0618*/ 	.word	0x00000002
        /*061c*/ 	.word	0x00030c00
        /*0620*/ 	.short	0x010a
        /*0622*/ 	.byte	0x3f
	.zero		1


	//   ....[10]....
        /*0624*/ 	.word	0x00000bb0
        /*0628*/ 	.word	0x00000002
        /*062c*/ 	.word	0x00030c00
        /*0630*/ 	.short	0x010a
        /*0632*/ 	.byte	0x3f
	.zero		1


	//   ....[11]....
        /*0634*/ 	.word	0x000016a0
        /*0638*/ 	.word	0x00000003
        /*063c*/ 	.word	0x00030c10
        /*0640*/ 	.short	0x010a
        /*0642*/ 	.byte	0x3f
	.zero		1


	//   ....[12]....
        /*0644*/ 	.word	0x00001710
        /*0648*/ 	.word	0x00000003
        /*064c*/ 	.word	0x00030c10
        /*0650*/ 	.short	0x010a
        /*0652*/ 	.byte	0x3f
	.zero		1


	//   ....[13]....
        /*0654*/ 	.word	0x00001b30
        /*0658*/ 	.word	0x00000003
        /*065c*/ 	.word	0x00030c30
        /*0660*/ 	.short	0x010a
        /*0662*/ 	.byte	0x3f
	.zero		1


	//   ....[14]....
        /*0664*/ 	.word	0x00001b70
        /*0668*/ 	.word	0x00000003
        /*066c*/ 	.word	0x00030c30
        /*0670*/ 	.short	0x010a
        /*0672*/ 	.byte	0x3f
	.zero		1


	//   ....[15]....
        /*0674*/ 	.word	0x00005850
        /*0678*/ 	.word	0x00000000
        /*067c*/ 	.word	0x00000000
        /*0680*/ 	.short	0x0101
        /*0682*/ 	.byte	0x3f
	.zero		1


	//   ....[16]....
        /*0684*/ 	.word	0x00005ca0
        /*0688*/ 	.word	0x00000003
        /*068c*/ 	.word	0x00000000
        /*0690*/ 	.short	0x0101
        /*0692*/ 	.byte	0x3f
	.zero		1


	//   ....[17]....
        /*0694*/ 	.word	0x00007490
        /*0698*/ 	.word	0x0000000b
        /*069c*/ 	.word	0x00030c20
        /*06a0*/ 	.short	0x010a
        /*06a2*/ 	.byte	0x3f
	.zero		1


	//   ....[18]....
        /*06a4*/ 	.word	0x00007960
        /*06a8*/ 	.word	0x0000000b
        /*06ac*/ 	.word	0x00030c40
        /*06b0*/ 	.short	0x010a
        /*06b2*/ 	.byte	0x3f
	.zero		1


	//   ....[19]....
        /*06b4*/ 	.word	0x00007b90
        /*06b8*/ 	.word	0x0000000b
        /*06bc*/ 	.word	0x00030c28
        /*06c0*/ 	.short	0x010a
        /*06c2*/ 	.byte	0x3f
	.zero		1


	//   ....[20]....
        /*06c4*/ 	.word	0x00007d30
        /*06c8*/ 	.word	0x0000000b
        /*06cc*/ 	.word	0x00030c48
        /*06d0*/ 	.short	0x010a
        /*06d2*/ 	.byte	0x3f
	.zero		1


	//   ....[21]....
        /*06d4*/ 	.word	0x00007f40
        /*06d8*/ 	.word	0x0000000b
        /*06dc*/ 	.word	0x00030c20
        /*06e0*/ 	.short	0x010a
        /*06e2*/ 	.byte	0x3f
	.zero		1


	//   ....[22]....
        /*06e4*/ 	.word	0x00008150
        /*06e8*/ 	.word	0x0000000b
        /*06ec*/ 	.word	0x00030c40
        /*06f0*/ 	.short	0x010a
        /*06f2*/ 	.byte	0x3f
	.zero		1


	//   ....[23]....
        /*06f4*/ 	.word	0x00008350
        /*06f8*/ 	.word	0x0000000b
        /*06fc*/ 	.word	0x00030c28
        /*0700*/ 	.short	0x010a
        /*0702*/ 	.byte	0x3f
	.zero		1


	//   ....[24]....
        /*0704*/ 	.word	0x00008550
        /*0708*/ 	.word	0x0000000d
        /*070c*/ 	.word	0x00030c40
        /*0710*/ 	.short	0x010a
        /*0712*/ 	.byte	0x3f
	.zero		1


	//   ....[25]....
        /*0714*/ 	.word	0x00008910
        /*0718*/ 	.word	0x00000006
        /*071c*/ 	.word	0x00000000
        /*0720*/ 	.short	0x010a
        /*0722*/ 	.byte	0x3f
	.zero		1


	//   ....[26]....
        /*0724*/ 	.word	0x00008970
        /*0728*/ 	.word	0x00000003
        /*072c*/ 	.word	0x00000000
        /*0730*/ 	.short	0x010a
        /*0732*/ 	.byte	0x3f
	.zero		1


	//   ....[27]....
        /*0734*/ 	.word	0x000089d0
        /*0738*/ 	.word	0x00000000
        /*073c*/ 	.word	0x00000000
        /*0740*/ 	.short	0x010a
        /*0742*/ 	.byte	0x3f
	.zero		1


	//   ....[28]....
        /*0744*/ 	.word	0x00008a00
        /*0748*/ 	.word	0x00000003
        /*074c*/ 	.word	0x00000000
        /*0750*/ 	.short	0x010a
        /*0752*/ 	.byte	0x3f
	.zero		1


	//   ....[29]....
        /*0754*/ 	.word	0x00008ad0
        /*0758*/ 	.word	0x00000002
        /*075c*/ 	.word	0x00030c00
        /*0760*/ 	.short	0x010a
        /*0762*/ 	.byte	0x3f
	.zero		1


	//   ....[30]....
        /*0764*/ 	.word	0x00008b20
        /*0768*/ 	.word	0x00000003
        /*076c*/ 	.word	0x00030c10
        /*0770*/ 	.short	0x010a
        /*0772*/ 	.byte	0x3f
	.zero		1


	//   ....[31]....
        /*0774*/ 	.word	0x00008b70
        /*0778*/ 	.word	0x00000003
        /*077c*/ 	.word	0x00030c30
        /*0780*/ 	.short	0x010a
        /*0782*/ 	.byte	0x3f
	.zero		1


	//   ....[32]....
        /*0784*/ 	.word	0x00008bc0
        /*0788*/ 	.word	0x0000000b
        /*078c*/ 	.word	0x00030c20
        /*0790*/ 	.short	0x010a
        /*0792*/ 	.byte	0x3f
	.zero		1


	//   ....[33]....
        /*0794*/ 	.word	0x00008c10
        /*0798*/ 	.word	0x0000000b
        /*079c*/ 	.word	0x00030c40
        /*07a0*/ 	.short	0x010a
        /*07a2*/ 	.byte	0x3f
	.zero		1


	//   ....[34]....
        /*07a4*/ 	.word	0x00008c60
        /*07a8*/ 	.word	0x0000000b
        /*07ac*/ 	.word	0x00030c28
        /*07b0*/ 	.short	0x010a
        /*07b2*/ 	.byte	0x3f
	.zero		1


	//   ....[35]....
        /*07b4*/ 	.word	0x00008cb0
        /*07b8*/ 	.word	0x0000000b
        /*07bc*/ 	.word	0x00030c48
        /*07c0*/ 	.short	0x010a
        /*07c2*/ 	.byte	0x3f
	.zero		1


	//   ....[36]....
        /*07c4*/ 	.word	0x00008d10
        /*07c8*/ 	.word	0x0000000b
        /*07cc*/ 	.word	0x00030c20
        /*07d0*/ 	.short	0x010a
        /*07d2*/ 	.byte	0x3f
	.zero		1


	//   ....[37]....
        /*07d4*/ 	.word	0x00008d60
        /*07d8*/ 	.word	0x0000000b
        /*07dc*/ 	.word	0x00030c40
        /*07e0*/ 	.short	0x010a
        /*07e2*/ 	.byte	0x3f
	.zero		1


	//   ....[38]....
        /*07e4*/ 	.word	0x00008db0
        /*07e8*/ 	.word	0x0000000b
        /*07ec*/ 	.word	0x00030c28
        /*07f0*/ 	.short	0x010a
        /*07f2*/ 	.byte	0x3f
	.zero		1


	//   ....[39]....
        /*07f4*/ 	.word	0x00008e00
        /*07f8*/ 	.word	0x0000000d
        /*07fc*/ 	.word	0x00030c40
        /*0800*/ 	.short	0x010a
        /*0802*/ 	.byte	0x3f
	.zero		1


	//   ....[40]....
        /*0804*/ 	.word	0x00008ee0
        /*0808*/ 	.word	0x00000006
        /*080c*/ 	.word	0x00000000
        /*0810*/ 	.short	0x010a
        /*0812*/ 	.byte	0x3f
	.zero		1


	//   ....[41]....
        /*0814*/ 	.word	0x00008f30
        /*0818*/ 	.word	0x00000003
        /*081c*/ 	.word	0x00000000
        /*0820*/ 	.short	0x010a
        /*0822*/ 	.byte	0x3f
	.zero		1


	//   ....[42]....
        /*0824*/ 	.word	0x00008f80
        /*0828*/ 	.word	0x00000000
        /*082c*/ 	.word	0x00000000
        /*0830*/ 	.short	0x010a
        /*0832*/ 	.byte	0x3f
	.zero		1


	//----- nvinfo : EIATTR_NUM_MBARRIERS
	.align		4
.L_422:
        /*0834*/ 	.byte	0x03, 0x38
        /*0836*/ 	.short	0x0009


	//----- nvinfo : EIATTR_EXIT_INSTR_OFFSETS
	.align		4
        /*0838*/ 	.byte	0x04, 0x1c
        /*083a*/ 	.short	(.L_424 - .L_423)


	//   ....[0]....
.L_423:
        /*083c*/ 	.word	0x00008a50


	//----- nvinfo : EIATTR_MAX_THREADS
	.align		4
.L_424:
        /*0840*/ 	.byte	0x04, 0x05
        /*0842*/ 	.short	(.L_426 - .L_425)
.L_425:
        /*0844*/ 	.word	0x00000180
        /*0848*/ 	.word	0x00000001
        /*084c*/ 	.word	0x00000001


	//----- nvinfo : EIATTR_CRS_STACK_SIZE
	.align		4
.L_426:
        /*0850*/ 	.byte	0x04, 0x1e
        /*0852*/ 	.short	(.L_428 - .L_427)
.L_427:
        /*0854*/ 	.word	0x00000000


	//----- nvinfo : EIATTR_CBANK_PARAM_SIZE
	.align		4
.L_428:
        /*0858*/ 	.byte	0x03, 0x19
        /*085a*/ 	.short	0x06f0


	//----- nvinfo : EIATTR_PARAM_CBANK
	.align		4
        /*085c*/ 	.byte	0x04, 0x0a
        /*085e*/ 	.short	(.L_430 - .L_429)
	.align		4
.L_429:
        /*0860*/ 	.word	index@(.nv.constant0._ZN7cutlass13device_kernelIN5flash11enable_sm90INS1_16FlashAttnBwdSm90INS1_25CollectiveMainloopBwdSm90ILi2ELi2ELi2EN4cute5tupleIJNS5_1CILi1EEES8_S8_EEENS6_IJNS7_ILi128EEESA_NS7_ILi64EEEEEENS_10bfloat16_tEfNS_4arch4Sm90ELb0ELb0ELb1ELb0ELb0ELb1ELb0ELb0ELi2ELi1ELi2ELi2ELb0EEENS1_24CollectiveEpilogueBwdGQAISC_fSF_Li256ELb0ELb0EEENS1_19SingleTileSchedulerILb0ELb0ELb0ELi128EEEEEEEEEvNT_6ParamsE)
        /*0864*/ 	.short	0x0210
        /*0866*/ 	.short	0x06f0


	//----- nvinfo : EIATTR_SW_WAR
	.align		4
.L_430:
        /*0868*/ 	.byte	0x04, 0x36
        /*086a*/ 	.short	(.L_432 - .L_431)
.L_431:
        /*086c*/ 	.word	0x00000008
.L_432:


//--------------------- .nv.info._ZN7cutlass13device_kernelIN5flash11enable_sm90INS1_16FlashAttnBwdSm90INS1_25CollectiveMainloopBwdSm90ILi2ELi2ELi2EN4cute5tupleIJNS5_1CILi1EEES8_S8_EEENS6_IJNS7_ILi128EEESA_NS7_ILi64EEEEEENS_10bfloat16_tEfNS_4arch4Sm90ELb0ELb0ELb1ELb0ELb1ELb1ELb0ELb0ELi2ELi1ELi2ELi2ELb0EEENS1_24CollectiveEpilogueBwdGQAISC_fSF_Li256ELb0ELb1EEENS1_19SingleTileSchedulerILb0ELb0ELb0ELi128EEEEEEEEEvNT_6ParamsE --------------------------
	.section	.nv.info._ZN7cutlass13device_kernelIN5flash11enable_sm90INS1_16FlashAttnBwdSm90INS1_25CollectiveMainloopBwdSm90ILi2ELi2ELi2EN4cute5tupleIJNS5_1CILi1EEES8_S8_EEENS6_IJNS7_ILi128EEESA_NS7_ILi64EEEEEENS_10bfloat16_tEfNS_4arch4Sm90ELb0ELb0ELb1ELb0ELb1ELb1ELb0ELb0ELi2ELi1ELi2ELi2ELb0EEENS1_24CollectiveEpilogueBwdGQAISC_fSF_Li256ELb0ELb1EEENS1_19SingleTileSchedulerILb0ELb0ELb0ELi128EEEEEEEEEvNT_6ParamsE,"",@"SHT_CUDA_INFO"
	.sectionflags	@""
	.align	4


	//----- nvinfo : EIATTR_CUDA_API_VERSION
	.align		4
        /*0000*/ 	.byte	0x04, 0x37
        /*0002*/ 	.short	(.L_434 - .L_433)
.L_433:
        /*0004*/ 	.word	0x00000082


	//----- nvinfo : EIATTR_KPARAM_INFO
	.align		4
.L_434:
        /*0008*/ 	.byte	0x04, 0x17
        /*000a*/ 	.short	(.L_436 - .L_435)
.L_435:
        /*000c*/ 	.word	0x00000000
        /*0010*/ 	.short	0x0000
        /*0012*/ 	.short	0x0070
        /*0014*/ 	.byte	0x00, 0xf0, 0x01, 0x1a


	//----- nvinfo : EIATTR_SPARSE_MMA_MASK
	.align		4
.L_436:
        /*0018*/ 	.byte	0x03, 0x50
        /*001a*/ 	.short	0x0000


	//----- nvinfo : EIATTR_MAXREG_COUNT
	.align		4
        /*001c*/ 	.byte	0x03, 0x1b
        /*001e*/ 	.short	0x00a8


	//----- nvinfo : EIATTR_NUM_BARRIERS
	.align		4
        /*0020*/ 	.byte	0x02, 0x4c
        /*0022*/ 	.byte	0x10
	.zero		1


	//----- nvinfo : EIATTR_EXTERNS
	.align		4
        /*0024*/ 	.byte	0x04, 0x0f
        /*0026*/ 	.short	(.L_438 - .L_437)


	//   ....[0]....
	.align		4
.L_437:
        /*0028*/ 	.word	index@(__assertfail)


	//----- nvinfo : EIATTR_ANNOTATIONS
	.align		4
.L_438:
        /*002c*/ 	.byte	0x04, 0x55
        /*002e*/ 	.short	(.L_440 - .L_439)


	//   ....[0]....
.L_439:
        /* <DEDUP_REMOVED lines=46> */


	//----- nvinfo : EIATTR_MERCURY_ISA_VERSION
	.align		4
.L_440:
        /*0300*/ 	.byte	0x03, 0x5f
        /*0302*/ 	.short	0x0101


	//----- nvinfo : EIATTR_INT_WARP_WIDE_INSTR_OFFSETS
	.align		4
        /*0304*/ 	.byte	0x04, 0x31
        /*0306*/ 	.short	(.L_442 - .L_441)


	//   ....[0]....
.L_441:
        /*0308*/ 	.word	0x00000180


	//   ....[1]....
        /*030c*/ 	.word	0x00000240


	//   ....[2]....
        /*0310*/ 	.word	0x000072f0


	//   ....[3]....
        /*0314*/ 	.word	0x00007760


	//   ....[4]....
        /*0318*/ 	.word	0x00007d30


	//----- nvinfo : EIATTR_COOP_GROUP_MASK_REGIDS
	.align		4
.L_442:
        /*031c*/ 	.byte	0x04, 0x29
        /*031e*/ 	.short	(.L_444 - .L_443)


	//   ....[0]....
.L_443:
        /*0320*/ 	.word	0xffffffff


	//   ....[1]....
        /*0324*/ 	.word	0xffffffff


	//   ....[2]....
        /*0328*/ 	.word	0xffffffff


	//   ....[3]....
        /*032c*/ 	.word	0xffffffff


	//   ....[4]....
        /*0330*/ 	.word	0xffffffff


	//   ....[5]....
        /*0334*/ 	.word	0xffffffff


	//   ....[6]....
        /*0338*/ 	.word	0xffffffff


	//   ....[7]....
        /*033c*/ 	.word	0xffffffff


	//   ....[8]....
        /*0340*/ 	.word	0xffffffff


	//   ....[9]....
        /*0344*/ 	.word	0xffffffff


	//   ....[10]....
        /*0348*/ 	.word	0xffffffff


	//   ....[11]....
        /*034c*/ 	.word	0xffffffff


	//   ....[12]....
        /*0350*/ 	.word	0xffffffff


	//   ....[13]....
        /*0354*/ 	.word	0xffffffff


	//   ....[14]....
        /*0358*/ 	.word	0xffffffff


	//   ....[15]....
        /*035c*/ 	.word	0xffffffff


	//   ....[16]....
        /*0360*/ 	.word	0xffffffff


	//   ....[17]....
        /*0364*/ 	.word	0xffffffff


	//   ....[18]....
        /*0368*/ 	.word	0xffffffff


	//   ....[19]....
        /*036c*/ 	.word	0xffffffff


	//   ....[20]....
        /*0370*/ 	.word	0xffffffff


	//   ....[21]....
        /*0374*/ 	.word	0xffffffff


	//   ....[22]....
        /*0378*/ 	.word	0xffffffff


	//   ....[23]....
        /*037c*/ 	.word	0xffffffff


	//   ....[24]....
        /*0380*/ 	.word	0xffffffff


	//   ....[25]....
        /*0384*/ 	.word	0xffffffff


	//   ....[26]....
        /*0388*/ 	.word	0xffffffff


	//   ....[27]....
        /*038c*/ 	.word	0xffffffff


	//   ....[28]....
        /*0390*/ 	.word	0xffffffff


	//   ....[29]....
        /*0394*/ 	.word	0xffffffff


	//   ....[30]....
        /*0398*/ 	.word	0xffffffff


	//   ....[31]....
        /*039c*/ 	.word	0xffffffff


	//   ....[32]....
        /*03a0*/ 	.word	0xffffffff


	//   ....[33]....
        /*03a4*/ 	.word	0xffffffff


	//   ....[34]....
        /*03a8*/ 	.word	0xffffffff


	//   ....[35]....
        /*03ac*/ 	.word	0xffffffff


	//   ....[36]....
        /*03b0*/ 	.word	0xffffffff


	//   ....[37]....
        /*03b4*/ 	.word	0xffffffff


	//   ....[38]....
        /*03b8*/ 	.word	0xffffffff


	//   ....[39]....
        /*03bc*/ 	.word	0xffffffff


	//   ....[40]....
        /*03c0*/ 	.word	0xffffffff


	//   ....[41]....
        /*03c4*/ 	.word	0xffffffff


	//   ....[42]....
        /*03c8*/ 	.word	0xffffffff


	//   ....[43]....
        /*03cc*/ 	.word	0xffffffff


	//   ....[44]....
        /*03d0*/ 	.word	0xffffffff


	//   ....[45]....
        /*03d4*/ 	.word	0xffffffff


	//   ....[46]....
        /*03d8*/ 	.word	0xffffffff


	//   ....[47]....
        /*03dc*/ 	.word	0xffffffff


	//   ....[48]....
        /*03e0*/ 	.word	0xffffffff


	//   ....[49]....
        /*03e4*/ 	.word	0xffffffff


	//   ....[50]....
        /*03e8*/ 	.word	0xffffffff


	//   ....[51]....
        /*03ec*/ 	.word	0xffffffff


	//   ....[52]....
        /*03f0*/ 	.word	0xffffffff


	//   ....[53]....
        /*03f4*/ 	.word	0xffffffff


	//   ....[54]....
        /*03f8*/ 	.word	0xffffffff


	//   ....[55]....
        /*03fc*/ 	.word	0xffffffff


	//   ....[56]....
        /*0400*/ 	.word	0xffffffff


	//   ....[57]....
        /*0404*/ 	.word	0xffffffff


	//   ....[58]....
        /*0408*/ 	.word	0xffffffff


	//   ....[59]....
        /*040c*/ 	.word	0xffffffff


	//   ....[60]....
        /*0410*/ 	.word	0xffffffff


	//   ....[61]....
        /*0414*/ 	.word	0xffffffff


	//   ....[62]....
        /*0418*/ 	.word	0xffffffff


	//   ....[63]....
        /*041c*/ 	.word	0xffffffff


	//   ....[64]....
        /*0420*/ 	.word	0xffffffff


	//   ....[65]....
        /*0424*/ 	.word	0xffffffff


	//   ....[66]....
        /*0428*/ 	.word	0xffffffff


	//   ....[67]....
        /*042c*/ 	.word	0xffffffff


	//   ....[68]....
        /*0430*/ 	.word	0xffffffff


	//   ....[69]....
        /*0434*/ 	.word	0xffffffff


	//   ....[70]....
        /*0438*/ 	.word	0xffffffff


	//   ....[71]....
        /*043c*/ 	.word	0xffffffff


	//   ....[72]....
        /*0440*/ 	.word	0xffffffff


	//   ....[73]....
        /*0444*/ 	.word	0xffffffff


	//   ....[74]....
        /*0448*/ 	.word	0xffffffff


	//   ....[75]....
        /*044c*/ 	.word	0xffffffff


	//   ....[76]....
        /*0450*/ 	.word	0xffffffff


	//   ....[77]....
        /*0454*/ 	.word	0xffffffff


	//   ....[78]....
        /*0458*/ 	.word	0xffffffff


	//   ....[79]....
        /*045c*/ 	.word	0xffffffff


	//   ....[80]....
        /*0460*/ 	.word	0xffffffff


	//   ....[81]....
        /*0464*/ 	.word	0x0500000f


	//   ....[82]....
        /*0468*/ 	.word	0x0500000f


	//   ....[83]....
        /*046c*/ 	.word	0x0500000f


	//   ....[84]....
        /*0470*/ 	.word	0x0500000f


	//   ....[85]....
        /*0474*/ 	.word	0x0500000f


	//   ....[86]....
        /*0478*/ 	.word	0x0500000f


	//----- nvinfo : EIATTR_COOP_GROUP_INSTR_OFFSETS
	.align		4
.L_444:
        /*047c*/ 	.byte	0x04, 0x28
        /*047e*/ 	.short	(.L_446 - .L_445)


	//   ....[0]....
.L_445:
        /*0480*/ 	.word	0x00000060


	//   ....[1]....
        /*0484*/ 	.word	0x00000190


	//   ....[2]....
        /*0488*/ 	.word	0x00000220


	//   ....[3]....
        /*048c*/ 	.word	0x000003a0


	//   ....[4]....
        /*0490*/ 	.word	0x000005f0


	//   ....[5]....
        /*0494*/ 	.word	0x00000b40


	//   ....[6]....
        /*0498*/ 	.word	0x00002080


	//   ....[7]....
        /*049c*/ 	.word	0x000021d0


	//   ....[8]....
        /*04a0*/ 	.word	0x00002350


	//   ....[9]....
        /*04a4*/ 	.word	0x00002390


	//   ....[10]....
        /*04a8*/ 	.word	0x00002500


	//   ....[11]....
        /*04ac*/ 	.word	0x00002680


	//   ....[12]....
        /*04b0*/ 	.word	0x000026d0


	//   ....[13]....
        /*04b4*/ 	.word	0x00002710


	//   ....[14]....
        /*04b8*/ 	.word	0x00002780


	//   ....[15]....
        /*04bc*/ 	.word	0x00002790


	//   ....[16]....
        /*04c0*/ 	.word	0x000027c0


	//   ....[17]....
        /*04c4*/ 	.word	0x000027f0


	//   ....[18]....
        /*04c8*/ 	.word	0x00002820


	//   ....[19]....
        /*04cc*/ 	.word	0x000028c0


	//   ....[20]....
        /*04d0*/ 	.word	0x000028f0


	//   ....[21]....
        /*04d4*/ 	.word	0x000029b0


	//   ....[22]....
        /*04d8*/ 	.word	0x00002a20


	//   ....[23]....
        /*04dc*/ 	.word	0x00002b70


	//   ....[24]....
        /*04e0*/ 	.word	0x00002bd0


	//   ....[25]....
        /*04e4*/ 	.word	0x00002c50


	//   ....[26]....
        /*04e8*/ 	.word	0x00002c70


	//   ....[27]....
        /*04ec*/ 	.word	0x00002e00


	//   ....[28]....
        /*04f0*/ 	.word	0x00002e30


	//   ....[29]....
        /*04f4*/ 	.word	0x00002e90


	//   ....[30]....
        /*04f8*/ 	.word	0x00003060


	//   ....[31]....
        /*04fc*/ 	.word	0x000031a0


	//   ....[32]....
        /*0500*/ 	.word	0x000031b0


	//   ....[33]....
        /*0504*/ 	.word	0x000031d0


	//   ....[34]....
        /*0508*/ 	.word	0x000031f0


	//   ....[35]....
        /*050c*/ 	.word	0x00003210


	//   ....[36]....
        /*0510*/ 	.word	0x00003230


	//   ....[37]....
        /*0514*/ 	.word	0x00003240


	//   ....[38]....
        /*0518*/ 	.word	0x000032b0


	//   ....[39]....
        /*051c*/ 	.word	0x00003340


	//   ....[40]....
        /*0520*/ 	.word	0x00003380


	//   ....[41]....
        /*0524*/ 	.word	0x000033c0


	//   ....[42]....
        /*0528*/ 	.word	0x00003400


	//   ....[43]....
        /*052c*/ 	.word	0x000034d0


	//   ....[44]....
        /*0530*/ 	.word	0x00003530


	//   ....[45]....
        /*0534*/ 	.word	0x000036a0


	//   ....[46]....
        /*0538*/ 	.word	0x00003730


	//   ....[47]....
        /*053c*/ 	.word	0x000038b0


	//   ....[48]....
        /*0540*/ 	.word	0x000038f0


	//   ....[49]....
        /*0544*/ 	.word	0x00003940


	//   ....[50]....
        /*0548*/ 	.word	0x00003970


	//   ....[51]....
        /*054c*/ 	.word	0x00003980


	//   ....[52]....
        /*0550*/ 	.word	0x00003a30


	//   ....[53]....
        /*0554*/ 	.word	0x00003b80


	//   ....[54]....
        /*0558*/ 	.word	0x00003e40


	//   ....[55]....
        /*055c*/ 	.word	0x00003e50


	//   ....[56]....
        /*0560*/ 	.word	0x00003e80


	//   ....[57]....
        /*0564*/ 	.word	0x00003e90


	//   ....[58]....
        /*0568*/ 	.word	0x00003eb0


	//   ....[59]....
        /*056c*/ 	.word	0x00003ec0


	//   ....[60]....
        /*0570*/ 	.word	0x00003ee0


	//   ....[61]....
        /*0574*/ 	.word	0x00003ef0


	//   ....[62]....
        /*0578*/ 	.word	0x000042a0


	//   ....[63]....
        /*057c*/ 	.word	0x000042b0


	//   ....[64]....
        /*0580*/ 	.word	0x000042c0


	//   ....[65]....
        /*0584*/ 	.word	0x000042d0


	//   ....[66]....
        /*0588*/ 	.word	0x000042e0


	//   ....[67]....
        /*058c*/ 	.word	0x00004300


	//   ....[68]....
        /*0590*/ 	.word	0x00004320


	//   ....[69]....
        /*0594*/ 	.word	0x000043a0


	//   ....[70]....
        /*0598*/ 	.word	0x000063e0


	//   ....[71]....
        /*059c*/ 	.word	0x00006580


	//   ....[72]....
        /*05a0*/ 	.word	0x000067d0


	//   ....[73]....
        /*05a4*/ 	.word	0x00006970


	//   ....[74]....
        /*05a8*/ 	.word	0x00006a90


	//   ....[75]....
        /*05ac*/ 	.word	0x00006f90


	//   ....[76]....
        /*05b0*/ 	.word	0x00007220


	//   ....[77]....
        /*05b4*/ 	.word	0x00007460


	//   ....[78]....
        /*05b8*/ 	.word	0x00007690


	//   ....[79]....
        /*05bc*/ 	.word	0x00007940


	//   ....[80]....
        /*05c0*/ 	.word	0x00007c70


	//   ....[81]....
        /*05c4*/ 	.word	0x000096f0


	//   ....[82]....
        /*05c8*/ 	.word	0x00009840


	//   ....[83]....
        /*05cc*/ 	.word	0x000098b0


	//   ....[84]....
        /*05d0*/ 	.word	0x00009920


	//   ....[85]....
        /*05d4*/ 	.word	0x00009990


	//   ....[86]....
        /*05d8*/ 	.word	0x00009a00


	//----- nvinfo : EIATTR_REG_RECONFIG
	.align		4
.L_446:
        /*05dc*/ 	.byte	0x01, 0x54
	.zero		2


	//----- nvinfo : EIATTR_SYSCALL_OFFSETS
	.align		4
        /*05e0*/ 	.byte	0x04, 0x46
        /*05e2*/ 	.short	(.L_448 - .L_447)


	//   ....[0]....
.L_447:
        /*05e4*/ 	.word	0x000007a0


	//   ....[1]....
        /*05e8*/ 	.word	0x00000890


	//   ....[2]....
        /*05ec*/ 	.word	0x000009f0


	//   ....[3]....
        /*05f0*/ 	.word	0x00000ae0


	//----- nvinfo : EIATTR_MBARRIER_INSTR_OFFSETS
	.align		4
.L_448:
        /*05f4*/ 	.byte	0x04, 0x39
        /*05f6*/ 	.short	(.L_450 - .L_449)


	//   ....[0]....
.L_449:
        /*05f8*/ 	.word	0x00000260
        /*05fc*/ 	.word	0x000000ff
        /*0600*/ 	.word	0x00030c00
        /*0604*/ 	.short	0x0100
        /*0606*/ 	.byte	0x06
	.zero		1


	//   ....[1]....
        /*0608*/ 	.word	0x00000350
        /*060c*/ 	.word	0x000000ff
        /*0610*/ 	.word	0x00030c10
        /*0614*/ 	.short	0x0100
        /*0616*/ 	.byte	0x08
	.zero		1


	//   ....[2]....
        /*0618*/ 	.word	0x00000360
        /*061c*/ 	.word	0x000000ff
        /*0620*/ 	.word	0x00030c20
        /*0624*/ 	.short	0x0100
        /*0626*/ 	.byte	0x08
	.zero		1


	//   ....[3]....
        /*0628*/ 	.word	0x00000370
        /*062c*/ 	.word	0x000000ff
        /*0630*/ 	.word	0x00030c18
        /*0634*/ 	.short	0x0100
        /*0636*/ 	.byte	0x08
	.zero		1


	//   ....[4]....
        /*0638*/ 	.word	0x00000380
        /*063c*/ 	.word	0x000000ff
        /*0640*/ 	.word	0x00030c28
        /*0644*/ 	.short	0x0100
        /*0646*/ 	.byte	0x08
	.zero		1


	//   ....[5]....
        /*0648*/ 	.word	0x000004b0
        /*064c*/ 	.word	0x000000ff
        /*0650*/ 	.word	0x00030c30
        /*0654*/ 	.short	0x0100
        /*0656*/ 	.byte	0x08
	.zero		1


	//   ....[6]....
        /*0658*/ 	.word	0x000004c0
        /*065c*/ 	.word	0x000000ff
        /*0660*/ 	.word	0x00030c40
        /*0664*/ 	.short	0x0100
        /*0666*/ 	.byte	0x08
	.zero		1


	//   ....[7]....
        /*0668*/ 	.word	0x000004d0
        /*066c*/ 	.word	0x000000ff
        /*0670*/ 	.word	0x00030c38
        /*0674*/ 	.short	0x0100
        /*0676*/ 	.byte	0x08
	.zero		1


	//   ....[8]....
        /*0678*/ 	.word	0x000004e0
        /*067c*/ 	.word	0x000000ff
        /*0680*/ 	.word	0x00030c48
        /*0684*/ 	.short	0x0100
        /*0686*/ 	.byte	0x08
	.zero		1


	//   ....[9]....
        /*0688*/ 	.word	0x00000b70
        /*068c*/ 	.word	0x00000002
        /*0690*/ 	.word	0x00030c00
        /*0694*/ 	.short	0x010a
        /*0696*/ 	.byte	0x3f
	.zero		1


	//   ....[10]....
        /*0698*/ 	.word	0x00000bc0
        /*069c*/ 	.word	0x00000002
        /*06a0*/ 	.word	0x00030c00
        /*06a4*/ 	.short	0x010a
        /*06a6*/ 	.byte	0x3f
	.zero		1


	//   ....[11]....
        /*06a8*/ 	.word	0x000016b0
        /*06ac*/ 	.word	0x00000015
        /*06b0*/ 	.word	0x00030c10
        /*06b4*/ 	.short	0x010a
        /*06b6*/ 	.byte	0x3f
	.zero		1


	//   ....[12]....
        /*06b8*/ 	.word	0x00001720
        /*06bc*/ 	.word	0x00000015
        /*06c0*/ 	.word	0x00030c10
        /*06c4*/ 	.short	0x010a
        /*06c6*/ 	.byte	0x3f
	.zero		1


	//   ....[13]....
        /*06c8*/ 	.word	0x00001b40
        /*06cc*/ 	.word	0x00000015
        /*06d0*/ 	.word	0x00030c30
        /*06d4*/ 	.short	0x010a
        /*06d6*/ 	.byte	0x3f
	.zero		1


	//   ....[14]....
        /*06d8*/ 	.word	0x00001b80
        /*06dc*/ 	.word	0x00000015
        /*06e0*/ 	.word	0x00030c30
        /*06e4*/ 	.short	0x010a
        /*06e6*/ 	.byte	0x3f
	.zero		1


	//   ....[15]....
        /*06e8*/ 	.word	0x00005850
        /*06ec*/ 	.word	0x00000003
        /*06f0*/ 	.word	0x00000000
        /*06f4*/ 	.short	0x0101
        /*06f6*/ 	.byte	0x3f
	.zero		1


	//   ....[16]....
        /*06f8*/ 	.word	0x00005c90
        /*06fc*/ 	.word	0x00000003
        /*0700*/ 	.word	0x00000000
        /*0704*/ 	.short	0x0101
        /*0706*/ 	.byte	0x3f
	.zero		1


	//   ....[17]....
        /*0708*/ 	.word	0x000080e0
        /*070c*/ 	.word	0x0000000b
        /*0710*/ 	.word	0x00030c20
        /*0714*/ 	.short	0x010a
        /*0716*/ 	.byte	0x3f
	.zero		1


	//   ....[18]....
        /*0718*/ 	.word	0x000085b0
        /*071c*/ 	.word	0x0000000b
        /*0720*/ 	.word	0x00030c40
        /*0724*/ 	.short	0x010a
        /*0726*/ 	.byte	0x3f
	.zero		1


	//   ....[19]....
        /*0728*/ 	.word	0x000087e0
        /*072c*/ 	.word	0x0000000b
        /*0730*/ 	.word	0x00030c28
        /*0734*/ 	.short	0x010a
        /*0736*/ 	.byte	0x3f
	.zero		1


	//   ....[20]....
        /*0738*/ 	.word	0x00008980
        /*073c*/ 	.word	0x0000000b
        /*0740*/ 	.word	0x00030c48
        /*0744*/ 	.short	0x010a
        /*0746*/ 	.byte	0x3f
	.zero		1


	//   ....[21]....
        /*0748*/ 	.word	0x00008b90
        /*074c*/ 	.word	0x0000000b
        /*0750*/ 	.word	0x00030c20
        /*0754*/ 	.short	0x010a
        /*0756*/ 	.byte	0x3f
	.zero		1


	//   ....[22]....
        /*0758*/ 	.word	0x00008da0
        /*075c*/ 	.word	0x0000000b
        /*0760*/ 	.word	0x00030c40
        /*0764*/ 	.short	0x010a
        /*0766*/ 	.byte	0x3f
	.zero		1


	//   ....[23]....
        /*0768*/ 	.word	0x00008fa0
        /*076c*/ 	.word	0x0000000b
        /*0770*/ 	.word	0x00030c28
        /*0774*/ 	.short	0x010a
        /*0776*/ 	.byte	0x3f
	.zero		1


	//   ....[24]....
        /*0778*/ 	.word	0x000091a0
        /*077c*/ 	.word	0x0000000d
        /*0780*/ 	.word	0x00030c40
        /*0784*/ 	.short	0x010a
        /*0786*/ 	.byte	0x3f
	.zero		1


	//   ....[25]....
        /*0788*/ 	.word	0x00009560
        /*078c*/ 	.word	0x00000006
        /*0790*/ 	.word	0x00000000
        /*0794*/ 	.short	0x010a
        /*0796*/ 	.byte	0x3f
	.zero		1


	//   ....[26]....
        /*0798*/ 	.word	0x000095c0
        /*079c*/ 	.word	0x00000003
        /*07a0*/ 	.word	0x00000000
        /*07a4*/ 	.short	0x010a
        /*07a6*/ 	.byte	0x3f
	.zero		1


	//   ....[27]....
        /*07a8*/ 	.word	0x00009620
        /*07ac*/ 	.word	0x00000000
        /*07b0*/ 	.word	0x00000000
        /*07b4*/ 	.short	0x010a
        /*07b6*/ 	.byte	0x3f
	.zero		1


	//   ....[28]....
        /*07b8*/ 	.word	0x00009650
        /*07bc*/ 	.word	0x00000003
        /*07c0*/ 	.word	0x00000000
        /*07c4*/ 	.short	0x010a
        /*07c6*/ 	.byte	0x3f
	.zero		1


	//   ....[29]....
        /*07c8*/ 	.word	0x00009720
        /*07cc*/ 	.word	0x00000002
        /*07d0*/ 	.word	0x00030c00
        /*07d4*/ 	.short	0x010a
        /*07d6*/ 	.byte	0x3f
	.zero		1


	//   ....[30]....
        /*07d8*/ 	.word	0x00009770
        /*07dc*/ 	.word	0x00000015
        /*07e0*/ 	.word	0x00030c10
        /*07e4*/ 	.short	0x010a
        /*07e6*/ 	.byte	0x3f
	.zero		1


	//   ....[31]....
        /*07e8*/ 	.word	0x000097c0
        /*07ec*/ 	.word	0x00000015
        /*07f0*/ 	.word	0x00030c30
        /*07f4*/ 	.short	0x010a
        /*07f6*/ 	.byte	0x3f
	.zero		1


	//   ....[32]....
        /*07f8*/ 	.word	0x00009a40
        /*07fc*/ 	.word	0x0000000b
        /*0800*/ 	.word	0x00030c20
        /*0804*/ 	.short	0x010a
        /*0806*/ 	.byte	0x3f
	.zero		1


	//   ....[33]....
        /*0808*/ 	.word	0x00009a90
        /*080c*/ 	.word	0x0000000b
        /*0810*/ 	.word	0x00030c40
        /*0814*/ 	.short	0x010a
        /*0816*/ 	.byte	0x3f
	.zero		1


	//   ....[34]....
        /*0818*/ 	.word	0x00009ae0
        /*081c*/ 	.word	0x0000000b
        /*0820*/ 	.word	0x00030c28
        /*0824*/ 	.short	0x010a
        /*0826*/ 	.byte	0x3f
	.zero		1


	//   ....[35]....
        /*0828*/ 	.word	0x00009b30
        /*082c*/ 	.word	0x0000000b
        /*0830*/ 	.word	0x00030c48
        /*0834*/ 	.short	0x010a
        /*0836*/ 	.byte	0x3f
	.zero		1


	//   ....[36]....
        /*0838*/ 	.word	0x00009b90
        /*083c*/ 	.word	0x0000000b
        /*0840*/ 	.word	0x00030c20
        /*0844*/ 	.short	0x010a
        /*0846*/ 	.byte	0x3f
	.zero		1


	//   ....[37]....
        /*0848*/ 	.word	0x00009be0
        /*084c*/ 	.word	0x0000000b
        /*0850*/ 	.word	0x00030c40
        /*0854*/ 	.short	0x010a
        /*0856*/ 	.byte	0x3f
	.zero		1


	//   ....[38]....
        /*0858*/ 	.word	0x00009c30
        /*085c*/ 	.word	0x0000000b
        /*0860*/ 	.word	0x00030c28
        /*0864*/ 	.short	0x010a
        /*0866*/ 	.byte	0x3f
	.zero		1


	//   ....[39]....
        /*0868*/ 	.word	0x00009c80
        /*086c*/ 	.word	0x0000000d
        /*0870*/ 	.word	0x00030c40
        /*0874*/ 	.short	0x010a
        /*0876*/ 	.byte	0x3f
	.zero		1


	//   ....[40]....
        /*0878*/ 	.word	0x00009d60
        /*087c*/ 	.word	0x00000006
        /*0880*/ 	.word	0x00000000
        /*0884*/ 	.short	0x010a
        /*0886*/ 	.byte	0x3f
	.zero		1


	//   ....[41]....
        /*0888*/ 	.word	0x00009db0
        /*088c*/ 	.word	0x00000003
        /*0890*/ 	.word	0x00000000
        /*0894*/ 	.short	0x010a
        /*0896*/ 	.byte	0x3f
	.zero		1


	//   ....[42]....
        /*0898*/ 	.word	0x00009e00
        /*089c*/ 	.word	0x00000000
        /*08a0*/ 	.word	0x00000000
        /*08a4*/ 	.short	0x010a
        /*08a6*/ 	.byte	0x3f
	.zero		1


	//----- nvinfo : EIATTR_NUM_MBARRIERS
	.align		4
.L_450:
        /*08a8*/ 	.byte	0x03, 0x38
        /*08aa*/ 	.short	0x0009


	//----- nvinfo : EIATTR_EXIT_INSTR_OFFSETS
	.align		4
        /*08ac*/ 	.byte	0x04, 0x1c
        /*08ae*/ 	.short	(.L_452 - .L_451)


	//   ....[0]....
.L_451:
        /*08b0*/ 	.word	0x000096a0


	//----- nvinfo : EIATTR_MAX_THREADS
	.align		4
.L_452:
        /*08b4*/ 	.byte	0x04, 0x05
        /*08b6*/ 	.short	(.L_454 - .L_453)
.L_453:
        /*08b8*/ 	.word	0x00000180
        /*08bc*/ 	.word	0x00000001
        /*08c0*/ 	.word	0x00000001


	//----- nvinfo : EIATTR_CRS_STACK_SIZE
	.align		4
.L_454:
        /*08c4*/ 	.byte	0x04, 0x1e
        /*08c6*/ 	.short	(.L_456 - .L_455)
.L_455:
        /*08c8*/ 	.word	0x00000000


	//----- nvinfo : EIATTR_CBANK_PARAM_SIZE
	.align		4
.L_456:
        /*08cc*/ 	.byte	0x03, 0x19
        /*08ce*/ 	.short	0x06f0


	//----- nvinfo : EIATTR_PARAM_CBANK
	.align		4
        /*08d0*/ 	.byte	0x04, 0x0a
        /*08d2*/ 	.short	(.L_458 - .L_457)
	.align		4
.L_457:
        /*08d4*/ 	.word	index@(.nv.constant0._ZN7cutlass13device_kernelIN5flash11enable_sm90INS1_16FlashAttnBwdSm90INS1_25CollectiveMainloopBwdSm90ILi2ELi2ELi2EN4cute5tupleIJNS5_1CILi1EEES8_S8_EEENS6_IJNS7_ILi128EEESA_NS7_ILi64EEEEEENS_10bfloat16_tEfNS_4arch4Sm90ELb0ELb0ELb1ELb0ELb1ELb1ELb0ELb0ELi2ELi1ELi2ELi2ELb0EEENS1_24CollectiveEpilogueBwdGQAISC_fSF_Li256ELb0ELb1EEENS1_19SingleTileSchedulerILb0ELb0ELb0ELi128EEEEEEEEEvNT_6ParamsE)
        /*08d8*/ 	.short	0x0210
        /*08da*/ 	.short	0x06f0


	//----- nvinfo : EIATTR_SW_WAR
	.align		4
.L_458:
        /*08dc*/ 	.byte	0x04, 0x36
        /*08de*/ 	.short	(.L_460 - .L_459)
.L_459:
        /*08e0*/ 	.word	0x00000008
.L_460:


//--------------------- .nv.info._ZN7cutlass13device_kernelIN5flash11enable_sm90INS1_16FlashAttnBwdSm90INS1_25CollectiveMainloopBwdSm90ILi2ELi2ELi2EN4cute5tupleIJNS5_1CILi1EEES8_S8_EEENS6_IJNS7_ILi128EEESA_NS7_ILi64EEEEEENS_10bfloat16_tEfNS_4arch4Sm90ELb0ELb0ELb1ELb1ELb0ELb1ELb0ELb0ELi2ELi1ELi2ELi2ELb0EEENS1_21CollectiveEpilogueBwdISC_SD_SF_Li256ELb1ELb0ELi1EEENS1_19SingleTileSchedulerILb1ELb0ELb0ELi128EEEEEEEEEvNT_6ParamsE --------------------------
	.section	.nv.info._ZN7cutlass13device_kernelIN5flash11enable_sm90INS1_16FlashAttnBwdSm90INS1_25CollectiveMainloopBwdSm90ILi2ELi2ELi2EN4cute5tupleIJNS5_1CILi1EEES8_S8_EEENS6_IJNS7_ILi128EEESA_NS7_ILi64EEEEEENS_10bfloat16_tEfNS_4arch4Sm90ELb0ELb0ELb1ELb1ELb0ELb1ELb0ELb0ELi2ELi1ELi2ELi2ELb0EEENS1_21CollectiveEpilogueBwdISC_SD_SF_Li256ELb1ELb0ELi1EEENS1_19SingleTileSchedulerILb1ELb0ELb0ELi128EEEEEEEEEvNT_6ParamsE,"",@"SHT_CUDA_INFO"
	.sectionflags	@""
	.align	4


	//----- nvinfo : EIATTR_CUDA_API_VERSION
	.align		4
        /*0000*/ 	.byte	0x04, 0x37
        /*0002*/ 	.short	(.L_462 - .L_461)
.L_461:
        /*0004*/ 	.word	0x00000082


	//----- nvinfo : EIATTR_KPARAM_INFO
	.align		4
.L_462:
        /*0008*/ 	.byte	0x04, 0x17
        /*000a*/ 	.short	(.L_464 - .L_463)
.L_463:
        /*000c*/ 	.word	0x00000000
        /*0010*/ 	.short	0x0000
        /*0012*/ 	.short	0x0070
        /*0014*/ 	.byte	0x00, 0xf0, 0x01, 0x1a


	//----- nvinfo : EIATTR_SPARSE_MMA_MASK
	.align		4
.L_464:
        /*0018*/ 	.byte	0x03, 0x50
        /*001a*/ 	.short	0x0000


	//----- nvinfo : EIATTR_MAXREG_COUNT
	.align		4
        /*001c*/ 	.byte	0x03, 0x1b
        /*001e*/ 	.short	0x00a8


	//----- nvinfo : EIATTR_NUM_BARRIERS
	.align		4
        /*0020*/ 	.byte	0x02, 0x4c
        /*0022*/ 	.byte	0x10
	.zero		1


	//----- nvinfo : EIATTR_EXTERNS
	.align		4
        /*0024*/ 	.byte	0x04, 0x0f
        /*0026*/ 	.short	(.L_466 - .L_465)


	//   ....[0]....
	.align		4
.L_465:
        /*0028*/ 	.word	index@(__assertfail)


	//----- nvinfo : EIATTR_ANNOTATIONS
	.align		4
.L_466:
        /*002c*/ 	.byte	0x04, 0x55
        /*002e*/ 	.short	(.L_468 - .L_467)


	//   ....[0]....
.L_467:
        /* <DEDUP_REMOVED lines=23> */


	//----- nvinfo : EIATTR_MERCURY_ISA_VERSION
	.align		4
.L_468:
        /*0190*/ 	.byte	0x03, 0x5f
        /*0192*/ 	.short	0x0101


	//----- nvinfo : EIATTR_INT_WARP_WIDE_INSTR_OFFSETS
	.align		4
        /*0194*/ 	.byte	0x04, 0x31
        /*0196*/ 	.short	(.L_470 - .L_469)


	//   ....[0]....
.L_469:
        /*0198*/ 	.word	0x00000180


	//   ....[1]....
        /*019c*/ 	.word	0x00000240


	//   ....[2]....
        /*01a0*/ 	.word	0x000090e0


	//----- nvinfo : EIATTR_COOP_GROUP_MASK_REGIDS
	.align		4
.L_470:
        /*01a4*/ 	.byte	0x04, 0x29
        /*01a6*/ 	.short	(.L_472 - .L_471)


	//   ....[0]....
.L_471:
        /*01a8*/ 	.word	0xffffffff


	//   ....[1]....
        /*01ac*/ 	.word	0xffffffff


	//   ....[2]....
        /*01b0*/ 	.word	0xffffffff


	//   ....[3]....
        /*01b4*/ 	.word	0xffffffff


	//   ....[4]....
        /*01b8*/ 	.word	0xffffffff


	//   ....[5]....
        /*01bc*/ 	.word	0xffffffff


	//   ....[6]....
        /*01c0*/ 	.word	0xffffffff


	//   ....[7]....
        /*01c4*/ 	.word	0xffffffff


	//   ....[8]....
        /*01c8*/ 	.word	0xffffffff


	//   ....[9]....
        /*01cc*/ 	.word	0xffffffff


	//   ....[10]....
        /*01d0*/ 	.word	0xffffffff


	//   ....[11]....
        /*01d4*/ 	.word	0xffffffff


	//   ....[12]....
        /*01d8*/ 	.word	0xffffffff


	//   ....[13]....
        /*01dc*/ 	.word	0xffffffff


	//   ....[14]....
        /*01e0*/ 	.word	0xffffffff


	//   ....[15]....
        /*01e4*/ 	.word	0xffffffff


	//   ....[16]....
        /*01e8*/ 	.word	0xffffffff


	//   ....[17]....
        /*01ec*/ 	.word	0xffffffff


	//   ....[18]....
        /*01f0*/ 	.word	0xffffffff


	//   ....[19]....
        /*01f4*/ 	.word	0xffffffff


	//   ....[20]....
        /*01f8*/ 	.word	0xffffffff


	//   ....[21]....
        /*01fc*/ 	.word	0xffffffff


	//   ....[22]....
        /*0200*/ 	.word	0xffffffff


	//   ....[23]....
        /*0204*/ 	.word	0xffffffff


	//   ....[24]....
        /*0208*/ 	.word	0xffffffff


	//   ....[25]....
        /*020c*/ 	.word	0xffffffff


	//   ....[26]....
        /*0210*/ 	.word	0xffffffff


	//   ....[27]....
        /*0214*/ 	.word	0xffffffff


	//   ....[28]....
        /*0218*/ 	.word	0xffffffff


	//   ....[29]....
        /*021c*/ 	.word	0xffffffff


	//   ....[30]....
        /*0220*/ 	.word	0xffffffff


	//   ....[31]....
        /*0224*/ 	.word	0xffffffff


	//   ....[32]....
        /*0228*/ 	.word	0xffffffff


	//   ....[33]....
        /*022c*/ 	.word	0xffffffff


	//   ....[34]....
        /*0230*/ 	.word	0xffffffff


	//   ....[35]....
        /*0234*/ 	.word	0xffffffff


	//   ....[36]....
        /*0238*/ 	.word	0xffffffff


	//   ....[37]....
        /*023c*/ 	.word	0xffffffff


	//   ....[38]....
        /*0240*/ 	.word	0xffffffff


	//   ....[39]....
        /*0244*/ 	.word	0xffffffff


	//   ....[40]....
        /*0248*/ 	.word	0xffffffff


	//   ....[41]....
        /*024c*/ 	.word	0xffffffff


	//   ....[42]....
        /*0250*/ 	.word	0xffffffff


	//   ....[43]....
        /*0254*/ 	.word	0xffffffff


	//   ....[44]....
        /*0258*/ 	.word	0xffffffff


	//   ....[45]....
        /*025c*/ 	.word	0xffffffff


	//   ....[46]....
        /*0260*/ 	.word	0xffffffff


	//   ....[47]....
        /*0264*/ 	.word	0xffffffff


	//   ....[48]....
        /*0268*/ 	.word	0xffffffff


	//   ....[49]....
        /*026c*/ 	.word	0xffffffff


	//   ....[50]....
        /*0270*/ 	.word	0xffffffff


	//   ....[51]....
        /*0274*/ 	.word	0xffffffff


	//   ....[52]....
        /*0278*/ 	.word	0xffffffff


	//   ....[53]....
        /*027c*/ 	.word	0xffffffff


	//   ....[54]....
        /*0280*/ 	.word	0xffffffff


	//   ....[55]....
        /*0284*/ 	.word	0xffffffff


	//   ....[56]....
        /*0288*/ 	.word	0xffffffff


	//   ....[57]....
        /*028c*/ 	.word	0xffffffff


	//   ....[58]....
        /*0290*/ 	.word	0xffffffff


	//   ....[59]....
        /*0294*/ 	.word	0xffffffff


	//   ....[60]....
        /*0298*/ 	.word	0xffffffff


	//   ....[61]....
        /*029c*/ 	.word	0xffffffff


	//   ....[62]....
        /*02a0*/ 	.word	0xffffffff


	//   ....[63]....
        /*02a4*/ 	.word	0xffffffff


	//   ....[64]....
        /*02a8*/ 	.word	0xffffffff


	//   ....[65]....
        /*02ac*/ 	.word	0xffffffff


	//   ....[66]....
        /*02b0*/ 	.word	0xffffffff


	//   ....[67]....
        /*02b4*/ 	.word	0xffffffff


	//   ....[68]....
        /*02b8*/ 	.word	0xffffffff


	//   ....[69]....
        /*02bc*/ 	.word	0xffffffff


	//   ....[70]....
        /*02c0*/ 	.word	0xffffffff


	//   ....[71]....
        /*02c4*/ 	.word	0x0500000f


	//----- nvinfo : EIATTR_COOP_GROUP_INSTR_OFFSETS
	.align		4
.L_472:
        /*02c8*/ 	.byte	0x04, 0x28
        /*02ca*/ 	.short	(.L_474 - .L_473)


	//   ....[0]....
.L_473:
        /*02cc*/ 	.word	0x00000060


	//   ....[1]....
        /*02d0*/ 	.word	0x00000190


	//   ....[2]....
        /*02d4*/ 	.word	0x00000220


	//   ....[3]....
        /*02d8*/ 	.word	0x000003a0


	//   ....[4]....
        /*02dc*/ 	.word	0x00000610


	//   ....[5]....
        /*02e0*/ 	.word	0x00001170


	//   ....[6]....
        /*02e4*/ 	.word	0x000021d0


	//   ....[7]....
        /*02e8*/ 	.word	0x000022d0


	//   ....[8]....
        /*02ec*/ 	.word	0x00002410


	//   ....[9]....
        /*02f0*/ 	.word	0x00002590


	//   ....[10]....
        /*02f4*/ 	.word	0x000026f0


	//   ....[11]....
        /*02f8*/ 	.word	0x00002730


	//   ....[12]....
        /*02fc*/ 	.word	0x00002790


	//   ....[13]....
        /*0300*/ 	.word	0x000027d0


	//   ....[14]....
        /*0304*/ 	.word	0x000027e0


	//   ....[15]....
        /*0308*/ 	.word	0x00002820


	//   ....[16]....
        /*030c*/ 	.word	0x00002900


	//   ....[17]....
        /*0310*/ 	.word	0x000029c0


	//   ....[18]....
        /*0314*/ 	.word	0x00002f10


	//   ....[19]....
        /*0318*/ 	.word	0x00002f20


	//   ....[20]....
        /*031c*/ 	.word	0x00002f40


	//   ....[21]....
        /*0320*/ 	.word	0x00002f50


	//   ....[22]....
        /*0324*/ 	.word	0x00002f70


	//   ....[23]....
        /*0328*/ 	.word	0x00002f80


	//   ....[24]....
        /*032c*/ 	.word	0x00002fd0


	//   ....[25]....
        /*0330*/ 	.word	0x00003130


	//   ....[26]....
        /*0334*/ 	.word	0x00003230


	//   ....[27]....
        /*0338*/ 	.word	0x00003290


	//   ....[28]....
        /*033c*/ 	.word	0x000032e0


	//   ....[29]....
        /*0340*/ 	.word	0x00003370


	//   ....[30]....
        /*0344*/ 	.word	0x00003570


	//   ....[31]....
        /*0348*/ 	.word	0x000035e0


	//   ....[32]....
        /*034c*/ 	.word	0x00003640


	//   ....[33]....
        /*0350*/ 	.word	0x00003680


	//   ....[34]....
        /*0354*/ 	.word	0x000036c0


	//   ....[35]....
        /*0358*/ 	.word	0x00003700


	//   ....[36]....
        /*035c*/ 	.word	0x00003740


	//   ....[37]....
        /*0360*/ 	.word	0x00003780


	//   ....[38]....
        /*0364*/ 	.word	0x000037f0


	//   ....[39]....
        /*0368*/ 	.word	0x00003830


	//   ....[40]....
        /*036c*/ 	.word	0x000038f0


	//   ....[41]....
        /*0370*/ 	.word	0x00003930


	//   ....[42]....
        /*0374*/ 	.word	0x00003970


	//   ....[43]....
        /*0378*/ 	.word	0x000039f0


	//   ....[44]....
        /*037c*/ 	.word	0x00003a40


	//   ....[45]....
        /*0380*/ 	.word	0x00003bb0


	//   ....[46]....
        /*0384*/ 	.word	0x00003c30


	//   ....[47]....
        /*0388*/ 	.word	0x00003c70


	//   ....[48]....
        /*038c*/ 	.word	0x00003cc0


	//   ....[49]....
        /*0390*/ 	.word	0x00003d30


	//   ....[50]....
        /*0394*/ 	.word	0x00003d80


	//   ....[51]....
        /*0398*/ 	.word	0x00003ec0


	//   ....[52]....
        /*039c*/ 	.word	0x00003f00


	//   ....[53]....
        /*03a0*/ 	.word	0x00004030


	//   ....[54]....
        /*03a4*/ 	.word	0x00004070


	//   ....[55]....
        /*03a8*/ 	.word	0x000040b0


	//   ....[56]....
        /*03ac*/ 	.word	0x000040f0


	//   ....[57]....
        /*03b0*/ 	.word	0x00004100


	//   ....[58]....
        /*03b4*/ 	.word	0x00004150


	//   ....[59]....
        /*03b8*/ 	.word	0x000041a0


	//   ....[60]....
        /*03bc*/ 	.word	0x00004270


	//   ....[61]....
        /*03c0*/ 	.word	0x00004300


	//   ....[62]....
        /*03c4*/ 	.word	0x000045d0


	//   ....[63]....
        /*03c8*/ 	.word	0x000045f0


	//   ....[64]....
        /*03cc*/ 	.word	0x00004600


	//   ....[65]....
        /*03d0*/ 	.word	0x00004610


	//   ....[66]....
        /*03d4*/ 	.word	0x00004620


	//   ....[67]....
        /*03d8*/ 	.word	0x00004660


	//   ....[68]....
        /*03dc*/ 	.word	0x00004690


	//   ....[69]....
        /*03e0*/ 	.word	0x000046b0


	//   ....[70]....
        /*03e4*/ 	.word	0x00007e40


	//   ....[71]....
        /*03e8*/ 	.word	0x0000ac50


	//----- nvinfo : EIATTR_REG_RECONFIG
	.align		4
.L_474:
        /*03ec*/ 	.byte	0x01, 0x54
	.zero		2


	//----- nvinfo : EIATTR_SYSCALL_OFFSETS
	.align		4
        /*03f0*/ 	.byte	0x04, 0x46
        /*03f2*/ 	.short	(.L_476 - .L_475)


	//   ....[0]....
.L_475:
        /*03f4*/ 	.word	0x00000dd0


	//   ....[1]....
        /*03f8*/ 	.word	0x00000ec0


	//   ....[2]....
        /*03fc*/ 	.word	0x00001020


	//   ....[3]....
        /*0400*/ 	.word	0x00001110


	//----- nvinfo : EIATTR_MBARRIER_INSTR_OFFSETS
	.align		4
.L_476:
        /*0404*/ 	.byte	0x04, 0x39
        /*0406*/ 	.short	(.L_478 - .L_477)


	//   ....[0]....
.L_477:
        /*0408*/ 	.word	0x00000260
        /*040c*/ 	.word	0x000000ff
        /*0410*/ 	.word	0x00030c00
        /*0414*/ 	.short	0x0100
        /*0416*/ 	.byte	0x06
	.zero		1


	//   ....[1]....
        /*0418*/ 	.word	0x00000350
        /*041c*/ 	.word	0x000000ff
        /*0420*/ 	.word	0x00030c10
        /*0424*/ 	.short	0x0100
        /*0426*/ 	.byte	0x08
	.zero		1


	//   ....[2]....
        /*0428*/ 	.word	0x00000360
        /*042c*/ 	.word	0x000000ff
        /*0430*/ 	.word	0x00030c20
        /*0434*/ 	.short	0x0100
        /*0436*/ 	.byte	0x08
	.zero		1


	//   ....[3]....
        /*0438*/ 	.word	0x00000370
        /*043c*/ 	.word	0x000000ff
        /*0440*/ 	.word	0x00030c18
        /*0444*/ 	.short	0x0100
        /*0446*/ 	.byte	0x08
	.zero		1


	//   ....[4]....
        /*0448*/ 	.word	0x00000380
        /*044c*/ 	.word	0x000000ff
        /*0450*/ 	.word	0x00030c28
        /*0454*/ 	.short	0x0100
        /*0456*/ 	.byte	0x08
	.zero		1


	//   ....[5]....
        /*0458*/ 	.word	0x000004b0
        /*045c*/ 	.word	0x000000ff
        /*0460*/ 	.word	0x00030c30
        /*0464*/ 	.short	0x0100
        /*0466*/ 	.byte	0x08
	.zero		1


	//   ....[6]....
        /*0468*/ 	.word	0x000004c0
        /*046c*/ 	.word	0x000000ff
        /*0470*/ 	.word	0x00030c40
        /*0474*/ 	.short	0x0100
        /*0476*/ 	.byte	0x08
	.zero		1


	//   ....[7]....
        /*0478*/ 	.word	0x000004d0
        /*047c*/ 	.word	0x000000ff
        /*0480*/ 	.word	0x00030c38
        /*0484*/ 	.short	0x0100
        /*0486*/ 	.byte	0x08
	.zero		1


	//   ....[8]....
        /*0488*/ 	.word	0x000004e0
        /*048c*/ 	.word	0x000000ff
        /*0490*/ 	.word	0x00030c48
        /*0494*/ 	.short	0x0100
        /*0496*/ 	.byte	0x08
	.zero		1


	//   ....[9]....
        /*0498*/ 	.word	0x000011c0
        /*049c*/ 	.word	0x00000002
        /*04a0*/ 	.word	0x00030c00
        /*04a4*/ 	.short	0x010a
        /*04a6*/ 	.byte	0x3f
	.zero		1


	//   ....[10]....
        /*04a8*/ 	.word	0x00001340
        /*04ac*/ 	.word	0x00000002
        /*04b0*/ 	.word	0x00030c00
        /*04b4*/ 	.short	0x010a
        /*04b6*/ 	.byte	0x3f
	.zero		1


	//   ....[11]....
        /*04b8*/ 	.word	0x00001aa0
        /*04bc*/ 	.word	0x00000003
        /*04c0*/ 	.word	0x00030c10
        /*04c4*/ 	.short	0x010a
        /*04c6*/ 	.byte	0x3f
	.zero		1


	//   ....[12]....
        /*04c8*/ 	.word	0x00001b10
        /*04cc*/ 	.word	0x00000003
        /*04d0*/ 	.word	0x00030c10
        /*04d4*/ 	.short	0x010a
        /*04d6*/ 	.byte	0x3f
	.zero		1


	//   ....[13]....
        /*04d8*/ 	.word	0x00001f30
        /*04dc*/ 	.word	0x00000003
        /*04e0*/ 	.word	0x00030c30
        /*04e4*/ 	.short	0x010a
        /*04e6*/ 	.byte	0x3f
	.zero		1


	//   ....[14]....
        /*04e8*/ 	.word	0x00001fb0
        /*04ec*/ 	.word	0x00000003
        /*04f0*/ 	.word	0x00030c30
        /*04f4*/ 	.short	0x010a
        /*04f6*/ 	.byte	0x3f
	.zero		1


	//   ....[15]....
        /*04f8*/ 	.word	0x00005870
        /*04fc*/ 	.word	0x00000000
        /*0500*/ 	.word	0x00000000
        /*0504*/ 	.short	0x0101
        /*0506*/ 	.byte	0x3f
	.zero		1


	//   ....[16]....
        /*0508*/ 	.word	0x00005cc0
        /*050c*/ 	.word	0x00000003
        /*0510*/ 	.word	0x00000000
        /*0514*/ 	.short	0x0101
        /*0516*/ 	.byte	0x3f
	.zero		1


	//   ....[17]....
        /*0518*/ 	.word	0x000095e0
        /*051c*/ 	.word	0x0000000c
        /*0520*/ 	.word	0x00030c20
        /*0524*/ 	.short	0x010a
        /*0526*/ 	.byte	0x3f
	.zero		1


	//   ....[18]....
        /*0528*/ 	.word	0x00009a90
        /*052c*/ 	.word	0x0000000c
        /*0530*/ 	.word	0x00030c40
        /*0534*/ 	.short	0x010a
        /*0536*/ 	.byte	0x3f
	.zero		1


	//   ....[19]....
        /*0538*/ 	.word	0x00009cd0
        /*053c*/ 	.word	0x0000000c
        /*0540*/ 	.word	0x00030c28
        /*0544*/ 	.short	0x010a
        /*0546*/ 	.byte	0x3f
	.zero		1


	//   ....[20]....
        /*0548*/ 	.word	0x00009e90
        /*054c*/ 	.word	0x0000000c
        /*0550*/ 	.word	0x00030c48
        /*0554*/ 	.short	0x010a
        /*0556*/ 	.byte	0x3f
	.zero		1


	//   ....[21]....
        /*0558*/ 	.word	0x0000a0a0
        /*055c*/ 	.word	0x0000000c
        /*0560*/ 	.word	0x00030c20
        /*0564*/ 	.short	0x010a
        /*0566*/ 	.byte	0x3f
	.zero		1


	//   ....[22]....
        /*0568*/ 	.word	0x0000a2c0
        /*056c*/ 	.word	0x0000000c
        /*0570*/ 	.word	0x00030c40
        /*0574*/ 	.short	0x010a
        /*0576*/ 	.byte	0x3f
	.zero		1


	//   ....[23]....
        /*0578*/ 	.word	0x0000a4d0
        /*057c*/ 	.word	0x0000000c
        /*0580*/ 	.word	0x00030c28
        /*0584*/ 	.short	0x010a
        /*0586*/ 	.byte	0x3f
	.zero		1


	//   ....[24]....
        /*0588*/ 	.word	0x0000a6e0
        /*058c*/ 	.word	0x0000000d
        /*0590*/ 	.word	0x00030c40
        /*0594*/ 	.short	0x010a
        /*0596*/ 	.byte	0x3f
	.zero		1


	//   ....[25]....
        /*0598*/ 	.word	0x0000aad0
        /*059c*/ 	.word	0x00000007
        /*05a0*/ 	.word	0x00000000
        /*05a4*/ 	.short	0x010a
        /*05a6*/ 	.byte	0x3f
	.zero		1


	//   ....[26]....
        /*05a8*/ 	.word	0x0000ab20
        /*05ac*/ 	.word	0x0000000b
        /*05b0*/ 	.word	0x00000000
        /*05b4*/ 	.short	0x010a
        /*05b6*/ 	.byte	0x3f
	.zero		1


	//   ....[27]....
        /*05b8*/ 	.word	0x0000ab80
        /*05bc*/ 	.word	0x00000009
        /*05c0*/ 	.word	0x00000000
        /*05c4*/ 	.short	0x010a
        /*05c6*/ 	.byte	0x3f
	.zero		1


	//   ....[28]....
        /*05c8*/ 	.word	0x0000abb0
        /*05cc*/ 	.word	0x00000003
        /*05d0*/ 	.word	0x00000000
        /*05d4*/ 	.short	0x010a
        /*05d6*/ 	.byte	0x3f
	.zero		1


	//   ....[29]....
        /*05d8*/ 	.word	0x0000ac80
        /*05dc*/ 	.word	0x00000002
        /*05e0*/ 	.word	0x00030c00
        /*05e4*/ 	.short	0x010a
        /*05e6*/ 	.byte	0x3f
	.zero		1


	//   ....[30]....
        /*05e8*/ 	.word	0x0000acd0
        /*05ec*/ 	.word	0x00000003
        /*05f0*/ 	.word	0x00030c10
        /*05f4*/ 	.short	0x010a
        /*05f6*/ 	.byte	0x3f
	.zero		1


	//   ....[31]....
        /*05f8*/ 	.word	0x0000ad20
        /*05fc*/ 	.word	0x00000003
        /*0600*/ 	.word	0x00030c30
        /*0604*/ 	.short	0x010a
        /*0606*/ 	.byte	0x3f
	.zero		1


	//   ....[32]....
        /*0608*/ 	.word	0x0000ad70
        /*060c*/ 	.word	0x0000000c
        /*0610*/ 	.word	0x00030c20
        /*0614*/ 	.short	0x010a
        /*0616*/ 	.byte	0x3f
	.zero		1


	//   ....[33]....
        /*0618*/ 	.word	0x0000adc0
        /*061c*/ 	.word	0x0000000c
        /*0620*/ 	.word	0x00030c40
        /*0624*/ 	.short	0x010a
        /*0626*/ 	.byte	0x3f
	.zero		1


	//   ....[34]....
        /*0628*/ 	.word	0x0000ae10
        /*062c*/ 	.word	0x0000000c
        /*0630*/ 	.word	0x00030c28
        /*0634*/ 	.short	0x010a
        /*0636*/ 	.byte	0x3f
	.zero		1


	//   ....[35]....
        /*0638*/ 	.word	0x0000ae60
        /*063c*/ 	.word	0x0000000c
        /*0640*/ 	.word	0x00030c48
        /*0644*/ 	.short	0x010a
        /*0646*/ 	.byte	0x3f
	.zero		1


	//   ....[36]....
        /*0648*/ 	.word	0x0000aec0
        /*064c*/ 	.word	0x0000000c
        /*0650*/ 	.word	0x00030c20
        /*0654*/ 	.short	0x010a
        /*0656*/ 	.byte	0x3f
	.zero		1


	//   ....[37]....
        /*0658*/ 	.word	0x0000af10
        /*065c*/ 	.word	0x0000000c
        /*0660*/ 	.word	0x00030c40
        /*0664*/ 	.short	0x010a
        /*0666*/ 	.byte	0x3f
	.zero		1


	//   ....[38]....
        /*0668*/ 	.word	0x0000af60
        /*066c*/ 	.word	0x0000000c
        /*0670*/ 	.word	0x00030c28
        /*0674*/ 	.short	0x010a
        /*0676*/ 	.byte	0x3f
	.zero		1


	//   ....[39]....
        /*0678*/ 	.word	0x0000afb0
        /*067c*/ 	.word	0x0000000d
        /*0680*/ 	.word	0x00030c40
        /*0684*/ 	.short	0x010a
        /*0686*/ 	.byte	0x3f
	.zero		1


	//   ....[40]....
        /*0688*/ 	.word	0x0000b080
        /*068c*/ 	.word	0x00000007
        /*0690*/ 	.word	0x00000000
        /*0694*/ 	.short	0x010a
        /*0696*/ 	.byte	0x3f
	.zero		1


	//   ....[41]....
        /*0698*/ 	.word	0x0000b0d0
        /*069c*/ 	.word	0x0000000b
        /*06a0*/ 	.word	0x00000000
        /*06a4*/ 	.short	0x010a
        /*06a6*/ 	.byte	0x3f
	.zero		1


	//   ....[42]....
        /*06a8*/ 	.word	0x0000b120
        /*06ac*/ 	.word	0x00000009
        /*06b0*/ 	.word	0x00000000
        /*06b4*/ 	.short	0x010a
        /*06b6*/ 	.byte	0x3f
	.zero		1


	//----- nvinfo : EIATTR_NUM_MBARRIERS
	.align		4
.L_478:
        /*06b8*/ 	.byte	0x03, 0x38
        /*06ba*/ 	.short	0x0009


	//----- nvinfo : EIATTR_EXIT_INSTR_OFFSETS
	.align		4
        /*06bc*/ 	.byte	0x04, 0x1c
        /*06be*/ 	.short	(.L_480 - .L_479)


	//   ....[0]....
.L_479:
        /*06c0*/ 	.word	0x0000ac00


	//----- nvinfo : EIATTR_MAX_THREADS
	.align		4
.L_480:
        /*06c4*/ 	.byte	0x04, 0x05
        /*06c6*/ 	.short	(.L_482 - .L_481)
.L_481:
        /*06c8*/ 	.word	0x00000180
        /*06cc*/ 	.word	0x00000001
        /*06d0*/ 	.word	0x00000001


	//----- nvinfo : EIATTR_CRS_STACK_SIZE
	.align		4
.L_482:
        /*06d4*/ 	.byte	0x04, 0x1e
        /*06d6*/ 	.short	(.L_484 - .L_483)
.L_483:
        /*06d8*/ 	.word	0x00000000


	//----- nvinfo : EIATTR_CBANK_PARAM_SIZE
	.align		4
.L_484:
        /*06dc*/ 	.byte	0x03, 0x19
        /*06de*/ 	.short	0x06f0


	//----- nvinfo : EIATTR_PARAM_CBANK
	.align		4
        /*06e0*/ 	.byte	0x04, 0x0a
        /*06e2*/ 	.short	(.L_486 - .L_485)
	.align		4
.L_485:
        /*06e4*/ 	.word	index@(.nv.constant0._ZN7cutlass13device_kernelIN5flash11enable_sm90INS1_16FlashAttnBwdSm90INS1_25CollectiveMainloopBwdSm90ILi2ELi2ELi2EN4cute5tupleIJNS5_1CILi1EEES8_S8_EEENS6_IJNS7_ILi128EEESA_NS7_ILi64EEEEEENS_10bfloat16_tEfNS_4arch4Sm90ELb0ELb0ELb1ELb1ELb0ELb1ELb0ELb0ELi2ELi1ELi2ELi2ELb0EEENS1_21CollectiveEpilogueBwdISC_SD_SF_Li256ELb1ELb0ELi1EEENS1_19SingleTileSchedulerILb1ELb0ELb0ELi128EEEEEEEEEvNT_6ParamsE)
        /*06e8*/ 	.short	0x0210
        /*06ea*/ 	.short	0x06f0


	//----- nvinfo : EIATTR_SW_WAR
	.align		4
.L_486:
        /*06ec*/ 	.byte	0x04, 0x36
        /*06ee*/ 	.short	(.L_488 - .L_487)
.L_487:
        /*06f0*/ 	.word	0x00000008
.L_488:


//--------------------- .nv.info._ZN7cutlass13device_kernelIN5flash11enable_sm90INS1_16FlashAttnBwdSm90INS1_25CollectiveMainloopBwdSm90ILi2ELi2ELi2EN4cute5tupleIJNS5_1CILi1EEES8_S8_EEENS6_IJNS7_ILi128EEESA_NS7_ILi64EEEEEENS_10bfloat16_tEfNS_4arch4Sm90ELb0ELb0ELb1ELb1ELb1ELb1ELb0ELb0ELi2ELi1ELi2ELi2ELb0EEENS1_21CollectiveEpilogueBwdISC_SD_SF_Li256ELb1ELb0ELi1EEENS1_19SingleTileSchedulerILb1ELb0ELb0ELi128EEEEEEEEEvNT_6ParamsE --------------------------
	.section	.nv.info._ZN7cutlass13device_kernelIN5flash11enable_sm90INS1_16FlashAttnBwdSm90INS1_25CollectiveMainloopBwdSm90ILi2ELi2ELi2EN4cute5tupleIJNS5_1CILi1EEES8_S8_EEENS6_IJNS7_ILi128EEESA_NS7_ILi64EEEEEENS_10bfloat16_tEfNS_4arch4Sm90ELb0ELb0ELb1ELb1ELb1ELb1ELb0ELb0ELi2ELi1ELi2ELi2ELb0EEENS1_21CollectiveEpilogueBwdISC_SD_SF_Li256ELb1ELb0ELi1EEENS1_19SingleTileSchedulerILb1ELb0ELb0ELi128EEEEEEEEEvNT_6ParamsE,"",@"SHT_CUDA_INFO"
	.sectionflags	@""
	.align	4


	//----- nvinfo : EIATTR_CUDA_API_VERSION
	.align		4
        /*0000*/ 	.byte	0x04, 0x37
        /*0002*/ 	.short	(.L_490 - .L_489)
.L_489:
        /*0004*/ 	.word	0x00000082


	//----- nvinfo : EIATTR_KPARAM_INFO
	.align		4
.L_490:
        /*0008*/ 	.byte	0x04, 0x17
        /*000a*/ 	.short	(.L_492 - .L_491)
.L_491:
        /*000c*/ 	.word	0x00000000
        /*0010*/ 	.short	0x0000
        /*0012*/ 	.short	0x0070
        /*0014*/ 	.byte	0x00, 0xf0, 0x01, 0x1a


	//----- nvinfo : EIATTR_SPARSE_MMA_MASK
	.align		4
.L_492:
        /*0018*/ 	.byte	0x03, 0x50
        /*001a*/ 	.short	0x0000


	//----- nvinfo : EIATTR_MAXREG_COUNT
	.align		4
        /*001c*/ 	.byte	0x03, 0x1b
        /*001e*/ 	.short	0x00a8


	//----- nvinfo : EIATTR_NUM_BARRIERS
	.align		4
        /*0020*/ 	.byte	0x02, 0x4c
        /*0022*/ 	.byte	0x10
	.zero		1


	//----- nvinfo : EIATTR_EXTERNS
	.align		4
        /*0024*/ 	.byte	0x04, 0x0f
        /*0026*/ 	.short	(.L_494 - .L_493)


	//   ....[0]....
	.align		4
.L_493:
        /*0028*/ 	.word	index@(__assertfail)


	//----- nvinfo : EIATTR_ANNOTATIONS
	.align		4
.L_494:
        /*002c*/ 	.byte	0x04, 0x55
        /*002e*/ 	.short	(.L_496 - .L_495)


	//   ....[0]....
.L_495:
        /* <DEDUP_REMOVED lines=21> */


	//----- nvinfo : EIATTR_MERCURY_ISA_VERSION
	.align		4
.L_496:
        /*0170*/ 	.byte	0x03, 0x5f
        /*0172*/ 	.short	0x0101


	//----- nvinfo : EIATTR_INT_WARP_WIDE_INSTR_OFFSETS
	.align		4
        /*0174*/ 	.byte	0x04, 0x31
        /*0176*/ 	.short	(.L_498 - .L_497)


	//   ....[0]....
.L_497:
        /*0178*/ 	.word	0x00000180


	//   ....[1]....
        /*017c*/ 	.word	0x00000240


	//   ....[2]....
        /*0180*/ 	.word	0x00008af0


	//   ....[3]....
        /*0184*/ 	.word	0x00008f60


	//   ....[4]....
        /*0188*/ 	.word	0x00009530


	//   ....[5]....
        /*018c*/ 	.word	0x000098b0


	//----- nvinfo : EIATTR_COOP_GROUP_MASK_REGIDS
	.align		4
.L_498:
        /*0190*/ 	.byte	0x04, 0x29
        /*0192*/ 	.short	(.L_500 - .L_499)


	//   ....[0]....
.L_499:
        /*0194*/ 	.word	0xffffffff


	//   ....[1]....
        /*0198*/ 	.word	0xffffffff


	//   ....[2]....
        /*019c*/ 	.word	0xffffffff


	//   ....[3]....
        /*01a0*/ 	.word	0xffffffff


	//   ....[4]....
        /*01a4*/ 	.word	0xffffffff


	//   ....[5]....
        /*01a8*/ 	.word	0xffffffff


	//   ....[6]....
        /*01ac*/ 	.word	0xffffffff


	//   ....[7]....
        /*01b0*/ 	.word	0xffffffff


	//   ....[8]....
        /*01b4*/ 	.word	0xffffffff


	//   ....[9]....
        /*01b8*/ 	.word	0xffffffff


	//   ....[10]....
        /*01bc*/ 	.word	0xffffffff


	//   ....[11]....
        /*01c0*/ 	.word	0xffffffff


	//   ....[12]....
        /*01c4*/ 	.word	0xffffffff


	//   ....[13]....
        /*01c8*/ 	.word	0xffffffff


	//   ....[14]....
        /*01cc*/ 	.word	0xffffffff


	//   ....[15]....
        /*01d0*/ 	.word	0xffffffff


	//   ....[16]....
        /*01d4*/ 	.word	0xffffffff


	//   ....[17]....
        /*01d8*/ 	.word	0xffffffff


	//   ....[18]....
        /*01dc*/ 	.word	0xffffffff


	//   ....[19]....
        /*01e0*/ 	.word	0xffffffff


	//   ....[20]....
        /*01e4*/ 	.word	0xffffffff


	//   ....[21]....
        /*01e8*/ 	.word	0xffffffff


	//   ....[22]....
        /*01ec*/ 	.word	0xffffffff


	//   ....[23]....
        /*01f0*/ 	.word	0xffffffff


	//   ....[24]....
        /*01f4*/ 	.word	0xffffffff


	//   ....[25]....
        /*01f8*/ 	.word	0xffffffff


	//   ....[26]....
        /*01fc*/ 	.word	0xffffffff


	//   ....[27]....
        /*0200*/ 	.word	0xffffffff


	//   ....[28]....
        /*0204*/ 	.word	0xffffffff


	//   ....[29]....
        /*0208*/ 	.word	0xffffffff


	//   ....[30]....
        /*020c*/ 	.word	0xffffffff


	//   ....[31]....
        /*0210*/ 	.word	0xffffffff


	//   ....[32]....
        /*0214*/ 	.word	0xffffffff


	//   ....[33]....
        /*0218*/ 	.word	0xffffffff


	//   ....[34]....
        /*021c*/ 	.word	0xffffffff


	//   ....[35]....
        /*0220*/ 	.word	0xffffffff


	//   ....[36]....
        /*0224*/ 	.word	0xffffffff


	//   ....[37]....
        /*0228*/ 	.word	0xffffffff


	//   ....[38]....
        /*022c*/ 	.word	0xffffffff


	//   ....[39]....
        /*0230*/ 	.word	0xffffffff


	//   ....[40]....
        /*0234*/ 	.word	0xffffffff


	//   ....[41]....
        /*0238*/ 	.word	0xffffffff


	//   ....[42]....
        /*023c*/ 	.word	0xffffffff


	//   ....[43]....
        /*0240*/ 	.word	0xffffffff


	//   ....[44]....
        /*0244*/ 	.word	0xffffffff


	//   ....[45]....
        /*0248*/ 	.word	0xffffffff


	//   ....[46]....
        /*024c*/ 	.word	0xffffffff


	//   ....[47]....
        /*0250*/ 	.word	0xffffffff


	//   ....[48]....
        /*0254*/ 	.word	0xffffffff


	//   ....[49]....
        /*0258*/ 	.word	0xffffffff


	//   ....[50]....
        /*025c*/ 	.word	0xffffffff


	//   ....[51]....
        /*0260*/ 	.word	0xffffffff


	//   ....[52]....
        /*0264*/ 	.word	0xffffffff


	//   ....[53]....
        /*0268*/ 	.word	0xffffffff


	//   ....[54]....
        /*026c*/ 	.word	0xffffffff


	//   ....[55]....
        /*0270*/ 	.word	0xffffffff


	//   ....[56]....
        /*0274*/ 	.word	0xffffffff


	//   ....[57]....
        /*0278*/ 	.word	0xffffffff


	//   ....[58]....
        /*027c*/ 	.word	0xffffffff


	//   ....[59]....
        /*0280*/ 	.word	0xffffffff


	//   ....[60]....
        /*0284*/ 	.word	0xffffffff


	//   ....[61]....
        /*0288*/ 	.word	0xffffffff


	//   ....[62]....
        /*028c*/ 	.word	0xffffffff


	//   ....[63]....
        /*0290*/ 	.word	0xffffffff


	//   ....[64]....
        /*0294*/ 	.word	0xffffffff


	//   ....[65]....
        /*0298*/ 	.word	0xffffffff


	//   ....[66]....
        /*029c*/ 	.word	0xffffffff


	//   ....[67]....
        /*02a0*/ 	.word	0xffffffff


	//   ....[68]....
        /*02a4*/ 	.word	0xffffffff


	//   ....[69]....
        /*02a8*/ 	.word	0xffffffff


	//   ....[70]....
        /*02ac*/ 	.word	0xffffffff


	//   ....[71]....
        /*02b0*/ 	.word	0xffffffff


	//   ....[72]....
        /*02b4*/ 	.word	0xffffffff


	//   ....[73]....
        /*02b8*/ 	.word	0xffffffff


	//   ....[74]....
        /*02bc*/ 	.word	0xffffffff


	//   ....[75]....
        /*02c0*/ 	.word	0xffffffff


	//   ....[76]....
        /*02c4*/ 	.word	0xffffffff


	//   ....[77]....
        /*02c8*/ 	.word	0x0500000f


	//   ....[78]....
        /*02cc*/ 	.word	0x0500000f


	//   ....[79]....
        /*02d0*/ 	.word	0x0500000f


	//   ....[80]....
        /*02d4*/ 	.word	0x0500000f


	//----- nvinfo : EIATTR_COOP_GROUP_INSTR_OFFSETS
	.align		4
.L_500:
        /*02d8*/ 	.byte	0x04, 0x28
        /*02da*/ 	.short	(.L_502 - .L_501)


	//   ....[0]....
.L_501:
        /*02dc*/ 	.word	0x00000060


	//   ....[1]....
        /*02e0*/ 	.word	0x00000190


	//   ....[2]....
        /*02e4*/ 	.word	0x00000220


	//   ....[3]....
        /*02e8*/ 	.word	0x000003a0


	//   ....[4]....
        /*02ec*/ 	.word	0x00000610


	//   ....[5]....
        /*02f0*/ 	.word	0x00001170


	//   ....[6]....
        /*02f4*/ 	.word	0x00002120


	//   ....[7]....
        /*02f8*/ 	.word	0x00002240


	//   ....[8]....
        /*02fc*/ 	.word	0x00002360


	//   ....[9]....
        /*0300*/ 	.word	0x000024e0


	//   ....[10]....
        /*0304*/ 	.word	0x00002620


	//   ....[11]....
        /*0308*/ 	.word	0x00002670


	//   ....[12]....
        /*030c*/ 	.word	0x000026e0


	//   ....[13]....
        /*0310*/ 	.word	0x00002730


	//   ....[14]....
        /*0314*/ 	.word	0x00002750


	//   ....[15]....
        /*0318*/ 	.word	0x00002800


	//   ....[16]....
        /*031c*/ 	.word	0x00002930


	//   ....[17]....
        /*0320*/ 	.word	0x00002970


	//   ....[18]....
        /*0324*/ 	.word	0x00002f70


	//   ....[19]....
        /*0328*/ 	.word	0x00002f90


	//   ....[20]....
        /*032c*/ 	.word	0x00002fa0


	//   ....[21]....
        /*0330*/ 	.word	0x00002fc0


	//   ....[22]....
        /*0334*/ 	.word	0x00002fd0


	//   ....[23]....
        /*0338*/ 	.word	0x00002ff0


	//   ....[24]....
        /*033c*/ 	.word	0x00003030


	//   ....[25]....
        /*0340*/ 	.word	0x000030b0


	//   ....[26]....
        /*0344*/ 	.word	0x000032c0


	//   ....[27]....
        /*0348*/ 	.word	0x000033c0


	//   ....[28]....
        /*034c*/ 	.word	0x00003400


	//   ....[29]....
        /*0350*/ 	.word	0x00003480


	//   ....[30]....
        /*0354*/ 	.word	0x000034f0


	//   ....[31]....
        /*0358*/ 	.word	0x00003530


	//   ....[32]....
        /*035c*/ 	.word	0x00003570


	//   ....[33]....
        /*0360*/ 	.word	0x000035b0


	//   ....[34]....
        /*0364*/ 	.word	0x000035c0


	//   ....[35]....
        /*0368*/ 	.word	0x000036e0


	//   ....[36]....
        /*036c*/ 	.word	0x00003720


	//   ....[37]....
        /*0370*/ 	.word	0x00003770


	//   ....[38]....
        /*0374*/ 	.word	0x000037b0


	//   ....[39]....
        /*0378*/ 	.word	0x000037f0


	//   ....[40]....
        /*037c*/ 	.word	0x00003880


	//   ....[41]....
        /*0380*/ 	.word	0x000038c0


	//   ....[42]....
        /*0384*/ 	.word	0x00003920


	//   ....[43]....
        /*0388*/ 	.word	0x00003960


	//   ....[44]....
        /*038c*/ 	.word	0x000039e0


	//   ....[45]....
        /*0390*/ 	.word	0x00003ad0


	//   ....[46]....
        /*0394*/ 	.word	0x00003b10


	//   ....[47]....
        /*0398*/ 	.word	0x00003c20


	//   ....[48]....
        /*039c*/ 	.word	0x00003d40


	//   ....[49]....
        /*03a0*/ 	.word	0x00003e00


	//   ....[50]....
        /*03a4*/ 	.word	0x00003ec0


	//   ....[51]....
        /*03a8*/ 	.word	0x00003f20


	//   ....[52]....
        /*03ac*/ 	.word	0x00003f60


	//   ....[53]....
        /*03b0*/ 	.word	0x00003fa0


	//   ....[54]....
        /*03b4*/ 	.word	0x00003fd0


	//   ....[55]....
        /*03b8*/ 	.word	0x00004020


	//   ....[56]....
        /*03bc*/ 	.word	0x00004060


	//   ....[57]....
        /*03c0*/ 	.word	0x000040a0


	//   ....[58]....
        /*03c4*/ 	.word	0x000040e0


	//   ....[59]....
        /*03c8*/ 	.word	0x00004120


	//   ....[60]....
        /*03cc*/ 	.word	0x00004160


	//   ....[61]....
        /*03d0*/ 	.word	0x00004270


	//   ....[62]....
        /*03d4*/ 	.word	0x00004540


	//   ....[63]....
        /*03d8*/ 	.word	0x00004550


	//   ....[64]....
        /*03dc*/ 	.word	0x00004560


	//   ....[65]....
        /*03e0*/ 	.word	0x00004570


	//   ....[66]....
        /*03e4*/ 	.word	0x00004580


	//   ....[67]....
        /*03e8*/ 	.word	0x00004590


	//   ....[68]....
        /*03ec*/ 	.word	0x00004820


	//   ....[69]....
        /*03f0*/ 	.word	0x00004830


	//   ....[70]....
        /*03f4*/ 	.word	0x00007e10


	//   ....[71]....
        /*03f8*/ 	.word	0x00008790


	//   ....[72]....
        /*03fc*/ 	.word	0x00008a20


	//   ....[73]....
        /*0400*/ 	.word	0x00008c60


	//   ....[74]....
        /*0404*/ 	.word	0x00008e90


	//   ....[75]....
        /*0408*/ 	.word	0x00009140


	//   ....[76]....
        /*040c*/ 	.word	0x00009470


	//   ....[77]....
        /*0410*/ 	.word	0x0000b420


	//   ....[78]....
        /*0414*/ 	.word	0x0000b570


	//   ....[79]....
        /*0418*/ 	.word	0x0000b5e0


	//   ....[80]....
        /*041c*/ 	.word	0x0000b650


	//----- nvinfo : EIATTR_REG_RECONFIG
	.align		4
.L_502:
        /*0420*/ 	.byte	0x01, 0x54
	.zero		2


	//----- nvinfo : EIATTR_SYSCALL_OFFSETS
	.align		4
        /*0424*/ 	.byte	0x04, 0x46
        /*0426*/ 	.short	(.L_504 - .L_503)


	//   ....[0]....
.L_503:
        /*0428*/ 	.word	0x00000dd0


	//   ....[1]....
        /*042c*/ 	.word	0x00000ec0


	//   ....[2]....
        /*0430*/ 	.word	0x00001020


	//   ....[3]....
        /*0434*/ 	.word	0x00001110


	//----- nvinfo : EIATTR_MBARRIER_INSTR_OFFSETS
	.align		4
.L_504:
        /*0438*/ 	.byte	0x04, 0x39
        /*043a*/ 	.short	(.L_506 - .L_505)


	//   ....[0]....
.L_505:
        /*043c*/ 	.word	0x00000260
        /*0440*/ 	.word	0x000000ff
        /*0444*/ 	.word	0x00030c00
        /*0448*/ 	.short	0x0100
        /*044a*/ 	.byte	0x06
	.zero		1


	//   ....[1]....
        /*044c*/ 	.word	0x00000350
        /*0450*/ 	.word	0x000000ff
        /*0454*/ 	.word	0x00030c10
        /*0458*/ 	.short	0x0100
        /*045a*/ 	.byte	0x08
	.zero		1


	//   ....[2]....
        /*045c*/ 	.word	0x00000360
        /*0460*/ 	.word	0x000000ff
        /*0464*/ 	.word	0x00030c20
        /*0468*/ 	.short	0x0100
        /*046a*/ 	.byte	0x08
	.zero		1


	//   ....[3]....
        /*046c*/ 	.word	0x00000370
        /*0470*/ 	.word	0x000000ff
        /*0474*/ 	.word	0x00030c18
        /*0478*/ 	.short	0x0100
        /*047a*/ 	.byte	0x08
	.zero		1


	//   ....[4]....
        /*047c*/ 	.word	0x00000380
        /*0480*/ 	.word	0x000000ff
        /*0484*/ 	.word	0x00030c28
        /*0488*/ 	.short	0x0100
        /*048a*/ 	.byte	0x08
	.zero		1


	//   ....[5]....
        /*048c*/ 	.word	0x000004b0
        /*0490*/ 	.word	0x000000ff
        /*0494*/ 	.word	0x00030c30
        /*0498*/ 	.short	0x0100
        /*049a*/ 	.byte	0x08
	.zero		1


	//   ....[6]....
        /*049c*/ 	.word	0x000004c0
        /*04a0*/ 	.word	0x000000ff
        /*04a4*/ 	.word	0x00030c40
        /*04a8*/ 	.short	0x0100
        /*04aa*/ 	.byte	0x08
	.zero		1


	//   ....[7]....
        /*04ac*/ 	.word	0x000004d0
        /*04b0*/ 	.word	0x000000ff
        /*04b4*/ 	.word	0x00030c38
        /*04b8*/ 	.short	0x0100
        /*04ba*/ 	.byte	0x08
	.zero		1


	//   ....[8]....
        /*04bc*/ 	.word	0x000004e0
        /*04c0*/ 	.word	0x000000ff
        /*04c4*/ 	.word	0x00030c48
        /*04c8*/ 	.short	0x0100
        /*04ca*/ 	.byte	0x08
	.zero		1


	//   ....[9]....
        /*04cc*/ 	.word	0x000011c0
        /*04d0*/ 	.word	0x00000002
        /*04d4*/ 	.word	0x00030c00
        /*04d8*/ 	.short	0x010a
        /*04da*/ 	.byte	0x3f
	.zero		1


	//   ....[10]....
        /*04dc*/ 	.word	0x00001340
        /*04e0*/ 	.word	0x00000002
        /*04e4*/ 	.word	0x00030c00
        /*04e8*/ 	.short	0x010a
        /*04ea*/ 	.byte	0x3f
	.zero		1


	//   ....[11]....
        /*04ec*/ 	.word	0x00001aa0
        /*04f0*/ 	.word	0x00000019
        /*04f4*/ 	.word	0x00030c10
        /*04f8*/ 	.short	0x010a
        /*04fa*/ 	.byte	0x3f
	.zero		1


	//   ....[12]....
        /*04fc*/ 	.word	0x00001b10
        /*0500*/ 	.word	0x00000019
        /*0504*/ 	.word	0x00030c10
        /*0508*/ 	.short	0x010a
        /*050a*/ 	.byte	0x3f
	.zero		1


	//   ....[13]....
        /*050c*/ 	.word	0x00001f30
        /*0510*/ 	.word	0x00000019
        /*0514*/ 	.word	0x00030c30
        /*0518*/ 	.short	0x010a
        /*051a*/ 	.byte	0x3f
	.zero		1


	//   ....[14]....
        /*051c*/ 	.word	0x00001fb0
        /*0520*/ 	.word	0x00000019
        /*0524*/ 	.word	0x00030c30
        /*0528*/ 	.short	0x010a
        /*052a*/ 	.byte	0x3f
	.zero		1


	//   ....[15]....
        /*052c*/ 	.word	0x00005840
        /*0530*/ 	.word	0x00000000
        /*0534*/ 	.word	0x00000000
        /*0538*/ 	.short	0x0101
        /*053a*/ 	.byte	0x3f
	.zero		1


	//   ....[16]....
        /*053c*/ 	.word	0x00005c80
        /*0540*/ 	.word	0x00000000
        /*0544*/ 	.word	0x00000000
        /*0548*/ 	.short	0x0101
        /*054a*/ 	.byte	0x3f
	.zero		1


	//   ....[17]....
        /*054c*/ 	.word	0x00009db0
        /*0550*/ 	.word	0x0000000c
        /*0554*/ 	.word	0x00030c20
        /*0558*/ 	.short	0x010a
        /*055a*/ 	.byte	0x3f
	.zero		1


	//   ....[18]....
        /*055c*/ 	.word	0x0000a260
        /*0560*/ 	.word	0x0000000c
        /*0564*/ 	.word	0x00030c40
        /*0568*/ 	.short	0x010a
        /*056a*/ 	.byte	0x3f
	.zero		1


	//   ....[19]....
        /*056c*/ 	.word	0x0000a4a0
        /*0570*/ 	.word	0x0000000c
        /*0574*/ 	.word	0x00030c28
        /*0578*/ 	.short	0x010a
        /*057a*/ 	.byte	0x3f
	.zero		1


	//   ....[20]....
        /*057c*/ 	.word	0x0000a660
        /*0580*/ 	.word	0x0000000c
        /*0584*/ 	.word	0x00030c48
        /*0588*/ 	.short	0x010a
        /*058a*/ 	.byte	0x3f
	.zero		1


	//   ....[21]....
        /*058c*/ 	.word	0x0000a870
        /*0590*/ 	.word	0x0000000c
        /*0594*/ 	.word	0x00030c20
        /*0598*/ 	.short	0x010a
        /*059a*/ 	.byte	0x3f
	.zero		1


	//   ....[22]....
        /*059c*/ 	.word	0x0000aa90
        /*05a0*/ 	.word	0x0000000c
        /*05a4*/ 	.word	0x00030c40
        /*05a8*/ 	.short	0x010a
        /*05aa*/ 	.byte	0x3f
	.zero		1


	//   ....[23]....
        /*05ac*/ 	.word	0x0000aca0
        /*05b0*/ 	.word	0x0000000c
        /*05b4*/ 	.word	0x00030c28
        /*05b8*/ 	.short	0x010a
        /*05ba*/ 	.byte	0x3f
	.zero		1


	//   ....[24]....
        /*05bc*/ 	.word	0x0000aeb0
        /*05c0*/ 	.word	0x0000000d
        /*05c4*/ 	.word	0x00030c40
        /*05c8*/ 	.short	0x010a
        /*05ca*/ 	.byte	0x3f
	.zero		1


	//   ....[25]....
        /*05cc*/ 	.word	0x0000b2a0
        /*05d0*/ 	.word	0x00000007
        /*05d4*/ 	.word	0x00000000
        /*05d8*/ 	.short	0x010a
        /*05da*/ 	.byte	0x3f
	.zero		1


	//   ....[26]....
        /*05dc*/ 	.word	0x0000b2f0
        /*05e0*/ 	.word	0x0000000b
        /*05e4*/ 	.word	0x00000000
        /*05e8*/ 	.short	0x010a
        /*05ea*/ 	.byte	0x3f
	.zero		1


	//   ....[27]....
        /*05ec*/ 	.word	0x0000b350
        /*05f0*/ 	.word	0x00000009
        /*05f4*/ 	.word	0x00000000
        /*05f8*/ 	.short	0x010a
        /*05fa*/ 	.byte	0x3f
	.zero		1


	//   ....[28]....
        /*05fc*/ 	.word	0x0000b380
        /*0600*/ 	.word	0x00000003
        /*0604*/ 	.word	0x00000000
        /*0608*/ 	.short	0x010a
        /*060a*/ 	.byte	0x3f
	.zero		1


	//   ....[29]....
        /*060c*/ 	.word	0x0000b450
        /*0610*/ 	.word	0x00000002
        /*0614*/ 	.word	0x00030c00
        /*0618*/ 	.short	0x010a
        /*061a*/ 	.byte	0x3f
	.zero		1


	//   ....[30]....
        /*061c*/ 	.word	0x0000b4a0
        /*0620*/ 	.word	0x00000019
        /*0624*/ 	.word	0x00030c10
        /*0628*/ 	.short	0x010a
        /*062a*/ 	.byte	0x3f
	.zero		1


	//   ....[31]....
        /*062c*/ 	.word	0x0000b4f0
        /*0630*/ 	.word	0x00000019
        /*0634*/ 	.word	0x00030c30
        /*0638*/ 	.short	0x010a
        /*063a*/ 	.byte	0x3f
	.zero		1


	//   ....[32]....
        /*063c*/ 	.word	0x0000b690
        /*0640*/ 	.word	0x0000000c
        /*0644*/ 	.word	0x00030c20
        /*0648*/ 	.short	0x010a
        /*064a*/ 	.byte	0x3f
	.zero		1


	//   ....[33]....
        /*064c*/ 	.word	0x0000b6e0
        /*0650*/ 	.word	0x0000000c
        /*0654*/ 	.word	0x00030c40
        /*0658*/ 	.short	0x010a
        /*065a*/ 	.byte	0x3f
	.zero		1


	//   ....[34]....
        /*065c*/ 	.word	0x0000b730
        /*0660*/ 	.word	0x0000000c
        /*0664*/ 	.word	0x00030c28
        /*0668*/ 	.short	0x010a
        /*066a*/ 	.byte	0x3f
	.zero		1


	//   ....[35]....
        /*066c*/ 	.word	0x0000b780
        /*0670*/ 	.word	0x0000000c
        /*0674*/ 	.word	0x00030c48
        /*0678*/ 	.short	0x010a
        /*067a*/ 	.byte	0x3f
	.zero		1


	//   ....[36]....
        /*067c*/ 	.word	0x0000b7e0
        /*0680*/ 	.word	0x0000000c
        /*0684*/ 	.word	0x00030c20
        /*0688*/ 	.short	0x010a
        /*068a*/ 	.byte	0x3f
	.zero		1


	//   ....[37]....
        /*068c*/ 	.word	0x0000b830
        /*0690*/ 	.word	0x0000000c
        /*0694*/ 	.word	0x00030c40
        /*0698*/ 	.short	0x010a
        /*069a*/ 	.byte	0x3f
	.zero		1


	//   ....[38]....
        /*069c*/ 	.word	0x0000b880
        /*06a0*/ 	.word	0x0000000c
        /*06a4*/ 	.word	0x00030c28
        /*06a8*/ 	.short	0x010a
        /*06aa*/ 	.byte	0x3f
	.zero		1


	//   ....[39]....
        /*06ac*/ 	.word	0x0000b8d0
        /*06b0*/ 	.word	0x0000000d
        /*06b4*/ 	.word	0x00030c40
        /*06b8*/ 	.short	0x010a
        /*06ba*/ 	.byte	0x3f
	.zero		1


	//   ....[40]....
        /*06bc*/ 	.word	0x0000b9a0
        /*06c0*/ 	.word	0x00000007
        /*06c4*/ 	.word	0x00000000
        /*06c8*/ 	.short	0x010a
        /*06ca*/ 	.byte	0x3f
	.zero		1


	//   ....[41]....
        /*06cc*/ 	.word	0x0000b9f0
        /*06d0*/ 	.word	0x0000000b
        /*06d4*/ 	.word	0x00000000
        /*06d8*/ 	.short	0x010a
        /*06da*/ 	.byte	0x3f
	.zero		1


	//   ....[42]....
        /*06dc*/ 	.word	0x0000ba40
        /*06e0*/ 	.word	0x00000009
        /*06e4*/ 	.word	0x00000000
        /*06e8*/ 	.short	0x010a
        /*06ea*/ 	.byte	0x3f
	.zero		1


	//----- nvinfo : EIATTR_NUM_MBARRIERS
	.align		4
.L_506:
        /*06ec*/ 	.byte	0x03, 0x38
        /*06ee*/ 	.short	0x0009


	//----- nvinfo : EIATTR_EXIT_INSTR_OFFSETS
	.align		4
        /*06f0*/ 	.byte	0x04, 0x1c
        /*06f2*/ 	.short	(.L_508 - .L_507)


	//   ....[0]....
.L_507:
        /*06f4*/ 	.word	0x0000b3d0


	//----- nvinfo : EIATTR_MAX_THREADS
	.align		4
.L_508:
        /*06f8*/ 	.byte	0x04, 0x05
        /*06fa*/ 	.short	(.L_510 - .L_509)
.L_509:
        /*06fc*/ 	.word	0x00000180
        /*0700*/ 	.word	0x00000001
        /*0704*/ 	.word	0x00000001


	//----- nvinfo : EIATTR_CRS_STACK_SIZE
	.align		4
.L_510:
        /*0708*/ 	.byte	0x04, 0x1e
        /*070a*/ 	.short	(.L_512 - .L_511)
.L_511:
        /*070c*/ 	.word	0x00000000


	//----- nvinfo : EIATTR_CBANK_PARAM_SIZE
	.align		4
.L_512:
        /*0710*/ 	.byte	0x03, 0x19
        /*0712*/ 	.short	0x06f0


	//----- nvinfo : EIATTR_PARAM_CBANK
	.align		4
        /*0714*/ 	.byte	0x04, 0x0a
        /*0716*/ 	.short	(.L_514 - .L_513)
	.align		4
.L_513:
        /*0718*/ 	.word	index@(.nv.constant0._ZN7cutlass13device_kernelIN5flash11enable_sm90INS1_16FlashAttnBwdSm90INS1_25CollectiveMainloopBwdSm90ILi2ELi2ELi2EN4cute5tupleIJNS5_1CILi1EEES8_S8_EEENS6_IJNS7_ILi128EEESA_NS7_ILi64EEEEEENS_10bfloat16_tEfNS_4arch4Sm90ELb0ELb0ELb1ELb1ELb1ELb1ELb0ELb0ELi2ELi1ELi2ELi2ELb0EEENS1_21CollectiveEpilogueBwdISC_SD_SF_Li256ELb1ELb0ELi1EEENS1_19SingleTileSchedulerILb1ELb0ELb0ELi128EEEEEEEEEvNT_6ParamsE)
        /*071c*/ 	.short	0x0210
        /*071e*/ 	.short	0x06f0


	//----- nvinfo : EIATTR_SW_WAR
	.align		4
.L_514:
        /*0720*/ 	.byte	0x04, 0x36
        /*0722*/ 	.short	(.L_516 - .L_515)
.L_515:
        /*0724*/ 	.word	0x00000008
.L_516:


//--------------------- .nv.info._ZN7cutlass13device_kernelIN5flash11enable_sm90INS1_16FlashAttnBwdSm90INS1_25CollectiveMainloopBwdSm90ILi2ELi2ELi2EN4cute5tupleIJNS5_1CILi1EEES8_S8_EEENS6_IJNS7_ILi128EEESA_NS7_ILi64EEEEEENS_10bfloat16_tEfNS_4arch4Sm90ELb0ELb0ELb1ELb1ELb0ELb1ELb0ELb0ELi2ELi1ELi2ELi2ELb0EEENS1_24CollectiveEpilogueBwdGQAISC_fSF_Li256ELb1ELb0EEENS1_19SingleTileSchedulerILb1ELb0ELb0ELi128EEEEEEEEEvNT_6ParamsE --------------------------
	.section	.nv.info._ZN7cutlass13device_kernelIN5flash11enable_sm90INS1_16FlashAttnBwdSm90INS1_25CollectiveMainloopBwdSm90ILi2ELi2ELi2EN4cute5tupleIJNS5_1CILi1EEES8_S8_EEENS6_IJNS7_ILi128EEESA_NS7_ILi64EEEEEENS_10bfloat16_tEfNS_4arch4Sm90ELb0ELb0ELb1ELb1ELb0ELb1ELb0ELb0ELi2ELi1ELi2ELi2ELb0EEENS1_24CollectiveEpilogueBwdGQAISC_fSF_Li256ELb1ELb0EEENS1_19SingleTileSchedulerILb1ELb0ELb0ELi128EEEEEEEEEvNT_6ParamsE,"",@"SHT_CUDA_INFO"
	.sectionflags	@""
	.align	4


	//----- nvinfo : EIATTR_CUDA_API_VERSION
	.align		4
        /*0000*/ 	.byte	0x04, 0x37
        /*0002*/ 	.short	(.L_518 - .L_517)
.L_517:
        /*0004*/ 	.word	0x00000082


	//----- nvinfo : EIATTR_KPARAM_INFO
	.align		4
.L_518:
        /*0008*/ 	.byte	0x04, 0x17
        /*000a*/ 	.short	(.L_520 - .L_519)
.L_519:
        /*000c*/ 	.word	0x00000000
        /*0010*/ 	.short	0x0000
        /*0012*/ 	.short	0x0070
        /*0014*/ 	.byte	0x00, 0xf0, 0x01, 0x1a


	//----- nvinfo : EIATTR_SPARSE_MMA_MASK
	.align		4
.L_520:
        /*0018*/ 	.byte	0x03, 0x50
        /*001a*/ 	.short	0x0000


	//----- nvinfo : EIATTR_MAXREG_COUNT
	.align		4
        /*001c*/ 	.byte	0x03, 0x1b
        /*001e*/ 	.short	0x00a8


	//----- nvinfo : EIATTR_NUM_BARRIERS
	.align		4
        /*0020*/ 	.byte	0x02, 0x4c
        /*0022*/ 	.byte	0x10
	.zero		1


	//----- nvinfo : EIATTR_EXTERNS
	.align		4
        /*0024*/ 	.byte	0x04, 0x0f
        /*0026*/ 	.short	(.L_522 - .L_521)


	//   ....[0]....
	.align		4
.L_521:
        /*0028*/ 	.word	index@(__assertfail)


	//----- nvinfo : EIATTR_ANNOTATIONS
	.align		4
.L_522:
        /*002c*/ 	.byte	0x04, 0x55
        /*002e*/ 	.short	(.L_524 - .L_523)


	//   ....[0]....
.L_523:
        /* <DEDUP_REMOVED lines=22> */
        /*0184*/ 	.byte	0x60, 0x93, 0x00, 0x00


	//----- nvinfo : EIATTR_MERCURY_ISA_VERSION
	.align		4
.L_524:
        /*0188*/ 	.byte	0x03, 0x5f
        /*018a*/ 	.short	0x0101


	//----- nvinfo : EIATTR_INT_WARP_WIDE_INSTR_OFFSETS
	.align		4
        /*018c*/ 	.byte	0x04, 0x31
        /*018e*/ 	.short	(.L_526 - .L_525)


	//   ....[0]....
.L_525:
        /*0190*/ 	.word	0x00000180


	//   ....[1]....
        /*0194*/ 	.word	0x00000240


	//   ....[2]....
        /*0198*/ 	.word	0x00007a60


	//----- nvinfo : EIATTR_COOP_GROUP_MASK_REGIDS
	.align		4
.L_526:
        /*019c*/ 	.byte	0x04, 0x29
        /*019e*/ 	.short	(.L_528 - .L_527)


	//   ....[0]....
.L_527:
        /*01a0*/ 	.word	0xffffffff


	//   ....[1]....
        /*01a4*/ 	.word	0xffffffff


	//   ....[2]....
        /*01a8*/ 	.word	0xffffffff


	//   ....[3]....
        /*01ac*/ 	.word	0xffffffff


	//   ....[4]....
        /*01b0*/ 	.word	0xffffffff


	//   ....[5]....
        /*01b4*/ 	.word	0xffffffff


	//   ....[6]....
        /*01b8*/ 	.word	0xffffffff


	//   ....[7]....
        /*01bc*/ 	.word	0xffffffff


	//   ....[8]....
        /*01c0*/ 	.word	0xffffffff


	//   ....[9]....
        /*01c4*/ 	.word	0xffffffff


	//   ....[10]....
        /*01c8*/ 	.word	0xffffffff


	//   ....[11]....
        /*01cc*/ 	.word	0xffffffff


	//   ....[12]....
        /*01d0*/ 	.word	0xffffffff


	//   ....[13]....
        /*01d4*/ 	.word	0xffffffff


	//   ....[14]....
        /*01d8*/ 	.word	0xffffffff


	//   ....[15]....
        /*01dc*/ 	.word	0xffffffff


	//   ....[16]....
        /*01e0*/ 	.word	0xffffffff


	//   ....[17]....
        /*01e4*/ 	.word	0xffffffff


	//   ....[18]....
        /*01e8*/ 	.word	0xffffffff


	//   ....[19]....
        /*01ec*/ 	.word	0xffffffff


	//   ....[20]....
        /*01f0*/ 	.word	0xffffffff


	//   ....[21]....
        /*01f4*/ 	.word	0xffffffff


	//   ....[22]....
        /*01f8*/ 	.word	0xffffffff


	//   ....[23]....
        /*01fc*/ 	.word	0xffffffff


	//   ....[24]....
        /*0200*/ 	.word	0xffffffff


	//   ....[25]....
        /*0204*/ 	.word	0xffffffff


	//   ....[26]....
        /*0208*/ 	.word	0xffffffff


	//   ....[27]....
        /*020c*/ 	.word	0xffffffff


	//   ....[28]....
        /*0210*/ 	.word	0xffffffff


	//   ....[29]....
        /*0214*/ 	.word	0xffffffff


	//   ....[30]....
        /*0218*/ 	.word	0xffffffff


	//   ....[31]....
        /*021c*/ 	.word	0xffffffff


	//   ....[32]....
        /*0220*/ 	.word	0xffffffff


	//   ....[33]....
        /*0224*/ 	.word	0xffffffff


	//   ....[34]....
        /*0228*/ 	.word	0xffffffff


	//   ....[35]....
        /*022c*/ 	.word	0xffffffff


	//   ....[36]....
        /*0230*/ 	.word	0xffffffff


	//   ....[37]....
        /*0234*/ 	.word	0xffffffff


	//   ....[38]....
        /*0238*/ 	.word	0xffffffff


	//   ....[39]....
        /*023c*/ 	.word	0xffffffff


	//   ....[40]....
        /*0240*/ 	.word	0xffffffff


	//   ....[41]....
        /*0244*/ 	.word	0xffffffff


	//   ....[42]....
        /*0248*/ 	.word	0xffffffff


	//   ....[43]....
        /*024c*/ 	.word	0xffffffff


	//   ....[44]....
        /*0250*/ 	.word	0xffffffff


	//   ....[45]....
        /*0254*/ 	.word	0xffffffff


	//   ....[46]....
        /*0258*/ 	.word	0xffffffff


	//   ....[47]....
        /*025c*/ 	.word	0xffffffff


	//   ....[48]....
        /*0260*/ 	.word	0xffffffff


	//   ....[49]....
        /*0264*/ 	.word	0xffffffff


	//   ....[50]....
        /*0268*/ 	.word	0xffffffff


	//   ....[51]....
        /*026c*/ 	.word	0xffffffff


	//   ....[52]....
        /*0270*/ 	.word	0xffffffff


	//   ....[53]....
        /*0274*/ 	.word	0xffffffff


	//   ....[54]....
        /*0278*/ 	.word	0xffffffff


	//   ....[55]....
        /*027c*/ 	.word	0xffffffff


	//   ....[56]....
        /*0280*/ 	.word	0xffffffff


	//   ....[57]....
        /*0284*/ 	.word	0xffffffff


	//   ....[58]....
        /*0288*/ 	.word	0xffffffff


	//   ....[59]....
        /*028c*/ 	.word	0xffffffff


	//   ....[60]....
        /*0290*/ 	.word	0xffffffff


	//   ....[61]....
        /*0294*/ 	.word	0xffffffff


	//   ....[62]....
        /*0298*/ 	.word	0xffffffff


	//   ....[63]....
        /*029c*/ 	.word	0xffffffff


	//   ....[64]....
        /*02a0*/ 	.word	0xffffffff


	//   ....[65]....
        /*02a4*/ 	.word	0xffffffff


	//   ....[66]....
        /*02a8*/ 	.word	0xffffffff


	//   ....[67]....
        /*02ac*/ 	.word	0xffffffff


	//   ....[68]....
        /*02b0*/ 	.word	0xffffffff


	//   ....[69]....
        /*02b4*/ 	.word	0xffffffff


	//   ....[70]....
        /*02b8*/ 	.word	0xffffffff


	//   ....[71]....
        /*02bc*/ 	.word	0x0500000f


	//----- nvinfo : EIATTR_COOP_GROUP_INSTR_OFFSETS
	.align		4
.L_528:
        /*02c0*/ 	.byte	0x04, 0x28
        /*02c2*/ 	.short	(.L_530 - .L_529)


	//   ....[0]....
.L_529:
        /*02c4*/ 	.word	0x00000060


	//   ....[1]....
        /*02c8*/ 	.word	0x00000190


	//   ....[2]....
        /*02cc*/ 	.word	0x00000220


	//   ....[3]....
        /*02d0*/ 	.word	0x000003a0


	//   ....[4]....
        /*02d4*/ 	.word	0x00000610


	//   ....[5]....
        /*02d8*/ 	.word	0x00001170


	//   ....[6]....
        /*02dc*/ 	.word	0x000021d0


	//   ....[7]....
        /*02e0*/ 	.word	0x000022d0


	//   ....[8]....
        /*02e4*/ 	.word	0x00002410


	//   ....[9]....
        /*02e8*/ 	.word	0x00002590


	//   ....[10]....
        /*02ec*/ 	.word	0x000026f0


	//   ....[11]....
        /*02f0*/ 	.word	0x00002730


	//   ....[12]....
        /*02f4*/ 	.word	0x00002790


	//   ....[13]....
        /*02f8*/ 	.word	0x000027d0


	//   ....[14]....
        /*02fc*/ 	.word	0x000027e0


	//   ....[15]....
        /*0300*/ 	.word	0x00002820


	//   ....[16]....
        /*0304*/ 	.word	0x00002900


	//   ....[17]....
        /*0308*/ 	.word	0x000029c0


	//   ....[18]....
        /*030c*/ 	.word	0x00002f10


	//   ....[19]....
        /*0310*/ 	.word	0x00002f20


	//   ....[20]....
        /*0314*/ 	.word	0x00002f40


	//   ....[21]....
        /*0318*/ 	.word	0x00002f50


	//   ....[22]....
        /*031c*/ 	.word	0x00002f70


	//   ....[23]....
        /*0320*/ 	.word	0x00002f80


	//   ....[24]....
        /*0324*/ 	.word	0x00002fd0


	//   ....[25]....
        /*0328*/ 	.word	0x00003130


	//   ....[26]....
        /*032c*/ 	.word	0x00003230


	//   ....[27]....
        /*0330*/ 	.word	0x00003290


	//   ....[28]....
        /*0334*/ 	.word	0x000032e0


	//   ....[29]....
        /*0338*/ 	.word	0x00003370


	//   ....[30]....
        /*033c*/ 	.word	0x00003570


	//   ....[31]....
        /*0340*/ 	.word	0x000035e0


	//   ....[32]....
        /*0344*/ 	.word	0x00003640


	//   ....[33]....
        /*0348*/ 	.word	0x00003680


	//   ....[34]....
        /*034c*/ 	.word	0x000036c0


	//   ....[35]....
        /*0350*/ 	.word	0x00003700


	//   ....[36]....
        /*0354*/ 	.word	0x00003740


	//   ....[37]....
        /*0358*/ 	.word	0x00003780


	//   ....[38]....
        /*035c*/ 	.word	0x000037f0


	//   ....[39]....
        /*0360*/ 	.word	0x00003830


	//   ....[40]....
        /*0364*/ 	.word	0x000038f0


	//   ....[41]....
        /*0368*/ 	.word	0x00003930


	//   ....[42]....
        /*036c*/ 	.word	0x00003970


	//   ....[43]....
        /*0370*/ 	.word	0x000039f0


	//   ....[44]....
        /*0374*/ 	.word	0x00003a40


	//   ....[45]....
        /*0378*/ 	.word	0x00003bb0


	//   ....[46]....
        /*037c*/ 	.word	0x00003c30


	//   ....[47]....
        /*0380*/ 	.word	0x00003c70


	//   ....[48]....
        /*0384*/ 	.word	0x00003cc0


	//   ....[49]....
        /*0388*/ 	.word	0x00003d30


	//   ....[50]....
        /*038c*/ 	.word	0x00003d80


	//   ....[51]....
        /*0390*/ 	.word	0x00003ec0


	//   ....[52]....
        /*0394*/ 	.word	0x00003f00


	//   ....[53]....
        /*0398*/ 	.word	0x00004030


	//   ....[54]....
        /*039c*/ 	.word	0x00004070


	//   ....[55]....
        /*03a0*/ 	.word	0x000040b0


	//   ....[56]....
        /*03a4*/ 	.word	0x000040f0


	//   ....[57]....
        /*03a8*/ 	.word	0x00004100


	//   ....[58]....
        /*03ac*/ 	.word	0x00004150


	//   ....[59]....
        /*03b0*/ 	.word	0x000041a0


	//   ....[60]....
        /*03b4*/ 	.word	0x00004270


	//   ....[61]....
        /*03b8*/ 	.word	0x00004300


	//   ....[62]....
        /*03bc*/ 	.word	0x000045d0


	//   ....[63]....
        /*03c0*/ 	.word	0x000045f0


	//   ....[64]....
        /*03c4*/ 	.word	0x00004600


	//   ....[65]....
        /*03c8*/ 	.word	0x00004610


	//   ....[66]....
        /*03cc*/ 	.word	0x00004620


	//   ....[67]....
        /*03d0*/ 	.word	0x00004660


	//   ....[68]....
        /*03d4*/ 	.word	0x00004690


	//   ....[69]....
        /*03d8*/ 	.word	0x000046b0


	//   ....[70]....
        /*03dc*/ 	.word	0x000067c0


	//   ....[71]....
        /*03e0*/ 	.word	0x000095d0


	//----- nvinfo : EIATTR_REG_RECONFIG
	.align		4
.L_530:
        /*03e4*/ 	.byte	0x01, 0x54
	.zero		2


	//----- nvinfo : EIATTR_SYSCALL_OFFSETS
	.align		4
        /*03e8*/ 	.byte	0x04, 0x46
        /*03ea*/ 	.short	(.L_532 - .L_531)


	//   ....[0]....
.L_531:
        /*03ec*/ 	.word	0x00000dd0


	//   ....[1]....
        /*03f0*/ 	.word	0x00000ec0


	//   ....[2]....
        /*03f4*/ 	.word	0x00001020


	//   ....[3]....
        /*03f8*/ 	.word	0x00001110


	//----- nvinfo : EIATTR_MBARRIER_INSTR_OFFSETS
	.align		4
.L_532:
        /*03fc*/ 	.byte	0x04, 0x39
        /*03fe*/ 	.short	(.L_534 - .L_533)


	//   ....[0]....
.L_533:
        /*0400*/ 	.word	0x00000260
        /*0404*/ 	.word	0x000000ff
        /*0408*/ 	.word	0x00030c00
        /*040c*/ 	.short	0x0100
        /*040e*/ 	.byte	0x06
	.zero		1


	//   ....[1]....
        /*0410*/ 	.word	0x00000350
        /*0414*/ 	.word	0x000000ff
        /*0418*/ 	.word	0x00030c10
        /*041c*/ 	.short	0x0100
        /*041e*/ 	.byte	0x08
	.zero		1


	//   ....[2]....
        /*0420*/ 	.word	0x00000360
        /*0424*/ 	.word	0x000000ff
        /*0428*/ 	.word	0x00030c20
        /*042c*/ 	.short	0x0100
        /*042e*/ 	.byte	0x08
	.zero		1


	//   ....[3]....
        /*0430*/ 	.word	0x00000370
        /*0434*/ 	.word	0x000000ff
        /*0438*/ 	.word	0x00030c18
        /*043c*/ 	.short	0x0100
        /*043e*/ 	.byte	0x08
	.zero		1


	//   ....[4]....
        /*0440*/ 	.word	0x00000380
        /*0444*/ 	.word	0x000000ff
        /*0448*/ 	.word	0x00030c28
        /*044c*/ 	.short	0x0100
        /*044e*/ 	.byte	0x08
	.zero		1


	//   ....[5]....
        /*0450*/ 	.word	0x000004b0
        /*0454*/ 	.word	0x000000ff
        /*0458*/ 	.word	0x00030c30
        /*045c*/ 	.short	0x0100
        /*045e*/ 	.byte	0x08
	.zero		1


	//   ....[6]....
        /*0460*/ 	.word	0x000004c0
        /*0464*/ 	.word	0x000000ff
        /*0468*/ 	.word	0x00030c40
        /*046c*/ 	.short	0x0100
        /*046e*/ 	.byte	0x08
	.zero		1


	//   ....[7]....
        /*0470*/ 	.word	0x000004d0
        /*0474*/ 	.word	0x000000ff
        /*0478*/ 	.word	0x00030c38
        /*047c*/ 	.short	0x0100
        /*047e*/ 	.byte	0x08
	.zero		1


	//   ....[8]....
        /*0480*/ 	.word	0x000004e0
        /*0484*/ 	.word	0x000000ff
        /*0488*/ 	.word	0x00030c48
        /*048c*/ 	.short	0x0100
        /*048e*/ 	.byte	0x08
	.zero		1


	//   ....[9]....
        /*0490*/ 	.word	0x000011c0
        /*0494*/ 	.word	0x00000002
        /*0498*/ 	.word	0x00030c00
        /*049c*/ 	.short	0x010a
        /*049e*/ 	.byte	0x3f
	.zero		1


	//   ....[10]....
        /*04a0*/ 	.word	0x00001340
        /*04a4*/ 	.word	0x00000002
        /*04a8*/ 	.word	0x00030c00
        /*04ac*/ 	.short	0x010a
        /*04ae*/ 	.byte	0x3f
	.zero		1


	//   ....[11]....
        /*04b0*/ 	.word	0x00001aa0
        /*04b4*/ 	.word	0x00000003
        /*04b8*/ 	.word	0x00030c10
        /*04bc*/ 	.short	0x010a
        /*04be*/ 	.byte	0x3f
	.zero		1


	//   ....[12]....
        /*04c0*/ 	.word	0x00001b10
        /*04c4*/ 	.word	0x00000003
        /*04c8*/ 	.word	0x00030c10
        /*04cc*/ 	.short	0x010a
        /*04ce*/ 	.byte	0x3f
	.zero		1


	//   ....[13]....
        /*04d0*/ 	.word	0x00001f30
        /*04d4*/ 	.word	0x00000003
        /*04d8*/ 	.word	0x00030c30
        /*04dc*/ 	.short	0x010a
        /*04de*/ 	.byte	0x3f
	.zero		1


	//   ....[14]....
        /*04e0*/ 	.word	0x00001fb0
        /*04e4*/ 	.word	0x00000003
        /*04e8*/ 	.word	0x00030c30
        /*04ec*/ 	.short	0x010a
        /*04ee*/ 	.byte	0x3f
	.zero		1


	//   ....[15]....
        /*04f0*/ 	.word	0x00005870
        /*04f4*/ 	.word	0x00000000
        /*04f8*/ 	.word	0x00000000
        /*04fc*/ 	.short	0x0101
        /*04fe*/ 	.byte	0x3f
	.zero		1


	//   ....[16]....
        /*0500*/ 	.word	0x00005cb0
        /*0504*/ 	.word	0x00000003
        /*0508*/ 	.word	0x00000000
        /*050c*/ 	.short	0x0101
        /*050e*/ 	.byte	0x3f
	.zero		1


	//   ....[17]....
        /*0510*/ 	.word	0x00007f60
        /*0514*/ 	.word	0x0000000c
        /*0518*/ 	.word	0x00030c20
        /*051c*/ 	.short	0x010a
        /*051e*/ 	.byte	0x3f
	.zero		1


	//   ....[18]....
        /*0520*/ 	.word	0x00008410
        /*0524*/ 	.word	0x0000000c
        /*0528*/ 	.word	0x00030c40
        /*052c*/ 	.short	0x010a
        /*052e*/ 	.byte	0x3f
	.zero		1


	//   ....[19]....
        /*0530*/ 	.word	0x00008650
        /*0534*/ 	.word	0x0000000c
        /*0538*/ 	.word	0x00030c28
        /*053c*/ 	.short	0x010a
        /*053e*/ 	.byte	0x3f
	.zero		1


	//   ....[20]....
        /*0540*/ 	.word	0x00008810
        /*0544*/ 	.word	0x0000000c
        /*0548*/ 	.word	0x00030c48
        /*054c*/ 	.short	0x010a
        /*054e*/ 	.byte	0x3f
	.zero		1


	//   ....[21]....
        /*0550*/ 	.word	0x00008a20
        /*0554*/ 	.word	0x0000000c
        /*0558*/ 	.word	0x00030c20
        /*055c*/ 	.short	0x010a
        /*055e*/ 	.byte	0x3f
	.zero		1


	//   ....[22]....
        /*0560*/ 	.word	0x00008c40
        /*0564*/ 	.word	0x0000000c
        /*0568*/ 	.word	0x00030c40
        /*056c*/ 	.short	0x010a
        /*056e*/ 	.byte	0x3f
	.zero		1


	//   ....[23]....
        /*0570*/ 	.word	0x00008e50
        /*0574*/ 	.word	0x0000000c
        /*0578*/ 	.word	0x00030c28
        /*057c*/ 	.short	0x010a
        /*057e*/ 	.byte	0x3f
	.zero		1


	//   ....[24]....
        /*0580*/ 	.word	0x00009060
        /*0584*/ 	.word	0x0000000d
        /*0588*/ 	.word	0x00030c40
        /*058c*/ 	.short	0x010a
        /*058e*/ 	.byte	0x3f
	.zero		1


	//   ....[25]....
        /*0590*/ 	.word	0x00009450
        /*0594*/ 	.word	0x00000007
        /*0598*/ 	.word	0x00000000
        /*059c*/ 	.short	0x010a
        /*059e*/ 	.byte	0x3f
	.zero		1


	//   ....[26]....
        /*05a0*/ 	.word	0x000094a0
        /*05a4*/ 	.word	0x0000000b
        /*05a8*/ 	.word	0x00000000
        /*05ac*/ 	.short	0x010a
        /*05ae*/ 	.byte	0x3f
	.zero		1


	//   ....[27]....
        /*05b0*/ 	.word	0x00009500
        /*05b4*/ 	.word	0x00000009
        /*05b8*/ 	.word	0x00000000
        /*05bc*/ 	.short	0x010a
        /*05be*/ 	.byte	0x3f
	.zero		1


	//   ....[28]....
        /*05c0*/ 	.word	0x00009530
        /*05c4*/ 	.word	0x00000003
        /*05c8*/ 	.word	0x00000000
        /*05cc*/ 	.short	0x010a
        /*05ce*/ 	.byte	0x3f
	.zero		1


	//   ....[29]....
        /*05d0*/ 	.word	0x00009600
        /*05d4*/ 	.word	0x00000002
        /*05d8*/ 	.word	0x00030c00
        /*05dc*/ 	.short	0x010a
        /*05de*/ 	.byte	0x3f
	.zero		1


	//   ....[30]....
        /*05e0*/ 	.word	0x00009650
        /*05e4*/ 	.word	0x00000003
        /*05e8*/ 	.word	0x00030c10
        /*05ec*/ 	.short	0x010a
        /*05ee*/ 	.byte	0x3f
	.zero		1


	//   ....[31]....
        /*05f0*/ 	.word	0x000096a0
        /*05f4*/ 	.word	0x00000003
        /*05f8*/ 	.word	0x00030c30
        /*05fc*/ 	.short	0x010a
        /*05fe*/ 	.byte	0x3f
	.zero		1


	//   ....[32]....
        /*0600*/ 	.word	0x000096f0
        /*0604*/ 	.word	0x0000000c
        /*0608*/ 	.word	0x00030c20
        /*060c*/ 	.short	0x010a
        /*060e*/ 	.byte	0x3f
	.zero		1


	//   ....[33]....
        /*0610*/ 	.word	0x00009740
        /*0614*/ 	.word	0x0000000c
        /*0618*/ 	.word	0x00030c40
        /*061c*/ 	.short	0x010a
        /*061e*/ 	.byte	0x3f
	.zero		1


	//   ....[34]....
        /*0620*/ 	.word	0x00009790
        /*0624*/ 	.word	0x0000000c
        /*0628*/ 	.word	0x00030c28
        /*062c*/ 	.short	0x010a
        /*062e*/ 	.byte	0x3f
	.zero		1


	//   ....[35]....
        /*0630*/ 	.word	0x000097e0
        /*0634*/ 	.word	0x0000000c
        /*0638*/ 	.word	0x00030c48
        /*063c*/ 	.short	0x010a
        /*063e*/ 	.byte	0x3f
	.zero		1


	//   ....[36]....
        /*0640*/ 	.word	0x00009840
        /*0644*/ 	.word	0x0000000c
        /*0648*/ 	.word	0x00030c20
        /*064c*/ 	.short	0x010a
        /*064e*/ 	.byte	0x3f
	.zero		1


	//   ....[37]....
        /*0650*/ 	.word	0x00009890
        /*0654*/ 	.word	0x0000000c
        /*0658*/ 	.word	0x00030c40
        /*065c*/ 	.short	0x010a
        /*065e*/ 	.byte	0x3f
	.zero		1


	//   ....[38]....
        /*0660*/ 	.word	0x000098e0
        /*0664*/ 	.word	0x0000000c
        /*0668*/ 	.word	0x00030c28
        /*066c*/ 	.short	0x010a
        /*066e*/ 	.byte	0x3f
	.zero		1


	//   ....[39]....
        /*0670*/ 	.word	0x00009930
        /*0674*/ 	.word	0x0000000d
        /*0678*/ 	.word	0x00030c40
        /*067c*/ 	.short	0x010a
        /*067e*/ 	.byte	0x3f
	.zero		1


	//   ....[40]....
        /*0680*/ 	.word	0x00009a10
        /*0684*/ 	.word	0x00000007
        /*0688*/ 	.word	0x00000000
        /*068c*/ 	.short	0x010a
        /*068e*/ 	.byte	0x3f
	.zero		1


	//   ....[41]....
        /*0690*/ 	.word	0x00009a60
        /*0694*/ 	.word	0x0000000b
        /*0698*/ 	.word	0x00000000
        /*069c*/ 	.short	0x010a
        /*069e*/ 	.byte	0x3f
	.zero		1


	//   ....[42]....
        /*06a0*/ 	.word	0x00009ab0
        /*06a4*/ 	.word	0x00000009
        /*06a8*/ 	.word	0x00000000
        /*06ac*/ 	.short	0x010a
        /*06ae*/ 	.byte	0x3f
	.zero		1


	//----- nvinfo : EIATTR_NUM_MBARRIERS
	.align		4
.L_534:
        /*06b0*/ 	.byte	0x03, 0x38
        /*06b2*/ 	.short	0x0009


	//----- nvinfo : EIATTR_EXIT_INSTR_OFFSETS
	.align		4
        /*06b4*/ 	.byte	0x04, 0x1c
        /*06b6*/ 	.short	(.L_536 - .L_535)


	//   ....[0]....
.L_535:
        /*06b8*/ 	.word	0x00009580


	//----- nvinfo : EIATTR_MAX_THREADS
	.align		4
.L_536:
        /*06bc*/ 	.byte	0x04, 0x05
        /*06be*/ 	.short	(.L_538 - .L_537)
.L_537:
        /*06c0*/ 	.word	0x00000180
        /*06c4*/ 	.word	0x00000001
        /*06c8*/ 	.word	0x00000001


	//----- nvinfo : EIATTR_CRS_STACK_SIZE
	.align		4
.L_538:
        /*06cc*/ 	.byte	0x04, 0x1e
        /*06ce*/ 	.short	(.L_540 - .L_539)
.L_539:
        /*06d0*/ 	.word	0x00000000


	//----- nvinfo : EIATTR_CBANK_PARAM_SIZE
	.align		4
.L_540:
        /*06d4*/ 	.byte	0x03, 0x19
        /*06d6*/ 	.short	0x06f0


	//----- nvinfo : EIATTR_PARAM_CBANK
	.align		4
        /*06d8*/ 	.byte	0x04, 0x0a
        /*06da*/ 	.short	(.L_542 - .L_541)
	.align		4
.L_541:
        /*06dc*/ 	.word	index@(.nv.constant0._ZN7cutlass13device_kernelIN5flash11enable_sm90INS1_16FlashAttnBwdSm90INS1_25CollectiveMainloopBwdSm90ILi2ELi2ELi2EN4cute5tupleIJNS5_1CILi1EEES8_S8_EEENS6_IJNS7_ILi128EEESA_NS7_ILi64EEEEEENS_10bfloat16_tEfNS_4arch4Sm90ELb0ELb0ELb1ELb1ELb0ELb1ELb0ELb0ELi2ELi1ELi2ELi2ELb0EEENS1_24CollectiveEpilogueBwdGQAISC_fSF_Li256ELb1ELb0EEENS1_19SingleTileSchedulerILb1ELb0ELb0ELi128EEEEEEEEEvNT_6ParamsE)
        /*06e0*/ 	.short	0x0210
        /*06e2*/ 	.short	0x06f0


	//----- nvinfo : EIATTR_SW_WAR
	.align		4
.L_542:
        /*06e4*/ 	.byte	0x04, 0x36
        /*06e6*/ 	.short	(.L_544 - .L_543)
.L_543:
        /*06e8*/ 	.word	0x00000008
.L_544:


//--------------------- .nv.info._ZN7cutlass13device_kernelIN5flash11enable_sm90INS1_16FlashAttnBwdSm90INS1_25CollectiveMainloopBwdSm90ILi2ELi2ELi2EN4cute5tupleIJNS5_1CILi1EEES8_S8_EEENS6_IJNS7_ILi128EEESA_NS7_ILi64EEEEEENS_10bfloat16_tEfNS_4arch4Sm90ELb0ELb0ELb1ELb1ELb1ELb1ELb0ELb0ELi2ELi1ELi2ELi2ELb0EEENS1_24CollectiveEpilogueBwdGQAISC_fSF_Li256ELb1ELb1EEENS1_19SingleTileSchedulerILb1ELb0ELb0ELi128EEEEEEEEEvNT_6ParamsE --------------------------
	.section	.nv.info._ZN7cutlass13device_kernelIN5flash11enable_sm90INS1_16FlashAttnBwdSm90INS1_25CollectiveMainloopBwdSm90ILi2ELi2ELi2EN4cute5tupleIJNS5_1CILi1EEES8_S8_EEENS6_IJNS7_ILi128EEESA_NS7_ILi64EEEEEENS_10bfloat16_tEfNS_4arch4Sm90ELb0ELb0ELb1ELb1ELb1ELb1ELb0ELb0ELi2ELi1ELi2ELi2ELb0EEENS1_24CollectiveEpilogueBwdGQAISC_fSF_Li256ELb1ELb1EEENS1_19SingleTileSchedulerILb1ELb0ELb0ELi128EEEEEEEEEvNT_6ParamsE,"",@"SHT_CUDA_INFO"
	.sectionflags	@""
	.align	4


	//----- nvinfo : EIATTR_CUDA_API_VERSION
	.align		4
        /*0000*/ 	.byte	0x04, 0x37
        /*0002*/ 	.short	(.L_546 - .L_545)
.L_545:
        /*0004*/ 	.word	0x00000082


	//----- nvinfo : EIATTR_KPARAM_INFO
	.align		4
.L_546:
        /*0008*/ 	.byte	0x04, 0x17
        /*000a*/ 	.short	(.L_548 - .L_547)
.L_547:
        /*000c*/ 	.word	0x00000000
        /*0010*/ 	.short	0x0000
        /*0012*/ 	.short	0x0070
        /*0014*/ 	.byte	0x00, 0xf0, 0x01, 0x1a


	//----- nvinfo : EIATTR_SPARSE_MMA_MASK
	.align		4
.L_548:
        /*0018*/ 	.byte	0x03, 0x50
        /*001a*/ 	.short	0x0000


	//----- nvinfo : EIATTR_MAXREG_COUNT
	.align		4
        /*001c*/ 	.byte	0x03, 0x1b
        /*001e*/ 	.short	0x00a8


	//----- nvinfo : EIATTR_NUM_BARRIERS
	.align		4
        /*0020*/ 	.byte	0x02, 0x4c
        /*0022*/ 	.byte	0x10
	.zero		1


	//----- nvinfo : EIATTR_EXTERNS
	.align		4
        /*0024*/ 	.byte	0x04, 0x0f
        /*0026*/ 	.short	(.L_550 - .L_549)


	//   ....[0]....
	.align		4
.L_549:
        /*0028*/ 	.word	index@(__assertfail)


	//----- nvinfo : EIATTR_ANNOTATIONS
	.align		4
.L_550:
        /*002c*/ 	.byte	0x04, 0x55
        /*002e*/ 	.short	(.L_552 - .L_551)


	//   ....[0]....
.L_551:
        /* <DEDUP_REMOVED lines=21> */


	//----- nvinfo : EIATTR_MERCURY_ISA_VERSION
	.align		4
.L_552:
        /*0168*/ 	.byte	0x03, 0x5f
        /*016a*/ 	.short	0x0101


	//----- nvinfo : EIATTR_INT_WARP_WIDE_INSTR_OFFSETS
	.align		4
        /*016c*/ 	.byte	0x04, 0x31
        /*016e*/ 	.short	(.L_554 - .L_553)


	//   ....[0]....
.L_553:
        /*0170*/ 	.word	0x00000180


	//   ....[1]....
        /*0174*/ 	.word	0x00000240


	//   ....[2]....
        /*0178*/ 	.word	0x00007910


	//   ....[3]....
        /*017c*/ 	.word	0x00007d80


	//   ....[4]....
        /*0180*/ 	.word	0x00008350


	//   ....[5]....
        /*0184*/ 	.word	0x000086d0


	//----- nvinfo : EIATTR_COOP_GROUP_MASK_REGIDS
	.align		4
.L_554:
        /*0188*/ 	.byte	0x04, 0x29
        /*018a*/ 	.short	(.L_556 - .L_555)


	//   ....[0]....
.L_555:
        /*018c*/ 	.word	0xffffffff


	//   ....[1]....
        /*0190*/ 	.word	0xffffffff


	//   ....[2]....
        /*0194*/ 	.word	0xffffffff


	//   ....[3]....
        /*0198*/ 	.word	0xffffffff


	//   ....[4]....
        /*019c*/ 	.word	0xffffffff


	//   ....[5]....
        /*01a0*/ 	.word	0xffffffff


	//   ....[6]....
        /*01a4*/ 	.word	0xffffffff


	//   ....[7]....
        /*01a8*/ 	.word	0xffffffff


	//   ....[8]....
        /*01ac*/ 	.word	0xffffffff


	//   ....[9]....
        /*01b0*/ 	.word	0xffffffff


	//   ....[10]....
        /*01b4*/ 	.word	0xffffffff


	//   ....[11]....
        /*01b8*/ 	.word	0xffffffff


	//   ....[12]....
        /*01bc*/ 	.word	0xffffffff


	//   ....[13]....
        /*01c0*/ 	.word	0xffffffff


	//   ....[14]....
        /*01c4*/ 	.word	0xffffffff


	//   ....[15]....
        /*01c8*/ 	.word	0xffffffff


	//   ....[16]....
        /*01cc*/ 	.word	0xffffffff


	//   ....[17]....
        /*01d0*/ 	.word	0xffffffff


	//   ....[18]....
        /*01d4*/ 	.word	0xffffffff


	//   ....[19]....
        /*01d8*/ 	.word	0xffffffff


	//   ....[20]....
        /*01dc*/ 	.word	0xffffffff


	//   ....[21]....
        /*01e0*/ 	.word	0xffffffff


	//   ....[22]....
        /*01e4*/ 	.word	0xffffffff


	//   ....[23]....
        /*01e8*/ 	.word	0xffffffff


	//   ....[24]....
        /*01ec*/ 	.word	0xffffffff


	//   ....[25]....
        /*01f0*/ 	.word	0xffffffff


	//   ....[26]....
        /*01f4*/ 	.word	0xffffffff


	//   ....[27]....
        /*01f8*/ 	.word	0xffffffff


	//   ....[28]....
        /*01fc*/ 	.word	0xffffffff


	//   ....[29]....
        /*0200*/ 	.word	0xffffffff


	//   ....[30]....
        /*0204*/ 	.word	0xffffffff


	//   ....[31]....
        /*0208*/ 	.word	0xffffffff


	//   ....[32]....
        /*020c*/ 	.word	0xffffffff


	//   ....[33]....
        /*0210*/ 	.word	0xffffffff


	//   ....[34]....
        /*0214*/ 	.word	0xffffffff


	//   ....[35]....
        /*0218*/ 	.word	0xffffffff


	//   ....[36]....
        /*021c*/ 	.word	0xffffffff


	//   ....[37]....
        /*0220*/ 	.word	0xffffffff


	//   ....[38]....
        /*0224*/ 	.word	0xffffffff


	//   ....[39]....
        /*0228*/ 	.word	0xffffffff


	//   ....[40]....
        /*022c*/ 	.word	0xffffffff


	//   ....[41]....
        /*0230*/ 	.word	0xffffffff


	//   ....[42]....
        /*0234*/ 	.word	0xffffffff


	//   ....[43]....
        /*0238*/ 	.word	0xffffffff


	//   ....[44]....
        /*023c*/ 	.word	0xffffffff


	//   ....[45]....
        /*0240*/ 	.word	0xffffffff


	//   ....[46]....
        /*0244*/ 	.word	0xffffffff


	//   ....[47]....
        /*0248*/ 	.word	0xffffffff


	//   ....[48]....
        /*024c*/ 	.word	0xffffffff


	//   ....[49]....
        /*0250*/ 	.word	0xffffffff


	//   ....[50]....
        /*0254*/ 	.word	0xffffffff


	//   ....[51]....
        /*0258*/ 	.word	0xffffffff


	//   ....[52]....
        /*025c*/ 	.word	0xffffffff


	//   ....[53]....
        /*0260*/ 	.word	0xffffffff


	//   ....[54]....
        /*0264*/ 	.word	0xffffffff


	//   ....[55]....
        /*0268*/ 	.word	0xffffffff


	//   ....[56]....
        /*026c*/ 	.word	0xffffffff


	//   ....[57]....
        /*0270*/ 	.word	0xffffffff


	//   ....[58]....
        /*0274*/ 	.word	0xffffffff


	//   ....[59]....
        /*0278*/ 	.word	0xffffffff


	//   ....[60]....
        /*027c*/ 	.word	0xffffffff


	//   ....[61]....
        /*0280*/ 	.word	0xffffffff


	//   ....[62]....
        /*0284*/ 	.word	0xffffffff


	//   ....[63]....
        /*0288*/ 	.word	0xffffffff


	//   ....[64]....
        /*028c*/ 	.word	0xffffffff


	//   ....[65]....
        /*0290*/ 	.word	0xffffffff


	//   ....[66]....
        /*0294*/ 	.word	0xffffffff


	//   ....[67]....
        /*0298*/ 	.word	0xffffffff


	//   ....[68]....
        /*029c*/ 	.word	0xffffffff


	//   ....[69]....
        /*02a0*/ 	.word	0xffffffff


	//   ....[70]....
        /*02a4*/ 	.word	0xffffffff


	//   ....[71]....
        /*02a8*/ 	.word	0xffffffff


	//   ....[72]....
        /*02ac*/ 	.word	0xffffffff


	//   ....[73]....
        /*02b0*/ 	.word	0xffffffff


	//   ....[74]....
        /*02b4*/ 	.word	0xffffffff


	//   ....[75]....
        /*02b8*/ 	.word	0xffffffff


	//   ....[76]....
        /*02bc*/ 	.word	0xffffffff


	//   ....[77]....
        /*02c0*/ 	.word	0xffffffff


	//   ....[78]....
        /*02c4*/ 	.word	0xffffffff


	//   ....[79]....
        /*02c8*/ 	.word	0xffffffff


	//   ....[80]....
        /*02cc*/ 	.word	0xffffffff


	//   ....[81]....
        /*02d0*/ 	.word	0x0500000f


	//   ....[82]....
        /*02d4*/ 	.word	0x0500000f


	//   ....[83]....
        /*02d8*/ 	.word	0x0500000f


	//   ....[84]....
        /*02dc*/ 	.word	0x0500000f


	//   ....[85]....
        /*02e0*/ 	.word	0x0500000f


	//   ....[86]....
        /*02e4*/ 	.word	0x0500000f


	//----- nvinfo : EIATTR_COOP_GROUP_INSTR_OFFSETS
	.align		4
.L_556:
        /*02e8*/ 	.byte	0x04, 0x28
        /*02ea*/ 	.short	(.L_558 - .L_557)


	//   ....[0]....
.L_557:
        /*02ec*/ 	.word	0x00000060


	//   ....[1]....
        /*02f0*/ 	.word	0x00000190


	//   ....[2]....
        /*02f4*/ 	.word	0x00000220


	//   ....[3]....
        /*02f8*/ 	.word	0x000003a0


	//   ....[4]....
        /*02fc*/ 	.word	0x00000610


	//   ....[5]....
        /*0300*/ 	.word	0x00001170


	//   ....[6]....
        /*0304*/ 	.word	0x00002120


	//   ....[7]....
        /*0308*/ 	.word	0x00002240


	//   ....[8]....
        /*030c*/ 	.word	0x00002360


	//   ....[9]....
        /*0310*/ 	.word	0x000024e0


	//   ....[10]....
        /*0314*/ 	.word	0x00002620


	//   ....[11]....
        /*0318*/ 	.word	0x00002670


	//   ....[12]....
        /*031c*/ 	.word	0x000026e0


	//   ....[13]....
        /*0320*/ 	.word	0x00002730


	//   ....[14]....
        /*0324*/ 	.word	0x00002750


	//   ....[15]....
        /*0328*/ 	.word	0x00002800


	//   ....[16]....
        /*032c*/ 	.word	0x00002930


	//   ....[17]....
        /*0330*/ 	.word	0x00002970


	//   ....[18]....
        /*0334*/ 	.word	0x00002f70


	//   ....[19]....
        /*0338*/ 	.word	0x00002f90


	//   ....[20]....
        /*033c*/ 	.word	0x00002fa0


	//   ....[21]....
        /*0340*/ 	.word	0x00002fc0


	//   ....[22]....
        /*0344*/ 	.word	0x00002fd0


	//   ....[23]....
        /*0348*/ 	.word	0x00002ff0


	//   ....[24]....
        /*034c*/ 	.word	0x00003030


	//   ....[25]....
        /*0350*/ 	.word	0x000030b0


	//   ....[26]....
        /*0354*/ 	.word	0x000032c0


	//   ....[27]....
        /*0358*/ 	.word	0x000033c0


	//   ....[28]....
        /*035c*/ 	.word	0x00003400


	//   ....[29]....
        /*0360*/ 	.word	0x00003480


	//   ....[30]....
        /*0364*/ 	.word	0x000034f0


	//   ....[31]....
        /*0368*/ 	.word	0x00003530


	//   ....[32]....
        /*036c*/ 	.word	0x00003570


	//   ....[33]....
        /*0370*/ 	.word	0x000035b0


	//   ....[34]....
        /*0374*/ 	.word	0x000035c0


	//   ....[35]....
        /*0378*/ 	.word	0x000036e0


	//   ....[36]....
        /*037c*/ 	.word	0x00003720


	//   ....[37]....
        /*0380*/ 	.word	0x00003770


	//   ....[38]....
        /*0384*/ 	.word	0x000037b0


	//   ....[39]....
        /*0388*/ 	.word	0x000037f0


	//   ....[40]....
        /*038c*/ 	.word	0x00003880


	//   ....[41]....
        /*0390*/ 	.word	0x000038c0


	//   ....[42]....
        /*0394*/ 	.word	0x00003920


	//   ....[43]....
        /*0398*/ 	.word	0x00003960


	//   ....[44]....
        /*039c*/ 	.word	0x000039e0


	//   ....[45]....
        /*03a0*/ 	.word	0x00003ad0


	//   ....[46]....
        /*03a4*/ 	.word	0x00003b10


	//   ....[47]....
        /*03a8*/ 	.word	0x00003c20


	//   ....[48]....
        /*03ac*/ 	.word	0x00003d40


	//   ....[49]....
        /*03b0*/ 	.word	0x00003e00


	//   ....[50]....
        /*03b4*/ 	.word	0x00003ec0


	//   ....[51]....
        /*03b8*/ 	.word	0x00003f20


	//   ....[52]....
        /*03bc*/ 	.word	0x00003f60


	//   ....[53]....
        /*03c0*/ 	.word	0x00003fa0


	//   ....[54]....
        /*03c4*/ 	.word	0x00003fd0


	//   ....[55]....
        /*03c8*/ 	.word	0x00004020


	//   ....[56]....
        /*03cc*/ 	.word	0x00004060


	//   ....[57]....
        /*03d0*/ 	.word	0x000040a0


	//   ....[58]....
        /*03d4*/ 	.word	0x000040e0


	//   ....[59]....
        /*03d8*/ 	.word	0x00004120


	//   ....[60]....
        /*03dc*/ 	.word	0x00004160


	//   ....[61]....
        /*03e0*/ 	.word	0x00004270


	//   ....[62]....
        /*03e4*/ 	.word	0x00004540


	//   ....[63]....
        /*03e8*/ 	.word	0x00004550


	//   ....[64]....
        /*03ec*/ 	.word	0x00004560


	//   ....[65]....
        /*03f0*/ 	.word	0x00004570


	//   ....[66]....
        /*03f4*/ 	.word	0x00004580


	//   ....[67]....
        /*03f8*/ 	.word	0x00004590


	//   ....[68]....
        /*03fc*/ 	.word	0x00004820


	//   ....[69]....
        /*0400*/ 	.word	0x00004830


	//   ....[70]....
        /*0404*/ 	.word	0x000065b0


	//   ....[71]....
        /*0408*/ 	.word	0x00006740


	//   ....[72]....
        /*040c*/ 	.word	0x00006990


	//   ....[73]....
        /*0410*/ 	.word	0x00006b20


	//   ....[74]....
        /*0414*/ 	.word	0x00006c30


	//   ....[75]....
        /*0418*/ 	.word	0x000075b0


	//   ....[76]....
        /*041c*/ 	.word	0x00007840


	//   ....[77]....
        /*0420*/ 	.word	0x00007a80


	//   ....[78]....
        /*0424*/ 	.word	0x00007cb0


	//   ....[79]....
        /*0428*/ 	.word	0x00007f60


	//   ....[80]....
        /*042c*/ 	.word	0x00008290


	//   ....[81]....
        /*0430*/ 	.word	0x0000a240


	//   ....[82]....
        /*0434*/ 	.word	0x0000a390


	//   ....[83]....
        /*0438*/ 	.word	0x0000a400


	//   ....[84]....
        /*043c*/ 	.word	0x0000a470


	//   ....[85]....
        /*0440*/ 	.word	0x0000a4e0


	//   ....[86]....
        /*0444*/ 	.word	0x0000a550


	//----- nvinfo : EIATTR_REG_RECONFIG
	.align		4
.L_558:
        /*0448*/ 	.byte	0x01, 0x54
	.zero		2


	//----- nvinfo : EIATTR_SYSCALL_OFFSETS
	.align		4
        /*044c*/ 	.byte	0x04, 0x46
        /*044e*/ 	.short	(.L_560 - .L_559)


	//   ....[0]....
.L_559:
        /*0450*/ 	.word	0x00000dd0


	//   ....[1]....
        /*0454*/ 	.word	0x00000ec0


	//   ....[2]....
        /*0458*/ 	.word	0x00001020


	//   ....[3]....
        /*045c*/ 	.word	0x00001110


	//----- nvinfo : EIATTR_MBARRIER_INSTR_OFFSETS
	.align		4
.L_560:
        /*0460*/ 	.byte	0x04, 0x39
        /*0462*/ 	.short	(.L_562 - .L_561)


	//   ....[0]....
.L_561:
        /*0464*/ 	.word	0x00000260
        /*0468*/ 	.word	0x000000ff
        /*046c*/ 	.word	0x00030c00
        /*0470*/ 	.short	0x0100
        /*0472*/ 	.byte	0x06
	.zero		1


	//   ....[1]....
        /*0474*/ 	.word	0x00000350
        /*0478*/ 	.word	0x000000ff
        /*047c*/ 	.word	0x00030c10
        /*0480*/ 	.short	0x0100
        /*0482*/ 	.byte	0x08
	.zero		1


	//   ....[2]....
        /*0484*/ 	.word	0x00000360
        /*0488*/ 	.word	0x000000ff
        /*048c*/ 	.word	0x00030c20
        /*0490*/ 	.short	0x0100
        /*0492*/ 	.byte	0x08
	.zero		1


	//   ....[3]....
        /*0494*/ 	.word	0x00000370
        /*0498*/ 	.word	0x000000ff
        /*049c*/ 	.word	0x00030c18
        /*04a0*/ 	.short	0x0100
        /*04a2*/ 	.byte	0x08
	.zero		1


	//   ....[4]....
        /*04a4*/ 	.word	0x00000380
        /*04a8*/ 	.word	0x000000ff
        /*04ac*/ 	.word	0x00030c28
        /*04b0*/ 	.short	0x0100
        /*04b2*/ 	.byte	0x08
	.zero		1


	//   ....[5]....
        /*04b4*/ 	.word	0x000004b0
        /*04b8*/ 	.word	0x000000ff
        /*04bc*/ 	.word	0x00030c30
        /*04c0*/ 	.short	0x0100
        /*04c2*/ 	.byte	0x08
	.zero		1


	//   ....[6]....
        /*04c4*/ 	.word	0x000004c0
        /*04c8*/ 	.word	0x000000ff
        /*04cc*/ 	.word	0x00030c40
        /*04d0*/ 	.short	0x0100
        /*04d2*/ 	.byte	0x08
	.zero		1


	//   ....[7]....
        /*04d4*/ 	.word	0x000004d0
        /*04d8*/ 	.word	0x000000ff
        /*04dc*/ 	.word	0x00030c38
        /*04e0*/ 	.short	0x0100
        /*04e2*/ 	.byte	0x08
	.zero		1


	//   ....[8]....
        /*04e4*/ 	.word	0x000004e0
        /*04e8*/ 	.word	0x000000ff
        /*04ec*/ 	.word	0x00030c48
        /*04f0*/ 	.short	0x0100
        /*04f2*/ 	.byte	0x08
	.zero		1


	//   ....[9]....
        /*04f4*/ 	.word	0x000011c0
        /*04f8*/ 	.word	0x00000002
        /*04fc*/ 	.word	0x00030c00
        /*0500*/ 	.short	0x010a
        /*0502*/ 	.byte	0x3f
	.zero		1


	//   ....[10]....
        /*0504*/ 	.word	0x00001340
        /*0508*/ 	.word	0x00000002
        /*050c*/ 	.word	0x00030c00
        /*0510*/ 	.short	0x010a
        /*0512*/ 	.byte	0x3f
	.zero		1


	//   ....[11]....
        /*0514*/ 	.word	0x00001aa0
        /*0518*/ 	.word	0x00000019
        /*051c*/ 	.word	0x00030c10
        /*0520*/ 	.short	0x010a
        /*0522*/ 	.byte	0x3f
	.zero		1


	//   ....[12]....
        /*0524*/ 	.word	0x00001b10
        /*0528*/ 	.word	0x00000019
        /*052c*/ 	.word	0x00030c10
        /*0530*/ 	.short	0x010a
        /*0532*/ 	.byte	0x3f
	.zero		1


	//   ....[13]....
        /*0534*/ 	.word	0x00001f30
        /*0538*/ 	.word	0x00000019
        /*053c*/ 	.word	0x00030c30
        /*0540*/ 	.short	0x010a
        /*0542*/ 	.byte	0x3f
	.zero		1


	//   ....[14]....
        /*0544*/ 	.word	0x00001fb0
        /*0548*/ 	.word	0x00000019
        /*054c*/ 	.word	0x00030c30
        /*0550*/ 	.short	0x010a
        /*0552*/ 	.byte	0x3f
	.zero		1


	//   ....[15]....
        /*0554*/ 	.word	0x00005840
        /*0558*/ 	.word	0x00000000
        /*055c*/ 	.word	0x00000000
        /*0560*/ 	.short	0x0101
        /*0562*/ 	.byte	0x3f
	.zero		1


	//   ....[16]....
        /*0564*/ 	.word	0x00005c80
        /*0568*/ 	.word	0x00000000
        /*056c*/ 	.word	0x00000000
        /*0570*/ 	.short	0x0101
        /*0572*/ 	.byte	0x3f
	.zero		1


	//   ....[17]....
        /*0574*/ 	.word	0x00008bd0
        /*0578*/ 	.word	0x0000000c
        /*057c*/ 	.word	0x00030c20
        /*0580*/ 	.short	0x010a
        /*0582*/ 	.byte	0x3f
	.zero		1


	//   ....[18]....
        /*0584*/ 	.word	0x00009080
        /*0588*/ 	.word	0x0000000c
        /*058c*/ 	.word	0x00030c40
        /*0590*/ 	.short	0x010a
        /*0592*/ 	.byte	0x3f
	.zero		1


	//   ....[19]....
        /*0594*/ 	.word	0x000092c0
        /*0598*/ 	.word	0x0000000c
        /*059c*/ 	.word	0x00030c28
        /*05a0*/ 	.short	0x010a
        /*05a2*/ 	.byte	0x3f
	.zero		1


	//   ....[20]....
        /*05a4*/ 	.word	0x00009480
        /*05a8*/ 	.word	0x0000000c
        /*05ac*/ 	.word	0x00030c48
        /*05b0*/ 	.short	0x010a
        /*05b2*/ 	.byte	0x3f
	.zero		1


	//   ....[21]....
        /*05b4*/ 	.word	0x00009690
        /*05b8*/ 	.word	0x0000000c
        /*05bc*/ 	.word	0x00030c20
        /*05c0*/ 	.short	0x010a
        /*05c2*/ 	.byte	0x3f
	.zero		1


	//   ....[22]....
        /*05c4*/ 	.word	0x000098b0
        /*05c8*/ 	.word	0x0000000c
        /*05cc*/ 	.word	0x00030c40
        /*05d0*/ 	.short	0x010a
        /*05d2*/ 	.byte	0x3f
	.zero		1


	//   ....[23]....
        /*05d4*/ 	.word	0x00009ac0
        /*05d8*/ 	.word	0x0000000c
        /*05dc*/ 	.word	0x00030c28
        /*05e0*/ 	.short	0x010a
        /*05e2*/ 	.byte	0x3f
	.zero		1


	//   ....[24]....
        /*05e4*/ 	.word	0x00009cd0
        /*05e8*/ 	.word	0x0000000d
        /*05ec*/ 	.word	0x00030c40
        /*05f0*/ 	.short	0x010a
        /*05f2*/ 	.byte	0x3f
	.zero		1


	//   ....[25]....
        /*05f4*/ 	.word	0x0000a0c0
        /*05f8*/ 	.word	0x00000007
        /*05fc*/ 	.word	0x00000000
        /*0600*/ 	.short	0x010a
        /*0602*/ 	.byte	0x3f
	.zero		1


	//   ....[26]....
        /*0604*/ 	.word	0x0000a110
        /*0608*/ 	.word	0x0000000b
        /*060c*/ 	.word	0x00000000
        /*0610*/ 	.short	0x010a
        /*0612*/ 	.byte	0x3f
	.zero		1


	//   ....[27]....
        /*0614*/ 	.word	0x0000a170
        /*0618*/ 	.word	0x00000009
        /*061c*/ 	.word	0x00000000
        /*0620*/ 	.short	0x010a
        /*0622*/ 	.byte	0x3f
	.zero		1


	//   ....[28]....
        /*0624*/ 	.word	0x0000a1a0
        /*0628*/ 	.word	0x00000003
        /*062c*/ 	.word	0x00000000
        /*0630*/ 	.short	0x010a
        /*0632*/ 	.byte	0x3f
	.zero		1


	//   ....[29]....
        /*0634*/ 	.word	0x0000a270
        /*0638*/ 	.word	0x00000002
        /*063c*/ 	.word	0x00030c00
        /*0640*/ 	.short	0x010a
        /*0642*/ 	.byte	0x3f
	.zero		1


	//   ....[30]....
        /*0644*/ 	.word	0x0000a2c0
        /*0648*/ 	.word	0x00000019
        /*064c*/ 	.word	0x00030c10
        /*0650*/ 	.short	0x010a
        /*0652*/ 	.byte	0x3f
	.zero		1


	//   ....[31]....
        /*0654*/ 	.word	0x0000a310
        /*0658*/ 	.word	0x00000019
        /*065c*/ 	.word	0x00030c30
        /*0660*/ 	.short	0x010a
        /*0662*/ 	.byte	0x3f
	.zero		1


	//   ....[32]....
        /*0664*/ 	.word	0x0000a590
        /*0668*/ 	.word	0x0000000c
        /*066c*/ 	.word	0x00030c20
        /*0670*/ 	.short	0x010a
        /*0672*/ 	.byte	0x3f
	.zero		1


	//   ....[33]....
        /*0674*/ 	.word	0x0000a5e0
        /*0678*/ 	.word	0x0000000c
        /*067c*/ 	.word	0x00030c40
        /*0680*/ 	.short	0x010a
        /*0682*/ 	.byte	0x3f
	.zero		1


	//   ....[34]....
        /*0684*/ 	.word	0x0000a630
        /*0688*/ 	.word	0x0000000c
        /*068c*/ 	.word	0x00030c28
        /*0690*/ 	.short	0x010a
        /*0692*/ 	.byte	0x3f
	.zero		1


	//   ....[35]....
        /*0694*/ 	.word	0x0000a680
        /*0698*/ 	.word	0x0000000c
        /*069c*/ 	.word	0x00030c48
        /*06a0*/ 	.short	0x010a
        /*06a2*/ 	.byte	0x3f
	.zero		1


	//   ....[36]....
        /*06a4*/ 	.word	0x0000a6e0
        /*06a8*/ 	.word	0x0000000c
        /*06ac*/ 	.word	0x00030c20
        /*06b0*/ 	.short	0x010a
        /*06b2*/ 	.byte	0x3f
	.zero		1


	//   ....[37]....
        /*06b4*/ 	.word	0x0000a730
        /*06b8*/ 	.word	0x0000000c
        /*06bc*/ 	.word	0x00030c40
        /*06c0*/ 	.short	0x010a
        /*06c2*/ 	.byte	0x3f
	.zero		1


	//   ....[38]....
        /*06c4*/ 	.word	0x0000a780
        /*06c8*/ 	.word	0x0000000c
        /*06cc*/ 	.word	0x00030c28
        /*06d0*/ 	.short	0x010a
        /*06d2*/ 	.byte	0x3f
	.zero		1


	//   ....[39]....
        /*06d4*/ 	.word	0x0000a7d0
        /*06d8*/ 	.word	0x0000000d
        /*06dc*/ 	.word	0x00030c40
        /*06e0*/ 	.short	0x010a
        /*06e2*/ 	.byte	0x3f
	.zero		1


	//   ....[40]....
        /*06e4*/ 	.word	0x0000a8b0
        /*06e8*/ 	.word	0x00000007
        /*06ec*/ 	.word	0x00000000
        /*06f0*/ 	.short	0x010a
        /*06f2*/ 	.byte	0x3f
	.zero		1


	//   ....[41]....
        /*06f4*/ 	.word	0x0000a900
        /*06f8*/ 	.word	0x0000000b
        /*06fc*/ 	.word	0x00000000
        /*0700*/ 	.short	0x010a
        /*0702*/ 	.byte	0x3f
	.zero		1


	//   ....[42]....
        /*0704*/ 	.word	0x0000a950
        /*0708*/ 	.word	0x00000009
        /*070c*/ 	.word	0x00000000
        /*0710*/ 	.short	0x010a
        /*0712*/ 	.byte	0x3f
	.zero		1


	//----- nvinfo : EIATTR_NUM_MBARRIERS
	.align		4
.L_562:
        /*0714*/ 	.byte	0x03, 0x38
        /*0716*/ 	.short	0x0009


	//----- nvinfo : EIATTR_EXIT_INSTR_OFFSETS
	.align		4
        /*0718*/ 	.byte	0x04, 0x1c
        /*071a*/ 	.short	(.L_564 - .L_563)


	//   ....[0]....
.L_563:
        /*071c*/ 	.word	0x0000a1f0


	//----- nvinfo : EIATTR_MAX_THREADS
	.align		4
.L_564:
        /*0720*/ 	.byte	0x04, 0x05
        /*0722*/ 	.short	(.L_566 - .L_565)
.L_565:
        /*0724*/ 	.word	0x00000180
        /*0728*/ 	.word	0x00000001
        /*072c*/ 	.word	0x00000001


	//----- nvinfo : EIATTR_CRS_STACK_SIZE
	.align		4
.L_566:
        /*0730*/ 	.byte	0x04, 0x1e
        /*0732*/ 	.short	(.L_568 - .L_567)
.L_567:
        /*0734*/ 	.word	0x00000000


	//----- nvinfo : EIATTR_CBANK_PARAM_SIZE
	.align		4
.L_568:
        /*0738*/ 	.byte	0x03, 0x19
        /*073a*/ 	.short	0x06f0


	//----- nvinfo : EIATTR_PARAM_CBANK
	.align		4
        /*073c*/ 	.byte	0x04, 0x0a
        /*073e*/ 	.short	(.L_570 - .L_569)
	.align		4
.L_569:
        /*0740*/ 	.word	index@(.nv.constant0._ZN7cutlass13device_kernelIN5flash11enable_sm90INS1_16FlashAttnBwdSm90INS1_25CollectiveMainloopBwdSm90ILi2ELi2ELi2EN4cute5tupleIJNS5_1CILi1EEES8_S8_EEENS6_IJNS7_ILi128EEESA_NS7_ILi64EEEEEENS_10bfloat16_tEfNS_4arch4Sm90ELb0ELb0ELb1ELb1ELb1ELb1ELb0ELb0ELi2ELi1ELi2ELi2ELb0EEENS1_24CollectiveEpilogueBwdGQAISC_fSF_Li256ELb1ELb1EEENS1_19SingleTileSchedulerILb1ELb0ELb0ELi128EEEEEEEEEvNT_6ParamsE)
        /*0744*/ 	.short	0x0210
        /*0746*/ 	.short	0x06f0


	//----- nvinfo : EIATTR_SW_WAR
	.align		4
.L_570:
        /*0748*/ 	.byte	0x04, 0x36
        /*074a*/ 	.short	(.L_572 - .L_571)
.L_571:
        /*074c*/ 	.word	0x00000008
.L_572:


//--------------------- .nv.info._ZN7cutlass13device_kernelIN5flash11enable_sm90INS1_16FlashAttnBwdSm90INS1_25CollectiveMainloopBwdSm90ILi2ELi2ELi2EN4cute5tupleIJNS5_1CILi1EEES8_S8_EEENS6_IJNS7_ILi128EEESA_NS7_ILi64EEEEEENS_10bfloat16_tEfNS_4arch4Sm90ELb0ELb1ELb1ELb0ELb0ELb1ELb0ELb0ELi2ELi1ELi2ELi2ELb0EEENS1_21CollectiveEpilogueBwdISC_SD_SF_Li256ELb0ELb0ELi1EEENS1_19SingleTileSchedulerILb0ELb0ELb0ELi128EEEEEEEEEvNT_6ParamsE --------------------------
	.section	.nv.info._ZN7cutlass13device_kernelIN5flash11enable_sm90INS1_16FlashAttnBwdSm90INS1_25CollectiveMainloopBwdSm90ILi2ELi2ELi2EN4cute5tupleIJNS5_1CILi1EEES8_S8_EEENS6_IJNS7_ILi128EEESA_NS7_ILi64EEEEEENS_10bfloat16_tEfNS_4arch4Sm90ELb0ELb1ELb1ELb0ELb0ELb1ELb0ELb0ELi2ELi1ELi2ELi2ELb0EEENS1_21CollectiveEpilogueBwdISC_SD_SF_Li256ELb0ELb0ELi1EEENS1_19SingleTileSchedulerILb0ELb0ELb0ELi128EEEEEEEEEvNT_6ParamsE,"",@"SHT_CUDA_INFO"
	.sectionflags	@""
	.align	4


	//----- nvinfo : EIATTR_CUDA_API_VERSION
	.align		4
        /*0000*/ 	.byte	0x04, 0x37
        /*0002*/ 	.short	(.L_574 - .L_573)
.L_573:
        /*0004*/ 	.word	0x00000082


	//----- nvinfo : EIATTR_KPARAM_INFO
	.align		4
.L_574:
        /*0008*/ 	.byte	0x04, 0x17
        /*000a*/ 	.short	(.L_576 - .L_575)
.L_575:
        /*000c*/ 	.word	0x00000000
        /*0010*/ 	.short	0x0000
        /*0012*/ 	.short	0x0070
        /*0014*/ 	.byte	0x00, 0xf0, 0x01, 0x24


	//----- nvinfo : EIATTR_SPARSE_MMA_MASK
	.align		4
.L_576:
        /*0018*/ 	.byte	0x03, 0x50
        /*001a*/ 	.short	0x0000


	//----- nvinfo : EIATTR_MAXREG_COUNT
	.align		4
        /*001c*/ 	.byte	0x03, 0x1b
        /*001e*/ 	.short	0x00a8


	//----- nvinfo : EIATTR_NUM_BARRIERS
	.align		4
        /*0020*/ 	.byte	0x02, 0x4c
        /*0022*/ 	.byte	0x10
	.zero		1


	//----- nvinfo : EIATTR_EXTERNS
	.align		4
        /*0024*/ 	.byte	0x04, 0x0f
        /*0026*/ 	.short	(.L_578 - .L_577)


	//   ....[0]....
	.align		4
.L_577:
        /*0028*/ 	.word	index@(__assertfail)


	//----- nvinfo : EIATTR_ANNOTATIONS
	.align		4
.L_578:
        /*002c*/ 	.byte	0x04, 0x55
        /*002e*/ 	.short	(.L_580 - .L_579)


	//   ....[0]....
.L_579:
        /* <DEDUP_REMOVED lines=158> */


	//----- nvinfo : EIATTR_MERCURY_ISA_VERSION
	.align		4
.L_580:
        /*0a00*/ 	.byte	0x03, 0x5f
        /*0a02*/ 	.short	0x0101


	//----- nvinfo : EIATTR_INT_WARP_WIDE_INSTR_OFFSETS
	.align		4
        /*0a04*/ 	.byte	0x04, 0x31
        /*0a06*/ 	.short	(.L_582 - .L_581)


	//   ....[0]....
.L_581:
        /*0a08*/ 	.word	0x000001f0


	//   ....[1]....
        /*0a0c*/ 	.word	0x00000220


	//----- nvinfo : EIATTR_COOP_GROUP_MASK_REGIDS
	.align		4
.L_582:
        /*0a10*/ 	.byte	0x04, 0x29
        /*0a12*/ 	.short	(.L_584 - .L_583)


	//   ....[0]....
.L_583:
        /*0a14*/ 	.word	0xffffffff


	//   ....[1]....
        /*0a18*/ 	.word	0xffffffff


	//   ....[2]....
        /*0a1c*/ 	.word	0xffffffff


	//   ....[3]....
        /*0a20*/ 	.word	0xffffffff


	//   ....[4]....
        /*0a24*/ 	.word	0xffffffff


	//   ....[5]....
        /*0a28*/ 	.word	0xffffffff


	//   ....[6]....
        /*0a2c*/ 	.word	0xffffffff


	//   ....[7]....
        /*0a30*/ 	.word	0xffffffff


	//   ....[8]....
        /*0a34*/ 	.word	0xffffffff


	//   ....[9]....
        /*0a38*/ 	.word	0xffffffff


	//   ....[10]....
        /*0a3c*/ 	.word	0xffffffff


	//   ....[11]....
        /*0a40*/ 	.word	0xffffffff


	//   ....[12]....
        /*0a44*/ 	.word	0xffffffff


	//   ....[13]....
        /*0a48*/ 	.word	0xffffffff


	//   ....[14]....
        /*0a4c*/ 	.word	0xffffffff


	//   ....[15]....
        /*0a50*/ 	.word	0xffffffff


	//   ....[16]....
        /*0a54*/ 	.word	0xffffffff


	//   ....[17]....
        /*0a58*/ 	.word	0xffffffff


	//   ....[18]....
        /*0a5c*/ 	.word	0xffffffff


	//   ....[19]....
        /*0a60*/ 	.word	0xffffffff


	//   ....[20]....
        /*0a64*/ 	.word	0xffffffff


	//   ....[21]....
        /*0a68*/ 	.word	0xffffffff


	//   ....[22]....
        /*0a6c*/ 	.word	0xffffffff


	//   ....[23]....
        /*0a70*/ 	.word	0xffffffff


	//   ....[24]....
        /*0a74*/ 	.word	0xffffffff


	//   ....[25]....
        /*0a78*/ 	.word	0xffffffff


	//   ....[26]....
        /*0a7c*/ 	.word	0xffffffff


	//   ....[27]....
        /*0a80*/ 	.word	0xffffffff


	//   ....[28]....
        /*0a84*/ 	.word	0xffffffff


	//   ....[29]....
        /*0a88*/ 	.word	0xffffffff


	//   ....[30]....
        /*0a8c*/ 	.word	0xffffffff


	//   ....[31]....
        /*0a90*/ 	.word	0xffffffff


	//   ....[32]....
        /*0a94*/ 	.word	0xffffffff


	//   ....[33]....
        /*0a98*/ 	.word	0xffffffff


	//   ....[34]....
        /*0a9c*/ 	.word	0xffffffff


	//   ....[35]....
        /*0aa0*/ 	.word	0xffffffff


	//   ....[36]....
        /*0aa4*/ 	.word	0xffffffff


	//   ....[37]....
        /*0aa8*/ 	.word	0xffffffff


	//   ....[38]....
        /*0aac*/ 	.word	0xffffffff


	//   ....[39]....
        /*0ab0*/ 	.word	0xffffffff


	//   ....[40]....
        /*0ab4*/ 	.word	0xffffffff


	//   ....[41]....
        /*0ab8*/ 	.word	0xffffffff


	//   ....[42]....
        /*0abc*/ 	.word	0xffffffff


	//   ....[43]....
        /*0ac0*/ 	.word	0xffffffff


	//   ....[44]....
        /*0ac4*/ 	.word	0xffffffff


	//   ....[45]....
        /*0ac8*/ 	.word	0xffffffff


	//   ....[46]....
        /*0acc*/ 	.word	0xffffffff


	//   ....[47]....
        /*0ad0*/ 	.word	0xffffffff


	//   ....[48]....
        /*0ad4*/ 	.word	0xffffffff


	//   ....[49]....
        /*0ad8*/ 	.word	0xffffffff


	//   ....[50]....
        /*0adc*/ 	.word	0xffffffff


	//   ....[51]....
        /*0ae0*/ 	.word	0xffffffff


	//   ....[52]....
        /*0ae4*/ 	.word	0xffffffff


	//   ....[53]....
        /*0ae8*/ 	.word	0xffffffff


	//   ....[54]....
        /*0aec*/ 	.word	0xffffffff


	//   ....[55]....
        /*0af0*/ 	.word	0xffffffff


	//   ....[56]....
        /*0af4*/ 	.word	0xffffffff


	//   ....[57]....
        /*0af8*/ 	.word	0xffffffff


	//   ....[58]....
        /*0afc*/ 	.word	0xffffffff


	//   ....[59]....
        /*0b00*/ 	.word	0xffffffff


	//   ....[60]....
        /*0b04*/ 	.word	0xffffffff


	//   ....[61]....
        /*0b08*/ 	.word	0xffffffff


	//   ....[62]....
        /*0b0c*/ 	.word	0xffffffff


	//   ....[63]....
        /*0b10*/ 	.word	0xffffffff


	//   ....[64]....
        /*0b14*/ 	.word	0xffffffff


	//   ....[65]....
        /*0b18*/ 	.word	0xffffffff


	//   ....[66]....
        /*0b1c*/ 	.word	0xffffffff


	//   ....[67]....
        /*0b20*/ 	.word	0xffffffff


	//   ....[68]....
        /*0b24*/ 	.word	0xffffffff


	//   ....[69]....
        /*0b28*/ 	.word	0xffffffff


	//   ....[70]....
        /*0b2c*/ 	.word	0xffffffff


	//   ....[71]....
        /*0b30*/ 	.word	0xffffffff


	//   ....[72]....
        /*0b34*/ 	.word	0xffffffff


	//   ....[73]....
        /*0b38*/ 	.word	0xffffffff


	//   ....[74]....
        /*0b3c*/ 	.word	0xffffffff


	//   ....[75]....
        /*0b40*/ 	.word	0xffffffff


	//   ....[76]....
        /*0b44*/ 	.word	0xffffffff


	//   ....[77]....
        /*0b48*/ 	.word	0xffffffff


	//   ....[78]....
        /*0b4c*/ 	.word	0xffffffff


	//   ....[79]....
        /*0b50*/ 	.word	0xffffffff


	//   ....[80]....
        /*0b54*/ 	.word	0xffffffff


	//   ....[81]....
        /*0b58*/ 	.word	0xffffffff


	//   ....[82]....
        /*0b5c*/ 	.word	0xffffffff


	//   ....[83]....
        /*0b60*/ 	.word	0xffffffff


	//   ....[84]....
        /*0b64*/ 	.word	0xffffffff


	//   ....[85]....
        /*0b68*/ 	.word	0xffffffff


	//   ....[86]....
        /*0b6c*/ 	.word	0xffffffff


	//   ....[87]....
        /*0b70*/ 	.word	0xffffffff


	//   ....[88]....
        /*0b74*/ 	.word	0xffffffff


	//   ....[89]....
        /*0b78*/ 	.word	0xffffffff


	//   ....[90]....
        /*0b7c*/ 	.word	0xffffffff


	//   ....[91]....
        /*0b80*/ 	.word	0xffffffff


	//   ....[92]....
        /*0b84*/ 	.word	0xffffffff


	//   ....[93]....
        /*0b88*/ 	.word	0xffffffff


	//   ....[94]....
        /*0b8c*/ 	.word	0xffffffff


	//   ....[95]....
        /*0b90*/ 	.word	0xffffffff


	//   ....[96]....
        /*0b94*/ 	.word	0xffffffff


	//   ....[97]....
        /*0b98*/ 	.word	0xffffffff


	//   ....[98]....
        /*0b9c*/ 	.word	0xffffffff


	//   ....[99]....
        /*0ba0*/ 	.word	0xffffffff


	//   ....[100]....
        /*0ba4*/ 	.word	0xffffffff


	//   ....[101]....
        /*0ba8*/ 	.word	0xffffffff


	//   ....[102]....
        /*0bac*/ 	.word	0xffffffff


	//   ....[103]....
        /*0bb0*/ 	.word	0xffffffff


	//   ....[104]....
        /*0bb4*/ 	.word	0xffffffff


	//   ....[105]....
        /*0bb8*/ 	.word	0xffffffff


	//   ....[106]....
        /*0bbc*/ 	.word	0xffffffff


	//   ....[107]....
        /*0bc0*/ 	.word	0xffffffff


	//   ....[108]....
        /*0bc4*/ 	.word	0xffffffff


	//   ....[109]....
        /*0bc8*/ 	.word	0xffffffff


	//   ....[110]....
        /*0bcc*/ 	.word	0xffffffff


	//   ....[111]....
        /*0bd0*/ 	.word	0xffffffff


	//   ....[112]....
        /*0bd4*/ 	.word	0xffffffff


	//   ....[113]....
        /*0bd8*/ 	.word	0xffffffff


	//   ....[114]....
        /*0bdc*/ 	.word	0xffffffff


	//   ....[115]....
        /*0be0*/ 	.word	0xffffffff


	//   ....[116]....
        /*0be4*/ 	.word	0xffffffff


	//   ....[117]....
        /*0be8*/ 	.word	0xffffffff


	//   ....[118]....
        /*0bec*/ 	.word	0xffffffff


	//   ....[119]....
        /*0bf0*/ 	.word	0xffffffff


	//   ....[120]....
        /*0bf4*/ 	.word	0xffffffff


	//   ....[121]....
        /*0bf8*/ 	.word	0xffffffff


	//   ....[122]....
        /*0bfc*/ 	.word	0xffffffff


	//   ....[123]....
        /*0c00*/ 	.word	0xffffffff


	//   ....[124]....
        /*0c04*/ 	.word	0xffffffff


	//   ....[125]....
        /*0c08*/ 	.word	0xffffffff


	//   ....[126]....
        /*0c0c*/ 	.word	0xffffffff


	//   ....[127]....
        /*0c10*/ 	.word	0xffffffff


	//   ....[128]....
        /*0c14*/ 	.word	0xffffffff


	//   ....[129]....
        /*0c18*/ 	.word	0xffffffff


	//   ....[130]....
        /*0c1c*/ 	.word	0xffffffff


	//   ....[131]....
        /*0c20*/ 	.word	0xffffffff


	//   ....[132]....
        /*0c24*/ 	.word	0xffffffff


	//   ....[133]....
        /*0c28*/ 	.word	0xffffffff


	//   ....[134]....
        /*0c2c*/ 	.word	0xffffffff


	//   ....[135]....
        /*0c30*/ 	.word	0xffffffff


	//   ....[136]....
        /*0c34*/ 	.word	0xffffffff


	//   ....[137]....
        /*0c38*/ 	.word	0xffffffff


	//   ....[138]....
        /*0c3c*/ 	.word	0xffffffff


	//   ....[139]....
        /*0c40*/ 	.word	0xffffffff


	//   ....[140]....
        /*0c44*/ 	.word	0xffffffff


	//   ....[141]....
        /*0c48*/ 	.word	0xffffffff


	//   ....[142]....
        /*0c4c*/ 	.word	0xffffffff


	//   ....[143]....
        /*0c50*/ 	.word	0xffffffff


	//   ....[144]....
        /*0c54*/ 	.word	0xffffffff


	//   ....[145]....
        /*0c58*/ 	.word	0xffffffff


	//   ....[146]....
        /*0c5c*/ 	.word	0xffffffff


	//   ....[147]....
        /*0c60*/ 	.word	0xffffffff


	//   ....[148]....
        /*0c64*/ 	.word	0xffffffff


	//   ....[149]....
        /*0c68*/ 	.word	0xffffffff


	//   ....[150]....
        /*0c6c*/ 	.word	0xffffffff


	//   ....[151]....
        /*0c70*/ 	.word	0xffffffff


	//   ....[152]....
        /*0c74*/ 	.word	0xffffffff


	//   ....[153]....
        /*0c78*/ 	.word	0xffffffff


	//   ....[154]....
        /*0c7c*/ 	.word	0xffffffff


	//   ....[155]....
        /*0c80*/ 	.word	0xffffffff


	//   ....[156]....
        /*0c84*/ 	.word	0xffffffff


	//   ....[157]....
        /*0c88*/ 	.word	0xffffffff


	//   ....[158]....
        /*0c8c*/ 	.word	0xffffffff


	//   ....[159]....
        /*0c90*/ 	.word	0xffffffff


	//   ....[160]....
        /*0c94*/ 	.word	0xffffffff


	//   ....[161]....
        /*0c98*/ 	.word	0xffffffff


	//   ....[162]....
        /*0c9c*/ 	.word	0xffffffff


	//   ....[163]....
        /*0ca0*/ 	.word	0xffffffff


	//   ....[164]....
        /*0ca4*/ 	.word	0xffffffff


	//   ....[165]....
        /*0ca8*/ 	.word	0xffffffff


	//   ....[166]....
        /*0cac*/ 	.word	0xffffffff


	//   ....[167]....
        /*0cb0*/ 	.word	0xffffffff


	//   ....[168]....
        /*0cb4*/ 	.word	0xffffffff


	//   ....[169]....
        /*0cb8*/ 	.word	0xffffffff


	//   ....[170]....
        /*0cbc*/ 	.word	0xffffffff


	//   ....[171]....
        /*0cc0*/ 	.word	0xffffffff


	//   ....[172]....
        /*0cc4*/ 	.word	0xffffffff


	//   ....[173]....
        /*0cc8*/ 	.word	0xffffffff


	//   ....[174]....
        /*0ccc*/ 	.word	0xffffffff


	//   ....[175]....
        /*0cd0*/ 	.word	0xffffffff


	//   ....[176]....
        /*0cd4*/ 	.word	0xffffffff


	//   ....[177]....
        /*0cd8*/ 	.word	0xffffffff


	//   ....[178]....
        /*0cdc*/ 	.word	0xffffffff


	//   ....[179]....
        /*0ce0*/ 	.word	0xffffffff


	//   ....[180]....
        /*0ce4*/ 	.word	0xffffffff


	//   ....[181]....
        /*0ce8*/ 	.word	0xffffffff


	//   ....[182]....
        /*0cec*/ 	.word	0xffffffff


	//   ....[183]....
        /*0cf0*/ 	.word	0xffffffff


	//   ....[184]....
        /*0cf4*/ 	.word	0xffffffff


	//   ....[185]....
        /*0cf8*/ 	.word	0xffffffff


	//   ....[186]....
        /*0cfc*/ 	.word	0xffffffff


	//   ....[187]....
        /*0d00*/ 	.word	0xffffffff


	//   ....[188]....
        /*0d04*/ 	.word	0xffffffff


	//   ....[189]....
        /*0d08*/ 	.word	0xffffffff


	//   ....[190]....
        /*0d0c*/ 	.word	0xffffffff


	//   ....[191]....
        /*0d10*/ 	.word	0xffffffff


	//   ....[192]....
        /*0d14*/ 	.word	0xffffffff


	//   ....[193]....
        /*0d18*/ 	.word	0xffffffff


	//   ....[194]....
        /*0d1c*/ 	.word	0xffffffff


	//   ....[195]....
        /*0d20*/ 	.word	0xffffffff


	//   ....[196]....
        /*0d24*/ 	.word	0xffffffff


	//   ....[197]....
        /*0d28*/ 	.word	0xffffffff


	//   ....[198]....
        /*0d2c*/ 	.word	0xffffffff


	//   ....[199]....
        /*0d30*/ 	.word	0xffffffff


	//   ....[200]....
        /*0d34*/ 	.word	0x0500000f


	//----- nvinfo : EIATTR_COOP_GROUP_INSTR_OFFSETS
	.align		4
.L_584:
        /*0d38*/ 	.byte	0x04, 0x28
        /*0d3a*/ 	.short	(.L_586 - .L_585)


	//   ....[0]....
.L_585:
        /*0d3c*/ 	.word	0x00000070


	//   ....[1]....
        /*0d40*/ 	.word	0x00000200


	//   ....[2]....
        /*0d44*/ 	.word	0x00000250


	//   ....[3]....
        /*0d48*/ 	.word	0x00000440


	//   ....[4]....
        /*0d4c*/ 	.word	0x00000660


	//   ....[5]....
        /*0d50*/ 	.word	0x00000fb0


	//   ....[6]....
        /*0d54*/ 	.word	0x000030d0


	//   ....[7]....
        /*0d58*/ 	.word	0x00003730


	//   ....[8]....
        /*0d5c*/ 	.word	0x00003960


	//   ....[9]....
        /*0d60*/ 	.word	0x00003990


	//   ....[10]....
        /*0d64*/ 	.word	0x000039c0


	//   ....[11]....
        /*0d68*/ 	.word	0x00003a00


	//   ....[12]....
        /*0d6c*/ 	.word	0x00003a40


	//   ....[13]....
        /*0d70*/ 	.word	0x00003b20


	//   ....[14]....
        /*0d74*/ 	.word	0x00003b60


	//   ....[15]....
        /*0d78*/ 	.word	0x00003b90


	//   ....[16]....
        /*0d7c*/ 	.word	0x00003bb0


	//   ....[17]....
        /*0d80*/ 	.word	0x00003bc0


	//   ....[18]....
        /*0d84*/ 	.word	0x00003bf0


	//   ....[19]....
        /*0d88*/ 	.word	0x00003c60


	//   ....[20]....
        /*0d8c*/ 	.word	0x00003ca0


	//   ....[21]....
        /*0d90*/ 	.word	0x00003ce0


	//   ....[22]....
        /*0d94*/ 	.word	0x00003d20


	//   ....[23]....
        /*0d98*/ 	.word	0x00003d60


	//   ....[24]....
        /*0d9c*/ 	.word	0x00003e50


	//   ....[25]....
        /*0da0*/ 	.word	0x00003eb0


	//   ....[26]....
        /*0da4*/ 	.word	0x00003ee0


	//   ....[27]....
        /*0da8*/ 	.word	0x00003f40


	//   ....[28]....
        /*0dac*/ 	.word	0x00003f80


	//   ....[29]....
        /*0db0*/ 	.word	0x00003fa0


	//   ....[30]....
        /*0db4*/ 	.word	0x00003fd0


	//   ....[31]....
        /*0db8*/ 	.word	0x00004000


	//   ....[32]....
        /*0dbc*/ 	.word	0x00004020


	//   ....[33]....
        /*0dc0*/ 	.word	0x00004130


	//   ....[34]....
        /*0dc4*/ 	.word	0x00004170


	//   ....[35]....
        /*0dc8*/ 	.word	0x000041b0


	//   ....[36]....
        /*0dcc*/ 	.word	0x000041e0


	//   ....[37]....
        /*0dd0*/ 	.word	0x00004200


	//   ....[38]....
        /*0dd4*/ 	.word	0x00004280


	//   ....[39]....
        /*0dd8*/ 	.word	0x000042c0


	//   ....[40]....
        /*0ddc*/ 	.word	0x000042f0


	//   ....[41]....
        /*0de0*/ 	.word	0x00004330


	//   ....[42]....
        /*0de4*/ 	.word	0x00004350


	//   ....[43]....
        /*0de8*/ 	.word	0x00004370


	//   ....[44]....
        /*0dec*/ 	.word	0x00004380


	//   ....[45]....
        /*0df0*/ 	.word	0x000043d0


	//   ....[46]....
        /*0df4*/ 	.word	0x00004430


	//   ....[47]....
        /*0df8*/ 	.word	0x00004470


	//   ....[48]....
        /*0dfc*/ 	.word	0x00004550


	//   ....[49]....
        /*0e00*/ 	.word	0x00004620


	//   ....[50]....
        /*0e04*/ 	.word	0x00004630


	//   ....[51]....
        /*0e08*/ 	.word	0x00004700


	//   ....[52]....
        /*0e0c*/ 	.word	0x00004730


	//   ....[53]....
        /*0e10*/ 	.word	0x00004770


	//   ....[54]....
        /*0e14*/ 	.word	0x00004860


	//   ....[55]....
        /*0e18*/ 	.word	0x00004a40


	//   ....[56]....
        /*0e1c*/ 	.word	0x00004a80


	//   ....[57]....
        /*0e20*/ 	.word	0x00004af0


	//   ....[58]....
        /*0e24*/ 	.word	0x00004b30


	//   ....[59]....
        /*0e28*/ 	.word	0x00004b70


	//   ....[60]....
        /*0e2c*/ 	.word	0x00004bf0


	//   ....[61]....
        /*0e30*/ 	.word	0x00004c30


	//   ....[62]....
        /*0e34*/ 	.word	0x00004d50


	//   ....[63]....
        /*0e38*/ 	.word	0x00004eb0


	//   ....[64]....
        /*0e3c*/ 	.word	0x00004ee0


	//   ....[65]....
        /*0e40*/ 	.word	0x00004f00


	//   ....[66]....
        /*0e44*/ 	.word	0x00004f40


	//   ....[67]....
        /*0e48*/ 	.word	0x00004f60


	//   ....[68]....
        /*0e4c*/ 	.word	0x00004f70


	//   ....[69]....
        /*0e50*/ 	.word	0x00004ff0


	//   ....[70]....
        /*0e54*/ 	.word	0x00007fd0


	//   ....[71]....
        /*0e58*/ 	.word	0x00008230


	//   ....[72]....
        /*0e5c*/ 	.word	0x00008250


	//   ....[73]....
        /*0e60*/ 	.word	0x00008290


	//   ....[74]....
        /*0e64*/ 	.word	0x000082c0


	//   ....[75]....
        /*0e68*/ 	.word	0x00008330


	//   ....[76]....
        /*0e6c*/ 	.word	0x000083e0


	//   ....[77]....
        /*0e70*/ 	.word	0x000084a0


	//   ....[78]....
        /*0e74*/ 	.word	0x00008540


	//   ....[79]....
        /*0e78*/ 	.word	0x00008560


	//   ....[80]....
        /*0e7c*/ 	.word	0x00008590


	//   ....[81]....
        /*0e80*/ 	.word	0x00008600


	//   ....[82]....
        /*0e84*/ 	.word	0x00008640


	//   ....[83]....
        /*0e88*/ 	.word	0x000086d0


	//   ....[84]....
        /*0e8c*/ 	.word	0x000087e0


	//   ....[85]....
        /*0e90*/ 	.word	0x00008890


	//   ....[86]....
        /*0e94*/ 	.word	0x000088d0


	//   ....[87]....
        /*0e98*/ 	.word	0x00008930


	//   ....[88]....
        /*0e9c*/ 	.word	0x00008940


	//   ....[89]....
        /*0ea0*/ 	.word	0x00008970


	//   ....[90]....
        /*0ea4*/ 	.word	0x00008980


	//   ....[91]....
        /*0ea8*/ 	.word	0x00008990


	//   ....[92]....
        /*0eac*/ 	.word	0x00008a20


	//   ....[93]....
        /*0eb0*/ 	.word	0x00008ac0


	//   ....[94]....
        /*0eb4*/ 	.word	0x00008af0


	//   ....[95]....
        /*0eb8*/ 	.word	0x00008b70


	//   ....[96]....
        /*0ebc*/ 	.word	0x00008bc0


	//   ....[97]....
        /*0ec0*/ 	.word	0x00008bf0


	//   ....[98]....
        /*0ec4*/ 	.word	0x00008ca0


	//   ....[99]....
        /*0ec8*/ 	.word	0x00008ce0


	//   ....[100]....
        /*0ecc*/ 	.word	0x00008d70


	//   ....[101]....
        /*0ed0*/ 	.word	0x00008d90


	//   ....[102]....
        /*0ed4*/ 	.word	0x00008db0


	//   ....[103]....
        /*0ed8*/ 	.word	0x00008dd0


	//   ....[104]....
        /*0edc*/ 	.word	0x00008f20


	//   ....[105]....
        /*0ee0*/ 	.word	0x00008fb0


	//   ....[106]....
        /*0ee4*/ 	.word	0x00009050


	//   ....[107]....
        /*0ee8*/ 	.word	0x00009260


	//   ....[108]....
        /*0eec*/ 	.word	0x000092c0


	//   ....[109]....
        /*0ef0*/ 	.word	0x000092f0


	//   ....[110]....
        /*0ef4*/ 	.word	0x00009550


	//   ....[111]....
        /*0ef8*/ 	.word	0x000095b0


	//   ....[112]....
        /*0efc*/ 	.word	0x000095e0


	//   ....[113]....
        /*0f00*/ 	.word	0x00009610


	//   ....[114]....
        /*0f04*/ 	.word	0x00009630


	//   ....[115]....
        /*0f08*/ 	.word	0x00009660


	//   ....[116]....
        /*0f0c*/ 	.word	0x00009670


	//   ....[117]....
        /*0f10*/ 	.word	0x00009880


	//   ....[118]....
        /*0f14*/ 	.word	0x000098d0


	//   ....[119]....
        /*0f18*/ 	.word	0x00009b10


	//   ....[120]....
        /*0f1c*/ 	.word	0x00009b20


	//   ....[121]....
        /*0f20*/ 	.word	0x00009b30


	//   ....[122]....
        /*0f24*/ 	.word	0x00009b40


	//   ....[123]....
        /*0f28*/ 	.word	0x00009b60


	//   ....[124]....
        /*0f2c*/ 	.word	0x00009b70


	//   ....[125]....
        /*0f30*/ 	.word	0x00009b80


	//   ....[126]....
        /*0f34*/ 	.word	0x00009ee0


	//   ....[127]....
        /*0f38*/ 	.word	0x00009ef0


	//   ....[128]....
        /*0f3c*/ 	.word	0x00009f00


	//   ....[129]....
        /*0f40*/ 	.word	0x00009f10


	//   ....[130]....
        /*0f44*/ 	.word	0x00009f20


	//   ....[131]....
        /*0f48*/ 	.word	0x00009f30


	//   ....[132]....
        /*0f4c*/ 	.word	0x00009f40


	//   ....[133]....
        /*0f50*/ 	.word	0x00009f50


	//   ....[134]....
        /*0f54*/ 	.word	0x0000df20


	//   ....[135]....
        /*0f58*/ 	.word	0x0000dfa0


	//   ....[136]....
        /*0f5c*/ 	.word	0x0000dfe0


	//   ....[137]....
        /*0f60*/ 	.word	0x0000e020


	//   ....[138]....
        /*0f64*/ 	.word	0x0000e070


	//   ....[139]....
        /*0f68*/ 	.word	0x0000e080


	//   ....[140]....
        /*0f6c*/ 	.word	0x0000e100


	//   ....[141]....
        /*0f70*/ 	.word	0x0000e130


	//   ....[142]....
        /*0f74*/ 	.word	0x0000e140


	//   ....[143]....
        /*0f78*/ 	.word	0x0000e150


	//   ....[144]....
        /*0f7c*/ 	.word	0x0000e1a0


	//   ....[145]....
        /*0f80*/ 	.word	0x0000e1b0


	//   ....[146]....
        /*0f84*/ 	.word	0x0000e280


	//   ....[147]....
        /*0f88*/ 	.word	0x0000e310


	//   ....[148]....
        /*0f8c*/ 	.word	0x0000e330


	//   ....[149]....
        /*0f90*/ 	.word	0x0000e340


	//   ....[150]....
        /*0f94*/ 	.word	0x0000e3b0


	//   ....[151]....
        /*0f98*/ 	.word	0x0000e450


	//   ....[152]....
        /*0f9c*/ 	.word	0x0000e4b0


	//   ....[153]....
        /*0fa0*/ 	.word	0x0000e4f0


	//   ....[154]....
        /*0fa4*/ 	.word	0x0000e540


	//   ....[155]....
        /*0fa8*/ 	.word	0x0000e550


	//   ....[156]....
        /*0fac*/ 	.word	0x0000e580


	//   ....[157]....
        /*0fb0*/ 	.word	0x0000e5c0


	//   ....[158]....
        /*0fb4*/ 	.word	0x0000e5e0


	//   ....[159]....
        /*0fb8*/ 	.word	0x0000e610


	//   ....[160]....
        /*0fbc*/ 	.word	0x0000e6b0


	//   ....[161]....
        /*0fc0*/ 	.word	0x0000e6f0


	//   ....[162]....
        /*0fc4*/ 	.word	0x0000e720


	//   ....[163]....
        /*0fc8*/ 	.word	0x0000e730


	//   ....[164]....
        /*0fcc*/ 	.word	0x0000e740


	//   ....[165]....
        /*0fd0*/ 	.word	0x0000e770


	//   ....[166]....
        /*0fd4*/ 	.word	0x0000e7c0


	//   ....[167]....
        /*0fd8*/ 	.word	0x0000e800


	//   ....[168]....
        /*0fdc*/ 	.word	0x0000e890


	//   ....[169]....
        /*0fe0*/ 	.word	0x0000e8a0


	//   ....[170]....
        /*0fe4*/ 	.word	0x0000e900


	//   ....[171]....
        /*0fe8*/ 	.word	0x0000e980


	//   ....[172]....
        /*0fec*/ 	.word	0x0000e9c0


	//   ....[173]....
        /*0ff0*/ 	.word	0x0000e9e0


	//   ....[174]....
        /*0ff4*/ 	.word	0x0000ea10


	//   ....[175]....
        /*0ff8*/ 	.word	0x0000eb60


	//   ....[176]....
        /*0ffc*/ 	.word	0x0000ebf0


	//   ....[177]....
        /*1000*/ 	.word	0x0000ec20


	//   ....[178]....
        /*1004*/ 	.word	0x0000ed00


	//   ....[179]....
        /*1008*/ 	.word	0x0000ed90


	//   ....[180]....
        /*100c*/ 	.word	0x0000ee30


	//   ....[181]....
        /*1010*/ 	.word	0x0000ee60


	//   ....[182]....
        /*1014*/ 	.word	0x0000eee0


	//   ....[183]....
        /*1018*/ 	.word	0x0000f050


	//   ....[184]....
        /*101c*/ 	.word	0x0000f090


	//   ....[185]....
        /*1020*/ 	.word	0x0000f0d0


	//   ....[186]....
        /*1024*/ 	.word	0x0000f0f0


	//   ....[187]....
        /*1028*/ 	.word	0x0000f120


	//   ....[188]....
        /*102c*/ 	.word	0x0000f140


	//   ....[189]....
        /*1030*/ 	.word	0x0000f160


	//   ....[190]....
        /*1034*/ 	.word	0x0000f720


	//   ....[191]....
        /*1038*/ 	.word	0x0000f730


	//   ....[192]....
        /*103c*/ 	.word	0x0000f750


	//   ....[193]....
        /*1040*/ 	.word	0x0000f760


	//   ....[194]....
        /*1044*/ 	.word	0x0000f770


	//   ....[195]....
        /*1048*/ 	.word	0x0000f780


	//   ....[196]....
        /*104c*/ 	.word	0x0000f790


	//   ....[197]....
        /*1050*/ 	.word	0x0000f7b0


	//   ....[198]....
        /*1054*/ 	.word	0x00011b70


	//   ....[199]....
        /*1058*/ 	.word	0x00012b80


	//   ....[200]....
        /*105c*/ 	.word	0x00015530


	//----- nvinfo : EIATTR_REG_RECONFIG
	.align		4
.L_586:
        /*1060*/ 	.byte	0x01, 0x54
	.zero		2


	//----- nvinfo : EIATTR_SYSCALL_OFFSETS
	.align		4
        /*1064*/ 	.byte	0x04, 0x46
        /*1066*/ 	.short	(.L_588 - .L_587)


	//   ....[0]....
.L_587:
        /*1068*/ 	.word	0x00000c10


	//   ....[1]....
        /*106c*/ 	.word	0x00000d00


	//   ....[2]....
        /*1070*/ 	.word	0x00000e60


	//   ....[3]....
        /*1074*/ 	.word	0x00000f50


	//   ....[4]....
        /*1078*/ 	.word	0x00011540


	//   ....[5]....
        /*107c*/ 	.word	0x00011670


	//   ....[6]....
        /*1080*/ 	.word	0x00011790


	//   ....[7]....
        /*1084*/ 	.word	0x000118b0


	//----- nvinfo : EIATTR_MBARRIER_INSTR_OFFSETS
	.align		4
.L_588:
        /*1088*/ 	.byte	0x04, 0x39
        /*108a*/ 	.short	(.L_590 - .L_589)


	//   ....[0]....
.L_589:
        /*108c*/ 	.word	0x000002f0
        /*1090*/ 	.word	0x000000ff
        /*1094*/ 	.word	0x00030c00
        /*1098*/ 	.short	0x0100
        /*109a*/ 	.byte	0x06
	.zero		1


	//   ....[1]....
        /*109c*/ 	.word	0x000003f0
        /*10a0*/ 	.word	0x000000ff
        /*10a4*/ 	.word	0x00030c10
        /*10a8*/ 	.short	0x0100
        /*10aa*/ 	.byte	0x08
	.zero		1


	//   ....[2]....
        /*10ac*/ 	.word	0x00000400
        /*10b0*/ 	.word	0x000000ff
        /*10b4*/ 	.word	0x00030c20
        /*10b8*/ 	.short	0x0100
        /*10ba*/ 	.byte	0x08
	.zero		1


	//   ....[3]....
        /*10bc*/ 	.word	0x00000410
        /*10c0*/ 	.word	0x000000ff
        /*10c4*/ 	.word	0x00030c18
        /*10c8*/ 	.short	0x0100
        /*10ca*/ 	.byte	0x08
	.zero		1


	//   ....[4]....
        /*10cc*/ 	.word	0x00000420
        /*10d0*/ 	.word	0x000000ff
        /*10d4*/ 	.word	0x00030c28
        /*10d8*/ 	.short	0x0100
        /*10da*/ 	.byte	0x08
	.zero		1


	//   ....[5]....
        /*10dc*/ 	.word	0x00000550
        /*10e0*/ 	.word	0x000000ff
        /*10e4*/ 	.word	0x00030c30
        /*10e8*/ 	.short	0x0100
        /*10ea*/ 	.byte	0x08
	.zero		1


	//   ....[6]....
        /*10ec*/ 	.word	0x00000560
        /*10f0*/ 	.word	0x000000ff
        /*10f4*/ 	.word	0x00030c40
        /*10f8*/ 	.short	0x0100
        /*10fa*/ 	.byte	0x08
	.zero		1


	//   ....[7]....
        /*10fc*/ 	.word	0x00000570
        /*1100*/ 	.word	0x000000ff
        /*1104*/ 	.word	0x00030c38
        /*1108*/ 	.short	0x0100
        /*110a*/ 	.byte	0x08
	.zero		1


	//   ....[8]....
        /*110c*/ 	.word	0x00000580
        /*1110*/ 	.word	0x000000ff
        /*1114*/ 	.word	0x00030c48
        /*1118*/ 	.short	0x0100
        /*111a*/ 	.byte	0x08
	.zero		1


	//   ....[9]....
        /*111c*/ 	.word	0x00000ff0
        /*1120*/ 	.word	0x00000010
        /*1124*/ 	.word	0x00030c00
        /*1128*/ 	.short	0x010a
        /*112a*/ 	.byte	0x3f
	.zero		1


	//   ....[10]....
        /*112c*/ 	.word	0x00001120
        /*1130*/ 	.word	0x00000010
        /*1134*/ 	.word	0x00030c00
        /*1138*/ 	.short	0x010a
        /*113a*/ 	.byte	0x3f
	.zero		1


	//   ....[11]....
        /*113c*/ 	.word	0x00001a20
        /*1140*/ 	.word	0x00000006
        /*1144*/ 	.word	0x00030c10
        /*1148*/ 	.short	0x010a
        /*114a*/ 	.byte	0x3f
	.zero		1


	//   ....[12]....
        /*114c*/ 	.word	0x00001a90
        /*1150*/ 	.word	0x00000006
        /*1154*/ 	.word	0x00030c10
        /*1158*/ 	.short	0x010a
        /*115a*/ 	.byte	0x3f
	.zero		1


	//   ....[13]....
        /*115c*/ 	.word	0x00001ec0
        /*1160*/ 	.word	0x00000006
        /*1164*/ 	.word	0x00030c30
        /*1168*/ 	.short	0x010a
        /*116a*/ 	.byte	0x3f
	.zero		1


	//   ....[14]....
        /*116c*/ 	.word	0x00001f00
        /*1170*/ 	.word	0x00000006
        /*1174*/ 	.word	0x00030c30
        /*1178*/ 	.short	0x010a
        /*117a*/ 	.byte	0x3f
	.zero		1


	//   ....[15]....
        /*117c*/ 	.word	0x000065c0
        /*1180*/ 	.word	0x00000005
        /*1184*/ 	.word	0x00000000
        /*1188*/ 	.short	0x0101
        /*118a*/ 	.byte	0x3f
	.zero		1


	//   ....[16]....
        /*118c*/ 	.word	0x00006a10
        /*1190*/ 	.word	0x00000006
        /*1194*/ 	.word	0x00000000
        /*1198*/ 	.short	0x0101
        /*119a*/ 	.byte	0x3f
	.zero		1


	//   ....[17]....
        /*119c*/ 	.word	0x00007350
        /*11a0*/ 	.word	0x00000006
        /*11a4*/ 	.word	0x00030c10
        /*11a8*/ 	.short	0x010a
        /*11aa*/ 	.byte	0x3f
	.zero		1


	//   ....[18]....
        /*11ac*/ 	.word	0x000073d0
        /*11b0*/ 	.word	0x00000006
        /*11b4*/ 	.word	0x00030c10
        /*11b8*/ 	.short	0x010a
        /*11ba*/ 	.byte	0x3f
	.zero		1


	//   ....[19]....
        /*11bc*/ 	.word	0x000077e0
        /*11c0*/ 	.word	0x00000006
        /*11c4*/ 	.word	0x00030c30
        /*11c8*/ 	.short	0x010a
        /*11ca*/ 	.byte	0x3f
	.zero		1


	//   ....[20]....
        /*11cc*/ 	.word	0x00007820
        /*11d0*/ 	.word	0x00000006
        /*11d4*/ 	.word	0x00030c30
        /*11d8*/ 	.short	0x010a
        /*11da*/ 	.byte	0x3f
	.zero		1


	//   ....[21]....
        /*11dc*/ 	.word	0x0000b440
        /*11e0*/ 	.word	0x00000005
        /*11e4*/ 	.word	0x00000000
        /*11e8*/ 	.short	0x0101
        /*11ea*/ 	.byte	0x3f
	.zero		1


	//   ....[22]....
        /*11ec*/ 	.word	0x0000b8b0
        /*11f0*/ 	.word	0x00000006
        /*11f4*/ 	.word	0x00000000
        /*11f8*/ 	.short	0x0101
        /*11fa*/ 	.byte	0x3f
	.zero		1


	//   ....[23]....
        /*11fc*/ 	.word	0x0000c160
        /*1200*/ 	.word	0x00000006
        /*1204*/ 	.word	0x00030c10
        /*1208*/ 	.short	0x010a
        /*120a*/ 	.byte	0x3f
	.zero		1


	//   ....[24]....
        /*120c*/ 	.word	0x0000c1e0
        /*1210*/ 	.word	0x00000006
        /*1214*/ 	.word	0x00030c10
        /*1218*/ 	.short	0x010a
        /*121a*/ 	.byte	0x3f
	.zero		1


	//   ....[25]....
        /*121c*/ 	.word	0x0000c5f0
        /*1220*/ 	.word	0x00000006
        /*1224*/ 	.word	0x00030c30
        /*1228*/ 	.short	0x010a
        /*122a*/ 	.byte	0x3f
	.zero		1


	//   ....[26]....
        /*122c*/ 	.word	0x0000c630
        /*1230*/ 	.word	0x00000006
        /*1234*/ 	.word	0x00030c30
        /*1238*/ 	.short	0x010a
        /*123a*/ 	.byte	0x3f
	.zero		1


	//   ....[27]....
        /*123c*/ 	.word	0x00010d10
        /*1240*/ 	.word	0x00000005
        /*1244*/ 	.word	0x00000000
        /*1248*/ 	.short	0x0101
        /*124a*/ 	.byte	0x3f
	.zero		1


	//   ....[28]....
        /*124c*/ 	.word	0x00011190
        /*1250*/ 	.word	0x00000006
        /*1254*/ 	.word	0x00000000
        /*1258*/ 	.short	0x0101
        /*125a*/ 	.byte	0x3f
	.zero		1


	//   ....[29]....
        /*125c*/ 	.word	0x00013c80
        /*1260*/ 	.word	0x00000010
        /*1264*/ 	.word	0x00030c20
        /*1268*/ 	.short	0x010a
        /*126a*/ 	.byte	0x3f
	.zero		1


	//   ....[30]....
        /*126c*/ 	.word	0x00014250
        /*1270*/ 	.word	0x00000010
        /*1274*/ 	.word	0x00030c40
        /*1278*/ 	.short	0x010a
        /*127a*/ 	.byte	0x3f
	.zero		1


	//   ....[31]....
        /*127c*/ 	.word	0x00014480
        /*1280*/ 	.word	0x00000010
        /*1284*/ 	.word	0x00030c28
        /*1288*/ 	.short	0x010a
        /*128a*/ 	.byte	0x3f
	.zero		1


	//   ....[32]....
        /*128c*/ 	.word	0x000146b0
        /*1290*/ 	.word	0x00000010
        /*1294*/ 	.word	0x00030c48
        /*1298*/ 	.short	0x010a
        /*129a*/ 	.byte	0x3f
	.zero		1


	//   ....[33]....
        /*129c*/ 	.word	0x00014890
        /*12a0*/ 	.word	0x00000010
        /*12a4*/ 	.word	0x00030c20
        /*12a8*/ 	.short	0x010a
        /*12aa*/ 	.byte	0x3f
	.zero		1


	//   ....[34]....
        /*12ac*/ 	.word	0x00014b40
        /*12b0*/ 	.word	0x00000010
        /*12b4*/ 	.word	0x00030c40
        /*12b8*/ 	.short	0x010a
        /*12ba*/ 	.byte	0x3f
	.zero		1


	//   ....[35]....
        /*12bc*/ 	.word	0x00014d40
        /*12c0*/ 	.word	0x00000010
        /*12c4*/ 	.word	0x00030c28
        /*12c8*/ 	.short	0x010a
        /*12ca*/ 	.byte	0x3f
	.zero		1


	//   ....[36]....
        /*12cc*/ 	.word	0x00014fc0
        /*12d0*/ 	.word	0x00000003
        /*12d4*/ 	.word	0x00030c40
        /*12d8*/ 	.short	0x010a
        /*12da*/ 	.byte	0x3f
	.zero		1


	//   ....[37]....
        /*12dc*/ 	.word	0x00015390
        /*12e0*/ 	.word	0x00000006
        /*12e4*/ 	.word	0x00000000
        /*12e8*/ 	.short	0x010a
        /*12ea*/ 	.byte	0x3f
	.zero		1


	//   ....[38]....
        /*12ec*/ 	.word	0x000153f0
        /*12f0*/ 	.word	0x00000003
        /*12f4*/ 	.word	0x00000000
        /*12f8*/ 	.short	0x010a
        /*12fa*/ 	.byte	0x3f
	.zero		1


	//   ....[39]....
        /*12fc*/ 	.word	0x00015450
        /*1300*/ 	.word	0x00000002
        /*1304*/ 	.word	0x00000000
        /*1308*/ 	.short	0x010a
        /*130a*/ 	.byte	0x3f
	.zero		1


	//   ....[40]....
        /*130c*/ 	.word	0x00015480
        /*1310*/ 	.word	0x00000003
        /*1314*/ 	.word	0x00000000
        /*1318*/ 	.short	0x010a
        /*131a*/ 	.byte	0x3f
	.zero		1


	//   ....[41]....
        /*131c*/ 	.word	0x00015560
        /*1320*/ 	.word	0x00000010
        /*1324*/ 	.word	0x00030c00
        /*1328*/ 	.short	0x010a
        /*132a*/ 	.byte	0x3f
	.zero		1


	//   ....[42]....
        /*132c*/ 	.word	0x000155b0
        /*1330*/ 	.word	0x00000006
        /*1334*/ 	.word	0x00030c10
        /*1338*/ 	.short	0x010a
        /*133a*/ 	.byte	0x3f
	.zero		1


	//   ....[43]....
        /*133c*/ 	.word	0x00015600
        /*1340*/ 	.word	0x00000006
        /*1344*/ 	.word	0x00030c30
        /*1348*/ 	.short	0x010a
        /*134a*/ 	.byte	0x3f
	.zero		1


	//   ....[44]....
        /*134c*/ 	.word	0x00015650
        /*1350*/ 	.word	0x00000006
        /*1354*/ 	.word	0x00030c10
        /*1358*/ 	.short	0x010a
        /*135a*/ 	.byte	0x3f
	.zero		1


	//   ....[45]....
        /*135c*/ 	.word	0x000156a0
        /*1360*/ 	.word	0x00000006
        /*1364*/ 	.word	0x00030c30
        /*1368*/ 	.short	0x010a
        /*136a*/ 	.byte	0x3f
	.zero		1


	//   ....[46]....
        /*136c*/ 	.word	0x000156f0
        /*1370*/ 	.word	0x00000006
        /*1374*/ 	.word	0x00030c10
        /*1378*/ 	.short	0x010a
        /*137a*/ 	.byte	0x3f
	.zero		1


	//   ....[47]....
        /*137c*/ 	.word	0x00015740
        /*1380*/ 	.word	0x00000006
        /*1384*/ 	.word	0x00030c30
        /*1388*/ 	.short	0x010a
        /*138a*/ 	.byte	0x3f
	.zero		1


	//   ....[48]....
        /*138c*/ 	.word	0x00015790
        /*1390*/ 	.word	0x00000010
        /*1394*/ 	.word	0x00030c20
        /*1398*/ 	.short	0x010a
        /*139a*/ 	.byte	0x3f
	.zero		1


	//   ....[49]....
        /*139c*/ 	.word	0x000157e0
        /*13a0*/ 	.word	0x00000010
        /*13a4*/ 	.word	0x00030c40
        /*13a8*/ 	.short	0x010a
        /*13aa*/ 	.byte	0x3f
	.zero		1


	//   ....[50]....
        /*13ac*/ 	.word	0x00015830
        /*13b0*/ 	.word	0x00000010
        /*13b4*/ 	.word	0x00030c28
        /*13b8*/ 	.short	0x010a
        /*13ba*/ 	.byte	0x3f
	.zero		1


	//   ....[51]....
        /*13bc*/ 	.word	0x00015880
        /*13c0*/ 	.word	0x00000010
        /*13c4*/ 	.word	0x00030c48
        /*13c8*/ 	.short	0x010a
        /*13ca*/ 	.byte	0x3f
	.zero		1


	//   ....[52]....
        /*13cc*/ 	.word	0x000158e0
        /*13d0*/ 	.word	0x00000010
        /*13d4*/ 	.word	0x00030c20
        /*13d8*/ 	.short	0x010a
        /*13da*/ 	.byte	0x3f
	.zero		1


	//   ....[53]....
        /*13dc*/ 	.word	0x00015930
        /*13e0*/ 	.word	0x00000010
        /*13e4*/ 	.word	0x00030c40
        /*13e8*/ 	.short	0x010a
        /*13ea*/ 	.byte	0x3f
	.zero		1


	//   ....[54]....
        /*13ec*/ 	.word	0x00015980
        /*13f0*/ 	.word	0x00000010
        /*13f4*/ 	.word	0x00030c28
        /*13f8*/ 	.short	0x010a
        /*13fa*/ 	.byte	0x3f
	.zero		1


	//   ....[55]....
        /*13fc*/ 	.word	0x000159d0
        /*1400*/ 	.word	0x00000003
        /*1404*/ 	.word	0x00030c40
        /*1408*/ 	.short	0x010a
        /*140a*/ 	.byte	0x3f
	.zero		1


	//   ....[56]....
        /*140c*/ 	.word	0x00015aa0
        /*1410*/ 	.word	0x00000006
        /*1414*/ 	.word	0x00000000
        /*1418*/ 	.short	0x010a
        /*141a*/ 	.byte	0x3f
	.zero		1


	//   ....[57]....
        /*141c*/ 	.word	0x00015af0
        /*1420*/ 	.word	0x00000003
        /*1424*/ 	.word	0x00000000
        /*1428*/ 	.short	0x010a
        /*142a*/ 	.byte	0x3f
	.zero		1


	//   ....[58]....
        /*142c*/ 	.word	0x00015b40
        /*1430*/ 	.word	0x00000002
        /*1434*/ 	.word	0x00000000
        /*1438*/ 	.short	0x010a
        /*143a*/ 	.byte	0x3f
	.zero		1


	//----- nvinfo : EIATTR_NUM_MBARRIERS
	.align		4
.L_590:
        /*143c*/ 	.byte	0x03, 0x38
        /*143e*/ 	.short	0x0009


	//----- nvinfo : EIATTR_EXIT_INSTR_OFFSETS
	.align		4
        /*1440*/ 	.byte	0x04, 0x1c
        /*1442*/ 	.short	(.L_592 - .L_591)


	//   ....[0]....
.L_591:
        /*1444*/ 	.word	0x000154d0


	//----- nvinfo : EIATTR_MAX_THREADS
	.align		4
.L_592:
        /*1448*/ 	.byte	0x04, 0x05
        /*144a*/ 	.short	(.L_594 - .L_593)
.L_593:
        /*144c*/ 	.word	0x00000180
        /*1450*/ 	.word	0x00000001
        /*1454*/ 	.word	0x00000001


	//----- nvinfo : EIATTR_CRS_STACK_SIZE
	.align		4
.L_594:
        /*1458*/ 	.byte	0x04, 0x1e
        /*145a*/ 	.short	(.L_596 - .L_595)
.L_595:
        /*145c*/ 	.word	0x00000000


	//----- nvinfo : EIATTR_CBANK_PARAM_SIZE
	.align		4
.L_596:
        /*1460*/ 	.byte	0x03, 0x19
        /*1462*/ 	.short	0x0970


	//----- nvinfo : EIATTR_PARAM_CBANK
	.align		4
        /*1464*/ 	.byte	0x04, 0x0a
        /*1466*/ 	.short	(.L_598 - .L_597)
	.align		4
.L_597:
        /*1468*/ 	.word	index@(.nv.constant0._ZN7cutlass13device_kernelIN5flash11enable_sm90INS1_16FlashAttnBwdSm90INS1_25CollectiveMainloopBwdSm90ILi2ELi2ELi2EN4cute5tupleIJNS5_1CILi1EEES8_S8_EEENS6_IJNS7_ILi128EEESA_NS7_ILi64EEEEEENS_10bfloat16_tEfNS_4arch4Sm90ELb0ELb1ELb1ELb0ELb0ELb1ELb0ELb0ELi2ELi1ELi2ELi2ELb0EEENS1_21CollectiveEpilogueBwdISC_SD_SF_Li256ELb0ELb0ELi1EEENS1_19SingleTileSchedulerILb0ELb0ELb0ELi128EEEEEEEEEvNT_6ParamsE)
        /*146c*/ 	.short	0x0210
        /*146e*/ 	.short	0x0970


	//----- nvinfo : EIATTR_SW_WAR
	.align		4
.L_598:
        /*1470*/ 	.byte	0x04, 0x36
        /*1472*/ 	.short	(.L_600 - .L_599)
.L_599:
        /*1474*/ 	.word	0x00000008
.L_600:


//--------------------- .nv.info._ZN7cutlass13device_kernelIN5flash11enable_sm90INS1_16FlashAttnBwdSm90INS1_25CollectiveMainloopBwdSm90ILi2ELi2ELi2EN4cute5tupleIJNS5_1CILi1EEES8_S8_EEENS6_IJNS7_ILi128EEESA_NS7_ILi64EEEEEENS_10bfloat16_tEfNS_4arch4Sm90ELb0ELb1ELb1ELb0ELb1ELb1ELb0ELb0ELi2ELi1ELi2ELi2ELb0EEENS1_21CollectiveEpilogueBwdISC_SD_SF_Li256ELb0ELb0ELi1EEENS1_19SingleTileSchedulerILb0ELb0ELb0ELi128EEEEEEEEEvNT_6ParamsE --------------------------
	.section	.nv.info._ZN7cutlass13device_kernelIN5flash11enable_sm90INS1_16FlashAttnBwdSm90INS1_25CollectiveMainloopBwdSm90ILi2ELi2ELi2EN4cute5tupleIJNS5_1CILi1EEES8_S8_EEENS6_IJNS7_ILi128EEESA_NS7_ILi64EEEEEENS_10bfloat16_tEfNS_4arch4Sm90ELb0ELb1ELb1ELb0ELb1ELb1ELb0ELb0ELi2ELi1ELi2ELi2ELb0EEENS1_21CollectiveEpilogueBwdISC_SD_SF_Li256ELb0ELb0ELi1EEENS1_19SingleTileSchedulerILb0ELb0ELb0ELi128EEEEEEEEEvNT_6ParamsE,"",@"SHT_CUDA_INFO"
	.sectionflags	@""
	.align	4


	//----- nvinfo : EIATTR_CUDA_API_VERSION
	.align		4
        /*0000*/ 	.byte	0x04, 0x37
        /*0002*/ 	.short	(.L_602 - .L_601)
.L_601:
        /*0004*/ 	.word	0x00000082


	//----- nvinfo : EIATTR_KPARAM_INFO
	.align		4
.L_602:
        /*0008*/ 	.byte	0x04, 0x17
        /*000a*/ 	.short	(.L_604 - .L_603)
.L_603:
        /*000c*/ 	.word	0x00000000
        /*0010*/ 	.short	0x0000
        /*0012*/ 	.short	0x0070
        /*0014*/ 	.byte	0x00, 0xf0, 0x01, 0x24


	//----- nvinfo : EIATTR_SPARSE_MMA_MASK
	.align		4
.L_604:
        /*0018*/ 	.byte	0x03, 0x50
        /*001a*/ 	.short	0x0000


	//----- nvinfo : EIATTR_MAXREG_COUNT
	.align		4
        /*001c*/ 	.byte	0x03, 0x1b
        /*001e*/ 	.short	0x00a8


	//----- nvinfo : EIATTR_NUM_BARRIERS
	.align		4
        /*0020*/ 	.byte	0x02, 0x4c
        /*0022*/ 	.byte	0x10
	.zero		1


	//----- nvinfo : EIATTR_EXTERNS
	.align		4
        /*0024*/ 	.byte	0x04, 0x0f
        /*0026*/ 	.short	(.L_606 - .L_605)


	//   ....[0]....
	.align		4
.L_605:
        /*0028*/ 	.word	index@(__assertfail)


	//----- nvinfo : EIATTR_ANNOTATIONS
	.align		4
.L_606:
        /*002c*/ 	.byte	0x04, 0x55
        /*002e*/ 	.short	(.L_608 - .L_607)


	//   ....[0]....
.L_607:
        /* <DEDUP_REMOVED lines=156> */


	//----- nvinfo : EIATTR_MERCURY_ISA_VERSION
	.align		4
.L_608:
        /*09e0*/ 	.byte	0x03, 0x5f
        /*09e2*/ 	.short	0x0101


	//----- nvinfo : EIATTR_INT_WARP_WIDE_INSTR_OFFSETS
	.align		4
        /*09e4*/ 	.byte	0x04, 0x31
        /*09e6*/ 	.short	(.L_610 - .L_609)


	//   ....[0]....
.L_609:
        /*09e8*/ 	.word	0x000001f0


	//   ....[1]....
        /*09ec*/ 	.word	0x00000220


	//   ....[2]....
        /*09f0*/ 	.word	0x00013370


	//   ....[3]....
        /*09f4*/ 	.word	0x00013960


	//   ....[4]....
        /*09f8*/ 	.word	0x00013e10


	//   ....[5]....
        /*09fc*/ 	.word	0x000140d0


	//   ....[6]....
        /*0a00*/ 	.word	0x00014330


	//   ....[7]....
        /*0a04*/ 	.word	0x000144c0


	//----- nvinfo : EIATTR_COOP_GROUP_MASK_REGIDS
	.align		4
.L_610:
        /*0a08*/ 	.byte	0x04, 0x29
        /*0a0a*/ 	.short	(.L_612 - .L_611)


	//   ....[0]....
.L_611:
        /*0a0c*/ 	.word	0xffffffff


	//   ....[1]....
        /*0a10*/ 	.word	0xffffffff


	//   ....[2]....
        /*0a14*/ 	.word	0xffffffff


	//   ....[3]....
        /*0a18*/ 	.word	0xffffffff


	//   ....[4]....
        /*0a1c*/ 	.word	0xffffffff


	//   ....[5]....
        /*0a20*/ 	.word	0xffffffff


	//   ....[6]....
        /*0a24*/ 	.word	0xffffffff


	//   ....[7]....
        /*0a28*/ 	.word	0xffffffff


	//   ....[8]....
        /*0a2c*/ 	.word	0xffffffff


	//   ....[9]....
        /*0a30*/ 	.word	0xffffffff


	//   ....[10]....
        /*0a34*/ 	.word	0xffffffff


	//   ....[11]....
        /*0a38*/ 	.word	0xffffffff


	//   ....[12]....
        /*0a3c*/ 	.word	0xffffffff


	//   ....[13]....
        /*0a40*/ 	.word	0xffffffff


	//   ....[14]....
        /*0a44*/ 	.word	0xffffffff


	//   ....[15]....
        /*0a48*/ 	.word	0xffffffff


	//   ....[16]....
        /*0a4c*/ 	.word	0xffffffff


	//   ....[17]....
        /*0a50*/ 	.word	0xffffffff


	//   ....[18]....
        /*0a54*/ 	.word	0xffffffff


	//   ....[19]....
        /*0a58*/ 	.word	0xffffffff


	//   ....[20]....
        /*0a5c*/ 	.word	0xffffffff


	//   ....[21]....
        /*0a60*/ 	.word	0xffffffff


	//   ....[22]....
        /*0a64*/ 	.word	0xffffffff


	//   ....[23]....
        /*0a68*/ 	.word	0xffffffff


	//   ....[24]....
        /*0a6c*/ 	.word	0xffffffff


	//   ....[25]....
        /*0a70*/ 	.word	0xffffffff


	//   ....[26]....
        /*0a74*/ 	.word	0xffffffff


	//   ....[27]....
        /*0a78*/ 	.word	0xffffffff


	//   ....[28]....
        /*0a7c*/ 	.word	0xffffffff


	//   ....[29]....
        /*0a80*/ 	.word	0xffffffff


	//   ....[30]....
        /*0a84*/ 	.word	0xffffffff


	//   ....[31]....
        /*0a88*/ 	.word	0xffffffff


	//   ....[32]....
        /*0a8c*/ 	.word	0xffffffff


	//   ....[33]....
        /*0a90*/ 	.word	0xffffffff


	//   ....[34]....
        /*0a94*/ 	.word	0xffffffff


	//   ....[35]....
        /*0a98*/ 	.word	0xffffffff


	//   ....[36]....
        /*0a9c*/ 	.word	0xffffffff


	//   ....[37]....
        /*0aa0*/ 	.word	0xffffffff


	//   ....[38]....
        /*0aa4*/ 	.word	0xffffffff


	//   ....[39]....
        /*0aa8*/ 	.word	0xffffffff


	//   ....[40]....
        /*0aac*/ 	.word	0xffffffff


	//   ....[41]....
        /*0ab0*/ 	.word	0xffffffff


	//   ....[42]....
        /*0ab4*/ 	.word	0xffffffff


	//   ....[43]....
        /*0ab8*/ 	.word	0xffffffff


	//   ....[44]....
        /*0abc*/ 	.word	0xffffffff


	//   ....[45]....
        /*0ac0*/ 	.word	0xffffffff


	//   ....[46]....
        /*0ac4*/ 	.word	0xffffffff


	//   ....[47]....
        /*0ac8*/ 	.word	0xffffffff


	//   ....[48]....
        /*0acc*/ 	.word	0xffffffff


	//   ....[49]....
        /*0ad0*/ 	.word	0xffffffff


	//   ....[50]....
        /*0ad4*/ 	.word	0xffffffff


	//   ....[51]....
        /*0ad8*/ 	.word	0xffffffff


	//   ....[52]....
        /*0adc*/ 	.word	0xffffffff


	//   ....[53]....
        /*0ae0*/ 	.word	0xffffffff


	//   ....[54]....
        /*0ae4*/ 	.word	0xffffffff


	//   ....[55]....
        /*0ae8*/ 	.word	0xffffffff


	//   ....[56]....
        /*0aec*/ 	.word	0xffffffff


	//   ....[57]....
        /*0af0*/ 	.word	0xffffffff


	//   ....[58]....
        /*0af4*/ 	.word	0xffffffff


	//   ....[59]....
        /*0af8*/ 	.word	0xffffffff


	//   ....[60]....
        /*0afc*/ 	.word	0xffffffff


	//   ....[61]....
        /*0b00*/ 	.word	0xffffffff


	//   ....[62]....
        /*0b04*/ 	.word	0xffffffff


	//   ....[63]....
        /*0b08*/ 	.word	0xffffffff


	//   ....[64]....
        /*0b0c*/ 	.word	0xffffffff


	//   ....[65]....
        /*0b10*/ 	.word	0xffffffff


	//   ....[66]....
        /*0b14*/ 	.word	0xffffffff


	//   ....[67]....
        /*0b18*/ 	.word	0xffffffff


	//   ....[68]....
        /*0b1c*/ 	.word	0xffffffff


	//   ....[69]....
        /*0b20*/ 	.word	0xffffffff


	//   ....[70]....
        /*0b24*/ 	.word	0xffffffff


	//   ....[71]....
        /*0b28*/ 	.word	0xffffffff


	//   ....[72]....
        /*0b2c*/ 	.word	0xffffffff


	//   ....[73]....
        /*0b30*/ 	.word	0xffffffff


	//   ....[74]....
        /*0b34*/ 	.word	0xffffffff


	//   ....[75]....
        /*0b38*/ 	.word	0xffffffff


	//   ....[76]....
        /*0b3c*/ 	.word	0xffffffff


	//   ....[77]....
        /*0b40*/ 	.word	0xffffffff


	//   ....[78]....
        /*0b44*/ 	.word	0xffffffff


	//   ....[79]....
        /*0b48*/ 	.word	0xffffffff


	//   ....[80]....
        /*0b4c*/ 	.word	0xffffffff


	//   ....[81]....
        /*0b50*/ 	.word	0xffffffff


	//   ....[82]....
        /*0b54*/ 	.word	0xffffffff


	//   ....[83]....
        /*0b58*/ 	.word	0xffffffff


	//   ....[84]....
        /*0b5c*/ 	.word	0xffffffff


	//   ....[85]....
        /*0b60*/ 	.word	0xffffffff


	//   ....[86]....
        /*0b64*/ 	.word	0xffffffff


	//   ....[87]....
        /*0b68*/ 	.word	0xffffffff


	//   ....[88]....
        /*0b6c*/ 	.word	0xffffffff


	//   ....[89]....
        /*0b70*/ 	.word	0xffffffff


	//   ....[90]....
        /*0b74*/ 	.word	0xffffffff


	//   ....[91]....
        /*0b78*/ 	.word	0xffffffff


	//   ....[92]....
        /*0b7c*/ 	.word	0xffffffff


	//   ....[93]....
        /*0b80*/ 	.word	0xffffffff


	//   ....[94]....
        /*0b84*/ 	.word	0xffffffff


	//   ....[95]....
        /*0b88*/ 	.word	0xffffffff


	//   ....[96]....
        /*0b8c*/ 	.word	0xffffffff


	//   ....[97]....
        /*0b90*/ 	.word	0xffffffff


	//   ....[98]....
        /*0b94*/ 	.word	0xffffffff


	//   ....[99]....
        /*0b98*/ 	.word	0xffffffff


	//   ....[100]....
        /*0b9c*/ 	.word	0xffffffff


	//   ....[101]....
        /*0ba0*/ 	.word	0xffffffff


	//   ....[102]....
        /*0ba4*/ 	.word	0xffffffff


	//   ....[103]....
        /*0ba8*/ 	.word	0xffffffff


	//   ....[104]....
        /*0bac*/ 	.word	0xffffffff


	//   ....[105]....
        /*0bb0*/ 	.word	0xffffffff


	//   ....[106]....
        /*0bb4*/ 	.word	0xffffffff


	//   ....[107]....
        /*0bb8*/ 	.word	0xffffffff


	//   ....[108]....
        /*0bbc*/ 	.word	0xffffffff


	//   ....[109]....
        /*0bc0*/ 	.word	0xffffffff


	//   ....[110]....
        /*0bc4*/ 	.word	0xffffffff


	//   ....[111]....
        /*0bc8*/ 	.word	0xffffffff


	//   ....[112]....
        /*0bcc*/ 	.word	0xffffffff


	//   ....[113]....
        /*0bd0*/ 	.word	0xffffffff


	//   ....[114]....
        /*0bd4*/ 	.word	0xffffffff


	//   ....[115]....
        /*0bd8*/ 	.word	0xffffffff


	//   ....[116]....
        /*0bdc*/ 	.word	0xffffffff


	//   ....[117]....
        /*0be0*/ 	.word	0xffffffff


	//   ....[118]....
        /*0be4*/ 	.word	0xffffffff


	//   ....[119]....
        /*0be8*/ 	.word	0xffffffff


	//   ....[120]....
        /*0bec*/ 	.word	0xffffffff


	//   ....[121]....
        /*0bf0*/ 	.word	0xffffffff


	//   ....[122]....
        /*0bf4*/ 	.word	0xffffffff


	//   ....[123]....
        /*0bf8*/ 	.word	0xffffffff


	//   ....[124]....
        /*0bfc*/ 	.word	0xffffffff


	//   ....[125]....
        /*0c00*/ 	.word	0xffffffff


	//   ....[126]....
        /*0c04*/ 	.word	0xffffffff


	//   ....[127]....
        /*0c08*/ 	.word	0xffffffff


	//   ....[128]....
        /*0c0c*/ 	.word	0xffffffff


	//   ....[129]....
        /*0c10*/ 	.word	0xffffffff


	//   ....[130]....
        /*0c14*/ 	.word	0xffffffff


	//   ....[131]....
        /*0c18*/ 	.word	0xffffffff


	//   ....[132]....
        /*0c1c*/ 	.word	0xffffffff


	//   ....[133]....
        /*0c20*/ 	.word	0xffffffff


	//   ....[134]....
        /*0c24*/ 	.word	0xffffffff


	//   ....[135]....
        /*0c28*/ 	.word	0xffffffff


	//   ....[136]....
        /*0c2c*/ 	.word	0xffffffff


	//   ....[137]....
        /*0c30*/ 	.word	0xffffffff


	//   ....[138]....
        /*0c34*/ 	.word	0xffffffff


	//   ....[139]....
        /*0c38*/ 	.word	0xffffffff


	//   ....[140]....
        /*0c3c*/ 	.word	0xffffffff


	//   ....[141]....
        /*0c40*/ 	.word	0xffffffff


	//   ....[142]....
        /*0c44*/ 	.word	0xffffffff


	//   ....[143]....
        /*0c48*/ 	.word	0xffffffff


	//   ....[144]....
        /*0c4c*/ 	.word	0xffffffff


	//   ....[145]....
        /*0c50*/ 	.word	0xffffffff


	//   ....[146]....
        /*0c54*/ 	.word	0xffffffff


	//   ....[147]....
        /*0c58*/ 	.word	0xffffffff


	//   ....[148]....
        /*0c5c*/ 	.word	0xffffffff


	//   ....[149]....
        /*0c60*/ 	.word	0xffffffff


	//   ....[150]....
        /*0c64*/ 	.word	0xffffffff


	//   ....[151]....
        /*0c68*/ 	.word	0xffffffff


	//   ....[152]....
        /*0c6c*/ 	.word	0xffffffff


	//   ....[153]....
        /*0c70*/ 	.word	0xffffffff


	//   ....[154]....
        /*0c74*/ 	.word	0xffffffff


	//   ....[155]....
        /*0c78*/ 	.word	0xffffffff


	//   ....[156]....
        /*0c7c*/ 	.word	0xffffffff


	//   ....[157]....
        /*0c80*/ 	.word	0xffffffff


	//   ....[158]....
        /*0c84*/ 	.word	0xffffffff


	//   ....[159]....
        /*0c88*/ 	.word	0xffffffff


	//   ....[160]....
        /*0c8c*/ 	.word	0xffffffff


	//   ....[161]....
        /*0c90*/ 	.word	0xffffffff


	//   ....[162]....
        /*0c94*/ 	.word	0xffffffff


	//   ....[163]....
        /*0c98*/ 	.word	0xffffffff


	//   ....[164]....
        /*0c9c*/ 	.word	0xffffffff


	//   ....[165]....
        /*0ca0*/ 	.word	0xffffffff


	//   ....[166]....
        /*0ca4*/ 	.word	0xffffffff


	//   ....[167]....
        /*0ca8*/ 	.word	0xffffffff


	//   ....[168]....
        /*0cac*/ 	.word	0xffffffff


	//   ....[169]....
        /*0cb0*/ 	.word	0xffffffff


	//   ....[170]....
        /*0cb4*/ 	.word	0xffffffff


	//   ....[171]....
        /*0cb8*/ 	.word	0xffffffff


	//   ....[172]....
        /*0cbc*/ 	.word	0xffffffff


	//   ....[173]....
        /*0cc0*/ 	.word	0xffffffff


	//   ....[174]....
        /*0cc4*/ 	.word	0xffffffff


	//   ....[175]....
        /*0cc8*/ 	.word	0xffffffff


	//   ....[176]....
        /*0ccc*/ 	.word	0xffffffff


	//   ....[177]....
        /*0cd0*/ 	.word	0xffffffff


	//   ....[178]....
        /*0cd4*/ 	.word	0xffffffff


	//   ....[179]....
        /*0cd8*/ 	.word	0xffffffff


	//   ....[180]....
        /*0cdc*/ 	.word	0xffffffff


	//   ....[181]....
        /*0ce0*/ 	.word	0xffffffff


	//   ....[182]....
        /*0ce4*/ 	.word	0xffffffff


	//   ....[183]....
        /*0ce8*/ 	.word	0xffffffff


	//   ....[184]....
        /*0cec*/ 	.word	0xffffffff


	//   ....[185]....
        /*0cf0*/ 	.word	0xffffffff


	//   ....[186]....
        /*0cf4*/ 	.word	0xffffffff


	//   ....[187]....
        /*0cf8*/ 	.word	0xffffffff


	//   ....[188]....
        /*0cfc*/ 	.word	0xffffffff


	//   ....[189]....
        /*0d00*/ 	.word	0xffffffff


	//   ....[190]....
        /*0d04*/ 	.word	0xffffffff


	//   ....[191]....
        /*0d08*/ 	.word	0xffffffff


	//   ....[192]....
        /*0d0c*/ 	.word	0xffffffff


	//   ....[193]....
        /*0d10*/ 	.word	0xffffffff


	//   ....[194]....
        /*0d14*/ 	.word	0xffffffff


	//   ....[195]....
        /*0d18*/ 	.word	0xffffffff


	//   ....[196]....
        /*0d1c*/ 	.word	0xffffffff


	//   ....[197]....
        /*0d20*/ 	.word	0xffffffff


	//   ....[198]....
        /*0d24*/ 	.word	0xffffffff


	//   ....[199]....
        /*0d28*/ 	.word	0xffffffff


	//   ....[200]....
        /*0d2c*/ 	.word	0xffffffff


	//   ....[201]....
        /*0d30*/ 	.word	0xffffffff


	//   ....[202]....
        /*0d34*/ 	.word	0xffffffff


	//   ....[203]....
        /*0d38*/ 	.word	0xffffffff


	//   ....[204]....
        /*0d3c*/ 	.word	0xffffffff


	//   ....[205]....
        /*0d40*/ 	.word	0xffffffff


	//   ....[206]....
        /*0d44*/ 	.word	0xffffffff


	//   ....[207]....
        /*0d48*/ 	.word	0xffffffff


	//   ....[208]....
        /*0d4c*/ 	.word	0xffffffff


	//   ....[209]....
        /*0d50*/ 	.word	0x0500000f


	//   ....[210]....
        /*0d54*/ 	.word	0x0500000f


	//   ....[211]....
        /*0d58*/ 	.word	0x0500000f


	//   ....[212]....
        /*0d5c*/ 	.word	0x0500000f


	//----- nvinfo : EIATTR_COOP_GROUP_INSTR_OFFSETS
	.align		4
.L_612:
        /*0d60*/ 	.byte	0x04, 0x28
        /*0d62*/ 	.short	(.L_614 - .L_613)


	//   ....[0]....
.L_613:
        /*0d64*/ 	.word	0x00000070


	//   ....[1]....
        /*0d68*/ 	.word	0x00000200


	//   ....[2]....
        /*0d6c*/ 	.word	0x00000250


	//   ....[3]....
        /*0d70*/ 	.word	0x00000440


	//   ....[4]....
        /*0d74*/ 	.word	0x00000670


	//   ....[5]....
        /*0d78*/ 	.word	0x00000fc0


	//   ....[6]....
        /*0d7c*/ 	.word	0x000030e0


	//   ....[7]....
        /*0d80*/ 	.word	0x00003740


	//   ....[8]....
        /*0d84*/ 	.word	0x00003970


	//   ....[9]....
        /*0d88*/ 	.word	0x000039a0


	//   ....[10]....
        /*0d8c*/ 	.word	0x000039d0


	//   ....[11]....
        /*0d90*/ 	.word	0x00003a10


	//   ....[12]....
        /*0d94*/ 	.word	0x00003a50


	//   ....[13]....
        /*0d98*/ 	.word	0x00003b30


	//   ....[14]....
        /*0d9c*/ 	.word	0x00003b70


	//   ....[15]....
        /*0da0*/ 	.word	0x00003ba0


	//   ....[16]....
        /*0da4*/ 	.word	0x00003bc0


	//   ....[17]....
        /*0da8*/ 	.word	0x00003bd0


	//   ....[18]....
        /*0dac*/ 	.word	0x00003c00


	//   ....[19]....
        /*0db0*/ 	.word	0x00003c70


	//   ....[20]....
        /*0db4*/ 	.word	0x00003cb0


	//   ....[21]....
        /*0db8*/ 	.word	0x00003cf0


	//   ....[22]....
        /*0dbc*/ 	.word	0x00003d30


	//   ....[23]....
        /*0dc0*/ 	.word	0x00003d70


	//   ....[24]....
        /*0dc4*/ 	.word	0x00003e60


	//   ....[25]....
        /*0dc8*/ 	.word	0x00003ec0


	//   ....[26]....
        /*0dcc*/ 	.word	0x00003ef0


	//   ....[27]....
        /*0dd0*/ 	.word	0x00003f50


	//   ....[28]....
        /*0dd4*/ 	.word	0x00003f90


	//   ....[29]....
        /*0dd8*/ 	.word	0x00003fb0


	//   ....[30]....
        /*0ddc*/ 	.word	0x00003fe0


	//   ....[31]....
        /*0de0*/ 	.word	0x00004010


	//   ....[32]....
        /*0de4*/ 	.word	0x00004030


	//   ....[33]....
        /*0de8*/ 	.word	0x00004140


	//   ....[34]....
        /*0dec*/ 	.word	0x00004180


	//   ....[35]....
        /*0df0*/ 	.word	0x000041c0


	//   ....[36]....
        /*0df4*/ 	.word	0x000041f0


	//   ....[37]....
        /*0df8*/ 	.word	0x00004210


	//   ....[38]....
        /*0dfc*/ 	.word	0x00004290


	//   ....[39]....
        /*0e00*/ 	.word	0x000042d0


	//   ....[40]....
        /*0e04*/ 	.word	0x00004300


	//   ....[41]....
        /*0e08*/ 	.word	0x00004340


	//   ....[42]....
        /*0e0c*/ 	.word	0x00004360


	//   ....[43]....
        /*0e10*/ 	.word	0x00004380


	//   ....[44]....
        /*0e14*/ 	.word	0x00004390


	//   ....[45]....
        /*0e18*/ 	.word	0x000043e0


	//   ....[46]....
        /*0e1c*/ 	.word	0x00004440


	//   ....[47]....
        /*0e20*/ 	.word	0x00004480


	//   ....[48]....
        /*0e24*/ 	.word	0x00004560


	//   ....[49]....
        /*0e28*/ 	.word	0x00004630


	//   ....[50]....
        /*0e2c*/ 	.word	0x00004640


	//   ....[51]....
        /*0e30*/ 	.word	0x00004710


	//   ....[52]....
        /*0e34*/ 	.word	0x00004740


	//   ....[53]....
        /*0e38*/ 	.word	0x00004780


	//   ....[54]....
        /*0e3c*/ 	.word	0x00004870


	//   ....[55]....
        /*0e40*/ 	.word	0x00004a50


	//   ....[56]....
        /*0e44*/ 	.word	0x00004a90


	//   ....[57]....
        /*0e48*/ 	.word	0x00004b00


	//   ....[58]....
        /*0e4c*/ 	.word	0x00004b40


	//   ....[59]....
        /*0e50*/ 	.word	0x00004b80


	//   ....[60]....
        /*0e54*/ 	.word	0x00004c00


	//   ....[61]....
        /*0e58*/ 	.word	0x00004c40


	//   ....[62]....
        /*0e5c*/ 	.word	0x00004d60


	//   ....[63]....
        /*0e60*/ 	.word	0x00004ec0


	//   ....[64]....
        /*0e64*/ 	.word	0x00004ef0


	//   ....[65]....
        /*0e68*/ 	.word	0x00004f10


	//   ....[66]....
        /*0e6c*/ 	.word	0x00004f50


	//   ....[67]....
        /*0e70*/ 	.word	0x00004f70


	//   ....[68]....
        /*0e74*/ 	.word	0x00004f80


	//   ....[69]....
        /*0e78*/ 	.word	0x00005000


	//   ....[70]....
        /*0e7c*/ 	.word	0x00008260


	//   ....[71]....
        /*0e80*/ 	.word	0x00008270


	//   ....[72]....
        /*0e84*/ 	.word	0x00008280


	//   ....[73]....
        /*0e88*/ 	.word	0x000082d0


	//   ....[74]....
        /*0e8c*/ 	.word	0x000082e0


	//   ....[75]....
        /*0e90*/ 	.word	0x00008360


	//   ....[76]....
        /*0e94*/ 	.word	0x000083f0


	//   ....[77]....
        /*0e98*/ 	.word	0x000084d0


	//   ....[78]....
        /*0e9c*/ 	.word	0x000084f0


	//   ....[79]....
        /*0ea0*/ 	.word	0x00008510


	//   ....[80]....
        /*0ea4*/ 	.word	0x000085a0


	//   ....[81]....
        /*0ea8*/ 	.word	0x00008610


	//   ....[82]....
        /*0eac*/ 	.word	0x00008670


	//   ....[83]....
        /*0eb0*/ 	.word	0x000086d0


	//   ....[84]....
        /*0eb4*/ 	.word	0x00008760


	//   ....[85]....
        /*0eb8*/ 	.word	0x00008780


	//   ....[86]....
        /*0ebc*/ 	.word	0x000087c0


	//   ....[87]....
        /*0ec0*/ 	.word	0x00008800


	//   ....[88]....
        /*0ec4*/ 	.word	0x00008810


	//   ....[89]....
        /*0ec8*/ 	.word	0x000088c0


	//   ....[90]....
        /*0ecc*/ 	.word	0x00008970


	//   ....[91]....
        /*0ed0*/ 	.word	0x000089a0


	//   ....[92]....
        /*0ed4*/ 	.word	0x000089d0


	//   ....[93]....
        /*0ed8*/ 	.word	0x00008a10


	//   ....[94]....
        /*0edc*/ 	.word	0x00008a40


	//   ....[95]....
        /*0ee0*/ 	.word	0x00008a80


	//   ....[96]....
        /*0ee4*/ 	.word	0x00008ab0


	//   ....[97]....
        /*0ee8*/ 	.word	0x00008b30


	//   ....[98]....
        /*0eec*/ 	.word	0x00008b90


	//   ....[99]....
        /*0ef0*/ 	.word	0x00008bf0


	//   ....[100]....
        /*0ef4*/ 	.word	0x00008c50


	//   ....[101]....
        /*0ef8*/ 	.word	0x00008d10


	//   ....[102]....
        /*0efc*/ 	.word	0x00008d50


	//   ....[103]....
        /*0f00*/ 	.word	0x00008f40


	//   ....[104]....
        /*0f04*/ 	.word	0x00008f50


	//   ....[105]....
        /*0f08*/ 	.word	0x00008f80


	//   ....[106]....
        /*0f0c*/ 	.word	0x000090f0


	//   ....[107]....
        /*0f10*/ 	.word	0x00009200


	//   ....[108]....
        /*0f14*/ 	.word	0x00009280


	//   ....[109]....
        /*0f18*/ 	.word	0x000092c0


	//   ....[110]....
        /*0f1c*/ 	.word	0x00009540


	//   ....[111]....
        /*0f20*/ 	.word	0x00009570


	//   ....[112]....
        /*0f24*/ 	.word	0x000095e0


	//   ....[113]....
        /*0f28*/ 	.word	0x00009610


	//   ....[114]....
        /*0f2c*/ 	.word	0x00009640


	//   ....[115]....
        /*0f30*/ 	.word	0x00009670


	//   ....[116]....
        /*0f34*/ 	.word	0x00009690


	//   ....[117]....
        /*0f38*/ 	.word	0x000098c0


	//   ....[118]....
        /*0f3c*/ 	.word	0x00009910


	//   ....[119]....
        /*0f40*/ 	.word	0x00009b40


	//   ....[120]....
        /*0f44*/ 	.word	0x00009b50


	//   ....[121]....
        /*0f48*/ 	.word	0x00009b60


	//   ....[122]....
        /*0f4c*/ 	.word	0x00009b70


	//   ....[123]....
        /*0f50*/ 	.word	0x00009b80


	//   ....[124]....
        /*0f54*/ 	.word	0x00009b90


	//   ....[125]....
        /*0f58*/ 	.word	0x00009ba0


	//   ....[126]....
        /*0f5c*/ 	.word	0x00009f10


	//   ....[127]....
        /*0f60*/ 	.word	0x00009f20


	//   ....[128]....
        /*0f64*/ 	.word	0x00009f30


	//   ....[129]....
        /*0f68*/ 	.word	0x00009f40


	//   ....[130]....
        /*0f6c*/ 	.word	0x00009f50


	//   ....[131]....
        /*0f70*/ 	.word	0x00009f60


	//   ....[132]....
        /*0f74*/ 	.word	0x00009f70


	//   ....[133]....
        /*0f78*/ 	.word	0x00009f80


	//   ....[134]....
        /*0f7c*/ 	.word	0x0000d5c0


	//   ....[135]....
        /*0f80*/ 	.word	0x0000df60


	//   ....[136]....
        /*0f84*/ 	.word	0x0000dfa0


	//   ....[137]....
        /*0f88*/ 	.word	0x0000dfe0


	//   ....[138]....
        /*0f8c*/ 	.word	0x0000e030


	//   ....[139]....
        /*0f90*/ 	.word	0x0000e040


	//   ....[140]....
        /*0f94*/ 	.word	0x0000e0c0


	//   ....[141]....
        /*0f98*/ 	.word	0x0000e0f0


	//   ....[142]....
        /*0f9c*/ 	.word	0x0000e100


	//   ....[143]....
        /*0fa0*/ 	.word	0x0000e110


	//   ....[144]....
        /*0fa4*/ 	.word	0x0000e160


	//   ....[145]....
        /*0fa8*/ 	.word	0x0000e170


	//   ....[146]....
        /*0fac*/ 	.word	0x0000e290


	//   ....[147]....
        /*0fb0*/ 	.word	0x0000e2d0


	//   ....[148]....
        /*0fb4*/ 	.word	0x0000e2f0


	//   ....[149]....
        /*0fb8*/ 	.word	0x0000e300


	//   ....[150]....
        /*0fbc*/ 	.word	0x0000e340


	//   ....[151]....
        /*0fc0*/ 	.word	0x0000e3d0


	//   ....[152]....
        /*0fc4*/ 	.word	0x0000e4d0


	//   ....[153]....
        /*0fc8*/ 	.word	0x0000e510


	//   ....[154]....
        /*0fcc*/ 	.word	0x0000e520


	//   ....[155]....
        /*0fd0*/ 	.word	0x0000e550


	//   ....[156]....
        /*0fd4*/ 	.word	0x0000e560


	//   ....[157]....
        /*0fd8*/ 	.word	0x0000e570


	//   ....[158]....
        /*0fdc*/ 	.word	0x0000e590


	//   ....[159]....
        /*0fe0*/ 	.word	0x0000e5c0


	//   ....[160]....
        /*0fe4*/ 	.word	0x0000e5e0


	//   ....[161]....
        /*0fe8*/ 	.word	0x0000e610


	//   ....[162]....
        /*0fec*/ 	.word	0x0000e640


	//   ....[163]....
        /*0ff0*/ 	.word	0x0000e6f0


	//   ....[164]....
        /*0ff4*/ 	.word	0x0000e720


	//   ....[165]....
        /*0ff8*/ 	.word	0x0000e740


	//   ....[166]....
        /*0ffc*/ 	.word	0x0000e780


	//   ....[167]....
        /*1000*/ 	.word	0x0000e7c0


	//   ....[168]....
        /*1004*/ 	.word	0x0000e7e0


	//   ....[169]....
        /*1008*/ 	.word	0x0000e830


	//   ....[170]....
        /*100c*/ 	.word	0x0000e840


	//   ....[171]....
        /*1010*/ 	.word	0x0000e870


	//   ....[172]....
        /*1014*/ 	.word	0x0000e940


	//   ....[173]....
        /*1018*/ 	.word	0x0000e960


	//   ....[174]....
        /*101c*/ 	.word	0x0000e990


	//   ....[175]....
        /*1020*/ 	.word	0x0000ec60


	//   ....[176]....
        /*1024*/ 	.word	0x0000ece0


	//   ....[177]....
        /*1028*/ 	.word	0x0000ed10


	//   ....[178]....
        /*102c*/ 	.word	0x0000ed20


	//   ....[179]....
        /*1030*/ 	.word	0x0000eda0


	//   ....[180]....
        /*1034*/ 	.word	0x0000ee00


	//   ....[181]....
        /*1038*/ 	.word	0x0000ef20


	//   ....[182]....
        /*103c*/ 	.word	0x0000f020


	//   ....[183]....
        /*1040*/ 	.word	0x0000f140


	//   ....[184]....
        /*1044*/ 	.word	0x0000f170


	//   ....[185]....
        /*1048*/ 	.word	0x0000f190


	//   ....[186]....
        /*104c*/ 	.word	0x0000f1b0


	//   ....[187]....
        /*1050*/ 	.word	0x0000f210


	//   ....[188]....
        /*1054*/ 	.word	0x0000f220


	//   ....[189]....
        /*1058*/ 	.word	0x0000f240


	//   ....[190]....
        /*105c*/ 	.word	0x0000f6c0


	//   ....[191]....
        /*1060*/ 	.word	0x0000f6f0


	//   ....[192]....
        /*1064*/ 	.word	0x0000f700


	//   ....[193]....
        /*1068*/ 	.word	0x0000f710


	//   ....[194]....
        /*106c*/ 	.word	0x0000f720


	//   ....[195]....
        /*1070*/ 	.word	0x0000f730


	//   ....[196]....
        /*1074*/ 	.word	0x0000f740


	//   ....[197]....
        /*1078*/ 	.word	0x0000f760


	//   ....[198]....
        /*107c*/ 	.word	0x00011b20


	//   ....[199]....
        /*1080*/ 	.word	0x00012a20


	//   ....[200]....
        /*1084*/ 	.word	0x00012f70


	//   ....[201]....
        /*1088*/ 	.word	0x000132a0


	//   ....[202]....
        /*108c*/ 	.word	0x000135e0


	//   ....[203]....
        /*1090*/ 	.word	0x00013890


	//   ....[204]....
        /*1094*/ 	.word	0x00013ad0


	//   ....[205]....
        /*1098*/ 	.word	0x00013d40


	//   ....[206]....
        /*109c*/ 	.word	0x00014010


	//   ....[207]....
        /*10a0*/ 	.word	0x00014230


	//   ....[208]....
        /*10a4*/ 	.word	0x000143c0


	//   ....[209]....
        /*10a8*/ 	.word	0x000162e0


	//   ....[210]....
        /*10ac*/ 	.word	0x00016570


	//   ....[211]....
        /*10b0*/ 	.word	0x000165e0


	//   ....[212]....
        /*10b4*/ 	.word	0x00016650


	//----- nvinfo : EIATTR_REG_RECONFIG
	.align		4
.L_614:
        /*10b8*/ 	.byte	0x01, 0x54
	.zero		2


	//----- nvinfo : EIATTR_SYSCALL_OFFSETS
	.align		4
        /*10bc*/ 	.byte	0x04, 0x46
        /*10be*/ 	.short	(.L_616 - .L_615)


	//   ....[0]....
.L_615:
        /*10c0*/ 	.word	0x00000c20


	//   ....[1]....
        /*10c4*/ 	.word	0x00000d10


	//   ....[2]....
        /*10c8*/ 	.word	0x00000e70


	//   ....[3]....
        /*10cc*/ 	.word	0x00000f60


	//   ....[4]....
        /*10d0*/ 	.word	0x000114f0


	//   ....[5]....
        /*10d4*/ 	.word	0x00011620


	//   ....[6]....
        /*10d8*/ 	.word	0x00011740


	//   ....[7]....
        /*10dc*/ 	.word	0x00011860


	//----- nvinfo : EIATTR_MBARRIER_INSTR_OFFSETS
	.align		4
.L_616:
        /*10e0*/ 	.byte	0x04, 0x39
        /*10e2*/ 	.short	(.L_618 - .L_617)


	//   ....[0]....
.L_617:
        /*10e4*/ 	.word	0x000002f0
        /*10e8*/ 	.word	0x000000ff
        /*10ec*/ 	.word	0x00030c00
        /*10f0*/ 	.short	0x0100
        /*10f2*/ 	.byte	0x06
	.zero		1


	//   ....[1]....
        /*10f4*/ 	.word	0x000003f0
        /*10f8*/ 	.word	0x000000ff
        /*10fc*/ 	.word	0x00030c10
        /*1100*/ 	.short	0x0100
        /*1102*/ 	.byte	0x08
	.zero		1


	//   ....[2]....
        /*1104*/ 	.word	0x00000400
        /*1108*/ 	.word	0x000000ff
        /*110c*/ 	.word	0x00030c20
        /*1110*/ 	.short	0x0100
        /*1112*/ 	.byte	0x08
	.zero		1


	//   ....[3]....
        /*1114*/ 	.word	0x00000410
        /*1118*/ 	.word	0x000000ff
        /*111c*/ 	.word	0x00030c18
        /*1120*/ 	.short	0x0100
        /*1122*/ 	.byte	0x08
	.zero		1


	//   ....[4]....
        /*1124*/ 	.word	0x00000420
        /*1128*/ 	.word	0x000000ff
        /*112c*/ 	.word	0x00030c28
        /*1130*/ 	.short	0x0100
        /*1132*/ 	.byte	0x08
	.zero		1


	//   ....[5]....
        /*1134*/ 	.word	0x00000550
        /*1138*/ 	.word	0x000000ff
        /*113c*/ 	.word	0x00030c30
        /*1140*/ 	.short	0x0100
        /*1142*/ 	.byte	0x08
	.zero		1


	//   ....[6]....
        /*1144*/ 	.word	0x00000560
        /*1148*/ 	.word	0x000000ff
        /*114c*/ 	.word	0x00030c40
        /*1150*/ 	.short	0x0100
        /*1152*/ 	.byte	0x08
	.zero		1


	//   ....[7]....
        /*1154*/ 	.word	0x00000570
        /*1158*/ 	.word	0x000000ff
        /*115c*/ 	.word	0x00030c38
        /*1160*/ 	.short	0x0100
        /*1162*/ 	.byte	0x08
	.zero		1


	//   ....[8]....
        /*1164*/ 	.word	0x00000580
        /*1168*/ 	.word	0x000000ff
        /*116c*/ 	.word	0x00030c48
        /*1170*/ 	.short	0x0100
        /*1172*/ 	.byte	0x08
	.zero		1


	//   ....[9]....
        /*1174*/ 	.word	0x00001000
        /*1178*/ 	.word	0x00000010
        /*117c*/ 	.word	0x00030c00
        /*1180*/ 	.short	0x010a
        /*1182*/ 	.byte	0x3f
	.zero		1


	//   ....[10]....
        /*1184*/ 	.word	0x00001130
        /*1188*/ 	.word	0x00000010
        /*118c*/ 	.word	0x00030c00
        /*1190*/ 	.short	0x010a
        /*1192*/ 	.byte	0x3f
	.zero		1


	//   ....[11]....
        /*1194*/ 	.word	0x00001a30
        /*1198*/ 	.word	0x00000006
        /*119c*/ 	.word	0x00030c10
        /*11a0*/ 	.short	0x010a
        /*11a2*/ 	.byte	0x3f
	.zero		1


	//   ....[12]....
        /*11a4*/ 	.word	0x00001aa0
        /*11a8*/ 	.word	0x00000006
        /*11ac*/ 	.word	0x00030c10
        /*11b0*/ 	.short	0x010a
        /*11b2*/ 	.byte	0x3f
	.zero		1


	//   ....[13]....
        /*11b4*/ 	.word	0x00001ed0
        /*11b8*/ 	.word	0x00000006
        /*11bc*/ 	.word	0x00030c30
        /*11c0*/ 	.short	0x010a
        /*11c2*/ 	.byte	0x3f
	.zero		1


	//   ....[14]....
        /*11c4*/ 	.word	0x00001f10
        /*11c8*/ 	.word	0x00000006
        /*11cc*/ 	.word	0x00030c30
        /*11d0*/ 	.short	0x010a
        /*11d2*/ 	.byte	0x3f
	.zero		1


	//   ....[15]....
        /*11d4*/ 	.word	0x000065d0
        /*11d8*/ 	.word	0x00000005
        /*11dc*/ 	.word	0x00000000
        /*11e0*/ 	.short	0x0101
        /*11e2*/ 	.byte	0x3f
	.zero		1


	//   ....[16]....
        /*11e4*/ 	.word	0x00006a20
        /*11e8*/ 	.word	0x00000006
        /*11ec*/ 	.word	0x00000000
        /*11f0*/ 	.short	0x0101
        /*11f2*/ 	.byte	0x3f
	.zero		1


	//   ....[17]....
        /*11f4*/ 	.word	0x00007360
        /*11f8*/ 	.word	0x00000006
        /*11fc*/ 	.word	0x00030c10
        /*1200*/ 	.short	0x010a
        /*1202*/ 	.byte	0x3f
	.zero		1


	//   ....[18]....
        /*1204*/ 	.word	0x000073e0
        /*1208*/ 	.word	0x00000006
        /*120c*/ 	.word	0x00030c10
        /*1210*/ 	.short	0x010a
        /*1212*/ 	.byte	0x3f
	.zero		1


	//   ....[19]....
        /*1214*/ 	.word	0x000077f0
        /*1218*/ 	.word	0x00000006
        /*121c*/ 	.word	0x00030c30
        /*1220*/ 	.short	0x010a
        /*1222*/ 	.byte	0x3f
	.zero		1


	//   ....[20]....
        /*1224*/ 	.word	0x00007830
        /*1228*/ 	.word	0x00000006
        /*122c*/ 	.word	0x00030c30
        /*1230*/ 	.short	0x010a
        /*1232*/ 	.byte	0x3f
	.zero		1


	//   ....[21]....
        /*1234*/ 	.word	0x0000b480
        /*1238*/ 	.word	0x00000005
        /*123c*/ 	.word	0x00000000
        /*1240*/ 	.short	0x0101
        /*1242*/ 	.byte	0x3f
	.zero		1


	//   ....[22]....
        /*1244*/ 	.word	0x0000b8d0
        /*1248*/ 	.word	0x00000006
        /*124c*/ 	.word	0x00000000
        /*1250*/ 	.short	0x0101
        /*1252*/ 	.byte	0x3f
	.zero		1


	//   ....[23]....
        /*1254*/ 	.word	0x0000c0e0
        /*1258*/ 	.word	0x00000006
        /*125c*/ 	.word	0x00030c10
        /*1260*/ 	.short	0x010a
        /*1262*/ 	.byte	0x3f
	.zero		1


	//   ....[24]....
        /*1264*/ 	.word	0x0000c160
        /*1268*/ 	.word	0x00000006
        /*126c*/ 	.word	0x00030c10
        /*1270*/ 	.short	0x010a
        /*1272*/ 	.byte	0x3f
	.zero		1


	//   ....[25]....
        /*1274*/ 	.word	0x0000c590
        /*1278*/ 	.word	0x00000006
        /*127c*/ 	.word	0x00030c30
        /*1280*/ 	.short	0x010a
        /*1282*/ 	.byte	0x3f
	.zero		1


	//   ....[26]....
        /*1284*/ 	.word	0x0000c5d0
        /*1288*/ 	.word	0x00000006
        /*128c*/ 	.word	0x00030c30
        /*1290*/ 	.short	0x010a
        /*1292*/ 	.byte	0x3f
	.zero		1


	//   ....[27]....
        /*1294*/ 	.word	0x00010cc0
        /*1298*/ 	.word	0x00000005
        /*129c*/ 	.word	0x00000000
        /*12a0*/ 	.short	0x0101
        /*12a2*/ 	.byte	0x3f
	.zero		1


	//   ....[28]....
        /*12a4*/ 	.word	0x00011140
        /*12a8*/ 	.word	0x00000006
        /*12ac*/ 	.word	0x00000000
        /*12b0*/ 	.short	0x0101
        /*12b2*/ 	.byte	0x3f
	.zero		1


	//   ....[29]....
        /*12b4*/ 	.word	0x00014a30
        /*12b8*/ 	.word	0x00000010
        /*12bc*/ 	.word	0x00030c20
        /*12c0*/ 	.short	0x010a
        /*12c2*/ 	.byte	0x3f
	.zero		1


	//   ....[30]....
        /*12c4*/ 	.word	0x00015000
        /*12c8*/ 	.word	0x00000010
        /*12cc*/ 	.word	0x00030c40
        /*12d0*/ 	.short	0x010a
        /*12d2*/ 	.byte	0x3f
	.zero		1


	//   ....[31]....
        /*12d4*/ 	.word	0x00015230
        /*12d8*/ 	.word	0x00000010
        /*12dc*/ 	.word	0x00030c28
        /*12e0*/ 	.short	0x010a
        /*12e2*/ 	.byte	0x3f
	.zero		1


	//   ....[32]....
        /*12e4*/ 	.word	0x00015460
        /*12e8*/ 	.word	0x00000010
        /*12ec*/ 	.word	0x00030c48
        /*12f0*/ 	.short	0x010a
        /*12f2*/ 	.byte	0x3f
	.zero		1


	//   ....[33]....
        /*12f4*/ 	.word	0x00015640
        /*12f8*/ 	.word	0x00000010
        /*12fc*/ 	.word	0x00030c20
        /*1300*/ 	.short	0x010a
        /*1302*/ 	.byte	0x3f
	.zero		1


	//   ....[34]....
        /*1304*/ 	.word	0x000158f0
        /*1308*/ 	.word	0x00000010
        /*130c*/ 	.word	0x00030c40
        /*1310*/ 	.short	0x010a
        /*1312*/ 	.byte	0x3f
	.zero		1


	//   ....[35]....
        /*1314*/ 	.word	0x00015af0
        /*1318*/ 	.word	0x00000010
        /*131c*/ 	.word	0x00030c28
        /*1320*/ 	.short	0x010a
        /*1322*/ 	.byte	0x3f
	.zero		1


	//   ....[36]....
        /*1324*/ 	.word	0x00015d70
        /*1328*/ 	.word	0x00000003
        /*132c*/ 	.word	0x00030c40
        /*1330*/ 	.short	0x010a
        /*1332*/ 	.byte	0x3f
	.zero		1


	//   ....[37]....
        /*1334*/ 	.word	0x00016140
        /*1338*/ 	.word	0x00000006
        /*133c*/ 	.word	0x00000000
        /*1340*/ 	.short	0x010a
        /*1342*/ 	.byte	0x3f
	.zero		1


	//   ....[38]....
        /*1344*/ 	.word	0x000161a0
        /*1348*/ 	.word	0x00000003
        /*134c*/ 	.word	0x00000000
        /*1350*/ 	.short	0x010a
        /*1352*/ 	.byte	0x3f
	.zero		1


	//   ....[39]....
        /*1354*/ 	.word	0x00016200
        /*1358*/ 	.word	0x00000002
        /*135c*/ 	.word	0x00000000
        /*1360*/ 	.short	0x010a
        /*1362*/ 	.byte	0x3f
	.zero		1


	//   ....[40]....
        /*1364*/ 	.word	0x00016230
        /*1368*/ 	.word	0x00000003
        /*136c*/ 	.word	0x00000000
        /*1370*/ 	.short	0x010a
        /*1372*/ 	.byte	0x3f
	.zero		1


	//   ....[41]....
        /*1374*/ 	.word	0x00016310
        /*1378*/ 	.word	0x00000010
        /*137c*/ 	.word	0x00030c00
        /*1380*/ 	.short	0x010a
        /*1382*/ 	.byte	0x3f
	.zero		1


	//   ....[42]....
        /*1384*/ 	.word	0x00016360
        /*1388*/ 	.word	0x00000006
        /*138c*/ 	.word	0x00030c10
        /*1390*/ 	.short	0x010a
        /*1392*/ 	.byte	0x3f
	.zero		1


	//   ....[43]....
        /*1394*/ 	.word	0x000163b0
        /*1398*/ 	.word	0x00000006
        /*139c*/ 	.word	0x00030c30
        /*13a0*/ 	.short	0x010a
        /*13a2*/ 	.byte	0x3f
	.zero		1


	//   ....[44]....
        /*13a4*/ 	.word	0x00016400
        /*13a8*/ 	.word	0x00000006
        /*13ac*/ 	.word	0x00030c10
        /*13b0*/ 	.short	0x010a
        /*13b2*/ 	.byte	0x3f
	.zero		1


	//   ....[45]....
        /*13b4*/ 	.word	0x00016450
        /*13b8*/ 	.word	0x00000006
        /*13bc*/ 	.word	0x00030c30
        /*13c0*/ 	.short	0x010a
        /*13c2*/ 	.byte	0x3f
	.zero		1


	//   ....[46]....
        /*13c4*/ 	.word	0x000164a0
        /*13c8*/ 	.word	0x00000006
        /*13cc*/ 	.word	0x00030c10
        /*13d0*/ 	.short	0x010a
        /*13d2*/ 	.byte	0x3f
	.zero		1


	//   ....[47]....
        /*13d4*/ 	.word	0x000164f0
        /*13d8*/ 	.word	0x00000006
        /*13dc*/ 	.word	0x00030c30
        /*13e0*/ 	.short	0x010a
        /*13e2*/ 	.byte	0x3f
	.zero		1


	//   ....[48]....
        /*13e4*/ 	.word	0x00016690
        /*13e8*/ 	.word	0x00000010
        /*13ec*/ 	.word	0x00030c20
        /*13f0*/ 	.short	0x010a
        /*13f2*/ 	.byte	0x3f
	.zero		1


	//   ....[49]....
        /*13f4*/ 	.word	0x000166e0
        /*13f8*/ 	.word	0x00000010
        /*13fc*/ 	.word	0x00030c40
        /*1400*/ 	.short	0x010a
        /*1402*/ 	.byte	0x3f
	.zero		1


	//   ....[50]....
        /*1404*/ 	.word	0x00016730
        /*1408*/ 	.word	0x00000010
        /*140c*/ 	.word	0x00030c28
        /*1410*/ 	.short	0x010a
        /*1412*/ 	.byte	0x3f
	.zero		1


	//   ....[51]....
        /*1414*/ 	.word	0x00016780
        /*1418*/ 	.word	0x00000010
        /*141c*/ 	.word	0x00030c48
        /*1420*/ 	.short	0x010a
        /*1422*/ 	.byte	0x3f
	.zero		1


	//   ....[52]....
        /*1424*/ 	.word	0x000167e0
        /*1428*/ 	.word	0x00000010
        /*142c*/ 	.word	0x00030c20
        /*1430*/ 	.short	0x010a
        /*1432*/ 	.byte	0x3f
	.zero		1


	//   ....[53]....
        /*1434*/ 	.word	0x00016830
        /*1438*/ 	.word	0x00000010
        /*143c*/ 	.word	0x00030c40
        /*1440*/ 	.short	0x010a
        /*1442*/ 	.byte	0x3f
	.zero		1


	//   ....[54]....
        /*1444*/ 	.word	0x00016880
        /*1448*/ 	.word	0x00000010
        /*144c*/ 	.word	0x00030c28
        /*1450*/ 	.short	0x010a
        /*1452*/ 	.byte	0x3f
	.zero		1


	//   ....[55]....
        /*1454*/ 	.word	0x000168d0
        /*1458*/ 	.word	0x00000003
        /*145c*/ 	.word	0x00030c40
        /*1460*/ 	.short	0x010a
        /*1462*/ 	.byte	0x3f
	.zero		1


	//   ....[56]....
        /*1464*/ 	.word	0x000169a0
        /*1468*/ 	.word	0x00000006
        /*146c*/ 	.word	0x00000000
        /*1470*/ 	.short	0x010a
        /*1472*/ 	.byte	0x3f
	.zero		1


	//   ....[57]....
        /*1474*/ 	.word	0x000169f0
        /*1478*/ 	.word	0x00000003
        /*147c*/ 	.word	0x00000000
        /*1480*/ 	.short	0x010a
        /*1482*/ 	.byte	0x3f
	.zero		1


	//   ....[58]....
        /*1484*/ 	.word	0x00016a40
        /*1488*/ 	.word	0x00000002
        /*148c*/ 	.word	0x00000000
        /*1490*/ 	.short	0x010a
        /*1492*/ 	.byte	0x3f
	.zero		1


	//----- nvinfo : EIATTR_NUM_MBARRIERS
	.align		4
.L_618:
        /*1494*/ 	.byte	0x03, 0x38
        /*1496*/ 	.short	0x0009


	//----- nvinfo : EIATTR_EXIT_INSTR_OFFSETS
	.align		4
        /*1498*/ 	.byte	0x04, 0x1c
        /*149a*/ 	.short	(.L_620 - .L_619)


	//   ....[0]....
.L_619:
        /*149c*/ 	.word	0x00016280


	//----- nvinfo : EIATTR_MAX_THREADS
	.align		4
.L_620:
        /*14a0*/ 	.byte	0x04, 0x05
        /*14a2*/ 	.short	(.L_622 - .L_621)
.L_621:
        /*14a4*/ 	.word	0x00000180
        /*14a8*/ 	.word	0x00000001
        /*14ac*/ 	.word	0x00000001


	//----- nvinfo : EIATTR_CRS_STACK_SIZE
	.align		4
.L_622:
        /*14b0*/ 	.byte	0x04, 0x1e
        /*14b2*/ 	.short	(.L_624 - .L_623)
.L_623:
        /*14b4*/ 	.word	0x00000000


	//----- nvinfo : EIATTR_CBANK_PARAM_SIZE
	.align		4
.L_624:
        /*14b8*/ 	.byte	0x03, 0x19
        /*14ba*/ 	.short	0x0970


	//----- nvinfo : EIATTR_PARAM_CBANK
	.align		4
        /*14bc*/ 	.byte	0x04, 0x0a
        /*14be*/ 	.short	(.L_626 - .L_625)
	.align		4
.L_625:
        /*14c0*/ 	.word	index@(.nv.constant0._ZN7cutlass13device_kernelIN5flash11enable_sm90INS1_16FlashAttnBwdSm90INS1_25CollectiveMainloopBwdSm90ILi2ELi2ELi2EN4cute5tupleIJNS5_1CILi1EEES8_S8_EEENS6_IJNS7_ILi128EEESA_NS7_ILi64EEEEEENS_10bfloat16_tEfNS_4arch4Sm90ELb0ELb1ELb1ELb0ELb1ELb1ELb0ELb0ELi2ELi1ELi2ELi2ELb0EEENS1_21CollectiveEpilogueBwdISC_SD_SF_Li256ELb0ELb0ELi1EEENS1_19SingleTileSchedulerILb0ELb0ELb0ELi128EEEEEEEEEvNT_6ParamsE)
        /*14c4*/ 	.short	0x0210
        /*14c6*/ 	.short	0x0970


	//----- nvinfo : EIATTR_SW_WAR
	.align		4
.L_626:
        /*14c8*/ 	.byte	0x04, 0x36
        /*14ca*/ 	.short	(.L_628 - .L_627)
.L_627:
        /*14cc*/ 	.word	0x00000008
.L_628:


//--------------------- .nv.info._ZN7cutlass13device_kernelIN5flash11enable_sm90INS1_16FlashAttnBwdSm90INS1_25CollectiveMainloopBwdSm90ILi2ELi2ELi2EN4cute5tupleIJNS5_1CILi1EEES8_S8_EEENS6_IJNS7_ILi128EEESA_NS7_ILi64EEEEEENS_10bfloat16_tEfNS_4arch4Sm90ELb0ELb1ELb1ELb0ELb0ELb1ELb0ELb0ELi2ELi1ELi2ELi2ELb0EEENS1_24CollectiveEpilogueBwdGQAISC_fSF_Li256ELb0ELb0EEENS1_19SingleTileSchedulerILb0ELb0ELb0ELi128EEEEEEEEEvNT_6ParamsE --------------------------
	.section	.nv.info._ZN7cutlass13device_kernelIN5flash11enable_sm90INS1_16FlashAttnBwdSm90INS1_25CollectiveMainloopBwdSm90ILi2ELi2ELi2EN4cute5tupleIJNS5_1CILi1EEES8_S8_EEENS6_IJNS7_ILi128EEESA_NS7_ILi64EEEEEENS_10bfloat16_tEfNS_4arch4Sm90ELb0ELb1ELb1ELb0ELb0ELb1ELb0ELb0ELi2ELi1ELi2ELi2ELb0EEENS1_24CollectiveEpilogueBwdGQAISC_fSF_Li256ELb0ELb0EEENS1_19SingleTileSchedulerILb0ELb0ELb0ELi128EEEEEEEEEvNT_6ParamsE,"",@"SHT_CUDA_INFO"
	.sectionflags	@""
	.align	4


	//----- nvinfo : EIATTR_CUDA_API_VERSION
	.align		4
        /*0000*/ 	.byte	0x04, 0x37
        /*0002*/ 	.short	(.L_630 - .L_629)
.L_629:
        /*0004*/ 	.word	0x00000082


	//----- nvinfo : EIATTR_KPARAM_INFO
	.align		4
.L_630:
        /*0008*/ 	.byte	0x04, 0x17
        /*000a*/ 	.short	(.L_632 - .L_631)
.L_631:
        /*000c*/ 	.word	0x00000000
        /*0010*/ 	.short	0x0000
        /*0012*/ 	.short	0x0070
        /*0014*/ 	.byte	0x00, 0xf0, 0x01, 0x1a


	//----- nvinfo : EIATTR_SPARSE_MMA_MASK
	.align		4
.L_632:
        /*0018*/ 	.byte	0x03, 0x50
        /*001a*/ 	.short	0x0000


	//----- nvinfo : EIATTR_MAXREG_COUNT
	.align		4
        /*001c*/ 	.byte	0x03, 0x1b
        /*001e*/ 	.short	0x00a8


	//----- nvinfo : EIATTR_NUM_BARRIERS
	.align		4
        /*0020*/ 	.byte	0x02, 0x4c
        /*0022*/ 	.byte	0x10
	.zero		1


	//----- nvinfo : EIATTR_EXTERNS
	.align		4
        /*0024*/ 	.byte	0x04, 0x0f
        /*0026*/ 	.short	(.L_634 - .L_633)


	//   ....[0]....
	.align		4
.L_633:
        /*0028*/ 	.word	index@(__assertfail)


	//----- nvinfo : EIATTR_ANNOTATIONS
	.align		4
.L_634:
        /*002c*/ 	.byte	0x04, 0x55
        /*002e*/ 	.short	(.L_636 - .L_635)


	//   ....[0]....
.L_635:
        /* <DEDUP_REMOVED lines=158> */


	//----- nvinfo : EIATTR_MERCURY_ISA_VERSION
	.align		4
.L_636:
        /*0a00*/ 	.byte	0x03, 0x5f
        /*0a02*/ 	.short	0x0101


	//----- nvinfo : EIATTR_INT_WARP_WIDE_INSTR_OFFSETS
	.align		4
        /*0a04*/ 	.byte	0x04, 0x31
        /*0a06*/ 	.short	(.L_638 - .L_637)


	//   ....[0]....
.L_637:
        /*0a08*/ 	.word	0x00000190


	//   ....[1]....
        /*0a0c*/ 	.word	0x000001c0


	//----- nvinfo : EIATTR_COOP_GROUP_MASK_REGIDS
	.align		4
.L_638:
        /*0a10*/ 	.byte	0x04, 0x29
        /*0a12*/ 	.short	(.L_640 - .L_639)


	//   ....[0]....
.L_639:
        /*0a14*/ 	.word	0xffffffff


	//   ....[1]....
        /*0a18*/ 	.word	0xffffffff


	//   ....[2]....
        /*0a1c*/ 	.word	0xffffffff


	//   ....[3]....
        /*0a20*/ 	.word	0xffffffff


	//   ....[4]....
        /*0a24*/ 	.word	0xffffffff


	//   ....[5]....
        /*0a28*/ 	.word	0xffffffff


	//   ....[6]....
        /*0a2c*/ 	.word	0xffffffff


	//   ....[7]....
        /*0a30*/ 	.word	0xffffffff


	//   ....[8]....
        /*0a34*/ 	.word	0xffffffff


	//   ....[9]....
        /*0a38*/ 	.word	0xffffffff


	//   ....[10]....
        /*0a3c*/ 	.word	0xffffffff


	//   ....[11]....
        /*0a40*/ 	.word	0xffffffff


	//   ....[12]....
        /*0a44*/ 	.word	0xffffffff


	//   ....[13]....
        /*0a48*/ 	.word	0xffffffff


	//   ....[14]....
        /*0a4c*/ 	.word	0xffffffff


	//   ....[15]....
        /*0a50*/ 	.word	0xffffffff


	//   ....[16]....
        /*0a54*/ 	.word	0xffffffff


	//   ....[17]....
        /*0a58*/ 	.word	0xffffffff


	//   ....[18]....
        /*0a5c*/ 	.word	0xffffffff


	//   ....[19]....
        /*0a60*/ 	.word	0xffffffff


	//   ....[20]....
        /*0a64*/ 	.word	0xffffffff


	//   ....[21]....
        /*0a68*/ 	.word	0xffffffff


	//   ....[22]....
        /*0a6c*/ 	.word	0xffffffff


	//   ....[23]....
        /*0a70*/ 	.word	0xffffffff


	//   ....[24]....
        /*0a74*/ 	.word	0xffffffff


	//   ....[25]....
        /*0a78*/ 	.word	0xffffffff


	//   ....[26]....
        /*0a7c*/ 	.word	0xffffffff


	//   ....[27]....
        /*0a80*/ 	.word	0xffffffff


	//   ....[28]....
        /*0a84*/ 	.word	0xffffffff


	//   ....[29]....
        /*0a88*/ 	.word	0xffffffff


	//   ....[30]....
        /*0a8c*/ 	.word	0xffffffff


	//   ....[31]....
        /*0a90*/ 	.word	0xffffffff


	//   ....[32]....
        /*0a94*/ 	.word	0xffffffff


	//   ....[33]....
        /*0a98*/ 	.word	0xffffffff


	//   ....[34]....
        /*0a9c*/ 	.word	0xffffffff


	//   ....[35]....
        /*0aa0*/ 	.word	0xffffffff


	//   ....[36]....
        /*0aa4*/ 	.word	0xffffffff


	//   ....[37]....
        /*0aa8*/ 	.word	0xffffffff


	//   ....[38]....
        /*0aac*/ 	.word	0xffffffff


	//   ....[39]....
        /*0ab0*/ 	.word	0xffffffff


	//   ....[40]....
        /*0ab4*/ 	.word	0xffffffff


	//   ....[41]....
        /*0ab8*/ 	.word	0xffffffff


	//   ....[42]....
        /*0abc*/ 	.word	0xffffffff


	//   ....[43]....
        /*0ac0*/ 	.word	0xffffffff


	//   ....[44]....
        /*0ac4*/ 	.word	0xffffffff


	//   ....[45]....
        /*0ac8*/ 	.word	0xffffffff


	//   ....[46]....
        /*0acc*/ 	.word	0xffffffff


	//   ....[47]....
        /*0ad0*/ 	.word	0xffffffff


	//   ....[48]....
        /*0ad4*/ 	.word	0xffffffff


	//   ....[49]....
        /*0ad8*/ 	.word	0xffffffff


	//   ....[50]....
        /*0adc*/ 	.word	0xffffffff


	//   ....[51]....
        /*0ae0*/ 	.word	0xffffffff


	//   ....[52]....
        /*0ae4*/ 	.word	0xffffffff


	//   ....[53]....
        /*0ae8*/ 	.word	0xffffffff


	//   ....[54]....
        /*0aec*/ 	.word	0xffffffff


	//   ....[55]....
        /*0af0*/ 	.word	0xffffffff


	//   ....[56]....
        /*0af4*/ 	.word	0xffffffff


	//   ....[57]....
        /*0af8*/ 	.word	0xffffffff


	//   ....[58]....
        /*0afc*/ 	.word	0xffffffff


	//   ....[59]....
        /*0b00*/ 	.word	0xffffffff


	//   ....[60]....
        /*0b04*/ 	.word	0xffffffff


	//   ....[61]....
        /*0b08*/ 	.word	0xffffffff


	//   ....[62]....
        /*0b0c*/ 	.word	0xffffffff


	//   ....[63]....
        /*0b10*/ 	.word	0xffffffff


	//   ....[64]....
        /*0b14*/ 	.word	0xffffffff


	//   ....[65]....
        /*0b18*/ 	.word	0xffffffff


	//   ....[66]....
        /*0b1c*/ 	.word	0xffffffff


	//   ....[67]....
        /*0b20*/ 	.word	0xffffffff


	//   ....[68]....
        /*0b24*/ 	.word	0xffffffff


	//   ....[69]....
        /*0b28*/ 	.word	0xffffffff


	//   ....[70]....
        /*0b2c*/ 	.word	0xffffffff


	//   ....[71]....
        /*0b30*/ 	.word	0xffffffff


	//   ....[72]....
        /*0b34*/ 	.word	0xffffffff


	//   ....[73]....
        /*0b38*/ 	.word	0xffffffff


	//   ....[74]....
        /*0b3c*/ 	.word	0xffffffff


	//   ....[75]....
        /*0b40*/ 	.word	0xffffffff


	//   ....[76]....
        /*0b44*/ 	.word	0xffffffff


	//   ....[77]....
        /*0b48*/ 	.word	0xffffffff


	//   ....[78]....
        /*0b4c*/ 	.word	0xffffffff


	//   ....[79]....
        /*0b50*/ 	.word	0xffffffff


	//   ....[80]....
        /*0b54*/ 	.word	0xffffffff


	//   ....[81]....
        /*0b58*/ 	.word	0xffffffff


	//   ....[82]....
        /*0b5c*/ 	.word	0xffffffff


	//   ....[83]....
        /*0b60*/ 	.word	0xffffffff


	//   ....[84]....
        /*0b64*/ 	.word	0xffffffff


	//   ....[85]....
        /*0b68*/ 	.word	0xffffffff


	//   ....[86]....
        /*0b6c*/ 	.word	0xffffffff


	//   ....[87]....
        /*0b70*/ 	.word	0xffffffff


	//   ....[88]....
        /*0b74*/ 	.word	0xffffffff


	//   ....[89]....
        /*0b78*/ 	.word	0xffffffff


	//   ....[90]....
        /*0b7c*/ 	.word	0xffffffff


	//   ....[91]....
        /*0b80*/ 	.word	0xffffffff


	//   ....[92]....
        /*0b84*/ 	.word	0xffffffff


	//   ....[93]....
        /*0b88*/ 	.word	0xffffffff


	//   ....[94]....
        /*0b8c*/ 	.word	0xffffffff


	//   ....[95]....
        /*0b90*/ 	.word	0xffffffff


	//   ....[96]....
        /*0b94*/ 	.word	0xffffffff


	//   ....[97]....
        /*0b98*/ 	.word	0xffffffff


	//   ....[98]....
        /*0b9c*/ 	.word	0xffffffff


	//   ....[99]....
        /*0ba0*/ 	.word	0xffffffff


	//   ....[100]....
        /*0ba4*/ 	.word	0xffffffff


	//   ....[101]....
        /*0ba8*/ 	.word	0xffffffff


	//   ....[102]....
        /*0bac*/ 	.word	0xffffffff


	//   ....[103]....
        /*0bb0*/ 	.word	0xffffffff


	//   ....[104]....
        /*0bb4*/ 	.word	0xffffffff


	//   ....[105]....
        /*0bb8*/ 	.word	0xffffffff


	//   ....[106]....
        /*0bbc*/ 	.word	0xffffffff


	//   ....[107]....
        /*0bc0*/ 	.word	0xffffffff


	//   ....[108]....
        /*0bc4*/ 	.word	0xffffffff


	//   ....[109]....
        /*0bc8*/ 	.word	0xffffffff


	//   ....[110]....
        /*0bcc*/ 	.word	0xffffffff


	//   ....[111]....
        /*0bd0*/ 	.word	0xffffffff


	//   ....[112]....
        /*0bd4*/ 	.word	0xffffffff


	//   ....[113]....
        /*0bd8*/ 	.word	0xffffffff


	//   ....[114]....
        /*0bdc*/ 	.word	0xffffffff


	//   ....[115]....
        /*0be0*/ 	.word	0xffffffff


	//   ....[116]....
        /*0be4*/ 	.word	0xffffffff


	//   ....[117]....
        /*0be8*/ 	.word	0xffffffff


	//   ....[118]....
        /*0bec*/ 	.word	0xffffffff


	//   ....[119]....
        /*0bf0*/ 	.word	0xffffffff


	//   ....[120]....
        /*0bf4*/ 	.word	0xffffffff


	//   ....[121]....
        /*0bf8*/ 	.word	0xffffffff


	//   ....[122]....
        /*0bfc*/ 	.word	0xffffffff


	//   ....[123]....
        /*0c00*/ 	.word	0xffffffff


	//   ....[124]....
        /*0c04*/ 	.word	0xffffffff


	//   ....[125]....
        /*0c08*/ 	.word	0xffffffff


	//   ....[126]....
        /*0c0c*/ 	.word	0xffffffff


	//   ....[127]....
        /*0c10*/ 	.word	0xffffffff


	//   ....[128]....
        /*0c14*/ 	.word	0xffffffff


	//   ....[129]....
        /*0c18*/ 	.word	0xffffffff


	//   ....[130]....
        /*0c1c*/ 	.word	0xffffffff


	//   ....[131]....
        /*0c20*/ 	.word	0xffffffff


	//   ....[132]....
        /*0c24*/ 	.word	0xffffffff


	//   ....[133]....
        /*0c28*/ 	.word	0xffffffff


	//   ....[134]....
        /*0c2c*/ 	.word	0xffffffff


	//   ....[135]....
        /*0c30*/ 	.word	0xffffffff


	//   ....[136]....
        /*0c34*/ 	.word	0xffffffff


	//   ....[137]....
        /*0c38*/ 	.word	0xffffffff


	//   ....[138]....
        /*0c3c*/ 	.word	0xffffffff


	//   ....[139]....
        /*0c40*/ 	.word	0xffffffff


	//   ....[140]....
        /*0c44*/ 	.word	0xffffffff


	//   ....[141]....
        /*0c48*/ 	.word	0xffffffff


	//   ....[142]....
        /*0c4c*/ 	.word	0xffffffff


	//   ....[143]....
        /*0c50*/ 	.word	0xffffffff


	//   ....[144]....
        /*0c54*/ 	.word	0xffffffff


	//   ....[145]....
        /*0c58*/ 	.word	0xffffffff


	//   ....[146]....
        /*0c5c*/ 	.word	0xffffffff


	//   ....[147]....
        /*0c60*/ 	.word	0xffffffff


	//   ....[148]....
        /*0c64*/ 	.word	0xffffffff


	//   ....[149]....
        /*0c68*/ 	.word	0xffffffff


	//   ....[150]....
        /*0c6c*/ 	.word	0xffffffff


	//   ....[151]....
        /*0c70*/ 	.word	0xffffffff


	//   ....[152]....
        /*0c74*/ 	.word	0xffffffff


	//   ....[153]....
        /*0c78*/ 	.word	0xffffffff


	//   ....[154]....
        /*0c7c*/ 	.word	0xffffffff


	//   ....[155]....
        /*0c80*/ 	.word	0xffffffff


	//   ....[156]....
        /*0c84*/ 	.word	0xffffffff


	//   ....[157]....
        /*0c88*/ 	.word	0xffffffff


	//   ....[158]....
        /*0c8c*/ 	.word	0xffffffff


	//   ....[159]....
        /*0c90*/ 	.word	0xffffffff


	//   ....[160]....
        /*0c94*/ 	.word	0xffffffff


	//   ....[161]....
        /*0c98*/ 	.word	0xffffffff


	//   ....[162]....
        /*0c9c*/ 	.word	0xffffffff


	//   ....[163]....
        /*0ca0*/ 	.word	0xffffffff


	//   ....[164]....
        /*0ca4*/ 	.word	0xffffffff


	//   ....[165]....
        /*0ca8*/ 	.word	0xffffffff


	//   ....[166]....
        /*0cac*/ 	.word	0xffffffff


	//   ....[167]....
        /*0cb0*/ 	.word	0xffffffff


	//   ....[168]....
        /*0cb4*/ 	.word	0xffffffff


	//   ....[169]....
        /*0cb8*/ 	.word	0xffffffff


	//   ....[170]....
        /*0cbc*/ 	.word	0xffffffff


	//   ....[171]....
        /*0cc0*/ 	.word	0xffffffff


	//   ....[172]....
        /*0cc4*/ 	.word	0xffffffff


	//   ....[173]....
        /*0cc8*/ 	.word	0xffffffff


	//   ....[174]....
        /*0ccc*/ 	.word	0xffffffff


	//   ....[175]....
        /*0cd0*/ 	.word	0xffffffff


	//   ....[176]....
        /*0cd4*/ 	.word	0xffffffff


	//   ....[177]....
        /*0cd8*/ 	.word	0xffffffff


	//   ....[178]....
        /*0cdc*/ 	.word	0xffffffff


	//   ....[179]....
        /*0ce0*/ 	.word	0xffffffff


	//   ....[180]....
        /*0ce4*/ 	.word	0xffffffff


	//   ....[181]....
        /*0ce8*/ 	.word	0xffffffff


	//   ....[182]....
        /*0cec*/ 	.word	0xffffffff


	//   ....[183]....
        /*0cf0*/ 	.word	0xffffffff


	//   ....[184]....
        /*0cf4*/ 	.word	0xffffffff


	//   ....[185]....
        /*0cf8*/ 	.word	0xffffffff


	//   ....[186]....
        /*0cfc*/ 	.word	0xffffffff


	//   ....[187]....
        /*0d00*/ 	.word	0xffffffff


	//   ....[188]....
        /*0d04*/ 	.word	0xffffffff


	//   ....[189]....
        /*0d08*/ 	.word	0xffffffff


	//   ....[190]....
        /*0d0c*/ 	.word	0xffffffff


	//   ....[191]....
        /*0d10*/ 	.word	0xffffffff


	//   ....[192]....
        /*0d14*/ 	.word	0xffffffff


	//   ....[193]....
        /*0d18*/ 	.word	0xffffffff


	//   ....[194]....
        /*0d1c*/ 	.word	0xffffffff


	//   ....[195]....
        /*0d20*/ 	.word	0xffffffff


	//   ....[196]....
        /*0d24*/ 	.word	0xffffffff


	//   ....[197]....
        /*0d28*/ 	.word	0xffffffff


	//   ....[198]....
        /*0d2c*/ 	.word	0xffffffff


	//   ....[199]....
        /*0d30*/ 	.word	0x0500000f


	//----- nvinfo : EIATTR_COOP_GROUP_INSTR_OFFSETS
	.align		4
.L_640:
        /*0d34*/ 	.byte	0x04, 0x28
        /*0d36*/ 	.short	(.L_642 - .L_641)


	//   ....[0]....
.L_641:
        /*0d38*/ 	.word	0x00000070


	//   ....[1]....
        /*0d3c*/ 	.word	0x000001a0


	//   ....[2]....
        /*0d40*/ 	.word	0x000001f0


	//   ....[3]....
        /*0d44*/ 	.word	0x000003e0


	//   ....[4]....
        /*0d48*/ 	.word	0x00000600


	//   ....[5]....
        /*0d4c*/ 	.word	0x00000f50


	//   ....[6]....
        /*0d50*/ 	.word	0x00003230


	//   ....[7]....
        /*0d54*/ 	.word	0x00003770


	//   ....[8]....
        /*0d58*/ 	.word	0x00003ad0


	//   ....[9]....
        /*0d5c*/ 	.word	0x00003b00


	//   ....[10]....
        /*0d60*/ 	.word	0x00003b50


	//   ....[11]....
        /*0d64*/ 	.word	0x00003b90


	//   ....[12]....
        /*0d68*/ 	.word	0x00003bb0


	//   ....[13]....
        /*0d6c*/ 	.word	0x00003c60


	//   ....[14]....
        /*0d70*/ 	.word	0x00003cb0


	//   ....[15]....
        /*0d74*/ 	.word	0x00003cf0


	//   ....[16]....
        /*0d78*/ 	.word	0x00003d20


	//   ....[17]....
        /*0d7c*/ 	.word	0x00003d40


	//   ....[18]....
        /*0d80*/ 	.word	0x00003d50


	//   ....[19]....
        /*0d84*/ 	.word	0x00003dc0


	//   ....[20]....
        /*0d88*/ 	.word	0x00003e00


	//   ....[21]....
        /*0d8c*/ 	.word	0x00003e30


	//   ....[22]....
        /*0d90*/ 	.word	0x00003e70


	//   ....[23]....
        /*0d94*/ 	.word	0x00003ed0


	//   ....[24]....
        /*0d98*/ 	.word	0x00003fc0


	//   ....[25]....
        /*0d9c*/ 	.word	0x00004030


	//   ....[26]....
        /*0da0*/ 	.word	0x00004060


	//   ....[27]....
        /*0da4*/ 	.word	0x000040c0


	//   ....[28]....
        /*0da8*/ 	.word	0x00004100


	//   ....[29]....
        /*0dac*/ 	.word	0x00004120


	//   ....[30]....
        /*0db0*/ 	.word	0x00004150


	//   ....[31]....
        /*0db4*/ 	.word	0x00004180


	//   ....[32]....
        /*0db8*/ 	.word	0x000041a0


	//   ....[33]....
        /*0dbc*/ 	.word	0x000042c0


	//   ....[34]....
        /*0dc0*/ 	.word	0x00004300


	//   ....[35]....
        /*0dc4*/ 	.word	0x00004330


	//   ....[36]....
        /*0dc8*/ 	.word	0x00004360


	//   ....[37]....
        /*0dcc*/ 	.word	0x00004380


	//   ....[38]....
        /*0dd0*/ 	.word	0x00004430


	//   ....[39]....
        /*0dd4*/ 	.word	0x00004460


	//   ....[40]....
        /*0dd8*/ 	.word	0x000044a0


	//   ....[41]....
        /*0ddc*/ 	.word	0x000044c0


	//   ....[42]....
        /*0de0*/ 	.word	0x000044e0


	//   ....[43]....
        /*0de4*/ 	.word	0x000044f0


	//   ....[44]....
        /*0de8*/ 	.word	0x00004540


	//   ....[45]....
        /*0dec*/ 	.word	0x00004570


	//   ....[46]....
        /*0df0*/ 	.word	0x000045b0


	//   ....[47]....
        /*0df4*/ 	.word	0x000045e0


	//   ....[48]....
        /*0df8*/ 	.word	0x000046f0


	//   ....[49]....
        /*0dfc*/ 	.word	0x00004790


	//   ....[50]....
        /*0e00*/ 	.word	0x000047a0


	//   ....[51]....
        /*0e04*/ 	.word	0x00004870


	//   ....[52]....
        /*0e08*/ 	.word	0x000048a0


	//   ....[53]....
        /*0e0c*/ 	.word	0x000048e0


	//   ....[54]....
        /*0e10*/ 	.word	0x000049a0


	//   ....[55]....
        /*0e14*/ 	.word	0x00004b40


	//   ....[56]....
        /*0e18*/ 	.word	0x00004b80


	//   ....[57]....
        /*0e1c*/ 	.word	0x00004c30


	//   ....[58]....
        /*0e20*/ 	.word	0x00004c70


	//   ....[59]....
        /*0e24*/ 	.word	0x00004cb0


	//   ....[60]....
        /*0e28*/ 	.word	0x00004d30


	//   ....[61]....
        /*0e2c*/ 	.word	0x00004d70


	//   ....[62]....
        /*0e30*/ 	.word	0x00004ea0


	//   ....[63]....
        /*0e34*/ 	.word	0x00005010


	//   ....[64]....
        /*0e38*/ 	.word	0x00005040


	//   ....[65]....
        /*0e3c*/ 	.word	0x00005060


	//   ....[66]....
        /*0e40*/ 	.word	0x00005080


	//   ....[67]....
        /*0e44*/ 	.word	0x000050c0


	//   ....[68]....
        /*0e48*/ 	.word	0x000050e0


	//   ....[69]....
        /*0e4c*/ 	.word	0x00005160


	//   ....[70]....
        /*0e50*/ 	.word	0x00008140


	//   ....[71]....
        /*0e54*/ 	.word	0x000083a0


	//   ....[72]....
        /*0e58*/ 	.word	0x000083c0


	//   ....[73]....
        /*0e5c*/ 	.word	0x00008400


	//   ....[74]....
        /*0e60*/ 	.word	0x00008430


	//   ....[75]....
        /*0e64*/ 	.word	0x000084a0


	//   ....[76]....
        /*0e68*/ 	.word	0x00008550


	//   ....[77]....
        /*0e6c*/ 	.word	0x00008610


	//   ....[78]....
        /*0e70*/ 	.word	0x000086b0


	//   ....[79]....
        /*0e74*/ 	.word	0x000086d0


	//   ....[80]....
        /*0e78*/ 	.word	0x00008700


	//   ....[81]....
        /*0e7c*/ 	.word	0x00008770


	//   ....[82]....
        /*0e80*/ 	.word	0x000087b0


	//   ....[83]....
        /*0e84*/ 	.word	0x00008840


	//   ....[84]....
        /*0e88*/ 	.word	0x00008950


	//   ....[85]....
        /*0e8c*/ 	.word	0x00008a00


	//   ....[86]....
        /*0e90*/ 	.word	0x00008a40


	//   ....[87]....
        /*0e94*/ 	.word	0x00008aa0


	//   ....[88]....
        /*0e98*/ 	.word	0x00008ab0


	//   ....[89]....
        /*0e9c*/ 	.word	0x00008ae0


	//   ....[90]....
        /*0ea0*/ 	.word	0x00008af0


	//   ....[91]....
        /*0ea4*/ 	.word	0x00008b00


	//   ....[92]....
        /*0ea8*/ 	.word	0x00008b90


	//   ....[93]....
        /*0eac*/ 	.word	0x00008c30


	//   ....[94]....
        /*0eb0*/ 	.word	0x00008c60


	//   ....[95]....
        /*0eb4*/ 	.word	0x00008ce0


	//   ....[96]....
        /*0eb8*/ 	.word	0x00008d30


	//   ....[97]....
        /*0ebc*/ 	.word	0x00008d60


	//   ....[98]....
        /*0ec0*/ 	.word	0x00008e10


	//   ....[99]....
        /*0ec4*/ 	.word	0x00008e50


	//   ....[100]....
        /*0ec8*/ 	.word	0x00008e80


	//   ....[101]....
        /*0ecc*/ 	.word	0x00008ed0


	//   ....[102]....
        /*0ed0*/ 	.word	0x00008f00


	//   ....[103]....
        /*0ed4*/ 	.word	0x00008f30


	//   ....[104]....
        /*0ed8*/ 	.word	0x00008f80


	//   ....[105]....
        /*0edc*/ 	.word	0x00009020


	//   ....[106]....
        /*0ee0*/ 	.word	0x000091c0


	//   ....[107]....
        /*0ee4*/ 	.word	0x00009390


	//   ....[108]....
        /*0ee8*/ 	.word	0x000093f0


	//   ....[109]....
        /*0eec*/ 	.word	0x00009440


	//   ....[110]....
        /*0ef0*/ 	.word	0x00009710


	//   ....[111]....
        /*0ef4*/ 	.word	0x00009740


	//   ....[112]....
        /*0ef8*/ 	.word	0x00009780


	//   ....[113]....
        /*0efc*/ 	.word	0x00009790


	//   ....[114]....
        /*0f00*/ 	.word	0x000097a0


	//   ....[115]....
        /*0f04*/ 	.word	0x000097b0


	//   ....[116]....
        /*0f08*/ 	.word	0x00009830


	//   ....[117]....
        /*0f0c*/ 	.word	0x00009970


	//   ....[118]....
        /*0f10*/ 	.word	0x000099c0


	//   ....[119]....
        /*0f14*/ 	.word	0x00009c80


	//   ....[120]....
        /*0f18*/ 	.word	0x00009c90


	//   ....[121]....
        /*0f1c*/ 	.word	0x00009ca0


	//   ....[122]....
        /*0f20*/ 	.word	0x00009cb0


	//   ....[123]....
        /*0f24*/ 	.word	0x00009cd0


	//   ....[124]....
        /*0f28*/ 	.word	0x00009ce0


	//   ....[125]....
        /*0f2c*/ 	.word	0x00009cf0


	//   ....[126]....
        /*0f30*/ 	.word	0x0000a050


	//   ....[127]....
        /*0f34*/ 	.word	0x0000a060


	//   ....[128]....
        /*0f38*/ 	.word	0x0000a070


	//   ....[129]....
        /*0f3c*/ 	.word	0x0000a080


	//   ....[130]....
        /*0f40*/ 	.word	0x0000a090


	//   ....[131]....
        /*0f44*/ 	.word	0x0000a0a0


	//   ....[132]....
        /*0f48*/ 	.word	0x0000a0b0


	//   ....[133]....
        /*0f4c*/ 	.word	0x0000a0c0


	//   ....[134]....
        /*0f50*/ 	.word	0x0000e070


	//   ....[135]....
        /*0f54*/ 	.word	0x0000e0f0


	//   ....[136]....
        /*0f58*/ 	.word	0x0000e130


	//   ....[137]....
        /*0f5c*/ 	.word	0x0000e180


	//   ....[138]....
        /*0f60*/ 	.word	0x0000e1d0


	//   ....[139]....
        /*0f64*/ 	.word	0x0000e1e0


	//   ....[140]....
        /*0f68*/ 	.word	0x0000e260


	//   ....[141]....
        /*0f6c*/ 	.word	0x0000e290


	//   ....[142]....
        /*0f70*/ 	.word	0x0000e2a0


	//   ....[143]....
        /*0f74*/ 	.word	0x0000e2b0


	//   ....[144]....
        /*0f78*/ 	.word	0x0000e300


	//   ....[145]....
        /*0f7c*/ 	.word	0x0000e310


	//   ....[146]....
        /*0f80*/ 	.word	0x0000e3e0


	//   ....[147]....
        /*0f84*/ 	.word	0x0000e470


	//   ....[148]....
        /*0f88*/ 	.word	0x0000e490


	//   ....[149]....
        /*0f8c*/ 	.word	0x0000e4a0


	//   ....[150]....
        /*0f90*/ 	.word	0x0000e520


	//   ....[151]....
        /*0f94*/ 	.word	0x0000e5a0


	//   ....[152]....
        /*0f98*/ 	.word	0x0000e5f0


	//   ....[153]....
        /*0f9c*/ 	.word	0x0000e650


	//   ....[154]....
        /*0fa0*/ 	.word	0x0000e670


	//   ....[155]....
        /*0fa4*/ 	.word	0x0000e6a0


	//   ....[156]....
        /*0fa8*/ 	.word	0x0000e6d0


	//   ....[157]....
        /*0fac*/ 	.word	0x0000e700


	//   ....[158]....
        /*0fb0*/ 	.word	0x0000e720


	//   ....[159]....
        /*0fb4*/ 	.word	0x0000e790


	//   ....[160]....
        /*0fb8*/ 	.word	0x0000e800


	//   ....[161]....
        /*0fbc*/ 	.word	0x0000e850


	//   ....[162]....
        /*0fc0*/ 	.word	0x0000e860


	//   ....[163]....
        /*0fc4*/ 	.word	0x0000e890


	//   ....[164]....
        /*0fc8*/ 	.word	0x0000e8e0


	//   ....[165]....
        /*0fcc*/ 	.word	0x0000e900


	//   ....[166]....
        /*0fd0*/ 	.word	0x0000e950


	//   ....[167]....
        /*0fd4*/ 	.word	0x0000e9b0


	//   ....[168]....
        /*0fd8*/ 	.word	0x0000e9e0


	//   ....[169]....
        /*0fdc*/ 	.word	0x0000ea10


	//   ....[170]....
        /*0fe0*/ 	.word	0x0000ea80


	//   ....[171]....
        /*0fe4*/ 	.word	0x0000eac0


	//   ....[172]....
        /*0fe8*/ 	.word	0x0000eae0


	//   ....[173]....
        /*0fec*/ 	.word	0x0000eb10


	//   ....[174]....
        /*0ff0*/ 	.word	0x0000ec70


	//   ....[175]....
        /*0ff4*/ 	.word	0x0000ecd0


	//   ....[176]....
        /*0ff8*/ 	.word	0x0000edf0


	//   ....[177]....
        /*0ffc*/ 	.word	0x0000ee20


	//   ....[178]....
        /*1000*/ 	.word	0x0000ee40


	//   ....[179]....
        /*1004*/ 	.word	0x0000eea0


	//   ....[180]....
        /*1008*/ 	.word	0x0000ef50


	//   ....[181]....
        /*100c*/ 	.word	0x0000ef80


	//   ....[182]....
        /*1010*/ 	.word	0x0000efa0


	//   ....[183]....
        /*1014*/ 	.word	0x0000f110


	//   ....[184]....
        /*1018*/ 	.word	0x0000f170


	//   ....[185]....
        /*101c*/ 	.word	0x0000f250


	//   ....[186]....
        /*1020*/ 	.word	0x0000f270


	//   ....[187]....
        /*1024*/ 	.word	0x0000f290


	//   ....[188]....
        /*1028*/ 	.word	0x0000f2a0


	//   ....[189]....
        /*102c*/ 	.word	0x0000f2c0


	//   ....[190]....
        /*1030*/ 	.word	0x0000f890


	//   ....[191]....
        /*1034*/ 	.word	0x0000f8b0


	//   ....[192]....
        /*1038*/ 	.word	0x0000f8d0


	//   ....[193]....
        /*103c*/ 	.word	0x0000f8e0


	//   ....[194]....
        /*1040*/ 	.word	0x0000f8f0


	//   ....[195]....
        /*1044*/ 	.word	0x0000f900


	//   ....[196]....
        /*1048*/ 	.word	0x0000f910


	//   ....[197]....
        /*104c*/ 	.word	0x0000f930


	//   ....[198]....
        /*1050*/ 	.word	0x00011d80


	//   ....[199]....
        /*1054*/ 	.word	0x00014730


	//----- nvinfo : EIATTR_REG_RECONFIG
	.align		4
.L_642:
        /*1058*/ 	.byte	0x01, 0x54
	.zero		2


	//----- nvinfo : EIATTR_SYSCALL_OFFSETS
	.align		4
        /*105c*/ 	.byte	0x04, 0x46
        /*105e*/ 	.short	(.L_644 - .L_643)


	//   ....[0]....
.L_643:
        /*1060*/ 	.word	0x00000bb0


	//   ....[1]....
        /*1064*/ 	.word	0x00000ca0


	//   ....[2]....
        /*1068*/ 	.word	0x00000e00


	//   ....[3]....
        /*106c*/ 	.word	0x00000ef0


	//----- nvinfo : EIATTR_MBARRIER_INSTR_OFFSETS
	.align		4
.L_644:
        /*1070*/ 	.byte	0x04, 0x39
        /*1072*/ 	.short	(.L_646 - .L_645)


	//   ....[0]....
.L_645:
        /*1074*/ 	.word	0x00000290
        /*1078*/ 	.word	0x000000ff
        /*107c*/ 	.word	0x00030c00
        /*1080*/ 	.short	0x0100
        /*1082*/ 	.byte	0x06
	.zero		1


	//   ....[1]....
        /*1084*/ 	.word	0x00000390
        /*1088*/ 	.word	0x000000ff
        /*108c*/ 	.word	0x00030c10
        /*1090*/ 	.short	0x0100
        /*1092*/ 	.byte	0x08
	.zero		1


	//   ....[2]....
        /*1094*/ 	.word	0x000003a0
        /*1098*/ 	.word	0x000000ff
        /*109c*/ 	.word	0x00030c20
        /*10a0*/ 	.short	0x0100
        /*10a2*/ 	.byte	0x08
	.zero		1


	//   ....[3]....
        /*10a4*/ 	.word	0x000003b0
        /*10a8*/ 	.word	0x000000ff
        /*10ac*/ 	.word	0x00030c18
        /*10b0*/ 	.short	0x0100
        /*10b2*/ 	.byte	0x08
	.zero		1


	//   ....[4]....
        /*10b4*/ 	.word	0x000003c0
        /*10b8*/ 	.word	0x000000ff
        /*10bc*/ 	.word	0x00030c28
        /*10c0*/ 	.short	0x0100
        /*10c2*/ 	.byte	0x08
	.zero		1


	//   ....[5]....
        /*10c4*/ 	.word	0x000004f0
        /*10c8*/ 	.word	0x000000ff
        /*10cc*/ 	.word	0x00030c30
        /*10d0*/ 	.short	0x0100
        /*10d2*/ 	.byte	0x08
	.zero		1


	//   ....[6]....
        /*10d4*/ 	.word	0x00000500
        /*10d8*/ 	.word	0x000000ff
        /*10dc*/ 	.word	0x00030c40
        /*10e0*/ 	.short	0x0100
        /*10e2*/ 	.byte	0x08
	.zero		1


	//   ....[7]....
        /*10e4*/ 	.word	0x00000510
        /*10e8*/ 	.word	0x000000ff
        /*10ec*/ 	.word	0x00030c38
        /*10f0*/ 	.short	0x0100
        /*10f2*/ 	.byte	0x08
	.zero		1


	//   ....[8]....
        /*10f4*/ 	.word	0x00000520
        /*10f8*/ 	.word	0x000000ff
        /*10fc*/ 	.word	0x00030c48
        /*1100*/ 	.short	0x0100
        /*1102*/ 	.byte	0x08
	.zero		1


	//   ....[9]....
        /*1104*/ 	.word	0x00000f90
        /*1108*/ 	.word	0x00000010
        /*110c*/ 	.word	0x00030c00
        /*1110*/ 	.short	0x010a
        /*1112*/ 	.byte	0x3f
	.zero		1


	//   ....[10]....
        /*1114*/ 	.word	0x000010c0
        /*1118*/ 	.word	0x00000010
        /*111c*/ 	.word	0x00030c00
        /*1120*/ 	.short	0x010a
        /*1122*/ 	.byte	0x3f
	.zero		1


	//   ....[11]....
        /*1124*/ 	.word	0x00001ba0
        /*1128*/ 	.word	0x00000006
        /*112c*/ 	.word	0x00030c10
        /*1130*/ 	.short	0x010a
        /*1132*/ 	.byte	0x3f
	.zero		1


	//   ....[12]....
        /*1134*/ 	.word	0x00001c10
        /*1138*/ 	.word	0x00000006
        /*113c*/ 	.word	0x00030c10
        /*1140*/ 	.short	0x010a
        /*1142*/ 	.byte	0x3f
	.zero		1


	//   ....[13]....
        /*1144*/ 	.word	0x00002040
        /*1148*/ 	.word	0x00000006
        /*114c*/ 	.word	0x00030c30
        /*1150*/ 	.short	0x010a
        /*1152*/ 	.byte	0x3f
	.zero		1


	//   ....[14]....
        /*1154*/ 	.word	0x00002080
        /*1158*/ 	.word	0x00000006
        /*115c*/ 	.word	0x00030c30
        /*1160*/ 	.short	0x010a
        /*1162*/ 	.byte	0x3f
	.zero		1


	//   ....[15]....
        /*1164*/ 	.word	0x00006740
        /*1168*/ 	.word	0x00000005
        /*116c*/ 	.word	0x00000000
        /*1170*/ 	.short	0x0101
        /*1172*/ 	.byte	0x3f
	.zero		1


	//   ....[16]....
        /*1174*/ 	.word	0x00006b90
        /*1178*/ 	.word	0x00000006
        /*117c*/ 	.word	0x00000000
        /*1180*/ 	.short	0x0101
        /*1182*/ 	.byte	0x3f
	.zero		1


	//   ....[17]....
        /*1184*/ 	.word	0x000074c0
        /*1188*/ 	.word	0x00000006
        /*118c*/ 	.word	0x00030c10
        /*1190*/ 	.short	0x010a
        /*1192*/ 	.byte	0x3f
	.zero		1


	//   ....[18]....
        /*1194*/ 	.word	0x00007540
        /*1198*/ 	.word	0x00000006
        /*119c*/ 	.word	0x00030c10
        /*11a0*/ 	.short	0x010a
        /*11a2*/ 	.byte	0x3f
	.zero		1


	//   ....[19]....
        /*11a4*/ 	.word	0x00007950
        /*11a8*/ 	.word	0x00000006
        /*11ac*/ 	.word	0x00030c30
        /*11b0*/ 	.short	0x010a
        /*11b2*/ 	.byte	0x3f
	.zero		1


	//   ....[20]....
        /*11b4*/ 	.word	0x00007990
        /*11b8*/ 	.word	0x00000006
        /*11bc*/ 	.word	0x00030c30
        /*11c0*/ 	.short	0x010a
        /*11c2*/ 	.byte	0x3f
	.zero		1


	//   ....[21]....
        /*11c4*/ 	.word	0x0000b5b0
        /*11c8*/ 	.word	0x00000005
        /*11cc*/ 	.word	0x00000000
        /*11d0*/ 	.short	0x0101
        /*11d2*/ 	.byte	0x3f
	.zero		1


	//   ....[22]....
        /*11d4*/ 	.word	0x0000ba20
        /*11d8*/ 	.word	0x00000006
        /*11dc*/ 	.word	0x00000000
        /*11e0*/ 	.short	0x0101
        /*11e2*/ 	.byte	0x3f
	.zero		1


	//   ....[23]....
        /*11e4*/ 	.word	0x0000c2c0
        /*11e8*/ 	.word	0x00000006
        /*11ec*/ 	.word	0x00030c10
        /*11f0*/ 	.short	0x010a
        /*11f2*/ 	.byte	0x3f
	.zero		1


	//   ....[24]....
        /*11f4*/ 	.word	0x0000c340
        /*11f8*/ 	.word	0x00000006
        /*11fc*/ 	.word	0x00030c10
        /*1200*/ 	.short	0x010a
        /*1202*/ 	.byte	0x3f
	.zero		1


	//   ....[25]....
        /*1204*/ 	.word	0x0000c750
        /*1208*/ 	.word	0x00000006
        /*120c*/ 	.word	0x00030c30
        /*1210*/ 	.short	0x010a
        /*1212*/ 	.byte	0x3f
	.zero		1


	//   ....[26]....
        /*1214*/ 	.word	0x0000c790
        /*1218*/ 	.word	0x00000006
        /*121c*/ 	.word	0x00030c30
        /*1220*/ 	.short	0x010a
        /*1222*/ 	.byte	0x3f
	.zero		1


	//   ....[27]....
        /*1224*/ 	.word	0x00010e70
        /*1228*/ 	.word	0x00000005
        /*122c*/ 	.word	0x00000000
        /*1230*/ 	.short	0x0101
        /*1232*/ 	.byte	0x3f
	.zero		1


	//   ....[28]....
        /*1234*/ 	.word	0x000112f0
        /*1238*/ 	.word	0x00000006
        /*123c*/ 	.word	0x00000000
        /*1240*/ 	.short	0x0101
        /*1242*/ 	.byte	0x3f
	.zero		1


	//   ....[29]....
        /*1244*/ 	.word	0x00012e80
        /*1248*/ 	.word	0x00000010
        /*124c*/ 	.word	0x00030c20
        /*1250*/ 	.short	0x010a
        /*1252*/ 	.byte	0x3f
	.zero		1


	//   ....[30]....
        /*1254*/ 	.word	0x00013450
        /*1258*/ 	.word	0x00000010
        /*125c*/ 	.word	0x00030c40
        /*1260*/ 	.short	0x010a
        /*1262*/ 	.byte	0x3f
	.zero		1


	//   ....[31]....
        /*1264*/ 	.word	0x00013680
        /*1268*/ 	.word	0x00000010
        /*126c*/ 	.word	0x00030c28
        /*1270*/ 	.short	0x010a
        /*1272*/ 	.byte	0x3f
	.zero		1


	//   ....[32]....
        /*1274*/ 	.word	0x000138b0
        /*1278*/ 	.word	0x00000010
        /*127c*/ 	.word	0x00030c48
        /*1280*/ 	.short	0x010a
        /*1282*/ 	.byte	0x3f
	.zero		1


	//   ....[33]....
        /*1284*/ 	.word	0x00013a90
        /*1288*/ 	.word	0x00000010
        /*128c*/ 	.word	0x00030c20
        /*1290*/ 	.short	0x010a
        /*1292*/ 	.byte	0x3f
	.zero		1


	//   ....[34]....
        /*1294*/ 	.word	0x00013d40
        /*1298*/ 	.word	0x00000010
        /*129c*/ 	.word	0x00030c40
        /*12a0*/ 	.short	0x010a
        /*12a2*/ 	.byte	0x3f
	.zero		1


	//   ....[35]....
        /*12a4*/ 	.word	0x00013f40
        /*12a8*/ 	.word	0x00000010
        /*12ac*/ 	.word	0x00030c28
        /*12b0*/ 	.short	0x010a
        /*12b2*/ 	.byte	0x3f
	.zero		1


	//   ....[36]....
        /*12b4*/ 	.word	0x000141c0
        /*12b8*/ 	.word	0x00000003
        /*12bc*/ 	.word	0x00030c40
        /*12c0*/ 	.short	0x010a
        /*12c2*/ 	.byte	0x3f
	.zero		1


	//   ....[37]....
        /*12c4*/ 	.word	0x00014590
        /*12c8*/ 	.word	0x00000006
        /*12cc*/ 	.word	0x00000000
        /*12d0*/ 	.short	0x010a
        /*12d2*/ 	.byte	0x3f
	.zero		1


	//   ....[38]....
        /*12d4*/ 	.word	0x000145f0
        /*12d8*/ 	.word	0x00000003
        /*12dc*/ 	.word	0x00000000
        /*12e0*/ 	.short	0x010a
        /*12e2*/ 	.byte	0x3f
	.zero		1


	//   ....[39]....
        /*12e4*/ 	.word	0x00014650
        /*12e8*/ 	.word	0x00000002
        /*12ec*/ 	.word	0x00000000
        /*12f0*/ 	.short	0x010a
        /*12f2*/ 	.byte	0x3f
	.zero		1


	//   ....[40]....
        /*12f4*/ 	.word	0x00014680
        /*12f8*/ 	.word	0x00000003
        /*12fc*/ 	.word	0x00000000
        /*1300*/ 	.short	0x010a
        /*1302*/ 	.byte	0x3f
	.zero		1


	//   ....[41]....
        /*1304*/ 	.word	0x00014760
        /*1308*/ 	.word	0x00000010
        /*130c*/ 	.word	0x00030c00
        /*1310*/ 	.short	0x010a
        /*1312*/ 	.byte	0x3f
	.zero		1


	//   ....[42]....
        /*1314*/ 	.word	0x000147b0
        /*1318*/ 	.word	0x00000006
        /*131c*/ 	.word	0x00030c10
        /*1320*/ 	.short	0x010a
        /*1322*/ 	.byte	0x3f
	.zero		1


	//   ....[43]....
        /*1324*/ 	.word	0x00014800
        /*1328*/ 	.word	0x00000006
        /*132c*/ 	.word	0x00030c30
        /*1330*/ 	.short	0x010a
        /*1332*/ 	.byte	0x3f
	.zero		1


	//   ....[44]....
        /*1334*/ 	.word	0x00014850
        /*1338*/ 	.word	0x00000006
        /*133c*/ 	.word	0x00030c10
        /*1340*/ 	.short	0x010a
        /*1342*/ 	.byte	0x3f
	.zero		1


	//   ....[45]....
        /*1344*/ 	.word	0x000148a0
        /*1348*/ 	.word	0x00000006
        /*134c*/ 	.word	0x00030c30
        /*1350*/ 	.short	0x010a
        /*1352*/ 	.byte	0x3f
	.zero		1


	//   ....[46]....
        /*1354*/ 	.word	0x000148f0
        /*1358*/ 	.word	0x00000006
        /*135c*/ 	.word	0x00030c10
        /*1360*/ 	.short	0x010a
        /*1362*/ 	.byte	0x3f
	.zero		1


	//   ....[47]....
        /*1364*/ 	.word	0x00014940
        /*1368*/ 	.word	0x00000006
        /*136c*/ 	.word	0x00030c30
        /*1370*/ 	.short	0x010a
        /*1372*/ 	.byte	0x3f
	.zero		1


	//   ....[48]....
        /*1374*/ 	.word	0x00014990
        /*1378*/ 	.word	0x00000010
        /*137c*/ 	.word	0x00030c20
        /*1380*/ 	.short	0x010a
        /*1382*/ 	.byte	0x3f
	.zero		1


	//   ....[49]....
        /*1384*/ 	.word	0x000149e0
        /*1388*/ 	.word	0x00000010
        /*138c*/ 	.word	0x00030c40
        /*1390*/ 	.short	0x010a
        /*1392*/ 	.byte	0x3f
	.zero		1


	//   ....[50]....
        /*1394*/ 	.word	0x00014a30
        /*1398*/ 	.word	0x00000010
        /*139c*/ 	.word	0x00030c28
        /*13a0*/ 	.short	0x010a
        /*13a2*/ 	.byte	0x3f
	.zero		1


	//   ....[51]....
        /*13a4*/ 	.word	0x00014a80
        /*13a8*/ 	.word	0x00000010
        /*13ac*/ 	.word	0x00030c48
        /*13b0*/ 	.short	0x010a
        /*13b2*/ 	.byte	0x3f
	.zero		1


	//   ....[52]....
        /*13b4*/ 	.word	0x00014ae0
        /*13b8*/ 	.word	0x00000010
        /*13bc*/ 	.word	0x00030c20
        /*13c0*/ 	.short	0x010a
        /*13c2*/ 	.byte	0x3f
	.zero		1


	//   ....[53]....
        /*13c4*/ 	.word	0x00014b30
        /*13c8*/ 	.word	0x00000010
        /*13cc*/ 	.word	0x00030c40
        /*13d0*/ 	.short	0x010a
        /*13d2*/ 	.byte	0x3f
	.zero		1


	//   ....[54]....
        /*13d4*/ 	.word	0x00014b80
        /*13d8*/ 	.word	0x00000010
        /*13dc*/ 	.word	0x00030c28
        /*13e0*/ 	.short	0x010a
        /*13e2*/ 	.byte	0x3f
	.zero		1


	//   ....[55]....
        /*13e4*/ 	.word	0x00014bd0
        /*13e8*/ 	.word	0x00000003
        /*13ec*/ 	.word	0x00030c40
        /*13f0*/ 	.short	0x010a
        /*13f2*/ 	.byte	0x3f
	.zero		1


	//   ....[56]....
        /*13f4*/ 	.word	0x00014ca0
        /*13f8*/ 	.word	0x00000006
        /*13fc*/ 	.word	0x00000000
        /*1400*/ 	.short	0x010a
        /*1402*/ 	.byte	0x3f
	.zero		1


	//   ....[57]....
        /*1404*/ 	.word	0x00014cf0
        /*1408*/ 	.word	0x00000003
        /*140c*/ 	.word	0x00000000
        /*1410*/ 	.short	0x010a
        /*1412*/ 	.byte	0x3f
	.zero		1


	//   ....[58]....
        /*1414*/ 	.word	0x00014d40
        /*1418*/ 	.word	0x00000002
        /*141c*/ 	.word	0x00000000
        /*1420*/ 	.short	0x010a
        /*1422*/ 	.byte	0x3f
	.zero		1


	//----- nvinfo : EIATTR_NUM_MBARRIERS
	.align		4
.L_646:
        /*1424*/ 	.byte	0x03, 0x38
        /*1426*/ 	.short	0x0009


	//----- nvinfo : EIATTR_EXIT_INSTR_OFFSETS
	.align		4
        /*1428*/ 	.byte	0x04, 0x1c
        /*142a*/ 	.short	(.L_648 - .L_647)


	//   ....[0]....
.L_647:
        /*142c*/ 	.word	0x000146d0


	//----- nvinfo : EIATTR_MAX_THREADS
	.align		4
.L_648:
        /*1430*/ 	.byte	0x04, 0x05
        /*1432*/ 	.short	(.L_650 - .L_649)
.L_649:
        /*1434*/ 	.word	0x00000180
        /*1438*/ 	.word	0x00000001
        /*143c*/ 	.word	0x00000001


	//----- nvinfo : EIATTR_CRS_STACK_SIZE
	.align		4
.L_650:
        /*1440*/ 	.byte	0x04, 0x1e
        /*1442*/ 	.short	(.L_652 - .L_651)
.L_651:
        /*1444*/ 	.word	0x00000000


	//----- nvinfo : EIATTR_CBANK_PARAM_SIZE
	.align		4
.L_652:
        /*1448*/ 	.byte	0x03, 0x19
        /*144a*/ 	.short	0x06f0


	//----- nvinfo : EIATTR_PARAM_CBANK
	.align		4
        /*144c*/ 	.byte	0x04, 0x0a
        /*144e*/ 	.short	(.L_654 - .L_653)
	.align		4
.L_653:
        /*1450*/ 	.word	index@(.nv.constant0._ZN7cutlass13device_kernelIN5flash11enable_sm90INS1_16FlashAttnBwdSm90INS1_25CollectiveMainloopBwdSm90ILi2ELi2ELi2EN4cute5tupleIJNS5_1CILi1EEES8_S8_EEENS6_IJNS7_ILi128EEESA_NS7_ILi64EEEEEENS_10bfloat16_tEfNS_4arch4Sm90ELb0ELb1ELb1ELb0ELb0ELb1ELb0ELb0ELi2ELi1ELi2ELi2ELb0EEENS1_24CollectiveEpilogueBwdGQAISC_fSF_Li256ELb0ELb0EEENS1_19SingleTileSchedulerILb0ELb0ELb0ELi128EEEEEEEEEvNT_6ParamsE)
        /*1454*/ 	.short	0x0210
        /*1456*/ 	.short	0x06f0


	//----- nvinfo : EIATTR_SW_WAR
	.align		4
.L_654:
        /*1458*/ 	.byte	0x04, 0x36
        /*145a*/ 	.short	(.L_656 - .L_655)
.L_655:
        /*145c*/ 	.word	0x00000008
.L_656:


//--------------------- .nv.info._ZN7cutlass13device_kernelIN5flash11enable_sm90INS1_16FlashAttnBwdSm90INS1_25CollectiveMainloopBwdSm90ILi2ELi2ELi2EN4cute5tupleIJNS5_1CILi1EEES8_S8_EEENS6_IJNS7_ILi128EEESA_NS7_ILi64EEEEEENS_10bfloat16_tEfNS_4arch4Sm90ELb0ELb1ELb1ELb0ELb1ELb1ELb0ELb0ELi2ELi1ELi2ELi2ELb0EEENS1_24CollectiveEpilogueBwdGQAISC_fSF_Li256ELb0ELb1EEENS1_19SingleTileSchedulerILb0ELb0ELb0ELi128EEEEEEEEEvNT_6ParamsE --------------------------
	.section	.nv.info._ZN7cutlass13device_kernelIN5flash11enable_sm90INS1_16FlashAttnBwdSm90INS1_25CollectiveMainloopBwdSm90ILi2ELi2ELi2EN4cute5tupleIJNS5_1CILi1EEES8_S8_EEENS6_IJNS7_ILi128EEESA_NS7_ILi64EEEEEENS_10bfloat16_tEfNS_4arch4Sm90ELb0ELb1ELb1ELb0ELb1ELb1ELb0ELb0ELi2ELi1ELi2ELi2ELb0EEENS1_24CollectiveEpilogueBwdGQAISC_fSF_Li256ELb0ELb1EEENS1_19SingleTileSchedulerILb0ELb0ELb0ELi128EEEEEEEEEvNT_6ParamsE,"",@"SHT_CUDA_INFO"
	.sectionflags	@""
	.align	4


	//----- nvinfo : EIATTR_CUDA_API_VERSION
	.align		4
        /*0000*/ 	.byte	0x04, 0x37
        /*0002*/ 	.short	(.L_658 - .L_657)
.L_657:
        /*0004*/ 	.word	0x00000082


	//----- nvinfo : EIATTR_KPARAM_INFO
	.align		4
.L_658:
        /*0008*/ 	.byte	0x04, 0x17
        /*000a*/ 	.short	(.L_660 - .L_659)
.L_659:
        /*000c*/ 	.word	0x00000000
        /*0010*/ 	.short	0x0000
        /*0012*/ 	.short	0x0070
        /*0014*/ 	.byte	0x00, 0xf0, 0x01, 0x1a


	//----- nvinfo : EIATTR_SPARSE_MMA_MASK
	.align		4
.L_660:
        /*0018*/ 	.byte	0x03, 0x50
        /*001a*/ 	.short	0x0000


	//----- nvinfo : EIATTR_MAXREG_COUNT
	.align		4
        /*001c*/ 	.byte	0x03, 0x1b
        /*001e*/ 	.short	0x00a8


	//----- nvinfo : EIATTR_NUM_BARRIERS
	.align		4
        /*0020*/ 	.byte	0x02, 0x4c
        /*0022*/ 	.byte	0x10
	.zero		1


	//----- nvinfo : EIATTR_EXTERNS
	.align		4
        /*0024*/ 	.byte	0x04, 0x0f
        /*0026*/ 	.short	(.L_662 - .L_661)


	//   ....[0]....
	.align		4
.L_661:
        /*0028*/ 	.word	index@(__assertfail)


	//----- nvinfo : EIATTR_ANNOTATIONS
	.align		4
.L_662:
        /*002c*/ 	.byte	0x04, 0x55
        /*002e*/ 	.short	(.L_664 - .L_663)


	//   ....[0]....
.L_663:
        /* <DEDUP_REMOVED lines=156> */


	//----- nvinfo : EIATTR_MERCURY_ISA_VERSION
	.align		4
.L_664:
        /*09e0*/ 	.byte	0x03, 0x5f
        /*09e2*/ 	.short	0x0101


	//----- nvinfo : EIATTR_INT_WARP_WIDE_INSTR_OFFSETS
	.align		4
        /*09e4*/ 	.byte	0x04, 0x31
        /*09e6*/ 	.short	(.L_666 - .L_665)


	//   ....[0]....
.L_665:
        /*09e8*/ 	.word	0x00000190


	//   ....[1]....
        /*09ec*/ 	.word	0x000001c0


	//   ....[2]....
        /*09f0*/ 	.word	0x00012ac0


	//   ....[3]....
        /*09f4*/ 	.word	0x000130b0


	//   ....[4]....
        /*09f8*/ 	.word	0x00013560


	//   ....[5]....
        /*09fc*/ 	.word	0x00013820


	//   ....[6]....
        /*0a00*/ 	.word	0x00013a80


	//   ....[7]....
        /*0a04*/ 	.word	0x00013c10


	//----- nvinfo : EIATTR_COOP_GROUP_MASK_REGIDS
	.align		4
.L_666:
        /*0a08*/ 	.byte	0x04, 0x29
        /*0a0a*/ 	.short	(.L_668 - .L_667)


	//   ....[0]....
.L_667:
        /*0a0c*/ 	.word	0xffffffff


	//   ....[1]....
        /*0a10*/ 	.word	0xffffffff


	//   ....[2]....
        /*0a14*/ 	.word	0xffffffff


	//   ....[3]....
        /*0a18*/ 	.word	0xffffffff


	//   ....[4]....
        /*0a1c*/ 	.word	0xffffffff


	//   ....[5]....
        /*0a20*/ 	.word	0xffffffff


	//   ....[6]....
        /*0a24*/ 	.word	0xffffffff


	//   ....[7]....
        /*0a28*/ 	.word	0xffffffff


	//   ....[8]....
        /*0a2c*/ 	.word	0xffffffff


	//   ....[9]....
        /*0a30*/ 	.word	0xffffffff


	//   ....[10]....
        /*0a34*/ 	.word	0xffffffff


	//   ....[11]....
        /*0a38*/ 	.word	0xffffffff


	//   ....[12]....
        /*0a3c*/ 	.word	0xffffffff


	//   ....[13]....
        /*0a40*/ 	.word	0xffffffff


	//   ....[14]....
        /*0a44*/ 	.word	0xffffffff


	//   ....[15]....
        /*0a48*/ 	.word	0xffffffff


	//   ....[16]....
        /*0a4c*/ 	.word	0xffffffff


	//   ....[17]....
        /*0a50*/ 	.word	0xffffffff


	//   ....[18]....
        /*0a54*/ 	.word	0xffffffff


	//   ....[19]....
        /*0a58*/ 	.word	0xffffffff


	//   ....[20]....
        /*0a5c*/ 	.word	0xffffffff


	//   ....[21]....
        /*0a60*/ 	.word	0xffffffff


	//   ....[22]....
        /*0a64*/ 	.word	0xffffffff


	//   ....[23]....
        /*0a68*/ 	.word	0xffffffff


	//   ....[24]....
        /*0a6c*/ 	.word	0xffffffff


	//   ....[25]....
        /*0a70*/ 	.word	0xffffffff


	//   ....[26]....
        /*0a74*/ 	.word	0xffffffff


	//   ....[27]....
        /*0a78*/ 	.word	0xffffffff


	//   ....[28]....
        /*0a7c*/ 	.word	0xffffffff


	//   ....[29]....
        /*0a80*/ 	.word	0xffffffff


	//   ....[30]....
        /*0a84*/ 	.word	0xffffffff


	//   ....[31]....
        /*0a88*/ 	.word	0xffffffff


	//   ....[32]....
        /*0a8c*/ 	.word	0xffffffff


	//   ....[33]....
        /*0a90*/ 	.word	0xffffffff


	//   ....[34]....
        /*0a94*/ 	.word	0xffffffff


	//   ....[35]....
        /*0a98*/ 	.word	0xffffffff


	//   ....[36]....
        /*0a9c*/ 	.word	0xffffffff


	//   ....[37]....
        /*0aa0*/ 	.word	0xffffffff


	//   ....[38]....
        /*0aa4*/ 	.word	0xffffffff


	//   ....[39]....
        /*0aa8*/ 	.word	0xffffffff


	//   ....[40]....
        /*0aac*/ 	.word	0xffffffff


	//   ....[41]....
        /*0ab0*/ 	.word	0xffffffff


	//   ....[42]....
        /*0ab4*/ 	.word	0xffffffff


	//   ....[43]....
        /*0ab8*/ 	.word	0xffffffff


	//   ....[44]....
        /*0abc*/ 	.word	0xffffffff


	//   ....[45]....
        /*0ac0*/ 	.word	0xffffffff


	//   ....[46]....
        /*0ac4*/ 	.word	0xffffffff


	//   ....[47]....
        /*0ac8*/ 	.word	0xffffffff


	//   ....[48]....
        /*0acc*/ 	.word	0xffffffff


	//   ....[49]....
        /*0ad0*/ 	.word	0xffffffff


	//   ....[50]....
        /*0ad4*/ 	.word	0xffffffff


	//   ....[51]....
        /*0ad8*/ 	.word	0xffffffff


	//   ....[52]....
        /*0adc*/ 	.word	0xffffffff


	//   ....[53]....
        /*0ae0*/ 	.word	0xffffffff


	//   ....[54]....
        /*0ae4*/ 	.word	0xffffffff


	//   ....[55]....
        /*0ae8*/ 	.word	0xffffffff


	//   ....[56]....
        /*0aec*/ 	.word	0xffffffff


	//   ....[57]....
        /*0af0*/ 	.word	0xffffffff


	//   ....[58]....
        /*0af4*/ 	.word	0xffffffff


	//   ....[59]....
        /*0af8*/ 	.word	0xffffffff


	//   ....[60]....
        /*0afc*/ 	.word	0xffffffff


	//   ....[61]....
        /*0b00*/ 	.word	0xffffffff


	//   ....[62]....
        /*0b04*/ 	.word	0xffffffff


	//   ....[63]....
        /*0b08*/ 	.word	0xffffffff


	//   ....[64]....
        /*0b0c*/ 	.word	0xffffffff


	//   ....[65]....
        /*0b10*/ 	.word	0xffffffff


	//   ....[66]....
        /*0b14*/ 	.word	0xffffffff


	//   ....[67]....
        /*0b18*/ 	.word	0xffffffff


	//   ....[68]....
        /*0b1c*/ 	.word	0xffffffff


	//   ....[69]....
        /*0b20*/ 	.word	0xffffffff


	//   ....[70]....
        /*0b24*/ 	.word	0xffffffff


	//   ....[71]....
        /*0b28*/ 	.word	0xffffffff


	//   ....[72]....
        /*0b2c*/ 	.word	0xffffffff


	//   ....[73]....
        /*0b30*/ 	.word	0xffffffff


	//   ....[74]....
        /*0b34*/ 	.word	0xffffffff


	//   ....[75]....
        /*0b38*/ 	.word	0xffffffff


	//   ....[76]....
        /*0b3c*/ 	.word	0xffffffff


	//   ....[77]....
        /*0b40*/ 	.word	0xffffffff


	//   ....[78]....
        /*0b44*/ 	.word	0xffffffff


	//   ....[79]....
        /*0b48*/ 	.word	0xffffffff


	//   ....[80]....
        /*0b4c*/ 	.word	0xffffffff


	//   ....[81]....
        /*0b50*/ 	.word	0xffffffff


	//   ....[82]....
        /*0b54*/ 	.word	0xffffffff


	//   ....[83]....
        /*0b58*/ 	.word	0xffffffff


	//   ....[84]....
        /*0b5c*/ 	.word	0xffffffff


	//   ....[85]....
        /*0b60*/ 	.word	0xffffffff


	//   ....[86]....
        /*0b64*/ 	.word	0xffffffff


	//   ....[87]....
        /*0b68*/ 	.word	0xffffffff


	//   ....[88]....
        /*0b6c*/ 	.word	0xffffffff


	//   ....[89]....
        /*0b70*/ 	.word	0xffffffff


	//   ....[90]....
        /*0b74*/ 	.word	0xffffffff


	//   ....[91]....
        /*0b78*/ 	.word	0xffffffff


	//   ....[92]....
        /*0b7c*/ 	.word	0xffffffff


	//   ....[93]....
        /*0b80*/ 	.word	0xffffffff


	//   ....[94]....
        /*0b84*/ 	.word	0xffffffff


	//   ....[95]....
        /*0b88*/ 	.word	0xffffffff


	//   ....[96]....
        /*0b8c*/ 	.word	0xffffffff


	//   ....[97]....
        /*0b90*/ 	.word	0xffffffff


	//   ....[98]....
        /*0b94*/ 	.word	0xffffffff


	//   ....[99]....
        /*0b98*/ 	.word	0xffffffff


	//   ....[100]....
        /*0b9c*/ 	.word	0xffffffff


	//   ....[101]....
        /*0ba0*/ 	.word	0xffffffff


	//   ....[102]....
        /*0ba4*/ 	.word	0xffffffff


	//   ....[103]....
        /*0ba8*/ 	.word	0xffffffff


	//   ....[104]....
        /*0bac*/ 	.word	0xffffffff


	//   ....[105]....
        /*0bb0*/ 	.word	0xffffffff


	//   ....[106]....
        /*0bb4*/ 	.word	0xffffffff


	//   ....[107]....
        /*0bb8*/ 	.word	0xffffffff


	//   ....[108]....
        /*0bbc*/ 	.word	0xffffffff


	//   ....[109]....
        /*0bc0*/ 	.word	0xffffffff


	//   ....[110]....
        /*0bc4*/ 	.word	0xffffffff


	//   ....[111]....
        /*0bc8*/ 	.word	0xffffffff


	//   ....[112]....
        /*0bcc*/ 	.word	0xffffffff


	//   ....[113]....
        /*0bd0*/ 	.word	0xffffffff


	//   ....[114]....
        /*0bd4*/ 	.word	0xffffffff


	//   ....[115]....
        /*0bd8*/ 	.word	0xffffffff


	//   ....[116]....
        /*0bdc*/ 	.word	0xffffffff


	//   ....[117]....
        /*0be0*/ 	.word	0xffffffff


	//   ....[118]....
        /*0be4*/ 	.word	0xffffffff


	//   ....[119]....
        /*0be8*/ 	.word	0xffffffff


	//   ....[120]....
        /*0bec*/ 	.word	0xffffffff


	//   ....[121]....
        /*0bf0*/ 	.word	0xffffffff


	//   ....[122]....
        /*0bf4*/ 	.word	0xffffffff


	//   ....[123]....
        /*0bf8*/ 	.word	0xffffffff


	//   ....[124]....
        /*0bfc*/ 	.word	0xffffffff


	//   ....[125]....
        /*0c00*/ 	.word	0xffffffff


	//   ....[126]....
        /*0c04*/ 	.word	0xffffffff


	//   ....[127]....
        /*0c08*/ 	.word	0xffffffff


	//   ....[128]....
        /*0c0c*/ 	.word	0xffffffff


	//   ....[129]....
        /*0c10*/ 	.word	0xffffffff


	//   ....[130]....
        /*0c14*/ 	.word	0xffffffff


	//   ....[131]....
        /*0c18*/ 	.word	0xffffffff


	//   ....[132]....
        /*0c1c*/ 	.word	0xffffffff


	//   ....[133]....
        /*0c20*/ 	.word	0xffffffff


	//   ....[134]....
        /*0c24*/ 	.word	0xffffffff


	//   ....[135]....
        /*0c28*/ 	.word	0xffffffff


	//   ....[136]....
        /*0c2c*/ 	.word	0xffffffff


	//   ....[137]....
        /*0c30*/ 	.word	0xffffffff


	//   ....[138]....
        /*0c34*/ 	.word	0xffffffff


	//   ....[139]....
        /*0c38*/ 	.word	0xffffffff


	//   ....[140]....
        /*0c3c*/ 	.word	0xffffffff


	//   ....[141]....
        /*0c40*/ 	.word	0xffffffff


	//   ....[142]....
        /*0c44*/ 	.word	0xffffffff


	//   ....[143]....
        /*0c48*/ 	.word	0xffffffff


	//   ....[144]....
        /*0c4c*/ 	.word	0xffffffff


	//   ....[145]....
        /*0c50*/ 	.word	0xffffffff


	//   ....[146]....
        /*0c54*/ 	.word	0xffffffff


	//   ....[147]....
        /*0c58*/ 	.word	0xffffffff


	//   ....[148]....
        /*0c5c*/ 	.word	0xffffffff


	//   ....[149]....
        /*0c60*/ 	.word	0xffffffff


	//   ....[150]....
        /*0c64*/ 	.word	0xffffffff


	//   ....[151]....
        /*0c68*/ 	.word	0xffffffff


	//   ....[152]....
        /*0c6c*/ 	.word	0xffffffff


	//   ....[153]....
        /*0c70*/ 	.word	0xffffffff


	//   ....[154]....
        /*0c74*/ 	.word	0xffffffff


	//   ....[155]....
        /*0c78*/ 	.word	0xffffffff


	//   ....[156]....
        /*0c7c*/ 	.word	0xffffffff


	//   ....[157]....
        /*0c80*/ 	.word	0xffffffff


	//   ....[158]....
        /*0c84*/ 	.word	0xffffffff


	//   ....[159]....
        /*0c88*/ 	.word	0xffffffff


	//   ....[160]....
        /*0c8c*/ 	.word	0xffffffff


	//   ....[161]....
        /*0c90*/ 	.word	0xffffffff


	//   ....[162]....
        /*0c94*/ 	.word	0xffffffff


	//   ....[163]....
        /*0c98*/ 	.word	0xffffffff


	//   ....[164]....
        /*0c9c*/ 	.word	0xffffffff


	//   ....[165]....
        /*0ca0*/ 	.word	0xffffffff


	//   ....[166]....
        /*0ca4*/ 	.word	0xffffffff


	//   ....[167]....
        /*0ca8*/ 	.word	0xffffffff


	//   ....[168]....
        /*0cac*/ 	.word	0xffffffff


	//   ....[169]....
        /*0cb0*/ 	.word	0xffffffff


	//   ....[170]....
        /*0cb4*/ 	.word	0xffffffff


	//   ....[171]....
        /*0cb8*/ 	.word	0xffffffff


	//   ....[172]....
        /*0cbc*/ 	.word	0xffffffff


	//   ....[173]....
        /*0cc0*/ 	.word	0xffffffff


	//   ....[174]....
        /*0cc4*/ 	.word	0xffffffff


	//   ....[175]....
        /*0cc8*/ 	.word	0xffffffff


	//   ....[176]....
        /*0ccc*/ 	.word	0xffffffff


	//   ....[177]....
        /*0cd0*/ 	.word	0xffffffff


	//   ....[178]....
        /*0cd4*/ 	.word	0xffffffff


	//   ....[179]....
        /*0cd8*/ 	.word	0xffffffff


	//   ....[180]....
        /*0cdc*/ 	.word	0xffffffff


	//   ....[181]....
        /*0ce0*/ 	.word	0xffffffff


	//   ....[182]....
        /*0ce4*/ 	.word	0xffffffff


	//   ....[183]....
        /*0ce8*/ 	.word	0xffffffff


	//   ....[184]....
        /*0cec*/ 	.word	0xffffffff


	//   ....[185]....
        /*0cf0*/ 	.word	0xffffffff


	//   ....[186]....
        /*0cf4*/ 	.word	0xffffffff


	//   ....[187]....
        /*0cf8*/ 	.word	0xffffffff


	//   ....[188]....
        /*0cfc*/ 	.word	0xffffffff


	//   ....[189]....
        /*0d00*/ 	.word	0xffffffff


	//   ....[190]....
        /*0d04*/ 	.word	0xffffffff


	//   ....[191]....
        /*0d08*/ 	.word	0xffffffff


	//   ....[192]....
        /*0d0c*/ 	.word	0xffffffff


	//   ....[193]....
        /*0d10*/ 	.word	0xffffffff


	//   ....[194]....
        /*0d14*/ 	.word	0xffffffff


	//   ....[195]....
        /*0d18*/ 	.word	0xffffffff


	//   ....[196]....
        /*0d1c*/ 	.word	0xffffffff


	//   ....[197]....
        /*0d20*/ 	.word	0xffffffff


	//   ....[198]....
        /*0d24*/ 	.word	0xffffffff


	//   ....[199]....
        /*0d28*/ 	.word	0xffffffff


	//   ....[200]....
        /*0d2c*/ 	.word	0xffffffff


	//   ....[201]....
        /*0d30*/ 	.word	0xffffffff


	//   ....[202]....
        /*0d34*/ 	.word	0xffffffff


	//   ....[203]....
        /*0d38*/ 	.word	0xffffffff


	//   ....[204]....
        /*0d3c*/ 	.word	0xffffffff


	//   ....[205]....
        /*0d40*/ 	.word	0xffffffff


	//   ....[206]....
        /*0d44*/ 	.word	0xffffffff


	//   ....[207]....
        /*0d48*/ 	.word	0xffffffff


	//   ....[208]....
        /*0d4c*/ 	.word	0xffffffff


	//   ....[209]....
        /*0d50*/ 	.word	0xffffffff


	//   ....[210]....
        /*0d54*/ 	.word	0xffffffff


	//   ....[211]....
        /*0d58*/ 	.word	0xffffffff


	//   ....[212]....
        /*0d5c*/ 	.word	0x0500000f


	//   ....[213]....
        /*0d60*/ 	.word	0x0500000f


	//   ....[214]....
        /*0d64*/ 	.word	0x0500000f


	//   ....[215]....
        /*0d68*/ 	.word	0x0500000f


	//   ....[216]....
        /*0d6c*/ 	.word	0x0500000f


	//   ....[217]....
        /*0d70*/ 	.word	0x0500000f


	//----- nvinfo : EIATTR_COOP_GROUP_INSTR_OFFSETS
	.align		4
.L_668:
        /*0d74*/ 	.byte	0x04, 0x28
        /*0d76*/ 	.short	(.L_670 - .L_669)


	//   ....[0]....
.L_669:
        /*0d78*/ 	.word	0x00000070


	//   ....[1]....
        /*0d7c*/ 	.word	0x000001a0


	//   ....[2]....
        /*0d80*/ 	.word	0x000001f0


	//   ....[3]....
        /*0d84*/ 	.word	0x000003e0


	//   ....[4]....
        /*0d88*/ 	.word	0x00000610


	//   ....[5]....
        /*0d8c*/ 	.word	0x00000f60


	//   ....[6]....
        /*0d90*/ 	.word	0x00003240


	//   ....[7]....
        /*0d94*/ 	.word	0x00003780


	//   ....[8]....
        /*0d98*/ 	.word	0x00003ae0


	//   ....[9]....
        /*0d9c*/ 	.word	0x00003b10


	//   ....[10]....
        /*0da0*/ 	.word	0x00003b60


	//   ....[11]....
        /*0da4*/ 	.word	0x00003ba0


	//   ....[12]....
        /*0da8*/ 	.word	0x00003bc0


	//   ....[13]....
        /*0dac*/ 	.word	0x00003c70


	//   ....[14]....
        /*0db0*/ 	.word	0x00003cc0


	//   ....[15]....
        /*0db4*/ 	.word	0x00003d00


	//   ....[16]....
        /*0db8*/ 	.word	0x00003d30


	//   ....[17]....
        /*0dbc*/ 	.word	0x00003d50


	//   ....[18]....
        /*0dc0*/ 	.word	0x00003d60


	//   ....[19]....
        /*0dc4*/ 	.word	0x00003dd0


	//   ....[20]....
        /*0dc8*/ 	.word	0x00003e10


	//   ....[21]....
        /*0dcc*/ 	.word	0x00003e40


	//   ....[22]....
        /*0dd0*/ 	.word	0x00003e80


	//   ....[23]....
        /*0dd4*/ 	.word	0x00003ee0


	//   ....[24]....
        /*0dd8*/ 	.word	0x00003fd0


	//   ....[25]....
        /*0ddc*/ 	.word	0x00004040


	//   ....[26]....
        /*0de0*/ 	.word	0x00004070


	//   ....[27]....
        /*0de4*/ 	.word	0x000040d0


	//   ....[28]....
        /*0de8*/ 	.word	0x00004110


	//   ....[29]....
        /*0dec*/ 	.word	0x00004130


	//   ....[30]....
        /*0df0*/ 	.word	0x00004160


	//   ....[31]....
        /*0df4*/ 	.word	0x00004190


	//   ....[32]....
        /*0df8*/ 	.word	0x000041b0


	//   ....[33]....
        /*0dfc*/ 	.word	0x000042d0


	//   ....[34]....
        /*0e00*/ 	.word	0x00004310


	//   ....[35]....
        /*0e04*/ 	.word	0x00004340


	//   ....[36]....
        /*0e08*/ 	.word	0x00004370


	//   ....[37]....
        /*0e0c*/ 	.word	0x00004390


	//   ....[38]....
        /*0e10*/ 	.word	0x00004440


	//   ....[39]....
        /*0e14*/ 	.word	0x00004470


	//   ....[40]....
        /*0e18*/ 	.word	0x000044b0


	//   ....[41]....
        /*0e1c*/ 	.word	0x000044d0


	//   ....[42]....
        /*0e20*/ 	.word	0x000044f0


	//   ....[43]....
        /*0e24*/ 	.word	0x00004500


	//   ....[44]....
        /*0e28*/ 	.word	0x00004550


	//   ....[45]....
        /*0e2c*/ 	.word	0x00004580


	//   ....[46]....
        /*0e30*/ 	.word	0x000045c0


	//   ....[47]....
        /*0e34*/ 	.word	0x000045f0


	//   ....[48]....
        /*0e38*/ 	.word	0x00004700


	//   ....[49]....
        /*0e3c*/ 	.word	0x000047a0


	//   ....[50]....
        /*0e40*/ 	.word	0x000047b0


	//   ....[51]....
        /*0e44*/ 	.word	0x00004880


	//   ....[52]....
        /*0e48*/ 	.word	0x000048b0


	//   ....[53]....
        /*0e4c*/ 	.word	0x000048f0


	//   ....[54]....
        /*0e50*/ 	.word	0x000049b0


	//   ....[55]....
        /*0e54*/ 	.word	0x00004b50


	//   ....[56]....
        /*0e58*/ 	.word	0x00004b90


	//   ....[57]....
        /*0e5c*/ 	.word	0x00004c40


	//   ....[58]....
        /*0e60*/ 	.word	0x00004c80


	//   ....[59]....
        /*0e64*/ 	.word	0x00004cc0


	//   ....[60]....
        /*0e68*/ 	.word	0x00004d40


	//   ....[61]....
        /*0e6c*/ 	.word	0x00004d80


	//   ....[62]....
        /*0e70*/ 	.word	0x00004eb0


	//   ....[63]....
        /*0e74*/ 	.word	0x00005020


	//   ....[64]....
        /*0e78*/ 	.word	0x00005050


	//   ....[65]....
        /*0e7c*/ 	.word	0x00005070


	//   ....[66]....
        /*0e80*/ 	.word	0x00005090


	//   ....[67]....
        /*0e84*/ 	.word	0x000050d0


	//   ....[68]....
        /*0e88*/ 	.word	0x000050f0


	//   ....[69]....
        /*0e8c*/ 	.word	0x00005170


	//   ....[70]....
        /*0e90*/ 	.word	0x000083d0


	//   ....[71]....
        /*0e94*/ 	.word	0x000083e0


	//   ....[72]....
        /*0e98*/ 	.word	0x000083f0


	//   ....[73]....
        /*0e9c*/ 	.word	0x00008440


	//   ....[74]....
        /*0ea0*/ 	.word	0x00008450


	//   ....[75]....
        /*0ea4*/ 	.word	0x000084d0


	//   ....[76]....
        /*0ea8*/ 	.word	0x00008560


	//   ....[77]....
        /*0eac*/ 	.word	0x00008640


	//   ....[78]....
        /*0eb0*/ 	.word	0x00008660


	//   ....[79]....
        /*0eb4*/ 	.word	0x00008680


	//   ....[80]....
        /*0eb8*/ 	.word	0x000086e0


	//   ....[81]....
        /*0ebc*/ 	.word	0x00008770


	//   ....[82]....
        /*0ec0*/ 	.word	0x000087d0


	//   ....[83]....
        /*0ec4*/ 	.word	0x00008860


	//   ....[84]....
        /*0ec8*/ 	.word	0x000088f0


	//   ....[85]....
        /*0ecc*/ 	.word	0x00008900


	//   ....[86]....
        /*0ed0*/ 	.word	0x00008930


	//   ....[87]....
        /*0ed4*/ 	.word	0x00008970


	//   ....[88]....
        /*0ed8*/ 	.word	0x00008980


	//   ....[89]....
        /*0edc*/ 	.word	0x00008a80


	//   ....[90]....
        /*0ee0*/ 	.word	0x00008af0


	//   ....[91]....
        /*0ee4*/ 	.word	0x00008b20


	//   ....[92]....
        /*0ee8*/ 	.word	0x00008b50


	//   ....[93]....
        /*0eec*/ 	.word	0x00008b70


	//   ....[94]....
        /*0ef0*/ 	.word	0x00008ba0


	//   ....[95]....
        /*0ef4*/ 	.word	0x00008be0


	//   ....[96]....
        /*0ef8*/ 	.word	0x00008c10


	//   ....[97]....
        /*0efc*/ 	.word	0x00008cd0


	//   ....[98]....
        /*0f00*/ 	.word	0x00008d10


	//   ....[99]....
        /*0f04*/ 	.word	0x00008d70


	//   ....[100]....
        /*0f08*/ 	.word	0x00008dc0


	//   ....[101]....
        /*0f0c*/ 	.word	0x00008e80


	//   ....[102]....
        /*0f10*/ 	.word	0x00008ec0


	//   ....[103]....
        /*0f14*/ 	.word	0x00009080


	//   ....[104]....
        /*0f18*/ 	.word	0x00009090


	//   ....[105]....
        /*0f1c*/ 	.word	0x000090c0


	//   ....[106]....
        /*0f20*/ 	.word	0x00009260


	//   ....[107]....
        /*0f24*/ 	.word	0x00009360


	//   ....[108]....
        /*0f28*/ 	.word	0x000093c0


	//   ....[109]....
        /*0f2c*/ 	.word	0x00009400


	//   ....[110]....
        /*0f30*/ 	.word	0x00009640


	//   ....[111]....
        /*0f34*/ 	.word	0x000096e0


	//   ....[112]....
        /*0f38*/ 	.word	0x00009750


	//   ....[113]....
        /*0f3c*/ 	.word	0x00009760


	//   ....[114]....
        /*0f40*/ 	.word	0x00009770


	//   ....[115]....
        /*0f44*/ 	.word	0x00009810


	//   ....[116]....
        /*0f48*/ 	.word	0x00009880


	//   ....[117]....
        /*0f4c*/ 	.word	0x00009960


	//   ....[118]....
        /*0f50*/ 	.word	0x000099e0


	//   ....[119]....
        /*0f54*/ 	.word	0x00009cb0


	//   ....[120]....
        /*0f58*/ 	.word	0x00009cc0


	//   ....[121]....
        /*0f5c*/ 	.word	0x00009cd0


	//   ....[122]....
        /*0f60*/ 	.word	0x00009ce0


	//   ....[123]....
        /*0f64*/ 	.word	0x00009cf0


	//   ....[124]....
        /*0f68*/ 	.word	0x00009d00


	//   ....[125]....
        /*0f6c*/ 	.word	0x00009d10


	//   ....[126]....
        /*0f70*/ 	.word	0x0000a080


	//   ....[127]....
        /*0f74*/ 	.word	0x0000a090


	//   ....[128]....
        /*0f78*/ 	.word	0x0000a0a0


	//   ....[129]....
        /*0f7c*/ 	.word	0x0000a0b0


	//   ....[130]....
        /*0f80*/ 	.word	0x0000a0c0


	//   ....[131]....
        /*0f84*/ 	.word	0x0000a0d0


	//   ....[132]....
        /*0f88*/ 	.word	0x0000a0e0


	//   ....[133]....
        /*0f8c*/ 	.word	0x0000a0f0


	//   ....[134]....
        /*0f90*/ 	.word	0x0000d730


	//   ....[135]....
        /*0f94*/ 	.word	0x0000e0b0


	//   ....[136]....
        /*0f98*/ 	.word	0x0000e0f0


	//   ....[137]....
        /*0f9c*/ 	.word	0x0000e140


	//   ....[138]....
        /*0fa0*/ 	.word	0x0000e200


	//   ....[139]....
        /*0fa4*/ 	.word	0x0000e210


	//   ....[140]....
        /*0fa8*/ 	.word	0x0000e2a0


	//   ....[141]....
        /*0fac*/ 	.word	0x0000e320


	//   ....[142]....
        /*0fb0*/ 	.word	0x0000e330


	//   ....[143]....
        /*0fb4*/ 	.word	0x0000e340


	//   ....[144]....
        /*0fb8*/ 	.word	0x0000e390


	//   ....[145]....
        /*0fbc*/ 	.word	0x0000e3a0


	//   ....[146]....
        /*0fc0*/ 	.word	0x0000e4c0


	//   ....[147]....
        /*0fc4*/ 	.word	0x0000e500


	//   ....[148]....
        /*0fc8*/ 	.word	0x0000e530


	//   ....[149]....
        /*0fcc*/ 	.word	0x0000e540


	//   ....[150]....
        /*0fd0*/ 	.word	0x0000e580


	//   ....[151]....
        /*0fd4*/ 	.word	0x0000e620


	//   ....[152]....
        /*0fd8*/ 	.word	0x0000e680


	//   ....[153]....
        /*0fdc*/ 	.word	0x0000e6b0


	//   ....[154]....
        /*0fe0*/ 	.word	0x0000e6d0


	//   ....[155]....
        /*0fe4*/ 	.word	0x0000e780


	//   ....[156]....
        /*0fe8*/ 	.word	0x0000e790


	//   ....[157]....
        /*0fec*/ 	.word	0x0000e7a0


	//   ....[158]....
        /*0ff0*/ 	.word	0x0000e7f0


	//   ....[159]....
        /*0ff4*/ 	.word	0x0000e830


	//   ....[160]....
        /*0ff8*/ 	.word	0x0000e840


	//   ....[161]....
        /*0ffc*/ 	.word	0x0000e850


	//   ....[162]....
        /*1000*/ 	.word	0x0000e8a0


	//   ....[163]....
        /*1004*/ 	.word	0x0000e930


	//   ....[164]....
        /*1008*/ 	.word	0x0000e970


	//   ....[165]....
        /*100c*/ 	.word	0x0000e9a0


	//   ....[166]....
        /*1010*/ 	.word	0x0000e9b0


	//   ....[167]....
        /*1014*/ 	.word	0x0000ea10


	//   ....[168]....
        /*1018*/ 	.word	0x0000ea20


	//   ....[169]....
        /*101c*/ 	.word	0x0000ea50


	//   ....[170]....
        /*1020*/ 	.word	0x0000ea60


	//   ....[171]....
        /*1024*/ 	.word	0x0000eaa0


	//   ....[172]....
        /*1028*/ 	.word	0x0000eb20


	//   ....[173]....
        /*102c*/ 	.word	0x0000eb50


	//   ....[174]....
        /*1030*/ 	.word	0x0000eb70


	//   ....[175]....
        /*1034*/ 	.word	0x0000ee10


	//   ....[176]....
        /*1038*/ 	.word	0x0000ee70


	//   ....[177]....
        /*103c*/ 	.word	0x0000eeb0


	//   ....[178]....
        /*1040*/ 	.word	0x0000ef00


	//   ....[179]....
        /*1044*/ 	.word	0x0000ef70


	//   ....[180]....
        /*1048*/ 	.word	0x0000efb0


	//   ....[181]....
        /*104c*/ 	.word	0x0000efc0


	//   ....[182]....
        /*1050*/ 	.word	0x0000f290


	//   ....[183]....
        /*1054*/ 	.word	0x0000f2c0


	//   ....[184]....
        /*1058*/ 	.word	0x0000f300


	//   ....[185]....
        /*105c*/ 	.word	0x0000f320


	//   ....[186]....
        /*1060*/ 	.word	0x0000f330


	//   ....[187]....
        /*1064*/ 	.word	0x0000f340


	//   ....[188]....
        /*1068*/ 	.word	0x0000f350


	//   ....[189]....
        /*106c*/ 	.word	0x0000f360


	//   ....[190]....
        /*1070*/ 	.word	0x0000f6f0


	//   ....[191]....
        /*1074*/ 	.word	0x0000f720


	//   ....[192]....
        /*1078*/ 	.word	0x0000f770


	//   ....[193]....
        /*107c*/ 	.word	0x0000f850


	//   ....[194]....
        /*1080*/ 	.word	0x0000f8a0


	//   ....[195]....
        /*1084*/ 	.word	0x0000f8f0


	//   ....[196]....
        /*1088*/ 	.word	0x0000f920


	//   ....[197]....
        /*108c*/ 	.word	0x0000fc50


	//   ....[198]....
        /*1090*/ 	.word	0x00011ac0


	//   ....[199]....
        /*1094*/ 	.word	0x00011c60


	//   ....[200]....
        /*1098*/ 	.word	0x00011eb0


	//   ....[201]....
        /*109c*/ 	.word	0x00012050


	//   ....[202]....
        /*10a0*/ 	.word	0x00012170


	//   ....[203]....
        /*10a4*/ 	.word	0x000126c0


	//   ....[204]....
        /*10a8*/ 	.word	0x000129f0


	//   ....[205]....
        /*10ac*/ 	.word	0x00012d30


	//   ....[206]....
        /*10b0*/ 	.word	0x00012fe0


	//   ....[207]....
        /*10b4*/ 	.word	0x00013220


	//   ....[208]....
        /*10b8*/ 	.word	0x00013490


	//   ....[209]....
        /*10bc*/ 	.word	0x00013760


	//   ....[210]....
        /*10c0*/ 	.word	0x00013980


	//   ....[211]....
        /*10c4*/ 	.word	0x00013b10


	//   ....[212]....
        /*10c8*/ 	.word	0x00015a30


	//   ....[213]....
        /*10cc*/ 	.word	0x00015cc0


	//   ....[214]....
        /*10d0*/ 	.word	0x00015d30


	//   ....[215]....
        /*10d4*/ 	.word	0x00015da0


	//   ....[216]....
        /*10d8*/ 	.word	0x00015e10


	//   ....[217]....
        /*10dc*/ 	.word	0x00015e80


	//----- nvinfo : EIATTR_REG_RECONFIG
	.align		4
.L_670:
        /*10e0*/ 	.byte	0x01, 0x54
	.zero		2


	//----- nvinfo : EIATTR_SYSCALL_OFFSETS
	.align		4
        /*10e4*/ 	.byte	0x04, 0x46
        /*10e6*/ 	.short	(.L_672 - .L_671)


	//   ....[0]....
.L_671:
        /*10e8*/ 	.word	0x00000bc0


	//   ....[1]....
        /*10ec*/ 	.word	0x00000cb0


	//   ....[2]....
        /*10f0*/ 	.word	0x00000e10


	//   ....[3]....
        /*10f4*/ 	.word	0x00000f00


	//----- nvinfo : EIATTR_MBARRIER_INSTR_OFFSETS
	.align		4
.L_672:
        /*10f8*/ 	.byte	0x04, 0x39
        /*10fa*/ 	.short	(.L_674 - .L_673)


	//   ....[0]....
.L_673:
        /*10fc*/ 	.word	0x00000290
        /*1100*/ 	.word	0x000000ff
        /*1104*/ 	.word	0x00030c00
        /*1108*/ 	.short	0x0100
        /*110a*/ 	.byte	0x06
	.zero		1


	//   ....[1]....
        /*110c*/ 	.word	0x00000390
        /*1110*/ 	.word	0x000000ff
        /*1114*/ 	.word	0x00030c10
        /*1118*/ 	.short	0x0100
        /*111a*/ 	.byte	0x08
	.zero		1


	//   ....[2]....
        /*111c*/ 	.word	0x000003a0
        /*1120*/ 	.word	0x000000ff
        /*1124*/ 	.word	0x00030c20
        /*1128*/ 	.short	0x0100
        /*112a*/ 	.byte	0x08
	.zero		1


	//   ....[3]....
        /*112c*/ 	.word	0x000003b0
        /*1130*/ 	.word	0x000000ff
        /*1134*/ 	.word	0x00030c18
        /*1138*/ 	.short	0x0100
        /*113a*/ 	.byte	0x08
	.zero		1


	//   ....[4]....
        /*113c*/ 	.word	0x000003c0
        /*1140*/ 	.word	0x000000ff
        /*1144*/ 	.word	0x00030c28
        /*1148*/ 	.short	0x0100
        /*114a*/ 	.byte	0x08
	.zero		1


	//   ....[5]....
        /*114c*/ 	.word	0x000004f0
        /*1150*/ 	.word	0x000000ff
        /*1154*/ 	.word	0x00030c30
        /*1158*/ 	.short	0x0100
        /*115a*/ 	.byte	0x08
	.zero		1


	//   ....[6]....
        /*115c*/ 	.word	0x00000500
        /*1160*/ 	.word	0x000000ff
        /*1164*/ 	.word	0x00030c40
        /*1168*/ 	.short	0x0100
        /*116a*/ 	.byte	0x08
	.zero		1


	//   ....[7]....
        /*116c*/ 	.word	0x00000510
        /*1170*/ 	.word	0x000000ff
        /*1174*/ 	.word	0x00030c38
        /*1178*/ 	.short	0x0100
        /*117a*/ 	.byte	0x08
	.zero		1


	//   ....[8]....
        /*117c*/ 	.word	0x00000520
        /*1180*/ 	.word	0x000000ff
        /*1184*/ 	.word	0x00030c48
        /*1188*/ 	.short	0x0100
        /*118a*/ 	.byte	0x08
	.zero		1


	//   ....[9]....
        /*118c*/ 	.word	0x00000fa0
        /*1190*/ 	.word	0x00000010
        /*1194*/ 	.word	0x00030c00
        /*1198*/ 	.short	0x010a
        /*119a*/ 	.byte	0x3f
	.zero		1


	//   ....[10]....
        /*119c*/ 	.word	0x000010d0
        /*11a0*/ 	.word	0x00000010
        /*11a4*/ 	.word	0x00030c00
        /*11a8*/ 	.short	0x010a
        /*11aa*/ 	.byte	0x3f
	.zero		1


	//   ....[11]....
        /*11ac*/ 	.word	0x00001bb0
        /*11b0*/ 	.word	0x00000006
        /*11b4*/ 	.word	0x00030c10
        /*11b8*/ 	.short	0x010a
        /*11ba*/ 	.byte	0x3f
	.zero		1


	//   ....[12]....
        /*11bc*/ 	.word	0x00001c20
        /*11c0*/ 	.word	0x00000006
        /*11c4*/ 	.word	0x00030c10
        /*11c8*/ 	.short	0x010a
        /*11ca*/ 	.byte	0x3f
	.zero		1


	//   ....[13]....
        /*11cc*/ 	.word	0x00002050
        /*11d0*/ 	.word	0x00000006
        /*11d4*/ 	.word	0x00030c30
        /*11d8*/ 	.short	0x010a
        /*11da*/ 	.byte	0x3f
	.zero		1


	//   ....[14]....
        /*11dc*/ 	.word	0x00002090
        /*11e0*/ 	.word	0x00000006
        /*11e4*/ 	.word	0x00030c30
        /*11e8*/ 	.short	0x010a
        /*11ea*/ 	.byte	0x3f
	.zero		1


	//   ....[15]....
        /*11ec*/ 	.word	0x00006750
        /*11f0*/ 	.word	0x00000005
        /*11f4*/ 	.word	0x00000000
        /*11f8*/ 	.short	0x0101
        /*11fa*/ 	.byte	0x3f
	.zero		1


	//   ....[16]....
        /*11fc*/ 	.word	0x00006ba0
        /*1200*/ 	.word	0x00000006
        /*1204*/ 	.word	0x00000000
        /*1208*/ 	.short	0x0101
        /*120a*/ 	.byte	0x3f
	.zero		1


	//   ....[17]....
        /*120c*/ 	.word	0x000074d0
        /*1210*/ 	.word	0x00000006
        /*1214*/ 	.word	0x00030c10
        /*1218*/ 	.short	0x010a
        /*121a*/ 	.byte	0x3f
	.zero		1


	//   ....[18]....
        /*121c*/ 	.word	0x00007550
        /*1220*/ 	.word	0x00000006
        /*1224*/ 	.word	0x00030c10
        /*1228*/ 	.short	0x010a
        /*122a*/ 	.byte	0x3f
	.zero		1


	//   ....[19]....
        /*122c*/ 	.word	0x00007960
        /*1230*/ 	.word	0x00000006
        /*1234*/ 	.word	0x00030c30
        /*1238*/ 	.short	0x010a
        /*123a*/ 	.byte	0x3f
	.zero		1


	//   ....[20]....
        /*123c*/ 	.word	0x000079a0
        /*1240*/ 	.word	0x00000006
        /*1244*/ 	.word	0x00030c30
        /*1248*/ 	.short	0x010a
        /*124a*/ 	.byte	0x3f
	.zero		1


	//   ....[21]....
        /*124c*/ 	.word	0x0000b5f0
        /*1250*/ 	.word	0x00000005
        /*1254*/ 	.word	0x00000000
        /*1258*/ 	.short	0x0101
        /*125a*/ 	.byte	0x3f
	.zero		1


	//   ....[22]....
        /*125c*/ 	.word	0x0000ba40
        /*1260*/ 	.word	0x00000006
        /*1264*/ 	.word	0x00000000
        /*1268*/ 	.short	0x0101
        /*126a*/ 	.byte	0x3f
	.zero		1


	//   ....[23]....
        /*126c*/ 	.word	0x0000c240
        /*1270*/ 	.word	0x00000006
        /*1274*/ 	.word	0x00030c10
        /*1278*/ 	.short	0x010a
        /*127a*/ 	.byte	0x3f
	.zero		1


	//   ....[24]....
        /*127c*/ 	.word	0x0000c2c0
        /*1280*/ 	.word	0x00000006
        /*1284*/ 	.word	0x00030c10
        /*1288*/ 	.short	0x010a
        /*128a*/ 	.byte	0x3f
	.zero		1


	//   ....[25]....
        /*128c*/ 	.word	0x0000c6f0
        /*1290*/ 	.word	0x00000006
        /*1294*/ 	.word	0x00030c30
        /*1298*/ 	.short	0x010a
        /*129a*/ 	.byte	0x3f
	.zero		1


	//   ....[26]....
        /*129c*/ 	.word	0x0000c730
        /*12a0*/ 	.word	0x00000006
        /*12a4*/ 	.word	0x00030c30
        /*12a8*/ 	.short	0x010a
        /*12aa*/ 	.byte	0x3f
	.zero		1


	//   ....[27]....
        /*12ac*/ 	.word	0x00010e20
        /*12b0*/ 	.word	0x00000005
        /*12b4*/ 	.word	0x00000000
        /*12b8*/ 	.short	0x0101
        /*12ba*/ 	.byte	0x3f
	.zero		1


	//   ....[28]....
        /*12bc*/ 	.word	0x000112a0
        /*12c0*/ 	.word	0x00000006
        /*12c4*/ 	.word	0x00000000
        /*12c8*/ 	.short	0x0101
        /*12ca*/ 	.byte	0x3f
	.zero		1


	//   ....[29]....
        /*12cc*/ 	.word	0x00014180
        /*12d0*/ 	.word	0x00000010
        /*12d4*/ 	.word	0x00030c20
        /*12d8*/ 	.short	0x010a
        /*12da*/ 	.byte	0x3f
	.zero		1


	//   ....[30]....
        /*12dc*/ 	.word	0x00014750
        /*12e0*/ 	.word	0x00000010
        /*12e4*/ 	.word	0x00030c40
        /*12e8*/ 	.short	0x010a
        /*12ea*/ 	.byte	0x3f
	.zero		1


	//   ....[31]....
        /*12ec*/ 	.word	0x00014980
        /*12f0*/ 	.word	0x00000010
        /*12f4*/ 	.word	0x00030c28
        /*12f8*/ 	.short	0x010a
        /*12fa*/ 	.byte	0x3f
	.zero		1


	//   ....[32]....
        /*12fc*/ 	.word	0x00014bb0
        /*1300*/ 	.word	0x00000010
        /*1304*/ 	.word	0x00030c48
        /*1308*/ 	.short	0x010a
        /*130a*/ 	.byte	0x3f
	.zero		1


	//   ....[33]....
        /*130c*/ 	.word	0x00014d90
        /*1310*/ 	.word	0x00000010
        /*1314*/ 	.word	0x00030c20
        /*1318*/ 	.short	0x010a
        /*131a*/ 	.byte	0x3f
	.zero		1


	//   ....[34]....
        /*131c*/ 	.word	0x00015040
        /*1320*/ 	.word	0x00000010
        /*1324*/ 	.word	0x00030c40
        /*1328*/ 	.short	0x010a
        /*132a*/ 	.byte	0x3f
	.zero		1


	//   ....[35]....
        /*132c*/ 	.word	0x00015240
        /*1330*/ 	.word	0x00000010
        /*1334*/ 	.word	0x00030c28
        /*1338*/ 	.short	0x010a
        /*133a*/ 	.byte	0x3f
	.zero		1


	//   ....[36]....
        /*133c*/ 	.word	0x000154c0
        /*1340*/ 	.word	0x00000003
        /*1344*/ 	.word	0x00030c40
        /*1348*/ 	.short	0x010a
        /*134a*/ 	.byte	0x3f
	.zero		1


	//   ....[37]....
        /*134c*/ 	.word	0x00015890
        /*1350*/ 	.word	0x00000006
        /*1354*/ 	.word	0x00000000
        /*1358*/ 	.short	0x010a
        /*135a*/ 	.byte	0x3f
	.zero		1


	//   ....[38]....
        /*135c*/ 	.word	0x000158f0
        /*1360*/ 	.word	0x00000003
        /*1364*/ 	.word	0x00000000
        /*1368*/ 	.short	0x010a
        /*136a*/ 	.byte	0x3f
	.zero		1


	//   ....[39]....
        /*136c*/ 	.word	0x00015950
        /*1370*/ 	.word	0x00000002
        /*1374*/ 	.word	0x00000000
        /*1378*/ 	.short	0x010a
        /*137a*/ 	.byte	0x3f
	.zero		1


	//   ....[40]....
        /*137c*/ 	.word	0x00015980
        /*1380*/ 	.word	0x00000003
        /*1384*/ 	.word	0x00000000
        /*1388*/ 	.short	0x010a
        /*138a*/ 	.byte	0x3f
	.zero		1


	//   ....[41]....
        /*138c*/ 	.word	0x00015a60
        /*1390*/ 	.word	0x00000010
        /*1394*/ 	.word	0x00030c00
        /*1398*/ 	.short	0x010a
        /*139a*/ 	.byte	0x3f
	.zero		1


	//   ....[42]....
        /*139c*/ 	.word	0x00015ab0
        /*13a0*/ 	.word	0x00000006
        /*13a4*/ 	.word	0x00030c10
        /*13a8*/ 	.short	0x010a
        /*13aa*/ 	.byte	0x3f
	.zero		1


	//   ....[43]....
        /*13ac*/ 	.word	0x00015b00
        /*13b0*/ 	.word	0x00000006
        /*13b4*/ 	.word	0x00030c30
        /*13b8*/ 	.short	0x010a
        /*13ba*/ 	.byte	0x3f
	.zero		1


	//   ....[44]....
        /*13bc*/ 	.word	0x00015b50
        /*13c0*/ 	.word	0x00000006
        /*13c4*/ 	.word	0x00030c10
        /*13c8*/ 	.short	0x010a
        /*13ca*/ 	.byte	0x3f
	.zero		1


	//   ....[45]....
        /*13cc*/ 	.word	0x00015ba0
        /*13d0*/ 	.word	0x00000006
        /*13d4*/ 	.word	0x00030c30
        /*13d8*/ 	.short	0x010a
        /*13da*/ 	.byte	0x3f
	.zero		1


	//   ....[46]....
        /*13dc*/ 	.word	0x00015bf0
        /*13e0*/ 	.word	0x00000006
        /*13e4*/ 	.word	0x00030c10
        /*13e8*/ 	.short	0x010a
        /*13ea*/ 	.byte	0x3f
	.zero		1


	//   ....[47]....
        /*13ec*/ 	.word	0x00015c40
        /*13f0*/ 	.word	0x00000006
        /*13f4*/ 	.word	0x00030c30
        /*13f8*/ 	.short	0x010a
        /*13fa*/ 	.byte	0x3f
	.zero		1


	//   ....[48]....
        /*13fc*/ 	.word	0x00015ec0
        /*1400*/ 	.word	0x00000010
        /*1404*/ 	.word	0x00030c20
        /*1408*/ 	.short	0x010a
        /*140a*/ 	.byte	0x3f
	.zero		1


	//   ....[49]....
        /*140c*/ 	.word	0x00015f10
        /*1410*/ 	.word	0x00000010
        /*1414*/ 	.word	0x00030c40
        /*1418*/ 	.short	0x010a
        /*141a*/ 	.byte	0x3f
	.zero		1


	//   ....[50]....
        /*141c*/ 	.word	0x00015f60
        /*1420*/ 	.word	0x00000010
        /*1424*/ 	.word	0x00030c28
        /*1428*/ 	.short	0x010a
        /*142a*/ 	.byte	0x3f
	.zero		1


	//   ....[51]....
        /*142c*/ 	.word	0x00015fb0
        /*1430*/ 	.word	0x00000010
        /*1434*/ 	.word	0x00030c48
        /*1438*/ 	.short	0x010a
        /*143a*/ 	.byte	0x3f
	.zero		1


	//   ....[52]....
        /*143c*/ 	.word	0x00016010
        /*1440*/ 	.word	0x00000010
        /*1444*/ 	.word	0x00030c20
        /*1448*/ 	.short	0x010a
        /*144a*/ 	.byte	0x3f
	.zero		1


	//   ....[53]....
        /*144c*/ 	.word	0x00016060
        /*1450*/ 	.word	0x00000010
        /*1454*/ 	.word	0x00030c40
        /*1458*/ 	.short	0x010a
        /*145a*/ 	.byte	0x3f
	.zero		1


	//   ....[54]....
        /*145c*/ 	.word	0x000160b0
        /*1460*/ 	.word	0x00000010
        /*1464*/ 	.word	0x00030c28
        /*1468*/ 	.short	0x010a
        /*146a*/ 	.byte	0x3f
	.zero		1


	//   ....[55]....
        /*146c*/ 	.word	0x00016100
        /*1470*/ 	.word	0x00000003
        /*1474*/ 	.word	0x00030c40
        /*1478*/ 	.short	0x010a
        /*147a*/ 	.byte	0x3f
	.zero		1


	//   ....[56]....
        /*147c*/ 	.word	0x000161d0
        /*1480*/ 	.word	0x00000006
        /*1484*/ 	.word	0x00000000
        /*1488*/ 	.short	0x010a
        /*148a*/ 	.byte	0x3f
	.zero		1


	//   ....[57]....
        /*148c*/ 	.word	0x00016220
        /*1490*/ 	.word	0x00000003
        /*1494*/ 	.word	0x00000000
        /*1498*/ 	.short	0x010a
        /*149a*/ 	.byte	0x3f
	.zero		1


	//   ....[58]....
        /*149c*/ 	.word	0x00016270
        /*14a0*/ 	.word	0x00000002
        /*14a4*/ 	.word	0x00000000
        /*14a8*/ 	.short	0x010a
        /*14aa*/ 	.byte	0x3f
	.zero		1


	//----- nvinfo : EIATTR_NUM_MBARRIERS
	.align		4
.L_674:
        /*14ac*/ 	.byte	0x03, 0x38
        /*14ae*/ 	.short	0x0009


	//----- nvinfo : EIATTR_EXIT_INSTR_OFFSETS
	.align		4
        /*14b0*/ 	.byte	0x04, 0x1c
        /*14b2*/ 	.short	(.L_676 - .L_675)


	//   ....[0]....
.L_675:
        /*14b4*/ 	.word	0x000159d0


	//----- nvinfo : EIATTR_MAX_THREADS
	.align		4
.L_676:
        /*14b8*/ 	.byte	0x04, 0x05
        /*14ba*/ 	.short	(.L_678 - .L_677)
.L_677:
        /*14bc*/ 	.word	0x00000180
        /*14c0*/ 	.word	0x00000001
        /*14c4*/ 	.word	0x00000001


	//----- nvinfo : EIATTR_CRS_STACK_SIZE
	.align		4
.L_678:
        /*14c8*/ 	.byte	0x04, 0x1e
        /*14ca*/ 	.short	(.L_680 - .L_679)
.L_679:
        /*14cc*/ 	.word	0x00000000


	//----- nvinfo : EIATTR_CBANK_PARAM_SIZE
	.align		4
.L_680:
        /*14d0*/ 	.byte	0x03, 0x19
        /*14d2*/ 	.short	0x06f0


	//----- nvinfo : EIATTR_PARAM_CBANK
	.align		4
        /*14d4*/ 	.byte	0x04, 0x0a
        /*14d6*/ 	.short	(.L_682 - .L_681)
	.align		4
.L_681:
        /*14d8*/ 	.word	index@(.nv.constant0._ZN7cutlass13device_kernelIN5flash11enable_sm90INS1_16FlashAttnBwdSm90INS1_25CollectiveMainloopBwdSm90ILi2ELi2ELi2EN4cute5tupleIJNS5_1CILi1EEES8_S8_EEENS6_IJNS7_ILi128EEESA_NS7_ILi64EEEEEENS_10bfloat16_tEfNS_4arch4Sm90ELb0ELb1ELb1ELb0ELb1ELb1ELb0ELb0ELi2ELi1ELi2ELi2ELb0EEENS1_24CollectiveEpilogueBwdGQAISC_fSF_Li256ELb0ELb1EEENS1_19SingleTileSchedulerILb0ELb0ELb0ELi128EEEEEEEEEvNT_6ParamsE)
        /*14dc*/ 	.short	0x0210
        /*14de*/ 	.short	0x06f0


	//----- nvinfo : EIATTR_SW_WAR
	.align		4
.L_682:
        /*14e0*/ 	.byte	0x04, 0x36
        /*14e2*/ 	.short	(.L_684 - .L_683)
.L_683:
        /*14e4*/ 	.word	0x00000008
.L_684:


//--------------------- .nv.info._ZN7cutlass13device_kernelIN5flash11enable_sm90INS1_16FlashAttnBwdSm90INS1_25CollectiveMainloopBwdSm90ILi2ELi2ELi2EN4cute5tupleIJNS5_1CILi1EEES8_S8_EEENS6_IJNS7_ILi128EEESA_NS7_ILi64EEEEEENS_10bfloat16_tEfNS_4arch4Sm90ELb0ELb1ELb1ELb1ELb0ELb1ELb0ELb0ELi2ELi1ELi2ELi2ELb0EEENS1_21CollectiveEpilogueBwdISC_SD_SF_Li256ELb1ELb0ELi1EEENS1_19SingleTileSchedulerILb1ELb0ELb0ELi128EEEEEEEEEvNT_6ParamsE --------------------------
	.section	.nv.info._ZN7cutlass13device_kernelIN5flash11enable_sm90INS1_16FlashAttnBwdSm90INS1_25CollectiveMainloopBwdSm90ILi2ELi2ELi2EN4cute5tupleIJNS5_1CILi1EEES8_S8_EEENS6_IJNS7_ILi128EEESA_NS7_ILi64EEEEEENS_10bfloat16_tEfNS_4arch4Sm90ELb0ELb1ELb1ELb1ELb0ELb1ELb0ELb0ELi2ELi1ELi2ELi2ELb0EEENS1_21CollectiveEpilogueBwdISC_SD_SF_Li256ELb1ELb0ELi1EEENS1_19SingleTileSchedulerILb1ELb0ELb0ELi128EEEEEEEEEvNT_6ParamsE,"",@"SHT_CUDA_INFO"
	.sectionflags	@""
	.align	4


	//----- nvinfo : EIATTR_CUDA_API_VERSION
	.align		4
        /*0000*/ 	.byte	0x04, 0x37
        /*0002*/ 	.short	(.L_686 - .L_685)
.L_685:
        /*0004*/ 	.word	0x00000082


	//----- nvinfo : EIATTR_KPARAM_INFO
	.align		4
.L_686:
        /*0008*/ 	.byte	0x04, 0x17
        /*000a*/ 	.short	(.L_688 - .L_687)
.L_687:
        /*000c*/ 	.word	0x00000000
        /*0010*/ 	.short	0x0000
        /*0012*/ 	.short	0x0070
        /*0014*/ 	.byte	0x00, 0xf0, 0x01, 0x1a


	//----- nvinfo : EIATTR_SPARSE_MMA_MASK
	.align		4
.L_688:
        /*0018*/ 	.byte	0x03, 0x50
        /*001a*/ 	.short	0x0000


	//----- nvinfo : EIATTR_MAXREG_COUNT
	.align		4
        /*001c*/ 	.byte	0x03, 0x1b
        /*001e*/ 	.short	0x00a8


	//----- nvinfo : EIATTR_NUM_BARRIERS
	.align		4
        /*0020*/ 	.byte	0x02, 0x4c
        /*0022*/ 	.byte	0x10
	.zero		1


	//----- nvinfo : EIATTR_EXTERNS
	.align		4
        /*0024*/ 	.byte	0x04, 0x0f
        /*0026*/ 	.short	(.L_690 - .L_689)


	//   ....[0]....
	.align		4
.L_689:
        /*0028*/ 	.word	index@(__assertfail)


	//----- nvinfo : EIATTR_ANNOTATIONS
	.align		4
.L_690:
        /*002c*/ 	.byte	0x04, 0x55
        /*002e*/ 	.short	(.L_692 - .L_691)


	//   ....[0]....
.L_691:
        /* <DEDUP_REMOVED lines=158> */


	//----- nvinfo : EIATTR_MERCURY_ISA_VERSION
	.align		4
.L_692:
        /*09f8*/ 	.byte	0x03, 0x5f
        /*09fa*/ 	.short	0x0101


	//----- nvinfo : EIATTR_INT_WARP_WIDE_INSTR_OFFSETS
	.align		4
        /*09fc*/ 	.byte	0x04, 0x31
        /*09fe*/ 	.short	(.L_694 - .L_693)


	//   ....[0]....
.L_693:
        /*0a00*/ 	.word	0x00000190


	//   ....[1]....
        /*0a04*/ 	.word	0x000001c0


	//----- nvinfo : EIATTR_COOP_GROUP_MASK_REGIDS
	.align		4
.L_694:
        /*0a08*/ 	.byte	0x04, 0x29
        /*0a0a*/ 	.short	(.L_696 - .L_695)


	//   ....[0]....
.L_695:
        /*0a0c*/ 	.word	0xffffffff


	//   ....[1]....
        /*0a10*/ 	.word	0xffffffff


	//   ....[2]....
        /*0a14*/ 	.word	0xffffffff


	//   ....[3]....
        /*0a18*/ 	.word	0xffffffff


	//   ....[4]....
        /*0a1c*/ 	.word	0xffffffff


	//   ....[5]....
        /*0a20*/ 	.word	0xffffffff


	//   ....[6]....
        /*0a24*/ 	.word	0xffffffff


	//   ....[7]....
        /*0a28*/ 	.word	0xffffffff


	//   ....[8]....
        /*0a2c*/ 	.word	0xffffffff


	//   ....[9]....
        /*0a30*/ 	.word	0xffffffff


	//   ....[10]....
        /*0a34*/ 	.word	0xffffffff


	//   ....[11]....
        /*0a38*/ 	.word	0xffffffff


	//   ....[12]....
        /*0a3c*/ 	.word	0xffffffff


	//   ....[13]....
        /*0a40*/ 	.word	0xffffffff


	//   ....[14]....
        /*0a44*/ 	.word	0xffffffff


	//   ....[15]....
        /*0a48*/ 	.word	0xffffffff


	//   ....[16]....
        /*0a4c*/ 	.word	0xffffffff


	//   ....[17]....
        /*0a50*/ 	.word	0xffffffff


	//   ....[18]....
        /*0a54*/ 	.word	0xffffffff


	//   ....[19]....
        /*0a58*/ 	.word	0xffffffff


	//   ....[20]....
        /*0a5c*/ 	.word	0xffffffff


	//   ....[21]....
        /*0a60*/ 	.word	0xffffffff


	//   ....[22]....
        /*0a64*/ 	.word	0xffffffff


	//   ....[23]....
        /*0a68*/ 	.word	0xffffffff


	//   ....[24]....
        /*0a6c*/ 	.word	0xffffffff


	//   ....[25]....
        /*0a70*/ 	.word	0xffffffff


	//   ....[26]....
        /*0a74*/ 	.word	0xffffffff


	//   ....[27]....
        /*0a78*/ 	.word	0xffffffff


	//   ....[28]....
        /*0a7c*/ 	.word	0xffffffff


	//   ....[29]....
        /*0a80*/ 	.word	0xffffffff


	//   ....[30]....
        /*0a84*/ 	.word	0xffffffff


	//   ....[31]....
        /*0a88*/ 	.word	0xffffffff


	//   ....[32]....
        /*0a8c*/ 	.word	0xffffffff


	//   ....[33]....
        /*0a90*/ 	.word	0xffffffff


	//   ....[34]....
        /*0a94*/ 	.word	0xffffffff


	//   ....[35]....
        /*0a98*/ 	.word	0xffffffff


	//   ....[36]....
        /*0a9c*/ 	.word	0xffffffff


	//   ....[37]....
        /*0aa0*/ 	.word	0xffffffff


	//   ....[38]....
        /*0aa4*/ 	.word	0xffffffff


	//   ....[39]....
        /*0aa8*/ 	.word	0xffffffff


	//   ....[40]....
        /*0aac*/ 	.word	0xffffffff


	//   ....[41]....
        /*0ab0*/ 	.word	0xffffffff


	//   ....[42]....
        /*0ab4*/ 	.word	0xffffffff


	//   ....[43]....
        /*0ab8*/ 	.word	0xffffffff


	//   ....[44]....
        /*0abc*/ 	.word	0xffffffff


	//   ....[45]....
        /*0ac0*/ 	.word	0xffffffff


	//   ....[46]....
        /*0ac4*/ 	.word	0xffffffff


	//   ....[47]....
        /*0ac8*/ 	.word	0xffffffff


	//   ....[48]....
        /*0acc*/ 	.word	0xffffffff


	//   ....[49]....
        /*0ad0*/ 	.word	0xffffffff


	//   ....[50]....
        /*0ad4*/ 	.word	0xffffffff


	//   ....[51]....
        /*0ad8*/ 	.word	0xffffffff


	//   ....[52]....
        /*0adc*/ 	.word	0xffffffff


	//   ....[53]....
        /*0ae0*/ 	.word	0xffffffff


	//   ....[54]....
        /*0ae4*/ 	.word	0xffffffff


	//   ....[55]....
        /*0ae8*/ 	.word	0xffffffff


	//   ....[56]....
        /*0aec*/ 	.word	0xffffffff


	//   ....[57]....
        /*0af0*/ 	.word	0xffffffff


	//   ....[58]....
        /*0af4*/ 	.word	0xffffffff


	//   ....[59]....
        /*0af8*/ 	.word	0xffffffff


	//   ....[60]....
        /*0afc*/ 	.word	0xffffffff


	//   ....[61]....
        /*0b00*/ 	.word	0xffffffff


	//   ....[62]....
        /*0b04*/ 	.word	0xffffffff


	//   ....[63]....
        /*0b08*/ 	.word	0xffffffff


	//   ....[64]....
        /*0b0c*/ 	.word	0xffffffff


	//   ....[65]....
        /*0b10*/ 	.word	0xffffffff


	//   ....[66]....
        /*0b14*/ 	.word	0xffffffff


	//   ....[67]....
        /*0b18*/ 	.word	0xffffffff


	//   ....[68]....
        /*0b1c*/ 	.word	0xffffffff


	//   ....[69]....
        /*0b20*/ 	.word	0xffffffff


	//   ....[70]....
        /*0b24*/ 	.word	0xffffffff


	//   ....[71]....
        /*0b28*/ 	.word	0xffffffff


	//   ....[72]....
        /*0b2c*/ 	.word	0xffffffff


	//   ....[73]....
        /*0b30*/ 	.word	0xffffffff


	//   ....[74]....
        /*0b34*/ 	.word	0xffffffff


	//   ....[75]....
        /*0b38*/ 	.word	0xffffffff


	//   ....[76]....
        /*0b3c*/ 	.word	0xffffffff


	//   ....[77]....
        /*0b40*/ 	.word	0xffffffff


	//   ....[78]....
        /*0b44*/ 	.word	0xffffffff


	//   ....[79]....
        /*0b48*/ 	.word	0xffffffff


	//   ....[80]....
        /*0b4c*/ 	.word	0xffffffff


	//   ....[81]....
        /*0b50*/ 	.word	0xffffffff


	//   ....[82]....
        /*0b54*/ 	.word	0xffffffff


	//   ....[83]....
        /*0b58*/ 	.word	0xffffffff


	//   ....[84]....
        /*0b5c*/ 	.word	0xffffffff


	//   ....[85]....
        /*0b60*/ 	.word	0xffffffff


	//   ....[86]....
        /*0b64*/ 	.word	0xffffffff


	//   ....[87]....
        /*0b68*/ 	.word	0xffffffff


	//   ....[88]....
        /*0b6c*/ 	.word	0xffffffff


	//   ....[89]....
        /*0b70*/ 	.word	0xffffffff


	//   ....[90]....
        /*0b74*/ 	.word	0xffffffff


	//   ....[91]....
        /*0b78*/ 	.word	0xffffffff


	//   ....[92]....
        /*0b7c*/ 	.word	0xffffffff


	//   ....[93]....
        /*0b80*/ 	.word	0xffffffff


	//   ....[94]....
        /*0b84*/ 	.word	0xffffffff


	//   ....[95]....
        /*0b88*/ 	.word	0xffffffff


	//   ....[96]....
        /*0b8c*/ 	.word	0xffffffff


	//   ....[97]....
        /*0b90*/ 	.word	0xffffffff


	//   ....[98]....
        /*0b94*/ 	.word	0xffffffff


	//   ....[99]....
        /*0b98*/ 	.word	0xffffffff


	//   ....[100]....
        /*0b9c*/ 	.word	0xffffffff


	//   ....[101]....
        /*0ba0*/ 	.word	0xffffffff


	//   ....[102]....
        /*0ba4*/ 	.word	0xffffffff


	//   ....[103]....
        /*0ba8*/ 	.word	0xffffffff


	//   ....[104]....
        /*0bac*/ 	.word	0xffffffff


	//   ....[105]....
        /*0bb0*/ 	.word	0xffffffff


	//   ....[106]....
        /*0bb4*/ 	.word	0xffffffff


	//   ....[107]....
        /*0bb8*/ 	.word	0xffffffff


	//   ....[108]....
        /*0bbc*/ 	.word	0xffffffff


	//   ....[109]....
        /*0bc0*/ 	.word	0xffffffff


	//   ....[110]....
        /*0bc4*/ 	.word	0xffffffff


	//   ....[111]....
        /*0bc8*/ 	.word	0xffffffff


	//   ....[112]....
        /*0bcc*/ 	.word	0xffffffff


	//   ....[113]....
        /*0bd0*/ 	.word	0xffffffff


	//   ....[114]....
        /*0bd4*/ 	.word	0xffffffff


	//   ....[115]....
        /*0bd8*/ 	.word	0xffffffff


	//   ....[116]....
        /*0bdc*/ 	.word	0xffffffff


	//   ....[117]....
        /*0be0*/ 	.word	0xffffffff


	//   ....[118]....
        /*0be4*/ 	.word	0xffffffff


	//   ....[119]....
        /*0be8*/ 	.word	0xffffffff


	//   ....[120]....
        /*0bec*/ 	.word	0xffffffff


	//   ....[121]....
        /*0bf0*/ 	.word	0xffffffff


	//   ....[122]....
        /*0bf4*/ 	.word	0xffffffff


	//   ....[123]....
        /*0bf8*/ 	.word	0xffffffff


	//   ....[124]....
        /*0bfc*/ 	.word	0xffffffff


	//   ....[125]....
        /*0c00*/ 	.word	0xffffffff


	//   ....[126]....
        /*0c04*/ 	.word	0xffffffff


	//   ....[127]....
        /*0c08*/ 	.word	0xffffffff


	//   ....[128]....
        /*0c0c*/ 	.word	0xffffffff


	//   ....[129]....
        /*0c10*/ 	.word	0xffffffff


	//   ....[130]....
        /*0c14*/ 	.word	0xffffffff


	//   ....[131]....
        /*0c18*/ 	.word	0xffffffff


	//   ....[132]....
        /*0c1c*/ 	.word	0xffffffff


	//   ....[133]....
        /*0c20*/ 	.word	0xffffffff


	//   ....[134]....
        /*0c24*/ 	.word	0xffffffff


	//   ....[135]....
        /*0c28*/ 	.word	0xffffffff


	//   ....[136]....
        /*0c2c*/ 	.word	0xffffffff


	//   ....[137]....
        /*0c30*/ 	.word	0xffffffff


	//   ....[138]....
        /*0c34*/ 	.word	0xffffffff


	//   ....[139]....
        /*0c38*/ 	.word	0xffffffff


	//   ....[140]....
        /*0c3c*/ 	.word	0xffffffff


	//   ....[141]....
        /*0c40*/ 	.word	0xffffffff


	//   ....[142]....
        /*0c44*/ 	.word	0xffffffff


	//   ....[143]....
        /*0c48*/ 	.word	0xffffffff


	//   ....[144]....
        /*0c4c*/ 	.word	0xffffffff


	//   ....[145]....
        /*0c50*/ 	.word	0xffffffff


	//   ....[146]....
        /*0c54*/ 	.word	0xffffffff


	//   ....[147]....
        /*0c58*/ 	.word	0xffffffff


	//   ....[148]....
        /*0c5c*/ 	.word	0xffffffff


	//   ....[149]....
        /*0c60*/ 	.word	0xffffffff


	//   ....[150]....
        /*0c64*/ 	.word	0xffffffff


	//   ....[151]....
        /*0c68*/ 	.word	0xffffffff


	//   ....[152]....
        /*0c6c*/ 	.word	0xffffffff


	//   ....[153]....
        /*0c70*/ 	.word	0xffffffff


	//   ....[154]....
        /*0c74*/ 	.word	0xffffffff


	//   ....[155]....
        /*0c78*/ 	.word	0xffffffff


	//   ....[156]....
        /*0c7c*/ 	.word	0xffffffff


	//   ....[157]....
        /*0c80*/ 	.word	0xffffffff


	//   ....[158]....
        /*0c84*/ 	.word	0xffffffff


	//   ....[159]....
        /*0c88*/ 	.word	0xffffffff


	//   ....[160]....
        /*0c8c*/ 	.word	0xffffffff


	//   ....[161]....
        /*0c90*/ 	.word	0xffffffff


	//   ....[162]....
        /*0c94*/ 	.word	0xffffffff


	//   ....[163]....
        /*0c98*/ 	.word	0xffffffff


	//   ....[164]....
        /*0c9c*/ 	.word	0xffffffff


	//   ....[165]....
        /*0ca0*/ 	.word	0xffffffff


	//   ....[166]....
        /*0ca4*/ 	.word	0xffffffff


	//   ....[167]....
        /*0ca8*/ 	.word	0xffffffff


	//   ....[168]....
        /*0cac*/ 	.word	0xffffffff


	//   ....[169]....
        /*0cb0*/ 	.word	0xffffffff


	//   ....[170]....
        /*0cb4*/ 	.word	0xffffffff


	//   ....[171]....
        /*0cb8*/ 	.word	0xffffffff


	//   ....[172]....
        /*0cbc*/ 	.word	0xffffffff


	//   ....[173]....
        /*0cc0*/ 	.word	0xffffffff


	//   ....[174]....
        /*0cc4*/ 	.word	0xffffffff


	//   ....[175]....
        /*0cc8*/ 	.word	0xffffffff


	//   ....[176]....
        /*0ccc*/ 	.word	0xffffffff


	//   ....[177]....
        /*0cd0*/ 	.word	0xffffffff


	//   ....[178]....
        /*0cd4*/ 	.word	0xffffffff


	//   ....[179]....
        /*0cd8*/ 	.word	0xffffffff


	//   ....[180]....
        /*0cdc*/ 	.word	0xffffffff


	//   ....[181]....
        /*0ce0*/ 	.word	0xffffffff


	//   ....[182]....
        /*0ce4*/ 	.word	0xffffffff


	//   ....[183]....
        /*0ce8*/ 	.word	0xffffffff


	//   ....[184]....
        /*0cec*/ 	.word	0xffffffff


	//   ....[185]....
        /*0cf0*/ 	.word	0xffffffff


	//   ....[186]....
        /*0cf4*/ 	.word	0xffffffff


	//   ....[187]....
        /*0cf8*/ 	.word	0xffffffff


	//   ....[188]....
        /*0cfc*/ 	.word	0xffffffff


	//   ....[189]....
        /*0d00*/ 	.word	0xffffffff


	//   ....[190]....
        /*0d04*/ 	.word	0xffffffff


	//   ....[191]....
        /*0d08*/ 	.word	0xffffffff


	//   ....[192]....
        /*0d0c*/ 	.word	0xffffffff


	//   ....[193]....
        /*0d10*/ 	.word	0xffffffff


	//   ....[194]....
        /*0d14*/ 	.word	0xffffffff


	//   ....[195]....
        /*0d18*/ 	.word	0xffffffff


	//   ....[196]....
        /*0d1c*/ 	.word	0xffffffff


	//   ....[197]....
        /*0d20*/ 	.word	0xffffffff


	//   ....[198]....
        /*0d24*/ 	.word	0xffffffff


	//   ....[199]....
        /*0d28*/ 	.word	0x0500000f


	//----- nvinfo : EIATTR_COOP_GROUP_INSTR_OFFSETS
	.align		4
.L_696:
        /*0d2c*/ 	.byte	0x04, 0x28
        /*0d2e*/ 	.short	(.L_698 - .L_697)


	//   ....[0]....
.L_697:
        /*0d30*/ 	.word	0x00000070


	//   ....[1]....
        /*0d34*/ 	.word	0x000001a0


	//   ....[2]....
        /*0d38*/ 	.word	0x000001f0


	//   ....[3]....
        /*0d3c*/ 	.word	0x000003e0


	//   ....[4]....
        /*0d40*/ 	.word	0x00000620


	//   ....[5]....
        /*0d44*/ 	.word	0x00001410


	//   ....[6]....
        /*0d48*/ 	.word	0x000034f0


	//   ....[7]....
        /*0d4c*/ 	.word	0x00003a40


	//   ....[8]....
        /*0d50*/ 	.word	0x00003b90


	//   ....[9]....
        /*0d54*/ 	.word	0x00003db0


	//   ....[10]....
        /*0d58*/ 	.word	0x00003de0


	//   ....[11]....
        /*0d5c*/ 	.word	0x00003e10


	//   ....[12]....
        /*0d60*/ 	.word	0x00003e50


	//   ....[13]....
        /*0d64*/ 	.word	0x00003f30


	//   ....[14]....
        /*0d68*/ 	.word	0x00003f70


	//   ....[15]....
        /*0d6c*/ 	.word	0x00003fa0


	//   ....[16]....
        /*0d70*/ 	.word	0x00003fb0


	//   ....[17]....
        /*0d74*/ 	.word	0x00003fd0


	//   ....[18]....
        /*0d78*/ 	.word	0x00003fe0


	//   ....[19]....
        /*0d7c*/ 	.word	0x00004050


	//   ....[20]....
        /*0d80*/ 	.word	0x00004090


	//   ....[21]....
        /*0d84*/ 	.word	0x000040d0


	//   ....[22]....
        /*0d88*/ 	.word	0x00004110


	//   ....[23]....
        /*0d8c*/ 	.word	0x00004160


	//   ....[24]....
        /*0d90*/ 	.word	0x00004260


	//   ....[25]....
        /*0d94*/ 	.word	0x000042c0


	//   ....[26]....
        /*0d98*/ 	.word	0x000042f0


	//   ....[27]....
        /*0d9c*/ 	.word	0x00004350


	//   ....[28]....
        /*0da0*/ 	.word	0x00004390


	//   ....[29]....
        /*0da4*/ 	.word	0x000043b0


	//   ....[30]....
        /*0da8*/ 	.word	0x000043e0


	//   ....[31]....
        /*0dac*/ 	.word	0x00004410


	//   ....[32]....
        /*0db0*/ 	.word	0x00004430


	//   ....[33]....
        /*0db4*/ 	.word	0x00004540


	//   ....[34]....
        /*0db8*/ 	.word	0x00004580


	//   ....[35]....
        /*0dbc*/ 	.word	0x000045c0


	//   ....[36]....
        /*0dc0*/ 	.word	0x000045f0


	//   ....[37]....
        /*0dc4*/ 	.word	0x00004610


	//   ....[38]....
        /*0dc8*/ 	.word	0x00004690


	//   ....[39]....
        /*0dcc*/ 	.word	0x000046d0


	//   ....[40]....
        /*0dd0*/ 	.word	0x00004700


	//   ....[41]....
        /*0dd4*/ 	.word	0x00004740


	//   ....[42]....
        /*0dd8*/ 	.word	0x00004760


	//   ....[43]....
        /*0ddc*/ 	.word	0x00004780


	//   ....[44]....
        /*0de0*/ 	.word	0x00004790


	//   ....[45]....
        /*0de4*/ 	.word	0x000047e0


	//   ....[46]....
        /*0de8*/ 	.word	0x00004840


	//   ....[47]....
        /*0dec*/ 	.word	0x00004880


	//   ....[48]....
        /*0df0*/ 	.word	0x00004960


	//   ....[49]....
        /*0df4*/ 	.word	0x00004a30


	//   ....[50]....
        /*0df8*/ 	.word	0x00004a40


	//   ....[51]....
        /*0dfc*/ 	.word	0x00004b10


	//   ....[52]....
        /*0e00*/ 	.word	0x00004b40


	//   ....[53]....
        /*0e04*/ 	.word	0x00004b80


	//   ....[54]....
        /*0e08*/ 	.word	0x00004c70


	//   ....[55]....
        /*0e0c*/ 	.word	0x00004e50


	//   ....[56]....
        /*0e10*/ 	.word	0x00004e90


	//   ....[57]....
        /*0e14*/ 	.word	0x00004f00


	//   ....[58]....
        /*0e18*/ 	.word	0x00004f40


	//   ....[59]....
        /*0e1c*/ 	.word	0x00004f80


	//   ....[60]....
        /*0e20*/ 	.word	0x00005000


	//   ....[61]....
        /*0e24*/ 	.word	0x00005040


	//   ....[62]....
        /*0e28*/ 	.word	0x00005160


	//   ....[63]....
        /*0e2c*/ 	.word	0x000052c0


	//   ....[64]....
        /*0e30*/ 	.word	0x000052f0


	//   ....[65]....
        /*0e34*/ 	.word	0x00005310


	//   ....[66]....
        /*0e38*/ 	.word	0x00005350


	//   ....[67]....
        /*0e3c*/ 	.word	0x00005370


	//   ....[68]....
        /*0e40*/ 	.word	0x00005380


	//   ....[69]....
        /*0e44*/ 	.word	0x00005400


	//   ....[70]....
        /*0e48*/ 	.word	0x000083d0


	//   ....[71]....
        /*0e4c*/ 	.word	0x00008630


	//   ....[72]....
        /*0e50*/ 	.word	0x00008650


	//   ....[73]....
        /*0e54*/ 	.word	0x00008690


	//   ....[74]....
        /*0e58*/ 	.word	0x000086c0


	//   ....[75]....
        /*0e5c*/ 	.word	0x00008730


	//   ....[76]....
        /*0e60*/ 	.word	0x000087e0


	//   ....[77]....
        /*0e64*/ 	.word	0x000088a0


	//   ....[78]....
        /*0e68*/ 	.word	0x00008940


	//   ....[79]....
        /*0e6c*/ 	.word	0x00008960


	//   ....[80]....
        /*0e70*/ 	.word	0x00008990


	//   ....[81]....
        /*0e74*/ 	.word	0x00008a00


	//   ....[82]....
        /*0e78*/ 	.word	0x00008a40


	//   ....[83]....
        /*0e7c*/ 	.word	0x00008ad0


	//   ....[84]....
        /*0e80*/ 	.word	0x00008be0


	//   ....[85]....
        /*0e84*/ 	.word	0x00008c90


	//   ....[86]....
        /*0e88*/ 	.word	0x00008cd0


	//   ....[87]....
        /*0e8c*/ 	.word	0x00008d30


	//   ....[88]....
        /*0e90*/ 	.word	0x00008d40


	//   ....[89]....
        /*0e94*/ 	.word	0x00008d70


	//   ....[90]....
        /*0e98*/ 	.word	0x00008d80


	//   ....[91]....
        /*0e9c*/ 	.word	0x00008d90


	//   ....[92]....
        /*0ea0*/ 	.word	0x00008e20


	//   ....[93]....
        /*0ea4*/ 	.word	0x00008ec0


	//   ....[94]....
        /*0ea8*/ 	.word	0x00008ef0


	//   ....[95]....
        /*0eac*/ 	.word	0x00008f70


	//   ....[96]....
        /*0eb0*/ 	.word	0x00008fc0


	//   ....[97]....
        /*0eb4*/ 	.word	0x00008ff0


	//   ....[98]....
        /*0eb8*/ 	.word	0x000090a0


	//   ....[99]....
        /*0ebc*/ 	.word	0x000090e0


	//   ....[100]....
        /*0ec0*/ 	.word	0x00009170


	//   ....[101]....
        /*0ec4*/ 	.word	0x00009190


	//   ....[102]....
        /*0ec8*/ 	.word	0x000091b0


	//   ....[103]....
        /*0ecc*/ 	.word	0x000091d0


	//   ....[104]....
        /*0ed0*/ 	.word	0x00009320


	//   ....[105]....
        /*0ed4*/ 	.word	0x000093b0


	//   ....[106]....
        /*0ed8*/ 	.word	0x00009450


	//   ....[107]....
        /*0edc*/ 	.word	0x00009660


	//   ....[108]....
        /*0ee0*/ 	.word	0x000096c0


	//   ....[109]....
        /*0ee4*/ 	.word	0x000096f0


	//   ....[110]....
        /*0ee8*/ 	.word	0x00009950


	//   ....[111]....
        /*0eec*/ 	.word	0x000099b0


	//   ....[112]....
        /*0ef0*/ 	.word	0x000099e0


	//   ....[113]....
        /*0ef4*/ 	.word	0x00009a10


	//   ....[114]....
        /*0ef8*/ 	.word	0x00009a30


	//   ....[115]....
        /*0efc*/ 	.word	0x00009a60


	//   ....[116]....
        /*0f00*/ 	.word	0x00009a70


	//   ....[117]....
        /*0f04*/ 	.word	0x00009c80


	//   ....[118]....
        /*0f08*/ 	.word	0x00009cd0


	//   ....[119]....
        /*0f0c*/ 	.word	0x00009f10


	//   ....[120]....
        /*0f10*/ 	.word	0x00009f20


	//   ....[121]....
        /*0f14*/ 	.word	0x00009f30


	//   ....[122]....
        /*0f18*/ 	.word	0x00009f40


	//   ....[123]....
        /*0f1c*/ 	.word	0x00009f60


	//   ....[124]....
        /*0f20*/ 	.word	0x00009f70


	//   ....[125]....
        /*0f24*/ 	.word	0x00009f80


	//   ....[126]....
        /*0f28*/ 	.word	0x0000a2e0


	//   ....[127]....
        /*0f2c*/ 	.word	0x0000a2f0


	//   ....[128]....
        /*0f30*/ 	.word	0x0000a300


	//   ....[129]....
        /*0f34*/ 	.word	0x0000a310


	//   ....[130]....
        /*0f38*/ 	.word	0x0000a320


	//   ....[131]....
        /*0f3c*/ 	.word	0x0000a330


	//   ....[132]....
        /*0f40*/ 	.word	0x0000a340


	//   ....[133]....
        /*0f44*/ 	.word	0x0000a350


	//   ....[134]....
        /*0f48*/ 	.word	0x0000dc10


	//   ....[135]....
        /*0f4c*/ 	.word	0x0000e380


	//   ....[136]....
        /*0f50*/ 	.word	0x0000e3c0


	//   ....[137]....
        /*0f54*/ 	.word	0x0000e400


	//   ....[138]....
        /*0f58*/ 	.word	0x0000e450


	//   ....[139]....
        /*0f5c*/ 	.word	0x0000e460


	//   ....[140]....
        /*0f60*/ 	.word	0x0000e4e0


	//   ....[141]....
        /*0f64*/ 	.word	0x0000e510


	//   ....[142]....
        /*0f68*/ 	.word	0x0000e520


	//   ....[143]....
        /*0f6c*/ 	.word	0x0000e530


	//   ....[144]....
        /*0f70*/ 	.word	0x0000e580


	//   ....[145]....
        /*0f74*/ 	.word	0x0000e590


	//   ....[146]....
        /*0f78*/ 	.word	0x0000e5d0


	//   ....[147]....
        /*0f7c*/ 	.word	0x0000e680


	//   ....[148]....
        /*0f80*/ 	.word	0x0000e710


	//   ....[149]....
        /*0f84*/ 	.word	0x0000e720


	//   ....[150]....
        /*0f88*/ 	.word	0x0000e790


	//   ....[151]....
        /*0f8c*/ 	.word	0x0000e830


	//   ....[152]....
        /*0f90*/ 	.word	0x0000e890


	//   ....[153]....
        /*0f94*/ 	.word	0x0000e8d0


	//   ....[154]....
        /*0f98*/ 	.word	0x0000e920


	//   ....[155]....
        /*0f9c*/ 	.word	0x0000e930


	//   ....[156]....
        /*0fa0*/ 	.word	0x0000e960


	//   ....[157]....
        /*0fa4*/ 	.word	0x0000e9a0


	//   ....[158]....
        /*0fa8*/ 	.word	0x0000e9c0


	//   ....[159]....
        /*0fac*/ 	.word	0x0000e9f0


	//   ....[160]....
        /*0fb0*/ 	.word	0x0000ea90


	//   ....[161]....
        /*0fb4*/ 	.word	0x0000ead0


	//   ....[162]....
        /*0fb8*/ 	.word	0x0000eb00


	//   ....[163]....
        /*0fbc*/ 	.word	0x0000eb10


	//   ....[164]....
        /*0fc0*/ 	.word	0x0000eb20


	//   ....[165]....
        /*0fc4*/ 	.word	0x0000eb50


	//   ....[166]....
        /*0fc8*/ 	.word	0x0000eba0


	//   ....[167]....
        /*0fcc*/ 	.word	0x0000ebe0


	//   ....[168]....
        /*0fd0*/ 	.word	0x0000ec70


	//   ....[169]....
        /*0fd4*/ 	.word	0x0000ec80


	//   ....[170]....
        /*0fd8*/ 	.word	0x0000ece0


	//   ....[171]....
        /*0fdc*/ 	.word	0x0000ed60


	//   ....[172]....
        /*0fe0*/ 	.word	0x0000eda0


	//   ....[173]....
        /*0fe4*/ 	.word	0x0000edc0


	//   ....[174]....
        /*0fe8*/ 	.word	0x0000edf0


	//   ....[175]....
        /*0fec*/ 	.word	0x0000ef40


	//   ....[176]....
        /*0ff0*/ 	.word	0x0000efb0


	//   ....[177]....
        /*0ff4*/ 	.word	0x0000efd0


	//   ....[178]....
        /*0ff8*/ 	.word	0x0000f000


	//   ....[179]....
        /*0ffc*/ 	.word	0x0000f100


	//   ....[180]....
        /*1000*/ 	.word	0x0000f190


	//   ....[181]....
        /*1004*/ 	.word	0x0000f220


	//   ....[182]....
        /*1008*/ 	.word	0x0000f250


	//   ....[183]....
        /*100c*/ 	.word	0x0000f430


	//   ....[184]....
        /*1010*/ 	.word	0x0000f470


	//   ....[185]....
        /*1014*/ 	.word	0x0000f4b0


	//   ....[186]....
        /*1018*/ 	.word	0x0000f4d0


	//   ....[187]....
        /*101c*/ 	.word	0x0000f500


	//   ....[188]....
        /*1020*/ 	.word	0x0000f520


	//   ....[189]....
        /*1024*/ 	.word	0x0000f540


	//   ....[190]....
        /*1028*/ 	.word	0x0000fb00


	//   ....[191]....
        /*102c*/ 	.word	0x0000fb10


	//   ....[192]....
        /*1030*/ 	.word	0x0000fb30


	//   ....[193]....
        /*1034*/ 	.word	0x0000fb40


	//   ....[194]....
        /*1038*/ 	.word	0x0000fb50


	//   ....[195]....
        /*103c*/ 	.word	0x0000fb60


	//   ....[196]....
        /*1040*/ 	.word	0x0000fb70


	//   ....[197]....
        /*1044*/ 	.word	0x0000fb90


	//   ....[198]....
        /*1048*/ 	.word	0x00013760


	//   ....[199]....
        /*104c*/ 	.word	0x00016eb0


	//----- nvinfo : EIATTR_REG_RECONFIG
	.align		4
.L_698:
        /*1050*/ 	.byte	0x01, 0x54
	.zero		2


	//----- nvinfo : EIATTR_SYSCALL_OFFSETS
	.align		4
        /*1054*/ 	.byte	0x04, 0x46
        /*1056*/ 	.short	(.L_700 - .L_699)


	//   ....[0]....
.L_699:
        /*1058*/ 	.word	0x00001070


	//   ....[1]....
        /*105c*/ 	.word	0x00001160


	//   ....[2]....
        /*1060*/ 	.word	0x000012c0


	//   ....[3]....
        /*1064*/ 	.word	0x000013b0


	//----- nvinfo : EIATTR_MBARRIER_INSTR_OFFSETS
	.align		4
.L_700:
        /*1068*/ 	.byte	0x04, 0x39
        /*106a*/ 	.short	(.L_702 - .L_701)


	//   ....[0]....
.L_701:
        /*106c*/ 	.word	0x00000290
        /*1070*/ 	.word	0x000000ff
        /*1074*/ 	.word	0x00030c00
        /*1078*/ 	.short	0x0100
        /*107a*/ 	.byte	0x06
	.zero		1


	//   ....[1]....
        /*107c*/ 	.word	0x00000390
        /*1080*/ 	.word	0x000000ff
        /*1084*/ 	.word	0x00030c10
        /*1088*/ 	.short	0x0100
        /*108a*/ 	.byte	0x08
	.zero		1


	//   ....[2]....
        /*108c*/ 	.word	0x000003a0
        /*1090*/ 	.word	0x000000ff
        /*1094*/ 	.word	0x00030c20
        /*1098*/ 	.short	0x0100
        /*109a*/ 	.byte	0x08
	.zero		1


	//   ....[3]....
        /*109c*/ 	.word	0x000003b0
        /*10a0*/ 	.word	0x000000ff
        /*10a4*/ 	.word	0x00030c18
        /*10a8*/ 	.short	0x0100
        /*10aa*/ 	.byte	0x08
	.zero		1


	//   ....[4]....
        /*10ac*/ 	.word	0x000003c0
        /*10b0*/ 	.word	0x000000ff
        /*10b4*/ 	.word	0x00030c28
        /*10b8*/ 	.short	0x0100
        /*10ba*/ 	.byte	0x08
	.zero		1


	//   ....[5]....
        /*10bc*/ 	.word	0x000004f0
        /*10c0*/ 	.word	0x000000ff
        /*10c4*/ 	.word	0x00030c30
        /*10c8*/ 	.short	0x0100
        /*10ca*/ 	.byte	0x08
	.zero		1


	//   ....[6]....
        /*10cc*/ 	.word	0x00000500
        /*10d0*/ 	.word	0x000000ff
        /*10d4*/ 	.word	0x00030c40
        /*10d8*/ 	.short	0x0100
        /*10da*/ 	.byte	0x08
	.zero		1


	//   ....[7]....
        /*10dc*/ 	.word	0x00000510
        /*10e0*/ 	.word	0x000000ff
        /*10e4*/ 	.word	0x00030c38
        /*10e8*/ 	.short	0x0100
        /*10ea*/ 	.byte	0x08
	.zero		1


	//   ....[8]....
        /*10ec*/ 	.word	0x00000520
        /*10f0*/ 	.word	0x000000ff
        /*10f4*/ 	.word	0x00030c48
        /*10f8*/ 	.short	0x0100
        /*10fa*/ 	.byte	0x08
	.zero		1


	//   ....[9]....
        /*10fc*/ 	.word	0x00001450
        /*1100*/ 	.word	0x00000010
        /*1104*/ 	.word	0x00030c00
        /*1108*/ 	.short	0x010a
        /*110a*/ 	.byte	0x3f
	.zero		1


	//   ....[10]....
        /*110c*/ 	.word	0x00001580
        /*1110*/ 	.word	0x00000010
        /*1114*/ 	.word	0x00030c00
        /*1118*/ 	.short	0x010a
        /*111a*/ 	.byte	0x3f
	.zero		1


	//   ....[11]....
        /*111c*/ 	.word	0x00001e40
        /*1120*/ 	.word	0x00000006
        /*1124*/ 	.word	0x00030c10
        /*1128*/ 	.short	0x010a
        /*112a*/ 	.byte	0x3f
	.zero		1


	//   ....[12]....
        /*112c*/ 	.word	0x00001eb0
        /*1130*/ 	.word	0x00000006
        /*1134*/ 	.word	0x00030c10
        /*1138*/ 	.short	0x010a
        /*113a*/ 	.byte	0x3f
	.zero		1


	//   ....[13]....
        /*113c*/ 	.word	0x000022e0
        /*1140*/ 	.word	0x00000006
        /*1144*/ 	.word	0x00030c30
        /*1148*/ 	.short	0x010a
        /*114a*/ 	.byte	0x3f
	.zero		1


	//   ....[14]....
        /*114c*/ 	.word	0x00002320
        /*1150*/ 	.word	0x00000006
        /*1154*/ 	.word	0x00030c30
        /*1158*/ 	.short	0x010a
        /*115a*/ 	.byte	0x3f
	.zero		1


	//   ....[15]....
        /*115c*/ 	.word	0x000069d0
        /*1160*/ 	.word	0x00000005
        /*1164*/ 	.word	0x00000000
        /*1168*/ 	.short	0x0101
        /*116a*/ 	.byte	0x3f
	.zero		1


	//   ....[16]....
        /*116c*/ 	.word	0x00006e20
        /*1170*/ 	.word	0x00000006
        /*1174*/ 	.word	0x00000000
        /*1178*/ 	.short	0x0101
        /*117a*/ 	.byte	0x3f
	.zero		1


	//   ....[17]....
        /*117c*/ 	.word	0x00007750
        /*1180*/ 	.word	0x00000006
        /*1184*/ 	.word	0x00030c10
        /*1188*/ 	.short	0x010a
        /*118a*/ 	.byte	0x3f
	.zero		1


	//   ....[18]....
        /*118c*/ 	.word	0x000077d0
        /*1190*/ 	.word	0x00000006
        /*1194*/ 	.word	0x00030c10
        /*1198*/ 	.short	0x010a
        /*119a*/ 	.byte	0x3f
	.zero		1


	//   ....[19]....
        /*119c*/ 	.word	0x00007be0
        /*11a0*/ 	.word	0x00000006
        /*11a4*/ 	.word	0x00030c30
        /*11a8*/ 	.short	0x010a
        /*11aa*/ 	.byte	0x3f
	.zero		1


	//   ....[20]....
        /*11ac*/ 	.word	0x00007c20
        /*11b0*/ 	.word	0x00000006
        /*11b4*/ 	.word	0x00030c30
        /*11b8*/ 	.short	0x010a
        /*11ba*/ 	.byte	0x3f
	.zero		1


	//   ....[21]....
        /*11bc*/ 	.word	0x0000b840
        /*11c0*/ 	.word	0x00000005
        /*11c4*/ 	.word	0x00000000
        /*11c8*/ 	.short	0x0101
        /*11ca*/ 	.byte	0x3f
	.zero		1


	//   ....[22]....
        /*11cc*/ 	.word	0x0000bcb0
        /*11d0*/ 	.word	0x00000006
        /*11d4*/ 	.word	0x00000000
        /*11d8*/ 	.short	0x0101
        /*11da*/ 	.byte	0x3f
	.zero		1


	//   ....[23]....
        /*11dc*/ 	.word	0x0000c550
        /*11e0*/ 	.word	0x00000006
        /*11e4*/ 	.word	0x00030c10
        /*11e8*/ 	.short	0x010a
        /*11ea*/ 	.byte	0x3f
	.zero		1


	//   ....[24]....
        /*11ec*/ 	.word	0x0000c5d0
        /*11f0*/ 	.word	0x00000006
        /*11f4*/ 	.word	0x00030c10
        /*11f8*/ 	.short	0x010a
        /*11fa*/ 	.byte	0x3f
	.zero		1


	//   ....[25]....
        /*11fc*/ 	.word	0x0000c9e0
        /*1200*/ 	.word	0x00000006
        /*1204*/ 	.word	0x00030c30
        /*1208*/ 	.short	0x010a
        /*120a*/ 	.byte	0x3f
	.zero		1


	//   ....[26]....
        /*120c*/ 	.word	0x0000ca20
        /*1210*/ 	.word	0x00000006
        /*1214*/ 	.word	0x00030c30
        /*1218*/ 	.short	0x010a
        /*121a*/ 	.byte	0x3f
	.zero		1


	//   ....[27]....
        /*121c*/ 	.word	0x000110f0
        /*1220*/ 	.word	0x00000005
        /*1224*/ 	.word	0x00000000
        /*1228*/ 	.short	0x0101
        /*122a*/ 	.byte	0x3f
	.zero		1


	//   ....[28]....
        /*122c*/ 	.word	0x00011570
        /*1230*/ 	.word	0x00000006
        /*1234*/ 	.word	0x00000000
        /*1238*/ 	.short	0x0101
        /*123a*/ 	.byte	0x3f
	.zero		1


	//   ....[29]....
        /*123c*/ 	.word	0x000154e0
        /*1240*/ 	.word	0x0000000f
        /*1244*/ 	.word	0x00030c20
        /*1248*/ 	.short	0x010a
        /*124a*/ 	.byte	0x3f
	.zero		1


	//   ....[30]....
        /*124c*/ 	.word	0x00015ad0
        /*1250*/ 	.word	0x0000000f
        /*1254*/ 	.word	0x00030c40
        /*1258*/ 	.short	0x010a
        /*125a*/ 	.byte	0x3f
	.zero		1


	//   ....[31]....
        /*125c*/ 	.word	0x00015d30
        /*1260*/ 	.word	0x0000000f
        /*1264*/ 	.word	0x00030c28
        /*1268*/ 	.short	0x010a
        /*126a*/ 	.byte	0x3f
	.zero		1


	//   ....[32]....
        /*126c*/ 	.word	0x00015f90
        /*1270*/ 	.word	0x0000000f
        /*1274*/ 	.word	0x00030c48
        /*1278*/ 	.short	0x010a
        /*127a*/ 	.byte	0x3f
	.zero		1


	//   ....[33]....
        /*127c*/ 	.word	0x00016190
        /*1280*/ 	.word	0x0000000f
        /*1284*/ 	.word	0x00030c20
        /*1288*/ 	.short	0x010a
        /*128a*/ 	.byte	0x3f
	.zero		1


	//   ....[34]....
        /*128c*/ 	.word	0x00016460
        /*1290*/ 	.word	0x0000000f
        /*1294*/ 	.word	0x00030c40
        /*1298*/ 	.short	0x010a
        /*129a*/ 	.byte	0x3f
	.zero		1


	//   ....[35]....
        /*129c*/ 	.word	0x00016690
        /*12a0*/ 	.word	0x0000000f
        /*12a4*/ 	.word	0x00030c28
        /*12a8*/ 	.short	0x010a
        /*12aa*/ 	.byte	0x3f
	.zero		1


	//   ....[36]....
        /*12ac*/ 	.word	0x00016930
        /*12b0*/ 	.word	0x00000003
        /*12b4*/ 	.word	0x00030c40
        /*12b8*/ 	.short	0x010a
        /*12ba*/ 	.byte	0x3f
	.zero		1


	//   ....[37]....
        /*12bc*/ 	.word	0x00016d10
        /*12c0*/ 	.word	0x00000007
        /*12c4*/ 	.word	0x00000000
        /*12c8*/ 	.short	0x010a
        /*12ca*/ 	.byte	0x3f
	.zero		1


	//   ....[38]....
        /*12cc*/ 	.word	0x00016d70
        /*12d0*/ 	.word	0x00000003
        /*12d4*/ 	.word	0x00000000
        /*12d8*/ 	.short	0x010a
        /*12da*/ 	.byte	0x3f
	.zero		1


	//   ....[39]....
        /*12dc*/ 	.word	0x00016dd0
        /*12e0*/ 	.word	0x00000005
        /*12e4*/ 	.word	0x00000000
        /*12e8*/ 	.short	0x010a
        /*12ea*/ 	.byte	0x3f
	.zero		1


	//   ....[40]....
        /*12ec*/ 	.word	0x00016e00
        /*12f0*/ 	.word	0x00000003
        /*12f4*/ 	.word	0x00000000
        /*12f8*/ 	.short	0x010a
        /*12fa*/ 	.byte	0x3f
	.zero		1


	//   ....[41]....
        /*12fc*/ 	.word	0x00016ee0
        /*1300*/ 	.word	0x00000010
        /*1304*/ 	.word	0x00030c00
        /*1308*/ 	.short	0x010a
        /*130a*/ 	.byte	0x3f
	.zero		1


	//   ....[42]....
        /*130c*/ 	.word	0x00016f30
        /*1310*/ 	.word	0x00000006
        /*1314*/ 	.word	0x00030c10
        /*1318*/ 	.short	0x010a
        /*131a*/ 	.byte	0x3f
	.zero		1


	//   ....[43]....
        /*131c*/ 	.word	0x00016f80
        /*1320*/ 	.word	0x00000006
        /*1324*/ 	.word	0x00030c30
        /*1328*/ 	.short	0x010a
        /*132a*/ 	.byte	0x3f
	.zero		1


	//   ....[44]....
        /*132c*/ 	.word	0x00016fd0
        /*1330*/ 	.word	0x00000006
        /*1334*/ 	.word	0x00030c10
        /*1338*/ 	.short	0x010a
        /*133a*/ 	.byte	0x3f
	.zero		1


	//   ....[45]....
        /*133c*/ 	.word	0x00017020
        /*1340*/ 	.word	0x00000006
        /*1344*/ 	.word	0x00030c30
        /*1348*/ 	.short	0x010a
        /*134a*/ 	.byte	0x3f
	.zero		1


	//   ....[46]....
        /*134c*/ 	.word	0x00017070
        /*1350*/ 	.word	0x00000006
        /*1354*/ 	.word	0x00030c10
        /*1358*/ 	.short	0x010a
        /*135a*/ 	.byte	0x3f
	.zero		1


	//   ....[47]....
        /*135c*/ 	.word	0x000170c0
        /*1360*/ 	.word	0x00000006
        /*1364*/ 	.word	0x00030c30
        /*1368*/ 	.short	0x010a
        /*136a*/ 	.byte	0x3f
	.zero		1


	//   ....[48]....
        /*136c*/ 	.word	0x00017110
        /*1370*/ 	.word	0x0000000f
        /*1374*/ 	.word	0x00030c20
        /*1378*/ 	.short	0x010a
        /*137a*/ 	.byte	0x3f
	.zero		1


	//   ....[49]....
        /*137c*/ 	.word	0x00017160
        /*1380*/ 	.word	0x0000000f
        /*1384*/ 	.word	0x00030c40
        /*1388*/ 	.short	0x010a
        /*138a*/ 	.byte	0x3f
	.zero		1


	//   ....[50]....
        /*138c*/ 	.word	0x000171b0
        /*1390*/ 	.word	0x0000000f
        /*1394*/ 	.word	0x00030c28
        /*1398*/ 	.short	0x010a
        /*139a*/ 	.byte	0x3f
	.zero		1


	//   ....[51]....
        /*139c*/ 	.word	0x00017200
        /*13a0*/ 	.word	0x0000000f
        /*13a4*/ 	.word	0x00030c48
        /*13a8*/ 	.short	0x010a
        /*13aa*/ 	.byte	0x3f
	.zero		1


	//   ....[52]....
        /*13ac*/ 	.word	0x00017260
        /*13b0*/ 	.word	0x0000000f
        /*13b4*/ 	.word	0x00030c20
        /*13b8*/ 	.short	0x010a
        /*13ba*/ 	.byte	0x3f
	.zero		1


	//   ....[53]....
        /*13bc*/ 	.word	0x000172b0
        /*13c0*/ 	.word	0x0000000f
        /*13c4*/ 	.word	0x00030c40
        /*13c8*/ 	.short	0x010a
        /*13ca*/ 	.byte	0x3f
	.zero		1


	//   ....[54]....
        /*13cc*/ 	.word	0x00017300
        /*13d0*/ 	.word	0x0000000f
        /*13d4*/ 	.word	0x00030c28
        /*13d8*/ 	.short	0x010a
        /*13da*/ 	.byte	0x3f
	.zero		1


	//   ....[55]....
        /*13dc*/ 	.word	0x00017350
        /*13e0*/ 	.word	0x00000003
        /*13e4*/ 	.word	0x00030c40
        /*13e8*/ 	.short	0x010a
        /*13ea*/ 	.byte	0x3f
	.zero		1


	//   ....[56]....
        /*13ec*/ 	.word	0x00017420
        /*13f0*/ 	.word	0x00000007
        /*13f4*/ 	.word	0x00000000
        /*13f8*/ 	.short	0x010a
        /*13fa*/ 	.byte	0x3f
	.zero		1


	//   ....[57]....
        /*13fc*/ 	.word	0x00017470
        /*1400*/ 	.word	0x00000003
        /*1404*/ 	.word	0x00000000
        /*1408*/ 	.short	0x010a
        /*140a*/ 	.byte	0x3f
	.zero		1


	//   ....[58]....
        /*140c*/ 	.word	0x000174c0
        /*1410*/ 	.word	0x00000005
        /*1414*/ 	.word	0x00000000
        /*1418*/ 	.short	0x010a
        /*141a*/ 	.byte	0x3f
	.zero		1


	//----- nvinfo : EIATTR_NUM_MBARRIERS
	.align		4
.L_702:
        /*141c*/ 	.byte	0x03, 0x38
        /*141e*/ 	.short	0x0009


	//----- nvinfo : EIATTR_EXIT_INSTR_OFFSETS
	.align		4
        /*1420*/ 	.byte	0x04, 0x1c
        /*1422*/ 	.short	(.L_704 - .L_703)


	//   ....[0]....
.L_703:
        /*1424*/ 	.word	0x00016e50


	//----- nvinfo : EIATTR_MAX_THREADS
	.align		4
.L_704:
        /*1428*/ 	.byte	0x04, 0x05
        /*142a*/ 	.short	(.L_706 - .L_705)
.L_705:
        /*142c*/ 	.word	0x00000180
        /*1430*/ 	.word	0x00000001
        /*1434*/ 	.word	0x00000001


	//----- nvinfo : EIATTR_CRS_STACK_SIZE
	.align		4
.L_706:
        /*1438*/ 	.byte	0x04, 0x1e
        /*143a*/ 	.short	(.L_708 - .L_707)
.L_707:
        /*143c*/ 	.word	0x00000000


	//----- nvinfo : EIATTR_CBANK_PARAM_SIZE
	.align		4
.L_708:
        /*1440*/ 	.byte	0x03, 0x19
        /*1442*/ 	.short	0x06f0


	//----- nvinfo : EIATTR_PARAM_CBANK
	.align		4
        /*1444*/ 	.byte	0x04, 0x0a
        /*1446*/ 	.short	(.L_710 - .L_709)
	.align		4
.L_709:
        /*1448*/ 	.word	index@(.nv.constant0._ZN7cutlass13device_kernelIN5flash11enable_sm90INS1_16FlashAttnBwdSm90INS1_25CollectiveMainloopBwdSm90ILi2ELi2ELi2EN4cute5tupleIJNS5_1CILi1EEES8_S8_EEENS6_IJNS7_ILi128EEESA_NS7_ILi64EEEEEENS_10bfloat16_tEfNS_4arch4Sm90ELb0ELb1ELb1ELb1ELb0ELb1ELb0ELb0ELi2ELi1ELi2ELi2ELb0EEENS1_21CollectiveEpilogueBwdISC_SD_SF_Li256ELb1ELb0ELi1EEENS1_19SingleTileSchedulerILb1ELb0ELb0ELi128EEEEEEEEEvNT_6ParamsE)
        /*144c*/ 	.short	0x0210
        /*144e*/ 	.short	0x06f0


	//----- nvinfo : EIATTR_SW_WAR
	.align		4
.L_710:
        /*1450*/ 	.byte	0x04, 0x36
        /*1452*/ 	.short	(.L_712 - .L_711)
.L_711:
        /*1454*/ 	.word	0x00000008
.L_712:


//--------------------- .nv.info._ZN7cutlass13device_kernelIN5flash11enable_sm90INS1_16FlashAttnBwdSm90INS1_25CollectiveMainloopBwdSm90ILi2ELi2ELi2EN4cute5tupleIJNS5_1CILi1EEES8_S8_EEENS6_IJNS7_ILi128EEESA_NS7_ILi64EEEEEENS_10bfloat16_tEfNS_4arch4Sm90ELb0ELb1ELb1ELb1ELb1ELb1ELb0ELb0ELi2ELi1ELi2ELi2ELb0EEENS1_21CollectiveEpilogueBwdISC_SD_SF_Li256ELb1ELb0ELi1EEENS1_19SingleTileSchedulerILb1ELb0ELb0ELi128EEEEEEEEEvNT_6ParamsE --------------------------
	.section	.nv.info._ZN7cutlass13device_kernelIN5flash11enable_sm90INS1_16FlashAttnBwdSm90INS1_25CollectiveMainloopBwdSm90ILi2ELi2ELi2EN4cute5tupleIJNS5_1CILi1EEES8_S8_EEENS6_IJNS7_ILi128EEESA_NS7_ILi64EEEEEENS_10bfloat16_tEfNS_4arch4Sm90ELb0ELb1ELb1ELb1ELb1ELb1ELb0ELb0ELi2ELi1ELi2ELi2ELb0EEENS1_21CollectiveEpilogueBwdISC_SD_SF_Li256ELb1ELb0ELi1EEENS1_19SingleTileSchedulerILb1ELb0ELb0ELi128EEEEEEEEEvNT_6ParamsE,"",@"SHT_CUDA_INFO"
	.sectionflags	@""
	.align	4


	//----- nvinfo : EIATTR_CUDA_API_VERSION
	.align		4
        /*0000*/ 	.byte	0x04, 0x37
        /*0002*/ 	.short	(.L_714 - .L_713)
.L_713:
        /*0004*/ 	.word	0x00000082


	//----- nvinfo : EIATTR_KPARAM_INFO
	.align		4
.L_714:
        /*0008*/ 	.byte	0x04, 0x17
        /*000a*/ 	.short	(.L_716 - .L_715)
.L_715:
        /*000c*/ 	.word	0x00000000
        /*0010*/ 	.short	0x0000
        /*0012*/ 	.short	0x0070
        /*0014*/ 	.byte	0x00, 0xf0, 0x01, 0x1a


	//----- nvinfo : EIATTR_SPARSE_MMA_MASK
	.align		4
.L_716:
        /*0018*/ 	.byte	0x03, 0x50
        /*001a*/ 	.short	0x0000


	//----- nvinfo : EIATTR_MAXREG_COUNT
	.align		4
        /*001c*/ 	.byte	0x03, 0x1b
        /*001e*/ 	.short	0x00a8


	//----- nvinfo : EIATTR_NUM_BARRIERS
	.align		4
        /*0020*/ 	.byte	0x02, 0x4c
        /*0022*/ 	.byte	0x10
	.zero		1


	//----- nvinfo : EIATTR_EXTERNS
	.align		4
        /*0024*/ 	.byte	0x04, 0x0f
        /*0026*/ 	.short	(.L_718 - .L_717)


	//   ....[0]....
	.align		4
.L_717:
        /*0028*/ 	.word	index@(__assertfail)


	//----- nvinfo : EIATTR_ANNOTATIONS
	.align		4
.L_718:
        /*002c*/ 	.byte	0x04, 0x55
        /*002e*/ 	.short	(.L_720 - .L_719)


	//   ....[0]....
.L_719:
        /* <DEDUP_REMOVED lines=155> */


	//----- nvinfo : EIATTR_MERCURY_ISA_VERSION
	.align		4
.L_720:
        /*09d0*/ 	.byte	0x03, 0x5f
        /*09d2*/ 	.short	0x0101


	//----- nvinfo : EIATTR_INT_WARP_WIDE_INSTR_OFFSETS
	.align		4
        /*09d4*/ 	.byte	0x04, 0x31
        /*09d6*/ 	.short	(.L_722 - .L_721)


	//   ....[0]....
.L_721:
        /*09d8*/ 	.word	0x00000190


	//   ....[1]....
        /*09dc*/ 	.word	0x000001c0


	//   ....[2]....
        /*09e0*/ 	.word	0x000145a0


	//   ....[3]....
        /*09e4*/ 	.word	0x00014bf0


	//   ....[4]....
        /*09e8*/ 	.word	0x000150a0


	//   ....[5]....
        /*09ec*/ 	.word	0x00015360


	//   ....[6]....
        /*09f0*/ 	.word	0x000155c0


	//   ....[7]....
        /*09f4*/ 	.word	0x00015750


	//----- nvinfo : EIATTR_COOP_GROUP_MASK_REGIDS
	.align		4
.L_722:
        /*09f8*/ 	.byte	0x04, 0x29
        /*09fa*/ 	.short	(.L_724 - .L_723)


	//   ....[0]....
.L_723:
        /*09fc*/ 	.word	0xffffffff


	//   ....[1]....
        /*0a00*/ 	.word	0xffffffff


	//   ....[2]....
        /*0a04*/ 	.word	0xffffffff


	//   ....[3]....
        /*0a08*/ 	.word	0xffffffff


	//   ....[4]....
        /*0a0c*/ 	.word	0xffffffff


	//   ....[5]....
        /*0a10*/ 	.word	0xffffffff


	//   ....[6]....
        /*0a14*/ 	.word	0xffffffff


	//   ....[7]....
        /*0a18*/ 	.word	0xffffffff


	//   ....[8]....
        /*0a1c*/ 	.word	0xffffffff


	//   ....[9]....
        /*0a20*/ 	.word	0xffffffff


	//   ....[10]....
        /*0a24*/ 	.word	0xffffffff


	//   ....[11]....
        /*0a28*/ 	.word	0xffffffff


	//   ....[12]....
        /*0a2c*/ 	.word	0xffffffff


	//   ....[13]....
        /*0a30*/ 	.word	0xffffffff


	//   ....[14]....
        /*0a34*/ 	.word	0xffffffff


	//   ....[15]....
        /*0a38*/ 	.word	0xffffffff


	//   ....[16]....
        /*0a3c*/ 	.word	0xffffffff


	//   ....[17]....
        /*0a40*/ 	.word	0xffffffff


	//   ....[18]....
        /*0a44*/ 	.word	0xffffffff


	//   ....[19]....
        /*0a48*/ 	.word	0xffffffff


	//   ....[20]....
        /*0a4c*/ 	.word	0xffffffff


	//   ....[21]....
        /*0a50*/ 	.word	0xffffffff


	//   ....[22]....
        /*0a54*/ 	.word	0xffffffff


	//   ....[23]....
        /*0a58*/ 	.word	0xffffffff


	//   ....[24]....
        /*0a5c*/ 	.word	0xffffffff


	//   ....[25]....
        /*0a60*/ 	.word	0xffffffff


	//   ....[26]....
        /*0a64*/ 	.word	0xffffffff


	//   ....[27]....
        /*0a68*/ 	.word	0xffffffff


	//   ....[28]....
        /*0a6c*/ 	.word	0xffffffff


	//   ....[29]....
        /*0a70*/ 	.word	0xffffffff


	//   ....[30]....
        /*0a74*/ 	.word	0xffffffff


	//   ....[31]....
        /*0a78*/ 	.word	0xffffffff


	//   ....[32]....
        /*0a7c*/ 	.word	0xffffffff


	//   ....[33]....
        /*0a80*/ 	.word	0xffffffff


	//   ....[34]....
        /*0a84*/ 	.word	0xffffffff


	//   ....[35]....
        /*0a88*/ 	.word	0xffffffff


	//   ....[36]....
        /*0a8c*/ 	.word	0xffffffff


	//   ....[37]....
        /*0a90*/ 	.word	0xffffffff


	//   ....[38]....
        /*0a94*/ 	.word	0xffffffff


	//   ....[39]....
        /*0a98*/ 	.word	0xffffffff


	//   ....[40]....
        /*0a9c*/ 	.word	0xffffffff


	//   ....[41]....
        /*0aa0*/ 	.word	0xffffffff


	//   ....[42]....
        /*0aa4*/ 	.word	0xffffffff


	//   ....[43]....
        /*0aa8*/ 	.word	0xffffffff


	//   ....[44]....
        /*0aac*/ 	.word	0xffffffff


	//   ....[45]....
        /*0ab0*/ 	.word	0xffffffff


	//   ....[46]....
        /*0ab4*/ 	.word	0xffffffff


	//   ....[47]....
        /*0ab8*/ 	.word	0xffffffff


	//   ....[48]....
        /*0abc*/ 	.word	0xffffffff


	//   ....[49]....
        /*0ac0*/ 	.word	0xffffffff


	//   ....[50]....
        /*0ac4*/ 	.word	0xffffffff


	//   ....[51]....
        /*0ac8*/ 	.word	0xffffffff


	//   ....[52]....
        /*0acc*/ 	.word	0xffffffff


	//   ....[53]....
        /*0ad0*/ 	.word	0xffffffff


	//   ....[54]....
        /*0ad4*/ 	.word	0xffffffff


	//   ....[55]....
        /*0ad8*/ 	.word	0xffffffff


	//   ....[56]....
        /*0adc*/ 	.word	0xffffffff


	//   ....[57]....
        /*0ae0*/ 	.word	0xffffffff


	//   ....[58]....
        /*0ae4*/ 	.word	0xffffffff


	//   ....[59]....
        /*0ae8*/ 	.word	0xffffffff


	//   ....[60]....
        /*0aec*/ 	.word	0xffffffff


	//   ....[61]....
        /*0af0*/ 	.word	0xffffffff


	//   ....[62]....
        /*0af4*/ 	.word	0xffffffff


	//   ....[63]....
        /*0af8*/ 	.word	0xffffffff


	//   ....[64]....
        /*0afc*/ 	.word	0xffffffff


	//   ....[65]....
        /*0b00*/ 	.word	0xffffffff


	//   ....[66]....
        /*0b04*/ 	.word	0xffffffff


	//   ....[67]....
        /*0b08*/ 	.word	0xffffffff


	//   ....[68]....
        /*0b0c*/ 	.word	0xffffffff


	//   ....[69]....
        /*0b10*/ 	.word	0xffffffff


	//   ....[70]....
        /*0b14*/ 	.word	0xffffffff


	//   ....[71]....
        /*0b18*/ 	.word	0xffffffff


	//   ....[72]....
        /*0b1c*/ 	.word	0xffffffff


	//   ....[73]....
        /*0b20*/ 	.word	0xffffffff


	//   ....[74]....
        /*0b24*/ 	.word	0xffffffff


	//   ....[75]....
        /*0b28*/ 	.word	0xffffffff


	//   ....[76]....
        /*0b2c*/ 	.word	0xffffffff


	//   ....[77]....
        /*0b30*/ 	.word	0xffffffff


	//   ....[78]....
        /*0b34*/ 	.word	0xffffffff


	//   ....[79]....
        /*0b38*/ 	.word	0xffffffff


	//   ....[80]....
        /*0b3c*/ 	.word	0xffffffff


	//   ....[81]....
        /*0b40*/ 	.word	0xffffffff


	//   ....[82]....
        /*0b44*/ 	.word	0xffffffff


	//   ....[83]....
        /*0b48*/ 	.word	0xffffffff


	//   ....[84]....
        /*0b4c*/ 	.word	0xffffffff


	//   ....[85]....
        /*0b50*/ 	.word	0xffffffff


	//   ....[86]....
        /*0b54*/ 	.word	0xffffffff


	//   ....[87]....
        /*0b58*/ 	.word	0xffffffff


	//   ....[88]....
        /*0b5c*/ 	.word	0xffffffff


	//   ....[89]....
        /*0b60*/ 	.word	0xffffffff


	//   ....[90]....
        /*0b64*/ 	.word	0xffffffff


	//   ....[91]....
        /*0b68*/ 	.word	0xffffffff


	//   ....[92]....
        /*0b6c*/ 	.word	0xffffffff


	//   ....[93]....
        /*0b70*/ 	.word	0xffffffff


	//   ....[94]....
        /*0b74*/ 	.word	0xffffffff


	//   ....[95]....
        /*0b78*/ 	.word	0xffffffff


	//   ....[96]....
        /*0b7c*/ 	.word	0xffffffff


	//   ....[97]....
        /*0b80*/ 	.word	0xffffffff


	//   ....[98]....
        /*0b84*/ 	.word	0xffffffff


	//   ....[99]....
        /*0b88*/ 	.word	0xffffffff


	//   ....[100]....
        /*0b8c*/ 	.word	0xffffffff


	//   ....[101]....
        /*0b90*/ 	.word	0xffffffff


	//   ....[102]....
        /*0b94*/ 	.word	0xffffffff


	//   ....[103]....
        /*0b98*/ 	.word	0xffffffff


	//   ....[104]....
        /*0b9c*/ 	.word	0xffffffff


	//   ....[105]....
        /*0ba0*/ 	.word	0xffffffff


	//   ....[106]....
        /*0ba4*/ 	.word	0xffffffff


	//   ....[107]....
        /*0ba8*/ 	.word	0xffffffff


	//   ....[108]....
        /*0bac*/ 	.word	0xffffffff


	//   ....[109]....
        /*0bb0*/ 	.word	0xffffffff


	//   ....[110]....
        /*0bb4*/ 	.word	0xffffffff


	//   ....[111]....
        /*0bb8*/ 	.word	0xffffffff


	//   ....[112]....
        /*0bbc*/ 	.word	0xffffffff


	//   ....[113]....
        /*0bc0*/ 	.word	0xffffffff


	//   ....[114]....
        /*0bc4*/ 	.word	0xffffffff


	//   ....[115]....
        /*0bc8*/ 	.word	0xffffffff


	//   ....[116]....
        /*0bcc*/ 	.word	0xffffffff


	//   ....[117]....
        /*0bd0*/ 	.word	0xffffffff


	//   ....[118]....
        /*0bd4*/ 	.word	0xffffffff


	//   ....[119]....
        /*0bd8*/ 	.word	0xffffffff


	//   ....[120]....
        /*0bdc*/ 	.word	0xffffffff


	//   ....[121]....
        /*0be0*/ 	.word	0xffffffff


	//   ....[122]....
        /*0be4*/ 	.word	0xffffffff


	//   ....[123]....
        /*0be8*/ 	.word	0xffffffff


	//   ....[124]....
        /*0bec*/ 	.word	0xffffffff


	//   ....[125]....
        /*0bf0*/ 	.word	0xffffffff


	//   ....[126]....
        /*0bf4*/ 	.word	0xffffffff


	//   ....[127]....
        /*0bf8*/ 	.word	0xffffffff


	//   ....[128]....
        /*0bfc*/ 	.word	0xffffffff


	//   ....[129]....
        /*0c00*/ 	.word	0xffffffff


	//   ....[130]....
        /*0c04*/ 	.word	0xffffffff


	//   ....[131]....
        /*0c08*/ 	.word	0xffffffff


	//   ....[132]....
        /*0c0c*/ 	.word	0xffffffff


	//   ....[133]....
        /*0c10*/ 	.word	0xffffffff


	//   ....[134]....
        /*0c14*/ 	.word	0xffffffff


	//   ....[135]....
        /*0c18*/ 	.word	0xffffffff


	//   ....[136]....
        /*0c1c*/ 	.word	0xffffffff


	//   ....[137]....
        /*0c20*/ 	.word	0xffffffff


	//   ....[138]....
        /*0c24*/ 	.word	0xffffffff


	//   ....[139]....
        /*0c28*/ 	.word	0xffffffff


	//   ....[140]....
        /*0c2c*/ 	.word	0xffffffff


	//   ....[141]....
        /*0c30*/ 	.word	0xffffffff


	//   ....[142]....
        /*0c34*/ 	.word	0xffffffff


	//   ....[143]....
        /*0c38*/ 	.word	0xffffffff


	//   ....[144]....
        /*0c3c*/ 	.word	0xffffffff


	//   ....[145]....
        /*0c40*/ 	.word	0xffffffff


	//   ....[146]....
        /*0c44*/ 	.word	0xffffffff


	//   ....[147]....
        /*0c48*/ 	.word	0xffffffff


	//   ....[148]....
        /*0c4c*/ 	.word	0xffffffff


	//   ....[149]....
        /*0c50*/ 	.word	0xffffffff


	//   ....[150]....
        /*0c54*/ 	.word	0xffffffff


	//   ....[151]....
        /*0c58*/ 	.word	0xffffffff


	//   ....[152]....
        /*0c5c*/ 	.word	0xffffffff


	//   ....[153]....
        /*0c60*/ 	.word	0xffffffff


	//   ....[154]....
        /*0c64*/ 	.word	0xffffffff


	//   ....[155]....
        /*0c68*/ 	.word	0xffffffff


	//   ....[156]....
        /*0c6c*/ 	.word	0xffffffff


	//   ....[157]....
        /*0c70*/ 	.word	0xffffffff


	//   ....[158]....
        /*0c74*/ 	.word	0xffffffff


	//   ....[159]....
        /*0c78*/ 	.word	0xffffffff


	//   ....[160]....
        /*0c7c*/ 	.word	0xffffffff


	//   ....[161]....
        /*0c80*/ 	.word	0xffffffff


	//   ....[162]....
        /*0c84*/ 	.word	0xffffffff


	//   ....[163]....
        /*0c88*/ 	.word	0xffffffff


	//   ....[164]....
        /*0c8c*/ 	.word	0xffffffff


	//   ....[165]....
        /*0c90*/ 	.word	0xffffffff


	//   ....[166]....
        /*0c94*/ 	.word	0xffffffff


	//   ....[167]....
        /*0c98*/ 	.word	0xffffffff


	//   ....[168]....
        /*0c9c*/ 	.word	0xffffffff


	//   ....[169]....
        /*0ca0*/ 	.word	0xffffffff


	//   ....[170]....
        /*0ca4*/ 	.word	0xffffffff


	//   ....[171]....
        /*0ca8*/ 	.word	0xffffffff


	//   ....[172]....
        /*0cac*/ 	.word	0xffffffff


	//   ....[173]....
        /*0cb0*/ 	.word	0xffffffff


	//   ....[174]....
        /*0cb4*/ 	.word	0xffffffff


	//   ....[175]....
        /*0cb8*/ 	.word	0xffffffff


	//   ....[176]....
        /*0cbc*/ 	.word	0xffffffff


	//   ....[177]....
        /*0cc0*/ 	.word	0xffffffff


	//   ....[178]....
        /*0cc4*/ 	.word	0xffffffff


	//   ....[179]....
        /*0cc8*/ 	.word	0xffffffff


	//   ....[180]....
        /*0ccc*/ 	.word	0xffffffff


	//   ....[181]....
        /*0cd0*/ 	.word	0xffffffff


	//   ....[182]....
        /*0cd4*/ 	.word	0xffffffff


	//   ....[183]....
        /*0cd8*/ 	.word	0xffffffff


	//   ....[184]....
        /*0cdc*/ 	.word	0xffffffff


	//   ....[185]....
        /*0ce0*/ 	.word	0xffffffff


	//   ....[186]....
        /*0ce4*/ 	.word	0xffffffff


	//   ....[187]....
        /*0ce8*/ 	.word	0xffffffff


	//   ....[188]....
        /*0cec*/ 	.word	0xffffffff


	//   ....[189]....
        /*0cf0*/ 	.word	0xffffffff


	//   ....[190]....
        /*0cf4*/ 	.word	0xffffffff


	//   ....[191]....
        /*0cf8*/ 	.word	0xffffffff


	//   ....[192]....
        /*0cfc*/ 	.word	0xffffffff


	//   ....[193]....
        /*0d00*/ 	.word	0xffffffff


	//   ....[194]....
        /*0d04*/ 	.word	0xffffffff


	//   ....[195]....
        /*0d08*/ 	.word	0xffffffff


	//   ....[196]....
        /*0d0c*/ 	.word	0xffffffff


	//   ....[197]....
        /*0d10*/ 	.word	0xffffffff


	//   ....[198]....
        /*0d14*/ 	.word	0xffffffff


	//   ....[199]....
        /*0d18*/ 	.word	0xffffffff


	//   ....[200]....
        /*0d1c*/ 	.word	0xffffffff


	//   ....[201]....
        /*0d20*/ 	.word	0xffffffff


	//   ....[202]....
        /*0d24*/ 	.word	0xffffffff


	//   ....[203]....
        /*0d28*/ 	.word	0xffffffff


	//   ....[204]....
        /*0d2c*/ 	.word	0xffffffff


	//   ....[205]....
        /*0d30*/ 	.word	0xffffffff


	//   ....[206]....
        /*0d34*/ 	.word	0xffffffff


	//   ....[207]....
        /*0d38*/ 	.word	0xffffffff


	//   ....[208]....
        /*0d3c*/ 	.word	0x0500000f


	//   ....[209]....
        /*0d40*/ 	.word	0x0500000f


	//   ....[210]....
        /*0d44*/ 	.word	0x0500000f


	//   ....[211]....
        /*0d48*/ 	.word	0x0500000f


	//----- nvinfo : EIATTR_COOP_GROUP_INSTR_OFFSETS
	.align		4
.L_724:
        /*0d4c*/ 	.byte	0x04, 0x28
        /*0d4e*/ 	.short	(.L_726 - .L_725)


	//   ....[0]....
.L_725:
        /*0d50*/ 	.word	0x00000070


	//   ....[1]....
        /*0d54*/ 	.word	0x000001a0


	//   ....[2]....
        /*0d58*/ 	.word	0x000001f0


	//   ....[3]....
        /*0d5c*/ 	.word	0x000003e0


	//   ....[4]....
        /*0d60*/ 	.word	0x00000620


	//   ....[5]....
        /*0d64*/ 	.word	0x00001410


	//   ....[6]....
        /*0d68*/ 	.word	0x000034f0


	//   ....[7]....
        /*0d6c*/ 	.word	0x00003a40


	//   ....[8]....
        /*0d70*/ 	.word	0x00003b90


	//   ....[9]....
        /*0d74*/ 	.word	0x00003db0


	//   ....[10]....
        /*0d78*/ 	.word	0x00003de0


	//   ....[11]....
        /*0d7c*/ 	.word	0x00003e10


	//   ....[12]....
        /*0d80*/ 	.word	0x00003e50


	//   ....[13]....
        /*0d84*/ 	.word	0x00003f30


	//   ....[14]....
        /*0d88*/ 	.word	0x00003f70


	//   ....[15]....
        /*0d8c*/ 	.word	0x00003fa0


	//   ....[16]....
        /*0d90*/ 	.word	0x00003fb0


	//   ....[17]....
        /*0d94*/ 	.word	0x00003fd0


	//   ....[18]....
        /*0d98*/ 	.word	0x00003fe0


	//   ....[19]....
        /*0d9c*/ 	.word	0x00004050


	//   ....[20]....
        /*0da0*/ 	.word	0x00004090


	//   ....[21]....
        /*0da4*/ 	.word	0x000040d0


	//   ....[22]....
        /*0da8*/ 	.word	0x00004110


	//   ....[23]....
        /*0dac*/ 	.word	0x00004160


	//   ....[24]....
        /*0db0*/ 	.word	0x00004260


	//   ....[25]....
        /*0db4*/ 	.word	0x000042c0


	//   ....[26]....
        /*0db8*/ 	.word	0x000042f0


	//   ....[27]....
        /*0dbc*/ 	.word	0x00004350


	//   ....[28]....
        /*0dc0*/ 	.word	0x00004390


	//   ....[29]....
        /*0dc4*/ 	.word	0x000043b0


	//   ....[30]....
        /*0dc8*/ 	.word	0x000043e0


	//   ....[31]....
        /*0dcc*/ 	.word	0x00004410


	//   ....[32]....
        /*0dd0*/ 	.word	0x00004430


	//   ....[33]....
        /*0dd4*/ 	.word	0x00004540


	//   ....[34]....
        /*0dd8*/ 	.word	0x00004580


	//   ....[35]....
        /*0ddc*/ 	.word	0x000045c0


	//   ....[36]....
        /*0de0*/ 	.word	0x000045f0


	//   ....[37]....
        /*0de4*/ 	.word	0x00004610


	//   ....[38]....
        /*0de8*/ 	.word	0x00004690


	//   ....[39]....
        /*0dec*/ 	.word	0x000046d0


	//   ....[40]....
        /*0df0*/ 	.word	0x00004700


	//   ....[41]....
        /*0df4*/ 	.word	0x00004740


	//   ....[42]....
        /*0df8*/ 	.word	0x00004760


	//   ....[43]....
        /*0dfc*/ 	.word	0x00004780


	//   ....[44]....
        /*0e00*/ 	.word	0x00004790


	//   ....[45]....
        /*0e04*/ 	.word	0x000047e0


	//   ....[46]....
        /*0e08*/ 	.word	0x00004840


	//   ....[47]....
        /*0e0c*/ 	.word	0x00004880


	//   ....[48]....
        /*0e10*/ 	.word	0x00004960


	//   ....[49]....
        /*0e14*/ 	.word	0x00004a30


	//   ....[50]....
        /*0e18*/ 	.word	0x00004a40


	//   ....[51]....
        /*0e1c*/ 	.word	0x00004b10


	//   ....[52]....
        /*0e20*/ 	.word	0x00004b40


	//   ....[53]....
        /*0e24*/ 	.word	0x00004b80


	//   ....[54]....
        /*0e28*/ 	.word	0x00004c70


	//   ....[55]....
        /*0e2c*/ 	.word	0x00004e50


	//   ....[56]....
        /*0e30*/ 	.word	0x00004e90


	//   ....[57]....
        /*0e34*/ 	.word	0x00004f00


	//   ....[58]....
        /*0e38*/ 	.word	0x00004f40


	//   ....[59]....
        /*0e3c*/ 	.word	0x00004f80


	//   ....[60]....
        /*0e40*/ 	.word	0x00005000


	//   ....[61]....
        /*0e44*/ 	.word	0x00005040


	//   ....[62]....
        /*0e48*/ 	.word	0x00005160


	//   ....[63]....
        /*0e4c*/ 	.word	0x000052c0


	//   ....[64]....
        /*0e50*/ 	.word	0x000052f0


	//   ....[65]....
        /*0e54*/ 	.word	0x00005310


	//   ....[66]....
        /*0e58*/ 	.word	0x00005350


	//   ....[67]....
        /*0e5c*/ 	.word	0x00005370


	//   ....[68]....
        /*0e60*/ 	.word	0x00005380


	//   ....[69]....
        /*0e64*/ 	.word	0x00005400


	//   ....[70]....
        /*0e68*/ 	.word	0x00008620


	//   ....[71]....
        /*0e6c*/ 	.word	0x00008630


	//   ....[72]....
        /*0e70*/ 	.word	0x00008640


	//   ....[73]....
        /*0e74*/ 	.word	0x00008690


	//   ....[74]....
        /*0e78*/ 	.word	0x000086a0


	//   ....[75]....
        /*0e7c*/ 	.word	0x00008730


	//   ....[76]....
        /*0e80*/ 	.word	0x00008780


	//   ....[77]....
        /*0e84*/ 	.word	0x00008830


	//   ....[78]....
        /*0e88*/ 	.word	0x00008870


	//   ....[79]....
        /*0e8c*/ 	.word	0x00008890


	//   ....[80]....
        /*0e90*/ 	.word	0x00008910


	//   ....[81]....
        /*0e94*/ 	.word	0x00008930


	//   ....[82]....
        /*0e98*/ 	.word	0x00008960


	//   ....[83]....
        /*0e9c*/ 	.word	0x00008980


	//   ....[84]....
        /*0ea0*/ 	.word	0x00008a10


	//   ....[85]....
        /*0ea4*/ 	.word	0x00008b10


	//   ....[86]....
        /*0ea8*/ 	.word	0x00008b50


	//   ....[87]....
        /*0eac*/ 	.word	0x00008b90


	//   ....[88]....
        /*0eb0*/ 	.word	0x00008bf0


	//   ....[89]....
        /*0eb4*/ 	.word	0x00008c70


	//   ....[90]....
        /*0eb8*/ 	.word	0x00008d20


	//   ....[91]....
        /*0ebc*/ 	.word	0x00008df0


	//   ....[92]....
        /*0ec0*/ 	.word	0x00008e60


	//   ....[93]....
        /*0ec4*/ 	.word	0x00008ea0


	//   ....[94]....
        /*0ec8*/ 	.word	0x00008ed0


	//   ....[95]....
        /*0ecc*/ 	.word	0x00008f00


	//   ....[96]....
        /*0ed0*/ 	.word	0x00008f20


	//   ....[97]....
        /*0ed4*/ 	.word	0x00008fe0


	//   ....[98]....
        /*0ed8*/ 	.word	0x00009010


	//   ....[99]....
        /*0edc*/ 	.word	0x00009040


	//   ....[100]....
        /*0ee0*/ 	.word	0x00009160


	//   ....[101]....
        /*0ee4*/ 	.word	0x000091a0


	//   ....[102]....
        /*0ee8*/ 	.word	0x000091c0


	//   ....[103]....
        /*0eec*/ 	.word	0x000092f0


	//   ....[104]....
        /*0ef0*/ 	.word	0x00009330


	//   ....[105]....
        /*0ef4*/ 	.word	0x00009380


	//   ....[106]....
        /*0ef8*/ 	.word	0x00009480


	//   ....[107]....
        /*0efc*/ 	.word	0x00009560


	//   ....[108]....
        /*0f00*/ 	.word	0x00009600


	//   ....[109]....
        /*0f04*/ 	.word	0x00009630


	//   ....[110]....
        /*0f08*/ 	.word	0x000098c0


	//   ....[111]....
        /*0f0c*/ 	.word	0x00009950


	//   ....[112]....
        /*0f10*/ 	.word	0x00009980


	//   ....[113]....
        /*0f14*/ 	.word	0x000099c0


	//   ....[114]....
        /*0f18*/ 	.word	0x000099d0


	//   ....[115]....
        /*0f1c*/ 	.word	0x00009a10


	//   ....[116]....
        /*0f20*/ 	.word	0x00009c80


	//   ....[117]....
        /*0f24*/ 	.word	0x00009cf0


	//   ....[118]....
        /*0f28*/ 	.word	0x00009d50


	//   ....[119]....
        /*0f2c*/ 	.word	0x00009ef0


	//   ....[120]....
        /*0f30*/ 	.word	0x00009f00


	//   ....[121]....
        /*0f34*/ 	.word	0x00009f10


	//   ....[122]....
        /*0f38*/ 	.word	0x00009f20


	//   ....[123]....
        /*0f3c*/ 	.word	0x00009f30


	//   ....[124]....
        /*0f40*/ 	.word	0x00009f40


	//   ....[125]....
        /*0f44*/ 	.word	0x00009f50


	//   ....[126]....
        /*0f48*/ 	.word	0x0000a2d0


	//   ....[127]....
        /*0f4c*/ 	.word	0x0000a2f0


	//   ....[128]....
        /*0f50*/ 	.word	0x0000a310


	//   ....[129]....
        /*0f54*/ 	.word	0x0000a320


	//   ....[130]....
        /*0f58*/ 	.word	0x0000a330


	//   ....[131]....
        /*0f5c*/ 	.word	0x0000a340


	//   ....[132]....
        /*0f60*/ 	.word	0x0000a350


	//   ....[133]....
        /*0f64*/ 	.word	0x0000a360


	//   ....[134]....
        /*0f68*/ 	.word	0x0000d960


	//   ....[135]....
        /*0f6c*/ 	.word	0x0000e300


	//   ....[136]....
        /*0f70*/ 	.word	0x0000e340


	//   ....[137]....
        /*0f74*/ 	.word	0x0000e380


	//   ....[138]....
        /*0f78*/ 	.word	0x0000e3d0


	//   ....[139]....
        /*0f7c*/ 	.word	0x0000e3e0


	//   ....[140]....
        /*0f80*/ 	.word	0x0000e460


	//   ....[141]....
        /*0f84*/ 	.word	0x0000e490


	//   ....[142]....
        /*0f88*/ 	.word	0x0000e4a0


	//   ....[143]....
        /*0f8c*/ 	.word	0x0000e4b0


	//   ....[144]....
        /*0f90*/ 	.word	0x0000e500


	//   ....[145]....
        /*0f94*/ 	.word	0x0000e510


	//   ....[146]....
        /*0f98*/ 	.word	0x0000e550


	//   ....[147]....
        /*0f9c*/ 	.word	0x0000e640


	//   ....[148]....
        /*0fa0*/ 	.word	0x0000e690


	//   ....[149]....
        /*0fa4*/ 	.word	0x0000e6a0


	//   ....[150]....
        /*0fa8*/ 	.word	0x0000e6d0


	//   ....[151]....
        /*0fac*/ 	.word	0x0000e770


	//   ....[152]....
        /*0fb0*/ 	.word	0x0000e8a0


	//   ....[153]....
        /*0fb4*/ 	.word	0x0000e8b0


	//   ....[154]....
        /*0fb8*/ 	.word	0x0000e8e0


	//   ....[155]....
        /*0fbc*/ 	.word	0x0000e8f0


	//   ....[156]....
        /*0fc0*/ 	.word	0x0000e900


	//   ....[157]....
        /*0fc4*/ 	.word	0x0000e910


	//   ....[158]....
        /*0fc8*/ 	.word	0x0000e930


	//   ....[159]....
        /*0fcc*/ 	.word	0x0000e960


	//   ....[160]....
        /*0fd0*/ 	.word	0x0000e980


	//   ....[161]....
        /*0fd4*/ 	.word	0x0000e9b0


	//   ....[162]....
        /*0fd8*/ 	.word	0x0000e9e0


	//   ....[163]....
        /*0fdc*/ 	.word	0x0000ea90


	//   ....[164]....
        /*0fe0*/ 	.word	0x0000eac0


	//   ....[165]....
        /*0fe4*/ 	.word	0x0000eae0


	//   ....[166]....
        /*0fe8*/ 	.word	0x0000eb20


	//   ....[167]....
        /*0fec*/ 	.word	0x0000eb60


	//   ....[168]....
        /*0ff0*/ 	.word	0x0000eb80


	//   ....[169]....
        /*0ff4*/ 	.word	0x0000ebd0


	//   ....[170]....
        /*0ff8*/ 	.word	0x0000ebe0


	//   ....[171]....
        /*0ffc*/ 	.word	0x0000ec10


	//   ....[172]....
        /*1000*/ 	.word	0x0000ece0


	//   ....[173]....
        /*1004*/ 	.word	0x0000ecf0


	//   ....[174]....
        /*1008*/ 	.word	0x0000ed30


	//   ....[175]....
        /*100c*/ 	.word	0x0000ef80


	//   ....[176]....
        /*1010*/ 	.word	0x0000f020


	//   ....[177]....
        /*1014*/ 	.word	0x0000f050


	//   ....[178]....
        /*1018*/ 	.word	0x0000f060


	//   ....[179]....
        /*101c*/ 	.word	0x0000f130


	//   ....[180]....
        /*1020*/ 	.word	0x0000f190


	//   ....[181]....
        /*1024*/ 	.word	0x0000f2b0


	//   ....[182]....
        /*1028*/ 	.word	0x0000f3b0


	//   ....[183]....
        /*102c*/ 	.word	0x0000f4d0


	//   ....[184]....
        /*1030*/ 	.word	0x0000f500


	//   ....[185]....
        /*1034*/ 	.word	0x0000f520


	//   ....[186]....
        /*1038*/ 	.word	0x0000f540


	//   ....[187]....
        /*103c*/ 	.word	0x0000f5a0


	//   ....[188]....
        /*1040*/ 	.word	0x0000f5b0


	//   ....[189]....
        /*1044*/ 	.word	0x0000f5d0


	//   ....[190]....
        /*1048*/ 	.word	0x0000fa50


	//   ....[191]....
        /*104c*/ 	.word	0x0000fa80


	//   ....[192]....
        /*1050*/ 	.word	0x0000fa90


	//   ....[193]....
        /*1054*/ 	.word	0x0000faa0


	//   ....[194]....
        /*1058*/ 	.word	0x0000fab0


	//   ....[195]....
        /*105c*/ 	.word	0x0000fac0


	//   ....[196]....
        /*1060*/ 	.word	0x0000fad0


	//   ....[197]....
        /*1064*/ 	.word	0x0000faf0


	//   ....[198]....
        /*1068*/ 	.word	0x000136c0


	//   ....[199]....
        /*106c*/ 	.word	0x000141a0


	//   ....[200]....
        /*1070*/ 	.word	0x000144d0


	//   ....[201]....
        /*1074*/ 	.word	0x00014850


	//   ....[202]....
        /*1078*/ 	.word	0x00014b20


	//   ....[203]....
        /*107c*/ 	.word	0x00014d60


	//   ....[204]....
        /*1080*/ 	.word	0x00014fd0


	//   ....[205]....
        /*1084*/ 	.word	0x000152a0


	//   ....[206]....
        /*1088*/ 	.word	0x000154c0


	//   ....[207]....
        /*108c*/ 	.word	0x00015650


	//   ....[208]....
        /*1090*/ 	.word	0x00017d20


	//   ....[209]....
        /*1094*/ 	.word	0x00017fb0


	//   ....[210]....
        /*1098*/ 	.word	0x00018020


	//   ....[211]....
        /*109c*/ 	.word	0x00018090


	//----- nvinfo : EIATTR_REG_RECONFIG
	.align		4
.L_726:
        /*10a0*/ 	.byte	0x01, 0x54
	.zero		2


	//----- nvinfo : EIATTR_SYSCALL_OFFSETS
	.align		4
        /*10a4*/ 	.byte	0x04, 0x46
        /*10a6*/ 	.short	(.L_728 - .L_727)


	//   ....[0]....
.L_727:
        /*10a8*/ 	.word	0x00001070


	//   ....[1]....
        /*10ac*/ 	.word	0x00001160


	//   ....[2]....
        /*10b0*/ 	.word	0x000012c0


	//   ....[3]....
        /*10b4*/ 	.word	0x000013b0


	//----- nvinfo : EIATTR_MBARRIER_INSTR_OFFSETS
	.align		4
.L_728:
        /*10b8*/ 	.byte	0x04, 0x39
        /*10ba*/ 	.short	(.L_730 - .L_729)


	//   ....[0]....
.L_729:
        /*10bc*/ 	.word	0x00000290
        /*10c0*/ 	.word	0x000000ff
        /*10c4*/ 	.word	0x00030c00
        /*10c8*/ 	.short	0x0100
        /*10ca*/ 	.byte	0x06
	.zero		1


	//   ....[1]....
        /*10cc*/ 	.word	0x00000390
        /*10d0*/ 	.word	0x000000ff
        /*10d4*/ 	.word	0x00030c10
        /*10d8*/ 	.short	0x0100
        /*10da*/ 	.byte	0x08
	.zero		1


	//   ....[2]....
        /*10dc*/ 	.word	0x000003a0
        /*10e0*/ 	.word	0x000000ff
        /*10e4*/ 	.word	0x00030c20
        /*10e8*/ 	.short	0x0100
        /*10ea*/ 	.byte	0x08
	.zero		1


	//   ....[3]....
        /*10ec*/ 	.word	0x000003b0
        /*10f0*/ 	.word	0x000000ff
        /*10f4*/ 	.word	0x00030c18
        /*10f8*/ 	.short	0x0100
        /*10fa*/ 	.byte	0x08
	.zero		1


	//   ....[4]....
        /*10fc*/ 	.word	0x000003c0
        /*1100*/ 	.word	0x000000ff
        /*1104*/ 	.word	0x00030c28
        /*1108*/ 	.short	0x0100
        /*110a*/ 	.byte	0x08
	.zero		1


	//   ....[5]....
        /*110c*/ 	.word	0x000004f0
        /*1110*/ 	.word	0x000000ff
        /*1114*/ 	.word	0x00030c30
        /*1118*/ 	.short	0x0100
        /*111a*/ 	.byte	0x08
	.zero		1


	//   ....[6]....
        /*111c*/ 	.word	0x00000500
        /*1120*/ 	.word	0x000000ff
        /*1124*/ 	.word	0x00030c40
        /*1128*/ 	.short	0x0100
        /*112a*/ 	.byte	0x08
	.zero		1


	//   ....[7]....
        /*112c*/ 	.word	0x00000510
        /*1130*/ 	.word	0x000000ff
        /*1134*/ 	.word	0x00030c38
        /*1138*/ 	.short	0x0100
        /*113a*/ 	.byte	0x08
	.zero		1


	//   ....[8]....
        /*113c*/ 	.word	0x00000520
        /*1140*/ 	.word	0x000000ff
        /*1144*/ 	.word	0x00030c48
        /*1148*/ 	.short	0x0100
        /*114a*/ 	.byte	0x08
	.zero		1


	//   ....[9]....
        /*114c*/ 	.word	0x00001450
        /*1150*/ 	.word	0x00000010
        /*1154*/ 	.word	0x00030c00
        /*1158*/ 	.short	0x010a
        /*115a*/ 	.byte	0x3f
	.zero		1


	//   ....[10]....
        /*115c*/ 	.word	0x00001580
        /*1160*/ 	.word	0x00000010
        /*1164*/ 	.word	0x00030c00
        /*1168*/ 	.short	0x010a
        /*116a*/ 	.byte	0x3f
	.zero		1


	//   ....[11]....
        /*116c*/ 	.word	0x00001e40
        /*1170*/ 	.word	0x00000006
        /*1174*/ 	.word	0x00030c10
        /*1178*/ 	.short	0x010a
        /*117a*/ 	.byte	0x3f
	.zero		1


	//   ....[12]....
        /*117c*/ 	.word	0x00001eb0
        /*1180*/ 	.word	0x00000006
        /*1184*/ 	.word	0x00030c10
        /*1188*/ 	.short	0x010a
        /*118a*/ 	.byte	0x3f
	.zero		1


	//   ....[13]....
        /*118c*/ 	.word	0x000022e0
        /*1190*/ 	.word	0x00000006
        /*1194*/ 	.word	0x00030c30
        /*1198*/ 	.short	0x010a
        /*119a*/ 	.byte	0x3f
	.zero		1


	//   ....[14]....
        /*119c*/ 	.word	0x00002320
        /*11a0*/ 	.word	0x00000006
        /*11a4*/ 	.word	0x00030c30
        /*11a8*/ 	.short	0x010a
        /*11aa*/ 	.byte	0x3f
	.zero		1


	//   ....[15]....
        /*11ac*/ 	.word	0x000069d0
        /*11b0*/ 	.word	0x00000005
        /*11b4*/ 	.word	0x00000000
        /*11b8*/ 	.short	0x0101
        /*11ba*/ 	.byte	0x3f
	.zero		1


	//   ....[16]....
        /*11bc*/ 	.word	0x00006e20
        /*11c0*/ 	.word	0x00000006
        /*11c4*/ 	.word	0x00000000
        /*11c8*/ 	.short	0x0101
        /*11ca*/ 	.byte	0x3f
	.zero		1


	//   ....[17]....
        /*11cc*/ 	.word	0x00007710
        /*11d0*/ 	.word	0x00000006
        /*11d4*/ 	.word	0x00030c10
        /*11d8*/ 	.short	0x010a
        /*11da*/ 	.byte	0x3f
	.zero		1


	//   ....[18]....
        /*11dc*/ 	.word	0x00007790
        /*11e0*/ 	.word	0x00000006
        /*11e4*/ 	.word	0x00030c10
        /*11e8*/ 	.short	0x010a
        /*11ea*/ 	.byte	0x3f
	.zero		1


	//   ....[19]....
        /*11ec*/ 	.word	0x00007ba0
        /*11f0*/ 	.word	0x00000006
        /*11f4*/ 	.word	0x00030c30
        /*11f8*/ 	.short	0x010a
        /*11fa*/ 	.byte	0x3f
	.zero		1


	//   ....[20]....
        /*11fc*/ 	.word	0x00007be0
        /*1200*/ 	.word	0x00000006
        /*1204*/ 	.word	0x00030c30
        /*1208*/ 	.short	0x010a
        /*120a*/ 	.byte	0x3f
	.zero		1


	//   ....[21]....
        /*120c*/ 	.word	0x0000b840
        /*1210*/ 	.word	0x00000005
        /*1214*/ 	.word	0x00000000
        /*1218*/ 	.short	0x0101
        /*121a*/ 	.byte	0x3f
	.zero		1


	//   ....[22]....
        /*121c*/ 	.word	0x0000bc90
        /*1220*/ 	.word	0x00000006
        /*1224*/ 	.word	0x00000000
        /*1228*/ 	.short	0x0101
        /*122a*/ 	.byte	0x3f
	.zero		1


	//   ....[23]....
        /*122c*/ 	.word	0x0000c490
        /*1230*/ 	.word	0x00000006
        /*1234*/ 	.word	0x00030c10
        /*1238*/ 	.short	0x010a
        /*123a*/ 	.byte	0x3f
	.zero		1


	//   ....[24]....
        /*123c*/ 	.word	0x0000c510
        /*1240*/ 	.word	0x00000006
        /*1244*/ 	.word	0x00030c10
        /*1248*/ 	.short	0x010a
        /*124a*/ 	.byte	0x3f
	.zero		1


	//   ....[25]....
        /*124c*/ 	.word	0x0000c940
        /*1250*/ 	.word	0x00000006
        /*1254*/ 	.word	0x00030c30
        /*1258*/ 	.short	0x010a
        /*125a*/ 	.byte	0x3f
	.zero		1


	//   ....[26]....
        /*125c*/ 	.word	0x0000c980
        /*1260*/ 	.word	0x00000006
        /*1264*/ 	.word	0x00030c30
        /*1268*/ 	.short	0x010a
        /*126a*/ 	.byte	0x3f
	.zero		1


	//   ....[27]....
        /*126c*/ 	.word	0x00011050
        /*1270*/ 	.word	0x00000005
        /*1274*/ 	.word	0x00000000
        /*1278*/ 	.short	0x0101
        /*127a*/ 	.byte	0x3f
	.zero		1


	//   ....[28]....
        /*127c*/ 	.word	0x000114d0
        /*1280*/ 	.word	0x00000006
        /*1284*/ 	.word	0x00000000
        /*1288*/ 	.short	0x0101
        /*128a*/ 	.byte	0x3f
	.zero		1


	//   ....[29]....
        /*128c*/ 	.word	0x00016350
        /*1290*/ 	.word	0x0000000f
        /*1294*/ 	.word	0x00030c20
        /*1298*/ 	.short	0x010a
        /*129a*/ 	.byte	0x3f
	.zero		1


	//   ....[30]....
        /*129c*/ 	.word	0x00016940
        /*12a0*/ 	.word	0x0000000f
        /*12a4*/ 	.word	0x00030c40
        /*12a8*/ 	.short	0x010a
        /*12aa*/ 	.byte	0x3f
	.zero		1


	//   ....[31]....
        /*12ac*/ 	.word	0x00016ba0
        /*12b0*/ 	.word	0x0000000f
        /*12b4*/ 	.word	0x00030c28
        /*12b8*/ 	.short	0x010a
        /*12ba*/ 	.byte	0x3f
	.zero		1


	//   ....[32]....
        /*12bc*/ 	.word	0x00016e00
        /*12c0*/ 	.word	0x0000000f
        /*12c4*/ 	.word	0x00030c48
        /*12c8*/ 	.short	0x010a
        /*12ca*/ 	.byte	0x3f
	.zero		1


	//   ....[33]....
        /*12cc*/ 	.word	0x00017000
        /*12d0*/ 	.word	0x0000000f
        /*12d4*/ 	.word	0x00030c20
        /*12d8*/ 	.short	0x010a
        /*12da*/ 	.byte	0x3f
	.zero		1


	//   ....[34]....
        /*12dc*/ 	.word	0x000172d0
        /*12e0*/ 	.word	0x0000000f
        /*12e4*/ 	.word	0x00030c40
        /*12e8*/ 	.short	0x010a
        /*12ea*/ 	.byte	0x3f
	.zero		1


	//   ....[35]....
        /*12ec*/ 	.word	0x00017500
        /*12f0*/ 	.word	0x0000000f
        /*12f4*/ 	.word	0x00030c28
        /*12f8*/ 	.short	0x010a
        /*12fa*/ 	.byte	0x3f
	.zero		1


	//   ....[36]....
        /*12fc*/ 	.word	0x000177a0
        /*1300*/ 	.word	0x00000003
        /*1304*/ 	.word	0x00030c40
        /*1308*/ 	.short	0x010a
        /*130a*/ 	.byte	0x3f
	.zero		1


	//   ....[37]....
        /*130c*/ 	.word	0x00017b90
        /*1310*/ 	.word	0x00000007
        /*1314*/ 	.word	0x00000000
        /*1318*/ 	.short	0x010a
        /*131a*/ 	.byte	0x3f
	.zero		1


	//   ....[38]....
        /*131c*/ 	.word	0x00017be0
        /*1320*/ 	.word	0x00000003
        /*1324*/ 	.word	0x00000000
        /*1328*/ 	.short	0x010a
        /*132a*/ 	.byte	0x3f
	.zero		1


	//   ....[39]....
        /*132c*/ 	.word	0x00017c40
        /*1330*/ 	.word	0x00000005
        /*1334*/ 	.word	0x00000000
        /*1338*/ 	.short	0x010a
        /*133a*/ 	.byte	0x3f
	.zero		1


	//   ....[40]....
        /*133c*/ 	.word	0x00017c70
        /*1340*/ 	.word	0x00000003
        /*1344*/ 	.word	0x00000000
        /*1348*/ 	.short	0x010a
        /*134a*/ 	.byte	0x3f
	.zero		1


	//   ....[41]....
        /*134c*/ 	.word	0x00017d50
        /*1350*/ 	.word	0x00000010
        /*1354*/ 	.word	0x00030c00
        /*1358*/ 	.short	0x010a
        /*135a*/ 	.byte	0x3f
	.zero		1


	//   ....[42]....
        /*135c*/ 	.word	0x00017da0
        /*1360*/ 	.word	0x00000006
        /*1364*/ 	.word	0x00030c10
        /*1368*/ 	.short	0x010a
        /*136a*/ 	.byte	0x3f
	.zero		1


	//   ....[43]....
        /*136c*/ 	.word	0x00017df0
        /*1370*/ 	.word	0x00000006
        /*1374*/ 	.word	0x00030c30
        /*1378*/ 	.short	0x010a
        /*137a*/ 	.byte	0x3f
	.zero		1


	//   ....[44]....
        /*137c*/ 	.word	0x00017e40
        /*1380*/ 	.word	0x00000006
        /*1384*/ 	.word	0x00030c10
        /*1388*/ 	.short	0x010a
        /*138a*/ 	.byte	0x3f
	.zero		1


	//   ....[45]....
        /*138c*/ 	.word	0x00017e90
        /*1390*/ 	.word	0x00000006
        /*1394*/ 	.word	0x00030c30
        /*1398*/ 	.short	0x010a
        /*139a*/ 	.byte	0x3f
	.zero		1


	//   ....[46]....
        /*139c*/ 	.word	0x00017ee0
        /*13a0*/ 	.word	0x00000006
        /*13a4*/ 	.word	0x00030c10
        /*13a8*/ 	.short	0x010a
        /*13aa*/ 	.byte	0x3f
	.zero		1


	//   ....[47]....
        /*13ac*/ 	.word	0x00017f30
        /*13b0*/ 	.word	0x00000006
        /*13b4*/ 	.word	0x00030c30
        /*13b8*/ 	.short	0x010a
        /*13ba*/ 	.byte	0x3f
	.zero		1


	//   ....[48]....
        /*13bc*/ 	.word	0x000180d0
        /*13c0*/ 	.word	0x0000000f
        /*13c4*/ 	.word	0x00030c20
        /*13c8*/ 	.short	0x010a
        /*13ca*/ 	.byte	0x3f
	.zero		1


	//   ....[49]....
        /*13cc*/ 	.word	0x00018120
        /*13d0*/ 	.word	0x0000000f
        /*13d4*/ 	.word	0x00030c40
        /*13d8*/ 	.short	0x010a
        /*13da*/ 	.byte	0x3f
	.zero		1


	//   ....[50]....
        /*13dc*/ 	.word	0x00018170
        /*13e0*/ 	.word	0x0000000f
        /*13e4*/ 	.word	0x00030c28
        /*13e8*/ 	.short	0x010a
        /*13ea*/ 	.byte	0x3f
	.zero		1


	//   ....[51]....
        /*13ec*/ 	.word	0x000181c0
        /*13f0*/ 	.word	0x0000000f
        /*13f4*/ 	.word	0x00030c48
        /*13f8*/ 	.short	0x010a
        /*13fa*/ 	.byte	0x3f
	.zero		1


	//   ....[52]....
        /*13fc*/ 	.word	0x00018220
        /*1400*/ 	.word	0x0000000f
        /*1404*/ 	.word	0x00030c20
        /*1408*/ 	.short	0x010a
        /*140a*/ 	.byte	0x3f
	.zero		1


	//   ....[53]....
        /*140c*/ 	.word	0x00018270
        /*1410*/ 	.word	0x0000000f
        /*1414*/ 	.word	0x00030c40
        /*1418*/ 	.short	0x010a
        /*141a*/ 	.byte	0x3f
	.zero		1


	//   ....[54]....
        /*141c*/ 	.word	0x000182c0
        /*1420*/ 	.word	0x0000000f
        /*1424*/ 	.word	0x00030c28
        /*1428*/ 	.short	0x010a
        /*142a*/ 	.byte	0x3f
	.zero		1


	//   ....[55]....
        /*142c*/ 	.word	0x00018310
        /*1430*/ 	.word	0x00000003
        /*1434*/ 	.word	0x00030c40
        /*1438*/ 	.short	0x010a
        /*143a*/ 	.byte	0x3f
	.zero		1


	//   ....[56]....
        /*143c*/ 	.word	0x000183e0
        /*1440*/ 	.word	0x00000007
        /*1444*/ 	.word	0x00000000
        /*1448*/ 	.short	0x010a
        /*144a*/ 	.byte	0x3f
	.zero		1


	//   ....[57]....
        /*144c*/ 	.word	0x00018430
        /*1450*/ 	.word	0x00000003
        /*1454*/ 	.word	0x00000000
        /*1458*/ 	.short	0x010a
        /*145a*/ 	.byte	0x3f
	.zero		1


	//   ....[58]....
        /*145c*/ 	.word	0x00018480
        /*1460*/ 	.word	0x00000005
        /*1464*/ 	.word	0x00000000
        /*1468*/ 	.short	0x010a
        /*146a*/ 	.byte	0x3f
	.zero		1


	//----- nvinfo : EIATTR_NUM_MBARRIERS
	.align		4
.L_730:
        /*146c*/ 	.byte	0x03, 0x38
        /*146e*/ 	.short	0x0009


	//----- nvinfo : EIATTR_EXIT_INSTR_OFFSETS
	.align		4
        /*1470*/ 	.byte	0x04, 0x1c
        /*1472*/ 	.short	(.L_732 - .L_731)


	//   ....[0]....
.L_731:
        /*1474*/ 	.word	0x00017cc0


	//----- nvinfo : EIATTR_MAX_THREADS
	.align		4
.L_732:
        /*1478*/ 	.byte	0x04, 0x05
        /*147a*/ 	.short	(.L_734 - .L_733)
.L_733:
        /*147c*/ 	.word	0x00000180
        /*1480*/ 	.word	0x00000001
        /*1484*/ 	.word	0x00000001


	//----- nvinfo : EIATTR_CRS_STACK_SIZE
	.align		4
.L_734:
        /*1488*/ 	.byte	0x04, 0x1e
        /*148a*/ 	.short	(.L_736 - .L_735)
.L_735:
        /*148c*/ 	.word	0x00000000


	//----- nvinfo : EIATTR_CBANK_PARAM_SIZE
	.align		4
.L_736:
        /*1490*/ 	.byte	0x03, 0x19
        /*1492*/ 	.short	0x06f0


	//----- nvinfo : EIATTR_PARAM_CBANK
	.align		4
        /*1494*/ 	.byte	0x04, 0x0a
        /*1496*/ 	.short	(.L_738 - .L_737)
	.align		4
.L_737:
        /*1498*/ 	.word	index@(.nv.constant0._ZN7cutlass13device_kernelIN5flash11enable_sm90INS1_16FlashAttnBwdSm90INS1_25CollectiveMainloopBwdSm90ILi2ELi2ELi2EN4cute5tupleIJNS5_1CILi1EEES8_S8_EEENS6_IJNS7_ILi128EEESA_NS7_ILi64EEEEEENS_10bfloat16_tEfNS_4arch4Sm90ELb0ELb1ELb1ELb1ELb1ELb1ELb0ELb0ELi2ELi1ELi2ELi2ELb0EEENS1_21CollectiveEpilogueBwdISC_SD_SF_Li256ELb1ELb0ELi1EEENS1_19SingleTileSchedulerILb1ELb0ELb0ELi128EEEEEEEEEvNT_6ParamsE)
        /*149c*/ 	.short	0x0210
        /*149e*/ 	.short	0x06f0


	//----- nvinfo : EIATTR_SW_WAR
	.align		4
.L_738:
        /*14a0*/ 	.byte	0x04, 0x36
        /*14a2*/ 	.short	(.L_740 - .L_739)
.L_739:
        /*14a4*/ 	.word	0x00000008
.L_740:


//--------------------- .nv.info._ZN7cutlass13device_kernelIN5flash11enable_sm90INS1_16FlashAttnBwdSm90INS1_25CollectiveMainloopBwdSm90ILi2ELi2ELi2EN4cute5tupleIJNS5_1CILi1EEES8_S8_EEENS6_IJNS7_ILi128EEESA_NS7_ILi64EEEEEENS_10bfloat16_tEfNS_4arch4Sm90ELb0ELb1ELb1ELb1ELb0ELb1ELb0ELb0ELi2ELi1ELi2ELi2ELb0EEENS1_24CollectiveEpilogueBwdGQAISC_fSF_Li256ELb1ELb0EEENS1_19SingleTileSchedulerILb1ELb0ELb0ELi128EEEEEEEEEvNT_6ParamsE --------------------------
	.section	.nv.info._ZN7cutlass13device_kernelIN5flash11enable_sm90INS1_16FlashAttnBwdSm90INS1_25CollectiveMainloopBwdSm90ILi2ELi2ELi2EN4cute5tupleIJNS5_1CILi1EEES8_S8_EEENS6_IJNS7_ILi128EEESA_NS7_ILi64EEEEEENS_10bfloat16_tEfNS_4arch4Sm90ELb0ELb1ELb1ELb1ELb0ELb1ELb0ELb0ELi2ELi1ELi2ELi2ELb0EEENS1_24CollectiveEpilogueBwdGQAISC_fSF_Li256ELb1ELb0EEENS1_19SingleTileSchedulerILb1ELb0ELb0ELi128EEEEEEEEEvNT_6ParamsE,"",@"SHT_CUDA_INFO"
	.sectionflags	@""
	.align	4


	//----- nvinfo : EIATTR_CUDA_API_VERSION
	.align		4
        /*0000*/ 	.byte	0x04, 0x37
        /*0002*/ 	.short	(.L_742 - .L_741)
.L_741:
        /*0004*/ 	.word	0x00000082


	//----- nvinfo : EIATTR_KPARAM_INFO
	.align		4
.L_742:
        /*0008*/ 	.byte	0x04, 0x17
        /*000a*/ 	.short	(.L_744 - .L_743)
.L_743:
        /*000c*/ 	.word	0x00000000
        /*0010*/ 	.short	0x0000
        /*0012*/ 	.short	0x0070
        /*0014*/ 	.byte	0x00, 0xf0, 0x01, 0x1a


	//----- nvinfo : EIATTR_SPARSE_MMA_MASK
	.align		4
.L_744:
        /*0018*/ 	.byte	0x03, 0x50
        /*001a*/ 	.short	0x0000


	//----- nvinfo : EIATTR_MAXREG_COUNT
	.align		4
        /*001c*/ 	.byte	0x03, 0x1b
        /*001e*/ 	.short	0x00a8


	//----- nvinfo : EIATTR_NUM_BARRIERS
	.align		4
        /*0020*/ 	.byte	0x02, 0x4c
        /*0022*/ 	.byte	0x10
	.zero		1


	//----- nvinfo : EIATTR_EXTERNS
	.align		4
        /*0024*/ 	.byte	0x04, 0x0f
        /*0026*/ 	.short	(.L_746 - .L_745)


	//   ....[0]....
	.align		4
.L_745:
        /*0028*/ 	.word	index@(__assertfail)


	//----- nvinfo : EIATTR_ANNOTATIONS
	.align		4
.L_746:
        /*002c*/ 	.byte	0x04, 0x55
        /*002e*/ 	.short	(.L_748 - .L_747)


	//   ....[0]....
.L_747:
        /* <DEDUP_REMOVED lines=158> */


	//----- nvinfo : EIATTR_MERCURY_ISA_VERSION
	.align		4
.L_748:
        /*09f8*/ 	.byte	0x03, 0x5f
        /*09fa*/ 	.short	0x0101


	//----- nvinfo : EIATTR_INT_WARP_WIDE_INSTR_OFFSETS
	.align		4
        /*09fc*/ 	.byte	0x04, 0x31
        /*09fe*/ 	.short	(.L_750 - .L_749)


	//   ....[0]....
.L_749:
        /*0a00*/ 	.word	0x00000190


	//   ....[1]....
        /*0a04*/ 	.word	0x000001c0


	//----- nvinfo : EIATTR_COOP_GROUP_MASK_REGIDS
	.align		4
.L_750:
        /*0a08*/ 	.byte	0x04, 0x29
        /*0a0a*/ 	.short	(.L_752 - .L_751)


	//   ....[0]....
.L_751:
        /*0a0c*/ 	.word	0xffffffff


	//   ....[1]....
        /*0a10*/ 	.word	0xffffffff


	//   ....[2]....
        /*0a14*/ 	.word	0xffffffff


	//   ....[3]....
        /*0a18*/ 	.word	0xffffffff


	//   ....[4]....
        /*0a1c*/ 	.word	0xffffffff


	//   ....[5]....
        /*0a20*/ 	.word	0xffffffff


	//   ....[6]....
        /*0a24*/ 	.word	0xffffffff


	//   ....[7]....
        /*0a28*/ 	.word	0xffffffff


	//   ....[8]....
        /*0a2c*/ 	.word	0xffffffff


	//   ....[9]....
        /*0a30*/ 	.word	0xffffffff


	//   ....[10]....
        /*0a34*/ 	.word	0xffffffff


	//   ....[11]....
        /*0a38*/ 	.word	0xffffffff


	//   ....[12]....
        /*0a3c*/ 	.word	0xffffffff


	//   ....[13]....
        /*0a40*/ 	.word	0xffffffff


	//   ....[14]....
        /*0a44*/ 	.word	0xffffffff


	//   ....[15]....
        /*0a48*/ 	.word	0xffffffff


	//   ....[16]....
        /*0a4c*/ 	.word	0xffffffff


	//   ....[17]....
        /*0a50*/ 	.word	0xffffffff


	//   ....[18]....
        /*0a54*/ 	.word	0xffffffff


	//   ....[19]....
        /*0a58*/ 	.word	0xffffffff


	//   ....[20]....
        /*0a5c*/ 	.word	0xffffffff


	//   ....[21]....
        /*0a60*/ 	.word	0xffffffff


	//   ....[22]....
        /*0a64*/ 	.word	0xffffffff


	//   ....[23]....
        /*0a68*/ 	.word	0xffffffff


	//   ....[24]....
        /*0a6c*/ 	.word	0xffffffff


	//   ....[25]....
        /*0a70*/ 	.word	0xffffffff


	//   ....[26]....
        /*0a74*/ 	.word	0xffffffff


	//   ....[27]....
        /*0a78*/ 	.word	0xffffffff


	//   ....[28]....
        /*0a7c*/ 	.word	0xffffffff


	//   ....[29]....
        /*0a80*/ 	.word	0xffffffff


	//   ....[30]....
        /*0a84*/ 	.word	0xffffffff


	//   ....[31]....
        /*0a88*/ 	.word	0xffffffff


	//   ....[32]....
        /*0a8c*/ 	.word	0xffffffff


	//   ....[33]....
        /*0a90*/ 	.word	0xffffffff


	//   ....[34]....
        /*0a94*/ 	.word	0xffffffff


	//   ....[35]....
        /*0a98*/ 	.word	0xffffffff


	//   ....[36]....
        /*0a9c*/ 	.word	0xffffffff


	//   ....[37]....
        /*0aa0*/ 	.word	0xffffffff


	//   ....[38]....
        /*0aa4*/ 	.word	0xffffffff


	//   ....[39]....
        /*0aa8*/ 	.word	0xffffffff


	//   ....[40]....
        /*0aac*/ 	.word	0xffffffff


	//   ....[41]....
        /*0ab0*/ 	.word	0xffffffff


	//   ....[42]....
        /*0ab4*/ 	.word	0xffffffff


	//   ....[43]....
        /*0ab8*/ 	.word	0xffffffff


	//   ....[44]....
        /*0abc*/ 	.word	0xffffffff


	//   ....[45]....
        /*0ac0*/ 	.word	0xffffffff


	//   ....[46]....
        /*0ac4*/ 	.word	0xffffffff


	//   ....[47]....
        /*0ac8*/ 	.word	0xffffffff


	//   ....[48]....
        /*0acc*/ 	.word	0xffffffff


	//   ....[49]....
        /*0ad0*/ 	.word	0xffffffff


	//   ....[50]....
        /*0ad4*/ 	.word	0xffffffff


	//   ....[51]....
        /*0ad8*/ 	.word	0xffffffff


	//   ....[52]....
        /*0adc*/ 	.word	0xffffffff


	//   ....[53]....
        /*0ae0*/ 	.word	0xffffffff


	//   ....[54]....
        /*0ae4*/ 	.word	0xffffffff


	//   ....[55]....
        /*0ae8*/ 	.word	0xffffffff


	//   ....[56]....
        /*0aec*/ 	.word	0xffffffff


	//   ....[57]....
        /*0af0*/ 	.word	0xffffffff


	//   ....[58]....
        /*0af4*/ 	.word	0xffffffff


	//   ....[59]....
        /*0af8*/ 	.word	0xffffffff


	//   ....[60]....
        /*0afc*/ 	.word	0xffffffff


	//   ....[61]....
        /*0b00*/ 	.word	0xffffffff


	//   ....[62]....
        /*0b04*/ 	.word	0xffffffff


	//   ....[63]....
        /*0b08*/ 	.word	0xffffffff


	//   ....[64]....
        /*0b0c*/ 	.word	0xffffffff


	//   ....[65]....
        /*0b10*/ 	.word	0xffffffff


	//   ....[66]....
        /*0b14*/ 	.word	0xffffffff


	//   ....[67]....
        /*0b18*/ 	.word	0xffffffff


	//   ....[68]....
        /*0b1c*/ 	.word	0xffffffff


	//   ....[69]....
        /*0b20*/ 	.word	0xffffffff


	//   ....[70]....
        /*0b24*/ 	.word	0xffffffff


	//   ....[71]....
        /*0b28*/ 	.word	0xffffffff


	//   ....[72]....
        /*0b2c*/ 	.word	0xffffffff


	//   ....[73]....
        /*0b30*/ 	.word	0xffffffff


	//   ....[74]....
        /*0b34*/ 	.word	0xffffffff


	//   ....[75]....
        /*0b38*/ 	.word	0xffffffff


	//   ....[76]....
        /*0b3c*/ 	.word	0xffffffff


	//   ....[77]....
        /*0b40*/ 	.word	0xffffffff


	//   ....[78]....
        /*0b44*/ 	.word	0xffffffff


	//   ....[79]....
        /*0b48*/ 	.word	0xffffffff


	//   ....[80]....
        /*0b4c*/ 	.word	0xffffffff


	//   ....[81]....
        /*0b50*/ 	.word	0xffffffff


	//   ....[82]....
        /*0b54*/ 	.word	0xffffffff


	//   ....[83]....
        /*0b58*/ 	.word	0xffffffff


	//   ....[84]....
        /*0b5c*/ 	.word	0xffffffff


	//   ....[85]....
        /*0b60*/ 	.word	0xffffffff


	//   ....[86]....
        /*0b64*/ 	.word	0xffffffff


	//   ....[87]....
        /*0b68*/ 	.word	0xffffffff


	//   ....[88]....
        /*0b6c*/ 	.word	0xffffffff


	//   ....[89]....
        /*0b70*/ 	.word	0xffffffff


	//   ....[90]....
        /*0b74*/ 	.word	0xffffffff


	//   ....[91]....
        /*0b78*/ 	.word	0xffffffff


	//   ....[92]....
        /*0b7c*/ 	.word	0xffffffff


	//   ....[93]....
        /*0b80*/ 	.word	0xffffffff


	//   ....[94]....
        /*0b84*/ 	.word	0xffffffff


	//   ....[95]....
        /*0b88*/ 	.word	0xffffffff


	//   ....[96]....
        /*0b8c*/ 	.word	0xffffffff


	//   ....[97]....
        /*0b90*/ 	.word	0xffffffff


	//   ....[98]....
        /*0b94*/ 	.word	0xffffffff


	//   ....[99]....
        /*0b98*/ 	.word	0xffffffff


	//   ....[100]....
        /*0b9c*/ 	.word	0xffffffff


	//   ....[101]....
        /*0ba0*/ 	.word	0xffffffff


	//   ....[102]....
        /*0ba4*/ 	.word	0xffffffff


	//   ....[103]....
        /*0ba8*/ 	.word	0xffffffff


	//   ....[104]....
        /*0bac*/ 	.word	0xffffffff


	//   ....[105]....
        /*0bb0*/ 	.word	0xffffffff


	//   ....[106]....
        /*0bb4*/ 	.word	0xffffffff


	//   ....[107]....
        /*0bb8*/ 	.word	0xffffffff


	//   ....[108]....
        /*0bbc*/ 	.word	0xffffffff


	//   ....[109]....
        /*0bc0*/ 	.word	0xffffffff


	//   ....[110]....
        /*0bc4*/ 	.word	0xffffffff


	//   ....[111]....
        /*0bc8*/ 	.word	0xffffffff


	//   ....[112]....
        /*0bcc*/ 	.word	0xffffffff


	//   ....[113]....
        /*0bd0*/ 	.word	0xffffffff


	//   ....[114]....
        /*0bd4*/ 	.word	0xffffffff


	//   ....[115]....
        /*0bd8*/ 	.word	0xffffffff


	//   ....[116]....
        /*0bdc*/ 	.word	0xffffffff


	//   ....[117]....
        /*0be0*/ 	.word	0xffffffff


	//   ....[118]....
        /*0be4*/ 	.word	0xffffffff


	//   ....[119]....
        /*0be8*/ 	.word	0xffffffff


	//   ....[120]....
        /*0bec*/ 	.word	0xffffffff


	//   ....[121]....
        /*0bf0*/ 	.word	0xffffffff


	//   ....[122]....
        /*0bf4*/ 	.word	0xffffffff


	//   ....[123]....
        /*0bf8*/ 	.word	0xffffffff


	//   ....[124]....
        /*0bfc*/ 	.word	0xffffffff


	//   ....[125]....
        /*0c00*/ 	.word	0xffffffff


	//   ....[126]....
        /*0c04*/ 	.word	0xffffffff


	//   ....[127]....
        /*0c08*/ 	.word	0xffffffff


	//   ....[128]....
        /*0c0c*/ 	.word	0xffffffff


	//   ....[129]....
        /*0c10*/ 	.word	0xffffffff


	//   ....[130]....
        /*0c14*/ 	.word	0xffffffff


	//   ....[131]....
        /*0c18*/ 	.word	0xffffffff


	//   ....[132]....
        /*0c1c*/ 	.word	0xffffffff


	//   ....[133]....
        /*0c20*/ 	.word	0xffffffff


	//   ....[134]....
        /*0c24*/ 	.word	0xffffffff


	//   ....[135]....
        /*0c28*/ 	.word	0xffffffff


	//   ....[136]....
        /*0c2c*/ 	.word	0xffffffff


	//   ....[137]....
        /*0c30*/ 	.word	0xffffffff


	//   ....[138]....
        /*0c34*/ 	.word	0xffffffff


	//   ....[139]....
        /*0c38*/ 	.word	0xffffffff


	//   ....[140]....
        /*0c3c*/ 	.word	0xffffffff


	//   ....[141]....
        /*0c40*/ 	.word	0xffffffff


	//   ....[142]....
        /*0c44*/ 	.word	0xffffffff


	//   ....[143]....
        /*0c48*/ 	.word	0xffffffff


	//   ....[144]....
        /*0c4c*/ 	.word	0xffffffff


	//   ....[145]....
        /*0c50*/ 	.word	0xffffffff


	//   ....[146]....
        /*0c54*/ 	.word	0xffffffff


	//   ....[147]....
        /*0c58*/ 	.word	0xffffffff


	//   ....[148]....
        /*0c5c*/ 	.word	0xffffffff


	//   ....[149]....
        /*0c60*/ 	.word	0xffffffff


	//   ....[150]....
        /*0c64*/ 	.word	0xffffffff


	//   ....[151]....
        /*0c68*/ 	.word	0xffffffff


	//   ....[152]....
        /*0c6c*/ 	.word	0xffffffff


	//   ....[153]....
        /*0c70*/ 	.word	0xffffffff


	//   ....[154]....
        /*0c74*/ 	.word	0xffffffff


	//   ....[155]....
        /*0c78*/ 	.word	0xffffffff


	//   ....[156]....
        /*0c7c*/ 	.word	0xffffffff


	//   ....[157]....
        /*0c80*/ 	.word	0xffffffff


	//   ....[158]....
        /*0c84*/ 	.word	0xffffffff


	//   ....[159]....
        /*0c88*/ 	.word	0xffffffff


	//   ....[160]....
        /*0c8c*/ 	.word	0xffffffff


	//   ....[161]....
        /*0c90*/ 	.word	0xffffffff


	//   ....[162]....
        /*0c94*/ 	.word	0xffffffff


	//   ....[163]....
        /*0c98*/ 	.word	0xffffffff


	//   ....[164]....
        /*0c9c*/ 	.word	0xffffffff


	//   ....[165]....
        /*0ca0*/ 	.word	0xffffffff


	//   ....[166]....
        /*0ca4*/ 	.word	0xffffffff


	//   ....[167]....
        /*0ca8*/ 	.word	0xffffffff


	//   ....[168]....
        /*0cac*/ 	.word	0xffffffff


	//   ....[169]....
        /*0cb0*/ 	.word	0xffffffff


	//   ....[170]....
        /*0cb4*/ 	.word	0xffffffff


	//   ....[171]....
        /*0cb8*/ 	.word	0xffffffff


	//   ....[172]....
        /*0cbc*/ 	.word	0xffffffff


	//   ....[173]....
        /*0cc0*/ 	.word	0xffffffff


	//   ....[174]....
        /*0cc4*/ 	.word	0xffffffff


	//   ....[175]....
        /*0cc8*/ 	.word	0xffffffff


	//   ....[176]....
        /*0ccc*/ 	.word	0xffffffff


	//   ....[177]....
        /*0cd0*/ 	.word	0xffffffff


	//   ....[178]....
        /*0cd4*/ 	.word	0xffffffff


	//   ....[179]....
        /*0cd8*/ 	.word	0xffffffff


	//   ....[180]....
        /*0cdc*/ 	.word	0xffffffff


	//   ....[181]....
        /*0ce0*/ 	.word	0xffffffff


	//   ....[182]....
        /*0ce4*/ 	.word	0xffffffff


	//   ....[183]....
        /*0ce8*/ 	.word	0xffffffff


	//   ....[184]....
        /*0cec*/ 	.word	0xffffffff


	//   ....[185]....
        /*0cf0*/ 	.word	0xffffffff


	//   ....[186]....
        /*0cf4*/ 	.word	0xffffffff


	//   ....[187]....
        /*0cf8*/ 	.word	0xffffffff


	//   ....[188]....
        /*0cfc*/ 	.word	0xffffffff


	//   ....[189]....
        /*0d00*/ 	.word	0xffffffff


	//   ....[190]....
        /*0d04*/ 	.word	0xffffffff


	//   ....[191]....
        /*0d08*/ 	.word	0xffffffff


	//   ....[192]....
        /*0d0c*/ 	.word	0xffffffff


	//   ....[193]....
        /*0d10*/ 	.word	0xffffffff


	//   ....[194]....
        /*0d14*/ 	.word	0xffffffff


	//   ....[195]....
        /*0d18*/ 	.word	0xffffffff


	//   ....[196]....
        /*0d1c*/ 	.word	0xffffffff


	//   ....[197]....
        /*0d20*/ 	.word	0xffffffff


	//   ....[198]....
        /*0d24*/ 	.word	0xffffffff


	//   ....[199]....
        /*0d28*/ 	.word	0x0500000f


	//----- nvinfo : EIATTR_COOP_GROUP_INSTR_OFFSETS
	.align		4
.L_752:
        /*0d2c*/ 	.byte	0x04, 0x28
        /*0d2e*/ 	.short	(.L_754 - .L_753)


	//   ....[0]....
.L_753:
        /*0d30*/ 	.word	0x00000070


	//   ....[1]....
        /*0d34*/ 	.word	0x000001a0


	//   ....[2]....
        /*0d38*/ 	.word	0x000001f0


	//   ....[3]....
        /*0d3c*/ 	.word	0x000003e0


	//   ....[4]....
        /*0d40*/ 	.word	0x00000620


	//   ....[5]....
        /*0d44*/ 	.word	0x00001410


	//   ....[6]....
        /*0d48*/ 	.word	0x00003700


	//   ....[7]....
        /*0d4c*/ 	.word	0x00003d40


	//   ....[8]....
        /*0d50*/ 	.word	0x00003f60


	//   ....[9]....
        /*0d54*/ 	.word	0x00003f90


	//   ....[10]....
        /*0d58*/ 	.word	0x00003fc0


	//   ....[11]....
        /*0d5c*/ 	.word	0x00004000


	//   ....[12]....
        /*0d60*/ 	.word	0x00004040


	//   ....[13]....
        /*0d64*/ 	.word	0x00004120


	//   ....[14]....
        /*0d68*/ 	.word	0x00004160


	//   ....[15]....
        /*0d6c*/ 	.word	0x00004190


	//   ....[16]....
        /*0d70*/ 	.word	0x000041a0


	//   ....[17]....
        /*0d74*/ 	.word	0x000041c0


	//   ....[18]....
        /*0d78*/ 	.word	0x000041d0


	//   ....[19]....
        /*0d7c*/ 	.word	0x00004240


	//   ....[20]....
        /*0d80*/ 	.word	0x00004280


	//   ....[21]....
        /*0d84*/ 	.word	0x000042c0


	//   ....[22]....
        /*0d88*/ 	.word	0x00004300


	//   ....[23]....
        /*0d8c*/ 	.word	0x00004350


	//   ....[24]....
        /*0d90*/ 	.word	0x00004450


	//   ....[25]....
        /*0d94*/ 	.word	0x000044b0


	//   ....[26]....
        /*0d98*/ 	.word	0x000044e0


	//   ....[27]....
        /*0d9c*/ 	.word	0x00004540


	//   ....[28]....
        /*0da0*/ 	.word	0x00004580


	//   ....[29]....
        /*0da4*/ 	.word	0x000045a0


	//   ....[30]....
        /*0da8*/ 	.word	0x000045d0


	//   ....[31]....
        /*0dac*/ 	.word	0x00004600


	//   ....[32]....
        /*0db0*/ 	.word	0x00004620


	//   ....[33]....
        /*0db4*/ 	.word	0x00004740


	//   ....[34]....
        /*0db8*/ 	.word	0x00004780


	//   ....[35]....
        /*0dbc*/ 	.word	0x000047b0


	//   ....[36]....
        /*0dc0*/ 	.word	0x000047e0


	//   ....[37]....
        /*0dc4*/ 	.word	0x00004800


	//   ....[38]....
        /*0dc8*/ 	.word	0x000048b0


	//   ....[39]....
        /*0dcc*/ 	.word	0x000048e0


	//   ....[40]....
        /*0dd0*/ 	.word	0x00004920


	//   ....[41]....
        /*0dd4*/ 	.word	0x00004940


	//   ....[42]....
        /*0dd8*/ 	.word	0x00004960


	//   ....[43]....
        /*0ddc*/ 	.word	0x00004970


	//   ....[44]....
        /*0de0*/ 	.word	0x000049c0


	//   ....[45]....
        /*0de4*/ 	.word	0x000049f0


	//   ....[46]....
        /*0de8*/ 	.word	0x00004a30


	//   ....[47]....
        /*0dec*/ 	.word	0x00004a60


	//   ....[48]....
        /*0df0*/ 	.word	0x00004b70


	//   ....[49]....
        /*0df4*/ 	.word	0x00004c10


	//   ....[50]....
        /*0df8*/ 	.word	0x00004c20


	//   ....[51]....
        /*0dfc*/ 	.word	0x00004cf0


	//   ....[52]....
        /*0e00*/ 	.word	0x00004d20


	//   ....[53]....
        /*0e04*/ 	.word	0x00004d60


	//   ....[54]....
        /*0e08*/ 	.word	0x00004e20


	//   ....[55]....
        /*0e0c*/ 	.word	0x00004fc0


	//   ....[56]....
        /*0e10*/ 	.word	0x00005000


	//   ....[57]....
        /*0e14*/ 	.word	0x000050b0


	//   ....[58]....
        /*0e18*/ 	.word	0x000050f0


	//   ....[59]....
        /*0e1c*/ 	.word	0x00005130


	//   ....[60]....
        /*0e20*/ 	.word	0x000051b0


	//   ....[61]....
        /*0e24*/ 	.word	0x000051f0


	//   ....[62]....
        /*0e28*/ 	.word	0x00005320


	//   ....[63]....
        /*0e2c*/ 	.word	0x00005490


	//   ....[64]....
        /*0e30*/ 	.word	0x000054c0


	//   ....[65]....
        /*0e34*/ 	.word	0x000054e0


	//   ....[66]....
        /*0e38*/ 	.word	0x00005500


	//   ....[67]....
        /*0e3c*/ 	.word	0x00005540


	//   ....[68]....
        /*0e40*/ 	.word	0x00005560


	//   ....[69]....
        /*0e44*/ 	.word	0x000055e0


	//   ....[70]....
        /*0e48*/ 	.word	0x000085c0


	//   ....[71]....
        /*0e4c*/ 	.word	0x00008820


	//   ....[72]....
        /*0e50*/ 	.word	0x00008840


	//   ....[73]....
        /*0e54*/ 	.word	0x00008880


	//   ....[74]....
        /*0e58*/ 	.word	0x000088b0


	//   ....[75]....
        /*0e5c*/ 	.word	0x00008920


	//   ....[76]....
        /*0e60*/ 	.word	0x000089d0


	//   ....[77]....
        /*0e64*/ 	.word	0x00008a90


	//   ....[78]....
        /*0e68*/ 	.word	0x00008b30


	//   ....[79]....
        /*0e6c*/ 	.word	0x00008b50


	//   ....[80]....
        /*0e70*/ 	.word	0x00008b80


	//   ....[81]....
        /*0e74*/ 	.word	0x00008bf0


	//   ....[82]....
        /*0e78*/ 	.word	0x00008c30


	//   ....[83]....
        /*0e7c*/ 	.word	0x00008cc0


	//   ....[84]....
        /*0e80*/ 	.word	0x00008dd0


	//   ....[85]....
        /*0e84*/ 	.word	0x00008e80


	//   ....[86]....
        /*0e88*/ 	.word	0x00008ec0


	//   ....[87]....
        /*0e8c*/ 	.word	0x00008f20


	//   ....[88]....
        /*0e90*/ 	.word	0x00008f30


	//   ....[89]....
        /*0e94*/ 	.word	0x00008f60


	//   ....[90]....
        /*0e98*/ 	.word	0x00008f70


	//   ....[91]....
        /*0e9c*/ 	.word	0x00008f80


	//   ....[92]....
        /*0ea0*/ 	.word	0x00009010


	//   ....[93]....
        /*0ea4*/ 	.word	0x000090b0


	//   ....[94]....
        /*0ea8*/ 	.word	0x000090e0


	//   ....[95]....
        /*0eac*/ 	.word	0x00009160


	//   ....[96]....
        /*0eb0*/ 	.word	0x000091b0


	//   ....[97]....
        /*0eb4*/ 	.word	0x000091e0


	//   ....[98]....
        /*0eb8*/ 	.word	0x00009290


	//   ....[99]....
        /*0ebc*/ 	.word	0x000092d0


	//   ....[100]....
        /*0ec0*/ 	.word	0x00009300


	//   ....[101]....
        /*0ec4*/ 	.word	0x00009350


	//   ....[102]....
        /*0ec8*/ 	.word	0x00009380


	//   ....[103]....
        /*0ecc*/ 	.word	0x000093b0


	//   ....[104]....
        /*0ed0*/ 	.word	0x00009400


	//   ....[105]....
        /*0ed4*/ 	.word	0x000094a0


	//   ....[106]....
        /*0ed8*/ 	.word	0x00009640


	//   ....[107]....
        /*0edc*/ 	.word	0x00009810


	//   ....[108]....
        /*0ee0*/ 	.word	0x00009870


	//   ....[109]....
        /*0ee4*/ 	.word	0x000098c0


	//   ....[110]....
        /*0ee8*/ 	.word	0x00009b90


	//   ....[111]....
        /*0eec*/ 	.word	0x00009bc0


	//   ....[112]....
        /*0ef0*/ 	.word	0x00009c00


	//   ....[113]....
        /*0ef4*/ 	.word	0x00009c10


	//   ....[114]....
        /*0ef8*/ 	.word	0x00009c20


	//   ....[115]....
        /*0efc*/ 	.word	0x00009c30


	//   ....[116]....
        /*0f00*/ 	.word	0x00009cb0


	//   ....[117]....
        /*0f04*/ 	.word	0x00009df0


	//   ....[118]....
        /*0f08*/ 	.word	0x00009e40


	//   ....[119]....
        /*0f0c*/ 	.word	0x0000a100


	//   ....[120]....
        /*0f10*/ 	.word	0x0000a110


	//   ....[121]....
        /*0f14*/ 	.word	0x0000a120


	//   ....[122]....
        /*0f18*/ 	.word	0x0000a130


	//   ....[123]....
        /*0f1c*/ 	.word	0x0000a150


	//   ....[124]....
        /*0f20*/ 	.word	0x0000a160


	//   ....[125]....
        /*0f24*/ 	.word	0x0000a170


	//   ....[126]....
        /*0f28*/ 	.word	0x0000a4d0


	//   ....[127]....
        /*0f2c*/ 	.word	0x0000a4e0


	//   ....[128]....
        /*0f30*/ 	.word	0x0000a4f0


	//   ....[129]....
        /*0f34*/ 	.word	0x0000a500


	//   ....[130]....
        /*0f38*/ 	.word	0x0000a510


	//   ....[131]....
        /*0f3c*/ 	.word	0x0000a520


	//   ....[132]....
        /*0f40*/ 	.word	0x0000a530


	//   ....[133]....
        /*0f44*/ 	.word	0x0000a540


	//   ....[134]....
        /*0f48*/ 	.word	0x0000ddf0


	//   ....[135]....
        /*0f4c*/ 	.word	0x0000e560


	//   ....[136]....
        /*0f50*/ 	.word	0x0000e5a0


	//   ....[137]....
        /*0f54*/ 	.word	0x0000e5f0


	//   ....[138]....
        /*0f58*/ 	.word	0x0000e640


	//   ....[139]....
        /*0f5c*/ 	.word	0x0000e650


	//   ....[140]....
        /*0f60*/ 	.word	0x0000e6d0


	//   ....[141]....
        /*0f64*/ 	.word	0x0000e700


	//   ....[142]....
        /*0f68*/ 	.word	0x0000e710


	//   ....[143]....
        /*0f6c*/ 	.word	0x0000e720


	//   ....[144]....
        /*0f70*/ 	.word	0x0000e770


	//   ....[145]....
        /*0f74*/ 	.word	0x0000e780


	//   ....[146]....
        /*0f78*/ 	.word	0x0000e7c0


	//   ....[147]....
        /*0f7c*/ 	.word	0x0000e870


	//   ....[148]....
        /*0f80*/ 	.word	0x0000e900


	//   ....[149]....
        /*0f84*/ 	.word	0x0000e910


	//   ....[150]....
        /*0f88*/ 	.word	0x0000e990


	//   ....[151]....
        /*0f8c*/ 	.word	0x0000ea10


	//   ....[152]....
        /*0f90*/ 	.word	0x0000ea60


	//   ....[153]....
        /*0f94*/ 	.word	0x0000eac0


	//   ....[154]....
        /*0f98*/ 	.word	0x0000eae0


	//   ....[155]....
        /*0f9c*/ 	.word	0x0000eb10


	//   ....[156]....
        /*0fa0*/ 	.word	0x0000eb40


	//   ....[157]....
        /*0fa4*/ 	.word	0x0000eb70


	//   ....[158]....
        /*0fa8*/ 	.word	0x0000eb90


	//   ....[159]....
        /*0fac*/ 	.word	0x0000ec00


	//   ....[160]....
        /*0fb0*/ 	.word	0x0000ec70


	//   ....[161]....
        /*0fb4*/ 	.word	0x0000ecc0


	//   ....[162]....
        /*0fb8*/ 	.word	0x0000ecd0


	//   ....[163]....
        /*0fbc*/ 	.word	0x0000ed00


	//   ....[164]....
        /*0fc0*/ 	.word	0x0000ed50


	//   ....[165]....
        /*0fc4*/ 	.word	0x0000ed70


	//   ....[166]....
        /*0fc8*/ 	.word	0x0000edc0


	//   ....[167]....
        /*0fcc*/ 	.word	0x0000ee20


	//   ....[168]....
        /*0fd0*/ 	.word	0x0000ee50


	//   ....[169]....
        /*0fd4*/ 	.word	0x0000ee80


	//   ....[170]....
        /*0fd8*/ 	.word	0x0000eef0


	//   ....[171]....
        /*0fdc*/ 	.word	0x0000ef30


	//   ....[172]....
        /*0fe0*/ 	.word	0x0000ef50


	//   ....[173]....
        /*0fe4*/ 	.word	0x0000ef80


	//   ....[174]....
        /*0fe8*/ 	.word	0x0000f0e0


	//   ....[175]....
        /*0fec*/ 	.word	0x0000f140


	//   ....[176]....
        /*0ff0*/ 	.word	0x0000f250


	//   ....[177]....
        /*0ff4*/ 	.word	0x0000f290


	//   ....[178]....
        /*0ff8*/ 	.word	0x0000f330


	//   ....[179]....
        /*0ffc*/ 	.word	0x0000f380


	//   ....[180]....
        /*1000*/ 	.word	0x0000f3d0


	//   ....[181]....
        /*1004*/ 	.word	0x0000f3f0


	//   ....[182]....
        /*1008*/ 	.word	0x0000f410


	//   ....[183]....
        /*100c*/ 	.word	0x0000f580


	//   ....[184]....
        /*1010*/ 	.word	0x0000f5e0


	//   ....[185]....
        /*1014*/ 	.word	0x0000f6c0


	//   ....[186]....
        /*1018*/ 	.word	0x0000f6e0


	//   ....[187]....
        /*101c*/ 	.word	0x0000f700


	//   ....[188]....
        /*1020*/ 	.word	0x0000f710


	//   ....[189]....
        /*1024*/ 	.word	0x0000f730


	//   ....[190]....
        /*1028*/ 	.word	0x0000fd00


	//   ....[191]....
        /*102c*/ 	.word	0x0000fd20


	//   ....[192]....
        /*1030*/ 	.word	0x0000fd40


	//   ....[193]....
        /*1034*/ 	.word	0x0000fd50


	//   ....[194]....
        /*1038*/ 	.word	0x0000fd60


	//   ....[195]....
        /*103c*/ 	.word	0x0000fd70


	//   ....[196]....
        /*1040*/ 	.word	0x0000fd80


	//   ....[197]....
        /*1044*/ 	.word	0x0000fda0


	//   ....[198]....
        /*1048*/ 	.word	0x000122f0


	//   ....[199]....
        /*104c*/ 	.word	0x00015a40


	//----- nvinfo : EIATTR_REG_RECONFIG
	.align		4
.L_754:
        /*1050*/ 	.byte	0x01, 0x54
	.zero		2


	//----- nvinfo : EIATTR_SYSCALL_OFFSETS
	.align		4
        /*1054*/ 	.byte	0x04, 0x46
        /*1056*/ 	.short	(.L_756 - .L_755)


	//   ....[0]....
.L_755:
        /*1058*/ 	.word	0x00001070


	//   ....[1]....
        /*105c*/ 	.word	0x00001160


	//   ....[2]....
        /*1060*/ 	.word	0x000012c0


	//   ....[3]....
        /*1064*/ 	.word	0x000013b0


	//----- nvinfo : EIATTR_MBARRIER_INSTR_OFFSETS
	.align		4
.L_756:
        /*1068*/ 	.byte	0x04, 0x39
        /*106a*/ 	.short	(.L_758 - .L_757)


	//   ....[0]....
.L_757:
        /*106c*/ 	.word	0x00000290
        /*1070*/ 	.word	0x000000ff
        /*1074*/ 	.word	0x00030c00
        /*1078*/ 	.short	0x0100
        /*107a*/ 	.byte	0x06
	.zero		1


	//   ....[1]....
        /*107c*/ 	.word	0x00000390
        /*1080*/ 	.word	0x000000ff
        /*1084*/ 	.word	0x00030c10
        /*1088*/ 	.short	0x0100
        /*108a*/ 	.byte	0x08
	.zero		1


	//   ....[2]....
        /*108c*/ 	.word	0x000003a0
        /*1090*/ 	.word	0x000000ff
        /*1094*/ 	.word	0x00030c20
        /*1098*/ 	.short	0x0100
        /*109a*/ 	.byte	0x08
	.zero		1


	//   ....[3]....
        /*109c*/ 	.word	0x000003b0
        /*10a0*/ 	.word	0x000000ff
        /*10a4*/ 	.word	0x00030c18
        /*10a8*/ 	.short	0x0100
        /*10aa*/ 	.byte	0x08
	.zero		1


	//   ....[4]....
        /*10ac*/ 	.word	0x000003c0
        /*10b0*/ 	.word	0x000000ff
        /*10b4*/ 	.word	0x00030c28
        /*10b8*/ 	.short	0x0100
        /*10ba*/ 	.byte	0x08
	.zero		1


	//   ....[5]....
        /*10bc*/ 	.word	0x000004f0
        /*10c0*/ 	.word	0x000000ff
        /*10c4*/ 	.word	0x00030c30
        /*10c8*/ 	.short	0x0100
        /*10ca*/ 	.byte	0x08
	.zero		1


	//   ....[6]....
        /*10cc*/ 	.word	0x00000500
        /*10d0*/ 	.word	0x000000ff
        /*10d4*/ 	.word	0x00030c40
        /*10d8*/ 	.short	0x0100
        /*10da*/ 	.byte	0x08
	.zero		1


	//   ....[7]....
        /*10dc*/ 	.word	0x00000510
        /*10e0*/ 	.word	0x000000ff
        /*10e4*/ 	.word	0x00030c38
        /*10e8*/ 	.short	0x0100
        /*10ea*/ 	.byte	0x08
	.zero		1


	//   ....[8]....
        /*10ec*/ 	.word	0x00000520
        /*10f0*/ 	.word	0x000000ff
        /*10f4*/ 	.word	0x00030c48
        /*10f8*/ 	.short	0x0100
        /*10fa*/ 	.byte	0x08
	.zero		1


	//   ....[9]....
        /*10fc*/ 	.word	0x00001450
        /*1100*/ 	.word	0x00000010
        /*1104*/ 	.word	0x00030c00
        /*1108*/ 	.short	0x010a
        /*110a*/ 	.byte	0x3f
	.zero		1


	//   ....[10]....
        /*110c*/ 	.word	0x00001580
        /*1110*/ 	.word	0x00000010
        /*1114*/ 	.word	0x00030c00
        /*1118*/ 	.short	0x010a
        /*111a*/ 	.byte	0x3f
	.zero		1


	//   ....[11]....
        /*111c*/ 	.word	0x00002030
        /*1120*/ 	.word	0x00000006
        /*1124*/ 	.word	0x00030c10
        /*1128*/ 	.short	0x010a
        /*112a*/ 	.byte	0x3f
	.zero		1


	//   ....[12]....
        /*112c*/ 	.word	0x000020a0
        /*1130*/ 	.word	0x00000006
        /*1134*/ 	.word	0x00030c10
        /*1138*/ 	.short	0x010a
        /*113a*/ 	.byte	0x3f
	.zero		1


	//   ....[13]....
        /*113c*/ 	.word	0x000024d0
        /*1140*/ 	.word	0x00000006
        /*1144*/ 	.word	0x00030c30
        /*1148*/ 	.short	0x010a
        /*114a*/ 	.byte	0x3f
	.zero		1


	//   ....[14]....
        /*114c*/ 	.word	0x00002510
        /*1150*/ 	.word	0x00000006
        /*1154*/ 	.word	0x00030c30
        /*1158*/ 	.short	0x010a
        /*115a*/ 	.byte	0x3f
	.zero		1


	//   ....[15]....
        /*115c*/ 	.word	0x00006bc0
        /*1160*/ 	.word	0x00000005
        /*1164*/ 	.word	0x00000000
        /*1168*/ 	.short	0x0101
        /*116a*/ 	.byte	0x3f
	.zero		1


	//   ....[16]....
        /*116c*/ 	.word	0x00007010
        /*1170*/ 	.word	0x00000006
        /*1174*/ 	.word	0x00000000
        /*1178*/ 	.short	0x0101
        /*117a*/ 	.byte	0x3f
	.zero		1


	//   ....[17]....
        /*117c*/ 	.word	0x00007940
        /*1180*/ 	.word	0x00000006
        /*1184*/ 	.word	0x00030c10
        /*1188*/ 	.short	0x010a
        /*118a*/ 	.byte	0x3f
	.zero		1


	//   ....[18]....
        /*118c*/ 	.word	0x000079c0
        /*1190*/ 	.word	0x00000006
        /*1194*/ 	.word	0x00030c10
        /*1198*/ 	.short	0x010a
        /*119a*/ 	.byte	0x3f
	.zero		1


	//   ....[19]....
        /*119c*/ 	.word	0x00007dd0
        /*11a0*/ 	.word	0x00000006
        /*11a4*/ 	.word	0x00030c30
        /*11a8*/ 	.short	0x010a
        /*11aa*/ 	.byte	0x3f
	.zero		1


	//   ....[20]....
        /*11ac*/ 	.word	0x00007e10
        /*11b0*/ 	.word	0x00000006
        /*11b4*/ 	.word	0x00030c30
        /*11b8*/ 	.short	0x010a
        /*11ba*/ 	.byte	0x3f
	.zero		1


	//   ....[21]....
        /*11bc*/ 	.word	0x0000ba30
        /*11c0*/ 	.word	0x00000005
        /*11c4*/ 	.word	0x00000000
        /*11c8*/ 	.short	0x0101
        /*11ca*/ 	.byte	0x3f
	.zero		1


	//   ....[22]....
        /*11cc*/ 	.word	0x0000bea0
        /*11d0*/ 	.word	0x00000006
        /*11d4*/ 	.word	0x00000000
        /*11d8*/ 	.short	0x0101
        /*11da*/ 	.byte	0x3f
	.zero		1


	//   ....[23]....
        /*11dc*/ 	.word	0x0000c740
        /*11e0*/ 	.word	0x00000006
        /*11e4*/ 	.word	0x00030c10
        /*11e8*/ 	.short	0x010a
        /*11ea*/ 	.byte	0x3f
	.zero		1


	//   ....[24]....
        /*11ec*/ 	.word	0x0000c7c0
        /*11f0*/ 	.word	0x00000006
        /*11f4*/ 	.word	0x00030c10
        /*11f8*/ 	.short	0x010a
        /*11fa*/ 	.byte	0x3f
	.zero		1


	//   ....[25]....
        /*11fc*/ 	.word	0x0000cbd0
        /*1200*/ 	.word	0x00000006
        /*1204*/ 	.word	0x00030c30
        /*1208*/ 	.short	0x010a
        /*120a*/ 	.byte	0x3f
	.zero		1


	//   ....[26]....
        /*120c*/ 	.word	0x0000cc10
        /*1210*/ 	.word	0x00000006
        /*1214*/ 	.word	0x00030c30
        /*1218*/ 	.short	0x010a
        /*121a*/ 	.byte	0x3f
	.zero		1


	//   ....[27]....
        /*121c*/ 	.word	0x000112e0
        /*1220*/ 	.word	0x00000005
        /*1224*/ 	.word	0x00000000
        /*1228*/ 	.short	0x0101
        /*122a*/ 	.byte	0x3f
	.zero		1


	//   ....[28]....
        /*122c*/ 	.word	0x00011760
        /*1230*/ 	.word	0x00000006
        /*1234*/ 	.word	0x00000000
        /*1238*/ 	.short	0x0101
        /*123a*/ 	.byte	0x3f
	.zero		1


	//   ....[29]....
        /*123c*/ 	.word	0x00014070
        /*1240*/ 	.word	0x0000000f
        /*1244*/ 	.word	0x00030c20
        /*1248*/ 	.short	0x010a
        /*124a*/ 	.byte	0x3f
	.zero		1


	//   ....[30]....
        /*124c*/ 	.word	0x00014660
        /*1250*/ 	.word	0x0000000f
        /*1254*/ 	.word	0x00030c40
        /*1258*/ 	.short	0x010a
        /*125a*/ 	.byte	0x3f
	.zero		1


	//   ....[31]....
        /*125c*/ 	.word	0x000148c0
        /*1260*/ 	.word	0x0000000f
        /*1264*/ 	.word	0x00030c28
        /*1268*/ 	.short	0x010a
        /*126a*/ 	.byte	0x3f
	.zero		1


	//   ....[32]....
        /*126c*/ 	.word	0x00014b20
        /*1270*/ 	.word	0x0000000f
        /*1274*/ 	.word	0x00030c48
        /*1278*/ 	.short	0x010a
        /*127a*/ 	.byte	0x3f
	.zero		1


	//   ....[33]....
        /*127c*/ 	.word	0x00014d20
        /*1280*/ 	.word	0x0000000f
        /*1284*/ 	.word	0x00030c20
        /*1288*/ 	.short	0x010a
        /*128a*/ 	.byte	0x3f
	.zero		1


	//   ....[34]....
        /*128c*/ 	.word	0x00014ff0
        /*1290*/ 	.word	0x0000000f
        /*1294*/ 	.word	0x00030c40
        /*1298*/ 	.short	0x010a
        /*129a*/ 	.byte	0x3f
	.zero		1


	//   ....[35]....
        /*129c*/ 	.word	0x00015220
        /*12a0*/ 	.word	0x0000000f
        /*12a4*/ 	.word	0x00030c28
        /*12a8*/ 	.short	0x010a
        /*12aa*/ 	.byte	0x3f
	.zero		1


	//   ....[36]....
        /*12ac*/ 	.word	0x000154c0
        /*12b0*/ 	.word	0x00000003
        /*12b4*/ 	.word	0x00030c40
        /*12b8*/ 	.short	0x010a
        /*12ba*/ 	.byte	0x3f
	.zero		1


	//   ....[37]....
        /*12bc*/ 	.word	0x000158a0
        /*12c0*/ 	.word	0x00000007
        /*12c4*/ 	.word	0x00000000
        /*12c8*/ 	.short	0x010a
        /*12ca*/ 	.byte	0x3f
	.zero		1


	//   ....[38]....
        /*12cc*/ 	.word	0x00015900
        /*12d0*/ 	.word	0x00000003
        /*12d4*/ 	.word	0x00000000
        /*12d8*/ 	.short	0x010a
        /*12da*/ 	.byte	0x3f
	.zero		1


	//   ....[39]....
        /*12dc*/ 	.word	0x00015960
        /*12e0*/ 	.word	0x00000005
        /*12e4*/ 	.word	0x00000000
        /*12e8*/ 	.short	0x010a
        /*12ea*/ 	.byte	0x3f
	.zero		1


	//   ....[40]....
        /*12ec*/ 	.word	0x00015990
        /*12f0*/ 	.word	0x00000003
        /*12f4*/ 	.word	0x00000000
        /*12f8*/ 	.short	0x010a
        /*12fa*/ 	.byte	0x3f
	.zero		1


	//   ....[41]....
        /*12fc*/ 	.word	0x00015a70
        /*1300*/ 	.word	0x00000010
        /*1304*/ 	.word	0x00030c00
        /*1308*/ 	.short	0x010a
        /*130a*/ 	.byte	0x3f
	.zero		1


	//   ....[42]....
        /*130c*/ 	.word	0x00015ac0
        /*1310*/ 	.word	0x00000006
        /*1314*/ 	.word	0x00030c10
        /*1318*/ 	.short	0x010a
        /*131a*/ 	.byte	0x3f
	.zero		1


	//   ....[43]....
        /*131c*/ 	.word	0x00015b10
        /*1320*/ 	.word	0x00000006
        /*1324*/ 	.word	0x00030c30
        /*1328*/ 	.short	0x010a
        /*132a*/ 	.byte	0x3f
	.zero		1


	//   ....[44]....
        /*132c*/ 	.word	0x00015b60
        /*1330*/ 	.word	0x00000006
        /*1334*/ 	.word	0x00030c10
        /*1338*/ 	.short	0x010a
        /*133a*/ 	.byte	0x3f
	.zero		1


	//   ....[45]....
        /*133c*/ 	.word	0x00015bb0
        /*1340*/ 	.word	0x00000006
        /*1344*/ 	.word	0x00030c30
        /*1348*/ 	.short	0x010a
        /*134a*/ 	.byte	0x3f
	.zero		1


	//   ....[46]....
        /*134c*/ 	.word	0x00015c00
        /*1350*/ 	.word	0x00000006
        /*1354*/ 	.word	0x00030c10
        /*1358*/ 	.short	0x010a
        /*135a*/ 	.byte	0x3f
	.zero		1


	//   ....[47]....
        /*135c*/ 	.word	0x00015c50
        /*1360*/ 	.word	0x00000006
        /*1364*/ 	.word	0x00030c30
        /*1368*/ 	.short	0x010a
        /*136a*/ 	.byte	0x3f
	.zero		1


	//   ....[48]....
        /*136c*/ 	.word	0x00015ca0
        /*1370*/ 	.word	0x0000000f
        /*1374*/ 	.word	0x00030c20
        /*1378*/ 	.short	0x010a
        /*137a*/ 	.byte	0x3f
	.zero		1


	//   ....[49]....
        /*137c*/ 	.word	0x00015cf0
        /*1380*/ 	.word	0x0000000f
        /*1384*/ 	.word	0x00030c40
        /*1388*/ 	.short	0x010a
        /*138a*/ 	.byte	0x3f
	.zero		1


	//   ....[50]....
        /*138c*/ 	.word	0x00015d40
        /*1390*/ 	.word	0x0000000f
        /*1394*/ 	.word	0x00030c28
        /*1398*/ 	.short	0x010a
        /*139a*/ 	.byte	0x3f
	.zero		1


	//   ....[51]....
        /*139c*/ 	.word	0x00015d90
        /*13a0*/ 	.word	0x0000000f
        /*13a4*/ 	.word	0x00030c48
        /*13a8*/ 	.short	0x010a
        /*13aa*/ 	.byte	0x3f
	.zero		1


	//   ....[52]....
        /*13ac*/ 	.word	0x00015df0
        /*13b0*/ 	.word	0x0000000f
        /*13b4*/ 	.word	0x00030c20
        /*13b8*/ 	.short	0x010a
        /*13ba*/ 	.byte	0x3f
	.zero		1


	//   ....[53]....
        /*13bc*/ 	.word	0x00015e40
        /*13c0*/ 	.word	0x0000000f
        /*13c4*/ 	.word	0x00030c40
        /*13c8*/ 	.short	0x010a
        /*13ca*/ 	.byte	0x3f
	.zero		1


	//   ....[54]....
        /*13cc*/ 	.word	0x00015e90
        /*13d0*/ 	.word	0x0000000f
        /*13d4*/ 	.word	0x00030c28
        /*13d8*/ 	.short	0x010a
        /*13da*/ 	.byte	0x3f
	.zero		1


	//   ....[55]....
        /*13dc*/ 	.word	0x00015ee0
        /*13e0*/ 	.word	0x00000003
        /*13e4*/ 	.word	0x00030c40
        /*13e8*/ 	.short	0x010a
        /*13ea*/ 	.byte	0x3f
	.zero		1


	//   ....[56]....
        /*13ec*/ 	.word	0x00015fb0
        /*13f0*/ 	.word	0x00000007
        /*13f4*/ 	.word	0x00000000
        /*13f8*/ 	.short	0x010a
        /*13fa*/ 	.byte	0x3f
	.zero		1


	//   ....[57]....
        /*13fc*/ 	.word	0x00016000
        /*1400*/ 	.word	0x00000003
        /*1404*/ 	.word	0x00000000
        /*1408*/ 	.short	0x010a
        /*140a*/ 	.byte	0x3f
	.zero		1


	//   ....[58]....
        /*140c*/ 	.word	0x00016050
        /*1410*/ 	.word	0x00000005
        /*1414*/ 	.word	0x00000000
        /*1418*/ 	.short	0x010a
        /*141a*/ 	.byte	0x3f
	.zero		1


	//----- nvinfo : EIATTR_NUM_MBARRIERS
	.align		4
.L_758:
        /*141c*/ 	.byte	0x03, 0x38
        /*141e*/ 	.short	0x0009


	//----- nvinfo : EIATTR_EXIT_INSTR_OFFSETS
	.align		4
        /*1420*/ 	.byte	0x04, 0x1c
        /*1422*/ 	.short	(.L_760 - .L_759)


	//   ....[0]....
.L_759:
        /*1424*/ 	.word	0x000159e0


	//----- nvinfo : EIATTR_MAX_THREADS
	.align		4
.L_760:
        /*1428*/ 	.byte	0x04, 0x05
        /*142a*/ 	.short	(.L_762 - .L_761)
.L_761:
        /*142c*/ 	.word	0x00000180
        /*1430*/ 	.word	0x00000001
        /*1434*/ 	.word	0x00000001


	//----- nvinfo : EIATTR_CRS_STACK_SIZE
	.align		4
.L_762:
        /*1438*/ 	.byte	0x04, 0x1e
        /*143a*/ 	.short	(.L_764 - .L_763)
.L_763:
        /*143c*/ 	.word	0x00000000


	//----- nvinfo : EIATTR_CBANK_PARAM_SIZE
	.align		4
.L_764:
        /*1440*/ 	.byte	0x03, 0x19
        /*1442*/ 	.short	0x06f0


	//----- nvinfo : EIATTR_PARAM_CBANK
	.align		4
        /*1444*/ 	.byte	0x04, 0x0a
        /*1446*/ 	.short	(.L_766 - .L_765)
	.align		4
.L_765:
        /*1448*/ 	.word	index@(.nv.constant0._ZN7cutlass13device_kernelIN5flash11enable_sm90INS1_16FlashAttnBwdSm90INS1_25CollectiveMainloopBwdSm90ILi2ELi2ELi2EN4cute5tupleIJNS5_1CILi1EEES8_S8_EEENS6_IJNS7_ILi128EEESA_NS7_ILi64EEEEEENS_10bfloat16_tEfNS_4arch4Sm90ELb0ELb1ELb1ELb1ELb0ELb1ELb0ELb0ELi2ELi1ELi2ELi2ELb0EEENS1_24CollectiveEpilogueBwdGQAISC_fSF_Li256ELb1ELb0EEENS1_19SingleTileSchedulerILb1ELb0ELb0ELi128EEEEEEEEEvNT_6ParamsE)
        /*144c*/ 	.short	0x0210
        /*144e*/ 	.short	0x06f0


	//----- nvinfo : EIATTR_SW_WAR
	.align		4
.L_766:
        /*1450*/ 	.byte	0x04, 0x36
        /*1452*/ 	.short	(.L_768 - .L_767)
.L_767:
        /*1454*/ 	.word	0x00000008
.L_768:


//--------------------- .nv.info._ZN7cutlass13device_kernelIN5flash11enable_sm90INS1_16FlashAttnBwdSm90INS1_25CollectiveMainloopBwdSm90ILi2ELi2ELi2EN4cute5tupleIJNS5_1CILi1EEES8_S8_EEENS6_IJNS7_ILi128EEESA_NS7_ILi64EEEEEENS_10bfloat16_tEfNS_4arch4Sm90ELb0ELb1ELb1ELb1ELb1ELb1ELb0ELb0ELi2ELi1ELi2ELi2ELb0EEENS1_24CollectiveEpilogueBwdGQAISC_fSF_Li256ELb1ELb1EEENS1_19SingleTileSchedulerILb1ELb0ELb0ELi128EEEEEEEEEvNT_6ParamsE --------------------------
	.section	.nv.info._ZN7cutlass13device_kernelIN5flash11enable_sm90INS1_16FlashAttnBwdSm90INS1_25CollectiveMainloopBwdSm90ILi2ELi2ELi2EN4cute5tupleIJNS5_1CILi1EEES8_S8_EEENS6_IJNS7_ILi128EEESA_NS7_ILi64EEEEEENS_10bfloat16_tEfNS_4arch4Sm90ELb0ELb1ELb1ELb1ELb1ELb1ELb0ELb0ELi2ELi1ELi2ELi2ELb0EEENS1_24CollectiveEpilogueBwdGQAISC_fSF_Li256ELb1ELb1EEENS1_19SingleTileSchedulerILb1ELb0ELb0ELi128EEEEEEEEEvNT_6ParamsE,"",@"SHT_CUDA_INFO"
	.sectionflags	@""
	.align	4


	//----- nvinfo : EIATTR_CUDA_API_VERSION
	.align		4
        /*0000*/ 	.byte	0x04, 0x37
        /*0002*/ 	.short	(.L_770 - .L_769)
.L_769:
        /*0004*/ 	.word	0x00000082


	//----- nvinfo : EIATTR_KPARAM_INFO
	.align		4
.L_770:
        /*0008*/ 	.byte	0x04, 0x17
        /*000a*/ 	.short	(.L_772 - .L_771)
.L_771:
        /*000c*/ 	.word	0x00000000
        /*0010*/ 	.short	0x0000
        /*0012*/ 	.short	0x0070
        /*0014*/ 	.byte	0x00, 0xf0, 0x01, 0x1a


	//----- nvinfo : EIATTR_SPARSE_MMA_MASK
	.align		4
.L_772:
        /*0018*/ 	.byte	0x03, 0x50
        /*001a*/ 	.short	0x0000


	//----- nvinfo : EIATTR_MAXREG_COUNT
	.align		4
        /*001c*/ 	.byte	0x03, 0x1b
        /*001e*/ 	.short	0x00a8


	//----- nvinfo : EIATTR_NUM_BARRIERS
	.align		4
        /*0020*/ 	.byte	0x02, 0x4c
        /*0022*/ 	.byte	0x10
	.zero		1


	//----- nvinfo : EIATTR_EXTERNS
	.align		4
        /*0024*/ 	.byte	0x04, 0x0f
        /*0026*/ 	.short	(.L_774 - .L_773)


	//   ....[0]....
	.align		4
.L_773:
        /*0028*/ 	.word	index@(__assertfail)


	//----- nvinfo : EIATTR_ANNOTATIONS
	.align		4
.L_774:
        /*002c*/ 	.byte	0x04, 0x55
        /*002e*/ 	.short	(.L_776 - .L_775)


	//   ....[0]....
.L_775:
        /* <DEDUP_REMOVED lines=155> */


	//----- nvinfo : EIATTR_MERCURY_ISA_VERSION
	.align		4
.L_776:
        /*09d0*/ 	.byte	0x03, 0x5f
        /*09d2*/ 	.short	0x0101


	//----- nvinfo : EIATTR_INT_WARP_WIDE_INSTR_OFFSETS
	.align		4
        /*09d4*/ 	.byte	0x04, 0x31
        /*09d6*/ 	.short	(.L_778 - .L_777)


	//   ....[0]....
.L_777:
        /*09d8*/ 	.word	0x00000190


	//   ....[1]....
        /*09dc*/ 	.word	0x000001c0


	//   ....[2]....
        /*09e0*/ 	.word	0x000135c0


	//   ....[3]....
        /*09e4*/ 	.word	0x00013c10


	//   ....[4]....
        /*09e8*/ 	.word	0x000140c0


	//   ....[5]....
        /*09ec*/ 	.word	0x00014380


	//   ....[6]....
        /*09f0*/ 	.word	0x000145e0


	//   ....[7]....
        /*09f4*/ 	.word	0x00014770


	//----- nvinfo : EIATTR_COOP_GROUP_MASK_REGIDS
	.align		4
.L_778:
        /*09f8*/ 	.byte	0x04, 0x29
        /*09fa*/ 	.short	(.L_780 - .L_779)


	//   ....[0]....
.L_779:
        /*09fc*/ 	.word	0xffffffff


	//   ....[1]....
        /*0a00*/ 	.word	0xffffffff


	//   ....[2]....
        /*0a04*/ 	.word	0xffffffff


	//   ....[3]....
        /*0a08*/ 	.word	0xffffffff


	//   ....[4]....
        /*0a0c*/ 	.word	0xffffffff


	//   ....[5]....
        /*0a10*/ 	.word	0xffffffff


	//   ....[6]....
        /*0a14*/ 	.word	0xffffffff


	//   ....[7]....
        /*0a18*/ 	.word	0xffffffff


	//   ....[8]....
        /*0a1c*/ 	.word	0xffffffff


	//   ....[9]....
        /*0a20*/ 	.word	0xffffffff


	//   ....[10]....
        /*0a24*/ 	.word	0xffffffff


	//   ....[11]....
        /*0a28*/ 	.word	0xffffffff


	//   ....[12]....
        /*0a2c*/ 	.word	0xffffffff


	//   ....[13]....
        /*0a30*/ 	.word	0xffffffff


	//   ....[14]....
        /*0a34*/ 	.word	0xffffffff


	//   ....[15]....
        /*0a38*/ 	.word	0xffffffff


	//   ....[16]....
        /*0a3c*/ 	.word	0xffffffff


	//   ....[17]....
        /*0a40*/ 	.word	0xffffffff


	//   ....[18]....
        /*0a44*/ 	.word	0xffffffff


	//   ....[19]....
        /*0a48*/ 	.word	0xffffffff


	//   ....[20]....
        /*0a4c*/ 	.word	0xffffffff


	//   ....[21]....
        /*0a50*/ 	.word	0xffffffff


	//   ....[22]....
        /*0a54*/ 	.word	0xffffffff


	//   ....[23]....
        /*0a58*/ 	.word	0xffffffff


	//   ....[24]....
        /*0a5c*/ 	.word	0xffffffff


	//   ....[25]....
        /*0a60*/ 	.word	0xffffffff


	//   ....[26]....
        /*0a64*/ 	.word	0xffffffff


	//   ....[27]....
        /*0a68*/ 	.word	0xffffffff


	//   ....[28]....
        /*0a6c*/ 	.word	0xffffffff


	//   ....[29]....
        /*0a70*/ 	.word	0xffffffff


	//   ....[30]....
        /*0a74*/ 	.word	0xffffffff


	//   ....[31]....
        /*0a78*/ 	.word	0xffffffff


	//   ....[32]....
        /*0a7c*/ 	.word	0xffffffff


	//   ....[33]....
        /*0a80*/ 	.word	0xffffffff


	//   ....[34]....
        /*0a84*/ 	.word	0xffffffff


	//   ....[35]....
        /*0a88*/ 	.word	0xffffffff


	//   ....[36]....
        /*0a8c*/ 	.word	0xffffffff


	//   ....[37]....
        /*0a90*/ 	.word	0xffffffff


	//   ....[38]....
        /*0a94*/ 	.word	0xffffffff


	//   ....[39]....
        /*0a98*/ 	.word	0xffffffff


	//   ....[40]....
        /*0a9c*/ 	.word	0xffffffff


	//   ....[41]....
        /*0aa0*/ 	.word	0xffffffff


	//   ....[42]....
        /*0aa4*/ 	.word	0xffffffff


	//   ....[43]....
        /*0aa8*/ 	.word	0xffffffff


	//   ....[44]....
        /*0aac*/ 	.word	0xffffffff


	//   ....[45]....
        /*0ab0*/ 	.word	0xffffffff


	//   ....[46]....
        /*0ab4*/ 	.word	0xffffffff


	//   ....[47]....
        /*0ab8*/ 	.word	0xffffffff


	//   ....[48]....
        /*0abc*/ 	.word	0xffffffff


	//   ....[49]....
        /*0ac0*/ 	.word	0xffffffff


	//   ....[50]....
        /*0ac4*/ 	.word	0xffffffff


	//   ....[51]....
        /*0ac8*/ 	.word	0xffffffff


	//   ....[52]....
        /*0acc*/ 	.word	0xffffffff


	//   ....[53]....
        /*0ad0*/ 	.word	0xffffffff


	//   ....[54]....
        /*0ad4*/ 	.word	0xffffffff


	//   ....[55]....
        /*0ad8*/ 	.word	0xffffffff


	//   ....[56]....
        /*0adc*/ 	.word	0xffffffff


	//   ....[57]....
        /*0ae0*/ 	.word	0xffffffff


	//   ....[58]....
        /*0ae4*/ 	.word	0xffffffff


	//   ....[59]....
        /*0ae8*/ 	.word	0xffffffff


	//   ....[60]....
        /*0aec*/ 	.word	0xffffffff


	//   ....[61]....
        /*0af0*/ 	.word	0xffffffff


	//   ....[62]....
        /*0af4*/ 	.word	0xffffffff


	//   ....[63]....
        /*0af8*/ 	.word	0xffffffff


	//   ....[64]....
        /*0afc*/ 	.word	0xffffffff


	//   ....[65]....
        /*0b00*/ 	.word	0xffffffff


	//   ....[66]....
        /*0b04*/ 	.word	0xffffffff


	//   ....[67]....
        /*0b08*/ 	.word	0xffffffff


	//   ....[68]....
        /*0b0c*/ 	.word	0xffffffff


	//   ....[69]....
        /*0b10*/ 	.word	0xffffffff


	//   ....[70]....
        /*0b14*/ 	.word	0xffffffff


	//   ....[71]....
        /*0b18*/ 	.word	0xffffffff


	//   ....[72]....
        /*0b1c*/ 	.word	0xffffffff


	//   ....[73]....
        /*0b20*/ 	.word	0xffffffff


	//   ....[74]....
        /*0b24*/ 	.word	0xffffffff


	//   ....[75]....
        /*0b28*/ 	.word	0xffffffff


	//   ....[76]....
        /*0b2c*/ 	.word	0xffffffff


	//   ....[77]....
        /*0b30*/ 	.word	0xffffffff


	//   ....[78]....
        /*0b34*/ 	.word	0xffffffff


	//   ....[79]....
        /*0b38*/ 	.word	0xffffffff


	//   ....[80]....
        /*0b3c*/ 	.word	0xffffffff


	//   ....[81]....
        /*0b40*/ 	.word	0xffffffff


	//   ....[82]....
        /*0b44*/ 	.word	0xffffffff


	//   ....[83]....
        /*0b48*/ 	.word	0xffffffff


	//   ....[84]....
        /*0b4c*/ 	.word	0xffffffff


	//   ....[85]....
        /*0b50*/ 	.word	0xffffffff


	//   ....[86]....
        /*0b54*/ 	.word	0xffffffff


	//   ....[87]....
        /*0b58*/ 	.word	0xffffffff


	//   ....[88]....
        /*0b5c*/ 	.word	0xffffffff


	//   ....[89]....
        /*0b60*/ 	.word	0xffffffff


	//   ....[90]....
        /*0b64*/ 	.word	0xffffffff


	//   ....[91]....
        /*0b68*/ 	.word	0xffffffff


	//   ....[92]....
        /*0b6c*/ 	.word	0xffffffff


	//   ....[93]....
        /*0b70*/ 	.word	0xffffffff


	//   ....[94]....
        /*0b74*/ 	.word	0xffffffff


	//   ....[95]....
        /*0b78*/ 	.word	0xffffffff


	//   ....[96]....
        /*0b7c*/ 	.word	0xffffffff


	//   ....[97]....
        /*0b80*/ 	.word	0xffffffff


	//   ....[98]....
        /*0b84*/ 	.word	0xffffffff


	//   ....[99]....
        /*0b88*/ 	.word	0xffffffff


	//   ....[100]....
        /*0b8c*/ 	.word	0xffffffff


	//   ....[101]....
        /*0b90*/ 	.word	0xffffffff


	//   ....[102]....
        /*0b94*/ 	.word	0xffffffff


	//   ....[103]....
        /*0b98*/ 	.word	0xffffffff


	//   ....[104]....
        /*0b9c*/ 	.word	0xffffffff


	//   ....[105]....
        /*0ba0*/ 	.word	0xffffffff


	//   ....[106]....
        /*0ba4*/ 	.word	0xffffffff


	//   ....[107]....
        /*0ba8*/ 	.word	0xffffffff


	//   ....[108]....
        /*0bac*/ 	.word	0xffffffff


	//   ....[109]....
        /*0bb0*/ 	.word	0xffffffff


	//   ....[110]....
        /*0bb4*/ 	.word	0xffffffff


	//   ....[111]....
        /*0bb8*/ 	.word	0xffffffff


	//   ....[112]....
        /*0bbc*/ 	.word	0xffffffff


	//   ....[113]....
        /*0bc0*/ 	.word	0xffffffff


	//   ....[114]....
        /*0bc4*/ 	.word	0xffffffff


	//   ....[115]....
        /*0bc8*/ 	.word	0xffffffff


	//   ....[116]....
        /*0bcc*/ 	.word	0xffffffff


	//   ....[117]....
        /*0bd0*/ 	.word	0xffffffff


	//   ....[118]....
        /*0bd4*/ 	.word	0xffffffff


	//   ....[119]....
        /*0bd8*/ 	.word	0xffffffff


	//   ....[120]....
        /*0bdc*/ 	.word	0xffffffff


	//   ....[121]....
        /*0be0*/ 	.word	0xffffffff


	//   ....[122]....
        /*0be4*/ 	.word	0xffffffff


	//   ....[123]....
        /*0be8*/ 	.word	0xffffffff


	//   ....[124]....
        /*0bec*/ 	.word	0xffffffff


	//   ....[125]....
        /*0bf0*/ 	.word	0xffffffff


	//   ....[126]....
        /*0bf4*/ 	.word	0xffffffff


	//   ....[127]....
        /*0bf8*/ 	.word	0xffffffff


	//   ....[128]....
        /*0bfc*/ 	.word	0xffffffff


	//   ....[129]....
        /*0c00*/ 	.word	0xffffffff


	//   ....[130]....
        /*0c04*/ 	.word	0xffffffff


	//   ....[131]....
        /*0c08*/ 	.word	0xffffffff


	//   ....[132]....
        /*0c0c*/ 	.word	0xffffffff


	//   ....[133]....
        /*0c10*/ 	.word	0xffffffff


	//   ....[134]....
        /*0c14*/ 	.word	0xffffffff


	//   ....[135]....
        /*0c18*/ 	.word	0xffffffff


	//   ....[136]....
        /*0c1c*/ 	.word	0xffffffff


	//   ....[137]....
        /*0c20*/ 	.word	0xffffffff


	//   ....[138]....
        /*0c24*/ 	.word	0xffffffff


	//   ....[139]....
        /*0c28*/ 	.word	0xffffffff


	//   ....[140]....
        /*0c2c*/ 	.word	0xffffffff


	//   ....[141]....
        /*0c30*/ 	.word	0xffffffff


	//   ....[142]....
        /*0c34*/ 	.word	0xffffffff


	//   ....[143]....
        /*0c38*/ 	.word	0xffffffff


	//   ....[144]....
        /*0c3c*/ 	.word	0xffffffff


	//   ....[145]....
        /*0c40*/ 	.word	0xffffffff


	//   ....[146]....
        /*0c44*/ 	.word	0xffffffff


	//   ....[147]....
        /*0c48*/ 	.word	0xffffffff


	//   ....[148]....
        /*0c4c*/ 	.word	0xffffffff


	//   ....[149]....
        /*0c50*/ 	.word	0xffffffff


	//   ....[150]....
        /*0c54*/ 	.word	0xffffffff


	//   ....[151]....
        /*0c58*/ 	.word	0xffffffff


	//   ....[152]....
        /*0c5c*/ 	.word	0xffffffff


	//   ....[153]....
        /*0c60*/ 	.word	0xffffffff


	//   ....[154]....
        /*0c64*/ 	.word	0xffffffff


	//   ....[155]....
        /*0c68*/ 	.word	0xffffffff


	//   ....[156]....
        /*0c6c*/ 	.word	0xffffffff


	//   ....[157]....
        /*0c70*/ 	.word	0xffffffff


	//   ....[158]....
        /*0c74*/ 	.word	0xffffffff


	//   ....[159]....
        /*0c78*/ 	.word	0xffffffff


	//   ....[160]....
        /*0c7c*/ 	.word	0xffffffff


	//   ....[161]....
        /*0c80*/ 	.word	0xffffffff


	//   ....[162]....
        /*0c84*/ 	.word	0xffffffff


	//   ....[163]....
        /*0c88*/ 	.word	0xffffffff


	//   ....[164]....
        /*0c8c*/ 	.word	0xffffffff


	//   ....[165]....
        /*0c90*/ 	.word	0xffffffff


	//   ....[166]....
        /*0c94*/ 	.word	0xffffffff


	//   ....[167]....
        /*0c98*/ 	.word	0xffffffff


	//   ....[168]....
        /*0c9c*/ 	.word	0xffffffff


	//   ....[169]....
        /*0ca0*/ 	.word	0xffffffff


	//   ....[170]....
        /*0ca4*/ 	.word	0xffffffff


	//   ....[171]....
        /*0ca8*/ 	.word	0xffffffff


	//   ....[172]....
        /*0cac*/ 	.word	0xffffffff


	//   ....[173]....
        /*0cb0*/ 	.word	0xffffffff


	//   ....[174]....
        /*0cb4*/ 	.word	0xffffffff


	//   ....[175]....
        /*0cb8*/ 	.word	0xffffffff


	//   ....[176]....
        /*0cbc*/ 	.word	0xffffffff


	//   ....[177]....
        /*0cc0*/ 	.word	0xffffffff


	//   ....[178]....
        /*0cc4*/ 	.word	0xffffffff


	//   ....[179]....
        /*0cc8*/ 	.word	0xffffffff


	//   ....[180]....
        /*0ccc*/ 	.word	0xffffffff


	//   ....[181]....
        /*0cd0*/ 	.word	0xffffffff


	//   ....[182]....
        /*0cd4*/ 	.word	0xffffffff


	//   ....[183]....
        /*0cd8*/ 	.word	0xffffffff


	//   ....[184]....
        /*0cdc*/ 	.word	0xffffffff


	//   ....[185]....
        /*0ce0*/ 	.word	0xffffffff


	//   ....[186]....
        /*0ce4*/ 	.word	0xffffffff


	//   ....[187]....
        /*0ce8*/ 	.word	0xffffffff


	//   ....[188]....
        /*0cec*/ 	.word	0xffffffff


	//   ....[189]....
        /*0cf0*/ 	.word	0xffffffff


	//   ....[190]....
        /*0cf4*/ 	.word	0xffffffff


	//   ....[191]....
        /*0cf8*/ 	.word	0xffffffff


	//   ....[192]....
        /*0cfc*/ 	.word	0xffffffff


	//   ....[193]....
        /*0d00*/ 	.word	0xffffffff


	//   ....[194]....
        /*0d04*/ 	.word	0xffffffff


	//   ....[195]....
        /*0d08*/ 	.word	0xffffffff


	//   ....[196]....
        /*0d0c*/ 	.word	0xffffffff


	//   ....[197]....
        /*0d10*/ 	.word	0xffffffff


	//   ....[198]....
        /*0d14*/ 	.word	0xffffffff


	//   ....[199]....
        /*0d18*/ 	.word	0xffffffff


	//   ....[200]....
        /*0d1c*/ 	.word	0xffffffff


	//   ....[201]....
        /*0d20*/ 	.word	0xffffffff


	//   ....[202]....
        /*0d24*/ 	.word	0xffffffff


	//   ....[203]....
        /*0d28*/ 	.word	0xffffffff


	//   ....[204]....
        /*0d2c*/ 	.word	0xffffffff


	//   ....[205]....
        /*0d30*/ 	.word	0xffffffff


	//   ....[206]....
        /*0d34*/ 	.word	0xffffffff


	//   ....[207]....
        /*0d38*/ 	.word	0xffffffff


	//   ....[208]....
        /*0d3c*/ 	.word	0xffffffff


	//   ....[209]....
        /*0d40*/ 	.word	0xffffffff


	//   ....[210]....
        /*0d44*/ 	.word	0xffffffff


	//   ....[211]....
        /*0d48*/ 	.word	0xffffffff


	//   ....[212]....
        /*0d4c*/ 	.word	0x0500000f


	//   ....[213]....
        /*0d50*/ 	.word	0x0500000f


	//   ....[214]....
        /*0d54*/ 	.word	0x0500000f


	//   ....[215]....
        /*0d58*/ 	.word	0x0500000f


	//   ....[216]....
        /*0d5c*/ 	.word	0x0500000f


	//   ....[217]....
        /*0d60*/ 	.word	0x0500000f


	//----- nvinfo : EIATTR_COOP_GROUP_INSTR_OFFSETS
	.align		4
.L_780:
        /*0d64*/ 	.byte	0x04, 0x28
        /*0d66*/ 	.short	(.L_782 - .L_781)


	//   ....[0]....
.L_781:
        /*0d68*/ 	.word	0x00000070


	//   ....[1]....
        /*0d6c*/ 	.word	0x000001a0


	//   ....[2]....
        /*0d70*/ 	.word	0x000001f0


	//   ....[3]....
        /*0d74*/ 	.word	0x000003e0


	//   ....[4]....
        /*0d78*/ 	.word	0x00000620


	//   ....[5]....
        /*0d7c*/ 	.word	0x00001410


	//   ....[6]....
        /*0d80*/ 	.word	0x00003700


	//   ....[7]....
        /*0d84*/ 	.word	0x00003d40


	//   ....[8]....
        /*0d88*/ 	.word	0x00003f60


	//   ....[9]....
        /*0d8c*/ 	.word	0x00003f90


	//   ....[10]....
        /*0d90*/ 	.word	0x00003fc0


	//   ....[11]....
        /*0d94*/ 	.word	0x00004000


	//   ....[12]....
        /*0d98*/ 	.word	0x00004040


	//   ....[13]....
        /*0d9c*/ 	.word	0x00004120


	//   ....[14]....
        /*0da0*/ 	.word	0x00004160


	//   ....[15]....
        /*0da4*/ 	.word	0x00004190


	//   ....[16]....
        /*0da8*/ 	.word	0x000041a0


	//   ....[17]....
        /*0dac*/ 	.word	0x000041c0


	//   ....[18]....
        /*0db0*/ 	.word	0x000041d0


	//   ....[19]....
        /*0db4*/ 	.word	0x00004240


	//   ....[20]....
        /*0db8*/ 	.word	0x00004280


	//   ....[21]....
        /*0dbc*/ 	.word	0x000042c0


	//   ....[22]....
        /*0dc0*/ 	.word	0x00004300


	//   ....[23]....
        /*0dc4*/ 	.word	0x00004350


	//   ....[24]....
        /*0dc8*/ 	.word	0x00004450


	//   ....[25]....
        /*0dcc*/ 	.word	0x000044b0


	//   ....[26]....
        /*0dd0*/ 	.word	0x000044e0


	//   ....[27]....
        /*0dd4*/ 	.word	0x00004540


	//   ....[28]....
        /*0dd8*/ 	.word	0x00004580


	//   ....[29]....
        /*0ddc*/ 	.word	0x000045a0


	//   ....[30]....
        /*0de0*/ 	.word	0x000045d0


	//   ....[31]....
        /*0de4*/ 	.word	0x00004600


	//   ....[32]....
        /*0de8*/ 	.word	0x00004620


	//   ....[33]....
        /*0dec*/ 	.word	0x00004740


	//   ....[34]....
        /*0df0*/ 	.word	0x00004780


	//   ....[35]....
        /*0df4*/ 	.word	0x000047b0


	//   ....[36]....
        /*0df8*/ 	.word	0x000047e0


	//   ....[37]....
        /*0dfc*/ 	.word	0x00004800


	//   ....[38]....
        /*0e00*/ 	.word	0x000048b0


	//   ....[39]....
        /*0e04*/ 	.word	0x000048e0


	//   ....[40]....
        /*0e08*/ 	.word	0x00004920


	//   ....[41]....
        /*0e0c*/ 	.word	0x00004940


	//   ....[42]....
        /*0e10*/ 	.word	0x00004960


	//   ....[43]....
        /*0e14*/ 	.word	0x00004970


	//   ....[44]....
        /*0e18*/ 	.word	0x000049c0


	//   ....[45]....
        /*0e1c*/ 	.word	0x000049f0


	//   ....[46]....
        /*0e20*/ 	.word	0x00004a30


	//   ....[47]....
        /*0e24*/ 	.word	0x00004a60


	//   ....[48]....
        /*0e28*/ 	.word	0x00004b70


	//   ....[49]....
        /*0e2c*/ 	.word	0x00004c10


	//   ....[50]....
        /*0e30*/ 	.word	0x00004c20


	//   ....[51]....
        /*0e34*/ 	.word	0x00004cf0


	//   ....[52]....
        /*0e38*/ 	.word	0x00004d20


	//   ....[53]....
        /*0e3c*/ 	.word	0x00004d60


	//   ....[54]....
        /*0e40*/ 	.word	0x00004e20


	//   ....[55]....
        /*0e44*/ 	.word	0x00004fc0


	//   ....[56]....
        /*0e48*/ 	.word	0x00005000


	//   ....[57]....
        /*0e4c*/ 	.word	0x000050b0


	//   ....[58]....
        /*0e50*/ 	.word	0x000050f0


	//   ....[59]....
        /*0e54*/ 	.word	0x00005130


	//   ....[60]....
        /*0e58*/ 	.word	0x000051b0


	//   ....[61]....
        /*0e5c*/ 	.word	0x000051f0


	//   ....[62]....
        /*0e60*/ 	.word	0x00005320


	//   ....[63]....
        /*0e64*/ 	.word	0x00005490


	//   ....[64]....
        /*0e68*/ 	.word	0x000054c0


	//   ....[65]....
        /*0e6c*/ 	.word	0x000054e0


	//   ....[66]....
        /*0e70*/ 	.word	0x00005500


	//   ....[67]....
        /*0e74*/ 	.word	0x00005540


	//   ....[68]....
        /*0e78*/ 	.word	0x00005560


	//   ....[69]....
        /*0e7c*/ 	.word	0x000055e0


	//   ....[70]....
        /*0e80*/ 	.word	0x00008810


	//   ....[71]....
        /*0e84*/ 	.word	0x00008820


	//   ....[72]....
        /*0e88*/ 	.word	0x00008830


	//   ....[73]....
        /*0e8c*/ 	.word	0x00008880


	//   ....[74]....
        /*0e90*/ 	.word	0x00008890


	//   ....[75]....
        /*0e94*/ 	.word	0x00008920


	//   ....[76]....
        /*0e98*/ 	.word	0x00008970


	//   ....[77]....
        /*0e9c*/ 	.word	0x00008a20


	//   ....[78]....
        /*0ea0*/ 	.word	0x00008a60


	//   ....[79]....
        /*0ea4*/ 	.word	0x00008a80


	//   ....[80]....
        /*0ea8*/ 	.word	0x00008b00


	//   ....[81]....
        /*0eac*/ 	.word	0x00008b20


	//   ....[82]....
        /*0eb0*/ 	.word	0x00008b50


	//   ....[83]....
        /*0eb4*/ 	.word	0x00008b70


	//   ....[84]....
        /*0eb8*/ 	.word	0x00008bf0


	//   ....[85]....
        /*0ebc*/ 	.word	0x00008ce0


	//   ....[86]....
        /*0ec0*/ 	.word	0x00008d20


	//   ....[87]....
        /*0ec4*/ 	.word	0x00008d70


	//   ....[88]....
        /*0ec8*/ 	.word	0x00008df0


	//   ....[89]....
        /*0ecc*/ 	.word	0x00008e20


	//   ....[90]....
        /*0ed0*/ 	.word	0x00008ed0


	//   ....[91]....
        /*0ed4*/ 	.word	0x00008f70


	//   ....[92]....
        /*0ed8*/ 	.word	0x00008ff0


	//   ....[93]....
        /*0edc*/ 	.word	0x00009020


	//   ....[94]....
        /*0ee0*/ 	.word	0x00009080


	//   ....[95]....
        /*0ee4*/ 	.word	0x000090b0


	//   ....[96]....
        /*0ee8*/ 	.word	0x000090f0


	//   ....[97]....
        /*0eec*/ 	.word	0x00009150


	//   ....[98]....
        /*0ef0*/ 	.word	0x00009200


	//   ....[99]....
        /*0ef4*/ 	.word	0x00009230


	//   ....[100]....
        /*0ef8*/ 	.word	0x00009270


	//   ....[101]....
        /*0efc*/ 	.word	0x00009340


	//   ....[102]....
        /*0f00*/ 	.word	0x000093d0


	//   ....[103]....
        /*0f04*/ 	.word	0x000094f0


	//   ....[104]....
        /*0f08*/ 	.word	0x00009520


	//   ....[105]....
        /*0f0c*/ 	.word	0x00009570


	//   ....[106]....
        /*0f10*/ 	.word	0x00009660


	//   ....[107]....
        /*0f14*/ 	.word	0x00009740


	//   ....[108]....
        /*0f18*/ 	.word	0x000097e0


	//   ....[109]....
        /*0f1c*/ 	.word	0x00009810


	//   ....[110]....
        /*0f20*/ 	.word	0x00009aa0


	//   ....[111]....
        /*0f24*/ 	.word	0x00009b10


	//   ....[112]....
        /*0f28*/ 	.word	0x00009b30


	//   ....[113]....
        /*0f2c*/ 	.word	0x00009bd0


	//   ....[114]....
        /*0f30*/ 	.word	0x00009c60


	//   ....[115]....
        /*0f34*/ 	.word	0x00009c90


	//   ....[116]....
        /*0f38*/ 	.word	0x00009dc0


	//   ....[117]....
        /*0f3c*/ 	.word	0x00009e30


	//   ....[118]....
        /*0f40*/ 	.word	0x00009ea0


	//   ....[119]....
        /*0f44*/ 	.word	0x0000a0e0


	//   ....[120]....
        /*0f48*/ 	.word	0x0000a0f0


	//   ....[121]....
        /*0f4c*/ 	.word	0x0000a100


	//   ....[122]....
        /*0f50*/ 	.word	0x0000a110


	//   ....[123]....
        /*0f54*/ 	.word	0x0000a120


	//   ....[124]....
        /*0f58*/ 	.word	0x0000a130


	//   ....[125]....
        /*0f5c*/ 	.word	0x0000a140


	//   ....[126]....
        /*0f60*/ 	.word	0x0000a4c0


	//   ....[127]....
        /*0f64*/ 	.word	0x0000a4e0


	//   ....[128]....
        /*0f68*/ 	.word	0x0000a500


	//   ....[129]....
        /*0f6c*/ 	.word	0x0000a510


	//   ....[130]....
        /*0f70*/ 	.word	0x0000a520


	//   ....[131]....
        /*0f74*/ 	.word	0x0000a530


	//   ....[132]....
        /*0f78*/ 	.word	0x0000a540


	//   ....[133]....
        /*0f7c*/ 	.word	0x0000a550


	//   ....[134]....
        /*0f80*/ 	.word	0x0000db50


	//   ....[135]....
        /*0f84*/ 	.word	0x0000e4f0


	//   ....[136]....
        /*0f88*/ 	.word	0x0000e530


	//   ....[137]....
        /*0f8c*/ 	.word	0x0000e570


	//   ....[138]....
        /*0f90*/ 	.word	0x0000e640


	//   ....[139]....
        /*0f94*/ 	.word	0x0000e650


	//   ....[140]....
        /*0f98*/ 	.word	0x0000e6e0


	//   ....[141]....
        /*0f9c*/ 	.word	0x0000e750


	//   ....[142]....
        /*0fa0*/ 	.word	0x0000e760


	//   ....[143]....
        /*0fa4*/ 	.word	0x0000e770


	//   ....[144]....
        /*0fa8*/ 	.word	0x0000e7c0


	//   ....[145]....
        /*0fac*/ 	.word	0x0000e7d0


	//   ....[146]....
        /*0fb0*/ 	.word	0x0000e810


	//   ....[147]....
        /*0fb4*/ 	.word	0x0000e900


	//   ....[148]....
        /*0fb8*/ 	.word	0x0000e950


	//   ....[149]....
        /*0fbc*/ 	.word	0x0000e960


	//   ....[150]....
        /*0fc0*/ 	.word	0x0000e9a0


	//   ....[151]....
        /*0fc4*/ 	.word	0x0000ea70


	//   ....[152]....
        /*0fc8*/ 	.word	0x0000eae0


	//   ....[153]....
        /*0fcc*/ 	.word	0x0000eb00


	//   ....[154]....
        /*0fd0*/ 	.word	0x0000eb10


	//   ....[155]....
        /*0fd4*/ 	.word	0x0000ebb0


	//   ....[156]....
        /*0fd8*/ 	.word	0x0000ebc0


	//   ....[157]....
        /*0fdc*/ 	.word	0x0000ebd0


	//   ....[158]....
        /*0fe0*/ 	.word	0x0000ec20


	//   ....[159]....
        /*0fe4*/ 	.word	0x0000ec60


	//   ....[160]....
        /*0fe8*/ 	.word	0x0000ec70


	//   ....[161]....
        /*0fec*/ 	.word	0x0000ec80


	//   ....[162]....
        /*0ff0*/ 	.word	0x0000ecd0


	//   ....[163]....
        /*0ff4*/ 	.word	0x0000ed60


	//   ....[164]....
        /*0ff8*/ 	.word	0x0000eda0


	//   ....[165]....
        /*0ffc*/ 	.word	0x0000edd0


	//   ....[166]....
        /*1000*/ 	.word	0x0000ede0


	//   ....[167]....
        /*1004*/ 	.word	0x0000ee40


	//   ....[168]....
        /*1008*/ 	.word	0x0000ee50


	//   ....[169]....
        /*100c*/ 	.word	0x0000ee80


	//   ....[170]....
        /*1010*/ 	.word	0x0000ee90


	//   ....[171]....
        /*1014*/ 	.word	0x0000eed0


	//   ....[172]....
        /*1018*/ 	.word	0x0000ef40


	//   ....[173]....
        /*101c*/ 	.word	0x0000ef80


	//   ....[174]....
        /*1020*/ 	.word	0x0000efa0


	//   ....[175]....
        /*1024*/ 	.word	0x0000f210


	//   ....[176]....
        /*1028*/ 	.word	0x0000f280


	//   ....[177]....
        /*102c*/ 	.word	0x0000f2e0


	//   ....[178]....
        /*1030*/ 	.word	0x0000f330


	//   ....[179]....
        /*1034*/ 	.word	0x0000f390


	//   ....[180]....
        /*1038*/ 	.word	0x0000f3d0


	//   ....[181]....
        /*103c*/ 	.word	0x0000f3e0


	//   ....[182]....
        /*1040*/ 	.word	0x0000f6b0


	//   ....[183]....
        /*1044*/ 	.word	0x0000f6e0


	//   ....[184]....
        /*1048*/ 	.word	0x0000f720


	//   ....[185]....
        /*104c*/ 	.word	0x0000f740


	//   ....[186]....
        /*1050*/ 	.word	0x0000f750


	//   ....[187]....
        /*1054*/ 	.word	0x0000f760


	//   ....[188]....
        /*1058*/ 	.word	0x0000f770


	//   ....[189]....
        /*105c*/ 	.word	0x0000f780


	//   ....[190]....
        /*1060*/ 	.word	0x0000fb10


	//   ....[191]....
        /*1064*/ 	.word	0x0000fb40


	//   ....[192]....
        /*1068*/ 	.word	0x0000fb90


	//   ....[193]....
        /*106c*/ 	.word	0x0000fc70


	//   ....[194]....
        /*1070*/ 	.word	0x0000fcc0


	//   ....[195]....
        /*1074*/ 	.word	0x0000fd10


	//   ....[196]....
        /*1078*/ 	.word	0x0000fd40


	//   ....[197]....
        /*107c*/ 	.word	0x00010070


	//   ....[198]....
        /*1080*/ 	.word	0x00012040


	//   ....[199]....
        /*1084*/ 	.word	0x000121e0


	//   ....[200]....
        /*1088*/ 	.word	0x00012430


	//   ....[201]....
        /*108c*/ 	.word	0x000125d0


	//   ....[202]....
        /*1090*/ 	.word	0x000126e0


	//   ....[203]....
        /*1094*/ 	.word	0x000131c0


	//   ....[204]....
        /*1098*/ 	.word	0x000134f0


	//   ....[205]....
        /*109c*/ 	.word	0x00013870


	//   ....[206]....
        /*10a0*/ 	.word	0x00013b40


	//   ....[207]....
        /*10a4*/ 	.word	0x00013d80


	//   ....[208]....
        /*10a8*/ 	.word	0x00013ff0


	//   ....[209]....
        /*10ac*/ 	.word	0x000142c0


	//   ....[210]....
        /*10b0*/ 	.word	0x000144e0


	//   ....[211]....
        /*10b4*/ 	.word	0x00014670


	//   ....[212]....
        /*10b8*/ 	.word	0x00016d40


	//   ....[213]....
        /*10bc*/ 	.word	0x00016fd0


	//   ....[214]....
        /*10c0*/ 	.word	0x00017040


	//   ....[215]....
        /*10c4*/ 	.word	0x000170b0


	//   ....[216]....
        /*10c8*/ 	.word	0x00017120


	//   ....[217]....
        /*10cc*/ 	.word	0x00017190


	//----- nvinfo : EIATTR_REG_RECONFIG
	.align		4
.L_782:
        /*10d0*/ 	.byte	0x01, 0x54
	.zero		2


	//----- nvinfo : EIATTR_SYSCALL_OFFSETS
	.align		4
        /*10d4*/ 	.byte	0x04, 0x46
        /*10d6*/ 	.short	(.L_784 - .L_783)


	//   ....[0]....
.L_783:
        /*10d8*/ 	.word	0x00001070


	//   ....[1]....
        /*10dc*/ 	.word	0x00001160


	//   ....[2]....
        /*10e0*/ 	.word	0x000012c0


	//   ....[3]....
        /*10e4*/ 	.word	0x000013b0


	//----- nvinfo : EIATTR_MBARRIER_INSTR_OFFSETS
	.align		4
.L_784:
        /*10e8*/ 	.byte	0x04, 0x39
        /*10ea*/ 	.short	(.L_786 - .L_785)


	//   ....[0]....
.L_785:
        /*10ec*/ 	.word	0x00000290
        /*10f0*/ 	.word	0x000000ff
        /*10f4*/ 	.word	0x00030c00
        /*10f8*/ 	.short	0x0100
        /*10fa*/ 	.byte	0x06
	.zero		1


	//   ....[1]....
        /*10fc*/ 	.word	0x00000390
        /*1100*/ 	.word	0x000000ff
        /*1104*/ 	.word	0x00030c10
        /*1108*/ 	.short	0x0100
        /*110a*/ 	.byte	0x08
	.zero		1


	//   ....[2]....
        /*110c*/ 	.word	0x000003a0
        /*1110*/ 	.word	0x000000ff
        /*1114*/ 	.word	0x00030c20
        /*1118*/ 	.short	0x0100
        /*111a*/ 	.byte	0x08
	.zero		1


	//   ....[3]....
        /*111c*/ 	.word	0x000003b0
        /*1120*/ 	.word	0x000000ff
        /*1124*/ 	.word	0x00030c18
        /*1128*/ 	.short	0x0100
        /*112a*/ 	.byte	0x08
	.zero		1


	//   ....[4]....
        /*112c*/ 	.word	0x000003c0
        /*1130*/ 	.word	0x000000ff
        /*1134*/ 	.word	0x00030c28
        /*1138*/ 	.short	0x0100
        /*113a*/ 	.byte	0x08
	.zero		1


	//   ....[5]....
        /*113c*/ 	.word	0x000004f0
        /*1140*/ 	.word	0x000000ff
        /*1144*/ 	.word	0x00030c30
        /*1148*/ 	.short	0x0100
        /*114a*/ 	.byte	0x08
	.zero		1


	//   ....[6]....
        /*114c*/ 	.word	0x00000500
        /*1150*/ 	.word	0x000000ff
        /*1154*/ 	.word	0x00030c40
        /*1158*/ 	.short	0x0100
        /*115a*/ 	.byte	0x08
	.zero		1


	//   ....[7]....
        /*115c*/ 	.word	0x00000510
        /*1160*/ 	.word	0x000000ff
        /*1164*/ 	.word	0x00030c38
        /*1168*/ 	.short	0x0100
        /*116a*/ 	.byte	0x08
	.zero		1


	//   ....[8]....
        /*116c*/ 	.word	0x00000520
        /*1170*/ 	.word	0x000000ff
        /*1174*/ 	.word	0x00030c48
        /*1178*/ 	.short	0x0100
        /*117a*/ 	.byte	0x08
	.zero		1


	//   ....[9]....
        /*117c*/ 	.word	0x00001450
        /*1180*/ 	.word	0x00000010
        /*1184*/ 	.word	0x00030c00
        /*1188*/ 	.short	0x010a
        /*118a*/ 	.byte	0x3f
	.zero		1


	//   ....[10]....
        /*118c*/ 	.word	0x00001580
        /*1190*/ 	.word	0x00000010
        /*1194*/ 	.word	0x00030c00
        /*1198*/ 	.short	0x010a
        /*119a*/ 	.byte	0x3f
	.zero		1


	//   ....[11]....
        /*119c*/ 	.word	0x00002030
        /*11a0*/ 	.word	0x00000006
        /*11a4*/ 	.word	0x00030c10
        /*11a8*/ 	.short	0x010a
        /*11aa*/ 	.byte	0x3f
	.zero		1


	//   ....[12]....
        /*11ac*/ 	.word	0x000020a0
        /*11b0*/ 	.word	0x00000006
        /*11b4*/ 	.word	0x00030c10
        /*11b8*/ 	.short	0x010a
        /*11ba*/ 	.byte	0x3f
	.zero		1


	//   ....[13]....
        /*11bc*/ 	.word	0x000024d0
        /*11c0*/ 	.word	0x00000006
        /*11c4*/ 	.word	0x00030c30
        /*11c8*/ 	.short	0x010a
        /*11ca*/ 	.byte	0x3f
	.zero		1


	//   ....[14]....
        /*11cc*/ 	.word	0x00002510
        /*11d0*/ 	.word	0x00000006
        /*11d4*/ 	.word	0x00030c30
        /*11d8*/ 	.short	0x010a
        /*11da*/ 	.byte	0x3f
	.zero		1


	//   ....[15]....
        /*11dc*/ 	.word	0x00006bc0
        /*11e0*/ 	.word	0x00000005
        /*11e4*/ 	.word	0x00000000
        /*11e8*/ 	.short	0x0101
        /*11ea*/ 	.byte	0x3f
	.zero		1


	//   ....[16]....
        /*11ec*/ 	.word	0x00007010
        /*11f0*/ 	.word	0x00000006
        /*11f4*/ 	.word	0x00000000
        /*11f8*/ 	.short	0x0101
        /*11fa*/ 	.byte	0x3f
	.zero		1


	//   ....[17]....
        /*11fc*/ 	.word	0x00007900
        /*1200*/ 	.word	0x00000006
        /*1204*/ 	.word	0x00030c10
        /*1208*/ 	.short	0x010a
        /*120a*/ 	.byte	0x3f
	.zero		1


	//   ....[18]....
        /*120c*/ 	.word	0x00007980
        /*1210*/ 	.word	0x00000006
        /*1214*/ 	.word	0x00030c10
        /*1218*/ 	.short	0x010a
        /*121a*/ 	.byte	0x3f
	.zero		1


	//   ....[19]....
        /*121c*/ 	.word	0x00007d90
        /*1220*/ 	.word	0x00000006
        /*1224*/ 	.word	0x00030c30
        /*1228*/ 	.short	0x010a
        /*122a*/ 	.byte	0x3f
	.zero		1


	//   ....[20]....
        /*122c*/ 	.word	0x00007dd0
        /*1230*/ 	.word	0x00000006
        /*1234*/ 	.word	0x00030c30
        /*1238*/ 	.short	0x010a
        /*123a*/ 	.byte	0x3f
	.zero		1


	//   ....[21]....
        /*123c*/ 	.word	0x0000ba30
        /*1240*/ 	.word	0x00000005
        /*1244*/ 	.word	0x00000000
        /*1248*/ 	.short	0x0101
        /*124a*/ 	.byte	0x3f
	.zero		1


	//   ....[22]....
        /*124c*/ 	.word	0x0000be80
        /*1250*/ 	.word	0x00000006
        /*1254*/ 	.word	0x00000000
        /*1258*/ 	.short	0x0101
        /*125a*/ 	.byte	0x3f
	.zero		1


	//   ....[23]....
        /*125c*/ 	.word	0x0000c680
        /*1260*/ 	.word	0x00000006
        /*1264*/ 	.word	0x00030c10
        /*1268*/ 	.short	0x010a
        /*126a*/ 	.byte	0x3f
	.zero		1


	//   ....[24]....
        /*126c*/ 	.word	0x0000c700
        /*1270*/ 	.word	0x00000006
        /*1274*/ 	.word	0x00030c10
        /*1278*/ 	.short	0x010a
        /*127a*/ 	.byte	0x3f
	.zero		1


	//   ....[25]....
        /*127c*/ 	.word	0x0000cb30
        /*1280*/ 	.word	0x00000006
        /*1284*/ 	.word	0x00030c30
        /*1288*/ 	.short	0x010a
        /*128a*/ 	.byte	0x3f
	.zero		1


	//   ....[26]....
        /*128c*/ 	.word	0x0000cb70
        /*1290*/ 	.word	0x00000006
        /*1294*/ 	.word	0x00030c30
        /*1298*/ 	.short	0x010a
        /*129a*/ 	.byte	0x3f
	.zero		1


	//   ....[27]....
        /*129c*/ 	.word	0x00011240
        /*12a0*/ 	.word	0x00000005
        /*12a4*/ 	.word	0x00000000
        /*12a8*/ 	.short	0x0101
        /*12aa*/ 	.byte	0x3f
	.zero		1


	//   ....[28]....
        /*12ac*/ 	.word	0x000116c0
        /*12b0*/ 	.word	0x00000006
        /*12b4*/ 	.word	0x00000000
        /*12b8*/ 	.short	0x0101
        /*12ba*/ 	.byte	0x3f
	.zero		1


	//   ....[29]....
        /*12bc*/ 	.word	0x00015370
        /*12c0*/ 	.word	0x0000000f
        /*12c4*/ 	.word	0x00030c20
        /*12c8*/ 	.short	0x010a
        /*12ca*/ 	.byte	0x3f
	.zero		1


	//   ....[30]....
        /*12cc*/ 	.word	0x00015960
        /*12d0*/ 	.word	0x0000000f
        /*12d4*/ 	.word	0x00030c40
        /*12d8*/ 	.short	0x010a
        /*12da*/ 	.byte	0x3f
	.zero		1


	//   ....[31]....
        /*12dc*/ 	.word	0x00015bc0
        /*12e0*/ 	.word	0x0000000f
        /*12e4*/ 	.word	0x00030c28
        /*12e8*/ 	.short	0x010a
        /*12ea*/ 	.byte	0x3f
	.zero		1


	//   ....[32]....
        /*12ec*/ 	.word	0x00015e20
        /*12f0*/ 	.word	0x0000000f
        /*12f4*/ 	.word	0x00030c48
        /*12f8*/ 	.short	0x010a
        /*12fa*/ 	.byte	0x3f
	.zero		1


	//   ....[33]....
        /*12fc*/ 	.word	0x00016020
        /*1300*/ 	.word	0x0000000f
        /*1304*/ 	.word	0x00030c20
        /*1308*/ 	.short	0x010a
        /*130a*/ 	.byte	0x3f
	.zero		1


	//   ....[34]....
        /*130c*/ 	.word	0x000162f0
        /*1310*/ 	.word	0x0000000f
        /*1314*/ 	.word	0x00030c40
        /*1318*/ 	.short	0x010a
        /*131a*/ 	.byte	0x3f
	.zero		1


	//   ....[35]....
        /*131c*/ 	.word	0x00016520
        /*1320*/ 	.word	0x0000000f
        /*1324*/ 	.word	0x00030c28
        /*1328*/ 	.short	0x010a
        /*132a*/ 	.byte	0x3f
	.zero		1


	//   ....[36]....
        /*132c*/ 	.word	0x000167c0
        /*1330*/ 	.word	0x00000003
        /*1334*/ 	.word	0x00030c40
        /*1338*/ 	.short	0x010a
        /*133a*/ 	.byte	0x3f
	.zero		1


	//   ....[37]....
        /*133c*/ 	.word	0x00016bb0
        /*1340*/ 	.word	0x00000007
        /*1344*/ 	.word	0x00000000
        /*1348*/ 	.short	0x010a
        /*134a*/ 	.byte	0x3f
	.zero		1


	//   ....[38]....
        /*134c*/ 	.word	0x00016c00
        /*1350*/ 	.word	0x00000003
        /*1354*/ 	.word	0x00000000
        /*1358*/ 	.short	0x010a
        /*135a*/ 	.byte	0x3f
	.zero		1


	//   ....[39]....
        /*135c*/ 	.word	0x00016c60
        /*1360*/ 	.word	0x00000005
        /*1364*/ 	.word	0x00000000
        /*1368*/ 	.short	0x010a
        /*136a*/ 	.byte	0x3f
	.zero		1


	//   ....[40]....
        /*136c*/ 	.word	0x00016c90
        /*1370*/ 	.word	0x00000003
        /*1374*/ 	.word	0x00000000
        /*1378*/ 	.short	0x010a
        /*137a*/ 	.byte	0x3f
	.zero		1


	//   ....[41]....
        /*137c*/ 	.word	0x00016d70
        /*1380*/ 	.word	0x00000010
        /*1384*/ 	.word	0x00030c00
        /*1388*/ 	.short	0x010a
        /*138a*/ 	.byte	0x3f
	.zero		1


	//   ....[42]....
        /*138c*/ 	.word	0x00016dc0
        /*1390*/ 	.word	0x00000006
        /*1394*/ 	.word	0x00030c10
        /*1398*/ 	.short	0x010a
        /*139a*/ 	.byte	0x3f
	.zero		1


	//   ....[43]....
        /*139c*/ 	.word	0x00016e10
        /*13a0*/ 	.word	0x00000006
        /*13a4*/ 	.word	0x00030c30
        /*13a8*/ 	.short	0x010a
        /*13aa*/ 	.byte	0x3f
	.zero		1


	//   ....[44]....
        /*13ac*/ 	.word	0x00016e60
        /*13b0*/ 	.word	0x00000006
        /*13b4*/ 	.word	0x00030c10
        /*13b8*/ 	.short	0x010a
        /*13ba*/ 	.byte	0x3f
	.zero		1


	//   ....[45]....
        /*13bc*/ 	.word	0x00016eb0
        /*13c0*/ 	.word	0x00000006
        /*13c4*/ 	.word	0x00030c30
        /*13c8*/ 	.short	0x010a
        /*13ca*/ 	.byte	0x3f
	.zero		1


	//   ....[46]....
        /*13cc*/ 	.word	0x00016f00
        /*13d0*/ 	.word	0x00000006
        /*13d4*/ 	.word	0x00030c10
        /*13d8*/ 	.short	0x010a
        /*13da*/ 	.byte	0x3f
	.zero		1


	//   ....[47]....
        /*13dc*/ 	.word	0x00016f50
        /*13e0*/ 	.word	0x00000006
        /*13e4*/ 	.word	0x00030c30
        /*13e8*/ 	.short	0x010a
        /*13ea*/ 	.byte	0x3f
	.zero		1


	//   ....[48]....
        /*13ec*/ 	.word	0x000171d0
        /*13f0*/ 	.word	0x0000000f
        /*13f4*/ 	.word	0x00030c20
        /*13f8*/ 	.short	0x010a
        /*13fa*/ 	.byte	0x3f
	.zero		1


	//   ....[49]....
        /*13fc*/ 	.word	0x00017220
        /*1400*/ 	.word	0x0000000f
        /*1404*/ 	.word	0x00030c40
        /*1408*/ 	.short	0x010a
        /*140a*/ 	.byte	0x3f
	.zero		1


	//   ....[50]....
        /*140c*/ 	.word	0x00017270
        /*1410*/ 	.word	0x0000000f
        /*1414*/ 	.word	0x00030c28
        /*1418*/ 	.short	0x010a
        /*141a*/ 	.byte	0x3f
	.zero		1


	//   ....[51]....
        /*141c*/ 	.word	0x000172c0
        /*1420*/ 	.word	0x0000000f
        /*1424*/ 	.word	0x00030c48
        /*1428*/ 	.short	0x010a
        /*142a*/ 	.byte	0x3f
	.zero		1


	//   ....[52]....
        /*142c*/ 	.word	0x00017320
        /*1430*/ 	.word	0x0000000f
        /*1434*/ 	.word	0x00030c20
        /*1438*/ 	.short	0x010a
        /*143a*/ 	.byte	0x3f
	.zero		1


	//   ....[53]....
        /*143c*/ 	.word	0x00017370
        /*1440*/ 	.word	0x0000000f
        /*1444*/ 	.word	0x00030c40
        /*1448*/ 	.short	0x010a
        /*144a*/ 	.byte	0x3f
	.zero		1


	//   ....[54]....
        /*144c*/ 	.word	0x000173c0
        /*1450*/ 	.word	0x0000000f
        /*1454*/ 	.word	0x00030c28
        /*1458*/ 	.short	0x010a
        /*145a*/ 	.byte	0x3f
	.zero		1


	//   ....[55]....
        /*145c*/ 	.word	0x00017410
        /*1460*/ 	.word	0x00000003
        /*1464*/ 	.word	0x00030c40
        /*1468*/ 	.short	0x010a
        /*146a*/ 	.byte	0x3f
	.zero		1


	//   ....[56]....
        /*146c*/ 	.word	0x000174e0
        /*1470*/ 	.word	0x00000007
        /*1474*/ 	.word	0x00000000
        /*1478*/ 	.short	0x010a
        /*147a*/ 	.byte	0x3f
	.zero		1


	//   ....[57]....
        /*147c*/ 	.word	0x00017530
        /*1480*/ 	.word	0x00000003
        /*1484*/ 	.word	0x00000000
        /*1488*/ 	.short	0x010a
        /*148a*/ 	.byte	0x3f
	.zero		1


	//   ....[58]....
        /*148c*/ 	.word	0x00017580
        /*1490*/ 	.word	0x00000005
        /*1494*/ 	.word	0x00000000
        /*1498*/ 	.short	0x010a
        /*149a*/ 	.byte	0x3f
	.zero		1


	//----- nvinfo : EIATTR_NUM_MBARRIERS
	.align		4
.L_786:
        /*149c*/ 	.byte	0x03, 0x38
        /*149e*/ 	.short	0x0009


	//----- nvinfo : EIATTR_EXIT_INSTR_OFFSETS
	.align		4
        /*14a0*/ 	.byte	0x04, 0x1c
        /*14a2*/ 	.short	(.L_788 - .L_787)


	//   ....[0]....
.L_787:
        /*14a4*/ 	.word	0x00016ce0


	//----- nvinfo : EIATTR_MAX_THREADS
	.align		4
.L_788:
        /*14a8*/ 	.byte	0x04, 0x05
        /*14aa*/ 	.short	(.L_790 - .L_789)
.L_789:
        /*14ac*/ 	.word	0x00000180
        /*14b0*/ 	.word	0x00000001
        /*14b4*/ 	.word	0x00000001


	//----- nvinfo : EIATTR_CRS_STACK_SIZE
	.align		4
.L_790:
        /*14b8*/ 	.byte	0x04, 0x1e
        /*14ba*/ 	.short	(.L_792 - .L_791)
.L_791:
        /*14bc*/ 	.word	0x00000000


	//----- nvinfo : EIATTR_CBANK_PARAM_SIZE
	.align		4
.L_792:
        /*14c0*/ 	.byte	0x03, 0x19
        /*14c2*/ 	.short	0x06f0


	//----- nvinfo : EIATTR_PARAM_CBANK
	.align		4
        /*14c4*/ 	.byte	0x04, 0x0a
        /*14c6*/ 	.short	(.L_794 - .L_793)
	.align		4
.L_793:
        /*14c8*/ 	.word	index@(.nv.constant0._ZN7cutlass13device_kernelIN5flash11enable_sm90INS1_16FlashAttnBwdSm90INS1_25CollectiveMainloopBwdSm90ILi2ELi2ELi2EN4cute5tupleIJNS5_1CILi1EEES8_S8_EEENS6_IJNS7_ILi128EEESA_NS7_ILi64EEEEEENS_10bfloat16_tEfNS_4arch4Sm90ELb0ELb1ELb1ELb1ELb1ELb1ELb0ELb0ELi2ELi1ELi2ELi2ELb0EEENS1_24CollectiveEpilogueBwdGQAISC_fSF_Li256ELb1ELb1EEENS1_19SingleTileSchedulerILb1ELb0ELb0ELi128EEEEEEEEEvNT_6ParamsE)
        /*14cc*/ 	.short	0x0210
        /*14ce*/ 	.short	0x06f0


	//----- nvinfo : EIATTR_SW_WAR
	.align		4
.L_794:
        /*14d0*/ 	.byte	0x04, 0x36
        /*14d2*/ 	.short	(.L_796 - .L_795)
.L_795:
        /*14d4*/ 	.word	0x00000008
.L_796:


//--------------------- .nv.info._ZN7cutlass13device_kernelIN5flash11enable_sm90INS1_16FlashAttnBwdSm90INS1_25CollectiveMainloopBwdSm90ILi2ELi2ELi2EN4cute5tupleIJNS5_1CILi1EEES8_S8_EEENS6_IJNS7_ILi96EEENS7_ILi128EEENS7_ILi64EEEEEENS_10bfloat16_tEfNS_4arch4Sm90ELb1ELb0ELb1ELb0ELb0ELb1ELb0ELb1ELi2ELi1ELi2ELi2ELb0EEENS1_21CollectiveEpilogueBwdISD_SE_SG_Li256ELb0ELb0ELi1EEENS1_25SingleTileBwdLPTSchedulerILb0ELi128ELb0EEEEEEEEEvNT_6ParamsE --------------------------
	.section	.nv.info._ZN7cutlass13device_kernelIN5flash11enable_sm90INS1_16FlashAttnBwdSm90INS1_25CollectiveMainloopBwdSm90ILi2ELi2ELi2EN4cute5tupleIJNS5_1CILi1EEES8_S8_EEENS6_IJNS7_ILi96EEENS7_ILi128EEENS7_ILi64EEEEEENS_10bfloat16_tEfNS_4arch4Sm90ELb1ELb0ELb1ELb0ELb0ELb1ELb0ELb1ELi2ELi1ELi2ELi2ELb0EEENS1_21CollectiveEpilogueBwdISD_SE_SG_Li256ELb0ELb0ELi1EEENS1_25SingleTileBwdLPTSchedulerILb0ELi128ELb0EEEEEEEEEvNT_6ParamsE,"",@"SHT_CUDA_INFO"
	.sectionflags	@""
	.align	4


	//----- nvinfo : EIATTR_CUDA_API_VERSION
	.align		4
        /*0000*/ 	.byte	0x04, 0x37
        /*0002*/ 	.short	(.L_798 - .L_797)
.L_797:
        /*0004*/ 	.word	0x00000082


	//----- nvinfo : EIATTR_KPARAM_INFO
	.align		4
.L_798:
        /*0008*/ 	.byte	0x04, 0x17
        /*000a*/ 	.short	(.L_800 - .L_799)
.L_799:
        /*000c*/ 	.word	0x00000000
        /*0010*/ 	.short	0x0000
        /*0012*/ 	.short	0x0070
        /*0014*/ 	.byte	0x00, 0xf0, 0x01, 0x24


	//----- nvinfo : EIATTR_SPARSE_MMA_MASK
	.align		4
.L_800:
        /*0018*/ 	.byte	0x03, 0x50
        /*001a*/ 	.short	0x0000


	//----- nvinfo : EIATTR_MAXREG_COUNT
	.align		4
        /*001c*/ 	.byte	0x03, 0x1b
        /*001e*/ 	.short	0x00a8


	//----- nvinfo : EIATTR_NUM_BARRIERS
	.align		4
        /*0020*/ 	.byte	0x02, 0x4c
        /*0022*/ 	.byte	0x10
	.zero		1


	//----- nvinfo : EIATTR_EXTERNS
	.align		4
        /*0024*/ 	.byte	0x04, 0x0f
        /*0026*/ 	.short	(.L_802 - .L_801)


	//   ....[0]....
	.align		4
.L_801:
        /*0028*/ 	.word	index@(__assertfail)


	//----- nvinfo : EIATTR_ANNOTATIONS
	.align		4
.L_802:
        /*002c*/ 	.byte	0x04, 0x55
        /*002e*/ 	.short	(.L_804 - .L_803)


	//   ....[0]....
.L_803:
        /* <DEDUP_REMOVED lines=29> */


	//----- nvinfo : EIATTR_MERCURY_ISA_VERSION
	.align		4
.L_804:
        /*01e8*/ 	.byte	0x03, 0x5f
        /*01ea*/ 	.short	0x0101


	//----- nvinfo : EIATTR_INT_WARP_WIDE_INSTR_OFFSETS
	.align		4
        /*01ec*/ 	.byte	0x04, 0x31
        /*01ee*/ 	.short	(.L_806 - .L_805)


	//   ....[0]....
.L_805:
        /*01f0*/ 	.word	0x000001e0


	//   ....[1]....
        /*01f4*/ 	.word	0x000002a0


	//----- nvinfo : EIATTR_COOP_GROUP_MASK_REGIDS
	.align		4
.L_806:
        /*01f8*/ 	.byte	0x04, 0x29
        /*01fa*/ 	.short	(.L_808 - .L_807)


	//   ....[0]....
.L_807:
        /*01fc*/ 	.word	0xffffffff


	//   ....[1]....
        /*0200*/ 	.word	0xffffffff


	//   ....[2]....
        /*0204*/ 	.word	0xffffffff


	//   ....[3]....
        /*0208*/ 	.word	0xffffffff


	//   ....[4]....
        /*020c*/ 	.word	0xffffffff


	//   ....[5]....
        /*0210*/ 	.word	0xffffffff


	//   ....[6]....
        /*0214*/ 	.word	0xffffffff


	//   ....[7]....
        /*0218*/ 	.word	0xffffffff


	//   ....[8]....
        /*021c*/ 	.word	0xffffffff


	//   ....[9]....
        /*0220*/ 	.word	0xffffffff


	//   ....[10]....
        /*0224*/ 	.word	0xffffffff


	//   ....[11]....
        /*0228*/ 	.word	0xffffffff


	//   ....[12]....
        /*022c*/ 	.word	0xffffffff


	//   ....[13]....
        /*0230*/ 	.word	0xffffffff


	//   ....[14]....
        /*0234*/ 	.word	0xffffffff


	//   ....[15]....
        /*0238*/ 	.word	0xffffffff


	//   ....[16]....
        /*023c*/ 	.word	0xffffffff


	//   ....[17]....
        /*0240*/ 	.word	0xffffffff


	//   ....[18]....
        /*0244*/ 	.word	0xffffffff


	//   ....[19]....
        /*0248*/ 	.word	0xffffffff


	//   ....[20]....
        /*024c*/ 	.word	0xffffffff


	//   ....[21]....
        /*0250*/ 	.word	0xffffffff


	//   ....[22]....
        /*0254*/ 	.word	0xffffffff


	//   ....[23]....
        /*0258*/ 	.word	0xffffffff


	//   ....[24]....
        /*025c*/ 	.word	0xffffffff


	//   ....[25]....
        /*0260*/ 	.word	0xffffffff


	//   ....[26]....
        /*0264*/ 	.word	0xffffffff


	//   ....[27]....
        /*0268*/ 	.word	0xffffffff


	//   ....[28]....
        /*026c*/ 	.word	0xffffffff


	//   ....[29]....
        /*0270*/ 	.word	0xffffffff


	//   ....[30]....
        /*0274*/ 	.word	0xffffffff


	//   ....[31]....
        /*0278*/ 	.word	0xffffffff


	//   ....[32]....
        /*027c*/ 	.word	0xffffffff


	//   ....[33]....
        /*0280*/ 	.word	0xffffffff


	//   ....[34]....
        /*0284*/ 	.word	0xffffffff


	//   ....[35]....
        /*0288*/ 	.word	0xffffffff


	//   ....[36]....
        /*028c*/ 	.word	0xffffffff


	//   ....[37]....
        /*0290*/ 	.word	0xffffffff


	//   ....[38]....
        /*0294*/ 	.word	0xffffffff


	//   ....[39]....
        /*0298*/ 	.word	0xffffffff


	//   ....[40]....
        /*029c*/ 	.word	0xffffffff


	//   ....[41]....
        /*02a0*/ 	.word	0xffffffff


	//   ....[42]....
        /*02a4*/ 	.word	0xffffffff


	//   ....[43]....
        /*02a8*/ 	.word	0xffffffff


	//   ....[44]....
        /*02ac*/ 	.word	0xffffffff


	//   ....[45]....
        /*02b0*/ 	.word	0xffffffff


	//   ....[46]....
        /*02b4*/ 	.word	0xffffffff


	//   ....[47]....
        /*02b8*/ 	.word	0xffffffff


	//   ....[48]....
        /*02bc*/ 	.word	0xffffffff


	//   ....[49]....
        /*02c0*/ 	.word	0xffffffff


	//   ....[50]....
        /*02c4*/ 	.word	0xffffffff


	//   ....[51]....
        /*02c8*/ 	.word	0xffffffff


	//   ....[52]....
        /*02cc*/ 	.word	0xffffffff


	//   ....[53]....
        /*02d0*/ 	.word	0xffffffff


	//   ....[54]....
        /*02d4*/ 	.word	0xffffffff


	//   ....[55]....
        /*02d8*/ 	.word	0xffffffff


	//   ....[56]....
        /*02dc*/ 	.word	0xffffffff


	//   ....[57]....
        /*02e0*/ 	.word	0xffffffff


	//   ....[58]....
        /*02e4*/ 	.word	0xffffffff


	//   ....[59]....
        /*02e8*/ 	.word	0xffffffff


	//   ....[60]....
        /*02ec*/ 	.word	0xffffffff


	//   ....[61]....
        /*02f0*/ 	.word	0xffffffff


	//   ....[62]....
        /*02f4*/ 	.word	0xffffffff


	//   ....[63]....
        /*02f8*/ 	.word	0xffffffff


	//   ....[64]....
        /*02fc*/ 	.word	0xffffffff


	//   ....[65]....
        /*0300*/ 	.word	0xffffffff


	//   ....[66]....
        /*0304*/ 	.word	0xffffffff


	//   ....[67]....
        /*0308*/ 	.word	0xffffffff


	//   ....[68]....
        /*030c*/ 	.word	0xffffffff


	//   ....[69]....
        /*0310*/ 	.word	0xffffffff


	//   ....[70]....
        /*0314*/ 	.word	0xffffffff


	//   ....[71]....
        /*0318*/ 	.word	0xffffffff


	//   ....[72]....
        /*031c*/ 	.word	0xffffffff


	//   ....[73]....
        /*0320*/ 	.word	0xffffffff


	//   ....[74]....
        /*0324*/ 	.word	0xffffffff


	//   ....[75]....
        /*0328*/ 	.word	0xffffffff


	//   ....[76]....
        /*032c*/ 	.word	0xffffffff


	//   ....[77]....
        /*0330*/ 	.word	0xffffffff


	//   ....[78]....
        /*0334*/ 	.word	0xffffffff


	//   ....[79]....
        /*0338*/ 	.word	0xffffffff


	//   ....[80]....
        /*033c*/ 	.word	0xffffffff


	//   ....[81]....
        /*0340*/ 	.word	0xffffffff


	//   ....[82]....
        /*0344*/ 	.word	0xffffffff


	//   ....[83]....
        /*0348*/ 	.word	0xffffffff


	//   ....[84]....
        /*034c*/ 	.word	0xffffffff


	//   ....[85]....
        /*0350*/ 	.word	0xffffffff


	//   ....[86]....
        /*0354*/ 	.word	0xffffffff


	//   ....[87]....
        /*0358*/ 	.word	0xffffffff


	//   ....[88]....
        /*035c*/ 	.word	0xffffffff


	//   ....[89]....
        /*0360*/ 	.word	0xffffffff


	//   ....[90]....
        /*0364*/ 	.word	0xffffffff


	//   ....[91]....
        /*0368*/ 	.word	0xffffffff


	//   ....[92]....
        /*036c*/ 	.word	0xffffffff


	//   ....[93]....
        /*0370*/ 	.word	0xffffffff


	//   ....[94]....
        /*0374*/ 	.word	0xffffffff


	//   ....[95]....
        /*0378*/ 	.word	0xffffffff


	//   ....[96]....
        /*037c*/ 	.word	0xffffffff


	//   ....[97]....
        /*0380*/ 	.word	0xffffffff


	//   ....[98]....
        /*0384*/ 	.word	0xffffffff


	//   ....[99]....
        /*0388*/ 	.word	0xffffffff


	//   ....[100]....
        /*038c*/ 	.word	0xffffffff


	//   ....[101]....
        /*0390*/ 	.word	0xffffffff


	//   ....[102]....
        /*0394*/ 	.word	0xffffffff


	//   ....[103]....
        /*0398*/ 	.word	0xffffffff


	//   ....[104]....
        /*039c*/ 	.word	0x0500000f


	//----- nvinfo : EIATTR_COOP_GROUP_INSTR_OFFSETS
	.align		4
.L_808:
        /*03a0*/ 	.byte	0x04, 0x28
        /*03a2*/ 	.short	(.L_810 - .L_809)


	//   ....[0]....
.L_809:
        /*03a4*/ 	.word	0x00000060


	//   ....[1]....
        /*03a8*/ 	.word	0x000001f0


	//   ....[2]....
        /*03ac*/ 	.word	0x00000280


	//   ....[3]....
        /*03b0*/ 	.word	0x00000400


	//   ....[4]....
        /*03b4*/ 	.word	0x00000670


	//   ....[5]....
        /*03b8*/ 	.word	0x00001110


	//   ....[6]....
        /*03bc*/ 	.word	0x000022f0


	//   ....[7]....
        /*03c0*/ 	.word	0x000025f0


	//   ....[8]....
        /*03c4*/ 	.word	0x00002640


	//   ....[9]....
        /*03c8*/ 	.word	0x00002db0


	//   ....[10]....
        /*03cc*/ 	.word	0x00002e30


	//   ....[11]....
        /*03d0*/ 	.word	0x00002e70


	//   ....[12]....
        /*03d4*/ 	.word	0x00002f50


	//   ....[13]....
        /*03d8*/ 	.word	0x00002f80


	//   ....[14]....
        /*03dc*/ 	.word	0x00002fe0


	//   ....[15]....
        /*03e0*/ 	.word	0x00002ff0


	//   ....[16]....
        /*03e4*/ 	.word	0x00003000


	//   ....[17]....
        /*03e8*/ 	.word	0x00003010


	//   ....[18]....
        /*03ec*/ 	.word	0x000030f0


	//   ....[19]....
        /*03f0*/ 	.word	0x00003100


	//   ....[20]....
        /*03f4*/ 	.word	0x00003130


	//   ....[21]....
        /*03f8*/ 	.word	0x00003140


	//   ....[22]....
        /*03fc*/ 	.word	0x00003160


	//   ....[23]....
        /*0400*/ 	.word	0x000031e0


	//   ....[24]....
        /*0404*/ 	.word	0x00003220


	//   ....[25]....
        /*0408*/ 	.word	0x00003250


	//   ....[26]....
        /*040c*/ 	.word	0x00003290


	//   ....[27]....
        /*0410*/ 	.word	0x000032a0


	//   ....[28]....
        /*0414*/ 	.word	0x000032e0


	//   ....[29]....
        /*0418*/ 	.word	0x00003330


	//   ....[30]....
        /*041c*/ 	.word	0x00003370


	//   ....[31]....
        /*0420*/ 	.word	0x000033b0


	//   ....[32]....
        /*0424*/ 	.word	0x00003410


	//   ....[33]....
        /*0428*/ 	.word	0x00003440


	//   ....[34]....
        /*042c*/ 	.word	0x000034b0


	//   ....[35]....
        /*0430*/ 	.word	0x000034e0


	//   ....[36]....
        /*0434*/ 	.word	0x000035f0


	//   ....[37]....
        /*0438*/ 	.word	0x00003610


	//   ....[38]....
        /*043c*/ 	.word	0x000037b0


	//   ....[39]....
        /*0440*/ 	.word	0x000037c0


	//   ....[40]....
        /*0444*/ 	.word	0x000038a0


	//   ....[41]....
        /*0448*/ 	.word	0x000038f0


	//   ....[42]....
        /*044c*/ 	.word	0x00003990


	//   ....[43]....
        /*0450*/ 	.word	0x000039e0


	//   ....[44]....
        /*0454*/ 	.word	0x00003a80


	//   ....[45]....
        /*0458*/ 	.word	0x00003b40


	//   ....[46]....
        /*045c*/ 	.word	0x00003ba0


	//   ....[47]....
        /*0460*/ 	.word	0x00003be0


	//   ....[48]....
        /*0464*/ 	.word	0x00003c00


	//   ....[49]....
        /*0468*/ 	.word	0x00003c30


	//   ....[50]....
        /*046c*/ 	.word	0x00003c50


	//   ....[51]....
        /*0470*/ 	.word	0x00003c90


	//   ....[52]....
        /*0474*/ 	.word	0x00003cb0


	//   ....[53]....
        /*0478*/ 	.word	0x00003cc0


	//   ....[54]....
        /*047c*/ 	.word	0x00006550


	//   ....[55]....
        /*0480*/ 	.word	0x00006560


	//   ....[56]....
        /*0484*/ 	.word	0x00006570


	//   ....[57]....
        /*0488*/ 	.word	0x00006580


	//   ....[58]....
        /*048c*/ 	.word	0x00006590


	//   ....[59]....
        /*0490*/ 	.word	0x000065a0


	//   ....[60]....
        /*0494*/ 	.word	0x000065b0


	//   ....[61]....
        /*0498*/ 	.word	0x000065c0


	//   ....[62]....
        /*049c*/ 	.word	0x000065d0


	//   ....[63]....
        /*04a0*/ 	.word	0x000065e0


	//   ....[64]....
        /*04a4*/ 	.word	0x000065f0


	//   ....[65]....
        /*04a8*/ 	.word	0x00006600


	//   ....[66]....
        /*04ac*/ 	.word	0x00006710


	//   ....[67]....
        /*04b0*/ 	.word	0x00006750


	//   ....[68]....
        /*04b4*/ 	.word	0x000067b0


	//   ....[69]....
        /*04b8*/ 	.word	0x000067f0


	//   ....[70]....
        /*04bc*/ 	.word	0x00006830


	//   ....[71]....
        /*04c0*/ 	.word	0x00006870


	//   ....[72]....
        /*04c4*/ 	.word	0x000068b0


	//   ....[73]....
        /*04c8*/ 	.word	0x00006a70


	//   ....[74]....
        /*04cc*/ 	.word	0x00006c60


	//   ....[75]....
        /*04d0*/ 	.word	0x00006fc0


	//   ....[76]....
        /*04d4*/ 	.word	0x000070f0


	//   ....[77]....
        /*04d8*/ 	.word	0x00007180


	//   ....[78]....
        /*04dc*/ 	.word	0x000073c0


	//   ....[79]....
        /*04e0*/ 	.word	0x000073e0


	//   ....[80]....
        /*04e4*/ 	.word	0x000073f0


	//   ....[81]....
        /*04e8*/ 	.word	0x00007410


	//   ....[82]....
        /*04ec*/ 	.word	0x00007420


	//   ....[83]....
        /*04f0*/ 	.word	0x00007440


	//   ....[84]....
        /*04f4*/ 	.word	0x000077b0


	//   ....[85]....
        /*04f8*/ 	.word	0x000077f0


	//   ....[86]....
        /*04fc*/ 	.word	0x00007cb0


	//   ....[87]....
        /*0500*/ 	.word	0x00007cd0


	//   ....[88]....
        /*0504*/ 	.word	0x00007d00


	//   ....[89]....
        /*0508*/ 	.word	0x00007d10


	//   ....[90]....
        /*050c*/ 	.word	0x00007e90


	//   ....[91]....
        /*0510*/ 	.word	0x00007ea0


	//   ....[92]....
        /*0514*/ 	.word	0x00007f20


	//   ....[93]....
        /*0518*/ 	.word	0x00007f50


	//   ....[94]....
        /*051c*/ 	.word	0x00007fb0


	//   ....[95]....
        /*0520*/ 	.word	0x00008020


	//   ....[96]....
        /*0524*/ 	.word	0x00008040


	//   ....[97]....
        /*0528*/ 	.word	0x00008060


	//   ....[98]....
        /*052c*/ 	.word	0x00008090


	//   ....[99]....
        /*0530*/ 	.word	0x000080b0


	//   ....[100]....
        /*0534*/ 	.word	0x000080c0


	//   ....[101]....
        /*0538*/ 	.word	0x000080f0


	//   ....[102]....
        /*053c*/ 	.word	0x0000a500


	//   ....[103]....
        /*0540*/ 	.word	0x0000b390


	//   ....[104]....
        /*0544*/ 	.word	0x0000e170


	//----- nvinfo : EIATTR_REG_RECONFIG
	.align		4
.L_810:
        /*0548*/ 	.byte	0x01, 0x54
	.zero		2


	//----- nvinfo : EIATTR_SYSCALL_OFFSETS
	.align		4
        /*054c*/ 	.byte	0x04, 0x46
        /*054e*/ 	.short	(.L_812 - .L_811)


	//   ....[0]....
.L_811:
        /*0550*/ 	.word	0x00000d70


	//   ....[1]....
        /*0554*/ 	.word	0x00000e60


	//   ....[2]....
        /*0558*/ 	.word	0x00000fc0


	//   ....[3]....
        /*055c*/ 	.word	0x000010b0


	//   ....[4]....
        /*0560*/ 	.word	0x00009d80


	//   ....[5]....
        /*0564*/ 	.word	0x00009eb0


	//   ....[6]....
        /*0568*/ 	.word	0x00009fd0


	//   ....[7]....
        /*056c*/ 	.word	0x0000a0f0


	//----- nvinfo : EIATTR_MBARRIER_INSTR_OFFSETS
	.align		4
.L_812:
        /*0570*/ 	.byte	0x04, 0x39
        /*0572*/ 	.short	(.L_814 - .L_813)


	//   ....[0]....
.L_813:
        /*0574*/ 	.word	0x000002c0
        /*0578*/ 	.word	0x000000ff
        /*057c*/ 	.word	0x00026800
        /*0580*/ 	.short	0x0100
        /*0582*/ 	.byte	0x06
	.zero		1


	//   ....[1]....
        /*0584*/ 	.word	0x000003b0
        /*0588*/ 	.word	0x000000ff
        /*058c*/ 	.word	0x00026810
        /*0590*/ 	.short	0x0100
        /*0592*/ 	.byte	0x08
	.zero		1


	//   ....[2]....
        /*0594*/ 	.word	0x000003c0
        /*0598*/ 	.word	0x000000ff
        /*059c*/ 	.word	0x00026820
        /*05a0*/ 	.short	0x0100
        /*05a2*/ 	.byte	0x08
	.zero		1


	//   ....[3]....
        /*05a4*/ 	.word	0x000003d0
        /*05a8*/ 	.word	0x000000ff
        /*05ac*/ 	.word	0x00026818
        /*05b0*/ 	.short	0x0100
        /*05b2*/ 	.byte	0x08
	.zero		1


	//   ....[4]....
        /*05b4*/ 	.word	0x000003e0
        /*05b8*/ 	.word	0x000000ff
        /*05bc*/ 	.word	0x00026828
        /*05c0*/ 	.short	0x0100
        /*05c2*/ 	.byte	0x08
	.zero		1


	//   ....[5]....
        /*05c4*/ 	.word	0x00000510
        /*05c8*/ 	.word	0x000000ff
        /*05cc*/ 	.word	0x00026830
        /*05d0*/ 	.short	0x0100
        /*05d2*/ 	.byte	0x08
	.zero		1


	//   ....[6]....
        /*05d4*/ 	.word	0x00000520
        /*05d8*/ 	.word	0x000000ff
        /*05dc*/ 	.word	0x00026840
        /*05e0*/ 	.short	0x0100
        /*05e2*/ 	.byte	0x08
	.zero		1


	//   ....[7]....
        /*05e4*/ 	.word	0x00000530
        /*05e8*/ 	.word	0x000000ff
        /*05ec*/ 	.word	0x00026838
        /*05f0*/ 	.short	0x0100
        /*05f2*/ 	.byte	0x08
	.zero		1


	//   ....[8]....
        /*05f4*/ 	.word	0x00000540
        /*05f8*/ 	.word	0x000000ff
        /*05fc*/ 	.word	0x00026848
        /*0600*/ 	.short	0x0100
        /*0602*/ 	.byte	0x08
	.zero		1


	//   ....[9]....
        /*0604*/ 	.word	0x00001150
        /*0608*/ 	.word	0x00000011
        /*060c*/ 	.word	0x00026800
        /*0610*/ 	.short	0x010a
        /*0612*/ 	.byte	0x3f
	.zero		1


	//   ....[10]....
        /*0614*/ 	.word	0x00001170
        /*0618*/ 	.word	0x00000011
        /*061c*/ 	.word	0x00026800
        /*0620*/ 	.short	0x010a
        /*0622*/ 	.byte	0x3f
	.zero		1


	//   ....[11]....
        /*0624*/ 	.word	0x00001a80
        /*0628*/ 	.word	0x00000008
        /*062c*/ 	.word	0x00026810
        /*0630*/ 	.short	0x010a
        /*0632*/ 	.byte	0x3f
	.zero		1


	//   ....[12]....
        /*0634*/ 	.word	0x00001af0
        /*0638*/ 	.word	0x00000008
        /*063c*/ 	.word	0x00026810
        /*0640*/ 	.short	0x010a
        /*0642*/ 	.byte	0x3f
	.zero		1


	//   ....[13]....
        /*0644*/ 	.word	0x00001eb0
        /*0648*/ 	.word	0x00000008
        /*064c*/ 	.word	0x00026830
        /*0650*/ 	.short	0x010a
        /*0652*/ 	.byte	0x3f
	.zero		1


	//   ....[14]....
        /*0654*/ 	.word	0x00001f30
        /*0658*/ 	.word	0x00000008
        /*065c*/ 	.word	0x00026830
        /*0660*/ 	.short	0x010a
        /*0662*/ 	.byte	0x3f
	.zero		1


	//   ....[15]....
        /*0664*/ 	.word	0x00005470
        /*0668*/ 	.word	0x00000009
        /*066c*/ 	.word	0x00000000
        /*0670*/ 	.short	0x0101
        /*0672*/ 	.byte	0x3f
	.zero		1


	//   ....[16]....
        /*0674*/ 	.word	0x00005800
        /*0678*/ 	.word	0x00000008
        /*067c*/ 	.word	0x00000000
        /*0680*/ 	.short	0x0101
        /*0682*/ 	.byte	0x3f
	.zero		1


	//   ....[17]....
        /*0684*/ 	.word	0x00005f30
        /*0688*/ 	.word	0x00000006
        /*068c*/ 	.word	0x00026810
        /*0690*/ 	.short	0x010a
        /*0692*/ 	.byte	0x3f
	.zero		1


	//   ....[18]....
        /*0694*/ 	.word	0x00005fb0
        /*0698*/ 	.word	0x00000006
        /*069c*/ 	.word	0x00026810
        /*06a0*/ 	.short	0x010a
        /*06a2*/ 	.byte	0x3f
	.zero		1


	//   ....[19]....
        /*06a4*/ 	.word	0x00006330
        /*06a8*/ 	.word	0x00000006
        /*06ac*/ 	.word	0x00026830
        /*06b0*/ 	.short	0x010a
        /*06b2*/ 	.byte	0x3f
	.zero		1


	//   ....[20]....
        /*06b4*/ 	.word	0x000063c0
        /*06b8*/ 	.word	0x00000006
        /*06bc*/ 	.word	0x00026830
        /*06c0*/ 	.short	0x010a
        /*06c2*/ 	.byte	0x3f
	.zero		1


	//   ....[21]....
        /*06c4*/ 	.word	0x00009620
        /*06c8*/ 	.word	0x00000005
        /*06cc*/ 	.word	0x00000000
        /*06d0*/ 	.short	0x0101
        /*06d2*/ 	.byte	0x3f
	.zero		1


	//   ....[22]....
        /*06d4*/ 	.word	0x000099d0
        /*06d8*/ 	.word	0x00000006
        /*06dc*/ 	.word	0x00000000
        /*06e0*/ 	.short	0x0101
        /*06e2*/ 	.byte	0x3f
	.zero		1


	//   ....[23]....
        /*06e4*/ 	.word	0x0000c840
        /*06e8*/ 	.word	0x00000000
        /*06ec*/ 	.word	0x00026820
        /*06f0*/ 	.short	0x010a
        /*06f2*/ 	.byte	0x3f
	.zero		1


	//   ....[24]....
        /*06f4*/ 	.word	0x0000cd90
        /*06f8*/ 	.word	0x00000000
        /*06fc*/ 	.word	0x00026840
        /*0700*/ 	.short	0x010a
        /*0702*/ 	.byte	0x3f
	.zero		1


	//   ....[25]....
        /*0704*/ 	.word	0x0000cfe0
        /*0708*/ 	.word	0x00000000
        /*070c*/ 	.word	0x00026828
        /*0710*/ 	.short	0x010a
        /*0712*/ 	.byte	0x3f
	.zero		1


	//   ....[26]....
        /*0714*/ 	.word	0x0000d250
        /*0718*/ 	.word	0x00000000
        /*071c*/ 	.word	0x00026848
        /*0720*/ 	.short	0x010a
        /*0722*/ 	.byte	0x3f
	.zero		1


	//   ....[27]....
        /*0724*/ 	.word	0x0000d450
        /*0728*/ 	.word	0x00000000
        /*072c*/ 	.word	0x00026820
        /*0730*/ 	.short	0x010a
        /*0732*/ 	.byte	0x3f
	.zero		1


	//   ....[28]....
        /*0734*/ 	.word	0x0000d700
        /*0738*/ 	.word	0x00000000
        /*073c*/ 	.word	0x00026840
        /*0740*/ 	.short	0x010a
        /*0742*/ 	.byte	0x3f
	.zero		1


	//   ....[29]....
        /*0744*/ 	.word	0x0000d920
        /*0748*/ 	.word	0x00000000
        /*074c*/ 	.word	0x00026828
        /*0750*/ 	.short	0x010a
        /*0752*/ 	.byte	0x3f
	.zero		1


	//   ....[30]....
        /*0754*/ 	.word	0x0000dbe0
        /*0758*/ 	.word	0x00000004
        /*075c*/ 	.word	0x00026840
        /*0760*/ 	.short	0x010a
        /*0762*/ 	.byte	0x3f
	.zero		1


	//   ....[31]....
        /*0764*/ 	.word	0x0000dff0
        /*0768*/ 	.word	0x00000007
        /*076c*/ 	.word	0x00000000
        /*0770*/ 	.short	0x010a
        /*0772*/ 	.byte	0x3f
	.zero		1


	//   ....[32]....
        /*0774*/ 	.word	0x0000e040
        /*0778*/ 	.word	0x00000003
        /*077c*/ 	.word	0x00000000
        /*0780*/ 	.short	0x010a
        /*0782*/ 	.byte	0x3f
	.zero		1


	//   ....[33]....
        /*0784*/ 	.word	0x0000e0a0
        /*0788*/ 	.word	0x00000005
        /*078c*/ 	.word	0x00000000
        /*0790*/ 	.short	0x010a
        /*0792*/ 	.byte	0x3f
	.zero		1


	//   ....[34]....
        /*0794*/ 	.word	0x0000e0d0
        /*0798*/ 	.word	0x00000003
        /*079c*/ 	.word	0x00000000
        /*07a0*/ 	.short	0x010a
        /*07a2*/ 	.byte	0x3f
	.zero		1


	//   ....[35]....
        /*07a4*/ 	.word	0x0000e1a0
        /*07a8*/ 	.word	0x00000011
        /*07ac*/ 	.word	0x00026800
        /*07b0*/ 	.short	0x010a
        /*07b2*/ 	.byte	0x3f
	.zero		1


	//   ....[36]....
        /*07b4*/ 	.word	0x0000e1f0
        /*07b8*/ 	.word	0x00000008
        /*07bc*/ 	.word	0x00026810
        /*07c0*/ 	.short	0x010a
        /*07c2*/ 	.byte	0x3f
	.zero		1


	//   ....[37]....
        /*07c4*/ 	.word	0x0000e240
        /*07c8*/ 	.word	0x00000008
        /*07cc*/ 	.word	0x00026830
        /*07d0*/ 	.short	0x010a
        /*07d2*/ 	.byte	0x3f
	.zero		1


	//   ....[38]....
        /*07d4*/ 	.word	0x0000e290
        /*07d8*/ 	.word	0x00000006
        /*07dc*/ 	.word	0x00026810
        /*07e0*/ 	.short	0x010a
        /*07e2*/ 	.byte	0x3f
	.zero		1


	//   ....[39]....
        /*07e4*/ 	.word	0x0000e2e0
        /*07e8*/ 	.word	0x00000006
        /*07ec*/ 	.word	0x00026830
        /*07f0*/ 	.short	0x010a
        /*07f2*/ 	.byte	0x3f
	.zero		1


	//   ....[40]....
        /*07f4*/ 	.word	0x0000e330
        /*07f8*/ 	.word	0x00000000
        /*07fc*/ 	.word	0x00026820
        /*0800*/ 	.short	0x010a
        /*0802*/ 	.byte	0x3f
	.zero		1


	//   ....[41]....
        /*0804*/ 	.word	0x0000e380
        /*0808*/ 	.word	0x00000000
        /*080c*/ 	.word	0x00026840
        /*0810*/ 	.short	0x010a
        /*0812*/ 	.byte	0x3f
	.zero		1


	//   ....[42]....
        /*0814*/ 	.word	0x0000e3d0
        /*0818*/ 	.word	0x00000000
        /*081c*/ 	.word	0x00026828
        /*0820*/ 	.short	0x010a
        /*0822*/ 	.byte	0x3f
	.zero		1


	//   ....[43]....
        /*0824*/ 	.word	0x0000e420
        /*0828*/ 	.word	0x00000000
        /*082c*/ 	.word	0x00026848
        /*0830*/ 	.short	0x010a
        /*0832*/ 	.byte	0x3f
	.zero		1


	//   ....[44]....
        /*0834*/ 	.word	0x0000e480
        /*0838*/ 	.word	0x00000000
        /*083c*/ 	.word	0x00026820
        /*0840*/ 	.short	0x010a
        /*0842*/ 	.byte	0x3f
	.zero		1


	//   ....[45]....
        /*0844*/ 	.word	0x0000e4d0
        /*0848*/ 	.word	0x00000000
        /*084c*/ 	.word	0x00026840
        /*0850*/ 	.short	0x010a
        /*0852*/ 	.byte	0x3f
	.zero		1


	//   ....[46]....
        /*0854*/ 	.word	0x0000e520
        /*0858*/ 	.word	0x00000000
        /*085c*/ 	.word	0x00026828
        /*0860*/ 	.short	0x010a
        /*0862*/ 	.byte	0x3f
	.zero		1


	//   ....[47]....
        /*0864*/ 	.word	0x0000e570
        /*0868*/ 	.word	0x00000004
        /*086c*/ 	.word	0x00026840
        /*0870*/ 	.short	0x010a
        /*0872*/ 	.byte	0x3f
	.zero		1


	//   ....[48]....
        /*0874*/ 	.word	0x0000e640
        /*0878*/ 	.word	0x00000007
        /*087c*/ 	.word	0x00000000
        /*0880*/ 	.short	0x010a
        /*0882*/ 	.byte	0x3f
	.zero		1


	//   ....[49]....
        /*0884*/ 	.word	0x0000e690
        /*0888*/ 	.word	0x00000003
        /*088c*/ 	.word	0x00000000
        /*0890*/ 	.short	0x010a
        /*0892*/ 	.byte	0x3f
	.zero		1


	//   ....[50]....
        /*0894*/ 	.word	0x0000e6e0
        /*0898*/ 	.word	0x00000005
        /*089c*/ 	.word	0x00000000
        /*08a0*/ 	.short	0x010a
        /*08a2*/ 	.byte	0x3f
	.zero		1


	//----- nvinfo : EIATTR_NUM_MBARRIERS
	.align		4
.L_814:
        /*08a4*/ 	.byte	0x03, 0x38
        /*08a6*/ 	.short	0x0009


	//----- nvinfo : EIATTR_EXIT_INSTR_OFFSETS
	.align		4
        /*08a8*/ 	.byte	0x04, 0x1c
        /*08aa*/ 	.short	(.L_816 - .L_815)


	//   ....[0]....
.L_815:
        /*08ac*/ 	.word	0x0000e120


	//----- nvinfo : EIATTR_MAX_THREADS
	.align		4
.L_816:
        /*08b0*/ 	.byte	0x04, 0x05
        /*08b2*/ 	.short	(.L_818 - .L_817)
.L_817:
        /*08b4*/ 	.word	0x00000180
        /*08b8*/ 	.word	0x00000001
        /*08bc*/ 	.word	0x00000001


	//----- nvinfo : EIATTR_CRS_STACK_SIZE
	.align		4
.L_818:
        /*08c0*/ 	.byte	0x04, 0x1e
        /*08c2*/ 	.short	(.L_820 - .L_819)
.L_819:
        /*08c4*/ 	.word	0x00000000


	//----- nvinfo : EIATTR_CBANK_PARAM_SIZE
	.align		4
.L_820:
        /*08c8*/ 	.byte	0x03, 0x19
        /*08ca*/ 	.short	0x0970


	//----- nvinfo : EIATTR_PARAM_CBANK
	.align		4
        /*08cc*/ 	.byte	0x04, 0x0a
        /*08ce*/ 	.short	(.L_822 - .L_821)
	.align		4
.L_821:
        /*08d0*/ 	.word	index@(.nv.constant0._ZN7cutlass13device_kernelIN5flash11enable_sm90INS1_16FlashAttnBwdSm90INS1_25CollectiveMainloopBwdSm90ILi2ELi2ELi2EN4cute5tupleIJNS5_1CILi1EEES8_S8_EEENS6_IJNS7_ILi96EEENS7_ILi128EEENS7_ILi64EEEEEENS_10bfloat16_tEfNS_4arch4Sm90ELb1ELb0ELb1ELb0ELb0ELb1ELb0ELb1ELi2ELi1ELi2ELi2ELb0EEENS1_21CollectiveEpilogueBwdISD_SE_SG_Li256ELb0ELb0ELi1EEENS1_25SingleTileBwdLPTSchedulerILb0ELi128ELb0EEEEEEEEEvNT_6ParamsE)
        /*08d4*/ 	.short	0x0210
        /*08d6*/ 	.short	0x0970


	//----- nvinfo : EIATTR_SW_WAR
	.align		4
.L_822:
        /*08d8*/ 	.byte	0x04, 0x36
        /*08da*/ 	.short	(.L_824 - .L_823)
.L_823:
        /*08dc*/ 	.word	0x00000008
.L_824:


//--------------------- .nv.info._ZN7cutlass13device_kernelIN5flash11enable_sm90INS1_16FlashAttnBwdSm90INS1_25CollectiveMainloopBwdSm90ILi2ELi2ELi2EN4cute5tupleIJNS5_1CILi1EEES8_S8_EEENS6_IJNS7_ILi96EEENS7_ILi128EEENS7_ILi64EEEEEENS_10bfloat16_tEfNS_4arch4Sm90ELb1ELb0ELb1ELb0ELb1ELb1ELb0ELb1ELi2ELi1ELi2ELi2ELb0EEENS1_21CollectiveEpilogueBwdISD_SE_SG_Li256ELb0ELb0ELi1EEENS1_25SingleTileBwdLPTSchedulerILb0ELi128ELb1EEEEEEEEEvNT_6ParamsE --------------------------
	.section	.nv.info._ZN7cutlass13device_kernelIN5flash11enable_sm90INS1_16FlashAttnBwdSm90INS1_25CollectiveMainloopBwdSm90ILi2ELi2ELi2EN4cute5tupleIJNS5_1CILi1EEES8_S8_EEENS6_IJNS7_ILi96EEENS7_ILi128EEENS7_ILi64EEEEEENS_10bfloat16_tEfNS_4arch4Sm90ELb1ELb0ELb1ELb0ELb1ELb1ELb0ELb1ELi2ELi1ELi2ELi2ELb0EEENS1_21CollectiveEpilogueBwdISD_SE_SG_Li256ELb0ELb0ELi1EEENS1_25SingleTileBwdLPTSchedulerILb0ELi128ELb1EEEEEEEEEvNT_6ParamsE,"",@"SHT_CUDA_INFO"
	.sectionflags	@""
	.align	4


	//----- nvinfo : EIATTR_CUDA_API_VERSION
	.align		4
        /*0000*/ 	.byte	0x04, 0x37
        /*0002*/ 	.short	(.L_826 - .L_825)
.L_825:
        /*0004*/ 	.word	0x00000082


	//----- nvinfo : EIATTR_KPARAM_INFO
	.align		4
.L_826:
        /*0008*/ 	.byte	0x04, 0x17
        /*000a*/ 	.short	(.L_828 - .L_827)
.L_827:
        /*000c*/ 	.word	0x00000000
        /*0010*/ 	.short	0x0000
        /*0012*/ 	.short	0x0070
        /*0014*/ 	.byte	0x00, 0xf0, 0x01, 0x24


	//----- nvinfo : EIATTR_SPARSE_MMA_MASK
	.align		4
.L_828:
        /*0018*/ 	.byte	0x03, 0x50
        /*001a*/ 	.short	0x0000


	//----- nvinfo : EIATTR_MAXREG_COUNT
	.align		4
        /*001c*/ 	.byte	0x03, 0x1b
        /*001e*/ 	.short	0x00a8


	//----- nvinfo : EIATTR_NUM_BARRIERS
	.align		4
        /*0020*/ 	.byte	0x02, 0x4c
        /*0022*/ 	.byte	0x10
	.zero		1


	//----- nvinfo : EIATTR_EXTERNS
	.align		4
        /*0024*/ 	.byte	0x04, 0x0f
        /*0026*/ 	.short	(.L_830 - .L_829)


	//   ....[0]....
	.align		4
.L_829:
        /*0028*/ 	.word	index@(__assertfail)


	//----- nvinfo : EIATTR_ANNOTATIONS
	.align		4
.L_830:
        /*002c*/ 	.byte	0x04, 0x55
        /*002e*/ 	.short	(.L_832 - .L_831)


	//   ....[0]....
.L_831:
        /* <DEDUP_REMOVED lines=31> */


	//----- nvinfo : EIATTR_MERCURY_ISA_VERSION
	.align		4
.L_832:
        /*0208*/ 	.byte	0x03, 0x5f
        /*020a*/ 	.short	0x0101


	//----- nvinfo : EIATTR_INT_WARP_WIDE_INSTR_OFFSETS
	.align		4
        /*020c*/ 	.byte	0x04, 0x31
        /*020e*/ 	.short	(.L_834 - .L_833)


	//   ....[0]....
.L_833:
        /*0210*/ 	.word	0x000001e0


	//   ....[1]....
        /*0214*/ 	.word	0x000002a0


	//   ....[2]....
        /*0218*/ 	.word	0x0000bed0


	//   ....[3]....
        /*021c*/ 	.word	0x0000c540


	//   ....[4]....
        /*0220*/ 	.word	0x0000ca60


	//----- nvinfo : EIATTR_COOP_GROUP_MASK_REGIDS
	.align		4
.L_834:
        /*0224*/ 	.byte	0x04, 0x29
        /*0226*/ 	.short	(.L_836 - .L_835)


	//   ....[0]....
.L_835:
        /*0228*/ 	.word	0xffffffff


	//   ....[1]....
        /*022c*/ 	.word	0xffffffff


	//   ....[2]....
        /*0230*/ 	.word	0xffffffff


	//   ....[3]....
        /*0234*/ 	.word	0xffffffff


	//   ....[4]....
        /*0238*/ 	.word	0xffffffff


	//   ....[5]....
        /*023c*/ 	.word	0xffffffff


	//   ....[6]....
        /*0240*/ 	.word	0xffffffff


	//   ....[7]....
        /*0244*/ 	.word	0xffffffff


	//   ....[8]....
        /*0248*/ 	.word	0xffffffff


	//   ....[9]....
        /*024c*/ 	.word	0xffffffff


	//   ....[10]....
        /*0250*/ 	.word	0xffffffff


	//   ....[11]....
        /*0254*/ 	.word	0xffffffff


	//   ....[12]....
        /*0258*/ 	.word	0xffffffff


	//   ....[13]....
        /*025c*/ 	.word	0xffffffff


	//   ....[14]....
        /*0260*/ 	.word	0xffffffff


	//   ....[15]....
        /*0264*/ 	.word	0xffffffff


	//   ....[16]....
        /*0268*/ 	.word	0xffffffff


	//   ....[17]....
        /*026c*/ 	.word	0xffffffff


	//   ....[18]....
        /*0270*/ 	.word	0xffffffff


	//   ....[19]....
        /*0274*/ 	.word	0xffffffff


	//   ....[20]....
        /*0278*/ 	.word	0xffffffff


	//   ....[21]....
        /*027c*/ 	.word	0xffffffff


	//   ....[22]....
        /*0280*/ 	.word	0xffffffff


	//   ....[23]....
        /*0284*/ 	.word	0xffffffff


	//   ....[24]....
        /*0288*/ 	.word	0xffffffff


	//   ....[25]....
        /*028c*/ 	.word	0xffffffff


	//   ....[26]....
        /*0290*/ 	.word	0xffffffff


	//   ....[27]....
        /*0294*/ 	.word	0xffffffff


	//   ....[28]....
        /*0298*/ 	.word	0xffffffff


	//   ....[29]....
        /*029c*/ 	.word	0xffffffff


	//   ....[30]....
        /*02a0*/ 	.word	0xffffffff


	//   ....[31]....
        /*02a4*/ 	.word	0xffffffff


	//   ....[32]....
        /*02a8*/ 	.word	0xffffffff


	//   ....[33]....
        /*02ac*/ 	.word	0xffffffff


	//   ....[34]....
        /*02b0*/ 	.word	0xffffffff


	//   ....[35]....
        /*02b4*/ 	.word	0xffffffff


	//   ....[36]....
        /*02b8*/ 	.word	0xffffffff


	//   ....[37]....
        /*02bc*/ 	.word	0xffffffff


	//   ....[38]....
        /*02c0*/ 	.word	0xffffffff


	//   ....[39]....
        /*02c4*/ 	.word	0xffffffff


	//   ....[40]....
        /*02c8*/ 	.word	0xffffffff


	//   ....[41]....
        /*02cc*/ 	.word	0xffffffff


	//   ....[42]....
        /*02d0*/ 	.word	0xffffffff


	//   ....[43]....
        /*02d4*/ 	.word	0xffffffff


	//   ....[44]....
        /*02d8*/ 	.word	0xffffffff


	//   ....[45]....
        /*02dc*/ 	.word	0xffffffff


	//   ....[46]....
        /*02e0*/ 	.word	0xffffffff


	//   ....[47]....
        /*02e4*/ 	.word	0xffffffff


	//   ....[48]....
        /*02e8*/ 	.word	0xffffffff


	//   ....[49]....
        /*02ec*/ 	.word	0xffffffff


	//   ....[50]....
        /*02f0*/ 	.word	0xffffffff


	//   ....[51]....
        /*02f4*/ 	.word	0xffffffff


	//   ....[52]....
        /*02f8*/ 	.word	0xffffffff


	//   ....[53]....
        /*02fc*/ 	.word	0xffffffff


	//   ....[54]....
        /*0300*/ 	.word	0xffffffff


	//   ....[55]....
        /*0304*/ 	.word	0xffffffff


	//   ....[56]....
        /*0308*/ 	.word	0xffffffff


	//   ....[57]....
        /*030c*/ 	.word	0xffffffff


	//   ....[58]....
        /*0310*/ 	.word	0xffffffff


	//   ....[59]....
        /*0314*/ 	.word	0xffffffff


	//   ....[60]....
        /*0318*/ 	.word	0xffffffff


	//   ....[61]....
        /*031c*/ 	.word	0xffffffff


	//   ....[62]....
        /*0320*/ 	.word	0xffffffff


	//   ....[63]....
        /*0324*/ 	.word	0xffffffff


	//   ....[64]....
        /*0328*/ 	.word	0xffffffff


	//   ....[65]....
        /*032c*/ 	.word	0xffffffff


	//   ....[66]....
        /*0330*/ 	.word	0xffffffff


	//   ....[67]....
        /*0334*/ 	.word	0xffffffff


	//   ....[68]....
        /*0338*/ 	.word	0xffffffff


	//   ....[69]....
        /*033c*/ 	.word	0xffffffff


	//   ....[70]....
        /*0340*/ 	.word	0xffffffff


	//   ....[71]....
        /*0344*/ 	.word	0xffffffff


	//   ....[72]....
        /*0348*/ 	.word	0xffffffff


	//   ....[73]....
        /*034c*/ 	.word	0xffffffff


	//   ....[74]....
        /*0350*/ 	.word	0xffffffff


	//   ....[75]....
        /*0354*/ 	.word	0xffffffff


	//   ....[76]....
        /*0358*/ 	.word	0xffffffff


	//   ....[77]....
        /*035c*/ 	.word	0xffffffff


	//   ....[78]....
        /*0360*/ 	.word	0xffffffff


	//   ....[79]....
        /*0364*/ 	.word	0xffffffff


	//   ....[80]....
        /*0368*/ 	.word	0xffffffff


	//   ....[81]....
        /*036c*/ 	.word	0xffffffff


	//   ....[82]....
        /*0370*/ 	.word	0xffffffff


	//   ....[83]....
        /*0374*/ 	.word	0xffffffff


	//   ....[84]....
        /*0378*/ 	.word	0xffffffff


	//   ....[85]....
        /*037c*/ 	.word	0xffffffff


	//   ....[86]....
        /*0380*/ 	.word	0xffffffff


	//   ....[87]....
        /*0384*/ 	.word	0xffffffff


	//   ....[88]....
        /*0388*/ 	.word	0xffffffff


	//   ....[89]....
        /*038c*/ 	.word	0xffffffff


	//   ....[90]....
        /*0390*/ 	.word	0xffffffff


	//   ....[91]....
        /*0394*/ 	.word	0xffffffff


	//   ....[92]....
        /*0398*/ 	.word	0xffffffff


	//   ....[93]....
        /*039c*/ 	.word	0xffffffff


	//   ....[94]....
        /*03a0*/ 	.word	0xffffffff


	//   ....[95]....
        /*03a4*/ 	.word	0xffffffff


	//   ....[96]....
        /*03a8*/ 	.word	0xffffffff


	//   ....[97]....
        /*03ac*/ 	.word	0xffffffff


	//   ....[98]....
        /*03b0*/ 	.word	0xffffffff


	//   ....[99]....
        /*03b4*/ 	.word	0xffffffff


	//   ....[100]....
        /*03b8*/ 	.word	0xffffffff


	//   ....[101]....
        /*03bc*/ 	.word	0xffffffff


	//   ....[102]....
        /*03c0*/ 	.word	0xffffffff


	//   ....[103]....
        /*03c4*/ 	.word	0xffffffff


	//   ....[104]....
        /*03c8*/ 	.word	0xffffffff


	//   ....[105]....
        /*03cc*/ 	.word	0xffffffff


	//   ....[106]....
        /*03d0*/ 	.word	0xffffffff


	//   ....[107]....
        /*03d4*/ 	.word	0xffffffff


	//   ....[108]....
        /*03d8*/ 	.word	0xffffffff


	//   ....[109]....
        /*03dc*/ 	.word	0xffffffff


	//   ....[110]....
        /*03e0*/ 	.word	0x0500000f


	//   ....[111]....
        /*03e4*/ 	.word	0x0500000f


	//   ....[112]....
        /*03e8*/ 	.word	0x0500000f


	//   ....[113]....
        /*03ec*/ 	.word	0x0500000f


	//----- nvinfo : EIATTR_COOP_GROUP_INSTR_OFFSETS
	.align		4
.L_836:
        /*03f0*/ 	.byte	0x04, 0x28
        /*03f2*/ 	.short	(.L_838 - .L_837)


	//   ....[0]....
.L_837:
        /*03f4*/ 	.word	0x00000060


	//   ....[1]....
        /*03f8*/ 	.word	0x000001f0


	//   ....[2]....
        /*03fc*/ 	.word	0x00000280


	//   ....[3]....
        /*0400*/ 	.word	0x00000400


	//   ....[4]....
        /*0404*/ 	.word	0x00000680


	//   ....[5]....
        /*0408*/ 	.word	0x00001170


	//   ....[6]....
        /*040c*/ 	.word	0x00002300


	//   ....[7]....
        /*0410*/ 	.word	0x00002640


	//   ....[8]....
        /*0414*/ 	.word	0x00002690


	//   ....[9]....
        /*0418*/ 	.word	0x00002e00


	//   ....[10]....
        /*041c*/ 	.word	0x00002e80


	//   ....[11]....
        /*0420*/ 	.word	0x00002ec0


	//   ....[12]....
        /*0424*/ 	.word	0x00002fa0


	//   ....[13]....
        /*0428*/ 	.word	0x00002fd0


	//   ....[14]....
        /*042c*/ 	.word	0x00003020


	//   ....[15]....
        /*0430*/ 	.word	0x00003030


	//   ....[16]....
        /*0434*/ 	.word	0x00003040


	//   ....[17]....
        /*0438*/ 	.word	0x00003050


	//   ....[18]....
        /*043c*/ 	.word	0x00003120


	//   ....[19]....
        /*0440*/ 	.word	0x00003130


	//   ....[20]....
        /*0444*/ 	.word	0x00003160


	//   ....[21]....
        /*0448*/ 	.word	0x00003170


	//   ....[22]....
        /*044c*/ 	.word	0x00003190


	//   ....[23]....
        /*0450*/ 	.word	0x00003260


	//   ....[24]....
        /*0454*/ 	.word	0x000032a0


	//   ....[25]....
        /*0458*/ 	.word	0x000032e0


	//   ....[26]....
        /*045c*/ 	.word	0x00003320


	//   ....[27]....
        /*0460*/ 	.word	0x00003340


	//   ....[28]....
        /*0464*/ 	.word	0x00003360


	//   ....[29]....
        /*0468*/ 	.word	0x000033c0


	//   ....[30]....
        /*046c*/ 	.word	0x00003400


	//   ....[31]....
        /*0470*/ 	.word	0x00003440


	//   ....[32]....
        /*0474*/ 	.word	0x000034c0


	//   ....[33]....
        /*0478*/ 	.word	0x000034f0


	//   ....[34]....
        /*047c*/ 	.word	0x00003520


	//   ....[35]....
        /*0480*/ 	.word	0x00003550


	//   ....[36]....
        /*0484*/ 	.word	0x00003680


	//   ....[37]....
        /*0488*/ 	.word	0x000036a0


	//   ....[38]....
        /*048c*/ 	.word	0x00003830


	//   ....[39]....
        /*0490*/ 	.word	0x00003850


	//   ....[40]....
        /*0494*/ 	.word	0x00003920


	//   ....[41]....
        /*0498*/ 	.word	0x00003960


	//   ....[42]....
        /*049c*/ 	.word	0x000039a0


	//   ....[43]....
        /*04a0*/ 	.word	0x000039e0


	//   ....[44]....
        /*04a4*/ 	.word	0x00003a10


	//   ....[45]....
        /*04a8*/ 	.word	0x00003a40


	//   ....[46]....
        /*04ac*/ 	.word	0x00003bd0


	//   ....[47]....
        /*04b0*/ 	.word	0x00003c10


	//   ....[48]....
        /*04b4*/ 	.word	0x00003c40


	//   ....[49]....
        /*04b8*/ 	.word	0x00003c60


	//   ....[50]....
        /*04bc*/ 	.word	0x00003c90


	//   ....[51]....
        /*04c0*/ 	.word	0x00003cb0


	//   ....[52]....
        /*04c4*/ 	.word	0x00003cd0


	//   ....[53]....
        /*04c8*/ 	.word	0x00003d10


	//   ....[54]....
        /*04cc*/ 	.word	0x000065a0


	//   ....[55]....
        /*04d0*/ 	.word	0x000065b0


	//   ....[56]....
        /*04d4*/ 	.word	0x000065c0


	//   ....[57]....
        /*04d8*/ 	.word	0x000065d0


	//   ....[58]....
        /*04dc*/ 	.word	0x000065e0


	//   ....[59]....
        /*04e0*/ 	.word	0x000065f0


	//   ....[60]....
        /*04e4*/ 	.word	0x00006600


	//   ....[61]....
        /*04e8*/ 	.word	0x00006610


	//   ....[62]....
        /*04ec*/ 	.word	0x00006620


	//   ....[63]....
        /*04f0*/ 	.word	0x00006630


	//   ....[64]....
        /*04f4*/ 	.word	0x00006640


	//   ....[65]....
        /*04f8*/ 	.word	0x00006650


	//   ....[66]....
        /*04fc*/ 	.word	0x00006760


	//   ....[67]....
        /*0500*/ 	.word	0x000067a0


	//   ....[68]....
        /*0504*/ 	.word	0x00006800


	//   ....[69]....
        /*0508*/ 	.word	0x00006840


	//   ....[70]....
        /*050c*/ 	.word	0x00006880


	//   ....[71]....
        /*0510*/ 	.word	0x000068c0


	//   ....[72]....
        /*0514*/ 	.word	0x00006900


	//   ....[73]....
        /*0518*/ 	.word	0x00006ac0


	//   ....[74]....
        /*051c*/ 	.word	0x00006cb0


	//   ....[75]....
        /*0520*/ 	.word	0x00007010


	//   ....[76]....
        /*0524*/ 	.word	0x00007140


	//   ....[77]....
        /*0528*/ 	.word	0x000071d0


	//   ....[78]....
        /*052c*/ 	.word	0x00007410


	//   ....[79]....
        /*0530*/ 	.word	0x00007430


	//   ....[80]....
        /*0534*/ 	.word	0x00007440


	//   ....[81]....
        /*0538*/ 	.word	0x00007460


	//   ....[82]....
        /*053c*/ 	.word	0x00007470


	//   ....[83]....
        /*0540*/ 	.word	0x00007490


	//   ....[84]....
        /*0544*/ 	.word	0x000077f0


	//   ....[85]....
        /*0548*/ 	.word	0x00007830


	//   ....[86]....
        /*054c*/ 	.word	0x00007d10


	//   ....[87]....
        /*0550*/ 	.word	0x00007d30


	//   ....[88]....
        /*0554*/ 	.word	0x00007d60


	//   ....[89]....
        /*0558*/ 	.word	0x00007d70


	//   ....[90]....
        /*055c*/ 	.word	0x00007ef0


	//   ....[91]....
        /*0560*/ 	.word	0x00007f00


	//   ....[92]....
        /*0564*/ 	.word	0x00007f40


	//   ....[93]....
        /*0568*/ 	.word	0x00007f70


	//   ....[94]....
        /*056c*/ 	.word	0x00008000


	//   ....[95]....
        /*0570*/ 	.word	0x00008030


	//   ....[96]....
        /*0574*/ 	.word	0x00008070


	//   ....[97]....
        /*0578*/ 	.word	0x000080b0


	//   ....[98]....
        /*057c*/ 	.word	0x000080e0


	//   ....[99]....
        /*0580*/ 	.word	0x00008120


	//   ....[100]....
        /*0584*/ 	.word	0x00008130


	//   ....[101]....
        /*0588*/ 	.word	0x00008160


	//   ....[102]....
        /*058c*/ 	.word	0x0000a560


	//   ....[103]....
        /*0590*/ 	.word	0x0000b300


	//   ....[104]....
        /*0594*/ 	.word	0x0000bad0


	//   ....[105]....
        /*0598*/ 	.word	0x0000be00


	//   ....[106]....
        /*059c*/ 	.word	0x0000c1c0


	//   ....[107]....
        /*05a0*/ 	.word	0x0000c470


	//   ....[108]....
        /*05a4*/ 	.word	0x0000c720


	//   ....[109]....
        /*05a8*/ 	.word	0x0000c990


	//   ....[110]....
        /*05ac*/ 	.word	0x0000eae0


	//   ....[111]....
        /*05b0*/ 	.word	0x0000ecd0


	//   ....[112]....
        /*05b4*/ 	.word	0x0000ed40


	//   ....[113]....
        /*05b8*/ 	.word	0x0000edb0


	//----- nvinfo : EIATTR_REG_RECONFIG
	.align		4
.L_838:
        /*05bc*/ 	.byte	0x01, 0x54
	.zero		2


	//----- nvinfo : EIATTR_SYSCALL_OFFSETS
	.align		4
        /*05c0*/ 	.byte	0x04, 0x46
        /*05c2*/ 	.short	(.L_840 - .L_839)


	//   ....[0]....
.L_839:
        /*05c4*/ 	.word	0x00000dd0


	//   ....[1]....
        /*05c8*/ 	.word	0x00000ec0


	//   ....[2]....
        /*05cc*/ 	.word	0x00001020


	//   ....[3]....
        /*05d0*/ 	.word	0x00001110


	//   ....[4]....
        /*05d4*/ 	.word	0x00009de0


	//   ....[5]....
        /*05d8*/ 	.word	0x00009f10


	//   ....[6]....
        /*05dc*/ 	.word	0x0000a030


	//   ....[7]....
        /*05e0*/ 	.word	0x0000a150


	//----- nvinfo : EIATTR_MBARRIER_INSTR_OFFSETS
	.align		4
.L_840:
        /*05e4*/ 	.byte	0x04, 0x39
        /*05e6*/ 	.short	(.L_842 - .L_841)


	//   ....[0]....
.L_841:
        /*05e8*/ 	.word	0x000002c0
        /*05ec*/ 	.word	0x000000ff
        /*05f0*/ 	.word	0x00026800
        /*05f4*/ 	.short	0x0100
        /*05f6*/ 	.byte	0x06
	.zero		1


	//   ....[1]....
        /*05f8*/ 	.word	0x000003b0
        /*05fc*/ 	.word	0x000000ff
        /*0600*/ 	.word	0x00026810
        /*0604*/ 	.short	0x0100
        /*0606*/ 	.byte	0x08
	.zero		1


	//   ....[2]....
        /*0608*/ 	.word	0x000003c0
        /*060c*/ 	.word	0x000000ff
        /*0610*/ 	.word	0x00026820
        /*0614*/ 	.short	0x0100
        /*0616*/ 	.byte	0x08
	.zero		1


	//   ....[3]....
        /*0618*/ 	.word	0x000003d0
        /*061c*/ 	.word	0x000000ff
        /*0620*/ 	.word	0x00026818
        /*0624*/ 	.short	0x0100
        /*0626*/ 	.byte	0x08
	.zero		1


	//   ....[4]....
        /*0628*/ 	.word	0x000003e0
        /*062c*/ 	.word	0x000000ff
        /*0630*/ 	.word	0x00026828
        /*0634*/ 	.short	0x0100
        /*0636*/ 	.byte	0x08
	.zero		1


	//   ....[5]....
        /*0638*/ 	.word	0x00000510
        /*063c*/ 	.word	0x000000ff
        /*0640*/ 	.word	0x00026830
        /*0644*/ 	.short	0x0100
        /*0646*/ 	.byte	0x08
	.zero		1


	//   ....[6]....
        /*0648*/ 	.word	0x00000520
        /*064c*/ 	.word	0x000000ff
        /*0650*/ 	.word	0x00026840
        /*0654*/ 	.short	0x0100
        /*0656*/ 	.byte	0x08
	.zero		1


	//   ....[7]....
        /*0658*/ 	.word	0x00000530
        /*065c*/ 	.word	0x000000ff
        /*0660*/ 	.word	0x00026838
        /*0664*/ 	.short	0x0100
        /*0666*/ 	.byte	0x08
	.zero		1


	//   ....[8]....
        /*0668*/ 	.word	0x00000540
        /*066c*/ 	.word	0x000000ff
        /*0670*/ 	.word	0x00026848
        /*0674*/ 	.short	0x0100
        /*0676*/ 	.byte	0x08
	.zero		1


	//   ....[9]....
        /*0678*/ 	.word	0x000011d0
        /*067c*/ 	.word	0x00000011
        /*0680*/ 	.word	0x00026800
        /*0684*/ 	.short	0x010a
        /*0686*/ 	.byte	0x3f
	.zero		1


	//   ....[10]....
        /*0688*/ 	.word	0x00001200
        /*068c*/ 	.word	0x00000011
        /*0690*/ 	.word	0x00026800
        /*0694*/ 	.short	0x010a
        /*0696*/ 	.byte	0x3f
	.zero		1


	//   ....[11]....
        /*0698*/ 	.word	0x00001ad0
        /*069c*/ 	.word	0x00000008
        /*06a0*/ 	.word	0x00026810
        /*06a4*/ 	.short	0x010a
        /*06a6*/ 	.byte	0x3f
	.zero		1


	//   ....[12]....
        /*06a8*/ 	.word	0x00001b40
        /*06ac*/ 	.word	0x00000008
        /*06b0*/ 	.word	0x00026810
        /*06b4*/ 	.short	0x010a
        /*06b6*/ 	.byte	0x3f
	.zero		1


	//   ....[13]....
        /*06b8*/ 	.word	0x00001f00
        /*06bc*/ 	.word	0x00000008
        /*06c0*/ 	.word	0x00026830
        /*06c4*/ 	.short	0x010a
        /*06c6*/ 	.byte	0x3f
	.zero		1


	//   ....[14]....
        /*06c8*/ 	.word	0x00001f80
        /*06cc*/ 	.word	0x00000008
        /*06d0*/ 	.word	0x00026830
        /*06d4*/ 	.short	0x010a
        /*06d6*/ 	.byte	0x3f
	.zero		1


	//   ....[15]....
        /*06d8*/ 	.word	0x000054c0
        /*06dc*/ 	.word	0x00000009
        /*06e0*/ 	.word	0x00000000
        /*06e4*/ 	.short	0x0101
        /*06e6*/ 	.byte	0x3f
	.zero		1


	//   ....[16]....
        /*06e8*/ 	.word	0x00005850
        /*06ec*/ 	.word	0x00000008
        /*06f0*/ 	.word	0x00000000
        /*06f4*/ 	.short	0x0101
        /*06f6*/ 	.byte	0x3f
	.zero		1


	//   ....[17]....
        /*06f8*/ 	.word	0x00005f80
        /*06fc*/ 	.word	0x00000006
        /*0700*/ 	.word	0x00026810
        /*0704*/ 	.short	0x010a
        /*0706*/ 	.byte	0x3f
	.zero		1


	//   ....[18]....
        /*0708*/ 	.word	0x00006000
        /*070c*/ 	.word	0x00000006
        /*0710*/ 	.word	0x00026810
        /*0714*/ 	.short	0x010a
        /*0716*/ 	.byte	0x3f
	.zero		1


	//   ....[19]....
        /*0718*/ 	.word	0x00006380
        /*071c*/ 	.word	0x00000006
        /*0720*/ 	.word	0x00026830
        /*0724*/ 	.short	0x010a
        /*0726*/ 	.byte	0x3f
	.zero		1


	//   ....[20]....
        /*0728*/ 	.word	0x00006410
        /*072c*/ 	.word	0x00000006
        /*0730*/ 	.word	0x00026830
        /*0734*/ 	.short	0x010a
        /*0736*/ 	.byte	0x3f
	.zero		1


	//   ....[21]....
        /*0738*/ 	.word	0x00009670
        /*073c*/ 	.word	0x00000005
        /*0740*/ 	.word	0x00000000
        /*0744*/ 	.short	0x0101
        /*0746*/ 	.byte	0x3f
	.zero		1


	//   ....[22]....
        /*0748*/ 	.word	0x00009a10
        /*074c*/ 	.word	0x00000006
        /*0750*/ 	.word	0x00000000
        /*0754*/ 	.short	0x0101
        /*0756*/ 	.byte	0x3f
	.zero		1


	//   ....[23]....
        /*0758*/ 	.word	0x0000d1b0
        /*075c*/ 	.word	0x00000000
        /*0760*/ 	.word	0x00026820
        /*0764*/ 	.short	0x010a
        /*0766*/ 	.byte	0x3f
	.zero		1


	//   ....[24]....
        /*0768*/ 	.word	0x0000d700
        /*076c*/ 	.word	0x00000000
        /*0770*/ 	.word	0x00026840
        /*0774*/ 	.short	0x010a
        /*0776*/ 	.byte	0x3f
	.zero		1


	//   ....[25]....
        /*0778*/ 	.word	0x0000d950
        /*077c*/ 	.word	0x00000000
        /*0780*/ 	.word	0x00026828
        /*0784*/ 	.short	0x010a
        /*0786*/ 	.byte	0x3f
	.zero		1


	//   ....[26]....
        /*0788*/ 	.word	0x0000dbc0
        /*078c*/ 	.word	0x00000000
        /*0790*/ 	.word	0x00026848
        /*0794*/ 	.short	0x010a
        /*0796*/ 	.byte	0x3f
	.zero		1


	//   ....[27]....
        /*0798*/ 	.word	0x0000ddc0
        /*079c*/ 	.word	0x00000000
        /*07a0*/ 	.word	0x00026820
        /*07a4*/ 	.short	0x010a
        /*07a6*/ 	.byte	0x3f
	.zero		1


	//   ....[28]....
        /*07a8*/ 	.word	0x0000e070
        /*07ac*/ 	.word	0x00000000
        /*07b0*/ 	.word	0x00026840
        /*07b4*/ 	.short	0x010a
        /*07b6*/ 	.byte	0x3f
	.zero		1


	//   ....[29]....
        /*07b8*/ 	.word	0x0000e290
        /*07bc*/ 	.word	0x00000000
        /*07c0*/ 	.word	0x00026828
        /*07c4*/ 	.short	0x010a
        /*07c6*/ 	.byte	0x3f
	.zero		1


	//   ....[30]....
        /*07c8*/ 	.word	0x0000e550
        /*07cc*/ 	.word	0x00000004
        /*07d0*/ 	.word	0x00026840
        /*07d4*/ 	.short	0x010a
        /*07d6*/ 	.byte	0x3f
	.zero		1


	//   ....[31]....
        /*07d8*/ 	.word	0x0000e950
        /*07dc*/ 	.word	0x00000007
        /*07e0*/ 	.word	0x00000000
        /*07e4*/ 	.short	0x010a
        /*07e6*/ 	.byte	0x3f
	.zero		1


	//   ....[32]....
        /*07e8*/ 	.word	0x0000e9b0
        /*07ec*/ 	.word	0x00000003
        /*07f0*/ 	.word	0x00000000
        /*07f4*/ 	.short	0x010a
        /*07f6*/ 	.byte	0x3f
	.zero		1


	//   ....[33]....
        /*07f8*/ 	.word	0x0000ea10
        /*07fc*/ 	.word	0x00000005
        /*0800*/ 	.word	0x00000000
        /*0804*/ 	.short	0x010a
        /*0806*/ 	.byte	0x3f
	.zero		1


	//   ....[34]....
        /*0808*/ 	.word	0x0000ea40
        /*080c*/ 	.word	0x00000003
        /*0810*/ 	.word	0x00000000
        /*0814*/ 	.short	0x010a
        /*0816*/ 	.byte	0x3f
	.zero		1


	//   ....[35]....
        /*0818*/ 	.word	0x0000eb10
        /*081c*/ 	.word	0x00000011
        /*0820*/ 	.word	0x00026800
        /*0824*/ 	.short	0x010a
        /*0826*/ 	.byte	0x3f
	.zero		1


	//   ....[36]....
        /*0828*/ 	.word	0x0000eb60
        /*082c*/ 	.word	0x00000008
        /*0830*/ 	.word	0x00026810
        /*0834*/ 	.short	0x010a
        /*0836*/ 	.byte	0x3f
	.zero		1


	//   ....[37]....
        /*0838*/ 	.word	0x0000ebb0
        /*083c*/ 	.word	0x00000008
        /*0840*/ 	.word	0x00026830
        /*0844*/ 	.short	0x010a
        /*0846*/ 	.byte	0x3f
	.zero		1


	//   ....[38]....
        /*0848*/ 	.word	0x0000ec00
        /*084c*/ 	.word	0x00000006
        /*0850*/ 	.word	0x00026810
        /*0854*/ 	.short	0x010a
        /*0856*/ 	.byte	0x3f
	.zero		1


	//   ....[39]....
        /*0858*/ 	.word	0x0000ec50
        /*085c*/ 	.word	0x00000006
        /*0860*/ 	.word	0x00026830
        /*0864*/ 	.short	0x010a
        /*0866*/ 	.byte	0x3f
	.zero		1


	//   ....[40]....
        /*0868*/ 	.word	0x0000edf0
        /*086c*/ 	.word	0x00000000
        /*0870*/ 	.word	0x00026820
        /*0874*/ 	.short	0x010a
        /*0876*/ 	.byte	0x3f
	.zero		1


	//   ....[41]....
        /*0878*/ 	.word	0x0000ee40
        /*087c*/ 	.word	0x00000000
        /*0880*/ 	.word	0x00026840
        /*0884*/ 	.short	0x010a
        /*0886*/ 	.byte	0x3f
	.zero		1


	//   ....[42]....
        /*0888*/ 	.word	0x0000ee90
        /*088c*/ 	.word	0x00000000
        /*0890*/ 	.word	0x00026828
        /*0894*/ 	.short	0x010a
        /*0896*/ 	.byte	0x3f
	.zero		1


	//   ....[43]....
        /*0898*/ 	.word	0x0000eee0
        /*089c*/ 	.word	0x00000000
        /*08a0*/ 	.word	0x00026848
        /*08a4*/ 	.short	0x010a
        /*08a6*/ 	.byte	0x3f
	.zero		1


	//   ....[44]....
        /*08a8*/ 	.word	0x0000ef40
        /*08ac*/ 	.word	0x00000000
        /*08b0*/ 	.word	0x00026820
        /*08b4*/ 	.short	0x010a
        /*08b6*/ 	.byte	0x3f
	.zero		1


	//   ....[45]....
        /*08b8*/ 	.word	0x0000ef90
        /*08bc*/ 	.word	0x00000000
        /*08c0*/ 	.word	0x00026840
        /*08c4*/ 	.short	0x010a
        /*08c6*/ 	.byte	0x3f
	.zero		1


	//   ....[46]....
        /*08c8*/ 	.word	0x0000efe0
        /*08cc*/ 	.word	0x00000000
        /*08d0*/ 	.word	0x00026828
        /*08d4*/ 	.short	0x010a
        /*08d6*/ 	.byte	0x3f
	.zero		1


	//   ....[47]....
        /*08d8*/ 	.word	0x0000f030
        /*08dc*/ 	.word	0x00000004
        /*08e0*/ 	.word	0x00026840
        /*08e4*/ 	.short	0x010a
        /*08e6*/ 	.byte	0x3f
	.zero		1


	//   ....[48]....
        /*08e8*/ 	.word	0x0000f100
        /*08ec*/ 	.word	0x00000007
        /*08f0*/ 	.word	0x00000000
        /*08f4*/ 	.short	0x010a
        /*08f6*/ 	.byte	0x3f
	.zero		1


	//   ....[49]....
        /*08f8*/ 	.word	0x0000f150
        /*08fc*/ 	.word	0x00000003
        /*0900*/ 	.word	0x00000000
        /*0904*/ 	.short	0x010a
        /*0906*/ 	.byte	0x3f
	.zero		1


	//   ....[50]....
        /*0908*/ 	.word	0x0000f1a0
        /*090c*/ 	.word	0x00000005
        /*0910*/ 	.word	0x00000000
        /*0914*/ 	.short	0x010a
        /*0916*/ 	.byte	0x3f
	.zero		1


	//----- nvinfo : EIATTR_NUM_MBARRIERS
	.align		4
.L_842:
        /*0918*/ 	.byte	0x03, 0x38
        /*091a*/ 	.short	0x0009


	//----- nvinfo : EIATTR_EXIT_INSTR_OFFSETS
	.align		4
        /*091c*/ 	.byte	0x04, 0x1c
        /*091e*/ 	.short	(.L_844 - .L_843)


	//   ....[0]....
.L_843:
        /*0920*/ 	.word	0x0000ea90


	//----- nvinfo : EIATTR_MAX_THREADS
	.align		4
.L_844:
        /*0924*/ 	.byte	0x04, 0x05
        /*0926*/ 	.short	(.L_846 - .L_845)
.L_845:
        /*0928*/ 	.word	0x00000180
        /*092c*/ 	.word	0x00000001
        /*0930*/ 	.word	0x00000001


	//----- nvinfo : EIATTR_CRS_STACK_SIZE
	.align		4
.L_846:
        /*0934*/ 	.byte	0x04, 0x1e
        /*0936*/ 	.short	(.L_848 - .L_847)
.L_847:
        /*0938*/ 	.word	0x00000000


	//----- nvinfo : EIATTR_CBANK_PARAM_SIZE
	.align		4
.L_848:
        /*093c*/ 	.byte	0x03, 0x19
        /*093e*/ 	.short	0x0970


	//----- nvinfo : EIATTR_PARAM_CBANK
	.align		4
        /*0940*/ 	.byte	0x04, 0x0a
        /*0942*/ 	.short	(.L_850 - .L_849)
	.align		4
.L_849:
        /*0944*/ 	.word	index@(.nv.constant0._ZN7cutlass13device_kernelIN5flash11enable_sm90INS1_16FlashAttnBwdSm90INS1_25CollectiveMainloopBwdSm90ILi2ELi2ELi2EN4cute5tupleIJNS5_1CILi1EEES8_S8_EEENS6_IJNS7_ILi96EEENS7_ILi128EEENS7_ILi64EEEEEENS_10bfloat16_tEfNS_4arch4Sm90ELb1ELb0ELb1ELb0ELb1ELb1ELb0ELb1ELi2ELi1ELi2ELi2ELb0EEENS1_21CollectiveEpilogueBwdISD_SE_SG_Li256ELb0ELb0ELi1EEENS1_25SingleTileBwdLPTSchedulerILb0ELi128ELb1EEEEEEEEEvNT_6ParamsE)
        /*0948*/ 	.short	0x0210
        /*094a*/ 	.short	0x0970


	//----- nvinfo : EIATTR_SW_WAR
	.align		4
.L_850:
        /*094c*/ 	.byte	0x04, 0x36
        /*094e*/ 	.short	(.L_852 - .L_851)
.L_851:
        /*0950*/ 	.word	0x00000008
.L_852:


//--------------------- .nv.info._ZN7cutlass13device_kernelIN5flash11enable_sm90INS1_16FlashAttnBwdSm90INS1_25CollectiveMainloopBwdSm90ILi2ELi2ELi2EN4cute5tupleIJNS5_1CILi1EEES8_S8_EEENS6_IJNS7_ILi96EEENS7_ILi128EEENS7_ILi64EEEEEENS_10bfloat16_tEfNS_4arch4Sm90ELb1ELb0ELb1ELb0ELb0ELb1ELb0ELb1ELi2ELi1ELi2ELi2ELb0EEENS1_24CollectiveEpilogueBwdGQAISD_fSG_Li256ELb0ELb0EEENS1_25SingleTileBwdLPTSchedulerILb0ELi128ELb0EEEEEEEEEvNT_6ParamsE --------------------------
	.section	.nv.info._ZN7cutlass13device_kernelIN5flash11enable_sm90INS1_16FlashAttnBwdSm90INS1_25CollectiveMainloopBwdSm90ILi2ELi2ELi2EN4cute5tupleIJNS5_1CILi1EEES8_S8_EEENS6_IJNS7_ILi96EEENS7_ILi128EEENS7_ILi64EEEEEENS_10bfloat16_tEfNS_4arch4Sm90ELb1ELb0ELb1ELb0ELb0ELb1ELb0ELb1ELi2ELi1ELi2ELi2ELb0EEENS1_24CollectiveEpilogueBwdGQAISD_fSG_Li256ELb0ELb0EEENS1_25SingleTileBwdLPTSchedulerILb0ELi128ELb0EEEEEEEEEvNT_6ParamsE,"",@"SHT_CUDA_INFO"
	.sectionflags	@""
	.align	4


	//----- nvinfo : EIATTR_CUDA_API_VERSION
	.align		4
        /*0000*/ 	.byte	0x04, 0x37
        /*0002*/ 	.short	(.L_854 - .L_853)
.L_853:
        /*0004*/ 	.word	0x00000082


	//----- nvinfo : EIATTR_KPARAM_INFO
	.align		4
.L_854:
        /*0008*/ 	.byte	0x04, 0x17
        /*000a*/ 	.short	(.L_856 - .L_855)
.L_855:
        /*000c*/ 	.word	0x00000000
        /*0010*/ 	.short	0x0000
        /*0012*/ 	.short	0x0070
        /*0014*/ 	.byte	0x00, 0xf0, 0x01, 0x1c


	//----- nvinfo : EIATTR_SPARSE_MMA_MASK
	.align		4
.L_856:
        /*0018*/ 	.byte	0x03, 0x50
        /*001a*/ 	.short	0x0000


	//----- nvinfo : EIATTR_MAXREG_COUNT
	.align		4
        /*001c*/ 	.byte	0x03, 0x1b
        /*001e*/ 	.short	0x00a8


	//----- nvinfo : EIATTR_NUM_BARRIERS
	.align		4
        /*0020*/ 	.byte	0x02, 0x4c
        /*0022*/ 	.byte	0x10
	.zero		1


	//----- nvinfo : EIATTR_EXTERNS
	.align		4
        /*0024*/ 	.byte	0x04, 0x0f
        /*0026*/ 	.short	(.L_858 - .L_857)


	//   ....[0]....
	.align		4
.L_857:
        /*0028*/ 	.word	index@(__assertfail)


	//----- nvinfo : EIATTR_ANNOTATIONS
	.align		4
.L_858:
        /*002c*/ 	.byte	0x04, 0x55
        /*002e*/ 	.short	(.L_860 - .L_859)


	//   ....[0]....
.L_859:
        /* <DEDUP_REMOVED lines=36> */


	//----- nvinfo : EIATTR_MERCURY_ISA_VERSION
	.align		4
.L_860:
        /*0260*/ 	.byte	0x03, 0x5f
        /*0262*/ 	.short	0x0101


	//----- nvinfo : EIATTR_INT_WARP_WIDE_INSTR_OFFSETS
	.align		4
        /*0264*/ 	.byte	0x04, 0x31
        /*0266*/ 	.short	(.L_862 - .L_861)


	//   ....[0]....
.L_861:
        /*0268*/ 	.word	0x00000180


	//   ....[1]....
        /*026c*/ 	.word	0x00000240


	//----- nvinfo : EIATTR_COOP_GROUP_MASK_REGIDS
	.align		4
.L_862:
        /*0270*/ 	.byte	0x04, 0x29
        /*0272*/ 	.short	(.L_864 - .L_863)


	//   ....[0]....
.L_863:
        /*0274*/ 	.word	0xffffffff


	//   ....[1]....
        /*0278*/ 	.word	0xffffffff


	//   ....[2]....
        /*027c*/ 	.word	0xffffffff


	//   ....[3]....
        /*0280*/ 	.word	0xffffffff


	//   ....[4]....
        /*0284*/ 	.word	0xffffffff


	//   ....[5]....
        /*0288*/ 	.word	0xffffffff


	//   ....[6]....
        /*028c*/ 	.word	0xffffffff


	//   ....[7]....
        /*0290*/ 	.word	0xffffffff


	//   ....[8]....
        /*0294*/ 	.word	0xffffffff


	//   ....[9]....
        /*0298*/ 	.word	0xffffffff


	//   ....[10]....
        /*029c*/ 	.word	0xffffffff


	//   ....[11]....
        /*02a0*/ 	.word	0xffffffff


	//   ....[12]....
        /*02a4*/ 	.word	0xffffffff


	//   ....[13]....
        /*02a8*/ 	.word	0xffffffff


	//   ....[14]....
        /*02ac*/ 	.word	0xffffffff


	//   ....[15]....
        /*02b0*/ 	.word	0xffffffff


	//   ....[16]....
        /*02b4*/ 	.word	0xffffffff


	//   ....[17]....
        /*02b8*/ 	.word	0xffffffff


	//   ....[18]....
        /*02bc*/ 	.word	0xffffffff


	//   ....[19]....
        /*02c0*/ 	.word	0xffffffff


	//   ....[20]....
        /*02c4*/ 	.word	0xffffffff


	//   ....[21]....
        /*02c8*/ 	.word	0xffffffff


	//   ....[22]....
        /*02cc*/ 	.word	0xffffffff


	//   ....[23]....
        /*02d0*/ 	.word	0xffffffff


	//   ....[24]....
        /*02d4*/ 	.word	0xffffffff


	//   ....[25]....
        /*02d8*/ 	.word	0xffffffff


	//   ....[26]....
        /*02dc*/ 	.word	0xffffffff


	//   ....[27]....
        /*02e0*/ 	.word	0xffffffff


	//   ....[28]....
        /*02e4*/ 	.word	0xffffffff


	//   ....[29]....
        /*02e8*/ 	.word	0xffffffff


	//   ....[30]....
        /*02ec*/ 	.word	0xffffffff


	//   ....[31]....
        /*02f0*/ 	.word	0xffffffff


	//   ....[32]....
        /*02f4*/ 	.word	0xffffffff


	//   ....[33]....
        /*02f8*/ 	.word	0xffffffff


	//   ....[34]....
        /*02fc*/ 	.word	0xffffffff


	//   ....[35]....
        /*0300*/ 	.word	0xffffffff


	//   ....[36]....
        /*0304*/ 	.word	0xffffffff


	//   ....[37]....
        /*0308*/ 	.word	0xffffffff


	//   ....[38]....
        /*030c*/ 	.word	0xffffffff


	//   ....[39]....
        /*0310*/ 	.word	0xffffffff


	//   ....[40]....
        /*0314*/ 	.word	0xffffffff


	//   ....[41]....
        /*0318*/ 	.word	0xffffffff


	//   ....[42]....
        /*031c*/ 	.word	0xffffffff


	//   ....[43]....
        /*0320*/ 	.word	0xffffffff


	//   ....[44]....
        /*0324*/ 	.word	0xffffffff


	//   ....[45]....
        /*0328*/ 	.word	0xffffffff


	//   ....[46]....
        /*032c*/ 	.word	0xffffffff


	//   ....[47]....
        /*0330*/ 	.word	0xffffffff


	//   ....[48]....
        /*0334*/ 	.word	0xffffffff


	//   ....[49]....
        /*0338*/ 	.word	0xffffffff


	//   ....[50]....
        /*033c*/ 	.word	0xffffffff


	//   ....[51]....
        /*0340*/ 	.word	0xffffffff


	//   ....[52]....
        /*0344*/ 	.word	0xffffffff


	//   ....[53]....
        /*0348*/ 	.word	0xffffffff


	//   ....[54]....
        /*034c*/ 	.word	0xffffffff


	//   ....[55]....
        /*0350*/ 	.word	0xffffffff


	//   ....[56]....
        /*0354*/ 	.word	0xffffffff


	//   ....[57]....
        /*0358*/ 	.word	0xffffffff


	//   ....[58]....
        /*035c*/ 	.word	0xffffffff


	//   ....[59]....
        /*0360*/ 	.word	0xffffffff


	//   ....[60]....
        /*0364*/ 	.word	0xffffffff


	//   ....[61]....
        /*0368*/ 	.word	0xffffffff


	//   ....[62]....
        /*036c*/ 	.word	0xffffffff


	//   ....[63]....
        /*0370*/ 	.word	0xffffffff


	//   ....[64]....
        /*0374*/ 	.word	0xffffffff


	//   ....[65]....
        /*0378*/ 	.word	0xffffffff


	//   ....[66]....
        /*037c*/ 	.word	0xffffffff


	//   ....[67]....
        /*0380*/ 	.word	0xffffffff


	//   ....[68]....
        /*0384*/ 	.word	0xffffffff


	//   ....[69]....
        /*0388*/ 	.word	0xffffffff


	//   ....[70]....
        /*038c*/ 	.word	0xffffffff


	//   ....[71]....
        /*0390*/ 	.word	0xffffffff


	//   ....[72]....
        /*0394*/ 	.word	0xffffffff


	//   ....[73]....
        /*0398*/ 	.word	0xffffffff


	//   ....[74]....
        /*039c*/ 	.word	0xffffffff


	//   ....[75]....
        /*03a0*/ 	.word	0xffffffff


	//   ....[76]....
        /*03a4*/ 	.word	0xffffffff


	//   ....[77]....
        /*03a8*/ 	.word	0xffffffff


	//   ....[78]....
        /*03ac*/ 	.word	0xffffffff


	//   ....[79]....
        /*03b0*/ 	.word	0xffffffff


	//   ....[80]....
        /*03b4*/ 	.word	0xffffffff


	//   ....[81]....
        /*03b8*/ 	.word	0xffffffff


	//   ....[82]....
        /*03bc*/ 	.word	0xffffffff


	//   ....[83]....
        /*03c0*/ 	.word	0xffffffff


	//   ....[84]....
        /*03c4*/ 	.word	0xffffffff


	//   ....[85]....
        /*03c8*/ 	.word	0xffffffff


	//   ....[86]....
        /*03cc*/ 	.word	0xffffffff


	//   ....[87]....
        /*03d0*/ 	.word	0xffffffff


	//   ....[88]....
        /*03d4*/ 	.word	0xffffffff


	//   ....[89]....
        /*03d8*/ 	.word	0xffffffff


	//   ....[90]....
        /*03dc*/ 	.word	0xffffffff


	//   ....[91]....
        /*03e0*/ 	.word	0xffffffff


	//   ....[92]....
        /*03e4*/ 	.word	0xffffffff


	//   ....[93]....
        /*03e8*/ 	.word	0xffffffff


	//   ....[94]....
        /*03ec*/ 	.word	0xffffffff


	//   ....[95]....
        /*03f0*/ 	.word	0xffffffff


	//   ....[96]....
        /*03f4*/ 	.word	0xffffffff


	//   ....[97]....
        /*03f8*/ 	.word	0xffffffff


	//   ....[98]....
        /*03fc*/ 	.word	0xffffffff


	//   ....[99]....
        /*0400*/ 	.word	0xffffffff


	//   ....[100]....
        /*0404*/ 	.word	0xffffffff


	//   ....[101]....
        /*0408*/ 	.word	0xffffffff


	//   ....[102]....
        /*040c*/ 	.word	0xffffffff


	//   ....[103]....
        /*0410*/ 	.word	0x0500000f


	//----- nvinfo : EIATTR_COOP_GROUP_INSTR_OFFSETS
	.align		4
.L_864:
        /*0414*/ 	.byte	0x04, 0x28
        /*0416*/ 	.short	(.L_866 - .L_865)


	//   ....[0]....
.L_865:
        /*0418*/ 	.word	0x00000060


	//   ....[1]....
        /*041c*/ 	.word	0x00000190


	//   ....[2]....
        /*0420*/ 	.word	0x00000220


	//   ....[3]....
        /*0424*/ 	.word	0x000003a0


	//   ....[4]....
        /*0428*/ 	.word	0x00000610


	//   ....[5]....
        /*042c*/ 	.word	0x00001110


	//   ....[6]....
        /*0430*/ 	.word	0x00002500


	//   ....[7]....
        /*0434*/ 	.word	0x000027a0


	//   ....[8]....
        /*0438*/ 	.word	0x00002820


	//   ....[9]....
        /*043c*/ 	.word	0x00002850


	//   ....[10]....
        /*0440*/ 	.word	0x00002fb0


	//   ....[11]....
        /*0444*/ 	.word	0x00003000


	//   ....[12]....
        /*0448*/ 	.word	0x00003070


	//   ....[13]....
        /*044c*/ 	.word	0x000030a0


	//   ....[14]....
        /*0450*/ 	.word	0x000030d0


	//   ....[15]....
        /*0454*/ 	.word	0x000030f0


	//   ....[16]....
        /*0458*/ 	.word	0x00003210


	//   ....[17]....
        /*045c*/ 	.word	0x00003230


	//   ....[18]....
        /*0460*/ 	.word	0x00003240


	//   ....[19]....
        /*0464*/ 	.word	0x00003280


	//   ....[20]....
        /*0468*/ 	.word	0x00003350


	//   ....[21]....
        /*046c*/ 	.word	0x00003370


	//   ....[22]....
        /*0470*/ 	.word	0x000033f0


	//   ....[23]....
        /*0474*/ 	.word	0x00003400


	//   ....[24]....
        /*0478*/ 	.word	0x00003420


	//   ....[25]....
        /*047c*/ 	.word	0x00003490


	//   ....[26]....
        /*0480*/ 	.word	0x000034b0


	//   ....[27]....
        /*0484*/ 	.word	0x000034f0


	//   ....[28]....
        /*0488*/ 	.word	0x00003520


	//   ....[29]....
        /*048c*/ 	.word	0x00003560


	//   ....[30]....
        /*0490*/ 	.word	0x000035f0


	//   ....[31]....
        /*0494*/ 	.word	0x00003630


	//   ....[32]....
        /*0498*/ 	.word	0x00003680


	//   ....[33]....
        /*049c*/ 	.word	0x00003690


	//   ....[34]....
        /*04a0*/ 	.word	0x000036f0


	//   ....[35]....
        /*04a4*/ 	.word	0x00003730


	//   ....[36]....
        /*04a8*/ 	.word	0x00003830


	//   ....[37]....
        /*04ac*/ 	.word	0x00003850


	//   ....[38]....
        /*04b0*/ 	.word	0x00003ad0


	//   ....[39]....
        /*04b4*/ 	.word	0x00003af0


	//   ....[40]....
        /*04b8*/ 	.word	0x00003b20


	//   ....[41]....
        /*04bc*/ 	.word	0x00003b90


	//   ....[42]....
        /*04c0*/ 	.word	0x00003bc0


	//   ....[43]....
        /*04c4*/ 	.word	0x00003bd0


	//   ....[44]....
        /*04c8*/ 	.word	0x00003c00


	//   ....[45]....
        /*04cc*/ 	.word	0x00003c10


	//   ....[46]....
        /*04d0*/ 	.word	0x00003ea0


	//   ....[47]....
        /*04d4*/ 	.word	0x00003eb0


	//   ....[48]....
        /*04d8*/ 	.word	0x00003ed0


	//   ....[49]....
        /*04dc*/ 	.word	0x00003ee0


	//   ....[50]....
        /*04e0*/ 	.word	0x00003ef0


	//   ....[51]....
        /*04e4*/ 	.word	0x00003f00


	//   ....[52]....
        /*04e8*/ 	.word	0x00003f10


	//   ....[53]....
        /*04ec*/ 	.word	0x00003f20


	//   ....[54]....
        /*04f0*/ 	.word	0x00006730


	//   ....[55]....
        /*04f4*/ 	.word	0x00006740


	//   ....[56]....
        /*04f8*/ 	.word	0x00006750


	//   ....[57]....
        /*04fc*/ 	.word	0x00006760


	//   ....[58]....
        /*0500*/ 	.word	0x00006770


	//   ....[59]....
        /*0504*/ 	.word	0x00006780


	//   ....[60]....
        /*0508*/ 	.word	0x00006790


	//   ....[61]....
        /*050c*/ 	.word	0x000067a0


	//   ....[62]....
        /*0510*/ 	.word	0x000067b0


	//   ....[63]....
        /*0514*/ 	.word	0x000067c0


	//   ....[64]....
        /*0518*/ 	.word	0x000067d0


	//   ....[65]....
        /*051c*/ 	.word	0x000067e0


	//   ....[66]....
        /*0520*/ 	.word	0x000068f0


	//   ....[67]....
        /*0524*/ 	.word	0x00006940


	//   ....[68]....
        /*0528*/ 	.word	0x00006980


	//   ....[69]....
        /*052c*/ 	.word	0x000069c0


	//   ....[70]....
        /*0530*/ 	.word	0x00006a00


	//   ....[71]....
        /*0534*/ 	.word	0x00006a40


	//   ....[72]....
        /*0538*/ 	.word	0x00006a80


	//   ....[73]....
        /*053c*/ 	.word	0x00006c70


	//   ....[74]....
        /*0540*/ 	.word	0x00006e00


	//   ....[75]....
        /*0544*/ 	.word	0x000071a0


	//   ....[76]....
        /*0548*/ 	.word	0x000072d0


	//   ....[77]....
        /*054c*/ 	.word	0x00007360


	//   ....[78]....
        /*0550*/ 	.word	0x000075a0


	//   ....[79]....
        /*0554*/ 	.word	0x000075c0


	//   ....[80]....
        /*0558*/ 	.word	0x000075d0


	//   ....[81]....
        /*055c*/ 	.word	0x000075f0


	//   ....[82]....
        /*0560*/ 	.word	0x00007600


	//   ....[83]....
        /*0564*/ 	.word	0x00007620


	//   ....[84]....
        /*0568*/ 	.word	0x00007990


	//   ....[85]....
        /*056c*/ 	.word	0x000079d0


	//   ....[86]....
        /*0570*/ 	.word	0x00007e90


	//   ....[87]....
        /*0574*/ 	.word	0x00007eb0


	//   ....[88]....
        /*0578*/ 	.word	0x00007ee0


	//   ....[89]....
        /*057c*/ 	.word	0x00007ef0


	//   ....[90]....
        /*0580*/ 	.word	0x00008050


	//   ....[91]....
        /*0584*/ 	.word	0x00008080


	//   ....[92]....
        /*0588*/ 	.word	0x000080e0


	//   ....[93]....
        /*058c*/ 	.word	0x000081b0


	//   ....[94]....
        /*0590*/ 	.word	0x000081f0


	//   ....[95]....
        /*0594*/ 	.word	0x00008230


	//   ....[96]....
        /*0598*/ 	.word	0x00008250


	//   ....[97]....
        /*059c*/ 	.word	0x00008260


	//   ....[98]....
        /*05a0*/ 	.word	0x00008280


	//   ....[99]....
        /*05a4*/ 	.word	0x000082b0


	//   ....[100]....
        /*05a8*/ 	.word	0x000082c0


	//   ....[101]....
        /*05ac*/ 	.word	0x000082d0


	//   ....[102]....
        /*05b0*/ 	.word	0x0000a5f0


	//   ....[103]....
        /*05b4*/ 	.word	0x0000d3d0


	//----- nvinfo : EIATTR_REG_RECONFIG
	.align		4
.L_866:
        /*05b8*/ 	.byte	0x01, 0x54
	.zero		2


	//----- nvinfo : EIATTR_SYSCALL_OFFSETS
	.align		4
        /*05bc*/ 	.byte	0x04, 0x46
        /*05be*/ 	.short	(.L_868 - .L_867)


	//   ....[0]....
.L_867:
        /*05c0*/ 	.word	0x00000d70


	//   ....[1]....
        /*05c4*/ 	.word	0x00000e60


	//   ....[2]....
        /*05c8*/ 	.word	0x00000fc0


	//   ....[3]....
        /*05cc*/ 	.word	0x000010b0


	//----- nvinfo : EIATTR_MBARRIER_INSTR_OFFSETS
	.align		4
.L_868:
        /*05d0*/ 	.byte	0x04, 0x39
        /*05d2*/ 	.short	(.L_870 - .L_869)


	//   ....[0]....
.L_869:
        /*05d4*/ 	.word	0x00000260
        /*05d8*/ 	.word	0x000000ff
        /*05dc*/ 	.word	0x00026800
        /*05e0*/ 	.short	0x0100
        /*05e2*/ 	.byte	0x06
	.zero		1


	//   ....[1]....
        /*05e4*/ 	.word	0x00000350
        /*05e8*/ 	.word	0x000000ff
        /*05ec*/ 	.word	0x00026810
        /*05f0*/ 	.short	0x0100
        /*05f2*/ 	.byte	0x08
	.zero		1


	//   ....[2]....
        /*05f4*/ 	.word	0x00000360
        /*05f8*/ 	.word	0x000000ff
        /*05fc*/ 	.word	0x00026820
        /*0600*/ 	.short	0x0100
        /*0602*/ 	.byte	0x08
	.zero		1


	//   ....[3]....
        /*0604*/ 	.word	0x00000370
        /*0608*/ 	.word	0x000000ff
        /*060c*/ 	.word	0x00026818
        /*0610*/ 	.short	0x0100
        /*0612*/ 	.byte	0x08
	.zero		1


	//   ....[4]....
        /*0614*/ 	.word	0x00000380
        /*0618*/ 	.word	0x000000ff
        /*061c*/ 	.word	0x00026828
        /*0620*/ 	.short	0x0100
        /*0622*/ 	.byte	0x08
	.zero		1


	//   ....[5]....
        /*0624*/ 	.word	0x000004b0
        /*0628*/ 	.word	0x000000ff
        /*062c*/ 	.word	0x00026830
        /*0630*/ 	.short	0x0100
        /*0632*/ 	.byte	0x08
	.zero		1


	//   ....[6]....
        /*0634*/ 	.word	0x000004c0
        /*0638*/ 	.word	0x000000ff
        /*063c*/ 	.word	0x00026840
        /*0640*/ 	.short	0x0100
        /*0642*/ 	.byte	0x08
	.zero		1


	//   ....[7]....
        /*0644*/ 	.word	0x000004d0
        /*0648*/ 	.word	0x000000ff
        /*064c*/ 	.word	0x00026838
        /*0650*/ 	.short	0x0100
        /*0652*/ 	.byte	0x08
	.zero		1


	//   ....[8]....
        /*0654*/ 	.word	0x000004e0
        /*0658*/ 	.word	0x000000ff
        /*065c*/ 	.word	0x00026848
        /*0660*/ 	.short	0x0100
        /*0662*/ 	.byte	0x08
	.zero		1


	//   ....[9]....
        /*0664*/ 	.word	0x00001170
        /*0668*/ 	.word	0x00000011
        /*066c*/ 	.word	0x00026800
        /*0670*/ 	.short	0x010a
        /*0672*/ 	.byte	0x3f
	.zero		1


	//   ....[10]....
        /*0674*/ 	.word	0x000011a0
        /*0678*/ 	.word	0x00000011
        /*067c*/ 	.word	0x00026800
        /*0680*/ 	.short	0x010a
        /*0682*/ 	.byte	0x3f
	.zero		1


	//   ....[11]....
        /*0684*/ 	.word	0x00001c60
        /*0688*/ 	.word	0x00000006
        /*068c*/ 	.word	0x00026810
        /*0690*/ 	.short	0x010a
        /*0692*/ 	.byte	0x3f
	.zero		1


	//   ....[12]....
        /*0694*/ 	.word	0x00001cd0
        /*0698*/ 	.word	0x00000006
        /*069c*/ 	.word	0x00026810
        /*06a0*/ 	.short	0x010a
        /*06a2*/ 	.byte	0x3f
	.zero		1


	//   ....[13]....
        /*06a4*/ 	.word	0x00002090
        /*06a8*/ 	.word	0x00000006
        /*06ac*/ 	.word	0x00026830
        /*06b0*/ 	.short	0x010a
        /*06b2*/ 	.byte	0x3f
	.zero		1


	//   ....[14]....
        /*06b4*/ 	.word	0x00002110
        /*06b8*/ 	.word	0x00000006
        /*06bc*/ 	.word	0x00026830
        /*06c0*/ 	.short	0x010a
        /*06c2*/ 	.byte	0x3f
	.zero		1


	//   ....[15]....
        /*06c4*/ 	.word	0x00005650
        /*06c8*/ 	.word	0x00000007
        /*06cc*/ 	.word	0x00000000
        /*06d0*/ 	.short	0x0101
        /*06d2*/ 	.byte	0x3f
	.zero		1


	//   ....[16]....
        /*06d4*/ 	.word	0x000059e0
        /*06d8*/ 	.word	0x00000006
        /*06dc*/ 	.word	0x00000000
        /*06e0*/ 	.short	0x0101
        /*06e2*/ 	.byte	0x3f
	.zero		1


	//   ....[17]....
        /*06e4*/ 	.word	0x00006110
        /*06e8*/ 	.word	0x00000006
        /*06ec*/ 	.word	0x00026810
        /*06f0*/ 	.short	0x010a
        /*06f2*/ 	.byte	0x3f
	.zero		1


	//   ....[18]....
        /*06f4*/ 	.word	0x00006190
        /*06f8*/ 	.word	0x00000006
        /*06fc*/ 	.word	0x00026810
        /*0700*/ 	.short	0x010a
        /*0702*/ 	.byte	0x3f
	.zero		1


	//   ....[19]....
        /*0704*/ 	.word	0x00006510
        /*0708*/ 	.word	0x00000006
        /*070c*/ 	.word	0x00026830
        /*0710*/ 	.short	0x010a
        /*0712*/ 	.byte	0x3f
	.zero		1


	//   ....[20]....
        /*0714*/ 	.word	0x000065a0
        /*0718*/ 	.word	0x00000006
        /*071c*/ 	.word	0x00026830
        /*0720*/ 	.short	0x010a
        /*0722*/ 	.byte	0x3f
	.zero		1


	//   ....[21]....
        /*0724*/ 	.word	0x00009800
        /*0728*/ 	.word	0x00000005
        /*072c*/ 	.word	0x00000000
        /*0730*/ 	.short	0x0101
        /*0732*/ 	.byte	0x3f
	.zero		1


	//   ....[22]....
        /*0734*/ 	.word	0x00009bb0
        /*0738*/ 	.word	0x00000006
        /*073c*/ 	.word	0x00000000
        /*0740*/ 	.short	0x0101
        /*0742*/ 	.byte	0x3f
	.zero		1


	//   ....[23]....
        /*0744*/ 	.word	0x0000baa0
        /*0748*/ 	.word	0x00000000
        /*074c*/ 	.word	0x00026820
        /*0750*/ 	.short	0x010a
        /*0752*/ 	.byte	0x3f
	.zero		1


	//   ....[24]....
        /*0754*/ 	.word	0x0000bff0
        /*0758*/ 	.word	0x00000000
        /*075c*/ 	.word	0x00026840
        /*0760*/ 	.short	0x010a
        /*0762*/ 	.byte	0x3f
	.zero		1


	//   ....[25]....
        /*0764*/ 	.word	0x0000c240
        /*0768*/ 	.word	0x00000000
        /*076c*/ 	.word	0x00026828
        /*0770*/ 	.short	0x010a
        /*0772*/ 	.byte	0x3f
	.zero		1


	//   ....[26]....
        /*0774*/ 	.word	0x0000c4b0
        /*0778*/ 	.word	0x00000000
        /*077c*/ 	.word	0x00026848
        /*0780*/ 	.short	0x010a
        /*0782*/ 	.byte	0x3f
	.zero		1


	//   ....[27]....
        /*0784*/ 	.word	0x0000c6b0
        /*0788*/ 	.word	0x00000000
        /*078c*/ 	.word	0x00026820
        /*0790*/ 	.short	0x010a
        /*0792*/ 	.byte	0x3f
	.zero		1


	//   ....[28]....
        /*0794*/ 	.word	0x0000c960
        /*0798*/ 	.word	0x00000000
        /*079c*/ 	.word	0x00026840
        /*07a0*/ 	.short	0x010a
        /*07a2*/ 	.byte	0x3f
	.zero		1


	//   ....[29]....
        /*07a4*/ 	.word	0x0000cb80
        /*07a8*/ 	.word	0x00000000
        /*07ac*/ 	.word	0x00026828
        /*07b0*/ 	.short	0x010a
        /*07b2*/ 	.byte	0x3f
	.zero		1


	//   ....[30]....
        /*07b4*/ 	.word	0x0000ce40
        /*07b8*/ 	.word	0x00000004
        /*07bc*/ 	.word	0x00026840
        /*07c0*/ 	.short	0x010a
        /*07c2*/ 	.byte	0x3f
	.zero		1


	//   ....[31]....
        /*07c4*/ 	.word	0x0000d250
        /*07c8*/ 	.word	0x00000007
        /*07cc*/ 	.word	0x00000000
        /*07d0*/ 	.short	0x010a
        /*07d2*/ 	.byte	0x3f
	.zero		1


	//   ....[32]....
        /*07d4*/ 	.word	0x0000d2a0
        /*07d8*/ 	.word	0x00000003
        /*07dc*/ 	.word	0x00000000
        /*07e0*/ 	.short	0x010a
        /*07e2*/ 	.byte	0x3f
	.zero		1


	//   ....[33]....
        /*07e4*/ 	.word	0x0000d300
        /*07e8*/ 	.word	0x00000005
        /*07ec*/ 	.word	0x00000000
        /*07f0*/ 	.short	0x010a
        /*07f2*/ 	.byte	0x3f
	.zero		1


	//   ....[34]....
        /*07f4*/ 	.word	0x0000d330
        /*07f8*/ 	.word	0x00000003
        /*07fc*/ 	.word	0x00000000
        /*0800*/ 	.short	0x010a
        /*0802*/ 	.byte	0x3f
	.zero		1


	//   ....[35]....
        /*0804*/ 	.word	0x0000d400
        /*0808*/ 	.word	0x00000011
        /*080c*/ 	.word	0x00026800
        /*0810*/ 	.short	0x010a
        /*0812*/ 	.byte	0x3f
	.zero		1


	//   ....[36]....
        /*0814*/ 	.word	0x0000d450
        /*0818*/ 	.word	0x00000006
        /*081c*/ 	.word	0x00026810
        /*0820*/ 	.short	0x010a
        /*0822*/ 	.byte	0x3f
	.zero		1


	//   ....[37]....
        /*0824*/ 	.word	0x0000d4a0
        /*0828*/ 	.word	0x00000006
        /*082c*/ 	.word	0x00026830
        /*0830*/ 	.short	0x010a
        /*0832*/ 	.byte	0x3f
	.zero		1


	//   ....[38]....
        /*0834*/ 	.word	0x0000d4f0
        /*0838*/ 	.word	0x00000006
        /*083c*/ 	.word	0x00026810
        /*0840*/ 	.short	0x010a
        /*0842*/ 	.byte	0x3f
	.zero		1


	//   ....[39]....
        /*0844*/ 	.word	0x0000d540
        /*0848*/ 	.word	0x00000006
        /*084c*/ 	.word	0x00026830
        /*0850*/ 	.short	0x010a
        /*0852*/ 	.byte	0x3f
	.zero		1


	//   ....[40]....
        /*0854*/ 	.word	0x0000d590
        /*0858*/ 	.word	0x00000000
        /*085c*/ 	.word	0x00026820
        /*0860*/ 	.short	0x010a
        /*0862*/ 	.byte	0x3f
	.zero		1


	//   ....[41]....
        /*0864*/ 	.word	0x0000d5e0
        /*0868*/ 	.word	0x00000000
        /*086c*/ 	.word	0x00026840
        /*0870*/ 	.short	0x010a
        /*0872*/ 	.byte	0x3f
	.zero		1


	//   ....[42]....
        /*0874*/ 	.word	0x0000d630
        /*0878*/ 	.word	0x00000000
        /*087c*/ 	.word	0x00026828
        /*0880*/ 	.short	0x010a
        /*0882*/ 	.byte	0x3f
	.zero		1


	//   ....[43]....
        /*0884*/ 	.word	0x0000d680
        /*0888*/ 	.word	0x00000000
        /*088c*/ 	.word	0x00026848
        /*0890*/ 	.short	0x010a
        /*0892*/ 	.byte	0x3f
	.zero		1


	//   ....[44]....
        /*0894*/ 	.word	0x0000d6e0
        /*0898*/ 	.word	0x00000000
        /*089c*/ 	.word	0x00026820
        /*08a0*/ 	.short	0x010a
        /*08a2*/ 	.byte	0x3f
	.zero		1


	//   ....[45]....
        /*08a4*/ 	.word	0x0000d730
        /*08a8*/ 	.word	0x00000000
        /*08ac*/ 	.word	0x00026840
        /*08b0*/ 	.short	0x010a
        /*08b2*/ 	.byte	0x3f
	.zero		1


	//   ....[46]....
        /*08b4*/ 	.word	0x0000d780
        /*08b8*/ 	.word	0x00000000
        /*08bc*/ 	.word	0x00026828
        /*08c0*/ 	.short	0x010a
        /*08c2*/ 	.byte	0x3f
	.zero		1


	//   ....[47]....
        /*08c4*/ 	.word	0x0000d7d0
        /*08c8*/ 	.word	0x00000004
        /*08cc*/ 	.word	0x00026840
        /*08d0*/ 	.short	0x010a
        /*08d2*/ 	.byte	0x3f
	.zero		1


	//   ....[48]....
        /*08d4*/ 	.word	0x0000d8a0
        /*08d8*/ 	.word	0x00000007
        /*08dc*/ 	.word	0x00000000
        /*08e0*/ 	.short	0x010a
        /*08e2*/ 	.byte	0x3f
	.zero		1


	//   ....[49]....
        /*08e4*/ 	.word	0x0000d8f0
        /*08e8*/ 	.word	0x00000003
        /*08ec*/ 	.word	0x00000000
        /*08f0*/ 	.short	0x010a
        /*08f2*/ 	.byte	0x3f
	.zero		1


	//   ....[50]....
        /*08f4*/ 	.word	0x0000d940
        /*08f8*/ 	.word	0x00000005
        /*08fc*/ 	.word	0x00000000
        /*0900*/ 	.short	0x010a
        /*0902*/ 	.byte	0x3f
	.zero		1


	//----- nvinfo : EIATTR_NUM_MBARRIERS
	.align		4
.L_870:
        /*0904*/ 	.byte	0x03, 0x38
        /*0906*/ 	.short	0x0009


	//----- nvinfo : EIATTR_EXIT_INSTR_OFFSETS
	.align		4
        /*0908*/ 	.byte	0x04, 0x1c
        /*090a*/ 	.short	(.L_872 - .L_871)


	//   ....[0]....
.L_871:
        /*090c*/ 	.word	0x0000d380


	//----- nvinfo : EIATTR_MAX_THREADS
	.align		4
.L_872:
        /*0910*/ 	.byte	0x04, 0x05
        /*0912*/ 	.short	(.L_874 - .L_873)
.L_873:
        /*0914*/ 	.word	0x00000180
        /*0918*/ 	.word	0x00000001
        /*091c*/ 	.word	0x00000001


	//----- nvinfo : EIATTR_CRS_STACK_SIZE
	.align		4
.L_874:
        /*0920*/ 	.byte	0x04, 0x1e
        /*0922*/ 	.short	(.L_876 - .L_875)
.L_875:
        /*0924*/ 	.word	0x00000000


	//----- nvinfo : EIATTR_CBANK_PARAM_SIZE
	.align		4
.L_876:
        /*0928*/ 	.byte	0x03, 0x19
        /*092a*/ 	.short	0x0770


	//----- nvinfo : EIATTR_PARAM_CBANK
	.align		4
        /*092c*/ 	.byte	0x04, 0x0a
        /*092e*/ 	.short	(.L_878 - .L_877)
	.align		4
.L_877:
        /*0930*/ 	.word	index@(.nv.constant0._ZN7cutlass13device_kernelIN5flash11enable_sm90INS1_16FlashAttnBwdSm90INS1_25CollectiveMainloopBwdSm90ILi2ELi2ELi2EN4cute5tupleIJNS5_1CILi1EEES8_S8_EEENS6_IJNS7_ILi96EEENS7_ILi128EEENS7_ILi64EEEEEENS_10bfloat16_tEfNS_4arch4Sm90ELb1ELb0ELb1ELb0ELb0ELb1ELb0ELb1ELi2ELi1ELi2ELi2ELb0EEENS1_24CollectiveEpilogueBwdGQAISD_fSG_Li256ELb0ELb0EEENS1_25SingleTileBwdLPTSchedulerILb0ELi128ELb0EEEEEEEEEvNT_6ParamsE)
        /*0934*/ 	.short	0x0210
        /*0936*/ 	.short	0x0770


	//----- nvinfo : EIATTR_SW_WAR
	.align		4
.L_878:
        /*0938*/ 	.byte	0x04, 0x36
        /*093a*/ 	.short	(.L_880 - .L_879)
.L_879:
        /*093c*/ 	.word	0x00000008
.L_880:


//--------------------- .nv.info._ZN7cutlass13device_kernelIN5flash11enable_sm90INS1_16FlashAttnBwdSm90INS1_25CollectiveMainloopBwdSm90ILi2ELi2ELi2EN4cute5tupleIJNS5_1CILi1EEES8_S8_EEENS6_IJNS7_ILi96EEENS7_ILi128EEENS7_ILi64EEEEEENS_10bfloat16_tEfNS_4arch4Sm90ELb1ELb0ELb1ELb0ELb1ELb1ELb0ELb1ELi2ELi1ELi2ELi2ELb0EEENS1_24CollectiveEpilogueBwdGQAISD_fSG_Li256ELb0ELb1EEENS1_25SingleTileBwdLPTSchedulerILb0ELi128ELb1EEEEEEEEEvNT_6ParamsE --------------------------
	.section	.nv.info._ZN7cutlass13device_kernelIN5flash11enable_sm90INS1_16FlashAttnBwdSm90INS1_25CollectiveMainloopBwdSm90ILi2ELi2ELi2EN4cute5tupleIJNS5_1CILi1EEES8_S8_EEENS6_IJNS7_ILi96EEENS7_ILi128EEENS7_ILi64EEEEEENS_10bfloat16_tEfNS_4arch4Sm90ELb1ELb0ELb1ELb0ELb1ELb1ELb0ELb1ELi2ELi1ELi2ELi2ELb0EEENS1_24CollectiveEpilogueBwdGQAISD_fSG_Li256ELb0ELb1EEENS1_25SingleTileBwdLPTSchedulerILb0ELi128ELb1EEEEEEEEEvNT_6ParamsE,"",@"SHT_CUDA_INFO"
	.sectionflags	@""
	.align	4


	//----- nvinfo : EIATTR_CUDA_API_VERSION
	.align		4
        /*0000*/ 	.byte	0x04, 0x37
        /*0002*/ 	.short	(.L_882 - .L_881)
.L_881:
        /*0004*/ 	.word	0x00000082


	//----- nvinfo : EIATTR_KPARAM_INFO
	.align		4
.L_882:
        /*0008*/ 	.byte	0x04, 0x17
        /*000a*/ 	.short	(.L_884 - .L_883)
.L_883:
        /*000c*/ 	.word	0x00000000
        /*0010*/ 	.short	0x0000
        /*0012*/ 	.short	0x0070
        /*0014*/ 	.byte	0x00, 0xf0, 0x01, 0x1c


	//----- nvinfo : EIATTR_SPARSE_MMA_MASK
	.align		4
.L_884:
        /*0018*/ 	.byte	0x03, 0x50
        /*001a*/ 	.short	0x0000


	//----- nvinfo : EIATTR_MAXREG_COUNT
	.align		4
        /*001c*/ 	.byte	0x03, 0x1b
        /*001e*/ 	.short	0x00a8


	//----- nvinfo : EIATTR_NUM_BARRIERS
	.align		4
        /*0020*/ 	.byte	0x02, 0x4c
        /*0022*/ 	.byte	0x10
	.zero		1


	//----- nvinfo : EIATTR_EXTERNS
	.align		4
        /*0024*/ 	.byte	0x04, 0x0f
        /*0026*/ 	.short	(.L_886 - .L_885)


	//   ....[0]....
	.align		4
.L_885:
        /*0028*/ 	.word	index@(__assertfail)


	//----- nvinfo : EIATTR_ANNOTATIONS
	.align		4
.L_886:
        /*002c*/ 	.byte	0x04, 0x55
        /*002e*/ 	.short	(.L_888 - .L_887)


	//   ....[0]....
.L_887:
        /* <DEDUP_REMOVED lines=32> */


	//----- nvinfo : EIATTR_MERCURY_ISA_VERSION
	.align		4
.L_888:
        /*0218*/ 	.byte	0x03, 0x5f
        /*021a*/ 	.short	0x0101


	//----- nvinfo : EIATTR_INT_WARP_WIDE_INSTR_OFFSETS
	.align		4
        /*021c*/ 	.byte	0x04, 0x31
        /*021e*/ 	.short	(.L_890 - .L_889)


	//   ....[0]....
.L_889:
        /*0220*/ 	.word	0x00000180


	//   ....[1]....
        /*0224*/ 	.word	0x00000240


	//   ....[2]....
        /*0228*/ 	.word	0x0000b650


	//   ....[3]....
        /*022c*/ 	.word	0x0000bcc0


	//   ....[4]....
        /*0230*/ 	.word	0x0000c1e0


	//----- nvinfo : EIATTR_COOP_GROUP_MASK_REGIDS
	.align		4
.L_890:
        /*0234*/ 	.byte	0x04, 0x29
        /*0236*/ 	.short	(.L_892 - .L_891)


	//   ....[0]....
.L_891:
        /*0238*/ 	.word	0xffffffff


	//   ....[1]....
        /*023c*/ 	.word	0xffffffff


	//   ....[2]....
        /*0240*/ 	.word	0xffffffff


	//   ....[3]....
        /*0244*/ 	.word	0xffffffff


	//   ....[4]....
        /*0248*/ 	.word	0xffffffff


	//   ....[5]....
        /*024c*/ 	.word	0xffffffff


	//   ....[6]....
        /*0250*/ 	.word	0xffffffff


	//   ....[7]....
        /*0254*/ 	.word	0xffffffff


	//   ....[8]....
        /*0258*/ 	.word	0xffffffff


	//   ....[9]....
        /*025c*/ 	.word	0xffffffff


	//   ....[10]....
        /*0260*/ 	.word	0xffffffff


	//   ....[11]....
        /*0264*/ 	.word	0xffffffff


	//   ....[12]....
        /*0268*/ 	.word	0xffffffff


	//   ....[13]....
        /*026c*/ 	.word	0xffffffff


	//   ....[14]....
        /*0270*/ 	.word	0xffffffff


	//   ....[15]....
        /*0274*/ 	.word	0xffffffff


	//   ....[16]....
        /*0278*/ 	.word	0xffffffff


	//   ....[17]....
        /*027c*/ 	.word	0xffffffff


	//   ....[18]....
        /*0280*/ 	.word	0xffffffff


	//   ....[19]....
        /*0284*/ 	.word	0xffffffff


	//   ....[20]....
        /*0288*/ 	.word	0xffffffff


	//   ....[21]....
        /*028c*/ 	.word	0xffffffff


	//   ....[22]....
        /*0290*/ 	.word	0xffffffff


	//   ....[23]....
        /*0294*/ 	.word	0xffffffff


	//   ....[24]....
        /*0298*/ 	.word	0xffffffff


	//   ....[25]....
        /*029c*/ 	.word	0xffffffff


	//   ....[26]....
        /*02a0*/ 	.word	0xffffffff


	//   ....[27]....
        /*02a4*/ 	.word	0xffffffff


	//   ....[28]....
        /*02a8*/ 	.word	0xffffffff


	//   ....[29]....
        /*02ac*/ 	.word	0xffffffff


	//   ....[30]....
        /*02b0*/ 	.word	0xffffffff


	//   ....[31]....
        /*02b4*/ 	.word	0xffffffff


	//   ....[32]....
        /*02b8*/ 	.word	0xffffffff


	//   ....[33]....
        /*02bc*/ 	.word	0xffffffff


	//   ....[34]....
        /*02c0*/ 	.word	0xffffffff


	//   ....[35]....
        /*02c4*/ 	.word	0xffffffff


	//   ....[36]....
        /*02c8*/ 	.word	0xffffffff


	//   ....[37]....
        /*02cc*/ 	.word	0xffffffff


	//   ....[38]....
        /*02d0*/ 	.word	0xffffffff


	//   ....[39]....
        /*02d4*/ 	.word	0xffffffff


	//   ....[40]....
        /*02d8*/ 	.word	0xffffffff


	//   ....[41]....
        /*02dc*/ 	.word	0xffffffff


	//   ....[42]....
        /*02e0*/ 	.word	0xffffffff


	//   ....[43]....
        /*02e4*/ 	.word	0xffffffff


	//   ....[44]....
        /*02e8*/ 	.word	0xffffffff


	//   ....[45]....
        /*02ec*/ 	.word	0xffffffff


	//   ....[46]....
        /*02f0*/ 	.word	0xffffffff


	//   ....[47]....
        /*02f4*/ 	.word	0xffffffff


	//   ....[48]....
        /*02f8*/ 	.word	0xffffffff


	//   ....[49]....
        /*02fc*/ 	.word	0xffffffff


	//   ....[50]....
        /*0300*/ 	.word	0xffffffff


	//   ....[51]....
        /*0304*/ 	.word	0xffffffff


	//   ....[52]....
        /*0308*/ 	.word	0xffffffff


	//   ....[53]....
        /*030c*/ 	.word	0xffffffff


	//   ....[54]....
        /*0310*/ 	.word	0xffffffff


	//   ....[55]....
        /*0314*/ 	.word	0xffffffff


	//   ....[56]....
        /*0318*/ 	.word	0xffffffff


	//   ....[57]....
        /*031c*/ 	.word	0xffffffff


	//   ....[58]....
        /*0320*/ 	.word	0xffffffff


	//   ....[59]....
        /*0324*/ 	.word	0xffffffff


	//   ....[60]....
        /*0328*/ 	.word	0xffffffff


	//   ....[61]....
        /*032c*/ 	.word	0xffffffff


	//   ....[62]....
        /*0330*/ 	.word	0xffffffff


	//   ....[63]....
        /*0334*/ 	.word	0xffffffff


	//   ....[64]....
        /*0338*/ 	.word	0xffffffff


	//   ....[65]....
        /*033c*/ 	.word	0xffffffff


	//   ....[66]....
        /*0340*/ 	.word	0xffffffff


	//   ....[67]....
        /*0344*/ 	.word	0xffffffff


	//   ....[68]....
        /*0348*/ 	.word	0xffffffff


	//   ....[69]....
        /*034c*/ 	.word	0xffffffff


	//   ....[70]....
        /*0350*/ 	.word	0xffffffff


	//   ....[71]....
        /*0354*/ 	.word	0xffffffff


	//   ....[72]....
        /*0358*/ 	.word	0xffffffff


	//   ....[73]....
        /*035c*/ 	.word	0xffffffff


	//   ....[74]....
        /*0360*/ 	.word	0xffffffff


	//   ....[75]....
        /*0364*/ 	.word	0xffffffff


	//   ....[76]....
        /*0368*/ 	.word	0xffffffff


	//   ....[77]....
        /*036c*/ 	.word	0xffffffff


	//   ....[78]....
        /*0370*/ 	.word	0xffffffff


	//   ....[79]....
        /*0374*/ 	.word	0xffffffff


	//   ....[80]....
        /*0378*/ 	.word	0xffffffff


	//   ....[81]....
        /*037c*/ 	.word	0xffffffff


	//   ....[82]....
        /*0380*/ 	.word	0xffffffff


	//   ....[83]....
        /*0384*/ 	.word	0xffffffff


	//   ....[84]....
        /*0388*/ 	.word	0xffffffff


	//   ....[85]....
        /*038c*/ 	.word	0xffffffff


	//   ....[86]....
        /*0390*/ 	.word	0xffffffff


	//   ....[87]....
        /*0394*/ 	.word	0xffffffff


	//   ....[88]....
        /*0398*/ 	.word	0xffffffff


	//   ....[89]....
        /*039c*/ 	.word	0xffffffff


	//   ....[90]....
        /*03a0*/ 	.word	0xffffffff


	//   ....[91]....
        /*03a4*/ 	.word	0xffffffff


	//   ....[92]....
        /*03a8*/ 	.word	0xffffffff


	//   ....[93]....
        /*03ac*/ 	.word	0xffffffff


	//   ....[94]....
        /*03b0*/ 	.word	0xffffffff


	//   ....[95]....
        /*03b4*/ 	.word	0xffffffff


	//   ....[96]....
        /*03b8*/ 	.word	0xffffffff


	//   ....[97]....
        /*03bc*/ 	.word	0xffffffff


	//   ....[98]....
        /*03c0*/ 	.word	0xffffffff


	//   ....[99]....
        /*03c4*/ 	.word	0xffffffff


	//   ....[100]....
        /*03c8*/ 	.word	0xffffffff


	//   ....[101]....
        /*03cc*/ 	.word	0xffffffff


	//   ....[102]....
        /*03d0*/ 	.word	0xffffffff


	//   ....[103]....
        /*03d4*/ 	.word	0xffffffff


	//   ....[104]....
        /*03d8*/ 	.word	0xffffffff


	//   ....[105]....
        /*03dc*/ 	.word	0xffffffff


	//   ....[106]....
        /*03e0*/ 	.word	0xffffffff


	//   ....[107]....
        /*03e4*/ 	.word	0xffffffff


	//   ....[108]....
        /*03e8*/ 	.word	0xffffffff


	//   ....[109]....
        /*03ec*/ 	.word	0xffffffff


	//   ....[110]....
        /*03f0*/ 	.word	0xffffffff


	//   ....[111]....
        /*03f4*/ 	.word	0xffffffff


	//   ....[112]....
        /*03f8*/ 	.word	0xffffffff


	//   ....[113]....
        /*03fc*/ 	.word	0x0500000f


	//   ....[114]....
        /*0400*/ 	.word	0x0500000f


	//   ....[115]....
        /*0404*/ 	.word	0x0500000f


	//   ....[116]....
        /*0408*/ 	.word	0x0500000f


	//   ....[117]....
        /*040c*/ 	.word	0x0500000f


	//   ....[118]....
        /*0410*/ 	.word	0x0500000f


	//----- nvinfo : EIATTR_COOP_GROUP_INSTR_OFFSETS
	.align		4
.L_892:
        /*0414*/ 	.byte	0x04, 0x28
        /*0416*/ 	.short	(.L_894 - .L_893)


	//   ....[0]....
.L_893:
        /*0418*/ 	.word	0x00000060


	//   ....[1]....
        /*041c*/ 	.word	0x00000190


	//   ....[2]....
        /*0420*/ 	.word	0x00000220


	//   ....[3]....
        /*0424*/ 	.word	0x000003a0


	//   ....[4]....
        /*0428*/ 	.word	0x00000620


	//   ....[5]....
        /*042c*/ 	.word	0x00001100


	//   ....[6]....
        /*0430*/ 	.word	0x000024e0


	//   ....[7]....
        /*0434*/ 	.word	0x00002790


	//   ....[8]....
        /*0438*/ 	.word	0x000027d0


	//   ....[9]....
        /*043c*/ 	.word	0x00002f50


	//   ....[10]....
        /*0440*/ 	.word	0x00002ff0


	//   ....[11]....
        /*0444*/ 	.word	0x00003030


	//   ....[12]....
        /*0448*/ 	.word	0x00003040


	//   ....[13]....
        /*044c*/ 	.word	0x00003130


	//   ....[14]....
        /*0450*/ 	.word	0x00003160


	//   ....[15]....
        /*0454*/ 	.word	0x00003170


	//   ....[16]....
        /*0458*/ 	.word	0x00003190


	//   ....[17]....
        /*045c*/ 	.word	0x000031a0


	//   ....[18]....
        /*0460*/ 	.word	0x000031e0


	//   ....[19]....
        /*0464*/ 	.word	0x00003230


	//   ....[20]....
        /*0468*/ 	.word	0x000032b0


	//   ....[21]....
        /*046c*/ 	.word	0x000032f0


	//   ....[22]....
        /*0470*/ 	.word	0x00003350


	//   ....[23]....
        /*0474*/ 	.word	0x00003380


	//   ....[24]....
        /*0478*/ 	.word	0x000033a0


	//   ....[25]....
        /*047c*/ 	.word	0x00003440


	//   ....[26]....
        /*0480*/ 	.word	0x00003480


	//   ....[27]....
        /*0484*/ 	.word	0x000034b0


	//   ....[28]....
        /*0488*/ 	.word	0x000034d0


	//   ....[29]....
        /*048c*/ 	.word	0x000034f0


	//   ....[30]....
        /*0490*/ 	.word	0x00003540


	//   ....[31]....
        /*0494*/ 	.word	0x000035c0


	//   ....[32]....
        /*0498*/ 	.word	0x00003630


	//   ....[33]....
        /*049c*/ 	.word	0x00003660


	//   ....[34]....
        /*04a0*/ 	.word	0x00003690


	//   ....[35]....
        /*04a4*/ 	.word	0x000036c0


	//   ....[36]....
        /*04a8*/ 	.word	0x000037d0


	//   ....[37]....
        /*04ac*/ 	.word	0x00003800


	//   ....[38]....
        /*04b0*/ 	.word	0x00003a60


	//   ....[39]....
        /*04b4*/ 	.word	0x00003aa0


	//   ....[40]....
        /*04b8*/ 	.word	0x00003ac0


	//   ....[41]....
        /*04bc*/ 	.word	0x00003b30


	//   ....[42]....
        /*04c0*/ 	.word	0x00003b60


	//   ....[43]....
        /*04c4*/ 	.word	0x00003b70


	//   ....[44]....
        /*04c8*/ 	.word	0x00003ba0


	//   ....[45]....
        /*04cc*/ 	.word	0x00003bb0


	//   ....[46]....
        /*04d0*/ 	.word	0x00003e30


	//   ....[47]....
        /*04d4*/ 	.word	0x00003e50


	//   ....[48]....
        /*04d8*/ 	.word	0x00003e80


	//   ....[49]....
        /*04dc*/ 	.word	0x00003eb0


	//   ....[50]....
        /*04e0*/ 	.word	0x00003ed0


	//   ....[51]....
        /*04e4*/ 	.word	0x00003ee0


	//   ....[52]....
        /*04e8*/ 	.word	0x00003ef0


	//   ....[53]....
        /*04ec*/ 	.word	0x00003f20


	//   ....[54]....
        /*04f0*/ 	.word	0x00006720


	//   ....[55]....
        /*04f4*/ 	.word	0x00006730


	//   ....[56]....
        /*04f8*/ 	.word	0x00006740


	//   ....[57]....
        /*04fc*/ 	.word	0x00006750


	//   ....[58]....
        /*0500*/ 	.word	0x00006760


	//   ....[59]....
        /*0504*/ 	.word	0x00006770


	//   ....[60]....
        /*0508*/ 	.word	0x00006780


	//   ....[61]....
        /*050c*/ 	.word	0x00006790


	//   ....[62]....
        /*0510*/ 	.word	0x000067a0


	//   ....[63]....
        /*0514*/ 	.word	0x000067b0


	//   ....[64]....
        /*0518*/ 	.word	0x000068a0


	//   ....[65]....
        /*051c*/ 	.word	0x00006940


	//   ....[66]....
        /*0520*/ 	.word	0x000069a0


	//   ....[67]....
        /*0524*/ 	.word	0x000069e0


	//   ....[68]....
        /*0528*/ 	.word	0x00006a20


	//   ....[69]....
        /*052c*/ 	.word	0x00006a60


	//   ....[70]....
        /*0530*/ 	.word	0x00006ae0


	//   ....[71]....
        /*0534*/ 	.word	0x00006c60


	//   ....[72]....
        /*0538*/ 	.word	0x00006c80


	//   ....[73]....
        /*053c*/ 	.word	0x00006ca0


	//   ....[74]....
        /*0540*/ 	.word	0x000071f0


	//   ....[75]....
        /*0544*/ 	.word	0x000072a0


	//   ....[76]....
        /*0548*/ 	.word	0x00007340


	//   ....[77]....
        /*054c*/ 	.word	0x000073a0


	//   ....[78]....
        /*0550*/ 	.word	0x00007580


	//   ....[79]....
        /*0554*/ 	.word	0x000075a0


	//   ....[80]....
        /*0558*/ 	.word	0x000075b0


	//   ....[81]....
        /*055c*/ 	.word	0x000075d0


	//   ....[82]....
        /*0560*/ 	.word	0x000075e0


	//   ....[83]....
        /*0564*/ 	.word	0x00007600


	//   ....[84]....
        /*0568*/ 	.word	0x000079e0


	//   ....[85]....
        /*056c*/ 	.word	0x00007a20


	//   ....[86]....
        /*0570*/ 	.word	0x00007f20


	//   ....[87]....
        /*0574*/ 	.word	0x00007f70


	//   ....[88]....
        /*0578*/ 	.word	0x00007f90


	//   ....[89]....
        /*057c*/ 	.word	0x00007fc0


	//   ....[90]....
        /*0580*/ 	.word	0x00007fd0


	//   ....[91]....
        /*0584*/ 	.word	0x00007ff0


	//   ....[92]....
        /*0588*/ 	.word	0x00008030


	//   ....[93]....
        /*058c*/ 	.word	0x00008070


	//   ....[94]....
        /*0590*/ 	.word	0x000080f0


	//   ....[95]....
        /*0594*/ 	.word	0x00008130


	//   ....[96]....
        /*0598*/ 	.word	0x00008190


	//   ....[97]....
        /*059c*/ 	.word	0x00008200


	//   ....[98]....
        /*05a0*/ 	.word	0x000082f0


	//   ....[99]....
        /*05a4*/ 	.word	0x00008330


	//   ....[100]....
        /*05a8*/ 	.word	0x00008370


	//   ....[101]....
        /*05ac*/ 	.word	0x000083a0


	//   ....[102]....
        /*05b0*/ 	.word	0x0000a3e0


	//   ....[103]....
        /*05b4*/ 	.word	0x0000a580


	//   ....[104]....
        /*05b8*/ 	.word	0x0000a7d0


	//   ....[105]....
        /*05bc*/ 	.word	0x0000a970


	//   ....[106]....
        /*05c0*/ 	.word	0x0000aa80


	//   ....[107]....
        /*05c4*/ 	.word	0x0000b250


	//   ....[108]....
        /*05c8*/ 	.word	0x0000b580


	//   ....[109]....
        /*05cc*/ 	.word	0x0000b940


	//   ....[110]....
        /*05d0*/ 	.word	0x0000bbf0


	//   ....[111]....
        /*05d4*/ 	.word	0x0000bea0


	//   ....[112]....
        /*05d8*/ 	.word	0x0000c110


	//   ....[113]....
        /*05dc*/ 	.word	0x0000e260


	//   ....[114]....
        /*05e0*/ 	.word	0x0000e450


	//   ....[115]....
        /*05e4*/ 	.word	0x0000e4c0


	//   ....[116]....
        /*05e8*/ 	.word	0x0000e530


	//   ....[117]....
        /*05ec*/ 	.word	0x0000e5a0


	//   ....[118]....
        /*05f0*/ 	.word	0x0000e610


	//----- nvinfo : EIATTR_REG_RECONFIG
	.align		4
.L_894:
        /*05f4*/ 	.byte	0x01, 0x54
	.zero		2


	//----- nvinfo : EIATTR_SYSCALL_OFFSETS
	.align		4
        /*05f8*/ 	.byte	0x04, 0x46
        /*05fa*/ 	.short	(.L_896 - .L_895)


	//   ....[0]....
.L_895:
        /*05fc*/ 	.word	0x00000d60


	//   ....[1]....
        /*0600*/ 	.word	0x00000e50


	//   ....[2]....
        /*0604*/ 	.word	0x00000fb0


	//   ....[3]....
        /*0608*/ 	.word	0x000010a0


	//----- nvinfo : EIATTR_MBARRIER_INSTR_OFFSETS
	.align		4
.L_896:
        /*060c*/ 	.byte	0x04, 0x39
        /*060e*/ 	.short	(.L_898 - .L_897)


	//   ....[0]....
.L_897:
        /*0610*/ 	.word	0x00000260
        /*0614*/ 	.word	0x000000ff
        /*0618*/ 	.word	0x00026800
        /*061c*/ 	.short	0x0100
        /*061e*/ 	.byte	0x06
	.zero		1


	//   ....[1]....
        /*0620*/ 	.word	0x00000350
        /*0624*/ 	.word	0x000000ff
        /*0628*/ 	.word	0x00026810
        /*062c*/ 	.short	0x0100
        /*062e*/ 	.byte	0x08
	.zero		1


	//   ....[2]....
        /*0630*/ 	.word	0x00000360
        /*0634*/ 	.word	0x000000ff
        /*0638*/ 	.word	0x00026820
        /*063c*/ 	.short	0x0100
        /*063e*/ 	.byte	0x08
	.zero		1


	//   ....[3]....
        /*0640*/ 	.word	0x00000370
        /*0644*/ 	.word	0x000000ff
        /*0648*/ 	.word	0x00026818
        /*064c*/ 	.short	0x0100
        /*064e*/ 	.byte	0x08
	.zero		1


	//   ....[4]....
        /*0650*/ 	.word	0x00000380
        /*0654*/ 	.word	0x000000ff
        /*0658*/ 	.word	0x00026828
        /*065c*/ 	.short	0x0100
        /*065e*/ 	.byte	0x08
	.zero		1


	//   ....[5]....
        /*0660*/ 	.word	0x000004b0
        /*0664*/ 	.word	0x000000ff
        /*0668*/ 	.word	0x00026830
        /*066c*/ 	.short	0x0100
        /*066e*/ 	.byte	0x08
	.zero		1


	//   ....[6]....
        /*0670*/ 	.word	0x000004c0
        /*0674*/ 	.word	0x000000ff
        /*0678*/ 	.word	0x00026840
        /*067c*/ 	.short	0x0100
        /*067e*/ 	.byte	0x08
	.zero		1


	//   ....[7]....
        /*0680*/ 	.word	0x000004d0
        /*0684*/ 	.word	0x000000ff
        /*0688*/ 	.word	0x00026838
        /*068c*/ 	.short	0x0100
        /*068e*/ 	.byte	0x08
	.zero		1


	//   ....[8]....
        /*0690*/ 	.word	0x000004e0
        /*0694*/ 	.word	0x000000ff
        /*0698*/ 	.word	0x00026848
        /*069c*/ 	.short	0x0100
        /*069e*/ 	.byte	0x08
	.zero		1


	//   ....[9]....
        /*06a0*/ 	.word	0x00001160
        /*06a4*/ 	.word	0x00000011
        /*06a8*/ 	.word	0x00026800
        /*06ac*/ 	.short	0x010a
        /*06ae*/ 	.byte	0x3f
	.zero		1


	//   ....[10]....
        /*06b0*/ 	.word	0x00001190
        /*06b4*/ 	.word	0x00000011
        /*06b8*/ 	.word	0x00026800
        /*06bc*/ 	.short	0x010a
        /*06be*/ 	.byte	0x3f
	.zero		1


	//   ....[11]....
        /*06c0*/ 	.word	0x00001c40
        /*06c4*/ 	.word	0x00000006
        /*06c8*/ 	.word	0x00026810
        /*06cc*/ 	.short	0x010a
        /*06ce*/ 	.byte	0x3f
	.zero		1


	//   ....[12]....
        /*06d0*/ 	.word	0x00001cb0
        /*06d4*/ 	.word	0x00000006
        /*06d8*/ 	.word	0x00026810
        /*06dc*/ 	.short	0x010a
        /*06de*/ 	.byte	0x3f
	.zero		1


	//   ....[13]....
        /*06e0*/ 	.word	0x00002070
        /*06e4*/ 	.word	0x00000006
        /*06e8*/ 	.word	0x00026830
        /*06ec*/ 	.short	0x010a
        /*06ee*/ 	.byte	0x3f
	.zero		1


	//   ....[14]....
        /*06f0*/ 	.word	0x000020f0
        /*06f4*/ 	.word	0x00000006
        /*06f8*/ 	.word	0x00026830
        /*06fc*/ 	.short	0x010a
        /*06fe*/ 	.byte	0x3f
	.zero		1


	//   ....[15]....
        /*0700*/ 	.word	0x00005630
        /*0704*/ 	.word	0x00000007
        /*0708*/ 	.word	0x00000000
        /*070c*/ 	.short	0x0101
        /*070e*/ 	.byte	0x3f
	.zero		1


	//   ....[16]....
        /*0710*/ 	.word	0x000059c0
        /*0714*/ 	.word	0x00000006
        /*0718*/ 	.word	0x00000000
        /*071c*/ 	.short	0x0101
        /*071e*/ 	.byte	0x3f
	.zero		1


	//   ....[17]....
        /*0720*/ 	.word	0x00006100
        /*0724*/ 	.word	0x00000006
        /*0728*/ 	.word	0x00026810
        /*072c*/ 	.short	0x010a
        /*072e*/ 	.byte	0x3f
	.zero		1


	//   ....[18]....
        /*0730*/ 	.word	0x00006180
        /*0734*/ 	.word	0x00000006
        /*0738*/ 	.word	0x00026810
        /*073c*/ 	.short	0x010a
        /*073e*/ 	.byte	0x3f
	.zero		1


	//   ....[19]....
        /*0740*/ 	.word	0x00006500
        /*0744*/ 	.word	0x00000006
        /*0748*/ 	.word	0x00026830
        /*074c*/ 	.short	0x010a
        /*074e*/ 	.byte	0x3f
	.zero		1


	//   ....[20]....
        /*0750*/ 	.word	0x00006590
        /*0754*/ 	.word	0x00000006
        /*0758*/ 	.word	0x00026830
        /*075c*/ 	.short	0x010a
        /*075e*/ 	.byte	0x3f
	.zero		1


	//   ....[21]....
        /*0760*/ 	.word	0x00009800
        /*0764*/ 	.word	0x00000005
        /*0768*/ 	.word	0x00000000
        /*076c*/ 	.short	0x0101
        /*076e*/ 	.byte	0x3f
	.zero		1


	//   ....[22]....
        /*0770*/ 	.word	0x00009ba0
        /*0774*/ 	.word	0x00000006
        /*0778*/ 	.word	0x00000000
        /*077c*/ 	.short	0x0101
        /*077e*/ 	.byte	0x3f
	.zero		1


	//   ....[23]....
        /*0780*/ 	.word	0x0000c930
        /*0784*/ 	.word	0x00000000
        /*0788*/ 	.word	0x00026820
        /*078c*/ 	.short	0x010a
        /*078e*/ 	.byte	0x3f
	.zero		1


	//   ....[24]....
        /*0790*/ 	.word	0x0000ce80
        /*0794*/ 	.word	0x00000000
        /*0798*/ 	.word	0x00026840
        /*079c*/ 	.short	0x010a
        /*079e*/ 	.byte	0x3f
	.zero		1


	//   ....[25]....
        /*07a0*/ 	.word	0x0000d0d0
        /*07a4*/ 	.word	0x00000000
        /*07a8*/ 	.word	0x00026828
        /*07ac*/ 	.short	0x010a
        /*07ae*/ 	.byte	0x3f
	.zero		1


	//   ....[26]....
        /*07b0*/ 	.word	0x0000d340
        /*07b4*/ 	.word	0x00000000
        /*07b8*/ 	.word	0x00026848
        /*07bc*/ 	.short	0x010a
        /*07be*/ 	.byte	0x3f
	.zero		1


	//   ....[27]....
        /*07c0*/ 	.word	0x0000d540
        /*07c4*/ 	.word	0x00000000
        /*07c8*/ 	.word	0x00026820
        /*07cc*/ 	.short	0x010a
        /*07ce*/ 	.byte	0x3f
	.zero		1


	//   ....[28]....
        /*07d0*/ 	.word	0x0000d7f0
        /*07d4*/ 	.word	0x00000000
        /*07d8*/ 	.word	0x00026840
        /*07dc*/ 	.short	0x010a
        /*07de*/ 	.byte	0x3f
	.zero		1


	//   ....[29]....
        /*07e0*/ 	.word	0x0000da10
        /*07e4*/ 	.word	0x00000000
        /*07e8*/ 	.word	0x00026828
        /*07ec*/ 	.short	0x010a
        /*07ee*/ 	.byte	0x3f
	.zero		1


	//   ....[30]....
        /*07f0*/ 	.word	0x0000dcd0
        /*07f4*/ 	.word	0x00000004
        /*07f8*/ 	.word	0x00026840
        /*07fc*/ 	.short	0x010a
        /*07fe*/ 	.byte	0x3f
	.zero		1


	//   ....[31]....
        /*0800*/ 	.word	0x0000e0d0
        /*0804*/ 	.word	0x00000007
        /*0808*/ 	.word	0x00000000
        /*080c*/ 	.short	0x010a
        /*080e*/ 	.byte	0x3f
	.zero		1


	//   ....[32]....
        /*0810*/ 	.word	0x0000e130
        /*0814*/ 	.word	0x00000003
        /*0818*/ 	.word	0x00000000
        /*081c*/ 	.short	0x010a
        /*081e*/ 	.byte	0x3f
	.zero		1


	//   ....[33]....
        /*0820*/ 	.word	0x0000e190
        /*0824*/ 	.word	0x00000005
        /*0828*/ 	.word	0x00000000
        /*082c*/ 	.short	0x010a
        /*082e*/ 	.byte	0x3f
	.zero		1


	//   ....[34]....
        /*0830*/ 	.word	0x0000e1c0
        /*0834*/ 	.word	0x00000003
        /*0838*/ 	.word	0x00000000
        /*083c*/ 	.short	0x010a
        /*083e*/ 	.byte	0x3f
	.zero		1


	//   ....[35]....
        /*0840*/ 	.word	0x0000e290
        /*0844*/ 	.word	0x00000011
        /*0848*/ 	.word	0x00026800
        /*084c*/ 	.short	0x010a
        /*084e*/ 	.byte	0x3f
	.zero		1


	//   ....[36]....
        /*0850*/ 	.word	0x0000e2e0
        /*0854*/ 	.word	0x00000006
        /*0858*/ 	.word	0x00026810
        /*085c*/ 	.short	0x010a
        /*085e*/ 	.byte	0x3f
	.zero		1


	//   ....[37]....
        /*0860*/ 	.word	0x0000e330
        /*0864*/ 	.word	0x00000006
        /*0868*/ 	.word	0x00026830
        /*086c*/ 	.short	0x010a
        /*086e*/ 	.byte	0x3f
	.zero		1


	//   ....[38]....
        /*0870*/ 	.word	0x0000e380
        /*0874*/ 	.word	0x00000006
        /*0878*/ 	.word	0x00026810
        /*087c*/ 	.short	0x010a
        /*087e*/ 	.byte	0x3f
	.zero		1


	//   ....[39]....
        /*0880*/ 	.word	0x0000e3d0
        /*0884*/ 	.word	0x00000006
        /*0888*/ 	.word	0x00026830
        /*088c*/ 	.short	0x010a
        /*088e*/ 	.byte	0x3f
	.zero		1


	//   ....[40]....
        /*0890*/ 	.word	0x0000e650
        /*0894*/ 	.word	0x00000000
        /*0898*/ 	.word	0x00026820
        /*089c*/ 	.short	0x010a
        /*089e*/ 	.byte	0x3f
	.zero		1


	//   ....[41]....
        /*08a0*/ 	.word	0x0000e6a0
        /*08a4*/ 	.word	0x00000000
        /*08a8*/ 	.word	0x00026840
        /*08ac*/ 	.short	0x010a
        /*08ae*/ 	.byte	0x3f
	.zero		1


	//   ....[42]....
        /*08b0*/ 	.word	0x0000e6f0
        /*08b4*/ 	.word	0x00000000
        /*08b8*/ 	.word	0x00026828
        /*08bc*/ 	.short	0x010a
        /*08be*/ 	.byte	0x3f
	.zero		1


	//   ....[43]....
        /*08c0*/ 	.word	0x0000e740
        /*08c4*/ 	.word	0x00000000
        /*08c8*/ 	.word	0x00026848
        /*08cc*/ 	.short	0x010a
        /*08ce*/ 	.byte	0x3f
	.zero		1


	//   ....[44]....
        /*08d0*/ 	.word	0x0000e7a0
        /*08d4*/ 	.word	0x00000000
        /*08d8*/ 	.word	0x00026820
        /*08dc*/ 	.short	0x010a
        /*08de*/ 	.byte	0x3f
	.zero		1


	//   ....[45]....
        /*08e0*/ 	.word	0x0000e7f0
        /*08e4*/ 	.word	0x00000000
        /*08e8*/ 	.word	0x00026840
        /*08ec*/ 	.short	0x010a
        /*08ee*/ 	.byte	0x3f
	.zero		1


	//   ....[46]....
        /*08f0*/ 	.word	0x0000e840
        /*08f4*/ 	.word	0x00000000
        /*08f8*/ 	.word	0x00026828
        /*08fc*/ 	.short	0x010a
        /*08fe*/ 	.byte	0x3f
	.zero		1


	//   ....[47]....
        /*0900*/ 	.word	0x0000e890
        /*0904*/ 	.word	0x00000004
        /*0908*/ 	.word	0x00026840
        /*090c*/ 	.short	0x010a
        /*090e*/ 	.byte	0x3f
	.zero		1


	//   ....[48]....
        /*0910*/ 	.word	0x0000e960
        /*0914*/ 	.word	0x00000007
        /*0918*/ 	.word	0x00000000
        /*091c*/ 	.short	0x010a
        /*091e*/ 	.byte	0x3f
	.zero		1


	//   ....[49]....
        /*0920*/ 	.word	0x0000e9b0
        /*0924*/ 	.word	0x00000003
        /*0928*/ 	.word	0x00000000
        /*092c*/ 	.short	0x010a
        /*092e*/ 	.byte	0x3f
	.zero		1


	//   ....[50]....
        /*0930*/ 	.word	0x0000ea00
        /*0934*/ 	.word	0x00000005
        /*0938*/ 	.word	0x00000000
        /*093c*/ 	.short	0x010a
        /*093e*/ 	.byte	0x3f
	.zero		1


	//----- nvinfo : EIATTR_NUM_MBARRIERS
	.align		4
.L_898:
        /*0940*/ 	.byte	0x03, 0x38
        /*0942*/ 	.short	0x0009


	//----- nvinfo : EIATTR_EXIT_INSTR_OFFSETS
	.align		4
        /*0944*/ 	.byte	0x04, 0x1c
        /*0946*/ 	.short	(.L_900 - .L_899)


	//   ....[0]....
.L_899:
        /*0948*/ 	.word	0x0000e210


	//----- nvinfo : EIATTR_MAX_THREADS
	.align		4
.L_900:
        /*094c*/ 	.byte	0x04, 0x05
        /*094e*/ 	.short	(.L_902 - .L_901)
.L_901:
        /*0950*/ 	.word	0x00000180
        /*0954*/ 	.word	0x00000001
        /*0958*/ 	.word	0x00000001


	//----- nvinfo : EIATTR_CRS_STACK_SIZE
	.align		4
.L_902:
        /*095c*/ 	.byte	0x04, 0x1e
        /*095e*/ 	.short	(.L_904 - .L_903)
.L_903:
        /*0960*/ 	.word	0x00000000


	//----- nvinfo : EIATTR_CBANK_PARAM_SIZE
	.align		4
.L_904:
        /*0964*/ 	.byte	0x03, 0x19
        /*0966*/ 	.short	0x0770


	//----- nvinfo : EIATTR_PARAM_CBANK
	.align		4
        /*0968*/ 	.byte	0x04, 0x0a
        /*096a*/ 	.short	(.L_906 - .L_905)
	.align		4
.L_905:
        /*096c*/ 	.word	index@(.nv.constant0._ZN7cutlass13device_kernelIN5flash11enable_sm90INS1_16FlashAttnBwdSm90INS1_25CollectiveMainloopBwdSm90ILi2ELi2ELi2EN4cute5tupleIJNS5_1CILi1EEES8_S8_EEENS6_IJNS7_ILi96EEENS7_ILi128EEENS7_ILi64EEEEEENS_10bfloat16_tEfNS_4arch4Sm90ELb1ELb0ELb1ELb0ELb1ELb1ELb0ELb1ELi2ELi1ELi2ELi2ELb0EEENS1_24CollectiveEpilogueBwdGQAISD_fSG_Li256ELb0ELb1EEENS1_25SingleTileBwdLPTSchedulerILb0ELi128ELb1EEEEEEEEEvNT_6ParamsE)
        /*0970*/ 	.short	0x0210
        /*0972*/ 	.short	0x0770


	//----- nvinfo : EIATTR_SW_WAR
	.align		4
.L_906:
        /*0974*/ 	.byte	0x04, 0x36
        /*0976*/ 	.short	(.L_908 - .L_907)
.L_907:
        /*0978*/ 	.word	0x00000008
.L_908:


//--------------------- .nv.info._ZN7cutlass13device_kernelIN5flash22FlashAttnBwdPreprocessIN4cute5tupleIJNS3_1CILi96EEENS5_ILi64EEEEEENS_10bfloat16_tEfNS_4arch4Sm90ELb1ELb0EEEEEvNT_6ParamsE --------------------------
	.section	.nv.info._ZN7cutlass13device_kernelIN5flash22FlashAttnBwdPreprocessIN4cute5tupleIJNS3_1CILi96EEENS5_ILi64EEEEEENS_10bfloat16_tEfNS_4arch4Sm90ELb1ELb0EEEEEvNT_6ParamsE,"",@"SHT_CUDA_INFO"
	.sectionflags	@""
	.align	4


	//----- nvinfo : EIATTR_CUDA_API_VERSION
	.align		4
        /*0000*/ 	.byte	0x04, 0x37
        /*0002*/ 	.short	(.L_910 - .L_909)
.L_909:
        /*0004*/ 	.word	0x00000082


	//----- nvinfo : EIATTR_KPARAM_INFO
	.align		4
.L_910:
        /*0008*/ 	.byte	0x04, 0x17
        /*000a*/ 	.short	(.L_912 - .L_911)
.L_911:
        /*000c*/ 	.word	0x00000000
        /*0010*/ 	.short	0x0000
        /*0012*/ 	.short	0x0000
        /*0014*/ 	.byte	0x00, 0xf0, 0xc1, 0x03


	//----- nvinfo : EIATTR_SPARSE_MMA_MASK
	.align		4
.L_912:
        /*0018*/ 	.byte	0x03, 0x50
        /*001a*/ 	.short	0x0000


	//----- nvinfo : EIATTR_MAXREG_COUNT
	.align		4
        /*001c*/ 	.byte	0x03, 0x1b
        /*001e*/ 	.short	0x0080


	//----- nvinfo : EIATTR_MERCURY_ISA_VERSION
	.align		4
        /*0020*/ 	.byte	0x03, 0x5f
        /*0022*/ 	.short	0x0101


	//----- nvinfo : EIATTR_COOP_GROUP_MASK_REGIDS
	.align		4
        /*0024*/ 	.byte	0x04, 0x29
        /*0026*/ 	.short	(.L_914 - .L_913)


	//   ....[0]....
.L_913:
        /*0028*/ 	.word	0xffffffff


	//   ....[1]....
        /*002c*/ 	.word	0xffffffff


	//   ....[2]....
        /*0030*/ 	.word	0xffffffff


	//   ....[3]....
        /*0034*/ 	.word	0xffffffff


	//   ....[4]....
        /*0038*/ 	.word	0xffffffff


	//   ....[5]....
        /*003c*/ 	.word	0xffffffff


	//   ....[6]....
        /*0040*/ 	.word	0xffffffff


	//   ....[7]....
        /*0044*/ 	.word	0xffffffff


	//   ....[8]....
        /*0048*/ 	.word	0xffffffff


	//----- nvinfo : EIATTR_COOP_GROUP_INSTR_OFFSETS
	.align		4
.L_914:
        /*004c*/ 	.byte	0x04, 0x28
        /*004e*/ 	.short	(.L_916 - .L_915)


	//   ....[0]....
.L_915:
        /*0050*/ 	.word	0x00000dd0


	//   ....[1]....
        /*0054*/ 	.word	0x00000de0


	//   ....[2]....
        /*0058*/ 	.word	0x00000df0


	//   ....[3]....
        /*005c*/ 	.word	0x00000e40


	//   ....[4]....
        /*0060*/ 	.word	0x00000e70


	//   ....[5]....
        /*0064*/ 	.word	0x00000e80


	//   ....[6]....
        /*0068*/ 	.word	0x00000f20


	//   ....[7]....
        /*006c*/ 	.word	0x00000f40


	//   ....[8]....
        /*0070*/ 	.word	0x00000f50


	//----- nvinfo : EIATTR_EXIT_INSTR_OFFSETS
	.align		4
.L_916:
        /*0074*/ 	.byte	0x04, 0x1c
        /*0076*/ 	.short	(.L_918 - .L_917)


	//   ....[0]....
.L_917:
        /*0078*/ 	.word	0x00001470


	//   ....[1]....
        /*007c*/ 	.word	0x000014f0


	//----- nvinfo : EIATTR_MAX_THREADS
	.align		4
.L_918:
        /*0080*/ 	.byte	0x04, 0x05
        /*0082*/ 	.short	(.L_920 - .L_919)
.L_919:
        /*0084*/ 	.word	0x00000100
        /*0088*/ 	.word	0x00000001
        /*008c*/ 	.word	0x00000001


	//----- nvinfo : EIATTR_CRS_STACK_SIZE
	.align		4
.L_920:
        /*0090*/ 	.byte	0x04, 0x1e
        /*0092*/ 	.short	(.L_922 - .L_921)
.L_921:
        /*0094*/ 	.word	0x00000000


	//----- nvinfo : EIATTR_CBANK_PARAM_SIZE
	.align		4
.L_922:
        /*0098*/ 	.byte	0x03, 0x19
        /*009a*/ 	.short	0x00f0


	//----- nvinfo : EIATTR_PARAM_CBANK
	.align		4
        /*009c*/ 	.byte	0x04, 0x0a
        /*009e*/ 	.short	(.L_924 - .L_923)
	.align		4
.L_923:
        /*00a0*/ 	.word	index@(.nv.constant0._ZN7cutlass13device_kernelIN5flash22FlashAttnBwdPreprocessIN4cute5tupleIJNS3_1CILi96EEENS5_ILi64EEEEEENS_10bfloat16_tEfNS_4arch4Sm90ELb1ELb0EEEEEvNT_6ParamsE)
        /*00a4*/ 	.short	0x0210
        /*00a6*/ 	.short	0x00f0


	//----- nvinfo : EIATTR_SW_WAR
	.align		4
.L_924:
        /*00a8*/ 	.byte	0x04, 0x36
        /*00aa*/ 	.short	(.L_926 - .L_925)
.L_925:
        /*00ac*/ 	.word	0x00000008
.L_926:


//--------------------- .nv.info._ZN7cutlass13device_kernelIN5flash11enable_sm90INS1_16FlashAttnBwdSm90INS1_25CollectiveMainloopBwdSm90ILi2ELi2ELi2EN4cute5tupleIJNS5_1CILi1EEES8_S8_EEENS6_IJNS7_ILi96EEENS7_ILi128EEENS7_ILi64EEEEEENS_10bfloat16_tEfNS_4arch4Sm90ELb1ELb0ELb1ELb1ELb0ELb1ELb0ELb1ELi2ELi1ELi2ELi2ELb0EEENS1_21CollectiveEpilogueBwdISD_SE_SG_Li256ELb1ELb0ELi1EEENS1_25SingleTileBwdLPTSchedulerILb1ELi128ELb0EEEEEEEEEvNT_6ParamsE --------------------------
	.section	.nv.info._ZN7cutlass13device_kernelIN5flash11enable_sm90INS1_16FlashAttnBwdSm90INS1_25CollectiveMainloopBwdSm90ILi2ELi2ELi2EN4cute5tupleIJNS5_1CILi1EEES8_S8_EEENS6_IJNS7_ILi96EEENS7_ILi128EEENS7_ILi64EEEEEENS_10bfloat16_tEfNS_4arch4Sm90ELb1ELb0ELb1ELb1ELb0ELb1ELb0ELb1ELi2ELi1ELi2ELi2ELb0EEENS1_21CollectiveEpilogueBwdISD_SE_SG_Li256ELb1ELb0ELi1EEENS1_25SingleTileBwdLPTSchedulerILb1ELi128ELb0EEEEEEEEEvNT_6ParamsE,"",@"SHT_CUDA_INFO"
	.sectionflags	@""
	.align	4


	//----- nvinfo : EIATTR_CUDA_API_VERSION
	.align		4
        /*0000*/ 	.byte	0x04, 0x37
        /*0002*/ 	.short	(.L_928 - .L_927)
.L_927:
        /*0004*/ 	.word	0x00000082


	//----- nvinfo : EIATTR_KPARAM_INFO
	.align		4
.L_928:
        /*0008*/ 	.byte	0x04, 0x17
        /*000a*/ 	.short	(.L_930 - .L_929)
.L_929:
        /*000c*/ 	.word	0x00000000
        /*0010*/ 	.short	0x0000
        /*0012*/ 	.short	0x0070
        /*0014*/ 	.byte	0x00, 0xf0, 0x01, 0x1a


	//----- nvinfo : EIATTR_SPARSE_MMA_MASK
	.align		4
.L_930:
        /*0018*/ 	.byte	0x03, 0x50
        /*001a*/ 	.short	0x0000


	//----- nvinfo : EIATTR_MAXREG_COUNT
	.align		4
        /*001c*/ 	.byte	0x03, 0x1b
        /*001e*/ 	.short	0x00a8


	//----- nvinfo : EIATTR_NUM_BARRIERS
	.align		4
        /*0020*/ 	.byte	0x02, 0x4c
        /*0022*/ 	.byte	0x10
	.zero		1


	//----- nvinfo : EIATTR_EXTERNS
	.align		4
        /*0024*/ 	.byte	0x04, 0x0f
        /*0026*/ 	.short	(.L_932 - .L_931)


	//   ....[0]....
	.align		4
.L_931:
        /*0028*/ 	.word	index@(__assertfail)


	//----- nvinfo : EIATTR_ANNOTATIONS
	.align		4
.L_932:
        /*002c*/ 	.byte	0x04, 0x55
        /*002e*/ 	.short	(.L_934 - .L_933)


	//   ....[0]....
.L_933:
        /* <DEDUP_REMOVED lines=19> */


	//----- nvinfo : EIATTR_MERCURY_ISA_VERSION
	.align		4
.L_934:
        /*0150*/ 	.byte	0x03, 0x5f
        /*0152*/ 	.short	0x0101


	//----- nvinfo : EIATTR_INT_WARP_WIDE_INSTR_OFFSETS
	.align		4
        /*0154*/ 	.byte	0x04, 0x31
        /*0156*/ 	.short	(.L_936 - .L_935)


	//   ....[0]....
.L_935:
        /*0158*/ 	.word	0x00000190


	//   ....[1]....
        /*015c*/ 	.word	0x000001c0


	//----- nvinfo : EIATTR_COOP_GROUP_MASK_REGIDS
	.align		4
.L_936:
        /*0160*/ 	.byte	0x04, 0x29
        /*0162*/ 	.short	(.L_938 - .L_937)


	//   ....[0]....
.L_937:
        /*0164*/ 	.word	0xffffffff


	//   ....[1]....
        /*0168*/ 	.word	0xffffffff


	//   ....[2]....
        /*016c*/ 	.word	0xffffffff


	//   ....[3]....
        /*0170*/ 	.word	0xffffffff


	//   ....[4]....
        /*0174*/ 	.word	0xffffffff


	//   ....[5]....
        /*0178*/ 	.word	0xffffffff


	//   ....[6]....
        /*017c*/ 	.word	0xffffffff


	//   ....[7]....
        /*0180*/ 	.word	0xffffffff


	//   ....[8]....
        /*0184*/ 	.word	0xffffffff


	//   ....[9]....
        /*0188*/ 	.word	0xffffffff


	//   ....[10]....
        /*018c*/ 	.word	0xffffffff


	//   ....[11]....
        /*0190*/ 	.word	0xffffffff


	//   ....[12]....
        /*0194*/ 	.word	0xffffffff


	//   ....[13]....
        /*0198*/ 	.word	0xffffffff


	//   ....[14]....
        /*019c*/ 	.word	0xffffffff


	//   ....[15]....
        /*01a0*/ 	.word	0xffffffff


	//   ....[16]....
        /*01a4*/ 	.word	0xffffffff


	//   ....[17]....
        /*01a8*/ 	.word	0xffffffff


	//   ....[18]....
        /*01ac*/ 	.word	0xffffffff


	//   ....[19]....
        /*01b0*/ 	.word	0xffffffff


	//   ....[20]....
        /*01b4*/ 	.word	0xffffffff


	//   ....[21]....
        /*01b8*/ 	.word	0xffffffff


	//   ....[22]....
        /*01bc*/ 	.word	0xffffffff


	//   ....[23]....
        /*01c0*/ 	.word	0xffffffff


	//   ....[24]....
        /*01c4*/ 	.word	0xffffffff


	//   ....[25]....
        /*01c8*/ 	.word	0xffffffff


	//   ....[26]....
        /*01cc*/ 	.word	0xffffffff


	//   ....[27]....
        /*01d0*/ 	.word	0xffffffff


	//   ....[28]....
        /*01d4*/ 	.word	0xffffffff


	//   ....[29]....
        /*01d8*/ 	.word	0xffffffff


	//   ....[30]....
        /*01dc*/ 	.word	0xffffffff


	//   ....[31]....
        /*01e0*/ 	.word	0xffffffff


	//   ....[32]....
        /*01e4*/ 	.word	0xffffffff


	//   ....[33]....
        /*01e8*/ 	.word	0xffffffff


	//   ....[34]....
        /*01ec*/ 	.word	0xffffffff


	//   ....[35]....
        /*01f0*/ 	.word	0xffffffff


	//   ....[36]....
        /*01f4*/ 	.word	0xffffffff


	//   ....[37]....
        /*01f8*/ 	.word	0xffffffff


	//   ....[38]....
        /*01fc*/ 	.word	0xffffffff


	//   ....[39]....
        /*0200*/ 	.word	0xffffffff


	//   ....[40]....
        /*0204*/ 	.word	0xffffffff


	//   ....[41]....
        /*0208*/ 	.word	0xffffffff


	//   ....[42]....
        /*020c*/ 	.word	0xffffffff


	//   ....[43]....
        /*0210*/ 	.word	0xffffffff


	//   ....[44]....
        /*0214*/ 	.word	0xffffffff


	//   ....[45]....
        /*0218*/ 	.word	0xffffffff


	//   ....[46]....
        /*021c*/ 	.word	0xffffffff


	//   ....[47]....
        /*0220*/ 	.word	0xffffffff


	//   ....[48]....
        /*0224*/ 	.word	0xffffffff


	//   ....[49]....
        /*0228*/ 	.word	0xffffffff


	//   ....[50]....
        /*022c*/ 	.word	0xffffffff


	//   ....[51]....
        /*0230*/ 	.word	0xffffffff


	//   ....[52]....
        /*0234*/ 	.word	0xffffffff


	//   ....[53]....
        /*0238*/ 	.word	0xffffffff


	//   ....[54]....
        /*023c*/ 	.word	0xffffffff


	//   ....[55]....
        /*0240*/ 	.word	0xffffffff


	//   ....[56]....
        /*0244*/ 	.word	0xffffffff


	//   ....[57]....
        /*0248*/ 	.word	0xffffffff


	//   ....[58]....
        /*024c*/ 	.word	0xffffffff


	//   ....[59]....
        /*0250*/ 	.word	0xffffffff


	//   ....[60]....
        /*0254*/ 	.word	0xffffffff


	//   ....[61]....
        /*0258*/ 	.word	0xffffffff


	//   ....[62]....
        /*025c*/ 	.word	0xffffffff


	//   ....[63]....
        /*0260*/ 	.word	0xffffffff


	//   ....[64]....
        /*0264*/ 	.word	0xffffffff


	//   ....[65]....
        /*0268*/ 	.word	0xffffffff


	//   ....[66]....
        /*026c*/ 	.word	0xffffffff


	//   ....[67]....
        /*0270*/ 	.word	0xffffffff


	//   ....[68]....
        /*0274*/ 	.word	0xffffffff


	//   ....[69]....
        /*0278*/ 	.word	0xffffffff


	//   ....[70]....
        /*027c*/ 	.word	0xffffffff


	//   ....[71]....
        /*0280*/ 	.word	0xffffffff


	//   ....[72]....
        /*0284*/ 	.word	0xffffffff


	//   ....[73]....
        /*0288*/ 	.word	0xffffffff


	//   ....[74]....
        /*028c*/ 	.word	0xffffffff


	//   ....[75]....
        /*0290*/ 	.word	0xffffffff


	//   ....[76]....
        /*0294*/ 	.word	0xffffffff


	//   ....[77]....
        /*0298*/ 	.word	0xffffffff


	//   ....[78]....
        /*029c*/ 	.word	0xffffffff


	//   ....[79]....
        /*02a0*/ 	.word	0xffffffff


	//   ....[80]....
        /*02a4*/ 	.word	0xffffffff


	//   ....[81]....
        /*02a8*/ 	.word	0xffffffff


	//   ....[82]....
        /*02ac*/ 	.word	0xffffffff


	//   ....[83]....
        /*02b0*/ 	.word	0xffffffff


	//   ....[84]....
        /*02b4*/ 	.word	0xffffffff


	//   ....[85]....
        /*02b8*/ 	.word	0xffffffff


	//   ....[86]....
        /*02bc*/ 	.word	0xffffffff


	//   ....[87]....
        /*02c0*/ 	.word	0xffffffff


	//   ....[88]....
        /*02c4*/ 	.word	0xffffffff


	//   ....[89]....
        /*02c8*/ 	.word	0xffffffff


	//   ....[90]....
        /*02cc*/ 	.word	0xffffffff


	//   ....[91]....
        /*02d0*/ 	.word	0xffffffff


	//   ....[92]....
        /*02d4*/ 	.word	0xffffffff


	//   ....[93]....
        /*02d8*/ 	.word	0xffffffff


	//   ....[94]....
        /*02dc*/ 	.word	0xffffffff


	//   ....[95]....
        /*02e0*/ 	.word	0xffffffff


	//   ....[96]....
        /*02e4*/ 	.word	0xffffffff


	//   ....[97]....
        /*02e8*/ 	.word	0xffffffff


	//   ....[98]....
        /*02ec*/ 	.word	0xffffffff


	//   ....[99]....
        /*02f0*/ 	.word	0xffffffff


	//   ....[100]....
        /*02f4*/ 	.word	0xffffffff


	//   ....[101]....
        /*02f8*/ 	.word	0xffffffff


	//   ....[102]....
        /*02fc*/ 	.word	0xffffffff


	//   ....[103]....
        /*0300*/ 	.word	0x0500000f


	//----- nvinfo : EIATTR_COOP_GROUP_INSTR_OFFSETS
	.align		4
.L_938:
        /*0304*/ 	.byte	0x04, 0x28
        /*0306*/ 	.short	(.L_940 - .L_939)


	//   ....[0]....
.L_939:
        /*0308*/ 	.word	0x00000070


	//   ....[1]....
        /*030c*/ 	.word	0x000001a0


	//   ....[2]....
        /*0310*/ 	.word	0x000001f0


	//   ....[3]....
        /*0314*/ 	.word	0x000003e0


	//   ....[4]....
        /*0318*/ 	.word	0x00000630


	//   ....[5]....
        /*031c*/ 	.word	0x00001610


	//   ....[6]....
        /*0320*/ 	.word	0x00002760


	//   ....[7]....
        /*0324*/ 	.word	0x000028d0


	//   ....[8]....
        /*0328*/ 	.word	0x00002900


	//   ....[9]....
        /*032c*/ 	.word	0x00003070


	//   ....[10]....
        /*0330*/ 	.word	0x00003120


	//   ....[11]....
        /*0334*/ 	.word	0x00003170


	//   ....[12]....
        /*0338*/ 	.word	0x00003410


	//   ....[13]....
        /*033c*/ 	.word	0x00003440


	//   ....[14]....
        /*0340*/ 	.word	0x00003490


	//   ....[15]....
        /*0344*/ 	.word	0x000034a0


	//   ....[16]....
        /*0348*/ 	.word	0x000034b0


	//   ....[17]....
        /*034c*/ 	.word	0x000034c0


	//   ....[18]....
        /*0350*/ 	.word	0x00003590


	//   ....[19]....
        /*0354*/ 	.word	0x000035a0


	//   ....[20]....
        /*0358*/ 	.word	0x000035d0


	//   ....[21]....
        /*035c*/ 	.word	0x000035e0


	//   ....[22]....
        /*0360*/ 	.word	0x00003600


	//   ....[23]....
        /*0364*/ 	.word	0x000036d0


	//   ....[24]....
        /*0368*/ 	.word	0x00003710


	//   ....[25]....
        /*036c*/ 	.word	0x00003740


	//   ....[26]....
        /*0370*/ 	.word	0x00003780


	//   ....[27]....
        /*0374*/ 	.word	0x00003790


	//   ....[28]....
        /*0378*/ 	.word	0x000037d0


	//   ....[29]....
        /*037c*/ 	.word	0x00003820


	//   ....[30]....
        /*0380*/ 	.word	0x00003860


	//   ....[31]....
        /*0384*/ 	.word	0x000038a0


	//   ....[32]....
        /*0388*/ 	.word	0x00003900


	//   ....[33]....
        /*038c*/ 	.word	0x00003990


	//   ....[34]....
        /*0390*/ 	.word	0x000039b0


	//   ....[35]....
        /*0394*/ 	.word	0x00003a70


	//   ....[36]....
        /*0398*/ 	.word	0x00003aa0


	//   ....[37]....
        /*039c*/ 	.word	0x00003ab0


	//   ....[38]....
        /*03a0*/ 	.word	0x00003c20


	//   ....[39]....
        /*03a4*/ 	.word	0x00003c40


	//   ....[40]....
        /*03a8*/ 	.word	0x00003d50


	//   ....[41]....
        /*03ac*/ 	.word	0x00003d70


	//   ....[42]....
        /*03b0*/ 	.word	0x00003d80


	//   ....[43]....
        /*03b4*/ 	.word	0x00003dc0


	//   ....[44]....
        /*03b8*/ 	.word	0x00003dd0


	//   ....[45]....
        /*03bc*/ 	.word	0x00003df0


	//   ....[46]....
        /*03c0*/ 	.word	0x00003ff0


	//   ....[47]....
        /*03c4*/ 	.word	0x00004030


	//   ....[48]....
        /*03c8*/ 	.word	0x00004070


	//   ....[49]....
        /*03cc*/ 	.word	0x000040f0


	//   ....[50]....
        /*03d0*/ 	.word	0x00004130


	//   ....[51]....
        /*03d4*/ 	.word	0x00004150


	//   ....[52]....
        /*03d8*/ 	.word	0x000041b0


	//   ....[53]....
        /*03dc*/ 	.word	0x000041d0


	//   ....[54]....
        /*03e0*/ 	.word	0x000069d0


	//   ....[55]....
        /*03e4*/ 	.word	0x000069f0


	//   ....[56]....
        /*03e8*/ 	.word	0x00006a00


	//   ....[57]....
        /*03ec*/ 	.word	0x00006a10


	//   ....[58]....
        /*03f0*/ 	.word	0x00006a20


	//   ....[59]....
        /*03f4*/ 	.word	0x00006a30


	//   ....[60]....
        /*03f8*/ 	.word	0x00006a40


	//   ....[61]....
        /*03fc*/ 	.word	0x00006a50


	//   ....[62]....
        /*0400*/ 	.word	0x00006a60


	//   ....[63]....
        /*0404*/ 	.word	0x00006a70


	//   ....[64]....
        /*0408*/ 	.word	0x00006b30


	//   ....[65]....
        /*040c*/ 	.word	0x00006bf0


	//   ....[66]....
        /*0410*/ 	.word	0x00006c30


	//   ....[67]....
        /*0414*/ 	.word	0x00006c70


	//   ....[68]....
        /*0418*/ 	.word	0x00006cb0


	//   ....[69]....
        /*041c*/ 	.word	0x00006cf0


	//   ....[70]....
        /*0420*/ 	.word	0x00006d30


	//   ....[71]....
        /*0424*/ 	.word	0x00006d70


	//   ....[72]....
        /*0428*/ 	.word	0x00006db0


	//   ....[73]....
        /*042c*/ 	.word	0x00006f30


	//   ....[74]....
        /*0430*/ 	.word	0x00007250


	//   ....[75]....
        /*0434*/ 	.word	0x000072b0


	//   ....[76]....
        /*0438*/ 	.word	0x00007650


	//   ....[77]....
        /*043c*/ 	.word	0x00007860


	//   ....[78]....
        /*0440*/ 	.word	0x00007880


	//   ....[79]....
        /*0444*/ 	.word	0x00007890


	//   ....[80]....
        /*0448*/ 	.word	0x000078d0


	//   ....[81]....
        /*044c*/ 	.word	0x00007900


	//   ....[82]....
        /*0450*/ 	.word	0x00007b00


	//   ....[83]....
        /*0454*/ 	.word	0x00007b20


	//   ....[84]....
        /*0458*/ 	.word	0x00007ca0


	//   ....[85]....
        /*045c*/ 	.word	0x00007ce0


	//   ....[86]....
        /*0460*/ 	.word	0x00008210


	//   ....[87]....
        /*0464*/ 	.word	0x00008220


	//   ....[88]....
        /*0468*/ 	.word	0x00008230


	//   ....[89]....
        /*046c*/ 	.word	0x00008240


	//   ....[90]....
        /*0470*/ 	.word	0x00008250


	//   ....[91]....
        /*0474*/ 	.word	0x00008260


	//   ....[92]....
        /*0478*/ 	.word	0x00008280


	//   ....[93]....
        /*047c*/ 	.word	0x000082d0


	//   ....[94]....
        /*0480*/ 	.word	0x00008540


	//   ....[95]....
        /*0484*/ 	.word	0x00008550


	//   ....[96]....
        /*0488*/ 	.word	0x00008560


	//   ....[97]....
        /*048c*/ 	.word	0x00008570


	//   ....[98]....
        /*0490*/ 	.word	0x00008580


	//   ....[99]....
        /*0494*/ 	.word	0x00008590


	//   ....[100]....
        /*0498*/ 	.word	0x000085a0


	//   ....[101]....
        /*049c*/ 	.word	0x000085e0


	//   ....[102]....
        /*04a0*/ 	.word	0x0000c080


	//   ....[103]....
        /*04a4*/ 	.word	0x0000fb80


	//----- nvinfo : EIATTR_REG_RECONFIG
	.align		4
.L_940:
        /*04a8*/ 	.byte	0x01, 0x54
	.zero		2


	//----- nvinfo : EIATTR_SYSCALL_OFFSETS
	.align		4
        /*04ac*/ 	.byte	0x04, 0x46
        /*04ae*/ 	.short	(.L_942 - .L_941)


	//   ....[0]....
.L_941:
        /*04b0*/ 	.word	0x00001270


	//   ....[1]....
        /*04b4*/ 	.word	0x00001360


	//   ....[2]....
        /*04b8*/ 	.word	0x000014c0


	//   ....[3]....
        /*04bc*/ 	.word	0x000015b0


	//----- nvinfo : EIATTR_MBARRIER_INSTR_OFFSETS
	.align		4
.L_942:
        /*04c0*/ 	.byte	0x04, 0x39
        /*04c2*/ 	.short	(.L_944 - .L_943)


	//   ....[0]....
.L_943:
        /*04c4*/ 	.word	0x00000290
        /*04c8*/ 	.word	0x000000ff
        /*04cc*/ 	.word	0x00026800
        /*04d0*/ 	.short	0x0100
        /*04d2*/ 	.byte	0x06
	.zero		1


	//   ....[1]....
        /*04d4*/ 	.word	0x00000390
        /*04d8*/ 	.word	0x000000ff
        /*04dc*/ 	.word	0x00026810
        /*04e0*/ 	.short	0x0100
        /*04e2*/ 	.byte	0x08
	.zero		1


	//   ....[2]....
        /*04e4*/ 	.word	0x000003a0
        /*04e8*/ 	.word	0x000000ff
        /*04ec*/ 	.word	0x00026820
        /*04f0*/ 	.short	0x0100
        /*04f2*/ 	.byte	0x08
	.zero		1


	//   ....[3]....
        /*04f4*/ 	.word	0x000003b0
        /*04f8*/ 	.word	0x000000ff
        /*04fc*/ 	.word	0x00026818
        /*0500*/ 	.short	0x0100
        /*0502*/ 	.byte	0x08
	.zero		1


	//   ....[4]....
        /*0504*/ 	.word	0x000003c0
        /*0508*/ 	.word	0x000000ff
        /*050c*/ 	.word	0x00026828
        /*0510*/ 	.short	0x0100
        /*0512*/ 	.byte	0x08
	.zero		1


	//   ....[5]....
        /*0514*/ 	.word	0x000004f0
        /*0518*/ 	.word	0x000000ff
        /*051c*/ 	.word	0x00026830
        /*0520*/ 	.short	0x0100
        /*0522*/ 	.byte	0x08
	.zero		1


	//   ....[6]....
        /*0524*/ 	.word	0x00000500
        /*0528*/ 	.word	0x000000ff
        /*052c*/ 	.word	0x00026840
        /*0530*/ 	.short	0x0100
        /*0532*/ 	.byte	0x08
	.zero		1


	//   ....[7]....
        /*0534*/ 	.word	0x00000510
        /*0538*/ 	.word	0x000000ff
        /*053c*/ 	.word	0x00026838
        /*0540*/ 	.short	0x0100
        /*0542*/ 	.byte	0x08
	.zero		1


	//   ....[8]....
        /*0544*/ 	.word	0x00000520
        /*0548*/ 	.word	0x000000ff
        /*054c*/ 	.word	0x00026848
        /*0550*/ 	.short	0x0100
        /*0552*/ 	.byte	0x08
	.zero		1


	//   ....[9]....
        /*0554*/ 	.word	0x00001640
        /*0558*/ 	.word	0x00000010
        /*055c*/ 	.word	0x00026800
        /*0560*/ 	.short	0x010a
        /*0562*/ 	.byte	0x3f
	.zero		1


	//   ....[10]....
        /*0564*/ 	.word	0x00001660
        /*0568*/ 	.word	0x00000010
        /*056c*/ 	.word	0x00026800
        /*0570*/ 	.short	0x010a
        /*0572*/ 	.byte	0x3f
	.zero		1


	//   ....[11]....
        /*0574*/ 	.word	0x00001f50
        /*0578*/ 	.word	0x00000008
        /*057c*/ 	.word	0x00026810
        /*0580*/ 	.short	0x010a
        /*0582*/ 	.byte	0x3f
	.zero		1


	//   ....[12]....
        /*0584*/ 	.word	0x00001fc0
        /*0588*/ 	.word	0x00000008
        /*058c*/ 	.word	0x00026810
        /*0590*/ 	.short	0x010a
        /*0592*/ 	.byte	0x3f
	.zero		1


	//   ....[13]....
        /*0594*/ 	.word	0x00002370
        /*0598*/ 	.word	0x00000008
        /*059c*/ 	.word	0x00026830
        /*05a0*/ 	.short	0x010a
        /*05a2*/ 	.byte	0x3f
	.zero		1


	//   ....[14]....
        /*05a4*/ 	.word	0x000023f0
        /*05a8*/ 	.word	0x00000008
        /*05ac*/ 	.word	0x00026830
        /*05b0*/ 	.short	0x010a
        /*05b2*/ 	.byte	0x3f
	.zero		1


	//   ....[15]....
        /*05b4*/ 	.word	0x00005930
        /*05b8*/ 	.word	0x00000009
        /*05bc*/ 	.word	0x00000000
        /*05c0*/ 	.short	0x0101
        /*05c2*/ 	.byte	0x3f
	.zero		1


	//   ....[16]....
        /*05c4*/ 	.word	0x00005cc0
        /*05c8*/ 	.word	0x00000008
        /*05cc*/ 	.word	0x00000000
        /*05d0*/ 	.short	0x0101
        /*05d2*/ 	.byte	0x3f
	.zero		1


	//   ....[17]....
        /*05d4*/ 	.word	0x000063e0
        /*05d8*/ 	.word	0x00000005
        /*05dc*/ 	.word	0x00026810
        /*05e0*/ 	.short	0x010a
        /*05e2*/ 	.byte	0x3f
	.zero		1


	//   ....[18]....
        /*05e4*/ 	.word	0x00006460
        /*05e8*/ 	.word	0x00000005
        /*05ec*/ 	.word	0x00026810
        /*05f0*/ 	.short	0x010a
        /*05f2*/ 	.byte	0x3f
	.zero		1


	//   ....[19]....
        /*05f4*/ 	.word	0x000067e0
        /*05f8*/ 	.word	0x00000005
        /*05fc*/ 	.word	0x00026830
        /*0600*/ 	.short	0x010a
        /*0602*/ 	.byte	0x3f
	.zero		1


	//   ....[20]....
        /*0604*/ 	.word	0x00006870
        /*0608*/ 	.word	0x00000005
        /*060c*/ 	.word	0x00026830
        /*0610*/ 	.short	0x010a
        /*0612*/ 	.byte	0x3f
	.zero		1


	//   ....[21]....
        /*0614*/ 	.word	0x00009a90
        /*0618*/ 	.word	0x00000006
        /*061c*/ 	.word	0x00000000
        /*0620*/ 	.short	0x0101
        /*0622*/ 	.byte	0x3f
	.zero		1


	//   ....[22]....
        /*0624*/ 	.word	0x00009e40
        /*0628*/ 	.word	0x00000005
        /*062c*/ 	.word	0x00000000
        /*0630*/ 	.short	0x0101
        /*0632*/ 	.byte	0x3f
	.zero		1


	//   ....[23]....
        /*0634*/ 	.word	0x0000e1e0
        /*0638*/ 	.word	0x0000000f
        /*063c*/ 	.word	0x00026820
        /*0640*/ 	.short	0x010a
        /*0642*/ 	.byte	0x3f
	.zero		1


	//   ....[24]....
        /*0644*/ 	.word	0x0000e780
        /*0648*/ 	.word	0x0000000f
        /*064c*/ 	.word	0x00026840
        /*0650*/ 	.short	0x010a
        /*0652*/ 	.byte	0x3f
	.zero		1


	//   ....[25]....
        /*0654*/ 	.word	0x0000e9e0
        /*0658*/ 	.word	0x0000000f
        /*065c*/ 	.word	0x00026828
        /*0660*/ 	.short	0x010a
        /*0662*/ 	.byte	0x3f
	.zero		1


	//   ....[26]....
        /*0664*/ 	.word	0x0000ec40
        /*0668*/ 	.word	0x0000000f
        /*066c*/ 	.word	0x00026848
        /*0670*/ 	.short	0x010a
        /*0672*/ 	.byte	0x3f
	.zero		1


	//   ....[27]....
        /*0674*/ 	.word	0x0000ee40
        /*0678*/ 	.word	0x0000000f
        /*067c*/ 	.word	0x00026820
        /*0680*/ 	.short	0x010a
        /*0682*/ 	.byte	0x3f
	.zero		1


	//   ....[28]....
        /*0684*/ 	.word	0x0000f100
        /*0688*/ 	.word	0x0000000f
        /*068c*/ 	.word	0x00026840
        /*0690*/ 	.short	0x010a
        /*0692*/ 	.byte	0x3f
	.zero		1


	//   ....[29]....
        /*0694*/ 	.word	0x0000f330
        /*0698*/ 	.word	0x0000000f
        /*069c*/ 	.word	0x00026828
        /*06a0*/ 	.short	0x010a
        /*06a2*/ 	.byte	0x3f
	.zero		1


	//   ....[30]....
        /*06a4*/ 	.word	0x0000f600
        /*06a8*/ 	.word	0x00000003
        /*06ac*/ 	.word	0x00026840
        /*06b0*/ 	.short	0x010a
        /*06b2*/ 	.byte	0x3f
	.zero		1


	//   ....[31]....
        /*06b4*/ 	.word	0x0000fa00
        /*06b8*/ 	.word	0x00000007
        /*06bc*/ 	.word	0x00000000
        /*06c0*/ 	.short	0x010a
        /*06c2*/ 	.byte	0x3f
	.zero		1


	//   ....[32]....
        /*06c4*/ 	.word	0x0000fa50
        /*06c8*/ 	.word	0x00000003
        /*06cc*/ 	.word	0x00000000
        /*06d0*/ 	.short	0x010a
        /*06d2*/ 	.byte	0x3f
	.zero		1


	//   ....[33]....
        /*06d4*/ 	.word	0x0000fab0
        /*06d8*/ 	.word	0x00000005
        /*06dc*/ 	.word	0x00000000
        /*06e0*/ 	.short	0x010a
        /*06e2*/ 	.byte	0x3f
	.zero		1


	//   ....[34]....
        /*06e4*/ 	.word	0x0000fae0
        /*06e8*/ 	.word	0x00000003
        /*06ec*/ 	.word	0x00000000
        /*06f0*/ 	.short	0x010a
        /*06f2*/ 	.byte	0x3f
	.zero		1


	//   ....[35]....
        /*06f4*/ 	.word	0x0000fbb0
        /*06f8*/ 	.word	0x00000010
        /*06fc*/ 	.word	0x00026800
        /*0700*/ 	.short	0x010a
        /*0702*/ 	.byte	0x3f
	.zero		1


	//   ....[36]....
        /*0704*/ 	.word	0x0000fc00
        /*0708*/ 	.word	0x00000008
        /*070c*/ 	.word	0x00026810
        /*0710*/ 	.short	0x010a
        /*0712*/ 	.byte	0x3f
	.zero		1


	//   ....[37]....
        /*0714*/ 	.word	0x0000fc50
        /*0718*/ 	.word	0x00000008
        /*071c*/ 	.word	0x00026830
        /*0720*/ 	.short	0x010a
        /*0722*/ 	.byte	0x3f
	.zero		1


	//   ....[38]....
        /*0724*/ 	.word	0x0000fca0
        /*0728*/ 	.word	0x00000005
        /*072c*/ 	.word	0x00026810
        /*0730*/ 	.short	0x010a
        /*0732*/ 	.byte	0x3f
	.zero		1


	//   ....[39]....
        /*0734*/ 	.word	0x0000fcf0
        /*0738*/ 	.word	0x00000005
        /*073c*/ 	.word	0x00026830
        /*0740*/ 	.short	0x010a
        /*0742*/ 	.byte	0x3f
	.zero		1


	//   ....[40]....
        /*0744*/ 	.word	0x0000fd40
        /*0748*/ 	.word	0x0000000f
        /*074c*/ 	.word	0x00026820
        /*0750*/ 	.short	0x010a
        /*0752*/ 	.byte	0x3f
	.zero		1


	//   ....[41]....
        /*0754*/ 	.word	0x0000fd90
        /*0758*/ 	.word	0x0000000f
        /*075c*/ 	.word	0x00026840
        /*0760*/ 	.short	0x010a
        /*0762*/ 	.byte	0x3f
	.zero		1


	//   ....[42]....
        /*0764*/ 	.word	0x0000fde0
        /*0768*/ 	.word	0x0000000f
        /*076c*/ 	.word	0x00026828
        /*0770*/ 	.short	0x010a
        /*0772*/ 	.byte	0x3f
	.zero		1


	//   ....[43]....
        /*0774*/ 	.word	0x0000fe30
        /*0778*/ 	.word	0x0000000f
        /*077c*/ 	.word	0x00026848
        /*0780*/ 	.short	0x010a
        /*0782*/ 	.byte	0x3f
	.zero		1


	//   ....[44]....
        /*0784*/ 	.word	0x0000fe90
        /*0788*/ 	.word	0x0000000f
        /*078c*/ 	.word	0x00026820
        /*0790*/ 	.short	0x010a
        /*0792*/ 	.byte	0x3f
	.zero		1


	//   ....[45]....
        /*0794*/ 	.word	0x0000fee0
        /*0798*/ 	.word	0x0000000f
        /*079c*/ 	.word	0x00026840
        /*07a0*/ 	.short	0x010a
        /*07a2*/ 	.byte	0x3f
	.zero		1


	//   ....[46]....
        /*07a4*/ 	.word	0x0000ff30
        /*07a8*/ 	.word	0x0000000f
        /*07ac*/ 	.word	0x00026828
        /*07b0*/ 	.short	0x010a
        /*07b2*/ 	.byte	0x3f
	.zero		1


	//   ....[47]....
        /*07b4*/ 	.word	0x0000ff80
        /*07b8*/ 	.word	0x00000003
        /*07bc*/ 	.word	0x00026840
        /*07c0*/ 	.short	0x010a
        /*07c2*/ 	.byte	0x3f
	.zero		1


	//   ....[48]....
        /*07c4*/ 	.word	0x00010050
        /*07c8*/ 	.word	0x00000007
        /*07cc*/ 	.word	0x00000000
        /*07d0*/ 	.short	0x010a
        /*07d2*/ 	.byte	0x3f
	.zero		1


	//   ....[49]....
        /*07d4*/ 	.word	0x000100a0
        /*07d8*/ 	.word	0x00000003
        /*07dc*/ 	.word	0x00000000
        /*07e0*/ 	.short	0x010a
        /*07e2*/ 	.byte	0x3f
	.zero		1


	//   ....[50]....
        /*07e4*/ 	.word	0x000100f0
        /*07e8*/ 	.word	0x00000005
        /*07ec*/ 	.word	0x00000000
        /*07f0*/ 	.short	0x010a
        /*07f2*/ 	.byte	0x3f
	.zero		1


	//----- nvinfo : EIATTR_NUM_MBARRIERS
	.align		4
.L_944:
        /*07f4*/ 	.byte	0x03, 0x38
        /*07f6*/ 	.short	0x0009


	//----- nvinfo : EIATTR_EXIT_INSTR_OFFSETS
	.align		4
        /*07f8*/ 	.byte	0x04, 0x1c
        /*07fa*/ 	.short	(.L_946 - .L_945)


	//   ....[0]....
.L_945:
        /*07fc*/ 	.word	0x0000fb30


	//----- nvinfo : EIATTR_MAX_THREADS
	.align		4
.L_946:
        /*0800*/ 	.byte	0x04, 0x05
        /*0802*/ 	.short	(.L_948 - .L_947)
.L_947:
        /*0804*/ 	.word	0x00000180
        /*0808*/ 	.word	0x00000001
        /*080c*/ 	.word	0x00000001


	//----- nvinfo : EIATTR_CRS_STACK_SIZE
	.align		4
.L_948:
        /*0810*/ 	.byte	0x04, 0x1e
        /*0812*/ 	.short	(.L_950 - .L_949)
.L_949:
        /*0814*/ 	.word	0x00000000


	//----- nvinfo : EIATTR_CBANK_PARAM_SIZE
	.align		4
.L_950:
        /*0818*/ 	.byte	0x03, 0x19
        /*081a*/ 	.short	0x06f0


	//----- nvinfo : EIATTR_PARAM_CBANK
	.align		4
        /*081c*/ 	.byte	0x04, 0x0a
        /*081e*/ 	.short	(.L_952 - .L_951)
	.align		4
.L_951:
        /*0820*/ 	.word	index@(.nv.constant0._ZN7cutlass13device_kernelIN5flash11enable_sm90INS1_16FlashAttnBwdSm90INS1_25CollectiveMainloopBwdSm90ILi2ELi2ELi2EN4cute5tupleIJNS5_1CILi1EEES8_S8_EEENS6_IJNS7_ILi96EEENS7_ILi128EEENS7_ILi64EEEEEENS_10bfloat16_tEfNS_4arch4Sm90ELb1ELb0ELb1ELb1ELb0ELb1ELb0ELb1ELi2ELi1ELi2ELi2ELb0EEENS1_21CollectiveEpilogueBwdISD_SE_SG_Li256ELb1ELb0ELi1EEENS1_25SingleTileBwdLPTSchedulerILb1ELi128ELb0EEEEEEEEEvNT_6ParamsE)
        /*0824*/ 	.short	0x0210
        /*0826*/ 	.short	0x06f0


	//----- nvinfo : EIATTR_SW_WAR
	.align		4
.L_952:
        /*0828*/ 	.byte	0x04, 0x36
        /*082a*/ 	.short	(.L_954 - .L_953)
.L_953:
        /*082c*/ 	.word	0x00000008
.L_954:


//--------------------- .nv.info._ZN7cutlass13device_kernelIN5flash11enable_sm90INS1_16FlashAttnBwdSm90INS1_25CollectiveMainloopBwdSm90ILi2ELi2ELi2EN4cute5tupleIJNS5_1CILi1EEES8_S8_EEENS6_IJNS7_ILi96EEENS7_ILi128EEENS7_ILi64EEEEEENS_10bfloat16_tEfNS_4arch4Sm90ELb1ELb0ELb1ELb1ELb1ELb1ELb0ELb1ELi2ELi1ELi2ELi2ELb0EEENS1_21CollectiveEpilogueBwdISD_SE_SG_Li256ELb1ELb0ELi1EEENS1_25SingleTileBwdLPTSchedulerILb1ELi128ELb1EEEEEEEEEvNT_6ParamsE --------------------------
	.section	.nv.info._ZN7cutlass13device_kernelIN5flash11enable_sm90INS1_16FlashAttnBwdSm90INS1_25CollectiveMainloopBwdSm90ILi2ELi2ELi2EN4cute5tupleIJNS5_1CILi1EEES8_S8_EEENS6_IJNS7_ILi96EEENS7_ILi128EEENS7_ILi64EEEEEENS_10bfloat16_tEfNS_4arch4Sm90ELb1ELb0ELb1ELb1ELb1ELb1ELb0ELb1ELi2ELi1ELi2ELi2ELb0EEENS1_21CollectiveEpilogueBwdISD_SE_SG_Li256ELb1ELb0ELi1EEENS1_25SingleTileBwdLPTSchedulerILb1ELi128ELb1EEEEEEEEEvNT_6ParamsE,"",@"SHT_CUDA_INFO"
	.sectionflags	@""
	.align	4


	//----- nvinfo : EIATTR_CUDA_API_VERSION
	.align		4
        /*0000*/ 	.byte	0x04, 0x37
        /*0002*/ 	.short	(.L_956 - .L_955)
.L_955:
        /*0004*/ 	.word	0x00000082


	//----- nvinfo : EIATTR_KPARAM_INFO
	.align		4
.L_956:
        /*0008*/ 	.byte	0x04, 0x17
        /*000a*/ 	.short	(.L_958 - .L_957)
.L_957:
        /*000c*/ 	.word	0x00000000
        /*0010*/ 	.short	0x0000
        /*0012*/ 	.short	0x0070
        /*0014*/ 	.byte	0x00, 0xf0, 0x01, 0x1a


	//----- nvinfo : EIATTR_SPARSE_MMA_MASK
	.align		4
.L_958:
        /*0018*/ 	.byte	0x03, 0x50
        /*001a*/ 	.short	0x0000


	//----- nvinfo : EIATTR_MAXREG_COUNT
	.align		4
        /*001c*/ 	.byte	0x03, 0x1b
        /*001e*/ 	.short	0x00a8


	//----- nvinfo : EIATTR_NUM_BARRIERS
	.align		4
        /*0020*/ 	.byte	0x02, 0x4c
        /*0022*/ 	.byte	0x10
	.zero		1


	//----- nvinfo : EIATTR_EXTERNS
	.align		4
        /*0024*/ 	.byte	0x04, 0x0f
        /*0026*/ 	.short	(.L_960 - .L_959)


	//   ....[0]....
	.align		4
.L_959:
        /*0028*/ 	.word	index@(__assertfail)


	//----- nvinfo : EIATTR_ANNOTATIONS
	.align		4
.L_960:
        /*002c*/ 	.byte	0x04, 0x55
        /*002e*/ 	.short	(.L_962 - .L_961)


	//   ....[0]....
.L_961:
        /* <DEDUP_REMOVED lines=19> */


	//----- nvinfo : EIATTR_MERCURY_ISA_VERSION
	.align		4
.L_962:
        /*0150*/ 	.byte	0x03, 0x5f
        /*0152*/ 	.short	0x0101


	//----- nvinfo : EIATTR_INT_WARP_WIDE_INSTR_OFFSETS
	.align		4
        /*0154*/ 	.byte	0x04, 0x31
        /*0156*/ 	.short	(.L_964 - .L_963)


	//   ....[0]....
.L_963:
        /*0158*/ 	.word	0x00000190


	//   ....[1]....
        /*015c*/ 	.word	0x000001c0


	//   ....[2]....
        /*0160*/ 	.word	0x0000d250


	//   ....[3]....
        /*0164*/ 	.word	0x0000d900


	//   ....[4]....
        /*0168*/ 	.word	0x0000de20


	//----- nvinfo : EIATTR_COOP_GROUP_MASK_REGIDS
	.align		4
.L_964:
        /*016c*/ 	.byte	0x04, 0x29
        /*016e*/ 	.short	(.L_966 - .L_965)


	//   ....[0]....
.L_965:
        /*0170*/ 	.word	0xffffffff


	//   ....[1]....
        /*0174*/ 	.word	0xffffffff


	//   ....[2]....
        /*0178*/ 	.word	0xffffffff


	//   ....[3]....
        /*017c*/ 	.word	0xffffffff


	//   ....[4]....
        /*0180*/ 	.word	0xffffffff


	//   ....[5]....
        /*0184*/ 	.word	0xffffffff


	//   ....[6]....
        /*0188*/ 	.word	0xffffffff


	//   ....[7]....
        /*018c*/ 	.word	0xffffffff


	//   ....[8]....
        /*0190*/ 	.word	0xffffffff


	//   ....[9]....
        /*0194*/ 	.word	0xffffffff


	//   ....[10]....
        /*0198*/ 	.word	0xffffffff


	//   ....[11]....
        /*019c*/ 	.word	0xffffffff


	//   ....[12]....
        /*01a0*/ 	.word	0xffffffff


	//   ....[13]....
        /*01a4*/ 	.word	0xffffffff


	//   ....[14]....
        /*01a8*/ 	.word	0xffffffff


	//   ....[15]....
        /*01ac*/ 	.word	0xffffffff


	//   ....[16]....
        /*01b0*/ 	.word	0xffffffff


	//   ....[17]....
        /*01b4*/ 	.word	0xffffffff


	//   ....[18]....
        /*01b8*/ 	.word	0xffffffff


	//   ....[19]....
        /*01bc*/ 	.word	0xffffffff


	//   ....[20]....
        /*01c0*/ 	.word	0xffffffff


	//   ....[21]....
        /*01c4*/ 	.word	0xffffffff


	//   ....[22]....
        /*01c8*/ 	.word	0xffffffff


	//   ....[23]....
        /*01cc*/ 	.word	0xffffffff


	//   ....[24]....
        /*01d0*/ 	.word	0xffffffff


	//   ....[25]....
        /*01d4*/ 	.word	0xffffffff


	//   ....[26]....
        /*01d8*/ 	.word	0xffffffff


	//   ....[27]....
        /*01dc*/ 	.word	0xffffffff


	//   ....[28]....
        /*01e0*/ 	.word	0xffffffff


	//   ....[29]....
        /*01e4*/ 	.word	0xffffffff


	//   ....[30]....
        /*01e8*/ 	.word	0xffffffff


	//   ....[31]....
        /*01ec*/ 	.word	0xffffffff


	//   ....[32]....
        /*01f0*/ 	.word	0xffffffff


	//   ....[33]....
        /*01f4*/ 	.word	0xffffffff


	//   ....[34]....
        /*01f8*/ 	.word	0xffffffff


	//   ....[35]....
        /*01fc*/ 	.word	0xffffffff


	//   ....[36]....
        /*0200*/ 	.word	0xffffffff


	//   ....[37]....
        /*0204*/ 	.word	0xffffffff


	//   ....[38]....
        /*0208*/ 	.word	0xffffffff


	//   ....[39]....
        /*020c*/ 	.word	0xffffffff


	//   ....[40]....
        /*0210*/ 	.word	0xffffffff


	//   ....[41]....
        /*0214*/ 	.word	0xffffffff


	//   ....[42]....
        /*0218*/ 	.word	0xffffffff


	//   ....[43]....
        /*021c*/ 	.word	0xffffffff


	//   ....[44]....
        /*0220*/ 	.word	0xffffffff


	//   ....[45]....
        /*0224*/ 	.word	0xffffffff


	//   ....[46]....
        /*0228*/ 	.word	0xffffffff


	//   ....[47]....
        /*022c*/ 	.word	0xffffffff


	//   ....[48]....
        /*0230*/ 	.word	0xffffffff


	//   ....[49]....
        /*0234*/ 	.word	0xffffffff


	//   ....[50]....
        /*0238*/ 	.word	0xffffffff


	//   ....[51]....
        /*023c*/ 	.word	0xffffffff


	//   ....[52]....
        /*0240*/ 	.word	0xffffffff


	//   ....[53]....
        /*0244*/ 	.word	0xffffffff


	//   ....[54]....
        /*0248*/ 	.word	0xffffffff


	//   ....[55]....
        /*024c*/ 	.word	0xffffffff


	//   ....[56]....
        /*0250*/ 	.word	0xffffffff


	//   ....[57]....
        /*0254*/ 	.word	0xffffffff


	//   ....[58]....
        /*0258*/ 	.word	0xffffffff


	//   ....[59]....
        /*025c*/ 	.word	0xffffffff


	//   ....[60]....
        /*0260*/ 	.word	0xffffffff


	//   ....[61]....
        /*0264*/ 	.word	0xffffffff


	//   ....[62]....
        /*0268*/ 	.word	0xffffffff


	//   ....[63]....
        /*026c*/ 	.word	0xffffffff


	//   ....[64]....
        /*0270*/ 	.word	0xffffffff


	//   ....[65]....
        /*0274*/ 	.word	0xffffffff


	//   ....[66]....
        /*0278*/ 	.word	0xffffffff


	//   ....[67]....
        /*027c*/ 	.word	0xffffffff


	//   ....[68]....
        /*0280*/ 	.word	0xffffffff


	//   ....[69]....
        /*0284*/ 	.word	0xffffffff


	//   ....[70]....
        /*0288*/ 	.word	0xffffffff


	//   ....[71]....
        /*028c*/ 	.word	0xffffffff


	//   ....[72]....
        /*0290*/ 	.word	0xffffffff


	//   ....[73]....
        /*0294*/ 	.word	0xffffffff


	//   ....[74]....
        /*0298*/ 	.word	0xffffffff


	//   ....[75]....
        /*029c*/ 	.word	0xffffffff


	//   ....[76]....
        /*02a0*/ 	.word	0xffffffff


	//   ....[77]....
        /*02a4*/ 	.word	0xffffffff


	//   ....[78]....
        /*02a8*/ 	.word	0xffffffff


	//   ....[79]....
        /*02ac*/ 	.word	0xffffffff


	//   ....[80]....
        /*02b0*/ 	.word	0xffffffff


	//   ....[81]....
        /*02b4*/ 	.word	0xffffffff


	//   ....[82]....
        /*02b8*/ 	.word	0xffffffff


	//   ....[83]....
        /*02bc*/ 	.word	0xffffffff


	//   ....[84]....
        /*02c0*/ 	.word	0xffffffff


	//   ....[85]....
        /*02c4*/ 	.word	0xffffffff


	//   ....[86]....
        /*02c8*/ 	.word	0xffffffff


	//   ....[87]....
        /*02cc*/ 	.word	0xffffffff


	//   ....[88]....
        /*02d0*/ 	.word	0xffffffff


	//   ....[89]....
        /*02d4*/ 	.word	0xffffffff


	//   ....[90]....
        /*02d8*/ 	.word	0xffffffff


	//   ....[91]....
        /*02dc*/ 	.word	0xffffffff


	//   ....[92]....
        /*02e0*/ 	.word	0xffffffff


	//   ....[93]....
        /*02e4*/ 	.word	0xffffffff


	//   ....[94]....
        /*02e8*/ 	.word	0xffffffff


	//   ....[95]....
        /*02ec*/ 	.word	0xffffffff


	//   ....[96]....
        /*02f0*/ 	.word	0xffffffff


	//   ....[97]....
        /*02f4*/ 	.word	0xffffffff


	//   ....[98]....
        /*02f8*/ 	.word	0xffffffff


	//   ....[99]....
        /*02fc*/ 	.word	0xffffffff


	//   ....[100]....
        /*0300*/ 	.word	0xffffffff


	//   ....[101]....
        /*0304*/ 	.word	0xffffffff


	//   ....[102]....
        /*0308*/ 	.word	0xffffffff


	//   ....[103]....
        /*030c*/ 	.word	0xffffffff


	//   ....[104]....
        /*0310*/ 	.word	0xffffffff


	//   ....[105]....
        /*0314*/ 	.word	0xffffffff


	//   ....[106]....
        /*0318*/ 	.word	0xffffffff


	//   ....[107]....
        /*031c*/ 	.word	0xffffffff


	//   ....[108]....
        /*0320*/ 	.word	0xffffffff


	//   ....[109]....
        /*0324*/ 	.word	0x0500000f


	//   ....[110]....
        /*0328*/ 	.word	0x0500000f


	//   ....[111]....
        /*032c*/ 	.word	0x0500000f


	//   ....[112]....
        /*0330*/ 	.word	0x0500000f


	//----- nvinfo : EIATTR_COOP_GROUP_INSTR_OFFSETS
	.align		4
.L_966:
        /*0334*/ 	.byte	0x04, 0x28
        /*0336*/ 	.short	(.L_968 - .L_967)


	//   ....[0]....
.L_967:
        /*0338*/ 	.word	0x00000070


	//   ....[1]....
        /*033c*/ 	.word	0x000001a0


	//   ....[2]....
        /*0340*/ 	.word	0x000001f0


	//   ....[3]....
        /*0344*/ 	.word	0x000003e0


	//   ....[4]....
        /*0348*/ 	.word	0x00000630


	//   ....[5]....
        /*034c*/ 	.word	0x00001630


	//   ....[6]....
        /*0350*/ 	.word	0x00002780


	//   ....[7]....
        /*0354*/ 	.word	0x000028f0


	//   ....[8]....
        /*0358*/ 	.word	0x00002920


	//   ....[9]....
        /*035c*/ 	.word	0x00003090


	//   ....[10]....
        /*0360*/ 	.word	0x00003140


	//   ....[11]....
        /*0364*/ 	.word	0x00003190


	//   ....[12]....
        /*0368*/ 	.word	0x00003430


	//   ....[13]....
        /*036c*/ 	.word	0x00003460


	//   ....[14]....
        /*0370*/ 	.word	0x000034b0


	//   ....[15]....
        /*0374*/ 	.word	0x000034c0


	//   ....[16]....
        /*0378*/ 	.word	0x000034d0


	//   ....[17]....
        /*037c*/ 	.word	0x000034e0


	//   ....[18]....
        /*0380*/ 	.word	0x000035b0


	//   ....[19]....
        /*0384*/ 	.word	0x000035c0


	//   ....[20]....
        /*0388*/ 	.word	0x000035f0


	//   ....[21]....
        /*038c*/ 	.word	0x00003600


	//   ....[22]....
        /*0390*/ 	.word	0x00003620


	//   ....[23]....
        /*0394*/ 	.word	0x000036f0


	//   ....[24]....
        /*0398*/ 	.word	0x00003730


	//   ....[25]....
        /*039c*/ 	.word	0x00003760


	//   ....[26]....
        /*03a0*/ 	.word	0x000037a0


	//   ....[27]....
        /*03a4*/ 	.word	0x000037b0


	//   ....[28]....
        /*03a8*/ 	.word	0x000037f0


	//   ....[29]....
        /*03ac*/ 	.word	0x00003840


	//   ....[30]....
        /*03b0*/ 	.word	0x00003880


	//   ....[31]....
        /*03b4*/ 	.word	0x000038c0


	//   ....[32]....
        /*03b8*/ 	.word	0x00003920


	//   ....[33]....
        /*03bc*/ 	.word	0x000039b0


	//   ....[34]....
        /*03c0*/ 	.word	0x000039d0


	//   ....[35]....
        /*03c4*/ 	.word	0x00003a90


	//   ....[36]....
        /*03c8*/ 	.word	0x00003ac0


	//   ....[37]....
        /*03cc*/ 	.word	0x00003ad0


	//   ....[38]....
        /*03d0*/ 	.word	0x00003c40


	//   ....[39]....
        /*03d4*/ 	.word	0x00003c60


	//   ....[40]....
        /*03d8*/ 	.word	0x00003d70


	//   ....[41]....
        /*03dc*/ 	.word	0x00003d90


	//   ....[42]....
        /*03e0*/ 	.word	0x00003da0


	//   ....[43]....
        /*03e4*/ 	.word	0x00003de0


	//   ....[44]....
        /*03e8*/ 	.word	0x00003df0


	//   ....[45]....
        /*03ec*/ 	.word	0x00003e10


	//   ....[46]....
        /*03f0*/ 	.word	0x00004010


	//   ....[47]....
        /*03f4*/ 	.word	0x00004050


	//   ....[48]....
        /*03f8*/ 	.word	0x00004090


	//   ....[49]....
        /*03fc*/ 	.word	0x00004110


	//   ....[50]....
        /*0400*/ 	.word	0x00004150


	//   ....[51]....
        /*0404*/ 	.word	0x00004170


	//   ....[52]....
        /*0408*/ 	.word	0x000041d0


	//   ....[53]....
        /*040c*/ 	.word	0x000041f0


	//   ....[54]....
        /*0410*/ 	.word	0x000069f0


	//   ....[55]....
        /*0414*/ 	.word	0x00006a10


	//   ....[56]....
        /*0418*/ 	.word	0x00006a20


	//   ....[57]....
        /*041c*/ 	.word	0x00006a30


	//   ....[58]....
        /*0420*/ 	.word	0x00006a40


	//   ....[59]....
        /*0424*/ 	.word	0x00006a50


	//   ....[60]....
        /*0428*/ 	.word	0x00006a60


	//   ....[61]....
        /*042c*/ 	.word	0x00006a70


	//   ....[62]....
        /*0430*/ 	.word	0x00006a80


	//   ....[63]....
        /*0434*/ 	.word	0x00006a90


	//   ....[64]....
        /*0438*/ 	.word	0x00006b50


	//   ....[65]....
        /*043c*/ 	.word	0x00006c10


	//   ....[66]....
        /*0440*/ 	.word	0x00006c50


	//   ....[67]....
        /*0444*/ 	.word	0x00006c90


	//   ....[68]....
        /*0448*/ 	.word	0x00006cd0


	//   ....[69]....
        /*044c*/ 	.word	0x00006d10


	//   ....[70]....
        /*0450*/ 	.word	0x00006d50


	//   ....[71]....
        /*0454*/ 	.word	0x00006d90


	//   ....[72]....
        /*0458*/ 	.word	0x00006dd0


	//   ....[73]....
        /*045c*/ 	.word	0x00006f50


	//   ....[74]....
        /*0460*/ 	.word	0x00007270


	//   ....[75]....
        /*0464*/ 	.word	0x000072d0


	//   ....[76]....
        /*0468*/ 	.word	0x00007670


	//   ....[77]....
        /*046c*/ 	.word	0x00007880


	//   ....[78]....
        /*0470*/ 	.word	0x000078a0


	//   ....[79]....
        /*0474*/ 	.word	0x000078b0


	//   ....[80]....
        /*0478*/ 	.word	0x000078f0


	//   ....[81]....
        /*047c*/ 	.word	0x00007920


	//   ....[82]....
        /*0480*/ 	.word	0x00007b20


	//   ....[83]....
        /*0484*/ 	.word	0x00007b40


	//   ....[84]....
        /*0488*/ 	.word	0x00007ce0


	//   ....[85]....
        /*048c*/ 	.word	0x00007d20


	//   ....[86]....
        /*0490*/ 	.word	0x00008230


	//   ....[87]....
        /*0494*/ 	.word	0x00008240


	//   ....[88]....
        /*0498*/ 	.word	0x00008250


	//   ....[89]....
        /*049c*/ 	.word	0x00008260


	//   ....[90]....
        /*04a0*/ 	.word	0x00008270


	//   ....[91]....
        /*04a4*/ 	.word	0x00008280


	//   ....[92]....
        /*04a8*/ 	.word	0x000082a0


	//   ....[93]....
        /*04ac*/ 	.word	0x000082f0


	//   ....[94]....
        /*04b0*/ 	.word	0x00008560


	//   ....[95]....
        /*04b4*/ 	.word	0x00008570


	//   ....[96]....
        /*04b8*/ 	.word	0x00008580


	//   ....[97]....
        /*04bc*/ 	.word	0x00008590


	//   ....[98]....
        /*04c0*/ 	.word	0x000085a0


	//   ....[99]....
        /*04c4*/ 	.word	0x000085b0


	//   ....[100]....
        /*04c8*/ 	.word	0x000085c0


	//   ....[101]....
        /*04cc*/ 	.word	0x00008600


	//   ....[102]....
        /*04d0*/ 	.word	0x0000c0a0


	//   ....[103]....
        /*04d4*/ 	.word	0x0000ce50


	//   ....[104]....
        /*04d8*/ 	.word	0x0000d180


	//   ....[105]....
        /*04dc*/ 	.word	0x0000d580


	//   ....[106]....
        /*04e0*/ 	.word	0x0000d830


	//   ....[107]....
        /*04e4*/ 	.word	0x0000dae0


	//   ....[108]....
        /*04e8*/ 	.word	0x0000dd50


	//   ....[109]....
        /*04ec*/ 	.word	0x00010490


	//   ....[110]....
        /*04f0*/ 	.word	0x00010680


	//   ....[111]....
        /*04f4*/ 	.word	0x000106f0


	//   ....[112]....
        /*04f8*/ 	.word	0x00010760


	//----- nvinfo : EIATTR_REG_RECONFIG
	.align		4
.L_968:
        /*04fc*/ 	.byte	0x01, 0x54
	.zero		2


	//----- nvinfo : EIATTR_SYSCALL_OFFSETS
	.align		4
        /*0500*/ 	.byte	0x04, 0x46
        /*0502*/ 	.short	(.L_970 - .L_969)


	//   ....[0]....
.L_969:
        /*0504*/ 	.word	0x00001290


	//   ....[1]....
        /*0508*/ 	.word	0x00001380


	//   ....[2]....
        /*050c*/ 	.word	0x000014e0


	//   ....[3]....
        /*0510*/ 	.word	0x000015d0


	//----- nvinfo : EIATTR_MBARRIER_INSTR_OFFSETS
	.align		4
.L_970:
        /*0514*/ 	.byte	0x04, 0x39
        /*0516*/ 	.short	(.L_972 - .L_971)


	//   ....[0]....
.L_971:
        /*0518*/ 	.word	0x00000290
        /*051c*/ 	.word	0x000000ff
        /*0520*/ 	.word	0x00026800
        /*0524*/ 	.short	0x0100
        /*0526*/ 	.byte	0x06
	.zero		1


	//   ....[1]....
        /*0528*/ 	.word	0x00000390
        /*052c*/ 	.word	0x000000ff
        /*0530*/ 	.word	0x00026810
        /*0534*/ 	.short	0x0100
        /*0536*/ 	.byte	0x08
	.zero		1


	//   ....[2]....
        /*0538*/ 	.word	0x000003a0
        /*053c*/ 	.word	0x000000ff
        /*0540*/ 	.word	0x00026820
        /*0544*/ 	.short	0x0100
        /*0546*/ 	.byte	0x08
	.zero		1


	//   ....[3]....
        /*0548*/ 	.word	0x000003b0
        /*054c*/ 	.word	0x000000ff
        /*0550*/ 	.word	0x00026818
        /*0554*/ 	.short	0x0100
        /*0556*/ 	.byte	0x08
	.zero		1


	//   ....[4]....
        /*0558*/ 	.word	0x000003c0
        /*055c*/ 	.word	0x000000ff
        /*0560*/ 	.word	0x00026828
        /*0564*/ 	.short	0x0100
        /*0566*/ 	.byte	0x08
	.zero		1


	//   ....[5]....
        /*0568*/ 	.word	0x000004f0
        /*056c*/ 	.word	0x000000ff
        /*0570*/ 	.word	0x00026830
        /*0574*/ 	.short	0x0100
        /*0576*/ 	.byte	0x08
	.zero		1


	//   ....[6]....
        /*0578*/ 	.word	0x00000500
        /*057c*/ 	.word	0x000000ff
        /*0580*/ 	.word	0x00026840
        /*0584*/ 	.short	0x0100
        /*0586*/ 	.byte	0x08
	.zero		1


	//   ....[7]....
        /*0588*/ 	.word	0x00000510
        /*058c*/ 	.word	0x000000ff
        /*0590*/ 	.word	0x00026838
        /*0594*/ 	.short	0x0100
        /*0596*/ 	.byte	0x08
	.zero		1


	//   ....[8]....
        /*0598*/ 	.word	0x00000520
        /*059c*/ 	.word	0x000000ff
        /*05a0*/ 	.word	0x00026848
        /*05a4*/ 	.short	0x0100
        /*05a6*/ 	.byte	0x08
	.zero		1


	//   ....[9]....
        /*05a8*/ 	.word	0x00001660
        /*05ac*/ 	.word	0x00000010
        /*05b0*/ 	.word	0x00026800
        /*05b4*/ 	.short	0x010a
        /*05b6*/ 	.byte	0x3f
	.zero		1


	//   ....[10]....
        /*05b8*/ 	.word	0x00001680
        /*05bc*/ 	.word	0x00000010
        /*05c0*/ 	.word	0x00026800
        /*05c4*/ 	.short	0x010a
        /*05c6*/ 	.byte	0x3f
	.zero		1


	//   ....[11]....
        /*05c8*/ 	.word	0x00001f70
        /*05cc*/ 	.word	0x00000008
        /*05d0*/ 	.word	0x00026810
        /*05d4*/ 	.short	0x010a
        /*05d6*/ 	.byte	0x3f
	.zero		1


	//   ....[12]....
        /*05d8*/ 	.word	0x00001fe0
        /*05dc*/ 	.word	0x00000008
        /*05e0*/ 	.word	0x00026810
        /*05e4*/ 	.short	0x010a
        /*05e6*/ 	.byte	0x3f
	.zero		1


	//   ....[13]....
        /*05e8*/ 	.word	0x00002390
        /*05ec*/ 	.word	0x00000008
        /*05f0*/ 	.word	0x00026830
        /*05f4*/ 	.short	0x010a
        /*05f6*/ 	.byte	0x3f
	.zero		1


	//   ....[14]....
        /*05f8*/ 	.word	0x00002410
        /*05fc*/ 	.word	0x00000008
        /*0600*/ 	.word	0x00026830
        /*0604*/ 	.short	0x010a
        /*0606*/ 	.byte	0x3f
	.zero		1


	//   ....[15]....
        /*0608*/ 	.word	0x00005950
        /*060c*/ 	.word	0x00000009
        /*0610*/ 	.word	0x00000000
        /*0614*/ 	.short	0x0101
        /*0616*/ 	.byte	0x3f
	.zero		1


	//   ....[16]....
        /*0618*/ 	.word	0x00005ce0
        /*061c*/ 	.word	0x00000008
        /*0620*/ 	.word	0x00000000
        /*0624*/ 	.short	0x0101
        /*0626*/ 	.byte	0x3f
	.zero		1


	//   ....[17]....
        /*0628*/ 	.word	0x00006400
        /*062c*/ 	.word	0x00000005
        /*0630*/ 	.word	0x00026810
        /*0634*/ 	.short	0x010a
        /*0636*/ 	.byte	0x3f
	.zero		1


	//   ....[18]....
        /*0638*/ 	.word	0x00006480
        /*063c*/ 	.word	0x00000005
        /*0640*/ 	.word	0x00026810
        /*0644*/ 	.short	0x010a
        /*0646*/ 	.byte	0x3f
	.zero		1


	//   ....[19]....
        /*0648*/ 	.word	0x00006800
        /*064c*/ 	.word	0x00000005
        /*0650*/ 	.word	0x00026830
        /*0654*/ 	.short	0x010a
        /*0656*/ 	.byte	0x3f
	.zero		1


	//   ....[20]....
        /*0658*/ 	.word	0x00006890
        /*065c*/ 	.word	0x00000005
        /*0660*/ 	.word	0x00026830
        /*0664*/ 	.short	0x010a
        /*0666*/ 	.byte	0x3f
	.zero		1


	//   ....[21]....
        /*0668*/ 	.word	0x00009ab0
        /*066c*/ 	.word	0x00000006
        /*0670*/ 	.word	0x00000000
        /*0674*/ 	.short	0x0101
        /*0676*/ 	.byte	0x3f
	.zero		1


	//   ....[22]....
        /*0678*/ 	.word	0x00009e60
        /*067c*/ 	.word	0x00000005
        /*0680*/ 	.word	0x00000000
        /*0684*/ 	.short	0x0101
        /*0686*/ 	.byte	0x3f
	.zero		1


	//   ....[23]....
        /*0688*/ 	.word	0x0000eaf0
        /*068c*/ 	.word	0x0000000f
        /*0690*/ 	.word	0x00026820
        /*0694*/ 	.short	0x010a
        /*0696*/ 	.byte	0x3f
	.zero		1


	//   ....[24]....
        /*0698*/ 	.word	0x0000f090
        /*069c*/ 	.word	0x0000000f
        /*06a0*/ 	.word	0x00026840
        /*06a4*/ 	.short	0x010a
        /*06a6*/ 	.byte	0x3f
	.zero		1


	//   ....[25]....
        /*06a8*/ 	.word	0x0000f2f0
        /*06ac*/ 	.word	0x0000000f
        /*06b0*/ 	.word	0x00026828
        /*06b4*/ 	.short	0x010a
        /*06b6*/ 	.byte	0x3f
	.zero		1


	//   ....[26]....
        /*06b8*/ 	.word	0x0000f550
        /*06bc*/ 	.word	0x0000000f
        /*06c0*/ 	.word	0x00026848
        /*06c4*/ 	.short	0x010a
        /*06c6*/ 	.byte	0x3f
	.zero		1


	//   ....[27]....
        /*06c8*/ 	.word	0x0000f750
        /*06cc*/ 	.word	0x0000000f
        /*06d0*/ 	.word	0x00026820
        /*06d4*/ 	.short	0x010a
        /*06d6*/ 	.byte	0x3f
	.zero		1


	//   ....[28]....
        /*06d8*/ 	.word	0x0000fa10
        /*06dc*/ 	.word	0x0000000f
        /*06e0*/ 	.word	0x00026840
        /*06e4*/ 	.short	0x010a
        /*06e6*/ 	.byte	0x3f
	.zero		1


	//   ....[29]....
        /*06e8*/ 	.word	0x0000fc40
        /*06ec*/ 	.word	0x0000000f
        /*06f0*/ 	.word	0x00026828
        /*06f4*/ 	.short	0x010a
        /*06f6*/ 	.byte	0x3f
	.zero		1


	//   ....[30]....
        /*06f8*/ 	.word	0x0000ff10
        /*06fc*/ 	.word	0x00000003
        /*0700*/ 	.word	0x00026840
        /*0704*/ 	.short	0x010a
        /*0706*/ 	.byte	0x3f
	.zero		1


	//   ....[31]....
        /*0708*/ 	.word	0x00010310
        /*070c*/ 	.word	0x00000007
        /*0710*/ 	.word	0x00000000
        /*0714*/ 	.short	0x010a
        /*0716*/ 	.byte	0x3f
	.zero		1


	//   ....[32]....
        /*0718*/ 	.word	0x00010360
        /*071c*/ 	.word	0x00000003
        /*0720*/ 	.word	0x00000000
        /*0724*/ 	.short	0x010a
        /*0726*/ 	.byte	0x3f
	.zero		1


	//   ....[33]....
        /*0728*/ 	.word	0x000103c0
        /*072c*/ 	.word	0x00000005
        /*0730*/ 	.word	0x00000000
        /*0734*/ 	.short	0x010a
        /*0736*/ 	.byte	0x3f
	.zero		1


	//   ....[34]....
        /*0738*/ 	.word	0x000103f0
        /*073c*/ 	.word	0x00000003
        /*0740*/ 	.word	0x00000000
        /*0744*/ 	.short	0x010a
        /*0746*/ 	.byte	0x3f
	.zero		1


	//   ....[35]....
        /*0748*/ 	.word	0x000104c0
        /*074c*/ 	.word	0x00000010
        /*0750*/ 	.word	0x00026800
        /*0754*/ 	.short	0x010a
        /*0756*/ 	.byte	0x3f
	.zero		1


	//   ....[36]....
        /*0758*/ 	.word	0x00010510
        /*075c*/ 	.word	0x00000008
        /*0760*/ 	.word	0x00026810
        /*0764*/ 	.short	0x010a
        /*0766*/ 	.byte	0x3f
	.zero		1


	//   ....[37]....
        /*0768*/ 	.word	0x00010560
        /*076c*/ 	.word	0x00000008
        /*0770*/ 	.word	0x00026830
        /*0774*/ 	.short	0x010a
        /*0776*/ 	.byte	0x3f
	.zero		1


	//   ....[38]....
        /*0778*/ 	.word	0x000105b0
        /*077c*/ 	.word	0x00000005
        /*0780*/ 	.word	0x00026810
        /*0784*/ 	.short	0x010a
        /*0786*/ 	.byte	0x3f
	.zero		1


	//   ....[39]....
        /*0788*/ 	.word	0x00010600
        /*078c*/ 	.word	0x00000005
        /*0790*/ 	.word	0x00026830
        /*0794*/ 	.short	0x010a
        /*0796*/ 	.byte	0x3f
	.zero		1


	//   ....[40]....
        /*0798*/ 	.word	0x000107a0
        /*079c*/ 	.word	0x0000000f
        /*07a0*/ 	.word	0x00026820
        /*07a4*/ 	.short	0x010a
        /*07a6*/ 	.byte	0x3f
	.zero		1


	//   ....[41]....
        /*07a8*/ 	.word	0x000107f0
        /*07ac*/ 	.word	0x0000000f
        /*07b0*/ 	.word	0x00026840
        /*07b4*/ 	.short	0x010a
        /*07b6*/ 	.byte	0x3f
	.zero		1


	//   ....[42]....
        /*07b8*/ 	.word	0x00010840
        /*07bc*/ 	.word	0x0000000f
        /*07c0*/ 	.word	0x00026828
        /*07c4*/ 	.short	0x010a
        /*07c6*/ 	.byte	0x3f
	.zero		1


	//   ....[43]....
        /*07c8*/ 	.word	0x00010890
        /*07cc*/ 	.word	0x0000000f
        /*07d0*/ 	.word	0x00026848
        /*07d4*/ 	.short	0x010a
        /*07d6*/ 	.byte	0x3f
	.zero		1


	//   ....[44]....
        /*07d8*/ 	.word	0x000108f0
        /*07dc*/ 	.word	0x0000000f
        /*07e0*/ 	.word	0x00026820
        /*07e4*/ 	.short	0x010a
        /*07e6*/ 	.byte	0x3f
	.zero		1


	//   ....[45]....
        /*07e8*/ 	.word	0x00010940
        /*07ec*/ 	.word	0x0000000f
        /*07f0*/ 	.word	0x00026840
        /*07f4*/ 	.short	0x010a
        /*07f6*/ 	.byte	0x3f
	.zero		1


	//   ....[46]....
        /*07f8*/ 	.word	0x00010990
        /*07fc*/ 	.word	0x0000000f
        /*0800*/ 	.word	0x00026828
        /*0804*/ 	.short	0x010a
        /*0806*/ 	.byte	0x3f
	.zero		1


	//   ....[47]....
        /*0808*/ 	.word	0x000109e0
        /*080c*/ 	.word	0x00000003
        /*0810*/ 	.word	0x00026840
        /*0814*/ 	.short	0x010a
        /*0816*/ 	.byte	0x3f
	.zero		1


	//   ....[48]....
        /*0818*/ 	.word	0x00010ab0
        /*081c*/ 	.word	0x00000007
        /*0820*/ 	.word	0x00000000
        /*0824*/ 	.short	0x010a
        /*0826*/ 	.byte	0x3f
	.zero		1


	//   ....[49]....
        /*0828*/ 	.word	0x00010b00
        /*082c*/ 	.word	0x00000003
        /*0830*/ 	.word	0x00000000
        /*0834*/ 	.short	0x010a
        /*0836*/ 	.byte	0x3f
	.zero		1


	//   ....[50]....
        /*0838*/ 	.word	0x00010b50
        /*083c*/ 	.word	0x00000005
        /*0840*/ 	.word	0x00000000
        /*0844*/ 	.short	0x010a
        /*0846*/ 	.byte	0x3f
	.zero		1


	//----- nvinfo : EIATTR_NUM_MBARRIERS
	.align		4
.L_972:
        /*0848*/ 	.byte	0x03, 0x38
        /*084a*/ 	.short	0x0009


	//----- nvinfo : EIATTR_EXIT_INSTR_OFFSETS
	.align		4
        /*084c*/ 	.byte	0x04, 0x1c
        /*084e*/ 	.short	(.L_974 - .L_973)


	//   ....[0]....
.L_973:
        /*0850*/ 	.word	0x00010440


	//----- nvinfo : EIATTR_MAX_THREADS
	.align		4
.L_974:
        /*0854*/ 	.byte	0x04, 0x05
        /*0856*/ 	.short	(.L_976 - .L_975)
.L_975:
        /*0858*/ 	.word	0x00000180
        /*085c*/ 	.word	0x00000001
        /*0860*/ 	.word	0x00000001


	//----- nvinfo : EIATTR_CRS_STACK_SIZE
	.align		4
.L_976:
        /*0864*/ 	.byte	0x04, 0x1e
        /*0866*/ 	.short	(.L_978 - .L_977)
.L_977:
        /*0868*/ 	.word	0x00000000


	//----- nvinfo : EIATTR_CBANK_PARAM_SIZE
	.align		4
.L_978:
        /*086c*/ 	.byte	0x03, 0x19
        /*086e*/ 	.short	0x06f0


	//----- nvinfo : EIATTR_PARAM_CBANK
	.align		4
        /*0870*/ 	.byte	0x04, 0x0a
        /*0872*/ 	.short	(.L_980 - .L_979)
	.align		4
.L_979:
        /*0874*/ 	.word	index@(.nv.constant0._ZN7cutlass13device_kernelIN5flash11enable_sm90INS1_16FlashAttnBwdSm90INS1_25CollectiveMainloopBwdSm90ILi2ELi2ELi2EN4cute5tupleIJNS5_1CILi1EEES8_S8_EEENS6_IJNS7_ILi96EEENS7_ILi128EEENS7_ILi64EEEEEENS_10bfloat16_tEfNS_4arch4Sm90ELb1ELb0ELb1ELb1ELb1ELb1ELb0ELb1ELi2ELi1ELi2ELi2ELb0EEENS1_21CollectiveEpilogueBwdISD_SE_SG_Li256ELb1ELb0ELi1EEENS1_25SingleTileBwdLPTSchedulerILb1ELi128ELb1EEEEEEEEEvNT_6ParamsE)
        /*0878*/ 	.short	0x0210
        /*087a*/ 	.short	0x06f0


	//----- nvinfo : EIATTR_SW_WAR
	.align		4
.L_980:
        /*087c*/ 	.byte	0x04, 0x36
        /*087e*/ 	.short	(.L_982 - .L_981)
.L_981:
        /*0880*/ 	.word	0x00000008
.L_982:


//--------------------- .nv.info._ZN7cutlass13device_kernelIN5flash11enable_sm90INS1_16FlashAttnBwdSm90INS1_25CollectiveMainloopBwdSm90ILi2ELi2ELi2EN4cute5tupleIJNS5_1CILi1EEES8_S8_EEENS6_IJNS7_ILi96EEENS7_ILi128EEENS7_ILi64EEEEEENS_10bfloat16_tEfNS_4arch4Sm90ELb1ELb0ELb1ELb1ELb0ELb1ELb0ELb1ELi2ELi1ELi2ELi2ELb0EEENS1_24CollectiveEpilogueBwdGQAISD_fSG_Li256ELb1ELb0EEENS1_25SingleTileBwdLPTSchedulerILb1ELi128ELb0EEEEEEEEEvNT_6ParamsE --------------------------
	.section	.nv.info._ZN7cutlass13device_kernelIN5flash11enable_sm90INS1_16FlashAttnBwdSm90INS1_25CollectiveMainloopBwdSm90ILi2ELi2ELi2EN4cute5tupleIJNS5_1CILi1EEES8_S8_EEENS6_IJNS7_ILi96EEENS7_ILi128EEENS7_ILi64EEEEEENS_10bfloat16_tEfNS_4arch4Sm90ELb1ELb0ELb1ELb1ELb0ELb1ELb0ELb1ELi2ELi1ELi2ELi2ELb0EEENS1_24CollectiveEpilogueBwdGQAISD_fSG_Li256ELb1ELb0EEENS1_25SingleTileBwdLPTSchedulerILb1ELi128ELb0EEEEEEEEEvNT_6ParamsE,"",@"SHT_CUDA_INFO"
	.sectionflags	@""
	.align	4


	//----- nvinfo : EIATTR_CUDA_API_VERSION
	.align		4
        /*0000*/ 	.byte	0x04, 0x37
        /*0002*/ 	.short	(.L_984 - .L_983)
.L_983:
        /*0004*/ 	.word	0x00000082


	//----- nvinfo : EIATTR_KPARAM_INFO
	.align		4
.L_984:
        /*0008*/ 	.byte	0x04, 0x17
        /*000a*/ 	.short	(.L_986 - .L_985)
.L_985:
        /*000c*/ 	.word	0x00000000
        /*0010*/ 	.short	0x0000
        /*0012*/ 	.short	0x0070
        /*0014*/ 	.byte	0x00, 0xf0, 0x01, 0x1c


	//----- nvinfo : EIATTR_SPARSE_MMA_MASK
	.align		4
.L_986:
        /*0018*/ 	.byte	0x03, 0x50
        /*001a*/ 	.short	0x0000


	//----- nvinfo : EIATTR_MAXREG_COUNT
	.align		4
        /*001c*/ 	.byte	0x03, 0x1b
        /*001e*/ 	.short	0x00a8


	//----- nvinfo : EIATTR_NUM_BARRIERS
	.align		4
        /*0020*/ 	.byte	0x02, 0x4c
        /*0022*/ 	.byte	0x10
	.zero		1


	//----- nvinfo : EIATTR_EXTERNS
	.align		4
        /*0024*/ 	.byte	0x04, 0x0f
        /*0026*/ 	.short	(.L_988 - .L_987)


	//   ....[0]....
	.align		4
.L_987:
        /*0028*/ 	.word	index@(__assertfail)


	//----- nvinfo : EIATTR_ANNOTATIONS
	.align		4
.L_988:
        /*002c*/ 	.byte	0x04, 0x55
        /*002e*/ 	.short	(.L_990 - .L_989)


	//   ....[0]....
.L_989:
        /* <DEDUP_REMOVED lines=35> */


	//----- nvinfo : EIATTR_MERCURY_ISA_VERSION
	.align		4
.L_990:
        /*0248*/ 	.byte	0x03, 0x5f
        /*024a*/ 	.short	0x0101


	//----- nvinfo : EIATTR_INT_WARP_WIDE_INSTR_OFFSETS
	.align		4
        /*024c*/ 	.byte	0x04, 0x31
        /*024e*/ 	.short	(.L_992 - .L_991)


	//   ....[0]....
.L_991:
        /*0250*/ 	.word	0x00000180


	//   ....[1]....
        /*0254*/ 	.word	0x00000240


	//----- nvinfo : EIATTR_COOP_GROUP_MASK_REGIDS
	.align		4
.L_992:
        /*0258*/ 	.byte	0x04, 0x29
        /*025a*/ 	.short	(.L_994 - .L_993)


	//   ....[0]....
.L_993:
        /*025c*/ 	.word	0xffffffff


	//   ....[1]....
        /*0260*/ 	.word	0xffffffff


	//   ....[2]....
        /*0264*/ 	.word	0xffffffff


	//   ....[3]....
        /*0268*/ 	.word	0xffffffff


	//   ....[4]....
        /*026c*/ 	.word	0xffffffff


	//   ....[5]....
        /*0270*/ 	.word	0xffffffff


	//   ....[6]....
        /*0274*/ 	.word	0xffffffff


	//   ....[7]....
        /*0278*/ 	.word	0xffffffff


	//   ....[8]....
        /*027c*/ 	.word	0xffffffff


	//   ....[9]....
        /*0280*/ 	.word	0xffffffff


	//   ....[10]....
        /*0284*/ 	.word	0xffffffff


	//   ....[11]....
        /*0288*/ 	.word	0xffffffff


	//   ....[12]....
        /*028c*/ 	.word	0xffffffff


	//   ....[13]....
        /*0290*/ 	.word	0xffffffff


	//   ....[14]....
        /*0294*/ 	.word	0xffffffff


	//   ....[15]....
        /*0298*/ 	.word	0xffffffff


	//   ....[16]....
        /*029c*/ 	.word	0xffffffff


	//   ....[17]....
        /*02a0*/ 	.word	0xffffffff


	//   ....[18]....
        /*02a4*/ 	.word	0xffffffff


	//   ....[19]....
        /*02a8*/ 	.word	0xffffffff


	//   ....[20]....
        /*02ac*/ 	.word	0xffffffff


	//   ....[21]....
        /*02b0*/ 	.word	0xffffffff


	//   ....[22]....
        /*02b4*/ 	.word	0xffffffff


	//   ....[23]....
        /*02b8*/ 	.word	0xffffffff


	//   ....[24]....
        /*02bc*/ 	.word	0xffffffff


	//   ....[25]....
        /*02c0*/ 	.word	0xffffffff


	//   ....[26]....
        /*02c4*/ 	.word	0xffffffff


	//   ....[27]....
        /*02c8*/ 	.word	0xffffffff


	//   ....[28]....
        /*02cc*/ 	.word	0xffffffff


	//   ....[29]....
        /*02d0*/ 	.word	0xffffffff


	//   ....[30]....
        /*02d4*/ 	.word	0xffffffff


	//   ....[31]....
        /*02d8*/ 	.word	0xffffffff


	//   ....[32]....
        /*02dc*/ 	.word	0xffffffff


	//   ....[33]....
        /*02e0*/ 	.word	0xffffffff


	//   ....[34]....
        /*02e4*/ 	.word	0xffffffff


	//   ....[35]....
        /*02e8*/ 	.word	0xffffffff


	//   ....[36]....
        /*02ec*/ 	.word	0xffffffff


	//   ....[37]....
        /*02f0*/ 	.word	0xffffffff


	//   ....[38]....
        /*02f4*/ 	.word	0xffffffff


	//   ....[39]....
        /*02f8*/ 	.word	0xffffffff


	//   ....[40]....
        /*02fc*/ 	.word	0xffffffff


	//   ....[41]....
        /*0300*/ 	.word	0xffffffff


	//   ....[42]....
        /*0304*/ 	.word	0xffffffff


	//   ....[43]....
        /*0308*/ 	.word	0xffffffff


	//   ....[44]....
        /*030c*/ 	.word	0xffffffff


	//   ....[45]....
        /*0310*/ 	.word	0xffffffff


	//   ....[46]....
        /*0314*/ 	.word	0xffffffff


	//   ....[47]....
        /*0318*/ 	.word	0xffffffff


	//   ....[48]....
        /*031c*/ 	.word	0xffffffff


	//   ....[49]....
        /*0320*/ 	.word	0xffffffff


	//   ....[50]....
        /*0324*/ 	.word	0xffffffff


	//   ....[51]....
        /*0328*/ 	.word	0xffffffff


	//   ....[52]....
        /*032c*/ 	.word	0xffffffff


	//   ....[53]....
        /*0330*/ 	.word	0xffffffff


	//   ....[54]....
        /*0334*/ 	.word	0xffffffff


	//   ....[55]....
        /*0338*/ 	.word	0xffffffff


	//   ....[56]....
        /*033c*/ 	.word	0xffffffff


	//   ....[57]....
        /*0340*/ 	.word	0xffffffff


	//   ....[58]....
        /*0344*/ 	.word	0xffffffff


	//   ....[59]....
        /*0348*/ 	.word	0xffffffff


	//   ....[60]....
        /*034c*/ 	.word	0xffffffff


	//   ....[61]....
        /*0350*/ 	.word	0xffffffff


	//   ....[62]....
        /*0354*/ 	.word	0xffffffff


	//   ....[63]....
        /*0358*/ 	.word	0xffffffff


	//   ....[64]....
        /*035c*/ 	.word	0xffffffff


	//   ....[65]....
        /*0360*/ 	.word	0xffffffff


	//   ....[66]....
        /*0364*/ 	.word	0xffffffff


	//   ....[67]....
        /*0368*/ 	.word	0xffffffff


	//   ....[68]....
        /*036c*/ 	.word	0xffffffff


	//   ....[69]....
        /*0370*/ 	.word	0xffffffff


	//   ....[70]....
        /*0374*/ 	.word	0xffffffff


	//   ....[71]....
        /*0378*/ 	.word	0xffffffff


	//   ....[72]....
        /*037c*/ 	.word	0xffffffff


	//   ....[73]....
        /*0380*/ 	.word	0xffffffff


	//   ....[74]....
        /*0384*/ 	.word	0xffffffff


	//   ....[75]....
        /*0388*/ 	.word	0xffffffff


	//   ....[76]....
        /*038c*/ 	.word	0xffffffff


	//   ....[77]....
        /*0390*/ 	.word	0xffffffff


	//   ....[78]....
        /*0394*/ 	.word	0xffffffff


	//   ....[79]....
        /*0398*/ 	.word	0xffffffff


	//   ....[80]....
        /*039c*/ 	.word	0xffffffff


	//   ....[81]....
        /*03a0*/ 	.word	0xffffffff


	//   ....[82]....
        /*03a4*/ 	.word	0xffffffff


	//   ....[83]....
        /*03a8*/ 	.word	0xffffffff


	//   ....[84]....
        /*03ac*/ 	.word	0xffffffff


	//   ....[85]....
        /*03b0*/ 	.word	0xffffffff


	//   ....[86]....
        /*03b4*/ 	.word	0xffffffff


	//   ....[87]....
        /*03b8*/ 	.word	0xffffffff


	//   ....[88]....
        /*03bc*/ 	.word	0xffffffff


	//   ....[89]....
        /*03c0*/ 	.word	0xffffffff


	//   ....[90]....
        /*03c4*/ 	.word	0xffffffff


	//   ....[91]....
        /*03c8*/ 	.word	0xffffffff


	//   ....[92]....
        /*03cc*/ 	.word	0xffffffff


	//   ....[93]....
        /*03d0*/ 	.word	0xffffffff


	//   ....[94]....
        /*03d4*/ 	.word	0xffffffff


	//   ....[95]....
        /*03d8*/ 	.word	0xffffffff


	//   ....[96]....
        /*03dc*/ 	.word	0xffffffff


	//   ....[97]....
        /*03e0*/ 	.word	0xffffffff


	//   ....[98]....
        /*03e4*/ 	.word	0xffffffff


	//   ....[99]....
        /*03e8*/ 	.word	0xffffffff


	//   ....[100]....
        /*03ec*/ 	.word	0xffffffff


	//   ....[101]....
        /*03f0*/ 	.word	0xffffffff


	//   ....[102]....
        /*03f4*/ 	.word	0xffffffff


	//   ....[103]....
        /*03f8*/ 	.word	0x0500000f


	//----- nvinfo : EIATTR_COOP_GROUP_INSTR_OFFSETS
	.align		4
.L_994:
        /*03fc*/ 	.byte	0x04, 0x28
        /*03fe*/ 	.short	(.L_996 - .L_995)


	//   ....[0]....
.L_995:
        /*0400*/ 	.word	0x00000060


	//   ....[1]....
        /*0404*/ 	.word	0x00000190


	//   ....[2]....
        /*0408*/ 	.word	0x00000220


	//   ....[3]....
        /*040c*/ 	.word	0x000003a0


	//   ....[4]....
        /*0410*/ 	.word	0x00000620


	//   ....[5]....
        /*0414*/ 	.word	0x00001520


	//   ....[6]....
        /*0418*/ 	.word	0x000025e0


	//   ....[7]....
        /*041c*/ 	.word	0x00002b00


	//   ....[8]....
        /*0420*/ 	.word	0x00002b50


	//   ....[9]....
        /*0424*/ 	.word	0x00003320


	//   ....[10]....
        /*0428*/ 	.word	0x00003360


	//   ....[11]....
        /*042c*/ 	.word	0x000033a0


	//   ....[12]....
        /*0430*/ 	.word	0x000033d0


	//   ....[13]....
        /*0434*/ 	.word	0x00003470


	//   ....[14]....
        /*0438*/ 	.word	0x000034d0


	//   ....[15]....
        /*043c*/ 	.word	0x00003510


	//   ....[16]....
        /*0440*/ 	.word	0x00003560


	//   ....[17]....
        /*0444*/ 	.word	0x00003670


	//   ....[18]....
        /*0448*/ 	.word	0x00003710


	//   ....[19]....
        /*044c*/ 	.word	0x00003720


	//   ....[20]....
        /*0450*/ 	.word	0x00003740


	//   ....[21]....
        /*0454*/ 	.word	0x00003750


	//   ....[22]....
        /*0458*/ 	.word	0x00003790


	//   ....[23]....
        /*045c*/ 	.word	0x000037d0


	//   ....[24]....
        /*0460*/ 	.word	0x00003810


	//   ....[25]....
        /*0464*/ 	.word	0x00003840


	//   ....[26]....
        /*0468*/ 	.word	0x00003880


	//   ....[27]....
        /*046c*/ 	.word	0x00003890


	//   ....[28]....
        /*0470*/ 	.word	0x000038b0


	//   ....[29]....
        /*0474*/ 	.word	0x000038f0


	//   ....[30]....
        /*0478*/ 	.word	0x00003930


	//   ....[31]....
        /*047c*/ 	.word	0x00003970


	//   ....[32]....
        /*0480*/ 	.word	0x000039b0


	//   ....[33]....
        /*0484*/ 	.word	0x00003ad0


	//   ....[34]....
        /*0488*/ 	.word	0x00003b10


	//   ....[35]....
        /*048c*/ 	.word	0x00003b90


	//   ....[36]....
        /*0490*/ 	.word	0x00003c70


	//   ....[37]....
        /*0494*/ 	.word	0x00003ca0


	//   ....[38]....
        /*0498*/ 	.word	0x00003d80


	//   ....[39]....
        /*049c*/ 	.word	0x00003db0


	//   ....[40]....
        /*04a0*/ 	.word	0x00003f60


	//   ....[41]....
        /*04a4*/ 	.word	0x00003f70


	//   ....[42]....
        /*04a8*/ 	.word	0x00003f90


	//   ....[43]....
        /*04ac*/ 	.word	0x00003fa0


	//   ....[44]....
        /*04b0*/ 	.word	0x00003fc0


	//   ....[45]....
        /*04b4*/ 	.word	0x00003fe0


	//   ....[46]....
        /*04b8*/ 	.word	0x000040d0


	//   ....[47]....
        /*04bc*/ 	.word	0x00004100


	//   ....[48]....
        /*04c0*/ 	.word	0x00004110


	//   ....[49]....
        /*04c4*/ 	.word	0x00004180


	//   ....[50]....
        /*04c8*/ 	.word	0x000041f0


	//   ....[51]....
        /*04cc*/ 	.word	0x00004220


	//   ....[52]....
        /*04d0*/ 	.word	0x00004260


	//   ....[53]....
        /*04d4*/ 	.word	0x000042a0


	//   ....[54]....
        /*04d8*/ 	.word	0x00006b20


	//   ....[55]....
        /*04dc*/ 	.word	0x00006b30


	//   ....[56]....
        /*04e0*/ 	.word	0x00006b40


	//   ....[57]....
        /*04e4*/ 	.word	0x00006b50


	//   ....[58]....
        /*04e8*/ 	.word	0x00006b60


	//   ....[59]....
        /*04ec*/ 	.word	0x00006b70


	//   ....[60]....
        /*04f0*/ 	.word	0x00006b80


	//   ....[61]....
        /*04f4*/ 	.word	0x00006b90


	//   ....[62]....
        /*04f8*/ 	.word	0x00006ba0


	//   ....[63]....
        /*04fc*/ 	.word	0x00006bb0


	//   ....[64]....
        /*0500*/ 	.word	0x00006bc0


	//   ....[65]....
        /*0504*/ 	.word	0x00006bd0


	//   ....[66]....
        /*0508*/ 	.word	0x00006ce0


	//   ....[67]....
        /*050c*/ 	.word	0x00006d30


	//   ....[68]....
        /*0510*/ 	.word	0x00006d70


	//   ....[69]....
        /*0514*/ 	.word	0x00006db0


	//   ....[70]....
        /*0518*/ 	.word	0x00006df0


	//   ....[71]....
        /*051c*/ 	.word	0x00006e30


	//   ....[72]....
        /*0520*/ 	.word	0x00006e70


	//   ....[73]....
        /*0524*/ 	.word	0x00007060


	//   ....[74]....
        /*0528*/ 	.word	0x000071f0


	//   ....[75]....
        /*052c*/ 	.word	0x00007590


	//   ....[76]....
        /*0530*/ 	.word	0x000076c0


	//   ....[77]....
        /*0534*/ 	.word	0x00007750


	//   ....[78]....
        /*0538*/ 	.word	0x00007990


	//   ....[79]....
        /*053c*/ 	.word	0x000079b0


	//   ....[80]....
        /*0540*/ 	.word	0x000079c0


	//   ....[81]....
        /*0544*/ 	.word	0x000079e0


	//   ....[82]....
        /*0548*/ 	.word	0x000079f0


	//   ....[83]....
        /*054c*/ 	.word	0x00007a10


	//   ....[84]....
        /*0550*/ 	.word	0x00007d80


	//   ....[85]....
        /*0554*/ 	.word	0x00007db0


	//   ....[86]....
        /*0558*/ 	.word	0x00008280


	//   ....[87]....
        /*055c*/ 	.word	0x000082a0


	//   ....[88]....
        /*0560*/ 	.word	0x000082d0


	//   ....[89]....
        /*0564*/ 	.word	0x000082e0


	//   ....[90]....
        /*0568*/ 	.word	0x00008440


	//   ....[91]....
        /*056c*/ 	.word	0x00008470


	//   ....[92]....
        /*0570*/ 	.word	0x000084d0


	//   ....[93]....
        /*0574*/ 	.word	0x000085a0


	//   ....[94]....
        /*0578*/ 	.word	0x000085e0


	//   ....[95]....
        /*057c*/ 	.word	0x00008610


	//   ....[96]....
        /*0580*/ 	.word	0x00008640


	//   ....[97]....
        /*0584*/ 	.word	0x00008650


	//   ....[98]....
        /*0588*/ 	.word	0x00008670


	//   ....[99]....
        /*058c*/ 	.word	0x000086a0


	//   ....[100]....
        /*0590*/ 	.word	0x000086b0


	//   ....[101]....
        /*0594*/ 	.word	0x000086d0


	//   ....[102]....
        /*0598*/ 	.word	0x0000aae0


	//   ....[103]....
        /*059c*/ 	.word	0x0000e4f0


	//----- nvinfo : EIATTR_REG_RECONFIG
	.align		4
.L_996:
        /*05a0*/ 	.byte	0x01, 0x54
	.zero		2


	//----- nvinfo : EIATTR_SYSCALL_OFFSETS
	.align		4
        /*05a4*/ 	.byte	0x04, 0x46
        /*05a6*/ 	.short	(.L_998 - .L_997)


	//   ....[0]....
.L_997:
        /*05a8*/ 	.word	0x00001180


	//   ....[1]....
        /*05ac*/ 	.word	0x00001270


	//   ....[2]....
        /*05b0*/ 	.word	0x000013d0


	//   ....[3]....
        /*05b4*/ 	.word	0x000014c0


	//----- nvinfo : EIATTR_MBARRIER_INSTR_OFFSETS
	.align		4
.L_998:
        /*05b8*/ 	.byte	0x04, 0x39
        /*05ba*/ 	.short	(.L_1000 - .L_999)


	//   ....[0]....
.L_999:
        /*05bc*/ 	.word	0x00000260
        /*05c0*/ 	.word	0x000000ff
        /*05c4*/ 	.word	0x00026800
        /*05c8*/ 	.short	0x0100
        /*05ca*/ 	.byte	0x06
	.zero		1


	//   ....[1]....
        /*05cc*/ 	.word	0x00000350
        /*05d0*/ 	.word	0x000000ff
        /*05d4*/ 	.word	0x00026810
        /*05d8*/ 	.short	0x0100
        /*05da*/ 	.byte	0x08
	.zero		1


	//   ....[2]....
        /*05dc*/ 	.word	0x00000360
        /*05e0*/ 	.word	0x000000ff
        /*05e4*/ 	.word	0x00026820
        /*05e8*/ 	.short	0x0100
        /*05ea*/ 	.byte	0x08
	.zero		1


	//   ....[3]....
        /*05ec*/ 	.word	0x00000370
        /*05f0*/ 	.word	0x000000ff
        /*05f4*/ 	.word	0x00026818
        /*05f8*/ 	.short	0x0100
        /*05fa*/ 	.byte	0x08
	.zero		1


	//   ....[4]....
        /*05fc*/ 	.word	0x00000380
        /*0600*/ 	.word	0x000000ff
        /*0604*/ 	.word	0x00026828
        /*0608*/ 	.short	0x0100
        /*060a*/ 	.byte	0x08
	.zero		1


	//   ....[5]....
        /*060c*/ 	.word	0x000004b0
        /*0610*/ 	.word	0x000000ff
        /*0614*/ 	.word	0x00026830
        /*0618*/ 	.short	0x0100
        /*061a*/ 	.byte	0x08
	.zero		1


	//   ....[6]....
        /*061c*/ 	.word	0x000004c0
        /*0620*/ 	.word	0x000000ff
        /*0624*/ 	.word	0x00026840
        /*0628*/ 	.short	0x0100
        /*062a*/ 	.byte	0x08
	.zero		1


	//   ....[7]....
        /*062c*/ 	.word	0x000004d0
        /*0630*/ 	.word	0x000000ff
        /*0634*/ 	.word	0x00026838
        /*0638*/ 	.short	0x0100
        /*063a*/ 	.byte	0x08
	.zero		1


	//   ....[8]....
        /*063c*/ 	.word	0x000004e0
        /*0640*/ 	.word	0x000000ff
        /*0644*/ 	.word	0x00026848
        /*0648*/ 	.short	0x0100
        /*064a*/ 	.byte	0x08
	.zero		1


	//   ....[9]....
        /*064c*/ 	.word	0x00001550
        /*0650*/ 	.word	0x00000011
        /*0654*/ 	.word	0x00026800
        /*0658*/ 	.short	0x010a
        /*065a*/ 	.byte	0x3f
	.zero		1


	//   ....[10]....
        /*065c*/ 	.word	0x00001580
        /*0660*/ 	.word	0x00000011
        /*0664*/ 	.word	0x00026800
        /*0668*/ 	.short	0x010a
        /*066a*/ 	.byte	0x3f
	.zero		1


	//   ....[11]....
        /*066c*/ 	.word	0x00002060
        /*0670*/ 	.word	0x00000006
        /*0674*/ 	.word	0x00026810
        /*0678*/ 	.short	0x010a
        /*067a*/ 	.byte	0x3f
	.zero		1


	//   ....[12]....
        /*067c*/ 	.word	0x000020d0
        /*0680*/ 	.word	0x00000006
        /*0684*/ 	.word	0x00026810
        /*0688*/ 	.short	0x010a
        /*068a*/ 	.byte	0x3f
	.zero		1


	//   ....[13]....
        /*068c*/ 	.word	0x00002490
        /*0690*/ 	.word	0x00000006
        /*0694*/ 	.word	0x00026830
        /*0698*/ 	.short	0x010a
        /*069a*/ 	.byte	0x3f
	.zero		1


	//   ....[14]....
        /*069c*/ 	.word	0x00002510
        /*06a0*/ 	.word	0x00000006
        /*06a4*/ 	.word	0x00026830
        /*06a8*/ 	.short	0x010a
        /*06aa*/ 	.byte	0x3f
	.zero		1


	//   ....[15]....
        /*06ac*/ 	.word	0x00005a40
        /*06b0*/ 	.word	0x00000007
        /*06b4*/ 	.word	0x00000000
        /*06b8*/ 	.short	0x0101
        /*06ba*/ 	.byte	0x3f
	.zero		1


	//   ....[16]....
        /*06bc*/ 	.word	0x00005dd0
        /*06c0*/ 	.word	0x00000006
        /*06c4*/ 	.word	0x00000000
        /*06c8*/ 	.short	0x0101
        /*06ca*/ 	.byte	0x3f
	.zero		1


	//   ....[17]....
        /*06cc*/ 	.word	0x00006500
        /*06d0*/ 	.word	0x00000006
        /*06d4*/ 	.word	0x00026810
        /*06d8*/ 	.short	0x010a
        /*06da*/ 	.byte	0x3f
	.zero		1


	//   ....[18]....
        /*06dc*/ 	.word	0x00006580
        /*06e0*/ 	.word	0x00000006
        /*06e4*/ 	.word	0x00026810
        /*06e8*/ 	.short	0x010a
        /*06ea*/ 	.byte	0x3f
	.zero		1


	//   ....[19]....
        /*06ec*/ 	.word	0x00006900
        /*06f0*/ 	.word	0x00000006
        /*06f4*/ 	.word	0x00026830
        /*06f8*/ 	.short	0x010a
        /*06fa*/ 	.byte	0x3f
	.zero		1


	//   ....[20]....
        /*06fc*/ 	.word	0x00006990
        /*0700*/ 	.word	0x00000006
        /*0704*/ 	.word	0x00026830
        /*0708*/ 	.short	0x010a
        /*070a*/ 	.byte	0x3f
	.zero		1


	//   ....[21]....
        /*070c*/ 	.word	0x00009bf0
        /*0710*/ 	.word	0x00000005
        /*0714*/ 	.word	0x00000000
        /*0718*/ 	.short	0x0101
        /*071a*/ 	.byte	0x3f
	.zero		1


	//   ....[22]....
        /*071c*/ 	.word	0x00009fa0
        /*0720*/ 	.word	0x00000006
        /*0724*/ 	.word	0x00000000
        /*0728*/ 	.short	0x0101
        /*072a*/ 	.byte	0x3f
	.zero		1


	//   ....[23]....
        /*072c*/ 	.word	0x0000cb50
        /*0730*/ 	.word	0x00000000
        /*0734*/ 	.word	0x00026820
        /*0738*/ 	.short	0x010a
        /*073a*/ 	.byte	0x3f
	.zero		1


	//   ....[24]....
        /*073c*/ 	.word	0x0000d0f0
        /*0740*/ 	.word	0x00000000
        /*0744*/ 	.word	0x00026840
        /*0748*/ 	.short	0x010a
        /*074a*/ 	.byte	0x3f
	.zero		1


	//   ....[25]....
        /*074c*/ 	.word	0x0000d350
        /*0750*/ 	.word	0x00000000
        /*0754*/ 	.word	0x00026828
        /*0758*/ 	.short	0x010a
        /*075a*/ 	.byte	0x3f
	.zero		1


	//   ....[26]....
        /*075c*/ 	.word	0x0000d5b0
        /*0760*/ 	.word	0x00000000
        /*0764*/ 	.word	0x00026848
        /*0768*/ 	.short	0x010a
        /*076a*/ 	.byte	0x3f
	.zero		1


	//   ....[27]....
        /*076c*/ 	.word	0x0000d7b0
        /*0770*/ 	.word	0x00000000
        /*0774*/ 	.word	0x00026820
        /*0778*/ 	.short	0x010a
        /*077a*/ 	.byte	0x3f
	.zero		1


	//   ....[28]....
        /*077c*/ 	.word	0x0000da70
        /*0780*/ 	.word	0x00000000
        /*0784*/ 	.word	0x00026840
        /*0788*/ 	.short	0x010a
        /*078a*/ 	.byte	0x3f
	.zero		1


	//   ....[29]....
        /*078c*/ 	.word	0x0000dca0
        /*0790*/ 	.word	0x00000000
        /*0794*/ 	.word	0x00026828
        /*0798*/ 	.short	0x010a
        /*079a*/ 	.byte	0x3f
	.zero		1


	//   ....[30]....
        /*079c*/ 	.word	0x0000df70
        /*07a0*/ 	.word	0x00000003
        /*07a4*/ 	.word	0x00026840
        /*07a8*/ 	.short	0x010a
        /*07aa*/ 	.byte	0x3f
	.zero		1


	//   ....[31]....
        /*07ac*/ 	.word	0x0000e370
        /*07b0*/ 	.word	0x00000007
        /*07b4*/ 	.word	0x00000000
        /*07b8*/ 	.short	0x010a
        /*07ba*/ 	.byte	0x3f
	.zero		1


	//   ....[32]....
        /*07bc*/ 	.word	0x0000e3c0
        /*07c0*/ 	.word	0x00000003
        /*07c4*/ 	.word	0x00000000
        /*07c8*/ 	.short	0x010a
        /*07ca*/ 	.byte	0x3f
	.zero		1


	//   ....[33]....
        /*07cc*/ 	.word	0x0000e420
        /*07d0*/ 	.word	0x00000005
        /*07d4*/ 	.word	0x00000000
        /*07d8*/ 	.short	0x010a
        /*07da*/ 	.byte	0x3f
	.zero		1


	//   ....[34]....
        /*07dc*/ 	.word	0x0000e450
        /*07e0*/ 	.word	0x00000003
        /*07e4*/ 	.word	0x00000000
        /*07e8*/ 	.short	0x010a
        /*07ea*/ 	.byte	0x3f
	.zero		1


	//   ....[35]....
        /*07ec*/ 	.word	0x0000e520
        /*07f0*/ 	.word	0x00000011
        /*07f4*/ 	.word	0x00026800
        /*07f8*/ 	.short	0x010a
        /*07fa*/ 	.byte	0x3f
	.zero		1


	//   ....[36]....
        /*07fc*/ 	.word	0x0000e570
        /*0800*/ 	.word	0x00000006
        /*0804*/ 	.word	0x00026810
        /*0808*/ 	.short	0x010a
        /*080a*/ 	.byte	0x3f
	.zero		1


	//   ....[37]....
        /*080c*/ 	.word	0x0000e5c0
        /*0810*/ 	.word	0x00000006
        /*0814*/ 	.word	0x00026830
        /*0818*/ 	.short	0x010a
        /*081a*/ 	.byte	0x3f
	.zero		1


	//   ....[38]....
        /*081c*/ 	.word	0x0000e610
        /*0820*/ 	.word	0x00000006
        /*0824*/ 	.word	0x00026810
        /*0828*/ 	.short	0x010a
        /*082a*/ 	.byte	0x3f
	.zero		1


	//   ....[39]....
        /*082c*/ 	.word	0x0000e660
        /*0830*/ 	.word	0x00000006
        /*0834*/ 	.word	0x00026830
        /*0838*/ 	.short	0x010a
        /*083a*/ 	.byte	0x3f
	.zero		1


	//   ....[40]....
        /*083c*/ 	.word	0x0000e6b0
        /*0840*/ 	.word	0x00000000
        /*0844*/ 	.word	0x00026820
        /*0848*/ 	.short	0x010a
        /*084a*/ 	.byte	0x3f
	.zero		1


	//   ....[41]....
        /*084c*/ 	.word	0x0000e700
        /*0850*/ 	.word	0x00000000
        /*0854*/ 	.word	0x00026840
        /*0858*/ 	.short	0x010a
        /*085a*/ 	.byte	0x3f
	.zero		1


	//   ....[42]....
        /*085c*/ 	.word	0x0000e750
        /*0860*/ 	.word	0x00000000
        /*0864*/ 	.word	0x00026828
        /*0868*/ 	.short	0x010a
        /*086a*/ 	.byte	0x3f
	.zero		1


	//   ....[43]....
        /*086c*/ 	.word	0x0000e7a0
        /*0870*/ 	.word	0x00000000
        /*0874*/ 	.word	0x00026848
        /*0878*/ 	.short	0x010a
        /*087a*/ 	.byte	0x3f
	.zero		1


	//   ....[44]....
        /*087c*/ 	.word	0x0000e800
        /*0880*/ 	.word	0x00000000
        /*0884*/ 	.word	0x00026820
        /*0888*/ 	.short	0x010a
        /*088a*/ 	.byte	0x3f
	.zero		1


	//   ....[45]....
        /*088c*/ 	.word	0x0000e850
        /*0890*/ 	.word	0x00000000
        /*0894*/ 	.word	0x00026840
        /*0898*/ 	.short	0x010a
        /*089a*/ 	.byte	0x3f
	.zero		1


	//   ....[46]....
        /*089c*/ 	.word	0x0000e8a0
        /*08a0*/ 	.word	0x00000000
        /*08a4*/ 	.word	0x00026828
        /*08a8*/ 	.short	0x010a
        /*08aa*/ 	.byte	0x3f
	.zero		1


	//   ....[47]....
        /*08ac*/ 	.word	0x0000e8f0
        /*08b0*/ 	.word	0x00000003
        /*08b4*/ 	.word	0x00026840
        /*08b8*/ 	.short	0x010a
        /*08ba*/ 	.byte	0x3f
	.zero		1


	//   ....[48]....
        /*08bc*/ 	.word	0x0000e9c0
        /*08c0*/ 	.word	0x00000007
        /*08c4*/ 	.word	0x00000000
        /*08c8*/ 	.short	0x010a
        /*08ca*/ 	.byte	0x3f
	.zero		1


	//   ....[49]....
        /*08cc*/ 	.word	0x0000ea10
        /*08d0*/ 	.word	0x00000003
        /*08d4*/ 	.word	0x00000000
        /*08d8*/ 	.short	0x010a
        /*08da*/ 	.byte	0x3f
	.zero		1


	//   ....[50]....
        /*08dc*/ 	.word	0x0000ea60
        /*08e0*/ 	.word	0x00000005
        /*08e4*/ 	.word	0x00000000
        /*08e8*/ 	.short	0x010a
        /*08ea*/ 	.byte	0x3f
	.zero		1


	//----- nvinfo : EIATTR_NUM_MBARRIERS
	.align		4
.L_1000:
        /*08ec*/ 	.byte	0x03, 0x38
        /*08ee*/ 	.short	0x0009


	//----- nvinfo : EIATTR_EXIT_INSTR_OFFSETS
	.align		4
        /*08f0*/ 	.byte	0x04, 0x1c
        /*08f2*/ 	.short	(.L_1002 - .L_1001)


	//   ....[0]....
.L_1001:
        /*08f4*/ 	.word	0x0000e4a0


	//----- nvinfo : EIATTR_MAX_THREADS
	.align		4
.L_1002:
        /*08f8*/ 	.byte	0x04, 0x05
        /*08fa*/ 	.short	(.L_1004 - .L_1003)
.L_1003:
        /*08fc*/ 	.word	0x00000180
        /*0900*/ 	.word	0x00000001
        /*0904*/ 	.word	0x00000001


	//----- nvinfo : EIATTR_CRS_STACK_SIZE
	.align		4
.L_1004:
        /*0908*/ 	.byte	0x04, 0x1e
        /*090a*/ 	.short	(.L_1006 - .L_1005)
.L_1005:
        /*090c*/ 	.word	0x00000000


	//----- nvinfo : EIATTR_CBANK_PARAM_SIZE
	.align		4
.L_1006:
        /*0910*/ 	.byte	0x03, 0x19
        /*0912*/ 	.short	0x0770


	//----- nvinfo : EIATTR_PARAM_CBANK
	.align		4
        /*0914*/ 	.byte	0x04, 0x0a
        /*0916*/ 	.short	(.L_1008 - .L_1007)
	.align		4
.L_1007:
        /*0918*/ 	.word	index@(.nv.constant0._ZN7cutlass13device_kernelIN5flash11enable_sm90INS1_16FlashAttnBwdSm90INS1_25CollectiveMainloopBwdSm90ILi2ELi2ELi2EN4cute5tupleIJNS5_1CILi1EEES8_S8_EEENS6_IJNS7_ILi96EEENS7_ILi128EEENS7_ILi64EEEEEENS_10bfloat16_tEfNS_4arch4Sm90ELb1ELb0ELb1ELb1ELb0ELb1ELb0ELb1ELi2ELi1ELi2ELi2ELb0EEENS1_24CollectiveEpilogueBwdGQAISD_fSG_Li256ELb1ELb0EEENS1_25SingleTileBwdLPTSchedulerILb1ELi128ELb0EEEEEEEEEvNT_6ParamsE)
        /*091c*/ 	.short	0x0210
        /*091e*/ 	.short	0x0770


	//----- nvinfo : EIATTR_SW_WAR
	.align		4
.L_1008:
        /*0920*/ 	.byte	0x04, 0x36
        /*0922*/ 	.short	(.L_1010 - .L_1009)
.L_1009:
        /*0924*/ 	.word	0x00000008
.L_1010:


//--------------------- .nv.info._ZN7cutlass13device_kernelIN5flash32FlashAttnBwdPostprocessConvertdQIN4cute5tupleIJNS3_1CILi96EEENS5_ILi64EEEEEENS_10bfloat16_tEfNS_4arch4Sm90ELi256ENS3_8TiledMMAINS3_8MMA_AtomIJNS3_4SM904GMMA27MMA_64x16x16_F32BF16BF16_SSILNSF_5MajorE1ELSH_0ELNSF_7ScaleInE1ELSI_1EEEEEENS3_6LayoutINS4_IJNS5_ILi1EEENS5_ILi2EEESM_EEENS4_IJNS5_ILi0EEESM_SP_EEEEENS4_IJNS3_10UnderscoreESS_SS_EEEEELb1EEEEEvNT_6ParamsE --------------------------
	.section	.nv.info._ZN7cutlass13device_kernelIN5flash32FlashAttnBwdPostprocessConvertdQIN4cute5tupleIJNS3_1CILi96EEENS5_ILi64EEEEEENS_10bfloat16_tEfNS_4arch4Sm90ELi256ENS3_8TiledMMAINS3_8MMA_AtomIJNS3_4SM904GMMA27MMA_64x16x16_F32BF16BF16_SSILNSF_5MajorE1ELSH_0ELNSF_7ScaleInE1ELSI_1EEEEEENS3_6LayoutINS4_IJNS5_ILi1EEENS5_ILi2EEESM_EEENS4_IJNS5_ILi0EEESM_SP_EEEEENS4_IJNS3_10UnderscoreESS_SS_EEEEELb1EEEEEvNT_6ParamsE,"",@"SHT_CUDA_INFO"
	.sectionflags	@""
	.align	4


	//----- nvinfo : EIATTR_CUDA_API_VERSION
	.align		4
        /*0000*/ 	.byte	0x04, 0x37
        /*0002*/ 	.short	(.L_1012 - .L_1011)
.L_1011:
        /*0004*/ 	.word	0x00000082


	//----- nvinfo : EIATTR_KPARAM_INFO
	.align		4
.L_1012:
        /*0008*/ 	.byte	0x04, 0x17
        /*000a*/ 	.short	(.L_1014 - .L_1013)
.L_1013:
        /*000c*/ 	.word	0x00000000
        /*0010*/ 	.short	0x0000
        /*0012*/ 	.short	0x0000
        /*0014*/ 	.byte	0x00, 0xf0, 0xc1, 0x01


	//----- nvinfo : EIATTR_SPARSE_MMA_MASK
	.align		4
.L_1014:
        /*0018*/ 	.byte	0x03, 0x50
        /*001a*/ 	.short	0x0000


	//----- nvinfo : EIATTR_MAXREG_COUNT
	.align		4
        /*001c*/ 	.byte	0x03, 0x1b
        /*001e*/ 	.short	0x0080


	//----- nvinfo : EIATTR_NUM_BARRIERS
	.align		4
        /*0020*/ 	.byte	0x02, 0x4c
        /*0022*/ 	.byte	0x01
	.zero		1


	//----- nvinfo : EIATTR_MERCURY_ISA_VERSION
	.align		4
        /*0024*/ 	.byte	0x03, 0x5f
        /*0026*/ 	.short	0x0101


	//----- nvinfo : EIATTR_MBARRIER_INSTR_OFFSETS
	.align		4
        /*0028*/ 	.byte	0x04, 0x39
        /*002a*/ 	.short	(.L_1016 - .L_1015)


	//   ....[0]....
.L_1015:
        /*002c*/ 	.word	0x00000490
        /*0030*/ 	.word	0x000000ff
        /*0034*/ 	.word	0x00009000
        /*0038*/ 	.short	0x0100
        /*003a*/ 	.byte	0x06
	.zero		1


	//   ....[1]....
        /*003c*/ 	.word	0x000005a0
        /*0040*/ 	.word	0x00000003
        /*0044*/ 	.word	0x00009000
        /*0048*/ 	.short	0x010a
        /*004a*/ 	.byte	0x3f
	.zero		1


	//----- nvinfo : EIATTR_NUM_MBARRIERS
	.align		4
.L_1016:
        /*004c*/ 	.byte	0x03, 0x38
        /*004e*/ 	.short	0x0001


	//----- nvinfo : EIATTR_EXIT_INSTR_OFFSETS
	.align		4
        /*0050*/ 	.byte	0x04, 0x1c
        /*0052*/ 	.short	(.L_1018 - .L_1017)


	//   ....[0]....
.L_1017:
        /*0054*/ 	.word	0x000001a0


	//   ....[1]....
        /*0058*/ 	.word	0x00000fe0


	//   ....[2]....
        /*005c*/ 	.word	0x000010c0


	//----- nvinfo : EIATTR_MAX_THREADS
	.align		4
.L_1018:
        /*0060*/ 	.byte	0x04, 0x05
        /*0062*/ 	.short	(.L_1020 - .L_1019)
.L_1019:
        /*0064*/ 	.word	0x00000100
        /*0068*/ 	.word	0x00000001
        /*006c*/ 	.word	0x00000001


	//----- nvinfo : EIATTR_CRS_STACK_SIZE
	.align		4
.L_1020:
        /*0070*/ 	.byte	0x04, 0x1e
        /*0072*/ 	.short	(.L_1022 - .L_1021)
.L_1021:
        /*0074*/ 	.word	0x00000000


	//----- nvinfo : EIATTR_CBANK_PARAM_SIZE
	.align		4
.L_1022:
        /*0078*/ 	.byte	0x03, 0x19
        /*007a*/ 	.short	0x0070


	//----- nvinfo : EIATTR_PARAM_CBANK
	.align		4
        /*007c*/ 	.byte	0x04, 0x0a
        /*007e*/ 	.short	(.L_1024 - .L_1023)
	.align		4
.L_1023:
        /*0080*/ 	.word	index@(.nv.constant0._ZN7cutlass13device_kernelIN5flash32FlashAttnBwdPostprocessConvertdQIN4cute5tupleIJNS3_1CILi96EEENS5_ILi64EEEEEENS_10bfloat16_tEfNS_4arch4Sm90ELi256ENS3_8TiledMMAINS3_8MMA_AtomIJNS3_4SM904GMMA27MMA_64x16x16_F32BF16BF16_SSILNSF_5MajorE1ELSH_0ELNSF_7ScaleInE1ELSI_1EEEEEENS3_6LayoutINS4_IJNS5_ILi1EEENS5_ILi2EEESM_EEENS4_IJNS5_ILi0EEESM_SP_EEEEENS4_IJNS3_10UnderscoreESS_SS_EEEEELb1EEEEEvNT_6ParamsE)
        /*0084*/ 	.short	0x0210
        /*0086*/ 	.short	0x0070


	//----- nvinfo : EIATTR_SW_WAR
	.align		4
.L_1024:
        /*0088*/ 	.byte	0x04, 0x36
        /*008a*/ 	.short	(.L_1026 - .L_1025)
.L_1025:
        /*008c*/ 	.word	0x00000008
.L_1026:


//--------------------- .nv.info._ZN7cutlass13device_kernelIN5flash11enable_sm90INS1_16FlashAttnBwdSm90INS1_25CollectiveMainloopBwdSm90ILi2ELi2ELi2EN4cute5tupleIJNS5_1CILi1EEES8_S8_EEENS6_IJNS7_ILi96EEENS7_ILi128EEENS7_ILi64EEEEEENS_10bfloat16_tEfNS_4arch4Sm90ELb1ELb0ELb1ELb1ELb1ELb1ELb0ELb1ELi2ELi1ELi2ELi2ELb0EEENS1_24CollectiveEpilogueBwdGQAISD_fSG_Li256ELb1ELb1EEENS1_25SingleTileBwdLPTSchedulerILb1ELi128ELb1EEEEEEEEEvNT_6ParamsE --------------------------
	.section	.nv.info._ZN7cutlass13device_kernelIN5flash11enable_sm90INS1_16FlashAttnBwdSm90INS1_25CollectiveMainloopBwdSm90ILi2ELi2ELi2EN4cute5tupleIJNS5_1CILi1EEES8_S8_EEENS6_IJNS7_ILi96EEENS7_ILi128EEENS7_ILi64EEEEEENS_10bfloat16_tEfNS_4arch4Sm90ELb1ELb0ELb1ELb1ELb1ELb1ELb0ELb1ELi2ELi1ELi2ELi2ELb0EEENS1_24CollectiveEpilogueBwdGQAISD_fSG_Li256ELb1ELb1EEENS1_25SingleTileBwdLPTSchedulerILb1ELi128ELb1EEEEEEEEEvNT_6ParamsE,"",@"SHT_CUDA_INFO"
	.sectionflags	@""
	.align	4


	//----- nvinfo : EIATTR_CUDA_API_VERSION
	.align		4
        /*0000*/ 	.byte	0x04, 0x37
        /*0002*/ 	.short	(.L_1028 - .L_1027)
.L_1027:
        /*0004*/ 	.word	0x00000082


	//----- nvinfo : EIATTR_KPARAM_INFO
	.align		4
.L_1028:
        /*0008*/ 	.byte	0x04, 0x17
        /*000a*/ 	.short	(.L_1030 - .L_1029)
.L_1029:
        /*000c*/ 	.word	0x00000000
        /*0010*/ 	.short	0x0000
        /*0012*/ 	.short	0x0070
        /*0014*/ 	.byte	0x00, 0xf0, 0x01, 0x1c


	//----- nvinfo : EIATTR_SPARSE_MMA_MASK
	.align		4
.L_1030:
        /*0018*/ 	.byte	0x03, 0x50
        /*001a*/ 	.short	0x0000


	//----- nvinfo : EIATTR_MAXREG_COUNT
	.align		4
        /*001c*/ 	.byte	0x03, 0x1b
        /*001e*/ 	.short	0x00a8


	//----- nvinfo : EIATTR_NUM_BARRIERS
	.align		4
        /*0020*/ 	.byte	0x02, 0x4c
        /*0022*/ 	.byte	0x10
	.zero		1


	//----- nvinfo : EIATTR_EXTERNS
	.align		4
        /*0024*/ 	.byte	0x04, 0x0f
        /*0026*/ 	.short	(.L_1032 - .L_1031)


	//   ....[0]....
	.align		4
.L_1031:
        /*0028*/ 	.word	index@(__assertfail)


	//----- nvinfo : EIATTR_ANNOTATIONS
	.align		4
.L_1032:
        /*002c*/ 	.byte	0x04, 0x55
        /*002e*/ 	.short	(.L_1034 - .L_1033)


	//   ....[0]....
.L_1033:
        /* <DEDUP_REMOVED lines=19> */


	//----- nvinfo : EIATTR_MERCURY_ISA_VERSION
	.align		4
.L_1034:
        /*0150*/ 	.byte	0x03, 0x5f
        /*0152*/ 	.short	0x0101


	//----- nvinfo : EIATTR_INT_WARP_WIDE_INSTR_OFFSETS
	.align		4
        /*0154*/ 	.byte	0x04, 0x31
        /*0156*/ 	.short	(.L_1036 - .L_1035)


	//   ....[0]....
.L_1035:
        /*0158*/ 	.word	0x00000190


	//   ....[1]....
        /*015c*/ 	.word	0x000001c0


	//   ....[2]....
        /*0160*/ 	.word	0x0000c240


	//   ....[3]....
        /*0164*/ 	.word	0x0000c8f0


	//   ....[4]....
        /*0168*/ 	.word	0x0000ce10


	//----- nvinfo : EIATTR_COOP_GROUP_MASK_REGIDS
	.align		4
.L_1036:
        /*016c*/ 	.byte	0x04, 0x29
        /*016e*/ 	.short	(.L_1038 - .L_1037)


	//   ....[0]....
.L_1037:
        /*0170*/ 	.word	0xffffffff


	//   ....[1]....
        /*0174*/ 	.word	0xffffffff


	//   ....[2]....
        /*0178*/ 	.word	0xffffffff


	//   ....[3]....
        /*017c*/ 	.word	0xffffffff


	//   ....[4]....
        /*0180*/ 	.word	0xffffffff


	//   ....[5]....
        /*0184*/ 	.word	0xffffffff


	//   ....[6]....
        /*0188*/ 	.word	0xffffffff


	//   ....[7]....
        /*018c*/ 	.word	0xffffffff


	//   ....[8]....
        /*0190*/ 	.word	0xffffffff


	//   ....[9]....
        /*0194*/ 	.word	0xffffffff


	//   ....[10]....
        /*0198*/ 	.word	0xffffffff


	//   ....[11]....
        /*019c*/ 	.word	0xffffffff


	//   ....[12]....
        /*01a0*/ 	.word	0xffffffff


	//   ....[13]....
        /*01a4*/ 	.word	0xffffffff


	//   ....[14]....
        /*01a8*/ 	.word	0xffffffff


	//   ....[15]....
        /*01ac*/ 	.word	0xffffffff


	//   ....[16]....
        /*01b0*/ 	.word	0xffffffff


	//   ....[17]....
        /*01b4*/ 	.word	0xffffffff


	//   ....[18]....
        /*01b8*/ 	.word	0xffffffff


	//   ....[19]....
        /*01bc*/ 	.word	0xffffffff


	//   ....[20]....
        /*01c0*/ 	.word	0xffffffff


	//   ....[21]....
        /*01c4*/ 	.word	0xffffffff


	//   ....[22]....
        /*01c8*/ 	.word	0xffffffff


	//   ....[23]....
        /*01cc*/ 	.word	0xffffffff


	//   ....[24]....
        /*01d0*/ 	.word	0xffffffff


	//   ....[25]....
        /*01d4*/ 	.word	0xffffffff


	//   ....[26]....
        /*01d8*/ 	.word	0xffffffff


	//   ....[27]....
        /*01dc*/ 	.word	0xffffffff


	//   ....[28]....
        /*01e0*/ 	.word	0xffffffff


	//   ....[29]....
        /*01e4*/ 	.word	0xffffffff


	//   ....[30]....
        /*01e8*/ 	.word	0xffffffff


	//   ....[31]....
        /*01ec*/ 	.word	0xffffffff


	//   ....[32]....
        /*01f0*/ 	.word	0xffffffff


	//   ....[33]....
        /*01f4*/ 	.word	0xffffffff


	//   ....[34]....
        /*01f8*/ 	.word	0xffffffff


	//   ....[35]....
        /*01fc*/ 	.word	0xffffffff


	//   ....[36]....
        /*0200*/ 	.word	0xffffffff


	//   ....[37]....
        /*0204*/ 	.word	0xffffffff


	//   ....[38]....
        /*0208*/ 	.word	0xffffffff


	//   ....[39]....
        /*020c*/ 	.word	0xffffffff


	//   ....[40]....
        /*0210*/ 	.word	0xffffffff


	//   ....[41]....
        /*0214*/ 	.word	0xffffffff


	//   ....[42]....
        /*0218*/ 	.word	0xffffffff


	//   ....[43]....
        /*021c*/ 	.word	0xffffffff


	//   ....[44]....
        /*0220*/ 	.word	0xffffffff


	//   ....[45]....
        /*0224*/ 	.word	0xffffffff


	//   ....[46]....
        /*0228*/ 	.word	0xffffffff


	//   ....[47]....
        /*022c*/ 	.word	0xffffffff


	//   ....[48]....
        /*0230*/ 	.word	0xffffffff


	//   ....[49]....
        /*0234*/ 	.word	0xffffffff


	//   ....[50]....
        /*0238*/ 	.word	0xffffffff


	//   ....[51]....
        /*023c*/ 	.word	0xffffffff


	//   ....[52]....
        /*0240*/ 	.word	0xffffffff


	//   ....[53]....
        /*0244*/ 	.word	0xffffffff


	//   ....[54]....
        /*0248*/ 	.word	0xffffffff


	//   ....[55]....
        /*024c*/ 	.word	0xffffffff


	//   ....[56]....
        /*0250*/ 	.word	0xffffffff


	//   ....[57]....
        /*0254*/ 	.word	0xffffffff


	//   ....[58]....
        /*0258*/ 	.word	0xffffffff


	//   ....[59]....
        /*025c*/ 	.word	0xffffffff


	//   ....[60]....
        /*0260*/ 	.word	0xffffffff


	//   ....[61]....
        /*0264*/ 	.word	0xffffffff


	//   ....[62]....
        /*0268*/ 	.word	0xffffffff


	//   ....[63]....
        /*026c*/ 	.word	0xffffffff


	//   ....[64]....
        /*0270*/ 	.word	0xffffffff


	//   ....[65]....
        /*0274*/ 	.word	0xffffffff


	//   ....[66]....
        /*0278*/ 	.word	0xffffffff


	//   ....[67]....
        /*027c*/ 	.word	0xffffffff


	//   ....[68]....
        /*0280*/ 	.word	0xffffffff


	//   ....[69]....
        /*0284*/ 	.word	0xffffffff


	//   ....[70]....
        /*0288*/ 	.word	0xffffffff


	//   ....[71]....
        /*028c*/ 	.word	0xffffffff


	//   ....[72]....
        /*0290*/ 	.word	0xffffffff


	//   ....[73]....
        /*0294*/ 	.word	0xffffffff


	//   ....[74]....
        /*0298*/ 	.word	0xffffffff


	//   ....[75]....
        /*029c*/ 	.word	0xffffffff


	//   ....[76]....
        /*02a0*/ 	.word	0xffffffff


	//   ....[77]....
        /*02a4*/ 	.word	0xffffffff


	//   ....[78]....
        /*02a8*/ 	.word	0xffffffff


	//   ....[79]....
        /*02ac*/ 	.word	0xffffffff


	//   ....[80]....
        /*02b0*/ 	.word	0xffffffff


	//   ....[81]....
        /*02b4*/ 	.word	0xffffffff


	//   ....[82]....
        /*02b8*/ 	.word	0xffffffff


	//   ....[83]....
        /*02bc*/ 	.word	0xffffffff


	//   ....[84]....
        /*02c0*/ 	.word	0xffffffff


	//   ....[85]....
        /*02c4*/ 	.word	0xffffffff


	//   ....[86]....
        /*02c8*/ 	.word	0xffffffff


	//   ....[87]....
        /*02cc*/ 	.word	0xffffffff


	//   ....[88]....
        /*02d0*/ 	.word	0xffffffff


	//   ....[89]....
        /*02d4*/ 	.word	0xffffffff


	//   ....[90]....
        /*02d8*/ 	.word	0xffffffff


	//   ....[91]....
        /*02dc*/ 	.word	0xffffffff


	//   ....[92]....
        /*02e0*/ 	.word	0xffffffff


	//   ....[93]....
        /*02e4*/ 	.word	0xffffffff


	//   ....[94]....
        /*02e8*/ 	.word	0xffffffff


	//   ....[95]....
        /*02ec*/ 	.word	0xffffffff


	//   ....[96]....
        /*02f0*/ 	.word	0xffffffff


	//   ....[97]....
        /*02f4*/ 	.word	0xffffffff


	//   ....[98]....
        /*02f8*/ 	.word	0xffffffff


	//   ....[99]....
        /*02fc*/ 	.word	0xffffffff


	//   ....[100]....
        /*0300*/ 	.word	0xffffffff


	//   ....[101]....
        /*0304*/ 	.word	0xffffffff


	//   ....[102]....
        /*0308*/ 	.word	0xffffffff


	//   ....[103]....
        /*030c*/ 	.word	0xffffffff


	//   ....[104]....
        /*0310*/ 	.word	0xffffffff


	//   ....[105]....
        /*0314*/ 	.word	0xffffffff


	//   ....[106]....
        /*0318*/ 	.word	0xffffffff


	//   ....[107]....
        /*031c*/ 	.word	0xffffffff


	//   ....[108]....
        /*0320*/ 	.word	0xffffffff


	//   ....[109]....
        /*0324*/ 	.word	0xffffffff


	//   ....[110]....
        /*0328*/ 	.word	0xffffffff


	//   ....[111]....
        /*032c*/ 	.word	0xffffffff


	//   ....[112]....
        /*0330*/ 	.word	0xffffffff


	//   ....[113]....
        /*0334*/ 	.word	0x0500000f


	//   ....[114]....
        /*0338*/ 	.word	0x0500000f


	//   ....[115]....
        /*033c*/ 	.word	0x0500000f


	//   ....[116]....
        /*0340*/ 	.word	0x0500000f


	//   ....[117]....
        /*0344*/ 	.word	0x0500000f


	//   ....[118]....
        /*0348*/ 	.word	0x0500000f


	//----- nvinfo : EIATTR_COOP_GROUP_INSTR_OFFSETS
	.align		4
.L_1038:
        /*034c*/ 	.byte	0x04, 0x28
        /*034e*/ 	.short	(.L_1040 - .L_1039)


	//   ....[0]....
.L_1039:
        /*0350*/ 	.word	0x00000070


	//   ....[1]....
        /*0354*/ 	.word	0x000001a0


	//   ....[2]....
        /*0358*/ 	.word	0x000001f0


	//   ....[3]....
        /*035c*/ 	.word	0x000003e0


	//   ....[4]....
        /*0360*/ 	.word	0x00000630


	//   ....[5]....
        /*0364*/ 	.word	0x00001620


	//   ....[6]....
        /*0368*/ 	.word	0x00002990


	//   ....[7]....
        /*036c*/ 	.word	0x00002aa0


	//   ....[8]....
        /*0370*/ 	.word	0x00002ae0


	//   ....[9]....
        /*0374*/ 	.word	0x00003260


	//   ....[10]....
        /*0378*/ 	.word	0x00003300


	//   ....[11]....
        /*037c*/ 	.word	0x00003330


	//   ....[12]....
        /*0380*/ 	.word	0x00003370


	//   ....[13]....
        /*0384*/ 	.word	0x000035f0


	//   ....[14]....
        /*0388*/ 	.word	0x00003640


	//   ....[15]....
        /*038c*/ 	.word	0x00003680


	//   ....[16]....
        /*0390*/ 	.word	0x00003690


	//   ....[17]....
        /*0394*/ 	.word	0x000036b0


	//   ....[18]....
        /*0398*/ 	.word	0x000036c0


	//   ....[19]....
        /*039c*/ 	.word	0x00003780


	//   ....[20]....
        /*03a0*/ 	.word	0x000037f0


	//   ....[21]....
        /*03a4*/ 	.word	0x00003800


	//   ....[22]....
        /*03a8*/ 	.word	0x00003890


	//   ....[23]....
        /*03ac*/ 	.word	0x000038c0


	//   ....[24]....
        /*03b0*/ 	.word	0x000038d0


	//   ....[25]....
        /*03b4*/ 	.word	0x00003940


	//   ....[26]....
        /*03b8*/ 	.word	0x00003960


	//   ....[27]....
        /*03bc*/ 	.word	0x000039a0


	//   ....[28]....
        /*03c0*/ 	.word	0x000039d0


	//   ....[29]....
        /*03c4*/ 	.word	0x00003a10


	//   ....[30]....
        /*03c8*/ 	.word	0x00003aa0


	//   ....[31]....
        /*03cc*/ 	.word	0x00003ae0


	//   ....[32]....
        /*03d0*/ 	.word	0x00003b40


	//   ....[33]....
        /*03d4*/ 	.word	0x00003b60


	//   ....[34]....
        /*03d8*/ 	.word	0x00003bb0


	//   ....[35]....
        /*03dc*/ 	.word	0x00003bf0


	//   ....[36]....
        /*03e0*/ 	.word	0x00003cd0


	//   ....[37]....
        /*03e4*/ 	.word	0x00003cf0


	//   ....[38]....
        /*03e8*/ 	.word	0x00003f80


	//   ....[39]....
        /*03ec*/ 	.word	0x00003fa0


	//   ....[40]....
        /*03f0*/ 	.word	0x00004030


	//   ....[41]....
        /*03f4*/ 	.word	0x00004050


	//   ....[42]....
        /*03f8*/ 	.word	0x00004060


	//   ....[43]....
        /*03fc*/ 	.word	0x000040a0


	//   ....[44]....
        /*0400*/ 	.word	0x000040c0


	//   ....[45]....
        /*0404*/ 	.word	0x000040d0


	//   ....[46]....
        /*0408*/ 	.word	0x000042a0


	//   ....[47]....
        /*040c*/ 	.word	0x000042b0


	//   ....[48]....
        /*0410*/ 	.word	0x000042f0


	//   ....[49]....
        /*0414*/ 	.word	0x00004300


	//   ....[50]....
        /*0418*/ 	.word	0x00004340


	//   ....[51]....
        /*041c*/ 	.word	0x00004390


	//   ....[52]....
        /*0420*/ 	.word	0x000043f0


	//   ....[53]....
        /*0424*/ 	.word	0x00004430


	//   ....[54]....
        /*0428*/ 	.word	0x00006bd0


	//   ....[55]....
        /*042c*/ 	.word	0x00006bf0


	//   ....[56]....
        /*0430*/ 	.word	0x00006c00


	//   ....[57]....
        /*0434*/ 	.word	0x00006c10


	//   ....[58]....
        /*0438*/ 	.word	0x00006c20


	//   ....[59]....
        /*043c*/ 	.word	0x00006c30


	//   ....[60]....
        /*0440*/ 	.word	0x00006c40


	//   ....[61]....
        /*0444*/ 	.word	0x00006c50


	//   ....[62]....
        /*0448*/ 	.word	0x00006c60


	//   ....[63]....
        /*044c*/ 	.word	0x00006c70


	//   ....[64]....
        /*0450*/ 	.word	0x00006d30


	//   ....[65]....
        /*0454*/ 	.word	0x00006df0


	//   ....[66]....
        /*0458*/ 	.word	0x00006e30


	//   ....[67]....
        /*045c*/ 	.word	0x00006e70


	//   ....[68]....
        /*0460*/ 	.word	0x00006eb0


	//   ....[69]....
        /*0464*/ 	.word	0x00006ef0


	//   ....[70]....
        /*0468*/ 	.word	0x00006f30


	//   ....[71]....
        /*046c*/ 	.word	0x00006f70


	//   ....[72]....
        /*0470*/ 	.word	0x00006fb0


	//   ....[73]....
        /*0474*/ 	.word	0x00007130


	//   ....[74]....
        /*0478*/ 	.word	0x00007450


	//   ....[75]....
        /*047c*/ 	.word	0x000074b0


	//   ....[76]....
        /*0480*/ 	.word	0x00007860


	//   ....[77]....
        /*0484*/ 	.word	0x00007a50


	//   ....[78]....
        /*0488*/ 	.word	0x00007a70


	//   ....[79]....
        /*048c*/ 	.word	0x00007a80


	//   ....[80]....
        /*0490*/ 	.word	0x00007ac0


	//   ....[81]....
        /*0494*/ 	.word	0x00007b00


	//   ....[82]....
        /*0498*/ 	.word	0x00007cf0


	//   ....[83]....
        /*049c*/ 	.word	0x00007d10


	//   ....[84]....
        /*04a0*/ 	.word	0x00007ea0


	//   ....[85]....
        /*04a4*/ 	.word	0x00007ee0


	//   ....[86]....
        /*04a8*/ 	.word	0x00008420


	//   ....[87]....
        /*04ac*/ 	.word	0x00008430


	//   ....[88]....
        /*04b0*/ 	.word	0x00008440


	//   ....[89]....
        /*04b4*/ 	.word	0x00008450


	//   ....[90]....
        /*04b8*/ 	.word	0x00008460


	//   ....[91]....
        /*04bc*/ 	.word	0x00008470


	//   ....[92]....
        /*04c0*/ 	.word	0x000084a0


	//   ....[93]....
        /*04c4*/ 	.word	0x00008520


	//   ....[94]....
        /*04c8*/ 	.word	0x00008750


	//   ....[95]....
        /*04cc*/ 	.word	0x00008780


	//   ....[96]....
        /*04d0*/ 	.word	0x00008790


	//   ....[97]....
        /*04d4*/ 	.word	0x000087a0


	//   ....[98]....
        /*04d8*/ 	.word	0x000087b0


	//   ....[99]....
        /*04dc*/ 	.word	0x000087c0


	//   ....[100]....
        /*04e0*/ 	.word	0x000087d0


	//   ....[101]....
        /*04e4*/ 	.word	0x000087e0


	//   ....[102]....
        /*04e8*/ 	.word	0x0000a9f0


	//   ....[103]....
        /*04ec*/ 	.word	0x0000ab90


	//   ....[104]....
        /*04f0*/ 	.word	0x0000ade0


	//   ....[105]....
        /*04f4*/ 	.word	0x0000af80


	//   ....[106]....
        /*04f8*/ 	.word	0x0000b090


	//   ....[107]....
        /*04fc*/ 	.word	0x0000be40


	//   ....[108]....
        /*0500*/ 	.word	0x0000c170


	//   ....[109]....
        /*0504*/ 	.word	0x0000c570


	//   ....[110]....
        /*0508*/ 	.word	0x0000c820


	//   ....[111]....
        /*050c*/ 	.word	0x0000cad0


	//   ....[112]....
        /*0510*/ 	.word	0x0000cd40


	//   ....[113]....
        /*0514*/ 	.word	0x0000f480


	//   ....[114]....
        /*0518*/ 	.word	0x0000f670


	//   ....[115]....
        /*051c*/ 	.word	0x0000f6e0


	//   ....[116]....
        /*0520*/ 	.word	0x0000f750


	//   ....[117]....
        /*0524*/ 	.word	0x0000f7c0


	//   ....[118]....
        /*0528*/ 	.word	0x0000f830


	//----- nvinfo : EIATTR_REG_RECONFIG
	.align		4
.L_1040:
        /*052c*/ 	.byte	0x01, 0x54
	.zero		2


	//----- nvinfo : EIATTR_SYSCALL_OFFSETS
	.align		4
        /*0530*/ 	.byte	0x04, 0x46
        /*0532*/ 	.short	(.L_1042 - .L_1041)


	//   ....[0]....
.L_1041:
        /*0534*/ 	.word	0x00001280


	//   ....[1]....
        /*0538*/ 	.word	0x00001370


	//   ....[2]....
        /*053c*/ 	.word	0x000014d0


	//   ....[3]....
        /*0540*/ 	.word	0x000015c0


	//----- nvinfo : EIATTR_MBARRIER_INSTR_OFFSETS
	.align		4
.L_1042:
        /*0544*/ 	.byte	0x04, 0x39
        /*0546*/ 	.short	(.L_1044 - .L_1043)


	//   ....[0]....
.L_1043:
        /*0548*/ 	.word	0x00000290
        /*054c*/ 	.word	0x000000ff
        /*0550*/ 	.word	0x00026800
        /*0554*/ 	.short	0x0100
        /*0556*/ 	.byte	0x06
	.zero		1


	//   ....[1]....
        /*0558*/ 	.word	0x00000390
        /*055c*/ 	.word	0x000000ff
        /*0560*/ 	.word	0x00026810
        /*0564*/ 	.short	0x0100
        /*0566*/ 	.byte	0x08
	.zero		1


	//   ....[2]....
        /*0568*/ 	.word	0x000003a0
        /*056c*/ 	.word	0x000000ff
        /*0570*/ 	.word	0x00026820
        /*0574*/ 	.short	0x0100
        /*0576*/ 	.byte	0x08
	.zero		1


	//   ....[3]....
        /*0578*/ 	.word	0x000003b0
        /*057c*/ 	.word	0x000000ff
        /*0580*/ 	.word	0x00026818
        /*0584*/ 	.short	0x0100
        /*0586*/ 	.byte	0x08
	.zero		1


	//   ....[4]....
        /*0588*/ 	.word	0x000003c0
        /*058c*/ 	.word	0x000000ff
        /*0590*/ 	.word	0x00026828
        /*0594*/ 	.short	0x0100
        /*0596*/ 	.byte	0x08
	.zero		1


	//   ....[5]....
        /*0598*/ 	.word	0x000004f0
        /*059c*/ 	.word	0x000000ff
        /*05a0*/ 	.word	0x00026830
        /*05a4*/ 	.short	0x0100
        /*05a6*/ 	.byte	0x08
	.zero		1


	//   ....[6]....
        /*05a8*/ 	.word	0x00000500
        /*05ac*/ 	.word	0x000000ff
        /*05b0*/ 	.word	0x00026840
        /*05b4*/ 	.short	0x0100
        /*05b6*/ 	.byte	0x08
	.zero		1


	//   ....[7]....
        /*05b8*/ 	.word	0x00000510
        /*05bc*/ 	.word	0x000000ff
        /*05c0*/ 	.word	0x00026838
        /*05c4*/ 	.short	0x0100
        /*05c6*/ 	.byte	0x08
	.zero		1


	//   ....[8]....
        /*05c8*/ 	.word	0x00000520
        /*05cc*/ 	.word	0x000000ff
        /*05d0*/ 	.word	0x00026848
        /*05d4*/ 	.short	0x0100
        /*05d6*/ 	.byte	0x08
	.zero		1


	//   ....[9]....
        /*05d8*/ 	.word	0x00001650
        /*05dc*/ 	.word	0x00000010
        /*05e0*/ 	.word	0x00026800
        /*05e4*/ 	.short	0x010a
        /*05e6*/ 	.byte	0x3f
	.zero		1


	//   ....[10]....
        /*05e8*/ 	.word	0x00001670
        /*05ec*/ 	.word	0x00000010
        /*05f0*/ 	.word	0x00026800
        /*05f4*/ 	.short	0x010a
        /*05f6*/ 	.byte	0x3f
	.zero		1


	//   ....[11]....
        /*05f8*/ 	.word	0x00002150
        /*05fc*/ 	.word	0x00000006
        /*0600*/ 	.word	0x00026810
        /*0604*/ 	.short	0x010a
        /*0606*/ 	.byte	0x3f
	.zero		1


	//   ....[12]....
        /*0608*/ 	.word	0x000021c0
        /*060c*/ 	.word	0x00000006
        /*0610*/ 	.word	0x00026810
        /*0614*/ 	.short	0x010a
        /*0616*/ 	.byte	0x3f
	.zero		1


	//   ....[13]....
        /*0618*/ 	.word	0x00002570
        /*061c*/ 	.word	0x00000006
        /*0620*/ 	.word	0x00026830
        /*0624*/ 	.short	0x010a
        /*0626*/ 	.byte	0x3f
	.zero		1


	//   ....[14]....
        /*0628*/ 	.word	0x000025f0
        /*062c*/ 	.word	0x00000006
        /*0630*/ 	.word	0x00026830
        /*0634*/ 	.short	0x010a
        /*0636*/ 	.byte	0x3f
	.zero		1


	//   ....[15]....
        /*0638*/ 	.word	0x00005b30
        /*063c*/ 	.word	0x00000007
        /*0640*/ 	.word	0x00000000
        /*0644*/ 	.short	0x0101
        /*0646*/ 	.byte	0x3f
	.zero		1


	//   ....[16]....
        /*0648*/ 	.word	0x00005ec0
        /*064c*/ 	.word	0x00000006
        /*0650*/ 	.word	0x00000000
        /*0654*/ 	.short	0x0101
        /*0656*/ 	.byte	0x3f
	.zero		1


	//   ....[17]....
        /*0658*/ 	.word	0x000065e0
        /*065c*/ 	.word	0x00000005
        /*0660*/ 	.word	0x00026810
        /*0664*/ 	.short	0x010a
        /*0666*/ 	.byte	0x3f
	.zero		1


	//   ....[18]....
        /*0668*/ 	.word	0x00006660
        /*066c*/ 	.word	0x00000005
        /*0670*/ 	.word	0x00026810
        /*0674*/ 	.short	0x010a
        /*0676*/ 	.byte	0x3f
	.zero		1


	//   ....[19]....
        /*0678*/ 	.word	0x000069e0
        /*067c*/ 	.word	0x00000005
        /*0680*/ 	.word	0x00026830
        /*0684*/ 	.short	0x010a
        /*0686*/ 	.byte	0x3f
	.zero		1


	//   ....[20]....
        /*0688*/ 	.word	0x00006a70
        /*068c*/ 	.word	0x00000005
        /*0690*/ 	.word	0x00026830
        /*0694*/ 	.short	0x010a
        /*0696*/ 	.byte	0x3f
	.zero		1


	//   ....[21]....
        /*0698*/ 	.word	0x00009c90
        /*069c*/ 	.word	0x00000006
        /*06a0*/ 	.word	0x00000000
        /*06a4*/ 	.short	0x0101
        /*06a6*/ 	.byte	0x3f
	.zero		1


	//   ....[22]....
        /*06a8*/ 	.word	0x0000a040
        /*06ac*/ 	.word	0x00000005
        /*06b0*/ 	.word	0x00000000
        /*06b4*/ 	.short	0x0101
        /*06b6*/ 	.byte	0x3f
	.zero		1


	//   ....[23]....
        /*06b8*/ 	.word	0x0000dae0
        /*06bc*/ 	.word	0x0000000f
        /*06c0*/ 	.word	0x00026820
        /*06c4*/ 	.short	0x010a
        /*06c6*/ 	.byte	0x3f
	.zero		1


	//   ....[24]....
        /*06c8*/ 	.word	0x0000e080
        /*06cc*/ 	.word	0x0000000f
        /*06d0*/ 	.word	0x00026840
        /*06d4*/ 	.short	0x010a
        /*06d6*/ 	.byte	0x3f
	.zero		1


	//   ....[25]....
        /*06d8*/ 	.word	0x0000e2e0
        /*06dc*/ 	.word	0x0000000f
        /*06e0*/ 	.word	0x00026828
        /*06e4*/ 	.short	0x010a
        /*06e6*/ 	.byte	0x3f
	.zero		1


	//   ....[26]....
        /*06e8*/ 	.word	0x0000e540
        /*06ec*/ 	.word	0x0000000f
        /*06f0*/ 	.word	0x00026848
        /*06f4*/ 	.short	0x010a
        /*06f6*/ 	.byte	0x3f
	.zero		1


	//   ....[27]....
        /*06f8*/ 	.word	0x0000e740
        /*06fc*/ 	.word	0x0000000f
        /*0700*/ 	.word	0x00026820
        /*0704*/ 	.short	0x010a
        /*0706*/ 	.byte	0x3f
	.zero		1


	//   ....[28]....
        /*0708*/ 	.word	0x0000ea00
        /*070c*/ 	.word	0x0000000f
        /*0710*/ 	.word	0x00026840
        /*0714*/ 	.short	0x010a
        /*0716*/ 	.byte	0x3f
	.zero		1


	//   ....[29]....
        /*0718*/ 	.word	0x0000ec30
        /*071c*/ 	.word	0x0000000f
        /*0720*/ 	.word	0x00026828
        /*0724*/ 	.short	0x010a
        /*0726*/ 	.byte	0x3f
	.zero		1


	//   ....[30]....
        /*0728*/ 	.word	0x0000ef00
        /*072c*/ 	.word	0x00000003
        /*0730*/ 	.word	0x00026840
        /*0734*/ 	.short	0x010a
        /*0736*/ 	.byte	0x3f
	.zero		1


	//   ....[31]....
        /*0738*/ 	.word	0x0000f300
        /*073c*/ 	.word	0x00000007
        /*0740*/ 	.word	0x00000000
        /*0744*/ 	.short	0x010a
        /*0746*/ 	.byte	0x3f
	.zero		1


	//   ....[32]....
        /*0748*/ 	.word	0x0000f350
        /*074c*/ 	.word	0x00000003
        /*0750*/ 	.word	0x00000000
        /*0754*/ 	.short	0x010a
        /*0756*/ 	.byte	0x3f
	.zero		1


	//   ....[33]....
        /*0758*/ 	.word	0x0000f3b0
        /*075c*/ 	.word	0x00000005
        /*0760*/ 	.word	0x00000000
        /*0764*/ 	.short	0x010a
        /*0766*/ 	.byte	0x3f
	.zero		1


	//   ....[34]....
        /*0768*/ 	.word	0x0000f3e0
        /*076c*/ 	.word	0x00000003
        /*0770*/ 	.word	0x00000000
        /*0774*/ 	.short	0x010a
        /*0776*/ 	.byte	0x3f
	.zero		1


	//   ....[35]....
        /*0778*/ 	.word	0x0000f4b0
        /*077c*/ 	.word	0x00000010
        /*0780*/ 	.word	0x00026800
        /*0784*/ 	.short	0x010a
        /*0786*/ 	.byte	0x3f
	.zero		1


	//   ....[36]....
        /*0788*/ 	.word	0x0000f500
        /*078c*/ 	.word	0x00000006
        /*0790*/ 	.word	0x00026810
        /*0794*/ 	.short	0x010a
        /*0796*/ 	.byte	0x3f
	.zero		1


	//   ....[37]....
        /*0798*/ 	.word	0x0000f550
        /*079c*/ 	.word	0x00000006
        /*07a0*/ 	.word	0x00026830
        /*07a4*/ 	.short	0x010a
        /*07a6*/ 	.byte	0x3f
	.zero		1


	//   ....[38]....
        /*07a8*/ 	.word	0x0000f5a0
        /*07ac*/ 	.word	0x00000005
        /*07b0*/ 	.word	0x00026810
        /*07b4*/ 	.short	0x010a
        /*07b6*/ 	.byte	0x3f
	.zero		1


	//   ....[39]....
        /*07b8*/ 	.word	0x0000f5f0
        /*07bc*/ 	.word	0x00000005
        /*07c0*/ 	.word	0x00026830
        /*07c4*/ 	.short	0x010a
        /*07c6*/ 	.byte	0x3f
	.zero		1


	//   ....[40]....
        /*07c8*/ 	.word	0x0000f870
        /*07cc*/ 	.word	0x0000000f
        /*07d0*/ 	.word	0x00026820
        /*07d4*/ 	.short	0x010a
        /*07d6*/ 	.byte	0x3f
	.zero		1


	//   ....[41]....
        /*07d8*/ 	.word	0x0000f8c0
        /*07dc*/ 	.word	0x0000000f
        /*07e0*/ 	.word	0x00026840
        /*07e4*/ 	.short	0x010a
        /*07e6*/ 	.byte	0x3f
	.zero		1


	//   ....[42]....
        /*07e8*/ 	.word	0x0000f910
        /*07ec*/ 	.word	0x0000000f
        /*07f0*/ 	.word	0x00026828
        /*07f4*/ 	.short	0x010a
        /*07f6*/ 	.byte	0x3f
	.zero		1


	//   ....[43]....
        /*07f8*/ 	.word	0x0000f960
        /*07fc*/ 	.word	0x0000000f
        /*0800*/ 	.word	0x00026848
        /*0804*/ 	.short	0x010a
        /*0806*/ 	.byte	0x3f
	.zero		1


	//   ....[44]....
        /*0808*/ 	.word	0x0000f9c0
        /*080c*/ 	.word	0x0000000f
        /*0810*/ 	.word	0x00026820
        /*0814*/ 	.short	0x010a
        /*0816*/ 	.byte	0x3f
	.zero		1


	//   ....[45]....
        /*0818*/ 	.word	0x0000fa10
        /*081c*/ 	.word	0x0000000f
        /*0820*/ 	.word	0x00026840
        /*0824*/ 	.short	0x010a
        /*0826*/ 	.byte	0x3f
	.zero		1


	//   ....[46]....
        /*0828*/ 	.word	0x0000fa60
        /*082c*/ 	.word	0x0000000f
        /*0830*/ 	.word	0x00026828
        /*0834*/ 	.short	0x010a
        /*0836*/ 	.byte	0x3f
	.zero		1


	//   ....[47]....
        /*0838*/ 	.word	0x0000fab0
        /*083c*/ 	.word	0x00000003
        /*0840*/ 	.word	0x00026840
        /*0844*/ 	.short	0x010a
        /*0846*/ 	.byte	0x3f
	.zero		1


	//   ....[48]....
        /*0848*/ 	.word	0x0000fb80
        /*084c*/ 	.word	0x00000007
        /*0850*/ 	.word	0x00000000
        /*0854*/ 	.short	0x010a
        /*0856*/ 	.byte	0x3f
	.zero		1


	//   ....[49]....
        /*0858*/ 	.word	0x0000fbd0
        /*085c*/ 	.word	0x00000003
        /*0860*/ 	.word	0x00000000
        /*0864*/ 	.short	0x010a
        /*0866*/ 	.byte	0x3f
	.zero		1


	//   ....[50]....
        /*0868*/ 	.word	0x0000fc20
        /*086c*/ 	.word	0x00000005
        /*0870*/ 	.word	0x00000000
        /*0874*/ 	.short	0x010a
        /*0876*/ 	.byte	0x3f
	.zero		1


	//----- nvinfo : EIATTR_NUM_MBARRIERS
	.align		4
.L_1044:
        /*0878*/ 	.byte	0x03, 0x38
        /*087a*/ 	.short	0x0009


	//----- nvinfo : EIATTR_EXIT_INSTR_OFFSETS
	.align		4
        /*087c*/ 	.byte	0x04, 0x1c
        /*087e*/ 	.short	(.L_1046 - .L_1045)


	//   ....[0]....
.L_1045:
        /*0880*/ 	.word	0x0000f430


	//----- nvinfo : EIATTR_MAX_THREADS
	.align		4
.L_1046:
        /*0884*/ 	.byte	0x04, 0x05
        /*0886*/ 	.short	(.L_1048 - .L_1047)
.L_1047:
        /*0888*/ 	.word	0x00000180
        /*088c*/ 	.word	0x00000001
        /*0890*/ 	.word	0x00000001


	//----- nvinfo : EIATTR_CRS_STACK_SIZE
	.align		4
.L_1048:
        /*0894*/ 	.byte	0x04, 0x1e
        /*0896*/ 	.short	(.L_1050 - .L_1049)
.L_1049:
        /*0898*/ 	.word	0x00000000


	//----- nvinfo : EIATTR_CBANK_PARAM_SIZE
	.align		4
.L_1050:
        /*089c*/ 	.byte	0x03, 0x19
        /*089e*/ 	.short	0x0770


	//----- nvinfo : EIATTR_PARAM_CBANK
	.align		4
        /*08a0*/ 	.byte	0x04, 0x0a
        /*08a2*/ 	.short	(.L_1052 - .L_1051)
	.align		4
.L_1051:
        /*08a4*/ 	.word	index@(.nv.constant0._ZN7cutlass13device_kernelIN5flash11enable_sm90INS1_16FlashAttnBwdSm90INS1_25CollectiveMainloopBwdSm90ILi2ELi2ELi2EN4cute5tupleIJNS5_1CILi1EEES8_S8_EEENS6_IJNS7_ILi96EEENS7_ILi128EEENS7_ILi64EEEEEENS_10bfloat16_tEfNS_4arch4Sm90ELb1ELb0ELb1ELb1ELb1ELb1ELb0ELb1ELi2ELi1ELi2ELi2ELb0EEENS1_24CollectiveEpilogueBwdGQAISD_fSG_Li256ELb1ELb1EEENS1_25SingleTileBwdLPTSchedulerILb1ELi128ELb1EEEEEEEEEvNT_6ParamsE)
        /*08a8*/ 	.short	0x0210
        /*08aa*/ 	.short	0x0770


	//----- nvinfo : EIATTR_SW_WAR
	.align		4
.L_1052:
        /*08ac*/ 	.byte	0x04, 0x36
        /*08ae*/ 	.short	(.L_1054 - .L_1053)
.L_1053:
        /*08b0*/ 	.word	0x00000008
.L_1054:


//--------------------- .nv.info._ZN7cutlass13device_kernelIN5flash22FlashAttnBwdPreprocessIN4cute5tupleIJNS3_1CILi96EEENS5_ILi64EEEEEENS_10bfloat16_tEfNS_4arch4Sm90ELb1ELb1EEEEEvNT_6ParamsE --------------------------
	.section	.nv.info._ZN7cutlass13device_kernelIN5flash22FlashAttnBwdPreprocessIN4cute5tupleIJNS3_1CILi96EEENS5_ILi64EEEEEENS_10bfloat16_tEfNS_4arch4Sm90ELb1ELb1EEEEEvNT_6ParamsE,"",@"SHT_CUDA_INFO"
	.sectionflags	@""
	.align	4


	//----- nvinfo : EIATTR_CUDA_API_VERSION
	.align		4
        /*0000*/ 	.byte	0x04, 0x37
        /*0002*/ 	.short	(.L_1056 - .L_1055)
.L_1055:
        /*0004*/ 	.word	0x00000082


	//----- nvinfo : EIATTR_KPARAM_INFO
	.align		4
.L_1056:
        /*0008*/ 	.byte	0x04, 0x17
        /*000a*/ 	.short	(.L_1058 - .L_1057)
.L_1057:
        /*000c*/ 	.word	0x00000000
        /*0010*/ 	.short	0x0000
        /*0012*/ 	.short	0x0000
        /*0014*/ 	.byte	0x00, 0xf0, 0xc1, 0x03


	//----- nvinfo : EIATTR_SPARSE_MMA_MASK
	.align		4
.L_1058:
        /*0018*/ 	.byte	0x03, 0x50
        /*001a*/ 	.short	0x0000


	//----- nvinfo : EIATTR_MAXREG_COUNT
	.align		4
        /*001c*/ 	.byte	0x03, 0x1b
        /*001e*/ 	.short	0x0080


	//----- nvinfo : EIATTR_MERCURY_ISA_VERSION
	.align		4
        /*0020*/ 	.byte	0x03, 0x5f
        /*0022*/ 	.short	0x0101


	//----- nvinfo : EIATTR_COOP_GROUP_MASK_REGIDS
	.align		4
        /*0024*/ 	.byte	0x04, 0x29
        /*0026*/ 	.short	(.L_1060 - .L_1059)


	//   ....[0]....
.L_1059:
        /*0028*/ 	.word	0xffffffff


	//   ....[1]....
        /*002c*/ 	.word	0xffffffff


	//   ....[2]....
        /*0030*/ 	.word	0xffffffff


	//   ....[3]....
        /*0034*/ 	.word	0xffffffff


	//   ....[4]....
        /*0038*/ 	.word	0xffffffff


	//   ....[5]....
        /*003c*/ 	.word	0xffffffff


	//   ....[6]....
        /*0040*/ 	.word	0xffffffff


	//   ....[7]....
        /*0044*/ 	.word	0xffffffff


	//   ....[8]....
        /*0048*/ 	.word	0xffffffff


	//----- nvinfo : EIATTR_COOP_GROUP_INSTR_OFFSETS
	.align		4
.L_1060:
        /*004c*/ 	.byte	0x04, 0x28
        /*004e*/ 	.short	(.L_1062 - .L_1061)


	//   ....[0]....
.L_1061:
        /*0050*/ 	.word	0x00001020


	//   ....[1]....
        /*0054*/ 	.word	0x00001030


	//   ....[2]....
        /*0058*/ 	.word	0x00001040


	//   ....[3]....
        /*005c*/ 	.word	0x00001080


	//   ....[4]....
        /*0060*/ 	.word	0x00001090


	//   ....[5]....
        /*0064*/ 	.word	0x000010a0


	//   ....[6]....
        /*0068*/ 	.word	0x000010e0


	//   ....[7]....
        /*006c*/ 	.word	0x00001100


	//   ....[8]....
        /*0070*/ 	.word	0x00001110


	//----- nvinfo : EIATTR_EXIT_INSTR_OFFSETS
	.align		4
.L_1062:
        /*0074*/ 	.byte	0x04, 0x1c
        /*0076*/ 	.short	(.L_1064 - .L_1063)


	//   ....[0]....
.L_1063:
        /*0078*/ 	.word	0x000001b0


	//   ....[1]....
        /*007c*/ 	.word	0x00001740


	//   ....[2]....
        /*0080*/ 	.word	0x000017c0


	//----- nvinfo : EIATTR_MAX_THREADS
	.align		4
.L_1064:
        /*0084*/ 	.byte	0x04, 0x05
        /*0086*/ 	.short	(.L_1066 - .L_1065)
.L_1065:
        /*0088*/ 	.word	0x00000100
        /*008c*/ 	.word	0x00000001
        /*0090*/ 	.word	0x00000001


	//----- nvinfo : EIATTR_CRS_STACK_SIZE
	.align		4
.L_1066:
        /*0094*/ 	.byte	0x04, 0x1e
        /*0096*/ 	.short	(.L_1068 - .L_1067)
.L_1067:
        /*0098*/ 	.word	0x00000000


	//----- nvinfo : EIATTR_CBANK_PARAM_SIZE
	.align		4
.L_1068:
        /*009c*/ 	.byte	0x03, 0x19
        /*009e*/ 	.short	0x00f0


	//----- nvinfo : EIATTR_PARAM_CBANK
	.align		4
        /*00a0*/ 	.byte	0x04, 0x0a
        /*00a2*/ 	.short	(.L_1070 - .L_1069)
	.align		4
.L_1069:
        /*00a4*/ 	.word	index@(.nv.constant0._ZN7cutlass13device_kernelIN5flash22FlashAttnBwdPreprocessIN4cute5tupleIJNS3_1CILi96EEENS5_ILi64EEEEEENS_10bfloat16_tEfNS_4arch4Sm90ELb1ELb1EEEEEvNT_6ParamsE)
        /*00a8*/ 	.short	0x0210
        /*00aa*/ 	.short	0x00f0


	//----- nvinfo : EIATTR_SW_WAR
	.align		4
.L_1070:
        /*00ac*/ 	.byte	0x04, 0x36
        /*00ae*/ 	.short	(.L_1072 - .L_1071)
.L_1071:
        /*00b0*/ 	.word	0x00000008
.L_1072:


//--------------------- .nv.info._ZN7cutlass13device_kernelIN5flash11enable_sm90INS1_16FlashAttnBwdSm90INS1_25CollectiveMainloopBwdSm90ILi2ELi2ELi2EN4cute5tupleIJNS5_1CILi1EEES8_S8_EEENS6_IJNS7_ILi128EEESA_NS7_ILi64EEEEEENS_10bfloat16_tEfNS_4arch4Sm90ELb0ELb0ELb0ELb0ELb0ELb1ELb0ELb0ELi2ELi1ELi2ELi2ELb0EEENS1_21CollectiveEpilogueBwdISC_SD_SF_Li256ELb0ELb0ELi1EEENS1_19SingleTileSchedulerILb0ELb0ELb0ELi128EEEEEEEEEvNT_6ParamsE --------------------------
	.section	.nv.info._ZN7cutlass13device_kernelIN5flash11enable_sm90INS1_16FlashAttnBwdSm90INS1_25CollectiveMainloopBwdSm90ILi2ELi2ELi2EN4cute5tupleIJNS5_1CILi1EEES8_S8_EEENS6_IJNS7_ILi128EEESA_NS7_ILi64EEEEEENS_10bfloat16_tEfNS_4arch4Sm90ELb0ELb0ELb0ELb0ELb0ELb1ELb0ELb0ELi2ELi1ELi2ELi2ELb0EEENS1_21CollectiveEpilogueBwdISC_SD_SF_Li256ELb0ELb0ELi1EEENS1_19SingleTileSchedulerILb0ELb0ELb0ELi128EEEEEEEEEvNT_6ParamsE,"",@"SHT_CUDA_INFO"
	.sectionflags	@""
	.align	4


	//----- nvinfo : EIATTR_CUDA_API_VERSION
	.align		4
        /*0000*/ 	.byte	0x04, 0x37
        /*0002*/ 	.short	(.L_1074 - .L_1073)
.L_1073:
        /*0004*/ 	.word	0x00000082


	//----- nvinfo : EIATTR_KPARAM_INFO
	.align		4
.L_1074:
        /*0008*/ 	.byte	0x04, 0x17
        /*000a*/ 	.short	(.L_1076 - .L_1075)
.L_1075:
        /*000c*/ 	.word	0x00000000
        /*0010*/ 	.short	0x0000
        /*0012*/ 	.short	0x0070
        /*0014*/ 	.byte	0x00, 0xf0, 0x01, 0x24


	//----- nvinfo : EIATTR_SPARSE_MMA_MASK
	.align		4
.L_1076:
        /*0018*/ 	.byte	0x03, 0x50
        /*001a*/ 	.short	0x0000


	//----- nvinfo : EIATTR_MAXREG_COUNT
	.align		4
        /*001c*/ 	.byte	0x03, 0x1b
        /*001e*/ 	.short	0x00a8


	//----- nvinfo : EIATTR_NUM_BARRIERS
	.align		4
        /*0020*/ 	.byte	0x02, 0x4c
        /*0022*/ 	.byte	0x10
	.zero		1


	//----- nvinfo : EIATTR_EXTERNS
	.align		4
        /*0024*/ 	.byte	0x04, 0x0f
        /*0026*/ 	.short	(.L_1078 - .L_1077)


	//   ....[0]....
	.align		4
.L_1077:
        /*0028*/ 	.word	index@(__assertfail)


	//----- nvinfo : EIATTR_ANNOTATIONS
	.align		4
.L_1078:
        /*002c*/ 	.byte	0x04, 0x55
        /*002e*/ 	.short	(.L_1080 - .L_1079)


	//   ....[0]....
.L_1079:
        /*0030*/ 	.word	0x00000001
        /*0034*/ 	.byte	0x40, 0x0c, 0x00, 0x00, 0x01, 0x00, 0x00, 0x00, 0xd0, 0x0e, 0x00, 0x00, 0x01, 0x00, 0x00, 0x00
        /*0044*/ 	.byte	0x00, 0x14, 0x00, 0x00, 0x01, 0x00, 0x00, 0x00, 0x30, 0x14, 0x00, 0x00, 0x01, 0x00, 0x00, 0x00
        /*0054*/ 	.byte	0x60, 0x14, 0x00, 0x00, 0x01, 0x00, 0x00, 0x00, 0xd0, 0x15, 0x00, 0x00, 0x01, 0x00, 0x00, 0x00
        /*0064*/ 	.byte	0x00, 0x16, 0x00, 0x00, 0x01, 0x00, 0x00, 0x00, 0x20, 0x16, 0x00, 0x00, 0x01, 0x00, 0x00, 0x00
        /*0074*/ 	.byte	0x80, 0x4c, 0x00, 0x00


	//----- nvinfo : EIATTR_MERCURY_ISA_VERSION
	.align		4
.L_1080:
        /*0078*/ 	.byte	0x03, 0x5f
        /*007a*/ 	.short	0x0101


	//----- nvinfo : EIATTR_INT_WARP_WIDE_INSTR_OFFSETS
	.align		4
        /*007c*/ 	.byte	0x04, 0x31
        /*007e*/ 	.short	(.L_1082 - .L_1081)


	//   ....[0]....
.L_1081:
        /*0080*/ 	.word	0x000001e0


	//   ....[1]....
        /*0084*/ 	.word	0x000002a0


	//----- nvinfo : EIATTR_COOP_GROUP_MASK_REGIDS
	.align		4
.L_1082:
        /*0088*/ 	.byte	0x04, 0x29
        /*008a*/ 	.short	(.L_1084 - .L_1083)


	//   ....[0]....
.L_1083:
        /*008c*/ 	.word	0xffffffff


	//   ....[1]....
        /*0090*/ 	.word	0xffffffff


	//   ....[2]....
        /*0094*/ 	.word	0xffffffff


	//   ....[3]....
        /*0098*/ 	.word	0xffffffff


	//   ....[4]....
        /*009c*/ 	.word	0xffffffff


	//   ....[5]....
        /*00a0*/ 	.word	0xffffffff


	//   ....[6]....
        /*00a4*/ 	.word	0xffffffff


	//   ....[7]....
        /*00a8*/ 	.word	0xffffffff


	//   ....[8]....
        /*00ac*/ 	.word	0xffffffff


	//   ....[9]....
        /*00b0*/ 	.word	0xffffffff


	//   ....[10]....
        /*00b4*/ 	.word	0xffffffff


	//   ....[11]....
        /*00b8*/ 	.word	0xffffffff


	//   ....[12]....
        /*00bc*/ 	.word	0xffffffff


	//   ....[13]....
        /*00c0*/ 	.word	0xffffffff


	//   ....[14]....
        /*00c4*/ 	.word	0xffffffff


	//   ....[15]....
        /*00c8*/ 	.word	0xffffffff


	//   ....[16]....
        /*00cc*/ 	.word	0xffffffff


	//   ....[17]....
        /*00d0*/ 	.word	0xffffffff


	//   ....[18]....
        /*00d4*/ 	.word	0xffffffff


	//   ....[19]....
        /*00d8*/ 	.word	0xffffffff


	//   ....[20]....
        /*00dc*/ 	.word	0xffffffff


	//   ....[21]....
        /*00e0*/ 	.word	0xffffffff


	//   ....[22]....
        /*00e4*/ 	.word	0xffffffff


	//   ....[23]....
        /*00e8*/ 	.word	0xffffffff


	//   ....[24]....
        /*00ec*/ 	.word	0xffffffff


	//   ....[25]....
        /*00f0*/ 	.word	0xffffffff


	//   ....[26]....
        /*00f4*/ 	.word	0xffffffff


	//   ....[27]....
        /*00f8*/ 	.word	0xffffffff


	//   ....[28]....
        /*00fc*/ 	.word	0xffffffff


	//   ....[29]....
        /*0100*/ 	.word	0xffffffff


	//   ....[30]....
        /*0104*/ 	.word	0xffffffff


	//   ....[31]....
        /*0108*/ 	.word	0xffffffff


	//   ....[32]....
        /*010c*/ 	.word	0xffffffff


	//   ....[33]....
        /*0110*/ 	.word	0xffffffff


	//   ....[34]....
        /*0114*/ 	.word	0xffffffff


	//   ....[35]....
        /*0118*/ 	.word	0xffffffff


	//   ....[36]....
        /*011c*/ 	.word	0xffffffff


	//   ....[37]....
        /*0120*/ 	.word	0xffffffff


	//   ....[38]....
        /*0124*/ 	.word	0xffffffff


	//   ....[39]....
        /*0128*/ 	.word	0xffffffff


	//   ....[40]....
        /*012c*/ 	.word	0xffffffff


	//   ....[41]....
        /*0130*/ 	.word	0xffffffff


	//   ....[42]....
        /*0134*/ 	.word	0xffffffff


	//   ....[43]....
        /*0138*/ 	.word	0xffffffff


	//   ....[44]....
        /*013c*/ 	.word	0xffffffff


	//   ....[45]....
        /*0140*/ 	.word	0xffffffff


	//   ....[46]....
        /*0144*/ 	.word	0xffffffff


	//   ....[47]....
        /*0148*/ 	.word	0xffffffff


	//   ....[48]....
        /*014c*/ 	.word	0xffffffff


	//   ....[49]....
        /*0150*/ 	.word	0xffffffff


	//   ....[50]....
        /*0154*/ 	.word	0xffffffff


	//   ....[51]....
        /*0158*/ 	.word	0xffffffff


	//   ....[52]....
        /*015c*/ 	.word	0xffffffff


	//   ....[53]....
        /*0160*/ 	.word	0xffffffff


	//   ....[54]....
        /*0164*/ 	.word	0xffffffff


	//   ....[55]....
        /*0168*/ 	.word	0xffffffff


	//   ....[56]....
        /*016c*/ 	.word	0xffffffff


	//   ....[57]....
        /*0170*/ 	.word	0xffffffff


	//   ....[58]....
        /*0174*/ 	.word	0xffffffff


	//   ....[59]....
        /*0178*/ 	.word	0xffffffff


	//   ....[60]....
        /*017c*/ 	.word	0xffffffff


	//   ....[61]....
        /*0180*/ 	.word	0xffffffff


	//   ....[62]....
        /*0184*/ 	.word	0xffffffff


	//   ....[63]....
        /*0188*/ 	.word	0xffffffff


	//   ....[64]....
        /*018c*/ 	.word	0xffffffff


	//   ....[65]....
        /*0190*/ 	.word	0xffffffff


	//   ....[66]....
        /*0194*/ 	.word	0xffffffff


	//   ....[67]....
        /*0198*/ 	.word	0xffffffff


	//   ....[68]....
        /*019c*/ 	.word	0xffffffff


	//   ....[69]....
        /*01a0*/ 	.word	0xffffffff


	//   ....[70]....
        /*01a4*/ 	.word	0xffffffff


	//   ....[71]....
        /*01a8*/ 	.word	0xffffffff


	//   ....[72]....
        /*01ac*/ 	.word	0x0500000f


	//----- nvinfo : EIATTR_COOP_GROUP_INSTR_OFFSETS
	.align		4
.L_1084:
        /*01b0*/ 	.byte	0x04, 0x28
        /*01b2*/ 	.short	(.L_1086 - .L_1085)


	//   ....[0]....
.L_1085:
        /*01b4*/ 	.word	0x00000060


	//   ....[1]....
        /*01b8*/ 	.word	0x000001f0


	//   ....[2]....
        /*01bc*/ 	.word	0x00000280


	//   ....[3]....
        /*01c0*/ 	.word	0x00000400


	//   ....[4]....
        /*01c4*/ 	.word	0x00000640


	//   ....[5]....
        /*01c8*/ 	.word	0x00000b90


	//   ....[6]....
        /*01cc*/ 	.word	0x00001ad0


	//   ....[7]....
        /*01d0*/ 	.word	0x00001b10


	//   ....[8]....
        /*01d4*/ 	.word	0x00001b50


	//   ....[9]....
        /*01d8*/ 	.word	0x00001bb0


	//   ....[10]....
        /*01dc*/ 	.word	0x00001c80


	//   ....[11]....
        /*01e0*/ 	.word	0x00001cd0


	//   ....[12]....
        /*01e4*/ 	.word	0x00001d10


	//   ....[13]....
        /*01e8*/ 	.word	0x00001d50


	//   ....[14]....
        /*01ec*/ 	.word	0x00001d80


	//   ....[15]....
        /*01f0*/ 	.word	0x00001dc0


	//   ....[16]....
        /*01f4*/ 	.word	0x00001e00


	//   ....[17]....
        /*01f8*/ 	.word	0x00001e80


	//   ....[18]....
        /*01fc*/ 	.word	0x00001ee0


	//   ....[19]....
        /*0200*/ 	.word	0x00001f10


	//   ....[20]....
        /*0204*/ 	.word	0x00001f40


	//   ....[21]....
        /*0208*/ 	.word	0x00001f70


	//   ....[22]....
        /*020c*/ 	.word	0x00001fb0


	//   ....[23]....
        /*0210*/ 	.word	0x00002050


	//   ....[24]....
        /*0214*/ 	.word	0x000020d0


	//   ....[25]....
        /*0218*/ 	.word	0x00002110


	//   ....[26]....
        /*021c*/ 	.word	0x00002150


	//   ....[27]....
        /*0220*/ 	.word	0x00002190


	//   ....[28]....
        /*0224*/ 	.word	0x000021e0


	//   ....[29]....
        /*0228*/ 	.word	0x00002220


	//   ....[30]....
        /*022c*/ 	.word	0x000022b0


	//   ....[31]....
        /*0230*/ 	.word	0x000022f0


	//   ....[32]....
        /*0234*/ 	.word	0x00002330


	//   ....[33]....
        /*0238*/ 	.word	0x00002380


	//   ....[34]....
        /*023c*/ 	.word	0x000023f0


	//   ....[35]....
        /*0240*/ 	.word	0x00002490


	//   ....[36]....
        /*0244*/ 	.word	0x000024d0


	//   ....[37]....
        /*0248*/ 	.word	0x000026a0


	//   ....[38]....
        /*024c*/ 	.word	0x00002b20


	//   ....[39]....
        /*0250*/ 	.word	0x00002b30


	//   ....[40]....
        /*0254*/ 	.word	0x00002b40


	//   ....[41]....
        /*0258*/ 	.word	0x00002b50


	//   ....[42]....
        /*025c*/ 	.word	0x00002b60


	//   ....[43]....
        /*0260*/ 	.word	0x00002b70


	//   ....[44]....
        /*0264*/ 	.word	0x00002ba0


	//   ....[45]....
        /*0268*/ 	.word	0x00002bd0


	//   ....[46]....
        /*026c*/ 	.word	0x00002c10


	//   ....[47]....
        /*0270*/ 	.word	0x00002c50


	//   ....[48]....
        /*0274*/ 	.word	0x00002c90


	//   ....[49]....
        /*0278*/ 	.word	0x00002cd0


	//   ....[50]....
        /*027c*/ 	.word	0x00002d00


	//   ....[51]....
        /*0280*/ 	.word	0x00002d30


	//   ....[52]....
        /*0284*/ 	.word	0x00002d90


	//   ....[53]....
        /*0288*/ 	.word	0x00002dd0


	//   ....[54]....
        /*028c*/ 	.word	0x00002e10


	//   ....[55]....
        /*0290*/ 	.word	0x00002e50


	//   ....[56]....
        /*0294*/ 	.word	0x00002e90


	//   ....[57]....
        /*0298*/ 	.word	0x00002ed0


	//   ....[58]....
        /*029c*/ 	.word	0x00002f10


	//   ....[59]....
        /*02a0*/ 	.word	0x00002f50


	//   ....[60]....
        /*02a4*/ 	.word	0x00002f90


	//   ....[61]....
        /*02a8*/ 	.word	0x00002fd0


	//   ....[62]....
        /*02ac*/ 	.word	0x00003010


	//   ....[63]....
        /*02b0*/ 	.word	0x00003050


	//   ....[64]....
        /*02b4*/ 	.word	0x00003090


	//   ....[65]....
        /*02b8*/ 	.word	0x000030d0


	//   ....[66]....
        /*02bc*/ 	.word	0x00003110


	//   ....[67]....
        /*02c0*/ 	.word	0x00003150


	//   ....[68]....
        /*02c4*/ 	.word	0x00003190


	//   ....[69]....
        /*02c8*/ 	.word	0x000031d0


	//   ....[70]....
        /*02cc*/ 	.word	0x00004e80


	//   ....[71]....
        /*02d0*/ 	.word	0x00005360


	//   ....[72]....
        /*02d4*/ 	.word	0x000077b0


	//----- nvinfo : EIATTR_REG_RECONFIG
	.align		4
.L_1086:
        /*02d8*/ 	.byte	0x01, 0x54
	.zero		2


	//----- nvinfo : EIATTR_SYSCALL_OFFSETS
	.align		4
        /*02dc*/ 	.byte	0x04, 0x46
        /*02de*/ 	.short	(.L_1088 - .L_1087)


	//   ....[0]....
.L_1087:
        /*02e0*/ 	.word	0x000007f0


	//   ....[1]....
        /*02e4*/ 	.word	0x000008e0


	//   ....[2]....
        /*02e8*/ 	.word	0x00000a40


	//   ....[3]....
        /*02ec*/ 	.word	0x00000b30


	//   ....[4]....
        /*02f0*/ 	.word	0x00004900


	//   ....[5]....
        /*02f4*/ 	.word	0x00004a30


	//   ....[6]....
        /*02f8*/ 	.word	0x00004b50


	//   ....[7]....
        /*02fc*/ 	.word	0x00004c70


	//----- nvinfo : EIATTR_MBARRIER_INSTR_OFFSETS
	.align		4
.L_1088:
        /*0300*/ 	.byte	0x04, 0x39
        /*0302*/ 	.short	(.L_1090 - .L_1089)


	//   ....[0]....
.L_1089:
        /*0304*/ 	.word	0x000002c0
        /*0308*/ 	.word	0x000000ff
        /*030c*/ 	.word	0x00030c00
        /*0310*/ 	.short	0x0100
        /*0312*/ 	.byte	0x06
	.zero		1


	//   ....[1]....
        /*0314*/ 	.word	0x000003b0
        /*0318*/ 	.word	0x000000ff
        /*031c*/ 	.word	0x00030c10
        /*0320*/ 	.short	0x0100
        /*0322*/ 	.byte	0x08
	.zero		1


	//   ....[2]....
        /*0324*/ 	.word	0x000003c0
        /*0328*/ 	.word	0x000000ff
        /*032c*/ 	.word	0x00030c20
        /*0330*/ 	.short	0x0100
        /*0332*/ 	.byte	0x08
	.zero		1


	//   ....[3]....
        /*0334*/ 	.word	0x000003d0
        /*0338*/ 	.word	0x000000ff
        /*033c*/ 	.word	0x00030c18
        /*0340*/ 	.short	0x0100
        /*0342*/ 	.byte	0x08
	.zero		1


	//   ....[4]....
        /*0344*/ 	.word	0x000003e0
        /*0348*/ 	.word	0x000000ff
        /*034c*/ 	.word	0x00030c28
        /*0350*/ 	.short	0x0100
        /*0352*/ 	.byte	0x08
	.zero		1


	//   ....[5]....
        /*0354*/ 	.word	0x00000510
        /*0358*/ 	.word	0x000000ff
        /*035c*/ 	.word	0x00030c30
        /*0360*/ 	.short	0x0100
        /*0362*/ 	.byte	0x08
	.zero		1


	//   ....[6]....
        /*0364*/ 	.word	0x00000520
        /*0368*/ 	.word	0x000000ff
        /*036c*/ 	.word	0x00030c40
        /*0370*/ 	.short	0x0100
        /*0372*/ 	.byte	0x08
	.zero		1


	//   ....[7]....
        /*0374*/ 	.word	0x00000530
        /*0378*/ 	.word	0x000000ff
        /*037c*/ 	.word	0x00030c38
        /*0380*/ 	.short	0x0100
        /*0382*/ 	.byte	0x08
	.zero		1


	//   ....[8]....
        /*0384*/ 	.word	0x00000540
        /*0388*/ 	.word	0x000000ff
        /*038c*/ 	.word	0x00030c48
        /*0390*/ 	.short	0x0100
        /*0392*/ 	.byte	0x08
	.zero		1


	//   ....[9]....
        /*0394*/ 	.word	0x00000bc0
        /*0398*/ 	.word	0x000000e1
        /*039c*/ 	.word	0x00030c00
        /*03a0*/ 	.short	0x010a
        /*03a2*/ 	.byte	0x3f
	.zero		1


	//   ....[10]....
        /*03a4*/ 	.word	0x00000c60
        /*03a8*/ 	.word	0x000000e1
        /*03ac*/ 	.word	0x00030c00
        /*03b0*/ 	.short	0x010a
        /*03b2*/ 	.byte	0x3f
	.zero		1


	//   ....[11]....
        /*03b4*/ 	.word	0x00001510
        /*03b8*/ 	.word	0x00000009
        /*03bc*/ 	.word	0x00030c10
        /*03c0*/ 	.short	0x010a
        /*03c2*/ 	.byte	0x3f
	.zero		1


	//   ....[12]....
        /*03c4*/ 	.word	0x00001580
        /*03c8*/ 	.word	0x00000009
        /*03cc*/ 	.word	0x00030c10
        /*03d0*/ 	.short	0x010a
        /*03d2*/ 	.byte	0x3f
	.zero		1


	//   ....[13]....
        /*03d4*/ 	.word	0x00001990
        /*03d8*/ 	.word	0x00000009
        /*03dc*/ 	.word	0x00030c30
        /*03e0*/ 	.short	0x010a
        /*03e2*/ 	.byte	0x3f
	.zero		1


	//   ....[14]....
        /*03e4*/ 	.word	0x00001a10
        /*03e8*/ 	.word	0x00000009
        /*03ec*/ 	.word	0x00030c30
        /*03f0*/ 	.short	0x010a
        /*03f2*/ 	.byte	0x3f
	.zero		1


	//   ....[15]....
        /*03f4*/ 	.word	0x00004150
        /*03f8*/ 	.word	0x0000000a
        /*03fc*/ 	.word	0x00000000
        /*0400*/ 	.short	0x0101
        /*0402*/ 	.byte	0x3f
	.zero		1


	//   ....[16]....
        /*0404*/ 	.word	0x00004590
        /*0408*/ 	.word	0x00000009
        /*040c*/ 	.word	0x00000000
        /*0410*/ 	.short	0x0101
        /*0412*/ 	.byte	0x3f
	.zero		1


	//   ....[17]....
        /*0414*/ 	.word	0x000061a0
        /*0418*/ 	.word	0x0000000b
        /*041c*/ 	.word	0x00030c20
        /*0420*/ 	.short	0x010a
        /*0422*/ 	.byte	0x3f
	.zero		1


	//   ....[18]....
        /*0424*/ 	.word	0x00006670
        /*0428*/ 	.word	0x0000000b
        /*042c*/ 	.word	0x00030c40
        /*0430*/ 	.short	0x010a
        /*0432*/ 	.byte	0x3f
	.zero		1


	//   ....[19]....
        /*0434*/ 	.word	0x000068a0
        /*0438*/ 	.word	0x0000000b
        /*043c*/ 	.word	0x00030c28
        /*0440*/ 	.short	0x010a
        /*0442*/ 	.byte	0x3f
	.zero		1


	//   ....[20]....
        /*0444*/ 	.word	0x00006a40
        /*0448*/ 	.word	0x0000000b
        /*044c*/ 	.word	0x00030c48
        /*0450*/ 	.short	0x010a
        /*0452*/ 	.byte	0x3f
	.zero		1


	//   ....[21]....
        /*0454*/ 	.word	0x00006c50
        /*0458*/ 	.word	0x0000000b
        /*045c*/ 	.word	0x00030c20
        /*0460*/ 	.short	0x010a
        /*0462*/ 	.byte	0x3f
	.zero		1


	//   ....[22]....
        /*0464*/ 	.word	0x00006e60
        /*0468*/ 	.word	0x0000000b
        /*046c*/ 	.word	0x00030c40
        /*0470*/ 	.short	0x010a
        /*0472*/ 	.byte	0x3f
	.zero		1


	//   ....[23]....
        /*0474*/ 	.word	0x00007060
        /*0478*/ 	.word	0x0000000b
        /*047c*/ 	.word	0x00030c28
        /*0480*/ 	.short	0x010a
        /*0482*/ 	.byte	0x3f
	.zero		1


	//   ....[24]....
        /*0484*/ 	.word	0x00007260
        /*0488*/ 	.word	0x0000000d
        /*048c*/ 	.word	0x00030c40
        /*0490*/ 	.short	0x010a
        /*0492*/ 	.byte	0x3f
	.zero		1


	//   ....[25]....
        /*0494*/ 	.word	0x00007620
        /*0498*/ 	.word	0x00000006
        /*049c*/ 	.word	0x00000000
        /*04a0*/ 	.short	0x010a
        /*04a2*/ 	.byte	0x3f
	.zero		1


	//   ....[26]....
        /*04a4*/ 	.word	0x00007680
        /*04a8*/ 	.word	0x00000003
        /*04ac*/ 	.word	0x00000000
        /*04b0*/ 	.short	0x010a
        /*04b2*/ 	.byte	0x3f
	.zero		1


	//   ....[27]....
        /*04b4*/ 	.word	0x000076e0
        /*04b8*/ 	.word	0x00000000
        /*04bc*/ 	.word	0x00000000
        /*04c0*/ 	.short	0x010a
        /*04c2*/ 	.byte	0x3f
	.zero		1


	//   ....[28]....
        /*04c4*/ 	.word	0x00007710
        /*04c8*/ 	.word	0x00000003
        /*04cc*/ 	.word	0x00000000
        /*04d0*/ 	.short	0x010a
        /*04d2*/ 	.byte	0x3f
	.zero		1


	//   ....[29]....
        /*04d4*/ 	.word	0x000077e0
        /*04d8*/ 	.word	0x000000e1
        /*04dc*/ 	.word	0x00030c00
        /*04e0*/ 	.short	0x010a
        /*04e2*/ 	.byte	0x3f
	.zero		1


	//   ....[30]....
        /*04e4*/ 	.word	0x00007830
        /*04e8*/ 	.word	0x00000009
        /*04ec*/ 	.word	0x00030c10
        /*04f0*/ 	.short	0x010a
        /*04f2*/ 	.byte	0x3f
	.zero		1


	//   ....[31]....
        /*04f4*/ 	.word	0x00007880
        /*04f8*/ 	.word	0x00000009
        /*04fc*/ 	.word	0x00030c30
        /*0500*/ 	.short	0x010a
        /*0502*/ 	.byte	0x3f
	.zero		1


	//   ....[32]....
        /*0504*/ 	.word	0x000078d0
        /*0508*/ 	.word	0x0000000b
        /*050c*/ 	.word	0x00030c20
        /*0510*/ 	.short	0x010a
        /*0512*/ 	.byte	0x3f
	.zero		1


	//   ....[33]....
        /*0514*/ 	.word	0x00007920
        /*0518*/ 	.word	0x0000000b
        /*051c*/ 	.word	0x00030c40
        /*0520*/ 	.short	0x010a
        /*0522*/ 	.byte	0x3f
	.zero		1


	//   ....[34]....
        /*0524*/ 	.word	0x00007970
        /*0528*/ 	.word	0x0000000b
        /*052c*/ 	.word	0x00030c28
        /*0530*/ 	.short	0x010a
        /*0532*/ 	.byte	0x3f
	.zero		1


	//   ....[35]....
        /*0534*/ 	.word	0x000079c0
        /*0538*/ 	.word	0x0000000b
        /*053c*/ 	.word	0x00030c48
        /*0540*/ 	.short	0x010a
        /*0542*/ 	.byte	0x3f
	.zero		1


	//   ....[36]....
        /*0544*/ 	.word	0x00007a20
        /*0548*/ 	.word	0x0000000b
        /*054c*/ 	.word	0x00030c20
        /*0550*/ 	.short	0x010a
        /*0552*/ 	.byte	0x3f
	.zero		1


	//   ....[37]....
        /*0554*/ 	.word	0x00007a70
        /*0558*/ 	.word	0x0000000b
        /*055c*/ 	.word	0x00030c40
        /*0560*/ 	.short	0x010a
        /*0562*/ 	.byte	0x3f
	.zero		1


	//   ....[38]....
        /*0564*/ 	.word	0x00007ac0
        /*0568*/ 	.word	0x0000000b
        /*056c*/ 	.word	0x00030c28
        /*0570*/ 	.short	0x010a
        /*0572*/ 	.byte	0x3f
	.zero		1


	//   ....[39]....
        /*0574*/ 	.word	0x00007b10
        /*0578*/ 	.word	0x0000000d
        /*057c*/ 	.word	0x00030c40
        /*0580*/ 	.short	0x010a
        /*0582*/ 	.byte	0x3f
	.zero		1


	//   ....[40]....
        /*0584*/ 	.word	0x00007bf0
        /*0588*/ 	.word	0x00000006
        /*058c*/ 	.word	0x00000000
        /*0590*/ 	.short	0x010a
        /*0592*/ 	.byte	0x3f
	.zero		1


	//   ....[41]....
        /*0594*/ 	.word	0x00007c40
        /*0598*/ 	.word	0x00000003
        /*059c*/ 	.word	0x00000000
        /*05a0*/ 	.short	0x010a
        /*05a2*/ 	.byte	0x3f
	.zero		1


	//   ....[42]....
        /*05a4*/ 	.word	0x00007c90
        /*05a8*/ 	.word	0x00000000
        /*05ac*/ 	.word	0x00000000
        /*05b0*/ 	.short	0x010a
        /*05b2*/ 	.byte	0x3f
	.zero		1


	//----- nvinfo : EIATTR_NUM_MBARRIERS
	.align		4
.L_1090:
        /*05b4*/ 	.byte	0x03, 0x38
        /*05b6*/ 	.short	0x0009


	//----- nvinfo : EIATTR_EXIT_INSTR_OFFSETS
	.align		4
        /*05b8*/ 	.byte	0x04, 0x1c
        /*05ba*/ 	.short	(.L_1092 - .L_1091)


	//   ....[0]....
.L_1091:
        /*05bc*/ 	.word	0x00007760


	//----- nvinfo : EIATTR_MAX_THREADS
	.align		4
.L_1092:
        /*05c0*/ 	.byte	0x04, 0x05
        /*05c2*/ 	.short	(.L_1094 - .L_1093)
.L_1093:
        /*05c4*/ 	.word	0x00000180
        /*05c8*/ 	.word	0x00000001
        /*05cc*/ 	.word	0x00000001


	//----- nvinfo : EIATTR_CRS_STACK_SIZE
	.align		4
.L_1094:
        /*05d0*/ 	.byte	0x04, 0x1e
        /*05d2*/ 	.short	(.L_1096 - .L_1095)
.L_1095:
        /*05d4*/ 	.word	0x00000000


	//----- nvinfo : EIATTR_CBANK_PARAM_SIZE
	.align		4
.L_1096:
        /*05d8*/ 	.byte	0x03, 0x19
        /*05da*/ 	.short	0x0970


	//----- nvinfo : EIATTR_PARAM_CBANK
	.align		4
        /*05dc*/ 	.byte	0x04, 0x0a
        /*05de*/ 	.short	(.L_1098 - .L_1097)
	.align		4
.L_1097:
        /*05e0*/ 	.word	index@(.nv.constant0._ZN7cutlass13device_kernelIN5flash11enable_sm90INS1_16FlashAttnBwdSm90INS1_25CollectiveMainloopBwdSm90ILi2ELi2ELi2EN4cute5tupleIJNS5_1CILi1EEES8_S8_EEENS6_IJNS7_ILi128EEESA_NS7_ILi64EEEEEENS_10bfloat16_tEfNS_4arch4Sm90ELb0ELb0ELb0ELb0ELb0ELb1ELb0ELb0ELi2ELi1ELi2ELi2ELb0EEENS1_21CollectiveEpilogueBwdISC_SD_SF_Li256ELb0ELb0ELi1EEENS1_19SingleTileSchedulerILb0ELb0ELb0ELi128EEEEEEEEEvNT_6ParamsE)
        /*05e4*/ 	.short	0x0210
        /*05e6*/ 	.short	0x0970


	//----- nvinfo : EIATTR_SW_WAR
	.align		4
.L_1098:
        /*05e8*/ 	.byte	0x04, 0x36
        /*05ea*/ 	.short	(.L_1100 - .L_1099)
.L_1099:
        /*05ec*/ 	.word	0x00000008
.L_1100:


//--------------------- .nv.info._ZN7cutlass13device_kernelIN5flash11enable_sm90INS1_16FlashAttnBwdSm90INS1_25CollectiveMainloopBwdSm90ILi2ELi2ELi2EN4cute5tupleIJNS5_1CILi1EEES8_S8_EEENS6_IJNS7_ILi128EEESA_NS7_ILi64EEEEEENS_10bfloat16_tEfNS_4arch4Sm90ELb0ELb0ELb0ELb0ELb1ELb1ELb0ELb0ELi2ELi1ELi2ELi2ELb0EEENS1_21CollectiveEpilogueBwdISC_SD_SF_Li256ELb0ELb0ELi1EEENS1_19SingleTileSchedulerILb0ELb0ELb0ELi128EEEEEEEEEvNT_6ParamsE --------------------------
	.section	.nv.info._ZN7cutlass13device_kernelIN5flash11enable_sm90INS1_16FlashAttnBwdSm90INS1_25CollectiveMainloopBwdSm90ILi2ELi2ELi2EN4cute5tupleIJNS5_1CILi1EEES8_S8_EEENS6_IJNS7_ILi128EEESA_NS7_ILi64EEEEEENS_10bfloat16_tEfNS_4arch4Sm90ELb0ELb0ELb0ELb0ELb1ELb1ELb0ELb0ELi2ELi1ELi2ELi2ELb0EEENS1_21CollectiveEpilogueBwdISC_SD_SF_Li256ELb0ELb0ELi1EEENS1_19SingleTileSchedulerILb0ELb0ELb0ELi128EEEEEEEEEvNT_6ParamsE,"",@"SHT_CUDA_INFO"
	.sectionflags	@""
	.align	4


	//----- nvinfo : EIATTR_CUDA_API_VERSION
	.align		4
        /*0000*/ 	.byte	0x04, 0x37
        /*0002*/ 	.short	(.L_1102 - .L_1101)
.L_1101:
        /*0004*/ 	.word	0x00000082


	//----- nvinfo : EIATTR_KPARAM_INFO
	.align		4
.L_1102:
        /*0008*/ 	.byte	0x04, 0x17
        /*000a*/ 	.short	(.L_1104 - .L_1103)
.L_1103:
        /*000c*/ 	.word	0x00000000
        /*0010*/ 	.short	0x0000
        /*0012*/ 	.short	0x0070
        /*0014*/ 	.byte	0x00, 0xf0, 0x01, 0x24


	//----- nvinfo : EIATTR_SPARSE_MMA_MASK
	.align		4
.L_1104:
        /*0018*/ 	.byte	0x03, 0x50
        /*001a*/ 	.short	0x0000


	//----- nvinfo : EIATTR_MAXREG_COUNT
	.align		4
        /*001c*/ 	.byte	0x03, 0x1b
        /*001e*/ 	.short	0x00a8


	//----- nvinfo : EIATTR_NUM_BARRIERS
	.align		4
        /*0020*/ 	.byte	0x02, 0x4c
        /*0022*/ 	.byte	0x10
	.zero		1


	//----- nvinfo : EIATTR_EXTERNS
	.align		4
        /*0024*/ 	.byte	0x04, 0x0f
        /*0026*/ 	.short	(.L_1106 - .L_1105)


	//   ....[0]....
	.align		4
.L_1105:
        /*0028*/ 	.word	index@(__assertfail)


	//----- nvinfo : EIATTR_ANNOTATIONS
	.align		4
.L_1106:
        /*002c*/ 	.byte	0x04, 0x55
        /*002e*/ 	.short	(.L_1108 - .L_1107)


	//   ....[0]....
.L_1107:
        /*0030*/ 	.word	0x00000001
        /*0034*/ 	.byte	0x40, 0x0c, 0x00, 0x00, 0x01, 0x00, 0x00, 0x00, 0xd0, 0x0e, 0x00, 0x00, 0x01, 0x00, 0x00, 0x00
        /*0044*/ 	.byte	0x00, 0x14, 0x00, 0x00, 0x01, 0x00, 0x00, 0x00, 0x30, 0x14, 0x00, 0x00, 0x01, 0x00, 0x00, 0x00
        /*0054*/ 	.byte	0x60, 0x14, 0x00, 0x00, 0x01, 0x00, 0x00, 0x00, 0xd0, 0x15, 0x00, 0x00, 0x01, 0x00, 0x00, 0x00
        /*0064*/ 	.byte	0x00, 0x16, 0x00, 0x00, 0x01, 0x00, 0x00, 0x00, 0x20, 0x16, 0x00, 0x00, 0x01, 0x00, 0x00, 0x00
        /*0074*/ 	.byte	0x80, 0x4c, 0x00, 0x00


	//----- nvinfo : EIATTR_MERCURY_ISA_VERSION
	.align		4
.L_1108:
        /*0078*/ 	.byte	0x03, 0x5f
        /*007a*/ 	.short	0x0101


	//----- nvinfo : EIATTR_INT_WARP_WIDE_INSTR_OFFSETS
	.align		4
        /*007c*/ 	.byte	0x04, 0x31
        /*007e*/ 	.short	(.L_1110 - .L_1109)


	//   ....[0]....
.L_1109:
        /*0080*/ 	.word	0x000001e0


	//   ....[1]....
        /*0084*/ 	.word	0x000002a0


	//   ....[2]....
        /*0088*/ 	.word	0x00005bd0


	//   ....[3]....
        /*008c*/ 	.word	0x00006040


	//   ....[4]....
        /*0090*/ 	.word	0x00006610


	//----- nvinfo : EIATTR_COOP_GROUP_MASK_REGIDS
	.align		4
.L_1110:
        /*0094*/ 	.byte	0x04, 0x29
        /*0096*/ 	.short	(.L_1112 - .L_1111)


	//   ....[0]....
.L_1111:
        /*0098*/ 	.word	0xffffffff


	//   ....[1]....
        /*009c*/ 	.word	0xffffffff


	//   ....[2]....
        /*00a0*/ 	.word	0xffffffff


	//   ....[3]....
        /*00a4*/ 	.word	0xffffffff


	//   ....[4]....
        /*00a8*/ 	.word	0xffffffff


	//   ....[5]....
        /*00ac*/ 	.word	0xffffffff


	//   ....[6]....
        /*00b0*/ 	.word	0xffffffff


	//   ....[7]....
        /*00b4*/ 	.word	0xffffffff


	//   ....[8]....
        /*00b8*/ 	.word	0xffffffff


	//   ....[9]....
        /*00bc*/ 	.word	0xffffffff


	//   ....[10]....
        /*00c0*/ 	.word	0xffffffff


	//   ....[11]....
        /*00c4*/ 	.word	0xffffffff


	//   ....[12]....
        /*00c8*/ 	.word	0xffffffff


	//   ....[13]....
        /*00cc*/ 	.word	0xffffffff


	//   ....[14]....
        /*00d0*/ 	.word	0xffffffff


	//   ....[15]....
        /*00d4*/ 	.word	0xffffffff


	//   ....[16]....
        /*00d8*/ 	.word	0xffffffff


	//   ....[17]....
        /*00dc*/ 	.word	0xffffffff


	//   ....[18]....
        /*00e0*/ 	.word	0xffffffff


	//   ....[19]....
        /*00e4*/ 	.word	0xffffffff


	//   ....[20]....
        /*00e8*/ 	.word	0xffffffff


	//   ....[21]....
        /*00ec*/ 	.word	0xffffffff


	//   ....[22]....
        /*00f0*/ 	.word	0xffffffff


	//   ....[23]....
        /*00f4*/ 	.word	0xffffffff


	//   ....[24]....
        /*00f8*/ 	.word	0xffffffff


	//   ....[25]....
        /*00fc*/ 	.word	0xffffffff


	//   ....[26]....
        /*0100*/ 	.word	0xffffffff


	//   ....[27]....
        /*0104*/ 	.word	0xffffffff


	//   ....[28]....
        /*0108*/ 	.word	0xffffffff


	//   ....[29]....
        /*010c*/ 	.word	0xffffffff


	//   ....[30]....
        /*0110*/ 	.word	0xffffffff


	//   ....[31]....
        /*0114*/ 	.word	0xffffffff


	//   ....[32]....
        /*0118*/ 	.word	0xffffffff


	//   ....[33]....
        /*011c*/ 	.word	0xffffffff


	//   ....[34]....
        /*0120*/ 	.word	0xffffffff


	//   ....[35]....
        /*0124*/ 	.word	0xffffffff


	//   ....[36]....
        /*0128*/ 	.word	0xffffffff


	//   ....[37]....
        /*012c*/ 	.word	0xffffffff


	//   ....[38]....
        /*0130*/ 	.word	0xffffffff


	//   ....[39]....
        /*0134*/ 	.word	0xffffffff


	//   ....[40]....
        /*0138*/ 	.word	0xffffffff


	//   ....[41]....
        /*013c*/ 	.word	0xffffffff


	//   ....[42]....
        /*0140*/ 	.word	0xffffffff


	//   ....[43]....
        /*0144*/ 	.word	0xffffffff


	//   ....[44]....
        /*0148*/ 	.word	0xffffffff


	//   ....[45]....
        /*014c*/ 	.word	0xffffffff


	//   ....[46]....
        /*0150*/ 	.word	0xffffffff


	//   ....[47]....
        /*0154*/ 	.word	0xffffffff


	//   ....[48]....
        /*0158*/ 	.word	0xffffffff


	//   ....[49]....
        /*015c*/ 	.word	0xffffffff


	//   ....[50]....
        /*0160*/ 	.word	0xffffffff


	//   ....[51]....
        /*0164*/ 	.word	0xffffffff


	//   ....[52]....
        /*0168*/ 	.word	0xffffffff


	//   ....[53]....
        /*016c*/ 	.word	0xffffffff


	//   ....[54]....
        /*0170*/ 	.word	0xffffffff


	//   ....[55]....
        /*0174*/ 	.word	0xffffffff


	//   ....[56]....
        /*0178*/ 	.word	0xffffffff


	//   ....[57]....
        /*017c*/ 	.word	0xffffffff


	//   ....[58]....
        /*0180*/ 	.word	0xffffffff


	//   ....[59]....
        /*0184*/ 	.word	0xffffffff


	//   ....[60]....
        /*0188*/ 	.word	0xffffffff


	//   ....[61]....
        /*018c*/ 	.word	0xffffffff


	//   ....[62]....
        /*0190*/ 	.word	0xffffffff


	//   ....[63]....
        /*0194*/ 	.word	0xffffffff


	//   ....[64]....
        /*0198*/ 	.word	0xffffffff


	//   ....[65]....
        /*019c*/ 	.word	0xffffffff


	//   ....[66]....
        /*01a0*/ 	.word	0xffffffff


	//   ....[67]....
        /*01a4*/ 	.word	0xffffffff


	//   ....[68]....
        /*01a8*/ 	.word	0xffffffff


	//   ....[69]....
        /*01ac*/ 	.word	0xffffffff


	//   ....[70]....
        /*01b0*/ 	.word	0xffffffff


	//   ....[71]....
        /*01b4*/ 	.word	0xffffffff


	//   ....[72]....
        /*01b8*/ 	.word	0xffffffff


	//   ....[73]....
        /*01bc*/ 	.word	0xffffffff


	//   ....[74]....
        /*01c0*/ 	.word	0xffffffff


	//   ....[75]....
        /*01c4*/ 	.word	0xffffffff


	//   ....[76]....
        /*01c8*/ 	.word	0xffffffff


	//   ....[77]....
        /*01cc*/ 	.word	0xffffffff


	//   ....[78]....
        /*01d0*/ 	.word	0x0500000f


	//   ....[79]....
        /*01d4*/ 	.word	0x0500000f


	//   ....[80]....
        /*01d8*/ 	.word	0x0500000f


	//   ....[81]....
        /*01dc*/ 	.word	0x0500000f


	//----- nvinfo : EIATTR_COOP_GROUP_INSTR_OFFSETS
	.align		4
.L_1112:
        /*01e0*/ 	.byte	0x04, 0x28
        /*01e2*/ 	.short	(.L_1114 - .L_1113)


	//   ....[0]....
.L_1113:
        /*01e4*/ 	.word	0x00000060


	//   ....[1]....
        /*01e8*/ 	.word	0x000001f0


	//   ....[2]....
        /*01ec*/ 	.word	0x00000280


	//   ....[3]....
        /*01f0*/ 	.word	0x00000400


	//   ....[4]....
        /*01f4*/ 	.word	0x00000640


	//   ....[5]....
        /*01f8*/ 	.word	0x00000b90


	//   ....[6]....
        /*01fc*/ 	.word	0x00001ad0


	//   ....[7]....
        /*0200*/ 	.word	0x00001b10


	//   ....[8]....
        /*0204*/ 	.word	0x00001b50


	//   ....[9]....
        /*0208*/ 	.word	0x00001bb0


	//   ....[10]....
        /*020c*/ 	.word	0x00001c80


	//   ....[11]....
        /*0210*/ 	.word	0x00001cd0


	//   ....[12]....
        /*0214*/ 	.word	0x00001d10


	//   ....[13]....
        /*0218*/ 	.word	0x00001d50


	//   ....[14]....
        /*021c*/ 	.word	0x00001d80


	//   ....[15]....
        /*0220*/ 	.word	0x00001dc0


	//   ....[16]....
        /*0224*/ 	.word	0x00001e00


	//   ....[17]....
        /*0228*/ 	.word	0x00001e80


	//   ....[18]....
        /*022c*/ 	.word	0x00001ee0


	//   ....[19]....
        /*0230*/ 	.word	0x00001f10


	//   ....[20]....
        /*0234*/ 	.word	0x00001f40


	//   ....[21]....
        /*0238*/ 	.word	0x00001f70


	//   ....[22]....
        /*023c*/ 	.word	0x00001fb0


	//   ....[23]....
        /*0240*/ 	.word	0x00002050


	//   ....[24]....
        /*0244*/ 	.word	0x000020d0


	//   ....[25]....
        /*0248*/ 	.word	0x00002110


	//   ....[26]....
        /*024c*/ 	.word	0x00002150


	//   ....[27]....
        /*0250*/ 	.word	0x00002190


	//   ....[28]....
        /*0254*/ 	.word	0x000021e0


	//   ....[29]....
        /*0258*/ 	.word	0x00002220


	//   ....[30]....
        /*025c*/ 	.word	0x000022b0


	//   ....[31]....
        /*0260*/ 	.word	0x000022f0


	//   ....[32]....
        /*0264*/ 	.word	0x00002330


	//   ....[33]....
        /*0268*/ 	.word	0x00002380


	//   ....[34]....
        /*026c*/ 	.word	0x000023f0


	//   ....[35]....
        /*0270*/ 	.word	0x00002490


	//   ....[36]....
        /*0274*/ 	.word	0x000024d0


	//   ....[37]....
        /*0278*/ 	.word	0x000026a0


	//   ....[38]....
        /*027c*/ 	.word	0x00002b20


	//   ....[39]....
        /*0280*/ 	.word	0x00002b30


	//   ....[40]....
        /*0284*/ 	.word	0x00002b40


	//   ....[41]....
        /*0288*/ 	.word	0x00002b50


	//   ....[42]....
        /*028c*/ 	.word	0x00002b60


	//   ....[43]....
        /*0290*/ 	.word	0x00002b70


	//   ....[44]....
        /*0294*/ 	.word	0x00002ba0


	//   ....[45]....
        /*0298*/ 	.word	0x00002bd0


	//   ....[46]....
        /*029c*/ 	.word	0x00002c10


	//   ....[47]....
        /*02a0*/ 	.word	0x00002c50


	//   ....[48]....
        /*02a4*/ 	.word	0x00002c90


	//   ....[49]....
        /*02a8*/ 	.word	0x00002cd0


	//   ....[50]....
        /*02ac*/ 	.word	0x00002d00


	//   ....[51]....
        /*02b0*/ 	.word	0x00002d30


	//   ....[52]....
        /*02b4*/ 	.word	0x00002d90


	//   ....[53]....
        /*02b8*/ 	.word	0x00002dd0


	//   ....[54]....
        /*02bc*/ 	.word	0x00002e10


	//   ....[55]....
        /*02c0*/ 	.word	0x00002e50


	//   ....[56]....
        /*02c4*/ 	.word	0x00002e90


	//   ....[57]....
        /*02c8*/ 	.word	0x00002ed0


	//   ....[58]....
        /*02cc*/ 	.word	0x00002f10


	//   ....[59]....
        /*02d0*/ 	.word	0x00002f50


	//   ....[60]....
        /*02d4*/ 	.word	0x00002f90


	//   ....[61]....
        /*02d8*/ 	.word	0x00002fd0


	//   ....[62]....
        /*02dc*/ 	.word	0x00003010


	//   ....[63]....
        /*02e0*/ 	.word	0x00003050


	//   ....[64]....
        /*02e4*/ 	.word	0x00003090


	//   ....[65]....
        /*02e8*/ 	.word	0x000030d0


	//   ....[66]....
        /*02ec*/ 	.word	0x00003110


	//   ....[67]....
        /*02f0*/ 	.word	0x00003150


	//   ....[68]....
        /*02f4*/ 	.word	0x00003190


	//   ....[69]....
        /*02f8*/ 	.word	0x000031d0


	//   ....[70]....
        /*02fc*/ 	.word	0x00004e80


	//   ....[71]....
        /*0300*/ 	.word	0x00005360


	//   ....[72]....
        /*0304*/ 	.word	0x00005870


	//   ....[73]....
        /*0308*/ 	.word	0x00005b00


	//   ....[74]....
        /*030c*/ 	.word	0x00005d40


	//   ....[75]....
        /*0310*/ 	.word	0x00005f70


	//   ....[76]....
        /*0314*/ 	.word	0x00006220


	//   ....[77]....
        /*0318*/ 	.word	0x00006550


	//   ....[78]....
        /*031c*/ 	.word	0x00007fd0


	//   ....[79]....
        /*0320*/ 	.word	0x00008120


	//   ....[80]....
        /*0324*/ 	.word	0x00008190


	//   ....[81]....
        /*0328*/ 	.word	0x00008200


	//----- nvinfo : EIATTR_REG_RECONFIG
	.align		4
.L_1114:
        /*032c*/ 	.byte	0x01, 0x54
	.zero		2


	//----- nvinfo : EIATTR_SYSCALL_OFFSETS
	.align		4
        /*0330*/ 	.byte	0x04, 0x46
        /*0332*/ 	.short	(.L_1116 - .L_1115)


	//   ....[0]....
.L_1115:
        /*0334*/ 	.word	0x000007f0


	//   ....[1]....
        /*0338*/ 	.word	0x000008e0


	//   ....[2]....
        /*033c*/ 	.word	0x00000a40


	//   ....[3]....
        /*0340*/ 	.word	0x00000b30


	//   ....[4]....
        /*0344*/ 	.word	0x00004900


	//   ....[5]....
        /*0348*/ 	.word	0x00004a30


	//   ....[6]....
        /*034c*/ 	.word	0x00004b50


	//   ....[7]....
        /*0350*/ 	.word	0x00004c70


	//----- nvinfo : EIATTR_MBARRIER_INSTR_OFFSETS
	.align		4
.L_1116:
        /*0354*/ 	.byte	0x04, 0x39
        /*0356*/ 	.short	(.L_1118 - .L_1117)


	//   ....[0]....
.L_1117:
        /*0358*/ 	.word	0x000002c0
        /*035c*/ 	.word	0x000000ff
        /*0360*/ 	.word	0x00030c00
        /*0364*/ 	.short	0x0100
        /*0366*/ 	.byte	0x06
	.zero		1


	//   ....[1]....
        /*0368*/ 	.word	0x000003b0
        /*036c*/ 	.word	0x000000ff
        /*0370*/ 	.word	0x00030c10
        /*0374*/ 	.short	0x0100
        /*0376*/ 	.byte	0x08
	.zero		1


	//   ....[2]....
        /*0378*/ 	.word	0x000003c0
        /*037c*/ 	.word	0x000000ff
        /*0380*/ 	.word	0x00030c20
        /*0384*/ 	.short	0x0100
        /*0386*/ 	.byte	0x08
	.zero		1


	//   ....[3]....
        /*0388*/ 	.word	0x000003d0
        /*038c*/ 	.word	0x000000ff
        /*0390*/ 	.word	0x00030c18
        /*0394*/ 	.short	0x0100
        /*0396*/ 	.byte	0x08
	.zero		1


	//   ....[4]....
        /*0398*/ 	.word	0x000003e0
        /*039c*/ 	.word	0x000000ff
        /*03a0*/ 	.word	0x00030c28
        /*03a4*/ 	.short	0x0100
        /*03a6*/ 	.byte	0x08
	.zero		1


	//   ....[5]....
        /*03a8*/ 	.word	0x00000510
        /*03ac*/ 	.word	0x000000ff
        /*03b0*/ 	.word	0x00030c30
        /*03b4*/ 	.short	0x0100
        /*03b6*/ 	.byte	0x08
	.zero		1


	//   ....[6]....
        /*03b8*/ 	.word	0x00000520
        /*03bc*/ 	.word	0x000000ff
        /*03c0*/ 	.word	0x00030c40
        /*03c4*/ 	.short	0x0100
        /*03c6*/ 	.byte	0x08
	.zero		1


	//   ....[7]....
        /*03c8*/ 	.word	0x00000530
        /*03cc*/ 	.word	0x000000ff
        /*03d0*/ 	.word	0x00030c38
        /*03d4*/ 	.short	0x0100
        /*03d6*/ 	.byte	0x08
	.zero		1


	//   ....[8]....
        /*03d8*/ 	.word	0x00000540
        /*03dc*/ 	.word	0x000000ff
        /*03e0*/ 	.word	0x00030c48
        /*03e4*/ 	.short	0x0100
        /*03e6*/ 	.byte	0x08
	.zero		1


	//   ....[9]....
        /*03e8*/ 	.word	0x00000bc0
        /*03ec*/ 	.word	0x000000e1
        /*03f0*/ 	.word	0x00030c00
        /*03f4*/ 	.short	0x010a
        /*03f6*/ 	.byte	0x3f
	.zero		1


	//   ....[10]....
        /*03f8*/ 	.word	0x00000c60
        /*03fc*/ 	.word	0x000000e1
        /*0400*/ 	.word	0x00030c00
        /*0404*/ 	.short	0x010a
        /*0406*/ 	.byte	0x3f
	.zero		1


	//   ....[11]....
        /*0408*/ 	.word	0x00001510
        /*040c*/ 	.word	0x00000009
        /*0410*/ 	.word	0x00030c10
        /*0414*/ 	.short	0x010a
        /*0416*/ 	.byte	0x3f
	.zero		1


	//   ....[12]....
        /*0418*/ 	.word	0x00001580
        /*041c*/ 	.word	0x00000009
        /*0420*/ 	.word	0x00030c10
        /*0424*/ 	.short	0x010a
        /*0426*/ 	.byte	0x3f
	.zero		1


	//   ....[13]....
        /*0428*/ 	.word	0x00001990
        /*042c*/ 	.word	0x00000009
        /*0430*/ 	.word	0x00030c30
        /*0434*/ 	.short	0x010a
        /*0436*/ 	.byte	0x3f
	.zero		1


	//   ....[14]....
        /*0438*/ 	.word	0x00001a10
        /*043c*/ 	.word	0x00000009
        /*0440*/ 	.word	0x00030c30
        /*0444*/ 	.short	0x010a
        /*0446*/ 	.byte	0x3f
	.zero		1


	//   ....[15]....
        /*0448*/ 	.word	0x00004150
        /*044c*/ 	.word	0x0000000a
        /*0450*/ 	.word	0x00000000
        /*0454*/ 	.short	0x0101
        /*0456*/ 	.byte	0x3f
	.zero		1


	//   ....[16]....
        /*0458*/ 	.word	0x00004590
        /*045c*/ 	.word	0x00000009
        /*0460*/ 	.word	0x00000000
        /*0464*/ 	.short	0x0101
        /*0466*/ 	.byte	0x3f
	.zero		1


	//   ....[17]....
        /*0468*/ 	.word	0x000069c0
        /*046c*/ 	.word	0x0000000b
        /*0470*/ 	.word	0x00030c20
        /*0474*/ 	.short	0x010a
        /*0476*/ 	.byte	0x3f
	.zero		1


	//   ....[18]....
        /*0478*/ 	.word	0x00006e90
        /*047c*/ 	.word	0x0000000b
        /*0480*/ 	.word	0x00030c40
        /*0484*/ 	.short	0x010a
        /*0486*/ 	.byte	0x3f
	.zero		1


	//   ....[19]....
        /*0488*/ 	.word	0x000070c0
        /*048c*/ 	.word	0x0000000b
        /*0490*/ 	.word	0x00030c28
        /*0494*/ 	.short	0x010a
        /*0496*/ 	.byte	0x3f
	.zero		1


	//   ....[20]....
        /*0498*/ 	.word	0x00007260
        /*049c*/ 	.word	0x0000000b
        /*04a0*/ 	.word	0x00030c48
        /*04a4*/ 	.short	0x010a
        /*04a6*/ 	.byte	0x3f
	.zero		1


	//   ....[21]....
        /*04a8*/ 	.word	0x00007470
        /*04ac*/ 	.word	0x0000000b
        /*04b0*/ 	.word	0x00030c20
        /*04b4*/ 	.short	0x010a
        /*04b6*/ 	.byte	0x3f
	.zero		1


	//   ....[22]....
        /*04b8*/ 	.word	0x00007680
        /*04bc*/ 	.word	0x0000000b
        /*04c0*/ 	.word	0x00030c40
        /*04c4*/ 	.short	0x010a
        /*04c6*/ 	.byte	0x3f
	.zero		1


	//   ....[23]....
        /*04c8*/ 	.word	0x00007880
        /*04cc*/ 	.word	0x0000000b
        /*04d0*/ 	.word	0x00030c28
        /*04d4*/ 	.short	0x010a
        /*04d6*/ 	.byte	0x3f
	.zero		1


	//   ....[24]....
        /*04d8*/ 	.word	0x00007a80
        /*04dc*/ 	.word	0x0000000d
        /*04e0*/ 	.word	0x00030c40
        /*04e4*/ 	.short	0x010a
        /*04e6*/ 	.byte	0x3f
	.zero		1


	//   ....[25]....
        /*04e8*/ 	.word	0x00007e40
        /*04ec*/ 	.word	0x00000006
        /*04f0*/ 	.word	0x00000000
        /*04f4*/ 	.short	0x010a
        /*04f6*/ 	.byte	0x3f
	.zero		1


	//   ....[26]....
        /*04f8*/ 	.word	0x00007ea0
        /*04fc*/ 	.word	0x00000003
        /*0500*/ 	.word	0x00000000
        /*0504*/ 	.short	0x010a
        /*0506*/ 	.byte	0x3f
	.zero		1


	//   ....[27]....
        /*0508*/ 	.word	0x00007f00
        /*050c*/ 	.word	0x00000000
        /*0510*/ 	.word	0x00000000
        /*0514*/ 	.short	0x010a
        /*0516*/ 	.byte	0x3f
	.zero		1


	//   ....[28]....
        /*0518*/ 	.word	0x00007f30
        /*051c*/ 	.word	0x00000003
        /*0520*/ 	.word	0x00000000
        /*0524*/ 	.short	0x010a
        /*0526*/ 	.byte	0x3f
	.zero		1


	//   ....[29]....
        /*0528*/ 	.word	0x00008000
        /*052c*/ 	.word	0x000000e1
        /*0530*/ 	.word	0x00030c00
        /*0534*/ 	.short	0x010a
        /*0536*/ 	.byte	0x3f
	.zero		1


	//   ....[30]....
        /*0538*/ 	.word	0x00008050
        /*053c*/ 	.word	0x00000009
        /*0540*/ 	.word	0x00030c10
        /*0544*/ 	.short	0x010a
        /*0546*/ 	.byte	0x3f
	.zero		1


	//   ....[31]....
        /*0548*/ 	.word	0x000080a0
        /*054c*/ 	.word	0x00000009
        /*0550*/ 	.word	0x00030c30
        /*0554*/ 	.short	0x010a
        /*0556*/ 	.byte	0x3f
	.zero		1


	//   ....[32]....
        /*0558*/ 	.word	0x00008240
        /*055c*/ 	.word	0x0000000b
        /*0560*/ 	.word	0x00030c20
        /*0564*/ 	.short	0x010a
        /*0566*/ 	.byte	0x3f
	.zero		1


	//   ....[33]....
        /*0568*/ 	.word	0x00008290
        /*056c*/ 	.word	0x0000000b
        /*0570*/ 	.word	0x00030c40
        /*0574*/ 	.short	0x010a
        /*0576*/ 	.byte	0x3f
	.zero		1


	//   ....[34]....
        /*0578*/ 	.word	0x000082e0
        /*057c*/ 	.word	0x0000000b
        /*0580*/ 	.word	0x00030c28
        /*0584*/ 	.short	0x010a
        /*0586*/ 	.byte	0x3f
	.zero		1


	//   ....[35]....
        /*0588*/ 	.word	0x00008330
        /*058c*/ 	.word	0x0000000b
        /*0590*/ 	.word	0x00030c48
        /*0594*/ 	.short	0x010a
        /*0596*/ 	.byte	0x3f
	.zero		1


	//   ....[36]....
        /*0598*/ 	.word	0x00008390
        /*059c*/ 	.word	0x0000000b
        /*05a0*/ 	.word	0x00030c20
        /*05a4*/ 	.short	0x010a
        /*05a6*/ 	.byte	0x3f
	.zero		1


	//   ....[37]....
        /*05a8*/ 	.word	0x000083e0
        /*05ac*/ 	.word	0x0000000b
        /*05b0*/ 	.word	0x00030c40
        /*05b4*/ 	.short	0x010a
        /*05b6*/ 	.byte	0x3f
	.zero		1


	//   ....[38]....
        /*05b8*/ 	.word	0x00008430
        /*05bc*/ 	.word	0x0000000b
        /*05c0*/ 	.word	0x00030c28
        /*05c4*/ 	.short	0x010a
        /*05c6*/ 	.byte	0x3f
	.zero		1


	//   ....[39]....
        /*05c8*/ 	.word	0x00008480
        /*05cc*/ 	.word	0x0000000d
        /*05d0*/ 	.word	0x00030c40
        /*05d4*/ 	.short	0x010a
        /*05d6*/ 	.byte	0x3f
	.zero		1


	//   ....[40]....
        /*05d8*/ 	.word	0x00008560
        /*05dc*/ 	.word	0x00000006
        /*05e0*/ 	.word	0x00000000
        /*05e4*/ 	.short	0x010a
        /*05e6*/ 	.byte	0x3f
	.zero		1


	//   ....[41]....
        /*05e8*/ 	.word	0x000085b0
        /*05ec*/ 	.word	0x00000003
        /*05f0*/ 	.word	0x00000000
        /*05f4*/ 	.short	0x010a
        /*05f6*/ 	.byte	0x3f
	.zero		1


	//   ....[42]....
        /*05f8*/ 	.word	0x00008600
        /*05fc*/ 	.word	0x00000000
        /*0600*/ 	.word	0x00000000
        /*0604*/ 	.short	0x010a
        /*0606*/ 	.byte	0x3f
	.zero		1


	//----- nvinfo : EIATTR_NUM_MBARRIERS
	.align		4
.L_1118:
        /*0608*/ 	.byte	0x03, 0x38
        /*060a*/ 	.short	0x0009


	//----- nvinfo : EIATTR_EXIT_INSTR_OFFSETS
	.align		4
        /*060c*/ 	.byte	0x04, 0x1c
        /*060e*/ 	.short	(.L_1120 - .L_1119)


	//   ....[0]....
.L_1119:
        /*0610*/ 	.word	0x00007f80


	//----- nvinfo : EIATTR_MAX_THREADS
	.align		4
.L_1120:
        /*0614*/ 	.byte	0x04, 0x05
        /*0616*/ 	.short	(.L_1122 - .L_1121)
.L_1121:
        /*0618*/ 	.word	0x00000180
        /*061c*/ 	.word	0x00000001
        /*0620*/ 	.word	0x00000001


	//----- nvinfo : EIATTR_CRS_STACK_SIZE
	.align		4
.L_1122:
        /*0624*/ 	.byte	0x04, 0x1e
        /*0626*/ 	.short	(.L_1124 - .L_1123)
.L_1123:
        /*0628*/ 	.word	0x00000000


	//----- nvinfo : EIATTR_CBANK_PARAM_SIZE
	.align		4
.L_1124:
        /*062c*/ 	.byte	0x03, 0x19
        /*062e*/ 	.short	0x0970


	//----- nvinfo : EIATTR_PARAM_CBANK
	.align		4
        /*0630*/ 	.byte	0x04, 0x0a
        /*0632*/ 	.short	(.L_1126 - .L_1125)
	.align		4
.L_1125:
        /*0634*/ 	.word	index@(.nv.constant0._ZN7cutlass13device_kernelIN5flash11enable_sm90INS1_16FlashAttnBwdSm90INS1_25CollectiveMainloopBwdSm90ILi2ELi2ELi2EN4cute5tupleIJNS5_1CILi1EEES8_S8_EEENS6_IJNS7_ILi128EEESA_NS7_ILi64EEEEEENS_10bfloat16_tEfNS_4arch4Sm90ELb0ELb0ELb0ELb0ELb1ELb1ELb0ELb0ELi2ELi1ELi2ELi2ELb0EEENS1_21CollectiveEpilogueBwdISC_SD_SF_Li256ELb0ELb0ELi1EEENS1_19SingleTileSchedulerILb0ELb0ELb0ELi128EEEEEEEEEvNT_6ParamsE)
        /*0638*/ 	.short	0x0210
        /*063a*/ 	.short	0x0970


	//----- nvinfo : EIATTR_SW_WAR
	.align		4
.L_1126:
        /*063c*/ 	.byte	0x04, 0x36
        /*063e*/ 	.short	(.L_1128 - .L_1127)
.L_1127:
        /*0640*/ 	.word	0x00000008
.L_1128:


//--------------------- .nv.info._ZN7cutlass13device_kernelIN5flash11enable_sm90INS1_16FlashAttnBwdSm90INS1_25CollectiveMainloopBwdSm90ILi2ELi2ELi2EN4cute5tupleIJNS5_1CILi1EEES8_S8_EEENS6_IJNS7_ILi128EEESA_NS7_ILi64EEEEEENS_10bfloat16_tEfNS_4arch4Sm90ELb0ELb0ELb0ELb0ELb0ELb1ELb0ELb0ELi2ELi1ELi2ELi2ELb0EEENS1_24CollectiveEpilogueBwdGQAISC_fSF_Li256ELb0ELb0EEENS1_19SingleTileSchedulerILb0ELb0ELb0ELi128EEEEEEEEEvNT_6ParamsE --------------------------
	.section	.nv.info._ZN7cutlass13device_kernelIN5flash11enable_sm90INS1_16FlashAttnBwdSm90INS1_25CollectiveMainloopBwdSm90ILi2ELi2ELi2EN4cute5tupleIJNS5_1CILi1EEES8_S8_EEENS6_IJNS7_ILi128EEESA_NS7_ILi64EEEEEENS_10bfloat16_tEfNS_4arch4Sm90ELb0ELb0ELb0ELb0ELb0ELb1ELb0ELb0ELi2ELi1ELi2ELi2ELb0EEENS1_24CollectiveEpilogueBwdGQAISC_fSF_Li256ELb0ELb0EEENS1_19SingleTileSchedulerILb0ELb0ELb0ELi128EEEEEEEEEvNT_6ParamsE,"",@"SHT_CUDA_INFO"
	.sectionflags	@""
	.align	4


	//----- nvinfo : EIATTR_CUDA_API_VERSION
	.align		4
        /*0000*/ 	.byte	0x04, 0x37
        /*0002*/ 	.short	(.L_1130 - .L_1129)
.L_1129:
        /*0004*/ 	.word	0x00000082


	//----- nvinfo : EIATTR_KPARAM_INFO
	.align		4
.L_1130:
        /*0008*/ 	.byte	0x04, 0x17
        /*000a*/ 	.short	(.L_1132 - .L_1131)
.L_1131:
        /*000c*/ 	.word	0x00000000
        /*0010*/ 	.short	0x0000
        /*0012*/ 	.short	0x0070
        /*0014*/ 	.byte	0x00, 0xf0, 0x01, 0x1a


	//----- nvinfo : EIATTR_SPARSE_MMA_MASK
	.align		4
.L_1132:
        /*0018*/ 	.byte	0x03, 0x50
        /*001a*/ 	.short	0x0000


	//----- nvinfo : EIATTR_MAXREG_COUNT
	.align		4
        /*001c*/ 	.byte	0x03, 0x1b
        /*001e*/ 	.short	0x00a8


	//----- nvinfo : EIATTR_NUM_BARRIERS
	.align		4
        /*0020*/ 	.byte	0x02, 0x4c
        /*0022*/ 	.byte	0x10
	.zero		1


	//----- nvinfo : EIATTR_EXTERNS
	.align		4
        /*0024*/ 	.byte	0x04, 0x0f
        /*0026*/ 	.short	(.L_1134 - .L_1133)


	//   ....[0]....
	.align		4
.L_1133:
        /*0028*/ 	.word	index@(__assertfail)


	//----- nvinfo : EIATTR_ANNOTATIONS
	.align		4
.L_1134:
        /*002c*/ 	.byte	0x04, 0x55
        /*002e*/ 	.short	(.L_1136 - .L_1135)


	//   ....[0]....
.L_1135:
        /*0030*/ 	.word	0x00000001
        /*0034*/ 	.byte	0x60, 0x15, 0x00, 0x00, 0x01, 0x00, 0x00, 0x00, 0xa0, 0x15, 0x00, 0x00, 0x01, 0x00, 0x00, 0x00
        /*0044*/ 	.byte	0xe0, 0x15, 0x00, 0x00, 0x01, 0x00, 0x00, 0x00, 0x30, 0x17, 0x00, 0x00, 0x01, 0x00, 0x00, 0x00
        /*0054*/ 	.byte	0x60, 0x17, 0x00, 0x00, 0x01, 0x00, 0x00, 0x00, 0x80, 0x17, 0x00, 0x00


	//----- nvinfo : EIATTR_MERCURY_ISA_VERSION
	.align		4
.L_1136:
        /*0060*/ 	.byte	0x03, 0x5f
        /*0062*/ 	.short	0x0101


	//----- nvinfo : EIATTR_INT_WARP_WIDE_INSTR_OFFSETS
	.align		4
        /*0064*/ 	.byte	0x04, 0x31
        /*0066*/ 	.short	(.L_1138 - .L_1137)


	//   ....[0]....
.L_1137:
        /*0068*/ 	.word	0x00000180


	//   ....[1]....
        /*006c*/ 	.word	0x00000240


	//----- nvinfo : EIATTR_COOP_GROUP_MASK_REGIDS
	.align		4
.L_1138:
        /*0070*/ 	.byte	0x04, 0x29
        /*0072*/ 	.short	(.L_1140 - .L_1139)


	//   ....[0]....
.L_1139:
        /*0074*/ 	.word	0xffffffff


	//   ....[1]....
        /*0078*/ 	.word	0xffffffff


	//   ....[2]....
        /*007c*/ 	.word	0xffffffff


	//   ....[3]....
        /*0080*/ 	.word	0xffffffff


	//   ....[4]....
        /*0084*/ 	.word	0xffffffff


	//   ....[5]....
        /*0088*/ 	.word	0xffffffff


	//   ....[6]....
        /*008c*/ 	.word	0xffffffff


	//   ....[7]....
        /*0090*/ 	.word	0xffffffff


	//   ....[8]....
        /*0094*/ 	.word	0xffffffff


	//   ....[9]....
        /*0098*/ 	.word	0xffffffff


	//   ....[10]....
        /*009c*/ 	.word	0xffffffff


	//   ....[11]....
        /*00a0*/ 	.word	0xffffffff


	//   ....[12]....
        /*00a4*/ 	.word	0xffffffff


	//   ....[13]....
        /*00a8*/ 	.word	0xffffffff


	//   ....[14]....
        /*00ac*/ 	.word	0xffffffff


	//   ....[15]....
        /*00b0*/ 	.word	0xffffffff


	//   ....[16]....
        /*00b4*/ 	.word	0xffffffff


	//   ....[17]....
        /*00b8*/ 	.word	0xffffffff


	//   ....[18]....
        /*00bc*/ 	.word	0xffffffff


	//   ....[19]....
        /*00c0*/ 	.word	0xffffffff


	//   ....[20]....
        /*00c4*/ 	.word	0xffffffff


	//   ....[21]....
        /*00c8*/ 	.word	0xffffffff


	//   ....[22]....
        /*00cc*/ 	.word	0xffffffff


	//   ....[23]....
        /*00d0*/ 	.word	0xffffffff


	//   ....[24]....
        /*00d4*/ 	.word	0xffffffff


	//   ....[25]....
        /*00d8*/ 	.word	0xffffffff


	//   ....[26]....
        /*00dc*/ 	.word	0xffffffff


	//   ....[27]....
        /*00e0*/ 	.word	0xffffffff


	//   ....[28]....
        /*00e4*/ 	.word	0xffffffff


	//   ....[29]....
        /*00e8*/ 	.word	0xffffffff


	//   ....[30]....
        /*00ec*/ 	.word	0xffffffff


	//   ....[31]....
        /*00f0*/ 	.word	0xffffffff


	//   ....[32]....
        /*00f4*/ 	.word	0xffffffff


	//   ....[33]....
        /*00f8*/ 	.word	0xffffffff


	//   ....[34]....
        /*00fc*/ 	.word	0xffffffff


	//   ....[35]....
        /*0100*/ 	.word	0xffffffff


	//   ....[36]....
        /*0104*/ 	.word	0xffffffff


	//   ....[37]....
        /*0108*/ 	.word	0xffffffff


	//   ....[38]....
        /*010c*/ 	.word	0xffffffff


	//   ....[39]....
        /*0110*/ 	.word	0xffffffff


	//   ....[40]....
        /*0114*/ 	.word	0xffffffff


	//   ....[41]....
        /*0118*/ 	.word	0xffffffff


	//   ....[42]....
        /*011c*/ 	.word	0xffffffff


	//   ....[43]....
        /*0120*/ 	.word	0xffffffff


	//   ....[44]....
        /*0124*/ 	.word	0xffffffff


	//   ....[45]....
        /*0128*/ 	.word	0xffffffff


	//   ....[46]....
        /*012c*/ 	.word	0xffffffff


	//   ....[47]....
        /*0130*/ 	.word	0xffffffff


	//   ....[48]....
        /*0134*/ 	.word	0xffffffff


	//   ....[49]....
        /*0138*/ 	.word	0xffffffff


	//   ....[50]....
        /*013c*/ 	.word	0xffffffff


	//   ....[51]....
        /*0140*/ 	.word	0xffffffff


	//   ....[52]....
        /*0144*/ 	.word	0xffffffff


	//   ....[53]....
        /*0148*/ 	.word	0xffffffff


	//   ....[54]....
        /*014c*/ 	.word	0xffffffff


	//   ....[55]....
        /*0150*/ 	.word	0xffffffff


	//   ....[56]....
        /*0154*/ 	.word	0xffffffff


	//   ....[57]....
        /*0158*/ 	.word	0xffffffff


	//   ....[58]....
        /*015c*/ 	.word	0xffffffff


	//   ....[59]....
        /*0160*/ 	.word	0xffffffff


	//   ....[60]....
        /*0164*/ 	.word	0xffffffff


	//   ....[61]....
        /*0168*/ 	.word	0xffffffff


	//   ....[62]....
        /*016c*/ 	.word	0xffffffff


	//   ....[63]....
        /*0170*/ 	.word	0xffffffff


	//   ....[64]....
        /*0174*/ 	.word	0xffffffff


	//   ....[65]....
        /*0178*/ 	.word	0xffffffff


	//   ....[66]....
        /*017c*/ 	.word	0xffffffff


	//   ....[67]....
        /*0180*/ 	.word	0xffffffff


	//   ....[68]....
        /*0184*/ 	.word	0xffffffff


	//   ....[69]....
        /*0188*/ 	.word	0xffffffff


	//   ....[70]....
        /*018c*/ 	.word	0xffffffff


	//   ....[71]....
        /*0190*/ 	.word	0x0500000f


	//----- nvinfo : EIATTR_COOP_GROUP_INSTR_OFFSETS
	.align		4
.L_1140:
        /*0194*/ 	.byte	0x04, 0x28
        /*0196*/ 	.short	(.L_1142 - .L_1141)


	//   ....[0]....
.L_1141:
        /*0198*/ 	.word	0x00000060


	//   ....[1]....
        /*019c*/ 	.word	0x00000190


	//   ....[2]....
        /*01a0*/ 	.word	0x00000220


	//   ....[3]....
        /*01a4*/ 	.word	0x000003a0


	//   ....[4]....
        /*01a8*/ 	.word	0x000005e0


	//   ....[5]....
        /*01ac*/ 	.word	0x00000b30


	//   ....[6]....
        /*01b0*/ 	.word	0x00001c30


	//   ....[7]....
        /*01b4*/ 	.word	0x00001c70


	//   ....[8]....
        /*01b8*/ 	.word	0x00001cb0


	//   ....[9]....
        /*01bc*/ 	.word	0x00001d10


	//   ....[10]....
        /*01c0*/ 	.word	0x00001de0


	//   ....[11]....
        /*01c4*/ 	.word	0x00001e30


	//   ....[12]....
        /*01c8*/ 	.word	0x00001e70


	//   ....[13]....
        /*01cc*/ 	.word	0x00001eb0


	//   ....[14]....
        /*01d0*/ 	.word	0x00001ee0


	//   ....[15]....
        /*01d4*/ 	.word	0x00001f40


	//   ....[16]....
        /*01d8*/ 	.word	0x00001fc0


	//   ....[17]....
        /*01dc*/ 	.word	0x00002030


	//   ....[18]....
        /*01e0*/ 	.word	0x00002080


	//   ....[19]....
        /*01e4*/ 	.word	0x000020c0


	//   ....[20]....
        /*01e8*/ 	.word	0x00002100


	//   ....[21]....
        /*01ec*/ 	.word	0x00002130


	//   ....[22]....
        /*01f0*/ 	.word	0x00002170


	//   ....[23]....
        /*01f4*/ 	.word	0x000021c0


	//   ....[24]....
        /*01f8*/ 	.word	0x00002200


	//   ....[25]....
        /*01fc*/ 	.word	0x00002270


	//   ....[26]....
        /*0200*/ 	.word	0x000022b0


	//   ....[27]....
        /*0204*/ 	.word	0x000022f0


	//   ....[28]....
        /*0208*/ 	.word	0x00002330


	//   ....[29]....
        /*020c*/ 	.word	0x000023b0


	//   ....[30]....
        /*0210*/ 	.word	0x000023f0


	//   ....[31]....
        /*0214*/ 	.word	0x00002430


	//   ....[32]....
        /*0218*/ 	.word	0x000024a0


	//   ....[33]....
        /*021c*/ 	.word	0x00002530


	//   ....[34]....
        /*0220*/ 	.word	0x000025f0


	//   ....[35]....
        /*0224*/ 	.word	0x00002660


	//   ....[36]....
        /*0228*/ 	.word	0x000026b0


	//   ....[37]....
        /*022c*/ 	.word	0x000027f0


	//   ....[38]....
        /*0230*/ 	.word	0x00002c80


	//   ....[39]....
        /*0234*/ 	.word	0x00002c90


	//   ....[40]....
        /*0238*/ 	.word	0x00002ca0


	//   ....[41]....
        /*023c*/ 	.word	0x00002cb0


	//   ....[42]....
        /*0240*/ 	.word	0x00002cc0


	//   ....[43]....
        /*0244*/ 	.word	0x00002cd0


	//   ....[44]....
        /*0248*/ 	.word	0x00002d00


	//   ....[45]....
        /*024c*/ 	.word	0x00002d30


	//   ....[46]....
        /*0250*/ 	.word	0x00002d70


	//   ....[47]....
        /*0254*/ 	.word	0x00002db0


	//   ....[48]....
        /*0258*/ 	.word	0x00002df0


	//   ....[49]....
        /*025c*/ 	.word	0x00002e30


	//   ....[50]....
        /*0260*/ 	.word	0x00002e50


	//   ....[51]....
        /*0264*/ 	.word	0x00002e90


	//   ....[52]....
        /*0268*/ 	.word	0x00002ed0


	//   ....[53]....
        /*026c*/ 	.word	0x00002f30


	//   ....[54]....
        /*0270*/ 	.word	0x00002f70


	//   ....[55]....
        /*0274*/ 	.word	0x00002fb0


	//   ....[56]....
        /*0278*/ 	.word	0x00002ff0


	//   ....[57]....
        /*027c*/ 	.word	0x00003030


	//   ....[58]....
        /*0280*/ 	.word	0x00003070


	//   ....[59]....
        /*0284*/ 	.word	0x000030b0


	//   ....[60]....
        /*0288*/ 	.word	0x000030f0


	//   ....[61]....
        /*028c*/ 	.word	0x00003130


	//   ....[62]....
        /*0290*/ 	.word	0x00003170


	//   ....[63]....
        /*0294*/ 	.word	0x000031b0


	//   ....[64]....
        /*0298*/ 	.word	0x000031f0


	//   ....[65]....
        /*029c*/ 	.word	0x00003230


	//   ....[66]....
        /*02a0*/ 	.word	0x00003270


	//   ....[67]....
        /*02a4*/ 	.word	0x000032b0


	//   ....[68]....
        /*02a8*/ 	.word	0x000032f0


	//   ....[69]....
        /*02ac*/ 	.word	0x00003330


	//   ....[70]....
        /*02b0*/ 	.word	0x000050a0


	//   ....[71]....
        /*02b4*/ 	.word	0x000074f0


	//----- nvinfo : EIATTR_REG_RECONFIG
	.align		4
.L_1142:
        /*02b8*/ 	.byte	0x01, 0x54
	.zero		2


	//----- nvinfo : EIATTR_SYSCALL_OFFSETS
	.align		4
        /*02bc*/ 	.byte	0x04, 0x46
        /*02be*/ 	.short	(.L_1144 - .L_1143)


	//   ....[0]....
.L_1143:
        /*02c0*/ 	.word	0x00000790


	//   ....[1]....
        /*02c4*/ 	.word	0x00000880


	//   ....[2]....
        /*02c8*/ 	.word	0x000009e0


	//   ....[3]....
        /*02cc*/ 	.word	0x00000ad0


	//----- nvinfo : EIATTR_MBARRIER_INSTR_OFFSETS
	.align		4
.L_1144:
        /*02d0*/ 	.byte	0x04, 0x39
        /*02d2*/ 	.short	(.L_1146 - .L_1145)


	//   ....[0]....
.L_1145:
        /*02d4*/ 	.word	0x00000260
        /*02d8*/ 	.word	0x000000ff
        /*02dc*/ 	.word	0x00030c00
        /*02e0*/ 	.short	0x0100
        /*02e2*/ 	.byte	0x06
	.zero		1


	//   ....[1]....
        /*02e4*/ 	.word	0x00000350
        /*02e8*/ 	.word	0x000000ff
        /*02ec*/ 	.word	0x00030c10
        /*02f0*/ 	.short	0x0100
        /*02f2*/ 	.byte	0x08
	.zero		1


	//   ....[2]....
        /*02f4*/ 	.word	0x00000360
        /*02f8*/ 	.word	0x000000ff
        /*02fc*/ 	.word	0x00030c20
        /*0300*/ 	.short	0x0100
        /*0302*/ 	.byte	0x08
	.zero		1


	//   ....[3]....
        /*0304*/ 	.word	0x00000370
        /*0308*/ 	.word	0x000000ff
        /*030c*/ 	.word	0x00030c18
        /*0310*/ 	.short	0x0100
        /*0312*/ 	.byte	0x08
	.zero		1


	//   ....[4]....
        /*0314*/ 	.word	0x00000380
        /*0318*/ 	.word	0x000000ff
        /*031c*/ 	.word	0x00030c28
        /*0320*/ 	.short	0x0100
        /*0322*/ 	.byte	0x08
	.zero		1


	//   ....[5]....
        /*0324*/ 	.word	0x000004b0
        /*0328*/ 	.word	0x000000ff
        /*032c*/ 	.word	0x00030c30
        /*0330*/ 	.short	0x0100
        /*0332*/ 	.byte	0x08
	.zero		1


	//   ....[6]....
        /*0334*/ 	.word	0x000004c0
        /*0338*/ 	.word	0x000000ff
        /*033c*/ 	.word	0x00030c40
        /*0340*/ 	.short	0x0100
        /*0342*/ 	.byte	0x08
	.zero		1


	//   ....[7]....
        /*0344*/ 	.word	0x000004d0
        /*0348*/ 	.word	0x000000ff
        /*034c*/ 	.word	0x00030c38
        /*0350*/ 	.short	0x0100
        /*0352*/ 	.byte	0x08
	.zero		1


	//   ....[8]....
        /*0354*/ 	.word	0x000004e0
        /*0358*/ 	.word	0x000000ff
        /*035c*/ 	.word	0x00030c48
        /*0360*/ 	.short	0x0100
        /*0362*/ 	.byte	0x08
	.zero		1


	//   ....[9]....
        /*0364*/ 	.word	0x00000b60
        /*0368*/ 	.word	0x00000002
        /*036c*/ 	.word	0x00030c00
        /*0370*/ 	.short	0x010a
        /*0372*/ 	.byte	0x3f
	.zero		1


	//   ....[10]....
        /*0374*/ 	.word	0x00000bb0
        /*0378*/ 	.word	0x00000002
        /*037c*/ 	.word	0x00030c00
        /*0380*/ 	.short	0x010a
        /*0382*/ 	.byte	0x3f
	.zero		1


	//   ....[11]....
        /*0384*/ 	.word	0x00001670
        /*0388*/ 	.word	0x00000009
        /*038c*/ 	.word	0x00030c10
        /*0390*/ 	.short	0x010a
        /*0392*/ 	.byte	0x3f
	.zero		1


	//   ....[12]....
        /*0394*/ 	.word	0x000016e0
        /*0398*/ 	.word	0x00000009
        /*039c*/ 	.word	0x00030c10
        /*03a0*/ 	.short	0x010a
        /*03a2*/ 	.byte	0x3f
	.zero		1


	//   ....[13]....
        /*03a4*/ 	.word	0x00001af0
        /*03a8*/ 	.word	0x00000009
        /*03ac*/ 	.word	0x00030c30
        /*03b0*/ 	.short	0x010a
        /*03b2*/ 	.byte	0x3f
	.zero		1


	//   ....[14]....
        /*03b4*/ 	.word	0x00001b70
        /*03b8*/ 	.word	0x00000009
        /*03bc*/ 	.word	0x00030c30
        /*03c0*/ 	.short	0x010a
        /*03c2*/ 	.byte	0x3f
	.zero		1


	//   ....[15]....
        /*03c4*/ 	.word	0x000042b0
        /*03c8*/ 	.word	0x0000000a
        /*03cc*/ 	.word	0x00000000
        /*03d0*/ 	.short	0x0101
        /*03d2*/ 	.byte	0x3f
	.zero		1


	//   ....[16]....
        /*03d4*/ 	.word	0x00004700
        /*03d8*/ 	.word	0x00000009
        /*03dc*/ 	.word	0x00000000
        /*03e0*/ 	.short	0x0101
        /*03e2*/ 	.byte	0x3f
	.zero		1


	//   ....[17]....
        /*03e4*/ 	.word	0x00005ee0
        /*03e8*/ 	.word	0x0000000b
        /*03ec*/ 	.word	0x00030c20
        /*03f0*/ 	.short	0x010a
        /*03f2*/ 	.byte	0x3f
	.zero		1


	//   ....[18]....
        /*03f4*/ 	.word	0x000063b0
        /*03f8*/ 	.word	0x0000000b
        /*03fc*/ 	.word	0x00030c40
        /*0400*/ 	.short	0x010a
        /*0402*/ 	.byte	0x3f
	.zero		1


	//   ....[19]....
        /*0404*/ 	.word	0x000065e0
        /*0408*/ 	.word	0x0000000b
        /*040c*/ 	.word	0x00030c28
        /*0410*/ 	.short	0x010a
        /*0412*/ 	.byte	0x3f
	.zero		1


	//   ....[20]....
        /*0414*/ 	.word	0x00006780
        /*0418*/ 	.word	0x0000000b
        /*041c*/ 	.word	0x00030c48
        /*0420*/ 	.short	0x010a
        /*0422*/ 	.byte	0x3f
	.zero		1


	//   ....[21]....
        /*0424*/ 	.word	0x00006990
        /*0428*/ 	.word	0x0000000b
        /*042c*/ 	.word	0x00030c20
        /*0430*/ 	.short	0x010a
        /*0432*/ 	.byte	0x3f
	.zero		1


	//   ....[22]....
        /*0434*/ 	.word	0x00006ba0
        /*0438*/ 	.word	0x0000000b
        /*043c*/ 	.word	0x00030c40
        /*0440*/ 	.short	0x010a
        /*0442*/ 	.byte	0x3f
	.zero		1


	//   ....[23]....
        /*0444*/ 	.word	0x00006da0
        /*0448*/ 	.word	0x0000000b
        /*044c*/ 	.word	0x00030c28
        /*0450*/ 	.short	0x010a
        /*0452*/ 	.byte	0x3f
	.zero		1


	//   ....[24]....
        /*0454*/ 	.word	0x00006fa0
        /*0458*/ 	.word	0x0000000d
        /*045c*/ 	.word	0x00030c40
        /*0460*/ 	.short	0x010a
        /*0462*/ 	.byte	0x3f
	.zero		1


	//   ....[25]....
        /*0464*/ 	.word	0x00007360
        /*0468*/ 	.word	0x00000006
        /*046c*/ 	.word	0x00000000
        /*0470*/ 	.short	0x010a
        /*0472*/ 	.byte	0x3f
	.zero		1


	//   ....[26]....
        /*0474*/ 	.word	0x000073c0
        /*0478*/ 	.word	0x00000003
        /*047c*/ 	.word	0x00000000
        /*0480*/ 	.short	0x010a
        /*0482*/ 	.byte	0x3f
	.zero		1


	//   ....[27]....
        /*0484*/ 	.word	0x00007420
        /*0488*/ 	.word	0x00000000
        /*048c*/ 	.word	0x00000000
        /*0490*/ 	.short	0x010a
        /*0492*/ 	.byte	0x3f
	.zero		1


	//   ....[28]....
        /*0494*/ 	.word	0x00007450
        /*0498*/ 	.word	0x00000003
        /*049c*/ 	.word	0x00000000
        /*04a0*/ 	.short	0x010a
        /*04a2*/ 	.byte	0x3f
	.zero		1


	//   ....[29]....
        /*04a4*/ 	.word	0x00007520
        /*04a8*/ 	.word	0x00000002
        /*04ac*/ 	.word	0x00030c00
        /*04b0*/ 	.short	0x010a
        /*04b2*/ 	.byte	0x3f
	.zero		1


	//   ....[30]....
        /*04b4*/ 	.word	0x00007570
        /*04b8*/ 	.word	0x00000009
        /*04bc*/ 	.word	0x00030c10
        /*04c0*/ 	.short	0x010a
        /*04c2*/ 	.byte	0x3f
	.zero		1


	//   ....[31]....
        /*04c4*/ 	.word	0x000075c0
        /*04c8*/ 	.word	0x00000009
        /*04cc*/ 	.word	0x00030c30
        /*04d0*/ 	.short	0x010a
        /*04d2*/ 	.byte	0x3f
	.zero		1


	//   ....[32]....
        /*04d4*/ 	.word	0x00007610
        /*04d8*/ 	.word	0x0000000b
        /*04dc*/ 	.word	0x00030c20
        /*04e0*/ 	.short	0x010a
        /*04e2*/ 	.byte	0x3f
	.zero		1


	//   ....[33]....
        /*04e4*/ 	.word	0x00007660
        /*04e8*/ 	.word	0x0000000b
        /*04ec*/ 	.word	0x00030c40
        /*04f0*/ 	.short	0x010a
        /*04f2*/ 	.byte	0x3f
	.zero		1


	//   ....[34]....
        /*04f4*/ 	.word	0x000076b0
        /*04f8*/ 	.word	0x0000000b
        /*04fc*/ 	.word	0x00030c28
        /*0500*/ 	.short	0x010a
        /*0502*/ 	.byte	0x3f
	.zero		1


	//   ....[35]....
        /*0504*/ 	.word	0x00007700
        /*0508*/ 	.word	0x0000000b
        /*050c*/ 	.word	0x00030c48
        /*0510*/ 	.short	0x010a
        /*0512*/ 	.byte	0x3f
	.zero		1


	//   ....[36]....
        /*0514*/ 	.word	0x00007760
        /*0518*/ 	.word	0x0000000b
        /*051c*/ 	.word	0x00030c20
        /*0520*/ 	.short	0x010a
        /*0522*/ 	.byte	0x3f
	.zero		1


	//   ....[37]....
        /*0524*/ 	.word	0x000077b0
        /*0528*/ 	.word	0x0000000b
        /*052c*/ 	.word	0x00030c40
        /*0530*/ 	.short	0x010a
        /*0532*/ 	.byte	0x3f
	.zero		1


	//   ....[38]....
        /*0534*/ 	.word	0x00007800
        /*0538*/ 	.word	0x0000000b
        /*053c*/ 	.word	0x00030c28
        /*0540*/ 	.short	0x010a
        /*0542*/ 	.byte	0x3f
	.zero		1


	//   ....[39]....
        /*0544*/ 	.word	0x00007850
        /*0548*/ 	.word	0x0000000d
        /*054c*/ 	.word	0x00030c40
        /*0550*/ 	.short	0x010a
        /*0552*/ 	.byte	0x3f
	.zero		1


	//   ....[40]....
        /*0554*/ 	.word	0x00007930
        /*0558*/ 	.word	0x00000006
        /*055c*/ 	.word	0x00000000
        /*0560*/ 	.short	0x010a
        /*0562*/ 	.byte	0x3f
	.zero		1


	//   ....[41]....
        /*0564*/ 	.word	0x00007980
        /*0568*/ 	.word	0x00000003
        /*056c*/ 	.word	0x00000000
        /*0570*/ 	.short	0x010a
        /*0572*/ 	.byte	0x3f
	.zero		1


	//   ....[42]....
        /*0574*/ 	.word	0x000079d0
        /*0578*/ 	.word	0x00000000
        /*057c*/ 	.word	0x00000000
        /*0580*/ 	.short	0x010a
        /*0582*/ 	.byte	0x3f
	.zero		1


	//----- nvinfo : EIATTR_NUM_MBARRIERS
	.align		4
.L_1146:
        /*0584*/ 	.byte	0x03, 0x38
        /*0586*/ 	.short	0x0009


	//----- nvinfo : EIATTR_EXIT_INSTR_OFFSETS
	.align		4
        /*0588*/ 	.byte	0x04, 0x1c
        /*058a*/ 	.short	(.L_1148 - .L_1147)


	//   ....[0]....
.L_1147:
        /*058c*/ 	.word	0x000074a0


	//----- nvinfo : EIATTR_MAX_THREADS
	.align		4
.L_1148:
        /*0590*/ 	.byte	0x04, 0x05
        /*0592*/ 	.short	(.L_1150 - .L_1149)
.L_1149:
        /*0594*/ 	.word	0x00000180
        /*0598*/ 	.word	0x00000001
        /*059c*/ 	.word	0x00000001


	//----- nvinfo : EIATTR_CRS_STACK_SIZE
	.align		4
.L_1150:
        /*05a0*/ 	.byte	0x04, 0x1e
        /*05a2*/ 	.short	(.L_1152 - .L_1151)
.L_1151:
        /*05a4*/ 	.word	0x00000000


	//----- nvinfo : EIATTR_CBANK_PARAM_SIZE
	.align		4
.L_1152:
        /*05a8*/ 	.byte	0x03, 0x19
        /*05aa*/ 	.short	0x06f0


	//----- nvinfo : EIATTR_PARAM_CBANK
	.align		4
        /*05ac*/ 	.byte	0x04, 0x0a
        /*05ae*/ 	.short	(.L_1154 - .L_1153)
	.align		4
.L_1153:
        /*05b0*/ 	.word	index@(.nv.constant0._ZN7cutlass13device_kernelIN5flash11enable_sm90INS1_16FlashAttnBwdSm90INS1_25CollectiveMainloopBwdSm90ILi2ELi2ELi2EN4cute5tupleIJNS5_1CILi1EEES8_S8_EEENS6_IJNS7_ILi128EEESA_NS7_ILi64EEEEEENS_10bfloat16_tEfNS_4arch4Sm90ELb0ELb0ELb0ELb0ELb0ELb1ELb0ELb0ELi2ELi1ELi2ELi2ELb0EEENS1_24CollectiveEpilogueBwdGQAISC_fSF_Li256ELb0ELb0EEENS1_19SingleTileSchedulerILb0ELb0ELb0ELi128EEEEEEEEEvNT_6ParamsE)
        /*05b4*/ 	.short	0x0210
        /*05b6*/ 	.short	0x06f0


	//----- nvinfo : EIATTR_SW_WAR
	.align		4
.L_1154:
        /*05b8*/ 	.byte	0x04, 0x36
        /*05ba*/ 	.short	(.L_1156 - .L_1155)
.L_1155:
        /*05bc*/ 	.word	0x00000008
.L_1156:


//--------------------- .nv.info._ZN7cutlass13device_kernelIN5flash11enable_sm90INS1_16FlashAttnBwdSm90INS1_25CollectiveMainloopBwdSm90ILi2ELi2ELi2EN4cute5tupleIJNS5_1CILi1EEES8_S8_EEENS6_IJNS7_ILi128EEESA_NS7_ILi64EEEEEENS_10bfloat16_tEfNS_4arch4Sm90ELb0ELb0ELb0ELb0ELb1ELb1ELb0ELb0ELi2ELi1ELi2ELi2ELb0EEENS1_24CollectiveEpilogueBwdGQAISC_fSF_Li256ELb0ELb1EEENS1_19SingleTileSchedulerILb0ELb0ELb0ELi128EEEEEEEEEvNT_6ParamsE --------------------------
	.section	.nv.info._ZN7cutlass13device_kernelIN5flash11enable_sm90INS1_16FlashAttnBwdSm90INS1_25CollectiveMainloopBwdSm90ILi2ELi2ELi2EN4cute5tupleIJNS5_1CILi1EEES8_S8_EEENS6_IJNS7_ILi128EEESA_NS7_ILi64EEEEEENS_10bfloat16_tEfNS_4arch4Sm90ELb0ELb0ELb0ELb0ELb1ELb1ELb0ELb0ELi2ELi1ELi2ELi2ELb0EEENS1_24CollectiveEpilogueBwdGQAISC_fSF_Li256ELb0ELb1EEENS1_19SingleTileSchedulerILb0ELb0ELb0ELi128EEEEEEEEEvNT_6ParamsE,"",@"SHT_CUDA_INFO"
	.sectionflags	@""
	.align	4


	//----- nvinfo : EIATTR_CUDA_API_VERSION
	.align		4
        /*0000*/ 	.byte	0x04, 0x37
        /*0002*/ 	.short	(.L_1158 - .L_1157)
.L_1157:
        /*0004*/ 	.word	0x00000082


	//----- nvinfo : EIATTR_KPARAM_INFO
	.align		4
.L_1158:
        /*0008*/ 	.byte	0x04, 0x17
        /*000a*/ 	.short	(.L_1160 - .L_1159)
.L_1159:
        /*000c*/ 	.word	0x00000000
        /*0010*/ 	.short	0x0000
        /*0012*/ 	.short	0x0070
        /*0014*/ 	.byte	0x00, 0xf0, 0x01, 0x1a


	//----- nvinfo : EIATTR_SPARSE_MMA_MASK
	.align		4
.L_1160:
        /*0018*/ 	.byte	0x03, 0x50
        /*001a*/ 	.short	0x0000


	//----- nvinfo : EIATTR_MAXREG_COUNT
	.align		4
        /*001c*/ 	.byte	0x03, 0x1b
        /*001e*/ 	.short	0x00a8


	//----- nvinfo : EIATTR_NUM_BARRIERS
	.align		4
        /*0020*/ 	.byte	0x02, 0x4c
        /*0022*/ 	.byte	0x10
	.zero		1


	//----- nvinfo : EIATTR_EXTERNS
	.align		4
        /*0024*/ 	.byte	0x04, 0x0f
        /*0026*/ 	.short	(.L_1162 - .L_1161)


	//   ....[0]....
	.align		4
.L_1161:
        /*0028*/ 	.word	index@(__assertfail)


	//----- nvinfo : EIATTR_ANNOTATIONS
	.align		4
.L_1162:
        /*002c*/ 	.byte	0x04, 0x55
        /*002e*/ 	.short	(.L_1164 - .L_1163)


	//   ....[0]....
.L_1163:
        /*0030*/ 	.word	0x00000001
        /*0034*/ 	.byte	0x70, 0x15, 0x00, 0x00, 0x01, 0x00, 0x00, 0x00, 0xb0, 0x15, 0x00, 0x00, 0x01, 0x00, 0x00, 0x00
        /*0044*/ 	.byte	0xf0, 0x15, 0x00, 0x00, 0x01, 0x00, 0x00, 0x00, 0x40, 0x17, 0x00, 0x00, 0x01, 0x00, 0x00, 0x00
        /*0054*/ 	.byte	0x70, 0x17, 0x00, 0x00, 0x01, 0x00, 0x00, 0x00, 0x90, 0x17, 0x00, 0x00


	//----- nvinfo : EIATTR_MERCURY_ISA_VERSION
	.align		4
.L_1164:
        /*0060*/ 	.byte	0x03, 0x5f
        /*0062*/ 	.short	0x0101


	//----- nvinfo : EIATTR_INT_WARP_WIDE_INSTR_OFFSETS
	.align		4
        /*0064*/ 	.byte	0x04, 0x31
        /*0066*/ 	.short	(.L_1166 - .L_1165)


	//   ....[0]....
.L_1165:
        /*0068*/ 	.word	0x00000180


	//   ....[1]....
        /*006c*/ 	.word	0x00000240


	//   ....[2]....
        /*0070*/ 	.word	0x00005d50


	//   ....[3]....
        /*0074*/ 	.word	0x000061c0


	//   ....[4]....
        /*0078*/ 	.word	0x00006790


	//----- nvinfo : EIATTR_COOP_GROUP_MASK_REGIDS
	.align		4
.L_1166:
        /*007c*/ 	.byte	0x04, 0x29
        /*007e*/ 	.short	(.L_1168 - .L_1167)


	//   ....[0]....
.L_1167:
        /*0080*/ 	.word	0xffffffff


	//   ....[1]....
        /*0084*/ 	.word	0xffffffff


	//   ....[2]....
        /*0088*/ 	.word	0xffffffff


	//   ....[3]....
        /*008c*/ 	.word	0xffffffff


	//   ....[4]....
        /*0090*/ 	.word	0xffffffff


	//   ....[5]....
        /*0094*/ 	.word	0xffffffff


	//   ....[6]....
        /*0098*/ 	.word	0xffffffff


	//   ....[7]....
        /*009c*/ 	.word	0xffffffff


	//   ....[8]....
        /*00a0*/ 	.word	0xffffffff


	//   ....[9]....
        /*00a4*/ 	.word	0xffffffff


	//   ....[10]....
        /*00a8*/ 	.word	0xffffffff


	//   ....[11]....
        /*00ac*/ 	.word	0xffffffff


	//   ....[12]....
        /*00b0*/ 	.word	0xffffffff


	//   ....[13]....
        /*00b4*/ 	.word	0xffffffff


	//   ....[14]....
        /*00b8*/ 	.word	0xffffffff


	//   ....[15]....
        /*00bc*/ 	.word	0xffffffff


	//   ....[16]....
        /*00c0*/ 	.word	0xffffffff


	//   ....[17]....
        /*00c4*/ 	.word	0xffffffff


	//   ....[18]....
        /*00c8*/ 	.word	0xffffffff


	//   ....[19]....
        /*00cc*/ 	.word	0xffffffff


	//   ....[20]....
        /*00d0*/ 	.word	0xffffffff


	//   ....[21]....
        /*00d4*/ 	.word	0xffffffff


	//   ....[22]....
        /*00d8*/ 	.word	0xffffffff


	//   ....[23]....
        /*00dc*/ 	.word	0xffffffff


	//   ....[24]....
        /*00e0*/ 	.word	0xffffffff


	//   ....[25]....
        /*00e4*/ 	.word	0xffffffff


	//   ....[26]....
        /*00e8*/ 	.word	0xffffffff


	//   ....[27]....
        /*00ec*/ 	.word	0xffffffff


	//   ....[28]....
        /*00f0*/ 	.word	0xffffffff


	//   ....[29]....
        /*00f4*/ 	.word	0xffffffff


	//   ....[30]....
        /*00f8*/ 	.word	0xffffffff


	//   ....[31]....
        /*00fc*/ 	.word	0xffffffff


	//   ....[32]....
        /*0100*/ 	.word	0xffffffff


	//   ....[33]....
        /*0104*/ 	.word	0xffffffff


	//   ....[34]....
        /*0108*/ 	.word	0xffffffff


	//   ....[35]....
        /*010c*/ 	.word	0xffffffff


	//   ....[36]....
        /*0110*/ 	.word	0xffffffff


	//   ....[37]....
        /*0114*/ 	.word	0xffffffff


	//   ....[38]....
        /*0118*/ 	.word	0xffffffff


	//   ....[39]....
        /*011c*/ 	.word	0xffffffff


	//   ....[40]....
        /*0120*/ 	.word	0xffffffff


	//   ....[41]....
        /*0124*/ 	.word	0xffffffff


	//   ....[42]....
        /*0128*/ 	.word	0xffffffff


	//   ....[43]....
        /*012c*/ 	.word	0xffffffff


	//   ....[44]....
        /*0130*/ 	.word	0xffffffff


	//   ....[45]....
        /*0134*/ 	.word	0xffffffff


	//   ....[46]....
        /*0138*/ 	.word	0xffffffff


	//   ....[47]....
        /*013c*/ 	.word	0xffffffff


	//   ....[48]....
        /*0140*/ 	.word	0xffffffff


	//   ....[49]....
        /*0144*/ 	.word	0xffffffff


	//   ....[50]....
        /*0148*/ 	.word	0xffffffff


	//   ....[51]....
        /*014c*/ 	.word	0xffffffff


	//   ....[52]....
        /*0150*/ 	.word	0xffffffff


	//   ....[53]....
        /*0154*/ 	.word	0xffffffff


	//   ....[54]....
        /*0158*/ 	.word	0xffffffff


	//   ....[55]....
        /*015c*/ 	.word	0xffffffff


	//   ....[56]....
        /*0160*/ 	.word	0xffffffff


	//   ....[57]....
        /*0164*/ 	.word	0xffffffff


	//   ....[58]....
        /*0168*/ 	.word	0xffffffff


	//   ....[59]....
        /*016c*/ 	.word	0xffffffff


	//   ....[60]....
        /*0170*/ 	.word	0xffffffff


	//   ....[61]....
        /*0174*/ 	.word	0xffffffff


	//   ....[62]....
        /*0178*/ 	.word	0xffffffff


	//   ....[63]....
        /*017c*/ 	.word	0xffffffff


	//   ....[64]....
        /*0180*/ 	.word	0xffffffff


	//   ....[65]....
        /*0184*/ 	.word	0xffffffff


	//   ....[66]....
        /*0188*/ 	.word	0xffffffff


	//   ....[67]....
        /*018c*/ 	.word	0xffffffff


	//   ....[68]....
        /*0190*/ 	.word	0xffffffff


	//   ....[69]....
        /*0194*/ 	.word	0xffffffff


	//   ....[70]....
        /*0198*/ 	.word	0xffffffff


	//   ....[71]....
        /*019c*/ 	.word	0xffffffff


	//   ....[72]....
        /*01a0*/ 	.word	0xffffffff


	//   ....[73]....
        /*01a4*/ 	.word	0xffffffff


	//   ....[74]....
        /*01a8*/ 	.word	0xffffffff


	//   ....[75]....
        /*01ac*/ 	.word	0xffffffff


	//   ....[76]....
        /*01b0*/ 	.word	0xffffffff


	//   ....[77]....
        /*01b4*/ 	.word	0xffffffff


	//   ....[78]....
        /*01b8*/ 	.word	0xffffffff


	//   ....[79]....
        /*01bc*/ 	.word	0xffffffff


	//   ....[80]....
        /*01c0*/ 	.word	0xffffffff


	//   ....[81]....
        /*01c4*/ 	.word	0x0500000f


	//   ....[82]....
        /*01c8*/ 	.word	0x0500000f


	//   ....[83]....
        /*01cc*/ 	.word	0x0500000f


	//   ....[84]....
        /*01d0*/ 	.word	0x0500000f


	//   ....[85]....
        /*01d4*/ 	.word	0x0500000f


	//   ....[86]....
        /*01d8*/ 	.word	0x0500000f


	//----- nvinfo : EIATTR_COOP_GROUP_INSTR_OFFSETS
	.align		4
.L_1168:
        /*01dc*/ 	.byte	0x04, 0x28
        /*01de*/ 	.short	(.L_1170 - .L_1169)


	//   ....[0]....
.L_1169:
        /*01e0*/ 	.word	0x00000060


	//   ....[1]....
        /*01e4*/ 	.word	0x00000190


	//   ....[2]....
        /*01e8*/ 	.word	0x00000220


	//   ....[3]....
        /*01ec*/ 	.word	0x000003a0


	//   ....[4]....
        /*01f0*/ 	.word	0x000005f0


	//   ....[5]....
        /*01f4*/ 	.word	0x00000b40


	//   ....[6]....
        /*01f8*/ 	.word	0x00001c40


	//   ....[7]....
        /*01fc*/ 	.word	0x00001c80


	//   ....[8]....
        /*0200*/ 	.word	0x00001cc0


	//   ....[9]....
        /*0204*/ 	.word	0x00001d20


	//   ....[10]....
        /*0208*/ 	.word	0x00001df0


	//   ....[11]....
        /*020c*/ 	.word	0x00001e40


	//   ....[12]....
        /*0210*/ 	.word	0x00001e80


	//   ....[13]....
        /*0214*/ 	.word	0x00001ec0


	//   ....[14]....
        /*0218*/ 	.word	0x00001ef0


	//   ....[15]....
        /*021c*/ 	.word	0x00001f50


	//   ....[16]....
        /*0220*/ 	.word	0x00001fd0


	//   ....[17]....
        /*0224*/ 	.word	0x00002040


	//   ....[18]....
        /*0228*/ 	.word	0x00002090


	//   ....[19]....
        /*022c*/ 	.word	0x000020d0


	//   ....[20]....
        /*0230*/ 	.word	0x00002110


	//   ....[21]....
        /*0234*/ 	.word	0x00002140


	//   ....[22]....
        /*0238*/ 	.word	0x00002180


	//   ....[23]....
        /*023c*/ 	.word	0x000021d0


	//   ....[24]....
        /*0240*/ 	.word	0x00002210


	//   ....[25]....
        /*0244*/ 	.word	0x00002280


	//   ....[26]....
        /*0248*/ 	.word	0x000022c0


	//   ....[27]....
        /*024c*/ 	.word	0x00002300


	//   ....[28]....
        /*0250*/ 	.word	0x00002340


	//   ....[29]....
        /*0254*/ 	.word	0x000023c0


	//   ....[30]....
        /*0258*/ 	.word	0x00002400


	//   ....[31]....
        /*025c*/ 	.word	0x00002440


	//   ....[32]....
        /*0260*/ 	.word	0x000024b0


	//   ....[33]....
        /*0264*/ 	.word	0x00002540


	//   ....[34]....
        /*0268*/ 	.word	0x00002600


	//   ....[35]....
        /*026c*/ 	.word	0x00002670


	//   ....[36]....
        /*0270*/ 	.word	0x000026c0


	//   ....[37]....
        /*0274*/ 	.word	0x00002800


	//   ....[38]....
        /*0278*/ 	.word	0x00002c90


	//   ....[39]....
        /*027c*/ 	.word	0x00002ca0


	//   ....[40]....
        /*0280*/ 	.word	0x00002cb0


	//   ....[41]....
        /*0284*/ 	.word	0x00002cc0


	//   ....[42]....
        /*0288*/ 	.word	0x00002cd0


	//   ....[43]....
        /*028c*/ 	.word	0x00002ce0


	//   ....[44]....
        /*0290*/ 	.word	0x00002d10


	//   ....[45]....
        /*0294*/ 	.word	0x00002d40


	//   ....[46]....
        /*0298*/ 	.word	0x00002d80


	//   ....[47]....
        /*029c*/ 	.word	0x00002dc0


	//   ....[48]....
        /*02a0*/ 	.word	0x00002e00


	//   ....[49]....
        /*02a4*/ 	.word	0x00002e40


	//   ....[50]....
        /*02a8*/ 	.word	0x00002e60


	//   ....[51]....
        /*02ac*/ 	.word	0x00002ea0


	//   ....[52]....
        /*02b0*/ 	.word	0x00002ee0


	//   ....[53]....
        /*02b4*/ 	.word	0x00002f40


	//   ....[54]....
        /*02b8*/ 	.word	0x00002f80


	//   ....[55]....
        /*02bc*/ 	.word	0x00002fc0


	//   ....[56]....
        /*02c0*/ 	.word	0x00003000


	//   ....[57]....
        /*02c4*/ 	.word	0x00003040


	//   ....[58]....
        /*02c8*/ 	.word	0x00003080


	//   ....[59]....
        /*02cc*/ 	.word	0x000030c0


	//   ....[60]....
        /*02d0*/ 	.word	0x00003100


	//   ....[61]....
        /*02d4*/ 	.word	0x00003140


	//   ....[62]....
        /*02d8*/ 	.word	0x00003180


	//   ....[63]....
        /*02dc*/ 	.word	0x000031c0


	//   ....[64]....
        /*02e0*/ 	.word	0x00003200


	//   ....[65]....
        /*02e4*/ 	.word	0x00003240


	//   ....[66]....
        /*02e8*/ 	.word	0x00003280


	//   ....[67]....
        /*02ec*/ 	.word	0x000032c0


	//   ....[68]....
        /*02f0*/ 	.word	0x00003300


	//   ....[69]....
        /*02f4*/ 	.word	0x00003340


	//   ....[70]....
        /*02f8*/ 	.word	0x00004e40


	//   ....[71]....
        /*02fc*/ 	.word	0x00004fe0


	//   ....[72]....
        /*0300*/ 	.word	0x00005230


	//   ....[73]....
        /*0304*/ 	.word	0x000053d0


	//   ....[74]....
        /*0308*/ 	.word	0x000054f0


	//   ....[75]....
        /*030c*/ 	.word	0x000059f0


	//   ....[76]....
        /*0310*/ 	.word	0x00005c80


	//   ....[77]....
        /*0314*/ 	.word	0x00005ec0


	//   ....[78]....
        /*0318*/ 	.word	0x000060f0


	//   ....[79]....
        /*031c*/ 	.word	0x000063a0


	//   ....[80]....
        /*0320*/ 	.word	0x000066d0


	//   ....[81]....
        /*0324*/ 	.word	0x00008150


	//   ....[82]....
        /*0328*/ 	.word	0x000082a0


	//   ....[83]....
        /*032c*/ 	.word	0x00008310


	//   ....[84]....
        /*0330*/ 	.word	0x00008380


	//   ....[85]....
        /*0334*/ 	.word	0x000083f0


	//   ....[86]....
        /*0338*/ 	.word	0x00008460


	//----- nvinfo : EIATTR_REG_RECONFIG
	.align		4
.L_1170:
        /*033c*/ 	.byte	0x01, 0x54
	.zero		2


	//----- nvinfo : EIATTR_SYSCALL_OFFSETS
	.align		4
        /*0340*/ 	.byte	0x04, 0x46
        /*0342*/ 	.short	(.L_1172 - .L_1171)


	//   ....[0]....
.L_1171:
        /*0344*/ 	.word	0x000007a0


	//   ....[1]....
        /*0348*/ 	.word	0x00000890


	//   ....[2]....
        /*034c*/ 	.word	0x000009f0


	//   ....[3]....
        /*0350*/ 	.word	0x00000ae0


	//----- nvinfo : EIATTR_MBARRIER_INSTR_OFFSETS
	.align		4
.L_1172:
        /*0354*/ 	.byte	0x04, 0x39
        /*0356*/ 	.short	(.L_1174 - .L_1173)


	//   ....[0]....
.L_1173:
        /*0358*/ 	.word	0x00000260
        /*035c*/ 	.word	0x000000ff
        /*0360*/ 	.word	0x00030c00
        /*0364*/ 	.short	0x0100
        /*0366*/ 	.byte	0x06
	.zero		1


	//   ....[1]....
        /*0368*/ 	.word	0x00000350
        /*036c*/ 	.word	0x000000ff
        /*0370*/ 	.word	0x00030c10
        /*0374*/ 	.short	0x0100
        /*0376*/ 	.byte	0x08
	.zero		1


	//   ....[2]....
        /*0378*/ 	.word	0x00000360
        /*037c*/ 	.word	0x000000ff
        /*0380*/ 	.word	0x00030c20
        /*0384*/ 	.short	0x0100
        /*0386*/ 	.byte	0x08
	.zero		1


	//   ....[3]....
        /*0388*/ 	.word	0x00000370
        /*038c*/ 	.word	0x000000ff
        /*0390*/ 	.word	0x00030c18
        /*0394*/ 	.short	0x0100
        /*0396*/ 	.byte	0x08
	.zero		1


	//   ....[4]....
        /*0398*/ 	.word	0x00000380
        /*039c*/ 	.word	0x000000ff
        /*03a0*/ 	.word	0x00030c28
        /*03a4*/ 	.short	0x0100
        /*03a6*/ 	.byte	0x08
	.zero		1


	//   ....[5]....
        /*03a8*/ 	.word	0x000004b0
        /*03ac*/ 	.word	0x000000ff
        /*03b0*/ 	.word	0x00030c30
        /*03b4*/ 	.short	0x0100
        /*03b6*/ 	.byte	0x08
	.zero		1


	//   ....[6]....
        /*03b8*/ 	.word	0x000004c0
        /*03bc*/ 	.word	0x000000ff
        /*03c0*/ 	.word	0x00030c40
        /*03c4*/ 	.short	0x0100
        /*03c6*/ 	.byte	0x08
	.zero		1


	//   ....[7]....
        /*03c8*/ 	.word	0x000004d0
        /*03cc*/ 	.word	0x000000ff
        /*03d0*/ 	.word	0x00030c38
        /*03d4*/ 	.short	0x0100
        /*03d6*/ 	.byte	0x08
	.zero		1


	//   ....[8]....
        /*03d8*/ 	.word	0x000004e0
        /*03dc*/ 	.word	0x000000ff
        /*03e0*/ 	.word	0x00030c48
        /*03e4*/ 	.short	0x0100
        /*03e6*/ 	.byte	0x08
	.zero		1


	//   ....[9]....
        /*03e8*/ 	.word	0x00000b70
        /*03ec*/ 	.word	0x00000002
        /*03f0*/ 	.word	0x00030c00
        /*03f4*/ 	.short	0x010a
        /*03f6*/ 	.byte	0x3f
	.zero		1


	//   ....[10]....
        /*03f8*/ 	.word	0x00000bc0
        /*03fc*/ 	.word	0x00000002
        /*0400*/ 	.word	0x00030c00
        /*0404*/ 	.short	0x010a
        /*0406*/ 	.byte	0x3f
	.zero		1


	//   ....[11]....
        /*0408*/ 	.word	0x00001680
        /*040c*/ 	.word	0x00000009
        /*0410*/ 	.word	0x00030c10
        /*0414*/ 	.short	0x010a
        /*0416*/ 	.byte	0x3f
	.zero		1


	//   ....[12]....
        /*0418*/ 	.word	0x000016f0
        /*041c*/ 	.word	0x00000009
        /*0420*/ 	.word	0x00030c10
        /*0424*/ 	.short	0x010a
        /*0426*/ 	.byte	0x3f
	.zero		1


	//   ....[13]....
        /*0428*/ 	.word	0x00001b00
        /*042c*/ 	.word	0x00000009
        /*0430*/ 	.word	0x00030c30
        /*0434*/ 	.short	0x010a
        /*0436*/ 	.byte	0x3f
	.zero		1


	//   ....[14]....
        /*0438*/ 	.word	0x00001b80
        /*043c*/ 	.word	0x00000009
        /*0440*/ 	.word	0x00030c30
        /*0444*/ 	.short	0x010a
        /*0446*/ 	.byte	0x3f
	.zero		1


	//   ....[15]....
        /*0448*/ 	.word	0x000042c0
        /*044c*/ 	.word	0x0000000a
        /*0450*/ 	.word	0x00000000
        /*0454*/ 	.short	0x0101
        /*0456*/ 	.byte	0x3f
	.zero		1


	//   ....[16]....
        /*0458*/ 	.word	0x00004710
        /*045c*/ 	.word	0x00000009
        /*0460*/ 	.word	0x00000000
        /*0464*/ 	.short	0x0101
        /*0466*/ 	.byte	0x3f
	.zero		1


	//   ....[17]....
        /*0468*/ 	.word	0x00006b40
        /*046c*/ 	.word	0x0000000b
        /*0470*/ 	.word	0x00030c20
        /*0474*/ 	.short	0x010a
        /*0476*/ 	.byte	0x3f
	.zero		1


	//   ....[18]....
        /*0478*/ 	.word	0x00007010
        /*047c*/ 	.word	0x0000000b
        /*0480*/ 	.word	0x00030c40
        /*0484*/ 	.short	0x010a
        /*0486*/ 	.byte	0x3f
	.zero		1


	//   ....[19]....
        /*0488*/ 	.word	0x00007240
        /*048c*/ 	.word	0x0000000b
        /*0490*/ 	.word	0x00030c28
        /*0494*/ 	.short	0x010a
        /*0496*/ 	.byte	0x3f
	.zero		1


	//   ....[20]....
        /*0498*/ 	.word	0x000073e0
        /*049c*/ 	.word	0x0000000b
        /*04a0*/ 	.word	0x00030c48
        /*04a4*/ 	.short	0x010a
        /*04a6*/ 	.byte	0x3f
	.zero		1


	//   ....[21]....
        /*04a8*/ 	.word	0x000075f0
        /*04ac*/ 	.word	0x0000000b
        /*04b0*/ 	.word	0x00030c20
        /*04b4*/ 	.short	0x010a
        /*04b6*/ 	.byte	0x3f
	.zero		1


	//   ....[22]....
        /*04b8*/ 	.word	0x00007800
        /*04bc*/ 	.word	0x0000000b
        /*04c0*/ 	.word	0x00030c40
        /*04c4*/ 	.short	0x010a
        /*04c6*/ 	.byte	0x3f
	.zero		1


	//   ....[23]....
        /*04c8*/ 	.word	0x00007a00
        /*04cc*/ 	.word	0x0000000b
        /*04d0*/ 	.word	0x00030c28
        /*04d4*/ 	.short	0x010a
        /*04d6*/ 	.byte	0x3f
	.zero		1


	//   ....[24]....
        /*04d8*/ 	.word	0x00007c00
        /*04dc*/ 	.word	0x0000000d
        /*04e0*/ 	.word	0x00030c40
        /*04e4*/ 	.short	0x010a
        /*04e6*/ 	.byte	0x3f
	.zero		1


	//   ....[25]....
        /*04e8*/ 	.word	0x00007fc0
        /*04ec*/ 	.word	0x00000006
        /*04f0*/ 	.word	0x00000000
        /*04f4*/ 	.short	0x010a
        /*04f6*/ 	.byte	0x3f
	.zero		1


	//   ....[26]....
        /*04f8*/ 	.word	0x00008020
        /*04fc*/ 	.word	0x00000003
        /*0500*/ 	.word	0x00000000
        /*0504*/ 	.short	0x010a
        /*0506*/ 	.byte	0x3f
	.zero		1


	//   ....[27]....
        /*0508*/ 	.word	0x00008080
        /*050c*/ 	.word	0x00000000
        /*0510*/ 	.word	0x00000000
        /*0514*/ 	.short	0x010a
        /*0516*/ 	.byte	0x3f
	.zero		1


	//   ....[28]....
        /*0518*/ 	.word	0x000080b0
        /*051c*/ 	.word	0x00000003
        /*0520*/ 	.word	0x00000000
        /*0524*/ 	.short	0x010a
        /*0526*/ 	.byte	0x3f
	.zero		1


	//   ....[29]....
        /*0528*/ 	.word	0x00008180
        /*052c*/ 	.word	0x00000002
        /*0530*/ 	.word	0x00030c00
        /*0534*/ 	.short	0x010a
        /*0536*/ 	.byte	0x3f
	.zero		1


	//   ....[30]....
        /*0538*/ 	.word	0x000081d0
        /*053c*/ 	.word	0x00000009
        /*0540*/ 	.word	0x00030c10
        /*0544*/ 	.short	0x010a
        /*0546*/ 	.byte	0x3f
	.zero		1


	//   ....[31]....
        /*0548*/ 	.word	0x00008220
        /*054c*/ 	.word	0x00000009
        /*0550*/ 	.word	0x00030c30
        /*0554*/ 	.short	0x010a
        /*0556*/ 	.byte	0x3f
	.zero		1


	//   ....[32]....
        /*0558*/ 	.word	0x000084a0
        /*055c*/ 	.word	0x0000000b
        /*0560*/ 	.word	0x00030c20
        /*0564*/ 	.short	0x010a
        /*0566*/ 	.byte	0x3f
	.zero		1


	//   ....[33]....
        /*0568*/ 	.word	0x000084f0
        /*056c*/ 	.word	0x0000000b
        /*0570*/ 	.word	0x00030c40
        /*0574*/ 	.short	0x010a
        /*0576*/ 	.byte	0x3f
	.zero		1


	//   ....[34]....
        /*0578*/ 	.word	0x00008540
        /*057c*/ 	.word	0x0000000b
        /*0580*/ 	.word	0x00030c28
        /*0584*/ 	.short	0x010a
        /*0586*/ 	.byte	0x3f
	.zero		1


	//   ....[35]....
        /*0588*/ 	.word	0x00008590
        /*058c*/ 	.word	0x0000000b
        /*0590*/ 	.word	0x00030c48
        /*0594*/ 	.short	0x010a
        /*0596*/ 	.byte	0x3f
	.zero		1


	//   ....[36]....
        /*0598*/ 	.word	0x000085f0
        /*059c*/ 	.word	0x0000000b
        /*05a0*/ 	.word	0x00030c20
        /*05a4*/ 	.short	0x010a
        /*05a6*/ 	.byte	0x3f
	.zero		1


	//   ....[37]....
        /*05a8*/ 	.word	0x00008640
        /*05ac*/ 	.word	0x0000000b
        /*05b0*/ 	.word	0x00030c40
        /*05b4*/ 	.short	0x010a
        /*05b6*/ 	.byte	0x3f
	.zero		1


	//   ....[38]....
        /*05b8*/ 	.word	0x00008690
        /*05bc*/ 	.word	0x0000000b
        /*05c0*/ 	.word	0x00030c28
        /*05c4*/ 	.short	0x010a
        /*05c6*/ 	.byte	0x3f
	.zero		1


	//   ....[39]....
        /*05c8*/ 	.word	0x000086e0
        /*05cc*/ 	.word	0x0000000d
        /*05d0*/ 	.word	0x00030c40
        /*05d4*/ 	.short	0x010a
        /*05d6*/ 	.byte	0x3f
	.zero		1


	//   ....[40]....
        /*05d8*/ 	.word	0x000087c0
        /*05dc*/ 	.word	0x00000006
        /*05e0*/ 	.word	0x00000000
        /*05e4*/ 	.short	0x010a
        /*05e6*/ 	.byte	0x3f
	.zero		1


	//   ....[41]....
        /*05e8*/ 	.word	0x00008810
        /*05ec*/ 	.word	0x00000003
        /*05f0*/ 	.word	0x00000000
        /*05f4*/ 	.short	0x010a
        /*05f6*/ 	.byte	0x3f
	.zero		1


	//   ....[42]....
        /*05f8*/ 	.word	0x00008860
        /*05fc*/ 	.word	0x00000000
        /*0600*/ 	.word	0x00000000
        /*0604*/ 	.short	0x010a
        /*0606*/ 	.byte	0x3f
	.zero		1


	//----- nvinfo : EIATTR_NUM_MBARRIERS
	.align		4
.L_1174:
        /*0608*/ 	.byte	0x03, 0x38
        /*060a*/ 	.short	0x0009


	//----- nvinfo : EIATTR_EXIT_INSTR_OFFSETS
	.align		4
        /*060c*/ 	.byte	0x04, 0x1c
        /*060e*/ 	.short	(.L_1176 - .L_1175)


	//   ....[0]....
.L_1175:
        /*0610*/ 	.word	0x00008100


	//----- nvinfo : EIATTR_MAX_THREADS
	.align		4
.L_1176:
        /*0614*/ 	.byte	0x04, 0x05
        /*0616*/ 	.short	(.L_1178 - .L_1177)
.L_1177:
        /*0618*/ 	.word	0x00000180
        /*061c*/ 	.word	0x00000001
        /*0620*/ 	.word	0x00000001


	//----- nvinfo : EIATTR_CRS_STACK_SIZE
	.align		4
.L_1178:
        /*0624*/ 	.byte	0x04, 0x1e
        /*0626*/ 	.short	(.L_1180 - .L_1179)
.L_1179:
        /*0628*/ 	.word	0x00000000


	//----- nvinfo : EIATTR_CBANK_PARAM_SIZE
	.align		4
.L_1180:
        /*062c*/ 	.byte	0x03, 0x19
        /*062e*/ 	.short	0x06f0


	//----- nvinfo : EIATTR_PARAM_CBANK
	.align		4
        /*0630*/ 	.byte	0x04, 0x0a
        /*0632*/ 	.short	(.L_1182 - .L_1181)
	.align		4
.L_1181:
        /*0634*/ 	.word	index@(.nv.constant0._ZN7cutlass13device_kernelIN5flash11enable_sm90INS1_16FlashAttnBwdSm90INS1_25CollectiveMainloopBwdSm90ILi2ELi2ELi2EN4cute5tupleIJNS5_1CILi1EEES8_S8_EEENS6_IJNS7_ILi128EEESA_NS7_ILi64EEEEEENS_10bfloat16_tEfNS_4arch4Sm90ELb0ELb0ELb0ELb0ELb1ELb1ELb0ELb0ELi2ELi1ELi2ELi2ELb0EEENS1_24CollectiveEpilogueBwdGQAISC_fSF_Li256ELb0ELb1EEENS1_19SingleTileSchedulerILb0ELb0ELb0ELi128EEEEEEEEEvNT_6ParamsE)
        /*0638*/ 	.short	0x0210
        /*063a*/ 	.short	0x06f0


	//----- nvinfo : EIATTR_SW_WAR
	.align		4
.L_1182:
        /*063c*/ 	.byte	0x04, 0x36
        /*063e*/ 	.short	(.L_1184 - .L_1183)
.L_1183:
        /*0640*/ 	.word	0x00000008
.L_1184:


//--------------------- .nv.info._ZN7cutlass13device_kernelIN5flash11enable_sm90INS1_16FlashAttnBwdSm90INS1_25CollectiveMainloopBwdSm90ILi2ELi2ELi2EN4cute5tupleIJNS5_1CILi1EEES8_S8_EEENS6_IJNS7_ILi128EEESA_NS7_ILi64EEEEEENS_10bfloat16_tEfNS_4arch4Sm90ELb0ELb0ELb0ELb1ELb0ELb1ELb0ELb0ELi2ELi1ELi2ELi2ELb0EEENS1_21CollectiveEpilogueBwdISC_SD_SF_Li256ELb1ELb0ELi1EEENS1_19SingleTileSchedulerILb1ELb0ELb0ELi128EEEEEEEEEvNT_6ParamsE --------------------------
	.section	.nv.info._ZN7cutlass13device_kernelIN5flash11enable_sm90INS1_16FlashAttnBwdSm90INS1_25CollectiveMainloopBwdSm90ILi2ELi2ELi2EN4cute5tupleIJNS5_1CILi1EEES8_S8_EEENS6_IJNS7_ILi128EEESA_NS7_ILi64EEEEEENS_10bfloat16_tEfNS_4arch4Sm90ELb0ELb0ELb0ELb1ELb0ELb1ELb0ELb0ELi2ELi1ELi2ELi2ELb0EEENS1_21CollectiveEpilogueBwdISC_SD_SF_Li256ELb1ELb0ELi1EEENS1_19SingleTileSchedulerILb1ELb0ELb0ELi128EEEEEEEEEvNT_6ParamsE,"",@"SHT_CUDA_INFO"
	.sectionflags	@""
	.align	4


	//----- nvinfo : EIATTR_CUDA_API_VERSION
	.align		4
        /*0000*/ 	.byte	0x04, 0x37
        /*0002*/ 	.short	(.L_1186 - .L_1185)
.L_1185:
        /*0004*/ 	.word	0x00000082


	//----- nvinfo : EIATTR_KPARAM_INFO
	.align		4
.L_1186:
        /*0008*/ 	.byte	0x04, 0x17
        /*000a*/ 	.short	(.L_1188 - .L_1187)
.L_1187:
        /*000c*/ 	.word	0x00000000
        /*0010*/ 	.short	0x0000
        /*0012*/ 	.short	0x0070
        /*0014*/ 	.byte	0x00, 0xf0, 0x01, 0x1a


	//----- nvinfo : EIATTR_SPARSE_MMA_MASK
	.align		4
.L_1188:
        /*0018*/ 	.byte	0x03, 0x50
        /*001a*/ 	.short	0x0000


	//----- nvinfo : EIATTR_MAXREG_COUNT
	.align		4
        /*001c*/ 	.byte	0x03, 0x1b
        /*001e*/ 	.short	0x00a8


	//----- nvinfo : EIATTR_NUM_BARRIERS
	.align		4
        /*0020*/ 	.byte	0x02, 0x4c
        /*0022*/ 	.byte	0x10
	.zero		1


	//----- nvinfo : EIATTR_EXTERNS
	.align		4
        /*0024*/ 	.byte	0x04, 0x0f
        /*0026*/ 	.short	(.L_1190 - .L_1189)


	//   ....[0]....
	.align		4
.L_1189:
        /*0028*/ 	.word	index@(__assertfail)


	//----- nvinfo : EIATTR_ANNOTATIONS
	.align		4
.L_1190:
        /*002c*/ 	.byte	0x04, 0x55
        /*002e*/ 	.short	(.L_1192 - .L_1191)


	//   ....[0]....
.L_1191:
        /*0030*/ 	.word	0x00000001
        /*0034*/ 	.byte	0x60, 0x05, 0x00, 0x00, 0x01, 0x00, 0x00, 0x00, 0xd0, 0x07, 0x00, 0x00, 0x01, 0x00, 0x00, 0x00
        /*0044*/ 	.byte	0x50, 0x13, 0x00, 0x00, 0x01, 0x00, 0x00, 0x00, 0x00, 0x19, 0x00, 0x00, 0x01, 0x00, 0x00, 0x00
        /*0054*/ 	.byte	0x40, 0x19, 0x00, 0x00, 0x01, 0x00, 0x00, 0x00, 0x80, 0x19, 0x00, 0x00, 0x01, 0x00, 0x00, 0x00
        /*0064*/ 	.byte	0x20, 0x1b, 0x00, 0x00, 0x01, 0x00, 0x00, 0x00, 0x50, 0x1b, 0x00, 0x00, 0x01, 0x00, 0x00, 0x00
        /*0074*/ 	.byte	0x70, 0x1b, 0x00, 0x00, 0x01, 0x00, 0x00, 0x00, 0x50, 0x4d, 0x00, 0x00, 0x01, 0x00, 0x00, 0x00
        /*0084*/ 	.byte	0x90, 0x5f, 0x00, 0x00, 0x01, 0x00, 0x00, 0x00, 0xe0, 0x8c, 0x00, 0x00, 0x01, 0x00, 0x00, 0x00
        /*0094*/ 	.byte	0x10, 0x8d, 0x00, 0x00, 0x01, 0x00, 0x00, 0x00, 0xf0, 0x97, 0x00, 0x00


	//----- nvinfo : EIATTR_MERCURY_ISA_VERSION
	.align		4
.L_1192:
        /*00a0*/ 	.byte	0x03, 0x5f
        /*00a2*/ 	.short	0x0101


	//----- nvinfo : EIATTR_INT_WARP_WIDE_INSTR_OFFSETS
	.align		4
        /*00a4*/ 	.byte	0x04, 0x31
        /*00a6*/ 	.short	(.L_1194 - .L_1193)


	//   ....[0]....
.L_1193:
        /*00a8*/ 	.word	0x00000180


	//   ....[1]....
        /*00ac*/ 	.word	0x00000240


	//   ....[2]....
        /*00b0*/ 	.word	0x00007ef0


	//----- nvinfo : EIATTR_COOP_GROUP_MASK_REGIDS
	.align		4
.L_1194:
        /*00b4*/ 	.byte	0x04, 0x29
        /*00b6*/ 	.short	(.L_1196 - .L_1195)


	//   ....[0]....
.L_1195:
        /*00b8*/ 	.word	0xffffffff


	//   ....[1]....
        /*00bc*/ 	.word	0xffffffff


	//   ....[2]....
        /*00c0*/ 	.word	0xffffffff


	//   ....[3]....
        /*00c4*/ 	.word	0xffffffff


	//   ....[4]....
        /*00c8*/ 	.word	0xffffffff


	//   ....[5]....
        /*00cc*/ 	.word	0xffffffff


	//   ....[6]....
        /*00d0*/ 	.word	0xffffffff


	//   ....[7]....
        /*00d4*/ 	.word	0xffffffff


	//   ....[8]....
        /*00d8*/ 	.word	0xffffffff


	//   ....[9]....
        /*00dc*/ 	.word	0xffffffff


	//   ....[10]....
        /*00e0*/ 	.word	0xffffffff


	//   ....[11]....
        /*00e4*/ 	.word	0xffffffff


	//   ....[12]....
        /*00e8*/ 	.word	0xffffffff


	//   ....[13]....
        /*00ec*/ 	.word	0xffffffff


	//   ....[14]....
        /*00f0*/ 	.word	0xffffffff


	//   ....[15]....
        /*00f4*/ 	.word	0xffffffff


	//   ....[16]....
        /*00f8*/ 	.word	0xffffffff


	//   ....[17]....
        /*00fc*/ 	.word	0xffffffff


	//   ....[18]....
        /*0100*/ 	.word	0xffffffff


	//   ....[19]....
        /*0104*/ 	.word	0xffffffff


	//   ....[20]....
        /*0108*/ 	.word	0xffffffff


	//   ....[21]....
        /*010c*/ 	.word	0xffffffff


	//   ....[22]....
        /*0110*/ 	.word	0xffffffff


	//   ....[23]....
        /*0114*/ 	.word	0xffffffff


	//   ....[24]....
        /*0118*/ 	.word	0xffffffff


	//   ....[25]....
        /*011c*/ 	.word	0xffffffff


	//   ....[26]....
        /*0120*/ 	.word	0xffffffff


	//   ....[27]....
        /*0124*/ 	.word	0xffffffff


	//   ....[28]....
        /*0128*/ 	.word	0xffffffff


	//   ....[29]....
        /*012c*/ 	.word	0xffffffff


	//   ....[30]....
        /*0130*/ 	.word	0xffffffff


	//   ....[31]....
        /*0134*/ 	.word	0xffffffff


	//   ....[32]....
        /*0138*/ 	.word	0xffffffff


	//   ....[33]....
        /*013c*/ 	.word	0xffffffff


	//   ....[34]....
        /*0140*/ 	.word	0xffffffff


	//   ....[35]....
        /*0144*/ 	.word	0xffffffff


	//   ....[36]....
        /*0148*/ 	.word	0xffffffff


	//   ....[37]....
        /*014c*/ 	.word	0xffffffff


	//   ....[38]....
        /*0150*/ 	.word	0xffffffff


	//   ....[39]....
        /*0154*/ 	.word	0xffffffff


	//   ....[40]....
        /*0158*/ 	.word	0xffffffff


	//   ....[41]....
        /*015c*/ 	.word	0xffffffff


	//   ....[42]....
        /*0160*/ 	.word	0xffffffff


	//   ....[43]....
        /*0164*/ 	.word	0xffffffff


	//   ....[44]....
        /*0168*/ 	.word	0xffffffff


	//   ....[45]....
        /*016c*/ 	.word	0xffffffff


	//   ....[46]....
        /*0170*/ 	.word	0xffffffff


	//   ....[47]....
        /*0174*/ 	.word	0xffffffff


	//   ....[48]....
        /*0178*/ 	.word	0xffffffff


	//   ....[49]....
        /*017c*/ 	.word	0xffffffff


	//   ....[50]....
        /*0180*/ 	.word	0xffffffff


	//   ....[51]....
        /*0184*/ 	.word	0xffffffff


	//   ....[52]....
        /*0188*/ 	.word	0xffffffff


	//   ....[53]....
        /*018c*/ 	.word	0xffffffff


	//   ....[54]....
        /*0190*/ 	.word	0xffffffff


	//   ....[55]....
        /*0194*/ 	.word	0xffffffff


	//   ....[56]....
        /*0198*/ 	.word	0xffffffff


	//   ....[57]....
        /*019c*/ 	.word	0xffffffff


	//   ....[58]....
        /*01a0*/ 	.word	0xffffffff


	//   ....[59]....
        /*01a4*/ 	.word	0xffffffff


	//   ....[60]....
        /*01a8*/ 	.word	0xffffffff


	//   ....[61]....
        /*01ac*/ 	.word	0xffffffff


	//   ....[62]....
        /*01b0*/ 	.word	0xffffffff


	//   ....[63]....
        /*01b4*/ 	.word	0xffffffff


	//   ....[64]....
        /*01b8*/ 	.word	0xffffffff


	//   ....[65]....
        /*01bc*/ 	.word	0xffffffff


	//   ....[66]....
        /*01c0*/ 	.word	0xffffffff


	//   ....[67]....
        /*01c4*/ 	.word	0xffffffff


	//   ....[68]....
        /*01c8*/ 	.word	0xffffffff


	//   ....[69]....
        /*01cc*/ 	.word	0xffffffff


	//   ....[70]....
        /*01d0*/ 	.word	0xffffffff


	//   ....[71]....
        /*01d4*/ 	.word	0x0500000f


	//----- nvinfo : EIATTR_COOP_GROUP_INSTR_OFFSETS
	.align		4
.L_1196:
        /*01d8*/ 	.byte	0x04, 0x28
        /*01da*/ 	.short	(.L_1198 - .L_1197)


	//   ....[0]....
.L_1197:
        /*01dc*/ 	.word	0x00000060


	//   ....[1]....
        /*01e0*/ 	.word	0x00000190


	//   ....[2]....
        /*01e4*/ 	.word	0x00000220


	//   ....[3]....
        /*01e8*/ 	.word	0x000003a0


	//   ....[4]....
        /*01ec*/ 	.word	0x00000610


	//   ....[5]....
        /*01f0*/ 	.word	0x00001160


	//   ....[6]....
        /*01f4*/ 	.word	0x00002020


	//   ....[7]....
        /*01f8*/ 	.word	0x00002060


	//   ....[8]....
        /*01fc*/ 	.word	0x000020a0


	//   ....[9]....
        /*0200*/ 	.word	0x00002100


	//   ....[10]....
        /*0204*/ 	.word	0x000021d0


	//   ....[11]....
        /*0208*/ 	.word	0x00002220


	//   ....[12]....
        /*020c*/ 	.word	0x00002260


	//   ....[13]....
        /*0210*/ 	.word	0x000022a0


	//   ....[14]....
        /*0214*/ 	.word	0x000022e0


	//   ....[15]....
        /*0218*/ 	.word	0x00002320


	//   ....[16]....
        /*021c*/ 	.word	0x00002360


	//   ....[17]....
        /*0220*/ 	.word	0x000023c0


	//   ....[18]....
        /*0224*/ 	.word	0x00002430


	//   ....[19]....
        /*0228*/ 	.word	0x00002470


	//   ....[20]....
        /*022c*/ 	.word	0x000024a0


	//   ....[21]....
        /*0230*/ 	.word	0x000024e0


	//   ....[22]....
        /*0234*/ 	.word	0x00002510


	//   ....[23]....
        /*0238*/ 	.word	0x00002580


	//   ....[24]....
        /*023c*/ 	.word	0x000025c0


	//   ....[25]....
        /*0240*/ 	.word	0x00002630


	//   ....[26]....
        /*0244*/ 	.word	0x00002680


	//   ....[27]....
        /*0248*/ 	.word	0x000026c0


	//   ....[28]....
        /*024c*/ 	.word	0x00002710


	//   ....[29]....
        /*0250*/ 	.word	0x00002750


	//   ....[30]....
        /*0254*/ 	.word	0x000027d0


	//   ....[31]....
        /*0258*/ 	.word	0x00002810


	//   ....[32]....
        /*025c*/ 	.word	0x00002850


	//   ....[33]....
        /*0260*/ 	.word	0x00002a80


	//   ....[34]....
        /*0264*/ 	.word	0x00002ad0


	//   ....[35]....
        /*0268*/ 	.word	0x00002b10


	//   ....[36]....
        /*026c*/ 	.word	0x00002bc0


	//   ....[37]....
        /*0270*/ 	.word	0x00002bf0


	//   ....[38]....
        /*0274*/ 	.word	0x00003050


	//   ....[39]....
        /*0278*/ 	.word	0x00003060


	//   ....[40]....
        /*027c*/ 	.word	0x00003070


	//   ....[41]....
        /*0280*/ 	.word	0x00003080


	//   ....[42]....
        /*0284*/ 	.word	0x00003090


	//   ....[43]....
        /*0288*/ 	.word	0x000030a0


	//   ....[44]....
        /*028c*/ 	.word	0x000030d0


	//   ....[45]....
        /*0290*/ 	.word	0x00003100


	//   ....[46]....
        /*0294*/ 	.word	0x00003140


	//   ....[47]....
        /*0298*/ 	.word	0x00003180


	//   ....[48]....
        /*029c*/ 	.word	0x000031c0


	//   ....[49]....
        /*02a0*/ 	.word	0x00003200


	//   ....[50]....
        /*02a4*/ 	.word	0x00003240


	//   ....[51]....
        /*02a8*/ 	.word	0x00003280


	//   ....[52]....
        /*02ac*/ 	.word	0x000032c0


	//   ....[53]....
        /*02b0*/ 	.word	0x00003320


	//   ....[54]....
        /*02b4*/ 	.word	0x00003360


	//   ....[55]....
        /*02b8*/ 	.word	0x000033a0


	//   ....[56]....
        /*02bc*/ 	.word	0x000033e0


	//   ....[57]....
        /*02c0*/ 	.word	0x00003420


	//   ....[58]....
        /*02c4*/ 	.word	0x00003460


	//   ....[59]....
        /*02c8*/ 	.word	0x000034a0


	//   ....[60]....
        /*02cc*/ 	.word	0x000034e0


	//   ....[61]....
        /*02d0*/ 	.word	0x00003520


	//   ....[62]....
        /*02d4*/ 	.word	0x00003560


	//   ....[63]....
        /*02d8*/ 	.word	0x000035a0


	//   ....[64]....
        /*02dc*/ 	.word	0x000035e0


	//   ....[65]....
        /*02e0*/ 	.word	0x00003620


	//   ....[66]....
        /*02e4*/ 	.word	0x00003660


	//   ....[67]....
        /*02e8*/ 	.word	0x000036a0


	//   ....[68]....
        /*02ec*/ 	.word	0x000036e0


	//   ....[69]....
        /*02f0*/ 	.word	0x00003720


	//   ....[70]....
        /*02f4*/ 	.word	0x00006c50


	//   ....[71]....
        /*02f8*/ 	.word	0x00009a60


	//----- nvinfo : EIATTR_REG_RECONFIG
	.align		4
.L_1198:
        /*02fc*/ 	.byte	0x01, 0x54
	.zero		2


	//----- nvinfo : EIATTR_SYSCALL_OFFSETS
	.align		4
        /*0300*/ 	.byte	0x04, 0x46
        /*0302*/ 	.short	(.L_1200 - .L_1199)


	//   ....[0]....
.L_1199:
        /*0304*/ 	.word	0x00000dc0


	//   ....[1]....
        /*0308*/ 	.word	0x00000eb0


	//   ....[2]....
        /*030c*/ 	.word	0x00001010


	//   ....[3]....
        /*0310*/ 	.word	0x00001100


	//----- nvinfo : EIATTR_MBARRIER_INSTR_OFFSETS
	.align		4
.L_1200:
        /*0314*/ 	.byte	0x04, 0x39
        /*0316*/ 	.short	(.L_1202 - .L_1201)


	//   ....[0]....
.L_1201:
        /*0318*/ 	.word	0x00000260
        /*031c*/ 	.word	0x000000ff
        /*0320*/ 	.word	0x00030c00
        /*0324*/ 	.short	0x0100
        /*0326*/ 	.byte	0x06
	.zero		1


	//   ....[1]....
        /*0328*/ 	.word	0x00000350
        /*032c*/ 	.word	0x000000ff
        /*0330*/ 	.word	0x00030c10
        /*0334*/ 	.short	0x0100
        /*0336*/ 	.byte	0x08
	.zero		1


	//   ....[2]....
        /*0338*/ 	.word	0x00000360
        /*033c*/ 	.word	0x000000ff
        /*0340*/ 	.word	0x00030c20
        /*0344*/ 	.short	0x0100
        /*0346*/ 	.byte	0x08
	.zero		1


	//   ....[3]....
        /*0348*/ 	.word	0x00000370
        /*034c*/ 	.word	0x000000ff
        /*0350*/ 	.word	0x00030c18
        /*0354*/ 	.short	0x0100
        /*0356*/ 	.byte	0x08
	.zero		1


	//   ....[4]....
        /*0358*/ 	.word	0x00000380
        /*035c*/ 	.word	0x000000ff
        /*0360*/ 	.word	0x00030c28
        /*0364*/ 	.short	0x0100
        /*0366*/ 	.byte	0x08
	.zero		1


	//   ....[5]....
        /*0368*/ 	.word	0x000004b0
        /*036c*/ 	.word	0x000000ff
        /*0370*/ 	.word	0x00030c30
        /*0374*/ 	.short	0x0100
        /*0376*/ 	.byte	0x08
	.zero		1


	//   ....[6]....
        /*0378*/ 	.word	0x000004c0
        /*037c*/ 	.word	0x000000ff
        /*0380*/ 	.word	0x00030c40
        /*0384*/ 	.short	0x0100
        /*0386*/ 	.byte	0x08
	.zero		1


	//   ....[7]....
        /*0388*/ 	.word	0x000004d0
        /*038c*/ 	.word	0x000000ff
        /*0390*/ 	.word	0x00030c38
        /*0394*/ 	.short	0x0100
        /*0396*/ 	.byte	0x08
	.zero		1


	//   ....[8]....
        /*0398*/ 	.word	0x000004e0
        /*039c*/ 	.word	0x000000ff
        /*03a0*/ 	.word	0x00030c48
        /*03a4*/ 	.short	0x0100
        /*03a6*/ 	.byte	0x08
	.zero		1


	//   ....[9]....
        /*03a8*/ 	.word	0x000011b0
        /*03ac*/ 	.word	0x000000e2
        /*03b0*/ 	.word	0x00030c00
        /*03b4*/ 	.short	0x010a
        /*03b6*/ 	.byte	0x3f
	.zero		1


	//   ....[10]....
        /*03b8*/ 	.word	0x00001330
        /*03bc*/ 	.word	0x000000e2
        /*03c0*/ 	.word	0x00030c00
        /*03c4*/ 	.short	0x010a
        /*03c6*/ 	.byte	0x3f
	.zero		1


	//   ....[11]....
        /*03c8*/ 	.word	0x00001a60
        /*03cc*/ 	.word	0x00000009
        /*03d0*/ 	.word	0x00030c10
        /*03d4*/ 	.short	0x010a
        /*03d6*/ 	.byte	0x3f
	.zero		1


	//   ....[12]....
        /*03d8*/ 	.word	0x00001ad0
        /*03dc*/ 	.word	0x00000009
        /*03e0*/ 	.word	0x00030c10
        /*03e4*/ 	.short	0x010a
        /*03e6*/ 	.byte	0x3f
	.zero		1


	//   ....[13]....
        /*03e8*/ 	.word	0x00001ee0
        /*03ec*/ 	.word	0x00000009
        /*03f0*/ 	.word	0x00030c30
        /*03f4*/ 	.short	0x010a
        /*03f6*/ 	.byte	0x3f
	.zero		1


	//   ....[14]....
        /*03f8*/ 	.word	0x00001f60
        /*03fc*/ 	.word	0x00000009
        /*0400*/ 	.word	0x00030c30
        /*0404*/ 	.short	0x010a
        /*0406*/ 	.byte	0x3f
	.zero		1


	//   ....[15]....
        /*0408*/ 	.word	0x00004690
        /*040c*/ 	.word	0x0000000a
        /*0410*/ 	.word	0x00000000
        /*0414*/ 	.short	0x0101
        /*0416*/ 	.byte	0x3f
	.zero		1


	//   ....[16]....
        /*0418*/ 	.word	0x00004ad0
        /*041c*/ 	.word	0x00000009
        /*0420*/ 	.word	0x00000000
        /*0424*/ 	.short	0x0101
        /*0426*/ 	.byte	0x3f
	.zero		1


	//   ....[17]....
        /*0428*/ 	.word	0x000083f0
        /*042c*/ 	.word	0x0000000c
        /*0430*/ 	.word	0x00030c20
        /*0434*/ 	.short	0x010a
        /*0436*/ 	.byte	0x3f
	.zero		1


	//   ....[18]....
        /*0438*/ 	.word	0x000088a0
        /*043c*/ 	.word	0x0000000c
        /*0440*/ 	.word	0x00030c40
        /*0444*/ 	.short	0x010a
        /*0446*/ 	.byte	0x3f
	.zero		1


	//   ....[19]....
        /*0448*/ 	.word	0x00008ae0
        /*044c*/ 	.word	0x0000000c
        /*0450*/ 	.word	0x00030c28
        /*0454*/ 	.short	0x010a
        /*0456*/ 	.byte	0x3f
	.zero		1


	//   ....[20]....
        /*0458*/ 	.word	0x00008ca0
        /*045c*/ 	.word	0x0000000c
        /*0460*/ 	.word	0x00030c48
        /*0464*/ 	.short	0x010a
        /*0466*/ 	.byte	0x3f
	.zero		1


	//   ....[21]....
        /*0468*/ 	.word	0x00008eb0
        /*046c*/ 	.word	0x0000000c
        /*0470*/ 	.word	0x00030c20
        /*0474*/ 	.short	0x010a
        /*0476*/ 	.byte	0x3f
	.zero		1


	//   ....[22]....
        /*0478*/ 	.word	0x000090d0
        /*047c*/ 	.word	0x0000000c
        /*0480*/ 	.word	0x00030c40
        /*0484*/ 	.short	0x010a
        /*0486*/ 	.byte	0x3f
	.zero		1


	//   ....[23]....
        /*0488*/ 	.word	0x000092e0
        /*048c*/ 	.word	0x0000000c
        /*0490*/ 	.word	0x00030c28
        /*0494*/ 	.short	0x010a
        /*0496*/ 	.byte	0x3f
	.zero		1


	//   ....[24]....
        /*0498*/ 	.word	0x000094f0
        /*049c*/ 	.word	0x0000000d
        /*04a0*/ 	.word	0x00030c40
        /*04a4*/ 	.short	0x010a
        /*04a6*/ 	.byte	0x3f
	.zero		1


	//   ....[25]....
        /*04a8*/ 	.word	0x000098e0
        /*04ac*/ 	.word	0x00000007
        /*04b0*/ 	.word	0x00000000
        /*04b4*/ 	.short	0x010a
        /*04b6*/ 	.byte	0x3f
	.zero		1


	//   ....[26]....
        /*04b8*/ 	.word	0x00009930
        /*04bc*/ 	.word	0x0000000b
        /*04c0*/ 	.word	0x00000000
        /*04c4*/ 	.short	0x010a
        /*04c6*/ 	.byte	0x3f
	.zero		1


	//   ....[27]....
        /*04c8*/ 	.word	0x00009990
        /*04cc*/ 	.word	0x00000009
        /*04d0*/ 	.word	0x00000000
        /*04d4*/ 	.short	0x010a
        /*04d6*/ 	.byte	0x3f
	.zero		1


	//   ....[28]....
        /*04d8*/ 	.word	0x000099c0
        /*04dc*/ 	.word	0x00000003
        /*04e0*/ 	.word	0x00000000
        /*04e4*/ 	.short	0x010a
        /*04e6*/ 	.byte	0x3f
	.zero		1


	//   ....[29]....
        /*04e8*/ 	.word	0x00009a90
        /*04ec*/ 	.word	0x000000e2
        /*04f0*/ 	.word	0x00030c00
        /*04f4*/ 	.short	0x010a
        /*04f6*/ 	.byte	0x3f
	.zero		1


	//   ....[30]....
        /*04f8*/ 	.word	0x00009ae0
        /*04fc*/ 	.word	0x00000009
        /*0500*/ 	.word	0x00030c10
        /*0504*/ 	.short	0x010a
        /*0506*/ 	.byte	0x3f
	.zero		1


	//   ....[31]....
        /*0508*/ 	.word	0x00009b30
        /*050c*/ 	.word	0x00000009
        /*0510*/ 	.word	0x00030c30
        /*0514*/ 	.short	0x010a
        /*0516*/ 	.byte	0x3f
	.zero		1


	//   ....[32]....
        /*0518*/ 	.word	0x00009b80
        /*051c*/ 	.word	0x0000000c
        /*0520*/ 	.word	0x00030c20
        /*0524*/ 	.short	0x010a
        /*0526*/ 	.byte	0x3f
	.zero		1


	//   ....[33]....
        /*0528*/ 	.word	0x00009bd0
        /*052c*/ 	.word	0x0000000c
        /*0530*/ 	.word	0x00030c40
        /*0534*/ 	.short	0x010a
        /*0536*/ 	.byte	0x3f
	.zero		1


	//   ....[34]....
        /*0538*/ 	.word	0x00009c20
        /*053c*/ 	.word	0x0000000c
        /*0540*/ 	.word	0x00030c28
        /*0544*/ 	.short	0x010a
        /*0546*/ 	.byte	0x3f
	.zero		1


	//   ....[35]....
        /*0548*/ 	.word	0x00009c70
        /*054c*/ 	.word	0x0000000c
        /*0550*/ 	.word	0x00030c48
        /*0554*/ 	.short	0x010a
        /*0556*/ 	.byte	0x3f
	.zero		1


	//   ....[36]....
        /*0558*/ 	.word	0x00009cd0
        /*055c*/ 	.word	0x0000000c
        /*0560*/ 	.word	0x00030c20
        /*0564*/ 	.short	0x010a
        /*0566*/ 	.byte	0x3f
	.zero		1


	//   ....[37]....
        /*0568*/ 	.word	0x00009d20
        /*056c*/ 	.word	0x0000000c
        /*0570*/ 	.word	0x00030c40
        /*0574*/ 	.short	0x010a
        /*0576*/ 	.byte	0x3f
	.zero		1


	//   ....[38]....
        /*0578*/ 	.word	0x00009d70
        /*057c*/ 	.word	0x0000000c
        /*0580*/ 	.word	0x00030c28
        /*0584*/ 	.short	0x010a
        /*0586*/ 	.byte	0x3f
	.zero		1


	//   ....[39]....
        /*0588*/ 	.word	0x00009dc0
        /*058c*/ 	.word	0x0000000d
        /*0590*/ 	.word	0x00030c40
        /*0594*/ 	.short	0x010a
        /*0596*/ 	.byte	0x3f
	.zero		1


	//   ....[40]....
        /*0598*/ 	.word	0x00009e90
        /*059c*/ 	.word	0x00000007
        /*05a0*/ 	.word	0x00000000
        /*05a4*/ 	.short	0x010a
        /*05a6*/ 	.byte	0x3f
	.zero		1


	//   ....[41]....
        /*05a8*/ 	.word	0x00009ee0
        /*05ac*/ 	.word	0x0000000b
        /*05b0*/ 	.word	0x00000000
        /*05b4*/ 	.short	0x010a
        /*05b6*/ 	.byte	0x3f
	.zero		1


	//   ....[42]....
        /*05b8*/ 	.word	0x00009f30
        /*05bc*/ 	.word	0x00000009
        /*05c0*/ 	.word	0x00000000
        /*05c4*/ 	.short	0x010a
        /*05c6*/ 	.byte	0x3f
	.zero		1


	//----- nvinfo : EIATTR_NUM_MBARRIERS
	.align		4
.L_1202:
        /*05c8*/ 	.byte	0x03, 0x38
        /*05ca*/ 	.short	0x0009


	//----- nvinfo : EIATTR_EXIT_INSTR_OFFSETS
	.align		4
        /*05cc*/ 	.byte	0x04, 0x1c
        /*05ce*/ 	.short	(.L_1204 - .L_1203)


	//   ....[0]....
.L_1203:
        /*05d0*/ 	.word	0x00009a10


	//----- nvinfo : EIATTR_MAX_THREADS
	.align		4
.L_1204:
        /*05d4*/ 	.byte	0x04, 0x05
        /*05d6*/ 	.short	(.L_1206 - .L_1205)
.L_1205:
        /*05d8*/ 	.word	0x00000180
        /*05dc*/ 	.word	0x00000001
        /*05e0*/ 	.word	0x00000001


	//----- nvinfo : EIATTR_CRS_STACK_SIZE
	.align		4
.L_1206:
        /*05e4*/ 	.byte	0x04, 0x1e
        /*05e6*/ 	.short	(.L_1208 - .L_1207)
.L_1207:
        /*05e8*/ 	.word	0x00000000


	//----- nvinfo : EIATTR_CBANK_PARAM_SIZE
	.align		4
.L_1208:
        /*05ec*/ 	.byte	0x03, 0x19
        /*05ee*/ 	.short	0x06f0


	//----- nvinfo : EIATTR_PARAM_CBANK
	.align		4
        /*05f0*/ 	.byte	0x04, 0x0a
        /*05f2*/ 	.short	(.L_1210 - .L_1209)
	.align		4
.L_1209:
        /*05f4*/ 	.word	index@(.nv.constant0._ZN7cutlass13device_kernelIN5flash11enable_sm90INS1_16FlashAttnBwdSm90INS1_25CollectiveMainloopBwdSm90ILi2ELi2ELi2EN4cute5tupleIJNS5_1CILi1EEES8_S8_EEENS6_IJNS7_ILi128EEESA_NS7_ILi64EEEEEENS_10bfloat16_tEfNS_4arch4Sm90ELb0ELb0ELb0ELb1ELb0ELb1ELb0ELb0ELi2ELi1ELi2ELi2ELb0EEENS1_21CollectiveEpilogueBwdISC_SD_SF_Li256ELb1ELb0ELi1EEENS1_19SingleTileSchedulerILb1ELb0ELb0ELi128EEEEEEEEEvNT_6ParamsE)
        /*05f8*/ 	.short	0x0210
        /*05fa*/ 	.short	0x06f0


	//----- nvinfo : EIATTR_SW_WAR
	.align		4
.L_1210:
        /*05fc*/ 	.byte	0x04, 0x36
        /*05fe*/ 	.short	(.L_1212 - .L_1211)
.L_1211:
        /*0600*/ 	.word	0x00000008
.L_1212:


//--------------------- .nv.info._ZN7cutlass13device_kernelIN5flash11enable_sm90INS1_16FlashAttnBwdSm90INS1_25CollectiveMainloopBwdSm90ILi2ELi2ELi2EN4cute5tupleIJNS5_1CILi1EEES8_S8_EEENS6_IJNS7_ILi128EEESA_NS7_ILi64EEEEEENS_10bfloat16_tEfNS_4arch4Sm90ELb0ELb0ELb0ELb1ELb1ELb1ELb0ELb0ELi2ELi1ELi2ELi2ELb0EEENS1_21CollectiveEpilogueBwdISC_SD_SF_Li256ELb1ELb0ELi1EEENS1_19SingleTileSchedulerILb1ELb0ELb0ELi128EEEEEEEEEvNT_6ParamsE --------------------------
	.section	.nv.info._ZN7cutlass13device_kernelIN5flash11enable_sm90INS1_16FlashAttnBwdSm90INS1_25CollectiveMainloopBwdSm90ILi2ELi2ELi2EN4cute5tupleIJNS5_1CILi1EEES8_S8_EEENS6_IJNS7_ILi128EEESA_NS7_ILi64EEEEEENS_10bfloat16_tEfNS_4arch4Sm90ELb0ELb0ELb0ELb1ELb1ELb1ELb0ELb0ELi2ELi1ELi2ELi2ELb0EEENS1_21CollectiveEpilogueBwdISC_SD_SF_Li256ELb1ELb0ELi1EEENS1_19SingleTileSchedulerILb1ELb0ELb0ELi128EEEEEEEEEvNT_6ParamsE,"",@"SHT_CUDA_INFO"
	.sectionflags	@""
	.align	4


	//----- nvinfo : EIATTR_CUDA_API_VERSION
	.align		4
        /*0000*/ 	.byte	0x04, 0x37
        /*0002*/ 	.short	(.L_1214 - .L_1213)
.L_1213:
        /*0004*/ 	.word	0x00000082


	//----- nvinfo : EIATTR_KPARAM_INFO
	.align		4
.L_1214:
        /*0008*/ 	.byte	0x04, 0x17
        /*000a*/ 	.short	(.L_1216 - .L_1215)
.L_1215:
        /*000c*/ 	.word	0x00000000
        /*0010*/ 	.short	0x0000
        /*0012*/ 	.short	0x0070
        /*0014*/ 	.byte	0x00, 0xf0, 0x01, 0x1a


	//----- nvinfo : EIATTR_SPARSE_MMA_MASK
	.align		4
.L_1216:
        /*0018*/ 	.byte	0x03, 0x50
        /*001a*/ 	.short	0x0000


	//----- nvinfo : EIATTR_MAXREG_COUNT
	.align		4
        /*001c*/ 	.byte	0x03, 0x1b
        /*001e*/ 	.short	0x00a8


	//----- nvinfo : EIATTR_NUM_BARRIERS
	.align		4
        /*0020*/ 	.byte	0x02, 0x4c
        /*0022*/ 	.byte	0x10
	.zero		1


	//----- nvinfo : EIATTR_EXTERNS
	.align		4
        /*0024*/ 	.byte	0x04, 0x0f
        /*0026*/ 	.short	(.L_1218 - .L_1217)


	//   ....[0]....
	.align		4
.L_1217:
        /*0028*/ 	.word	index@(__assertfail)


	//----- nvinfo : EIATTR_ANNOTATIONS
	.align		4
.L_1218:
        /*002c*/ 	.byte	0x04, 0x55
        /*002e*/ 	.short	(.L_1220 - .L_1219)


	//   ....[0]....
.L_1219:
        /* <DEDUP_REMOVED lines=8> */


	//----- nvinfo : EIATTR_MERCURY_ISA_VERSION
	.align		4
.L_1220:
        /*00a0*/ 	.byte	0x03, 0x5f
        /*00a2*/ 	.short	0x0101


	//----- nvinfo : EIATTR_INT_WARP_WIDE_INSTR_OFFSETS
	.align		4
        /*00a4*/ 	.byte	0x04, 0x31
        /*00a6*/ 	.short	(.L_1222 - .L_1221)


	//   ....[0]....
.L_1221:
        /*00a8*/ 	.word	0x00000180


	//   ....[1]....
        /*00ac*/ 	.word	0x00000240


	//   ....[2]....
        /*00b0*/ 	.word	0x00007930


	//   ....[3]....
        /*00b4*/ 	.word	0x00007da0


	//   ....[4]....
        /*00b8*/ 	.word	0x00008370


	//   ....[5]....
        /*00bc*/ 	.word	0x000086f0


	//----- nvinfo : EIATTR_COOP_GROUP_MASK_REGIDS
	.align		4
.L_1222:
        /*00c0*/ 	.byte	0x04, 0x29
        /*00c2*/ 	.short	(.L_1224 - .L_1223)


	//   ....[0]....
.L_1223:
        /*00c4*/ 	.word	0xffffffff


	//   ....[1]....
        /*00c8*/ 	.word	0xffffffff


	//   ....[2]....
        /*00cc*/ 	.word	0xffffffff


	//   ....[3]....
        /*00d0*/ 	.word	0xffffffff


	//   ....[4]....
        /*00d4*/ 	.word	0xffffffff


	//   ....[5]....
        /*00d8*/ 	.word	0xffffffff


	//   ....[6]....
        /*00dc*/ 	.word	0xffffffff


	//   ....[7]....
        /*00e0*/ 	.word	0xffffffff


	//   ....[8]....
        /*00e4*/ 	.word	0xffffffff


	//   ....[9]....
        /*00e8*/ 	.word	0xffffffff


	//   ....[10]....
        /*00ec*/ 	.word	0xffffffff


	//   ....[11]....
        /*00f0*/ 	.word	0xffffffff


	//   ....[12]....
        /*00f4*/ 	.word	0xffffffff


	//   ....[13]....
        /*00f8*/ 	.word	0xffffffff


	//   ....[14]....
        /*00fc*/ 	.word	0xffffffff


	//   ....[15]....
        /*0100*/ 	.word	0xffffffff


	//   ....[16]....
        /*0104*/ 	.word	0xffffffff


	//   ....[17]....
        /*0108*/ 	.word	0xffffffff


	//   ....[18]....
        /*010c*/ 	.word	0xffffffff


	//   ....[19]....
        /*0110*/ 	.word	0xffffffff


	//   ....[20]....
        /*0114*/ 	.word	0xffffffff


	//   ....[21]....
        /*0118*/ 	.word	0xffffffff


	//   ....[22]....
        /*011c*/ 	.word	0xffffffff


	//   ....[23]....
        /*0120*/ 	.word	0xffffffff


	//   ....[24]....
        /*0124*/ 	.word	0xffffffff


	//   ....[25]....
        /*0128*/ 	.word	0xffffffff


	//   ....[26]....
        /*012c*/ 	.word	0xffffffff


	//   ....[27]....
        /*0130*/ 	.word	0xffffffff


	//   ....[28]....
        /*0134*/ 	.word	0xffffffff


	//   ....[29]....
        /*0138*/ 	.word	0xffffffff


	//   ....[30]....
        /*013c*/ 	.word	0xffffffff


	//   ....[31]....
        /*0140*/ 	.word	0xffffffff


	//   ....[32]....
        /*0144*/ 	.word	0xffffffff


	//   ....[33]....
        /*0148*/ 	.word	0xffffffff


	//   ....[34]....
        /*014c*/ 	.word	0xffffffff


	//   ....[35]....
        /*0150*/ 	.word	0xffffffff


	//   ....[36]....
        /*0154*/ 	.word	0xffffffff


	//   ....[37]....
        /*0158*/ 	.word	0xffffffff


	//   ....[38]....
        /*015c*/ 	.word	0xffffffff


	//   ....[39]....
        /*0160*/ 	.word	0xffffffff


	//   ....[40]....
        /*0164*/ 	.word	0xffffffff


	//   ....[41]....
        /*0168*/ 	.word	0xffffffff


	//   ....[42]....
        /*016c*/ 	.word	0xffffffff


	//   ....[43]....
        /*0170*/ 	.word	0xffffffff


	//   ....[44]....
        /*0174*/ 	.word	0xffffffff


	//   ....[45]....
        /*0178*/ 	.word	0xffffffff


	//   ....[46]....
        /*017c*/ 	.word	0xffffffff


	//   ....[47]....
        /*0180*/ 	.word	0xffffffff


	//   ....[48]....
        /*0184*/ 	.word	0xffffffff


	//   ....[49]....
        /*0188*/ 	.word	0xffffffff


	//   ....[50]....
        /*018c*/ 	.word	0xffffffff


	//   ....[51]....
        /*0190*/ 	.word	0xffffffff


	//   ....[52]....
        /*0194*/ 	.word	0xffffffff


	//   ....[53]....
        /*0198*/ 	.word	0xffffffff


	//   ....[54]....
        /*019c*/ 	.word	0xffffffff


	//   ....[55]....
        /*01a0*/ 	.word	0xffffffff


	//   ....[56]....
        /*01a4*/ 	.word	0xffffffff


	//   ....[57]....
        /*01a8*/ 	.word	0xffffffff


	//   ....[58]....
        /*01ac*/ 	.word	0xffffffff


	//   ....[59]....
        /*01b0*/ 	.word	0xffffffff


	//   ....[60]....
        /*01b4*/ 	.word	0xffffffff


	//   ....[61]....
        /*01b8*/ 	.word	0xffffffff


	//   ....[62]....
        /*01bc*/ 	.word	0xffffffff


	//   ....[63]....
        /*01c0*/ 	.word	0xffffffff


	//   ....[64]....
        /*01c4*/ 	.word	0xffffffff


	//   ....[65]....
        /*01c8*/ 	.word	0xffffffff


	//   ....[66]....
        /*01cc*/ 	.word	0xffffffff


	//   ....[67]....
        /*01d0*/ 	.word	0xffffffff


	//   ....[68]....
        /*01d4*/ 	.word	0xffffffff


	//   ....[69]....
        /*01d8*/ 	.word	0xffffffff


	//   ....[70]....
        /*01dc*/ 	.word	0xffffffff


	//   ....[71]....
        /*01e0*/ 	.word	0xffffffff


	//   ....[72]....
        /*01e4*/ 	.word	0xffffffff


	//   ....[73]....
        /*01e8*/ 	.word	0xffffffff


	//   ....[74]....
        /*01ec*/ 	.word	0xffffffff


	//   ....[75]....
        /*01f0*/ 	.word	0xffffffff


	//   ....[76]....
        /*01f4*/ 	.word	0xffffffff


	//   ....[77]....
        /*01f8*/ 	.word	0x0500000f


	//   ....[78]....
        /*01fc*/ 	.word	0x0500000f


	//   ....[79]....
        /*0200*/ 	.word	0x0500000f


	//   ....[80]....
        /*0204*/ 	.word	0x0500000f


	//----- nvinfo : EIATTR_COOP_GROUP_INSTR_OFFSETS
	.align		4
.L_1224:
        /*0208*/ 	.byte	0x04, 0x28
        /*020a*/ 	.short	(.L_1226 - .L_1225)


	//   ....[0]....
.L_1225:
        /*020c*/ 	.word	0x00000060


	//   ....[1]....
        /*0210*/ 	.word	0x00000190


	//   ....[2]....
        /*0214*/ 	.word	0x00000220


	//   ....[3]....
        /*0218*/ 	.word	0x000003a0


	//   ....[4]....
        /*021c*/ 	.word	0x00000610


	//   ....[5]....
        /*0220*/ 	.word	0x00001160


	//   ....[6]....
        /*0224*/ 	.word	0x00002020


	//   ....[7]....
        /*0228*/ 	.word	0x00002060


	//   ....[8]....
        /*022c*/ 	.word	0x000020a0


	//   ....[9]....
        /*0230*/ 	.word	0x00002100


	//   ....[10]....
        /*0234*/ 	.word	0x000021d0


	//   ....[11]....
        /*0238*/ 	.word	0x00002220


	//   ....[12]....
        /*023c*/ 	.word	0x00002260


	//   ....[13]....
        /*0240*/ 	.word	0x000022a0


	//   ....[14]....
        /*0244*/ 	.word	0x000022e0


	//   ....[15]....
        /*0248*/ 	.word	0x00002320


	//   ....[16]....
        /*024c*/ 	.word	0x00002360


	//   ....[17]....
        /*0250*/ 	.word	0x000023c0


	//   ....[18]....
        /*0254*/ 	.word	0x00002430


	//   ....[19]....
        /*0258*/ 	.word	0x00002470


	//   ....[20]....
        /*025c*/ 	.word	0x000024a0


	//   ....[21]....
        /*0260*/ 	.word	0x000024e0


	//   ....[22]....
        /*0264*/ 	.word	0x00002510


	//   ....[23]....
        /*0268*/ 	.word	0x00002580


	//   ....[24]....
        /*026c*/ 	.word	0x000025c0


	//   ....[25]....
        /*0270*/ 	.word	0x00002630


	//   ....[26]....
        /*0274*/ 	.word	0x00002680


	//   ....[27]....
        /*0278*/ 	.word	0x000026c0


	//   ....[28]....
        /*027c*/ 	.word	0x00002710


	//   ....[29]....
        /*0280*/ 	.word	0x00002750


	//   ....[30]....
        /*0284*/ 	.word	0x000027d0


	//   ....[31]....
        /*0288*/ 	.word	0x00002810


	//   ....[32]....
        /*028c*/ 	.word	0x00002850


	//   ....[33]....
        /*0290*/ 	.word	0x00002a80


	//   ....[34]....
        /*0294*/ 	.word	0x00002ad0


	//   ....[35]....
        /*0298*/ 	.word	0x00002b10


	//   ....[36]....
        /*029c*/ 	.word	0x00002bc0


	//   ....[37]....
        /*02a0*/ 	.word	0x00002bf0


	//   ....[38]....
        /*02a4*/ 	.word	0x00003050


	//   ....[39]....
        /*02a8*/ 	.word	0x00003060


	//   ....[40]....
        /*02ac*/ 	.word	0x00003070


	//   ....[41]....
        /*02b0*/ 	.word	0x00003080


	//   ....[42]....
        /*02b4*/ 	.word	0x00003090


	//   ....[43]....
        /*02b8*/ 	.word	0x000030a0


	//   ....[44]....
        /*02bc*/ 	.word	0x000030d0


	//   ....[45]....
        /*02c0*/ 	.word	0x00003100


	//   ....[46]....
        /*02c4*/ 	.word	0x00003140


	//   ....[47]....
        /*02c8*/ 	.word	0x00003180


	//   ....[48]....
        /*02cc*/ 	.word	0x000031c0


	//   ....[49]....
        /*02d0*/ 	.word	0x00003200


	//   ....[50]....
        /*02d4*/ 	.word	0x00003240


	//   ....[51]....
        /*02d8*/ 	.word	0x00003280


	//   ....[52]....
        /*02dc*/ 	.word	0x000032c0


	//   ....[53]....
        /*02e0*/ 	.word	0x00003320


	//   ....[54]....
        /*02e4*/ 	.word	0x00003360


	//   ....[55]....
        /*02e8*/ 	.word	0x000033a0


	//   ....[56]....
        /*02ec*/ 	.word	0x000033e0


	//   ....[57]....
        /*02f0*/ 	.word	0x00003420


	//   ....[58]....
        /*02f4*/ 	.word	0x00003460


	//   ....[59]....
        /*02f8*/ 	.word	0x000034a0


	//   ....[60]....
        /*02fc*/ 	.word	0x000034e0


	//   ....[61]....
        /*0300*/ 	.word	0x00003520


	//   ....[62]....
        /*0304*/ 	.word	0x00003560


	//   ....[63]....
        /*0308*/ 	.word	0x000035a0


	//   ....[64]....
        /*030c*/ 	.word	0x000035e0


	//   ....[65]....
        /*0310*/ 	.word	0x00003620


	//   ....[66]....
        /*0314*/ 	.word	0x00003660


	//   ....[67]....
        /*0318*/ 	.word	0x000036a0


	//   ....[68]....
        /*031c*/ 	.word	0x000036e0


	//   ....[69]....
        /*0320*/ 	.word	0x00003720


	//   ....[70]....
        /*0324*/ 	.word	0x00006c50


	//   ....[71]....
        /*0328*/ 	.word	0x000075d0


	//   ....[72]....
        /*032c*/ 	.word	0x00007860


	//   ....[73]....
        /*0330*/ 	.word	0x00007aa0


	//   ....[74]....
        /*0334*/ 	.word	0x00007cd0


	//   ....[75]....
        /*0338*/ 	.word	0x00007f80


	//   ....[76]....
        /*033c*/ 	.word	0x000082b0


	//   ....[77]....
        /*0340*/ 	.word	0x0000a260


	//   ....[78]....
        /*0344*/ 	.word	0x0000a3b0


	//   ....[79]....
        /*0348*/ 	.word	0x0000a420


	//   ....[80]....
        /*034c*/ 	.word	0x0000a490


	//----- nvinfo : EIATTR_REG_RECONFIG
	.align		4
.L_1226:
        /*0350*/ 	.byte	0x01, 0x54
	.zero		2


	//----- nvinfo : EIATTR_SYSCALL_OFFSETS
	.align		4
        /*0354*/ 	.byte	0x04, 0x46
        /*0356*/ 	.short	(.L_1228 - .L_1227)


	//   ....[0]....
.L_1227:
        /*0358*/ 	.word	0x00000dc0


	//   ....[1]....
        /*035c*/ 	.word	0x00000eb0


	//   ....[2]....
        /*0360*/ 	.word	0x00001010


	//   ....[3]....
        /*0364*/ 	.word	0x00001100


	//----- nvinfo : EIATTR_MBARRIER_INSTR_OFFSETS
	.align		4
.L_1228:
        /*0368*/ 	.byte	0x04, 0x39
        /*036a*/ 	.short	(.L_1230 - .L_1229)


	//   ....[0]....
.L_1229:
        /*036c*/ 	.word	0x00000260
        /*0370*/ 	.word	0x000000ff
        /*0374*/ 	.word	0x00030c00
        /*0378*/ 	.short	0x0100
        /*037a*/ 	.byte	0x06
	.zero		1


	//   ....[1]....
        /*037c*/ 	.word	0x00000350
        /*0380*/ 	.word	0x000000ff
        /*0384*/ 	.word	0x00030c10
        /*0388*/ 	.short	0x0100
        /*038a*/ 	.byte	0x08
	.zero		1


	//   ....[2]....
        /*038c*/ 	.word	0x00000360
        /*0390*/ 	.word	0x000000ff
        /*0394*/ 	.word	0x00030c20
        /*0398*/ 	.short	0x0100
        /*039a*/ 	.byte	0x08
	.zero		1


	//   ....[3]....
        /*039c*/ 	.word	0x00000370
        /*03a0*/ 	.word	0x000000ff
        /*03a4*/ 	.word	0x00030c18
        /*03a8*/ 	.short	0x0100
        /*03aa*/ 	.byte	0x08
	.zero		1


	//   ....[4]....
        /*03ac*/ 	.word	0x00000380
        /*03b0*/ 	.word	0x000000ff
        /*03b4*/ 	.word	0x00030c28
        /*03b8*/ 	.short	0x0100
        /*03ba*/ 	.byte	0x08
	.zero		1


	//   ....[5]....
        /*03bc*/ 	.word	0x000004b0
        /*03c0*/ 	.word	0x000000ff
        /*03c4*/ 	.word	0x00030c30
        /*03c8*/ 	.short	0x0100
        /*03ca*/ 	.byte	0x08
	.zero		1


	//   ....[6]....
        /*03cc*/ 	.word	0x000004c0
        /*03d0*/ 	.word	0x000000ff
        /*03d4*/ 	.word	0x00030c40
        /*03d8*/ 	.short	0x0100
        /*03da*/ 	.byte	0x08
	.zero		1


	//   ....[7]....
        /*03dc*/ 	.word	0x000004d0
        /*03e0*/ 	.word	0x000000ff
        /*03e4*/ 	.word	0x00030c38
        /*03e8*/ 	.short	0x0100
        /*03ea*/ 	.byte	0x08
	.zero		1


	//   ....[8]....
        /*03ec*/ 	.word	0x000004e0
        /*03f0*/ 	.word	0x000000ff
        /*03f4*/ 	.word	0x00030c48
        /*03f8*/ 	.short	0x0100
        /*03fa*/ 	.byte	0x08
	.zero		1


	//   ....[9]....
        /*03fc*/ 	.word	0x000011b0
        /*0400*/ 	.word	0x000000e2
        /*0404*/ 	.word	0x00030c00
        /*0408*/ 	.short	0x010a
        /*040a*/ 	.byte	0x3f
	.zero		1


	//   ....[10]....
        /*040c*/ 	.word	0x00001330
        /*0410*/ 	.word	0x000000e2
        /*0414*/ 	.word	0x00030c00
        /*0418*/ 	.short	0x010a
        /*041a*/ 	.byte	0x3f
	.zero		1


	//   ....[11]....
        /*041c*/ 	.word	0x00001a60
        /*0420*/ 	.word	0x00000009
        /*0424*/ 	.word	0x00030c10
        /*0428*/ 	.short	0x010a
        /*042a*/ 	.byte	0x3f
	.zero		1


	//   ....[12]....
        /*042c*/ 	.word	0x00001ad0
        /*0430*/ 	.word	0x00000009
        /*0434*/ 	.word	0x00030c10
        /*0438*/ 	.short	0x010a
        /*043a*/ 	.byte	0x3f
	.zero		1


	//   ....[13]....
        /*043c*/ 	.word	0x00001ee0
        /*0440*/ 	.word	0x00000009
        /*0444*/ 	.word	0x00030c30
        /*0448*/ 	.short	0x010a
        /*044a*/ 	.byte	0x3f
	.zero		1


	//   ....[14]....
        /*044c*/ 	.word	0x00001f60
        /*0450*/ 	.word	0x00000009
        /*0454*/ 	.word	0x00030c30
        /*0458*/ 	.short	0x010a
        /*045a*/ 	.byte	0x3f
	.zero		1


	//   ....[15]....
        /*045c*/ 	.word	0x00004690
        /*0460*/ 	.word	0x0000000a
        /*0464*/ 	.word	0x00000000
        /*0468*/ 	.short	0x0101
        /*046a*/ 	.byte	0x3f
	.zero		1


	//   ....[16]....
        /*046c*/ 	.word	0x00004ad0
        /*0470*/ 	.word	0x00000009
        /*0474*/ 	.word	0x00000000
        /*0478*/ 	.short	0x0101
        /*047a*/ 	.byte	0x3f
	.zero		1


	//   ....[17]....
        /*047c*/ 	.word	0x00008bf0
        /*0480*/ 	.word	0x0000000c
        /*0484*/ 	.word	0x00030c20
        /*0488*/ 	.short	0x010a
        /*048a*/ 	.byte	0x3f
	.zero		1


	//   ....[18]....
        /*048c*/ 	.word	0x000090a0
        /*0490*/ 	.word	0x0000000c
        /*0494*/ 	.word	0x00030c40
        /*0498*/ 	.short	0x010a
        /*049a*/ 	.byte	0x3f
	.zero		1


	//   ....[19]....
        /*049c*/ 	.word	0x000092e0
        /*04a0*/ 	.word	0x0000000c
        /*04a4*/ 	.word	0x00030c28
        /*04a8*/ 	.short	0x010a
        /*04aa*/ 	.byte	0x3f
	.zero		1


	//   ....[20]....
        /*04ac*/ 	.word	0x000094a0
        /*04b0*/ 	.word	0x0000000c
        /*04b4*/ 	.word	0x00030c48
        /*04b8*/ 	.short	0x010a
        /*04ba*/ 	.byte	0x3f
	.zero		1


	//   ....[21]....
        /*04bc*/ 	.word	0x000096b0
        /*04c0*/ 	.word	0x0000000c
        /*04c4*/ 	.word	0x00030c20
        /*04c8*/ 	.short	0x010a
        /*04ca*/ 	.byte	0x3f
	.zero		1


	//   ....[22]....
        /*04cc*/ 	.word	0x000098d0
        /*04d0*/ 	.word	0x0000000c
        /*04d4*/ 	.word	0x00030c40
        /*04d8*/ 	.short	0x010a
        /*04da*/ 	.byte	0x3f
	.zero		1


	//   ....[23]....
        /*04dc*/ 	.word	0x00009ae0
        /*04e0*/ 	.word	0x0000000c
        /*04e4*/ 	.word	0x00030c28
        /*04e8*/ 	.short	0x010a
        /*04ea*/ 	.byte	0x3f
	.zero		1


	//   ....[24]....
        /*04ec*/ 	.word	0x00009cf0
        /*04f0*/ 	.word	0x0000000d
        /*04f4*/ 	.word	0x00030c40
        /*04f8*/ 	.short	0x010a
        /*04fa*/ 	.byte	0x3f
	.zero		1


	//   ....[25]....
        /*04fc*/ 	.word	0x0000a0e0
        /*0500*/ 	.word	0x00000007
        /*0504*/ 	.word	0x00000000
        /*0508*/ 	.short	0x010a
        /*050a*/ 	.byte	0x3f
	.zero		1


	//   ....[26]....
        /*050c*/ 	.word	0x0000a130
        /*0510*/ 	.word	0x0000000b
        /*0514*/ 	.word	0x00000000
        /*0518*/ 	.short	0x010a
        /*051a*/ 	.byte	0x3f
	.zero		1


	//   ....[27]....
        /*051c*/ 	.word	0x0000a190
        /*0520*/ 	.word	0x00000009
        /*0524*/ 	.word	0x00000000
        /*0528*/ 	.short	0x010a
        /*052a*/ 	.byte	0x3f
	.zero		1


	//   ....[28]....
        /*052c*/ 	.word	0x0000a1c0
        /*0530*/ 	.word	0x00000003
        /*0534*/ 	.word	0x00000000
        /*0538*/ 	.short	0x010a
        /*053a*/ 	.byte	0x3f
	.zero		1


	//   ....[29]....
        /*053c*/ 	.word	0x0000a290
        /*0540*/ 	.word	0x000000e2
        /*0544*/ 	.word	0x00030c00
        /*0548*/ 	.short	0x010a
        /*054a*/ 	.byte	0x3f
	.zero		1


	//   ....[30]....
        /*054c*/ 	.word	0x0000a2e0
        /*0550*/ 	.word	0x00000009
        /*0554*/ 	.word	0x00030c10
        /*0558*/ 	.short	0x010a
        /*055a*/ 	.byte	0x3f
	.zero		1


	//   ....[31]....
        /*055c*/ 	.word	0x0000a330
        /*0560*/ 	.word	0x00000009
        /*0564*/ 	.word	0x00030c30
        /*0568*/ 	.short	0x010a
        /*056a*/ 	.byte	0x3f
	.zero		1


	//   ....[32]....
        /*056c*/ 	.word	0x0000a4d0
        /*0570*/ 	.word	0x0000000c
        /*0574*/ 	.word	0x00030c20
        /*0578*/ 	.short	0x010a
        /*057a*/ 	.byte	0x3f
	.zero		1


	//   ....[33]....
        /*057c*/ 	.word	0x0000a520
        /*0580*/ 	.word	0x0000000c
        /*0584*/ 	.word	0x00030c40
        /*0588*/ 	.short	0x010a
        /*058a*/ 	.byte	0x3f
	.zero		1


	//   ....[34]....
        /*058c*/ 	.word	0x0000a570
        /*0590*/ 	.word	0x0000000c
        /*0594*/ 	.word	0x00030c28
        /*0598*/ 	.short	0x010a
        /*059a*/ 	.byte	0x3f
	.zero		1


	//   ....[35]....
        /*059c*/ 	.word	0x0000a5c0
        /*05a0*/ 	.word	0x0000000c
        /*05a4*/ 	.word	0x00030c48
        /*05a8*/ 	.short	0x010a
        /*05aa*/ 	.byte	0x3f
	.zero		1


	//   ....[36]....
        /*05ac*/ 	.word	0x0000a620
        /*05b0*/ 	.word	0x0000000c
        /*05b4*/ 	.word	0x00030c20
        /*05b8*/ 	.short	0x010a
        /*05ba*/ 	.byte	0x3f
	.zero		1


	//   ....[37]....
        /*05bc*/ 	.word	0x0000a670
        /*05c0*/ 	.word	0x0000000c
        /*05c4*/ 	.word	0x00030c40
        /*05c8*/ 	.short	0x010a
        /*05ca*/ 	.byte	0x3f
	.zero		1


	//   ....[38]....
        /*05cc*/ 	.word	0x0000a6c0
        /*05d0*/ 	.word	0x0000000c
        /*05d4*/ 	.word	0x00030c28
        /*05d8*/ 	.short	0x010a
        /*05da*/ 	.byte	0x3f
	.zero		1


	//   ....[39]....
        /*05dc*/ 	.word	0x0000a710
        /*05e0*/ 	.word	0x0000000d
        /*05e4*/ 	.word	0x00030c40
        /*05e8*/ 	.short	0x010a
        /*05ea*/ 	.byte	0x3f
	.zero		1


	//   ....[40]....
        /*05ec*/ 	.word	0x0000a7e0
        /*05f0*/ 	.word	0x00000007
        /*05f4*/ 	.word	0x00000000
        /*05f8*/ 	.short	0x010a
        /*05fa*/ 	.byte	0x3f
	.zero		1


	//   ....[41]....
        /*05fc*/ 	.word	0x0000a830
        /*0600*/ 	.word	0x0000000b
        /*0604*/ 	.word	0x00000000
        /*0608*/ 	.short	0x010a
        /*060a*/ 	.byte	0x3f
	.zero		1


	//   ....[42]....
        /*060c*/ 	.word	0x0000a880
        /*0610*/ 	.word	0x00000009
        /*0614*/ 	.word	0x00000000
        /*0618*/ 	.short	0x010a
        /*061a*/ 	.byte	0x3f
	.zero		1


	//----- nvinfo : EIATTR_NUM_MBARRIERS
	.align		4
.L_1230:
        /*061c*/ 	.byte	0x03, 0x38
        /*061e*/ 	.short	0x0009


	//----- nvinfo : EIATTR_EXIT_INSTR_OFFSETS
	.align		4
        /*0620*/ 	.byte	0x04, 0x1c
        /*0622*/ 	.short	(.L_1232 - .L_1231)


	//   ....[0]....
.L_1231:
        /*0624*/ 	.word	0x0000a210


	//----- nvinfo : EIATTR_MAX_THREADS
	.align		4
.L_1232:
        /*0628*/ 	.byte	0x04, 0x05
        /*062a*/ 	.short	(.L_1234 - .L_1233)
.L_1233:
        /*062c*/ 	.word	0x00000180
        /*0630*/ 	.word	0x00000001
        /*0634*/ 	.word	0x00000001


	//----- nvinfo : EIATTR_CRS_STACK_SIZE
	.align		4
.L_1234:
        /*0638*/ 	.byte	0x04, 0x1e
        /*063a*/ 	.short	(.L_1236 - .L_1235)
.L_1235:
        /*063c*/ 	.word	0x00000000


	//----- nvinfo : EIATTR_CBANK_PARAM_SIZE
	.align		4
.L_1236:
        /*0640*/ 	.byte	0x03, 0x19
        /*0642*/ 	.short	0x06f0


	//----- nvinfo : EIATTR_PARAM_CBANK
	.align		4
        /*0644*/ 	.byte	0x04, 0x0a
        /*0646*/ 	.short	(.L_1238 - .L_1237)
	.align		4
.L_1237:
        /*0648*/ 	.word	index@(.nv.constant0._ZN7cutlass13device_kernelIN5flash11enable_sm90INS1_16FlashAttnBwdSm90INS1_25CollectiveMainloopBwdSm90ILi2ELi2ELi2EN4cute5tupleIJNS5_1CILi1EEES8_S8_EEENS6_IJNS7_ILi128EEESA_NS7_ILi64EEEEEENS_10bfloat16_tEfNS_4arch4Sm90ELb0ELb0ELb0ELb1ELb1ELb1ELb0ELb0ELi2ELi1ELi2ELi2ELb0EEENS1_21CollectiveEpilogueBwdISC_SD_SF_Li256ELb1ELb0ELi1EEENS1_19SingleTileSchedulerILb1ELb0ELb0ELi128EEEEEEEEEvNT_6ParamsE)
        /*064c*/ 	.short	0x0210
        /*064e*/ 	.short	0x06f0


	//----- nvinfo : EIATTR_SW_WAR
	.align		4
.L_1238:
        /*0650*/ 	.byte	0x04, 0x36
        /*0652*/ 	.short	(.L_1240 - .L_1239)
.L_1239:
        /*0654*/ 	.word	0x00000008
.L_1240:


//--------------------- .nv.info._ZN7cutlass13device_kernelIN5flash11enable_sm90INS1_16FlashAttnBwdSm90INS1_25CollectiveMainloopBwdSm90ILi2ELi2ELi2EN4cute5tupleIJNS5_1CILi1EEES8_S8_EEENS6_IJNS7_ILi128EEESA_NS7_ILi64EEEEEENS_10bfloat16_tEfNS_4arch4Sm90ELb0ELb0ELb0ELb1ELb0ELb1ELb0ELb0ELi2ELi1ELi2ELi2ELb0EEENS1_24CollectiveEpilogueBwdGQAISC_fSF_Li256ELb1ELb0EEENS1_19SingleTileSchedulerILb1ELb0ELb0ELi128EEEEEEEEEvNT_6ParamsE --------------------------
	.section	.nv.info._ZN7cutlass13device_kernelIN5flash11enable_sm90INS1_16FlashAttnBwdSm90INS1_25CollectiveMainloopBwdSm90ILi2ELi2ELi2EN4cute5tupleIJNS5_1CILi1EEES8_S8_EEENS6_IJNS7_ILi128EEESA_NS7_ILi64EEEEEENS_10bfloat16_tEfNS_4arch4Sm90ELb0ELb0ELb0ELb1ELb0ELb1ELb0ELb0ELi2ELi1ELi2ELi2ELb0EEENS1_24CollectiveEpilogueBwdGQAISC_fSF_Li256ELb1ELb0EEENS1_19SingleTileSchedulerILb1ELb0ELb0ELi128EEEEEEEEEvNT_6ParamsE,"",@"SHT_CUDA_INFO"
	.sectionflags	@""
	.align	4


	//----- nvinfo : EIATTR_CUDA_API_VERSION
	.align		4
        /*0000*/ 	.byte	0x04, 0x37
        /*0002*/ 	.short	(.L_1242 - .L_1241)
.L_1241:
        /*0004*/ 	.word	0x00000082


	//----- nvinfo : EIATTR_KPARAM_INFO
	.align		4
.L_1242:
        /*0008*/ 	.byte	0x04, 0x17
        /*000a*/ 	.short	(.L_1244 - .L_1243)
.L_1243:
        /*000c*/ 	.word	0x00000000
        /*0010*/ 	.short	0x0000
        /*0012*/ 	.short	0x0070
        /*0014*/ 	.byte	0x00, 0xf0, 0x01, 0x1a


	//----- nvinfo : EIATTR_SPARSE_MMA_MASK
	.align		4
.L_1244:
        /*0018*/ 	.byte	0x03, 0x50
        /*001a*/ 	.short	0x0000


	//----- nvinfo : EIATTR_MAXREG_COUNT
	.align		4
        /*001c*/ 	.byte	0x03, 0x1b
        /*001e*/ 	.short	0x00a8


	//----- nvinfo : EIATTR_NUM_BARRIERS
	.align		4
        /*0020*/ 	.byte	0x02, 0x4c
        /*0022*/ 	.byte	0x10
	.zero		1


	//----- nvinfo : EIATTR_EXTERNS
	.align		4
        /*0024*/ 	.byte	0x04, 0x0f
        /*0026*/ 	.short	(.L_1246 - .L_1245)


	//   ....[0]....
	.align		4
.L_1245:
        /*0028*/ 	.word	index@(__assertfail)


	//----- nvinfo : EIATTR_ANNOTATIONS
	.align		4
.L_1246:
        /*002c*/ 	.byte	0x04, 0x55
        /*002e*/ 	.short	(.L_1248 - .L_1247)


	//   ....[0]....
.L_1247:
        /*0030*/ 	.word	0x00000001
        /*0034*/ 	.byte	0x60, 0x05, 0x00, 0x00, 0x01, 0x00, 0x00, 0x00, 0xd0, 0x07, 0x00, 0x00, 0x01, 0x00, 0x00, 0x00
        /*0044*/ 	.byte	0x50, 0x13, 0x00, 0x00, 0x01, 0x00, 0x00, 0x00, 0x00, 0x19, 0x00, 0x00, 0x01, 0x00, 0x00, 0x00
        /*0054*/ 	.byte	0x40, 0x19, 0x00, 0x00, 0x01, 0x00, 0x00, 0x00, 0x80, 0x19, 0x00, 0x00, 0x01, 0x00, 0x00, 0x00
        /*0064*/ 	.byte	0x20, 0x1b, 0x00, 0x00, 0x01, 0x00, 0x00, 0x00, 0x50, 0x1b, 0x00, 0x00, 0x01, 0x00, 0x00, 0x00
        /*0074*/ 	.byte	0x70, 0x1b, 0x00, 0x00, 0x01, 0x00, 0x00, 0x00, 0x50, 0x4d, 0x00, 0x00, 0x01, 0x00, 0x00, 0x00
        /*0084*/ 	.byte	0x60, 0x76, 0x00, 0x00, 0x01, 0x00, 0x00, 0x00, 0x90, 0x76, 0x00, 0x00, 0x01, 0x00, 0x00, 0x00
        /*0094*/ 	.byte	0x70, 0x81, 0x00, 0x00


	//----- nvinfo : EIATTR_MERCURY_ISA_VERSION
	.align		4
.L_1248:
        /*0098*/ 	.byte	0x03, 0x5f
        /*009a*/ 	.short	0x0101


	//----- nvinfo : EIATTR_INT_WARP_WIDE_INSTR_OFFSETS
	.align		4
        /*009c*/ 	.byte	0x04, 0x31
        /*009e*/ 	.short	(.L_1250 - .L_1249)


	//   ....[0]....
.L_1249:
        /*00a0*/ 	.word	0x00000180


	//   ....[1]....
        /*00a4*/ 	.word	0x00000240


	//   ....[2]....
        /*00a8*/ 	.word	0x00006870


	//----- nvinfo : EIATTR_COOP_GROUP_MASK_REGIDS
	.align		4
.L_1250:
        /*00ac*/ 	.byte	0x04, 0x29
        /*00ae*/ 	.short	(.L_1252 - .L_1251)


	//   ....[0]....
.L_1251:
        /*00b0*/ 	.word	0xffffffff


	//   ....[1]....
        /*00b4*/ 	.word	0xffffffff


	//   ....[2]....
        /*00b8*/ 	.word	0xffffffff


	//   ....[3]....
        /*00bc*/ 	.word	0xffffffff


	//   ....[4]....
        /*00c0*/ 	.word	0xffffffff


	//   ....[5]....
        /*00c4*/ 	.word	0xffffffff


	//   ....[6]....
        /*00c8*/ 	.word	0xffffffff


	//   ....[7]....
        /*00cc*/ 	.word	0xffffffff


	//   ....[8]....
        /*00d0*/ 	.word	0xffffffff


	//   ....[9]....
        /*00d4*/ 	.word	0xffffffff


	//   ....[10]....
        /*00d8*/ 	.word	0xffffffff


	//   ....[11]....
        /*00dc*/ 	.word	0xffffffff


	//   ....[12]....
        /*00e0*/ 	.word	0xffffffff


	//   ....[13]....
        /*00e4*/ 	.word	0xffffffff


	//   ....[14]....
        /*00e8*/ 	.word	0xffffffff


	//   ....[15]....
        /*00ec*/ 	.word	0xffffffff


	//   ....[16]....
        /*00f0*/ 	.word	0xffffffff


	//   ....[17]....
        /*00f4*/ 	.word	0xffffffff


	//   ....[18]....
        /*00f8*/ 	.word	0xffffffff


	//   ....[19]....
        /*00fc*/ 	.word	0xffffffff


	//   ....[20]....
        /*0100*/ 	.word	0xffffffff


	//   ....[21]....
        /*0104*/ 	.word	0xffffffff


	//   ....[22]....
        /*0108*/ 	.word	0xffffffff


	//   ....[23]....
        /*010c*/ 	.word	0xffffffff


	//   ....[24]....
        /*0110*/ 	.word	0xffffffff


	//   ....[25]....
        /*0114*/ 	.word	0xffffffff


	//   ....[26]....
        /*0118*/ 	.word	0xffffffff


	//   ....[27]....
        /*011c*/ 	.word	0xffffffff


	//   ....[28]....
        /*0120*/ 	.word	0xffffffff


	//   ....[29]....
        /*0124*/ 	.word	0xffffffff


	//   ....[30]....
        /*0128*/ 	.word	0xffffffff


	//   ....[31]....
        /*012c*/ 	.word	0xffffffff


	//   ....[32]....
        /*0130*/ 	.word	0xffffffff


	//   ....[33]....
        /*0134*/ 	.word	0xffffffff


	//   ....[34]....
        /*0138*/ 	.word	0xffffffff


	//   ....[35]....
        /*013c*/ 	.word	0xffffffff


	//   ....[36]....
        /*0140*/ 	.word	0xffffffff


	//   ....[37]....
        /*0144*/ 	.word	0xffffffff


	//   ....[38]....
        /*0148*/ 	.word	0xffffffff


	//   ....[39]....
        /*014c*/ 	.word	0xffffffff


	//   ....[40]....
        /*0150*/ 	.word	0xffffffff


	//   ....[41]....
        /*0154*/ 	.word	0xffffffff


	//   ....[42]....
        /*0158*/ 	.word	0xffffffff


	//   ....[43]....
        /*015c*/ 	.word	0xffffffff


	//   ....[44]....
        /*0160*/ 	.word	0xffffffff


	//   ....[45]....
        /*0164*/ 	.word	0xffffffff


	//   ....[46]....
        /*0168*/ 	.word	0xffffffff


	//   ....[47]....
        /*016c*/ 	.word	0xffffffff


	//   ....[48]....
        /*0170*/ 	.word	0xffffffff


	//   ....[49]....
        /*0174*/ 	.word	0xffffffff


	//   ....[50]....
        /*0178*/ 	.word	0xffffffff


	//   ....[51]....
        /*017c*/ 	.word	0xffffffff


	//   ....[52]....
        /*0180*/ 	.word	0xffffffff


	//   ....[53]....
        /*0184*/ 	.word	0xffffffff


	//   ....[54]....
        /*0188*/ 	.word	0xffffffff


	//   ....[55]....
        /*018c*/ 	.word	0xffffffff


	//   ....[56]....
        /*0190*/ 	.word	0xffffffff


	//   ....[57]....
        /*0194*/ 	.word	0xffffffff


	//   ....[58]....
        /*0198*/ 	.word	0xffffffff


	//   ....[59]....
        /*019c*/ 	.word	0xffffffff


	//   ....[60]....
        /*01a0*/ 	.word	0xffffffff


	//   ....[61]....
        /*01a4*/ 	.word	0xffffffff


	//   ....[62]....
        /*01a8*/ 	.word	0xffffffff


	//   ....[63]....
        /*01ac*/ 	.word	0xffffffff


	//   ....[64]....
        /*01b0*/ 	.word	0xffffffff


	//   ....[65]....
        /*01b4*/ 	.word	0xffffffff


	//   ....[66]....
        /*01b8*/ 	.word	0xffffffff


	//   ....[67]....
        /*01bc*/ 	.word	0xffffffff


	//   ....[68]....
        /*01c0*/ 	.word	0xffffffff


	//   ....[69]....
        /*01c4*/ 	.word	0xffffffff


	//   ....[70]....
        /*01c8*/ 	.word	0xffffffff


	//   ....[71]....
        /*01cc*/ 	.word	0x0500000f


	//----- nvinfo : EIATTR_COOP_GROUP_INSTR_OFFSETS
	.align		4
.L_1252:
        /*01d0*/ 	.byte	0x04, 0x28
        /*01d2*/ 	.short	(.L_1254 - .L_1253)


	//   ....[0]....
.L_1253:
        /*01d4*/ 	.word	0x00000060


	//   ....[1]....
        /*01d8*/ 	.word	0x00000190


	//   ....[2]....
        /*01dc*/ 	.word	0x00000220


	//   ....[3]....
        /*01e0*/ 	.word	0x000003a0


	//   ....[4]....
        /*01e4*/ 	.word	0x00000610


	//   ....[5]....
        /*01e8*/ 	.word	0x00001160


	//   ....[6]....
        /*01ec*/ 	.word	0x00002020


	//   ....[7]....
        /*01f0*/ 	.word	0x00002060


	//   ....[8]....
        /*01f4*/ 	.word	0x000020a0


	//   ....[9]....
        /*01f8*/ 	.word	0x00002100


	//   ....[10]....
        /*01fc*/ 	.word	0x000021d0


	//   ....[11]....
        /*0200*/ 	.word	0x00002220


	//   ....[12]....
        /*0204*/ 	.word	0x00002260


	//   ....[13]....
        /*0208*/ 	.word	0x000022a0


	//   ....[14]....
        /*020c*/ 	.word	0x000022e0


	//   ....[15]....
        /*0210*/ 	.word	0x00002320


	//   ....[16]....
        /*0214*/ 	.word	0x00002360


	//   ....[17]....
        /*0218*/ 	.word	0x000023c0


	//   ....[18]....
        /*021c*/ 	.word	0x00002430


	//   ....[19]....
        /*0220*/ 	.word	0x00002470


	//   ....[20]....
        /*0224*/ 	.word	0x000024a0


	//   ....[21]....
        /*0228*/ 	.word	0x000024e0


	//   ....[22]....
        /*022c*/ 	.word	0x00002510


	//   ....[23]....
        /*0230*/ 	.word	0x00002580


	//   ....[24]....
        /*0234*/ 	.word	0x000025c0


	//   ....[25]....
        /*0238*/ 	.word	0x00002630


	//   ....[26]....
        /*023c*/ 	.word	0x00002680


	//   ....[27]....
        /*0240*/ 	.word	0x000026c0


	//   ....[28]....
        /*0244*/ 	.word	0x00002710


	//   ....[29]....
        /*0248*/ 	.word	0x00002750


	//   ....[30]....
        /*024c*/ 	.word	0x000027d0


	//   ....[31]....
        /*0250*/ 	.word	0x00002810


	//   ....[32]....
        /*0254*/ 	.word	0x00002850


	//   ....[33]....
        /*0258*/ 	.word	0x00002a80


	//   ....[34]....
        /*025c*/ 	.word	0x00002ad0


	//   ....[35]....
        /*0260*/ 	.word	0x00002b10


	//   ....[36]....
        /*0264*/ 	.word	0x00002bc0


	//   ....[37]....
        /*0268*/ 	.word	0x00002bf0


	//   ....[38]....
        /*026c*/ 	.word	0x00003050


	//   ....[39]....
        /*0270*/ 	.word	0x00003060


	//   ....[40]....
        /*0274*/ 	.word	0x00003070


	//   ....[41]....
        /*0278*/ 	.word	0x00003080


	//   ....[42]....
        /*027c*/ 	.word	0x00003090


	//   ....[43]....
        /*0280*/ 	.word	0x000030a0


	//   ....[44]....
        /*0284*/ 	.word	0x000030d0


	//   ....[45]....
        /*0288*/ 	.word	0x00003100


	//   ....[46]....
        /*028c*/ 	.word	0x00003140


	//   ....[47]....
        /*0290*/ 	.word	0x00003180


	//   ....[48]....
        /*0294*/ 	.word	0x000031c0


	//   ....[49]....
        /*0298*/ 	.word	0x00003200


	//   ....[50]....
        /*029c*/ 	.word	0x00003240


	//   ....[51]....
        /*02a0*/ 	.word	0x00003280


	//   ....[52]....
        /*02a4*/ 	.word	0x000032c0


	//   ....[53]....
        /*02a8*/ 	.word	0x00003320


	//   ....[54]....
        /*02ac*/ 	.word	0x00003360


	//   ....[55]....
        /*02b0*/ 	.word	0x000033a0


	//   ....[56]....
        /*02b4*/ 	.word	0x000033e0


	//   ....[57]....
        /*02b8*/ 	.word	0x00003420


	//   ....[58]....
        /*02bc*/ 	.word	0x00003460


	//   ....[59]....
        /*02c0*/ 	.word	0x000034a0


	//   ....[60]....
        /*02c4*/ 	.word	0x000034e0


	//   ....[61]....
        /*02c8*/ 	.word	0x00003520


	//   ....[62]....
        /*02cc*/ 	.word	0x00003560


	//   ....[63]....
        /*02d0*/ 	.word	0x000035a0


	//   ....[64]....
        /*02d4*/ 	.word	0x000035e0


	//   ....[65]....
        /*02d8*/ 	.word	0x00003620


	//   ....[66]....
        /*02dc*/ 	.word	0x00003660


	//   ....[67]....
        /*02e0*/ 	.word	0x000036a0


	//   ....[68]....
        /*02e4*/ 	.word	0x000036e0


	//   ....[69]....
        /*02e8*/ 	.word	0x00003720


	//   ....[70]....
        /*02ec*/ 	.word	0x000055d0


	//   ....[71]....
        /*02f0*/ 	.word	0x000083e0


	//----- nvinfo : EIATTR_REG_RECONFIG
	.align		4
.L_1254:
        /*02f4*/ 	.byte	0x01, 0x54
	.zero		2


	//----- nvinfo : EIATTR_SYSCALL_OFFSETS
	.align		4
        /*02f8*/ 	.byte	0x04, 0x46
        /*02fa*/ 	.short	(.L_1256 - .L_1255)


	//   ....[0]....
.L_1255:
        /*02fc*/ 	.word	0x00000dc0


	//   ....[1]....
        /*0300*/ 	.word	0x00000eb0


	//   ....[2]....
        /*0304*/ 	.word	0x00001010


	//   ....[3]....
        /*0308*/ 	.word	0x00001100


	//----- nvinfo : EIATTR_MBARRIER_INSTR_OFFSETS
	.align		4
.L_1256:
        /*030c*/ 	.byte	0x04, 0x39
        /*030e*/ 	.short	(.L_1258 - .L_1257)


	//   ....[0]....
.L_1257:
        /*0310*/ 	.word	0x00000260
        /*0314*/ 	.word	0x000000ff
        /*0318*/ 	.word	0x00030c00
        /*031c*/ 	.short	0x0100
        /*031e*/ 	.byte	0x06
	.zero		1


	//   ....[1]....
        /*0320*/ 	.word	0x00000350
        /*0324*/ 	.word	0x000000ff
        /*0328*/ 	.word	0x00030c10
        /*032c*/ 	.short	0x0100
        /*032e*/ 	.byte	0x08
	.zero		1


	//   ....[2]....
        /*0330*/ 	.word	0x00000360
        /*0334*/ 	.word	0x000000ff
        /*0338*/ 	.word	0x00030c20
        /*033c*/ 	.short	0x0100
        /*033e*/ 	.byte	0x08
	.zero		1


	//   ....[3]....
        /*0340*/ 	.word	0x00000370
        /*0344*/ 	.word	0x000000ff
        /*0348*/ 	.word	0x00030c18
        /*034c*/ 	.short	0x0100
        /*034e*/ 	.byte	0x08
	.zero		1


	//   ....[4]....
        /*0350*/ 	.word	0x00000380
        /*0354*/ 	.word	0x000000ff
        /*0358*/ 	.word	0x00030c28
        /*035c*/ 	.short	0x0100
        /*035e*/ 	.byte	0x08
	.zero		1


	//   ....[5]....
        /*0360*/ 	.word	0x000004b0
        /*0364*/ 	.word	0x000000ff
        /*0368*/ 	.word	0x00030c30
        /*036c*/ 	.short	0x0100
        /*036e*/ 	.byte	0x08
	.zero		1


	//   ....[6]....
        /*0370*/ 	.word	0x000004c0
        /*0374*/ 	.word	0x000000ff
        /*0378*/ 	.word	0x00030c40
        /*037c*/ 	.short	0x0100
        /*037e*/ 	.byte	0x08
	.zero		1


	//   ....[7]....
        /*0380*/ 	.word	0x000004d0
        /*0384*/ 	.word	0x000000ff
        /*0388*/ 	.word	0x00030c38
        /*038c*/ 	.short	0x0100
        /*038e*/ 	.byte	0x08
	.zero		1


	//   ....[8]....
        /*0390*/ 	.word	0x000004e0
        /*0394*/ 	.word	0x000000ff
        /*0398*/ 	.word	0x00030c48
        /*039c*/ 	.short	0x0100
        /*039e*/ 	.byte	0x08
	.zero		1


	//   ....[9]....
        /*03a0*/ 	.word	0x000011b0
        /*03a4*/ 	.word	0x000000e2
        /*03a8*/ 	.word	0x00030c00
        /*03ac*/ 	.short	0x010a
        /*03ae*/ 	.byte	0x3f
	.zero		1


	//   ....[10]....
        /*03b0*/ 	.word	0x00001330
        /*03b4*/ 	.word	0x000000e2
        /*03b8*/ 	.word	0x00030c00
        /*03bc*/ 	.short	0x010a
        /*03be*/ 	.byte	0x3f
	.zero		1


	//   ....[11]....
        /*03c0*/ 	.word	0x00001a60
        /*03c4*/ 	.word	0x00000009
        /*03c8*/ 	.word	0x00030c10
        /*03cc*/ 	.short	0x010a
        /*03ce*/ 	.byte	0x3f
	.zero		1


	//   ....[12]....
        /*03d0*/ 	.word	0x00001ad0
        /*03d4*/ 	.word	0x00000009
        /*03d8*/ 	.word	0x00030c10
        /*03dc*/ 	.short	0x010a
        /*03de*/ 	.byte	0x3f
	.zero		1


	//   ....[13]....
        /*03e0*/ 	.word	0x00001ee0
        /*03e4*/ 	.word	0x00000009
        /*03e8*/ 	.word	0x00030c30
        /*03ec*/ 	.short	0x010a
        /*03ee*/ 	.byte	0x3f
	.zero		1


	//   ....[14]....
        /*03f0*/ 	.word	0x00001f60
        /*03f4*/ 	.word	0x00000009
        /*03f8*/ 	.word	0x00030c30
        /*03fc*/ 	.short	0x010a
        /*03fe*/ 	.byte	0x3f
	.zero		1


	//   ....[15]....
        /*0400*/ 	.word	0x00004690
        /*0404*/ 	.word	0x0000000a
        /*0408*/ 	.word	0x00000000
        /*040c*/ 	.short	0x0101
        /*040e*/ 	.byte	0x3f
	.zero		1


	//   ....[16]....
        /*0410*/ 	.word	0x00004ad0
        /*0414*/ 	.word	0x00000009
        /*0418*/ 	.word	0x00000000
        /*041c*/ 	.short	0x0101
        /*041e*/ 	.byte	0x3f
	.zero		1


	//   ....[17]....
        /*0420*/ 	.word	0x00006d70
        /*0424*/ 	.word	0x0000000c
        /*0428*/ 	.word	0x00030c20
        /*042c*/ 	.short	0x010a
        /*042e*/ 	.byte	0x3f
	.zero		1


	//   ....[18]....
        /*0430*/ 	.word	0x00007220
        /*0434*/ 	.word	0x0000000c
        /*0438*/ 	.word	0x00030c40
        /*043c*/ 	.short	0x010a
        /*043e*/ 	.byte	0x3f
	.zero		1


	//   ....[19]....
        /*0440*/ 	.word	0x00007460
        /*0444*/ 	.word	0x0000000c
        /*0448*/ 	.word	0x00030c28
        /*044c*/ 	.short	0x010a
        /*044e*/ 	.byte	0x3f
	.zero		1


	//   ....[20]....
        /*0450*/ 	.word	0x00007620
        /*0454*/ 	.word	0x0000000c
        /*0458*/ 	.word	0x00030c48
        /*045c*/ 	.short	0x010a
        /*045e*/ 	.byte	0x3f
	.zero		1


	//   ....[21]....
        /*0460*/ 	.word	0x00007830
        /*0464*/ 	.word	0x0000000c
        /*0468*/ 	.word	0x00030c20
        /*046c*/ 	.short	0x010a
        /*046e*/ 	.byte	0x3f
	.zero		1


	//   ....[22]....
        /*0470*/ 	.word	0x00007a50
        /*0474*/ 	.word	0x0000000c
        /*0478*/ 	.word	0x00030c40
        /*047c*/ 	.short	0x010a
        /*047e*/ 	.byte	0x3f
	.zero		1


	//   ....[23]....
        /*0480*/ 	.word	0x00007c60
        /*0484*/ 	.word	0x0000000c
        /*0488*/ 	.word	0x00030c28
        /*048c*/ 	.short	0x010a
        /*048e*/ 	.byte	0x3f
	.zero		1


	//   ....[24]....
        /*0490*/ 	.word	0x00007e70
        /*0494*/ 	.word	0x0000000d
        /*0498*/ 	.word	0x00030c40
        /*049c*/ 	.short	0x010a
        /*049e*/ 	.byte	0x3f
	.zero		1


	//   ....[25]....
        /*04a0*/ 	.word	0x00008260
        /*04a4*/ 	.word	0x00000007
        /*04a8*/ 	.word	0x00000000
        /*04ac*/ 	.short	0x010a
        /*04ae*/ 	.byte	0x3f
	.zero		1


	//   ....[26]....
        /*04b0*/ 	.word	0x000082b0
        /*04b4*/ 	.word	0x0000000b
        /*04b8*/ 	.word	0x00000000
        /*04bc*/ 	.short	0x010a
        /*04be*/ 	.byte	0x3f
	.zero		1


	//   ....[27]....
        /*04c0*/ 	.word	0x00008310
        /*04c4*/ 	.word	0x00000009
        /*04c8*/ 	.word	0x00000000
        /*04cc*/ 	.short	0x010a
        /*04ce*/ 	.byte	0x3f
	.zero		1


	//   ....[28]....
        /*04d0*/ 	.word	0x00008340
        /*04d4*/ 	.word	0x00000003
        /*04d8*/ 	.word	0x00000000
        /*04dc*/ 	.short	0x010a
        /*04de*/ 	.byte	0x3f
	.zero		1


	//   ....[29]....
        /*04e0*/ 	.word	0x00008410
        /*04e4*/ 	.word	0x000000e2
        /*04e8*/ 	.word	0x00030c00
        /*04ec*/ 	.short	0x010a
        /*04ee*/ 	.byte	0x3f
	.zero		1


	//   ....[30]....
        /*04f0*/ 	.word	0x00008460
        /*04f4*/ 	.word	0x00000009
        /*04f8*/ 	.word	0x00030c10
        /*04fc*/ 	.short	0x010a
        /*04fe*/ 	.byte	0x3f
	.zero		1


	//   ....[31]....
        /*0500*/ 	.word	0x000084b0
        /*0504*/ 	.word	0x00000009
        /*0508*/ 	.word	0x00030c30
        /*050c*/ 	.short	0x010a
        /*050e*/ 	.byte	0x3f
	.zero		1


	//   ....[32]....
        /*0510*/ 	.word	0x00008500
        /*0514*/ 	.word	0x0000000c
        /*0518*/ 	.word	0x00030c20
        /*051c*/ 	.short	0x010a
        /*051e*/ 	.byte	0x3f
	.zero		1


	//   ....[33]....
        /*0520*/ 	.word	0x00008550
        /*0524*/ 	.word	0x0000000c
        /*0528*/ 	.word	0x00030c40
        /*052c*/ 	.short	0x010a
        /*052e*/ 	.byte	0x3f
	.zero		1


	//   ....[34]....
        /*0530*/ 	.word	0x000085a0
        /*0534*/ 	.word	0x0000000c
        /*0538*/ 	.word	0x00030c28
        /*053c*/ 	.short	0x010a
        /*053e*/ 	.byte	0x3f
	.zero		1


	//   ....[35]....
        /*0540*/ 	.word	0x000085f0
        /*0544*/ 	.word	0x0000000c
        /*0548*/ 	.word	0x00030c48
        /*054c*/ 	.short	0x010a
        /*054e*/ 	.byte	0x3f
	.zero		1


	//   ....[36]....
        /*0550*/ 	.word	0x00008650
        /*0554*/ 	.word	0x0000000c
        /*0558*/ 	.word	0x00030c20
        /*055c*/ 	.short	0x010a
        /*055e*/ 	.byte	0x3f
	.zero		1


	//   ....[37]....
        /*0560*/ 	.word	0x000086a0
        /*0564*/ 	.word	0x0000000c
        /*0568*/ 	.word	0x00030c40
        /*056c*/ 	.short	0x010a
        /*056e*/ 	.byte	0x3f
	.zero		1


	//   ....[38]....
        /*0570*/ 	.word	0x000086f0
        /*0574*/ 	.word	0x0000000c
        /*0578*/ 	.word	0x00030c28
        /*057c*/ 	.short	0x010a
        /*057e*/ 	.byte	0x3f
	.zero		1


	//   ....[39]....
        /*0580*/ 	.word	0x00008740
        /*0584*/ 	.word	0x0000000d
        /*0588*/ 	.word	0x00030c40
        /*058c*/ 	.short	0x010a
        /*058e*/ 	.byte	0x3f
	.zero		1


	//   ....[40]....
        /*0590*/ 	.word	0x00008820
        /*0594*/ 	.word	0x00000007
        /*0598*/ 	.word	0x00000000
        /*059c*/ 	.short	0x010a
        /*059e*/ 	.byte	0x3f
	.zero		1


	//   ....[41]....
        /*05a0*/ 	.word	0x00008870
        /*05a4*/ 	.word	0x0000000b
        /*05a8*/ 	.word	0x00000000
        /*05ac*/ 	.short	0x010a
        /*05ae*/ 	.byte	0x3f
	.zero		1


	//   ....[42]....
        /*05b0*/ 	.word	0x000088c0
        /*05b4*/ 	.word	0x00000009
        /*05b8*/ 	.word	0x00000000
        /*05bc*/ 	.short	0x010a
        /*05be*/ 	.byte	0x3f
	.zero		1


	//----- nvinfo : EIATTR_NUM_MBARRIERS
	.align		4
.L_1258:
        /*05c0*/ 	.byte	0x03, 0x38
        /*05c2*/ 	.short	0x0009


	//----- nvinfo : EIATTR_EXIT_INSTR_OFFSETS
	.align		4
        /*05c4*/ 	.byte	0x04, 0x1c
        /*05c6*/ 	.short	(.L_1260 - .L_1259)


	//   ....[0]....
.L_1259:
        /*05c8*/ 	.word	0x00008390


	//----- nvinfo : EIATTR_MAX_THREADS
	.align		4
.L_1260:
        /*05cc*/ 	.byte	0x04, 0x05
        /*05ce*/ 	.short	(.L_1262 - .L_1261)
.L_1261:
        /*05d0*/ 	.word	0x00000180
        /*05d4*/ 	.word	0x00000001
        /*05d8*/ 	.word	0x00000001


	//----- nvinfo : EIATTR_CRS_STACK_SIZE
	.align		4
.L_1262:
        /*05dc*/ 	.byte	0x04, 0x1e
        /*05de*/ 	.short	(.L_1264 - .L_1263)
.L_1263:
        /*05e0*/ 	.word	0x00000000


	//----- nvinfo : EIATTR_CBANK_PARAM_SIZE
	.align		4
.L_1264:
        /*05e4*/ 	.byte	0x03, 0x19
        /*05e6*/ 	.short	0x06f0


	//----- nvinfo : EIATTR_PARAM_CBANK
	.align		4
        /*05e8*/ 	.byte	0x04, 0x0a
        /*05ea*/ 	.short	(.L_1266 - .L_1265)
	.align		4
.L_1265:
        /*05ec*/ 	.word	index@(.nv.constant0._ZN7cutlass13device_kernelIN5flash11enable_sm90INS1_16FlashAttnBwdSm90INS1_25CollectiveMainloopBwdSm90ILi2ELi2ELi2EN4cute5tupleIJNS5_1CILi1EEES8_S8_EEENS6_IJNS7_ILi128EEESA_NS7_ILi64EEEEEENS_10bfloat16_tEfNS_4arch4Sm90ELb0ELb0ELb0ELb1ELb0ELb1ELb0ELb0ELi2ELi1ELi2ELi2ELb0EEENS1_24CollectiveEpilogueBwdGQAISC_fSF_Li256ELb1ELb0EEENS1_19SingleTileSchedulerILb1ELb0ELb0ELi128EEEEEEEEEvNT_6ParamsE)
        /*05f0*/ 	.short	0x0210
        /*05f2*/ 	.short	0x06f0


	//----- nvinfo : EIATTR_SW_WAR
	.align		4
.L_1266:
        /*05f4*/ 	.byte	0x04, 0x36
        /*05f6*/ 	.short	(.L_1268 - .L_1267)
.L_1267:
        /*05f8*/ 	.word	0x00000008
.L_1268:


//--------------------- .nv.info._ZN7cutlass13device_kernelIN5flash11enable_sm90INS1_16FlashAttnBwdSm90INS1_25CollectiveMainloopBwdSm90ILi2ELi2ELi2EN4cute5tupleIJNS5_1CILi1EEES8_S8_EEENS6_IJNS7_ILi128EEESA_NS7_ILi64EEEEEENS_10bfloat16_tEfNS_4arch4Sm90ELb0ELb0ELb0ELb1ELb1ELb1ELb0ELb0ELi2ELi1ELi2ELi2ELb0EEENS1_24CollectiveEpilogueBwdGQAISC_fSF_Li256ELb1ELb1EEENS1_19SingleTileSchedulerILb1ELb0ELb0ELi128EEEEEEEEEvNT_6ParamsE --------------------------
	.section	.nv.info._ZN7cutlass13device_kernelIN5flash11enable_sm90INS1_16FlashAttnBwdSm90INS1_25CollectiveMainloopBwdSm90ILi2ELi2ELi2EN4cute5tupleIJNS5_1CILi1EEES8_S8_EEENS6_IJNS7_ILi128EEESA_NS7_ILi64EEEEEENS_10bfloat16_tEfNS_4arch4Sm90ELb0ELb0ELb0ELb1ELb1ELb1ELb0ELb0ELi2ELi1ELi2ELi2ELb0EEENS1_24CollectiveEpilogueBwdGQAISC_fSF_Li256ELb1ELb1EEENS1_19SingleTileSchedulerILb1ELb0ELb0ELi128EEEEEEEEEvNT_6ParamsE,"",@"SHT_CUDA_INFO"
	.sectionflags	@""
	.align	4


	//----- nvinfo : EIATTR_CUDA_API_VERSION
	.align		4
        /*0000*/ 	.byte	0x04, 0x37
        /*0002*/ 	.short	(.L_1270 - .L_1269)
.L_1269:
        /*0004*/ 	.word	0x00000082


	//----- nvinfo : EIATTR_KPARAM_INFO
	.align		4
.L_1270:
        /*0008*/ 	.byte	0x04, 0x17
        /*000a*/ 	.short	(.L_1272 - .L_1271)
.L_1271:
        /*000c*/ 	.word	0x00000000
        /*0010*/ 	.short	0x0000
        /*0012*/ 	.short	0x0070
        /*0014*/ 	.byte	0x00, 0xf0, 0x01, 0x1a


	//----- nvinfo : EIATTR_SPARSE_MMA_MASK
	.align		4
.L_1272:
        /*0018*/ 	.byte	0x03, 0x50
        /*001a*/ 	.short	0x0000


	//----- nvinfo : EIATTR_MAXREG_COUNT
	.align		4
        /*001c*/ 	.byte	0x03, 0x1b
        /*001e*/ 	.short	0x00a8


	//----- nvinfo : EIATTR_NUM_BARRIERS
	.align		4
        /*0020*/ 	.byte	0x02, 0x4c
        /*0022*/ 	.byte	0x10
	.zero		1


	//----- nvinfo : EIATTR_EXTERNS
	.align		4
        /*0024*/ 	.byte	0x04, 0x0f
        /*0026*/ 	.short	(.L_1274 - .L_1273)


	//   ....[0]....
	.align		4
.L_1273:
        /*0028*/ 	.word	index@(__assertfail)


	//----- nvinfo : EIATTR_ANNOTATIONS
	.align		4
.L_1274:
        /*002c*/ 	.byte	0x04, 0x55
        /*002e*/ 	.short	(.L_1276 - .L_1275)


	//   ....[0]....
.L_1275:
        /* <DEDUP_REMOVED lines=8> */


	//----- nvinfo : EIATTR_MERCURY_ISA_VERSION
	.align		4
.L_1276:
        /*0098*/ 	.byte	0x03, 0x5f
        /*009a*/ 	.short	0x0101


	//----- nvinfo : EIATTR_INT_WARP_WIDE_INSTR_OFFSETS
	.align		4
        /*009c*/ 	.byte	0x04, 0x31
        /*009e*/ 	.short	(.L_1278 - .L_1277)


	//   ....[0]....
.L_1277:
        /*00a0*/ 	.word	0x00000180


	//   ....[1]....
        /*00a4*/ 	.word	0x00000240


	//   ....[2]....
        /*00a8*/ 	.word	0x00006750


	//   ....[3]....
        /*00ac*/ 	.word	0x00006bc0


	//   ....[4]....
        /*00b0*/ 	.word	0x00007190


	//   ....[5]....
        /*00b4*/ 	.word	0x00007510


	//----- nvinfo : EIATTR_COOP_GROUP_MASK_REGIDS
	.align		4
.L_1278:
        /*00b8*/ 	.byte	0x04, 0x29
        /*00ba*/ 	.short	(.L_1280 - .L_1279)


	//   ....[0]....
.L_1279:
        /*00bc*/ 	.word	0xffffffff


	//   ....[1]....
        /*00c0*/ 	.word	0xffffffff


	//   ....[2]....
        /*00c4*/ 	.word	0xffffffff


	//   ....[3]....
        /*00c8*/ 	.word	0xffffffff


	//   ....[4]....
        /*00cc*/ 	.word	0xffffffff


	//   ....[5]....
        /*00d0*/ 	.word	0xffffffff


	//   ....[6]....
        /*00d4*/ 	.word	0xffffffff


	//   ....[7]....
        /*00d8*/ 	.word	0xffffffff


	//   ....[8]....
        /*00dc*/ 	.word	0xffffffff


	//   ....[9]....
        /*00e0*/ 	.word	0xffffffff


	//   ....[10]....
        /*00e4*/ 	.word	0xffffffff


	//   ....[11]....
        /*00e8*/ 	.word	0xffffffff


	//   ....[12]....
        /*00ec*/ 	.word	0xffffffff


	//   ....[13]....
        /*00f0*/ 	.word	0xffffffff


	//   ....[14]....
        /*00f4*/ 	.word	0xffffffff


	//   ....[15]....
        /*00f8*/ 	.word	0xffffffff


	//   ....[16]....
        /*00fc*/ 	.word	0xffffffff


	//   ....[17]....
        /*0100*/ 	.word	0xffffffff


	//   ....[18]....
        /*0104*/ 	.word	0xffffffff


	//   ....[19]....
        /*0108*/ 	.word	0xffffffff


	//   ....[20]....
        /*010c*/ 	.word	0xffffffff


	//   ....[21]....
        /*0110*/ 	.word	0xffffffff


	//   ....[22]....
        /*0114*/ 	.word	0xffffffff


	//   ....[23]....
        /*0118*/ 	.word	0xffffffff


	//   ....[24]....
        /*011c*/ 	.word	0xffffffff


	//   ....[25]....
        /*0120*/ 	.word	0xffffffff


	//   ....[26]....
        /*0124*/ 	.word	0xffffffff


	//   ....[27]....
        /*0128*/ 	.word	0xffffffff


	//   ....[28]....
        /*012c*/ 	.word	0xffffffff


	//   ....[29]....
        /*0130*/ 	.word	0xffffffff


	//   ....[30]....
        /*0134*/ 	.word	0xffffffff


	//   ....[31]....
        /*0138*/ 	.word	0xffffffff


	//   ....[32]....
        /*013c*/ 	.word	0xffffffff


	//   ....[33]....
        /*0140*/ 	.word	0xffffffff


	//   ....[34]....
        /*0144*/ 	.word	0xffffffff


	//   ....[35]....
        /*0148*/ 	.word	0xffffffff


	//   ....[36]....
        /*014c*/ 	.word	0xffffffff


	//   ....[37]....
        /*0150*/ 	.word	0xffffffff


	//   ....[38]....
        /*0154*/ 	.word	0xffffffff


	//   ....[39]....
        /*0158*/ 	.word	0xffffffff


	//   ....[40]....
        /*015c*/ 	.word	0xffffffff


	//   ....[41]....
        /*0160*/ 	.word	0xffffffff


	//   ....[42]....
        /*0164*/ 	.word	0xffffffff


	//   ....[43]....
        /*0168*/ 	.word	0xffffffff


	//   ....[44]....
        /*016c*/ 	.word	0xffffffff


	//   ....[45]....
        /*0170*/ 	.word	0xffffffff


	//   ....[46]....
        /*0174*/ 	.word	0xffffffff


	//   ....[47]....
        /*0178*/ 	.word	0xffffffff


	//   ....[48]....
        /*017c*/ 	.word	0xffffffff


	//   ....[49]....
        /*0180*/ 	.word	0xffffffff


	//   ....[50]....
        /*0184*/ 	.word	0xffffffff


	//   ....[51]....
        /*0188*/ 	.word	0xffffffff


	//   ....[52]....
        /*018c*/ 	.word	0xffffffff


	//   ....[53]....
        /*0190*/ 	.word	0xffffffff


	//   ....[54]....
        /*0194*/ 	.word	0xffffffff


	//   ....[55]....
        /*0198*/ 	.word	0xffffffff


	//   ....[56]....
        /*019c*/ 	.word	0xffffffff


	//   ....[57]....
        /*01a0*/ 	.word	0xffffffff


	//   ....[58]....
        /*01a4*/ 	.word	0xffffffff


	//   ....[59]....
        /*01a8*/ 	.word	0xffffffff


	//   ....[60]....
        /*01ac*/ 	.word	0xffffffff


	//   ....[61]....
        /*01b0*/ 	.word	0xffffffff


	//   ....[62]....
        /*01b4*/ 	.word	0xffffffff


	//   ....[63]....
        /*01b8*/ 	.word	0xffffffff


	//   ....[64]....
        /*01bc*/ 	.word	0xffffffff


	//   ....[65]....
        /*01c0*/ 	.word	0xffffffff


	//   ....[66]....
        /*01c4*/ 	.word	0xffffffff


	//   ....[67]....
        /*01c8*/ 	.word	0xffffffff


	//   ....[68]....
        /*01cc*/ 	.word	0xffffffff


	//   ....[69]....
        /*01d0*/ 	.word	0xffffffff


	//   ....[70]....
        /*01d4*/ 	.word	0xffffffff


	//   ....[71]....
        /*01d8*/ 	.word	0xffffffff


	//   ....[72]....
        /*01dc*/ 	.word	0xffffffff


	//   ....[73]....
        /*01e0*/ 	.word	0xffffffff


	//   ....[74]....
        /*01e4*/ 	.word	0xffffffff


	//   ....[75]....
        /*01e8*/ 	.word	0xffffffff


	//   ....[76]....
        /*01ec*/ 	.word	0xffffffff


	//   ....[77]....
        /*01f0*/ 	.word	0xffffffff


	//   ....[78]....
        /*01f4*/ 	.word	0xffffffff


	//   ....[79]....
        /*01f8*/ 	.word	0xffffffff


	//   ....[80]....
        /*01fc*/ 	.word	0xffffffff


	//   ....[81]....
        /*0200*/ 	.word	0x0500000f


	//   ....[82]....
        /*0204*/ 	.word	0x0500000f


	//   ....[83]....
        /*0208*/ 	.word	0x0500000f


	//   ....[84]....
        /*020c*/ 	.word	0x0500000f


	//   ....[85]....
        /*0210*/ 	.word	0x0500000f


	//   ....[86]....
        /*0214*/ 	.word	0x0500000f


	//----- nvinfo : EIATTR_COOP_GROUP_INSTR_OFFSETS
	.align		4
.L_1280:
        /*0218*/ 	.byte	0x04, 0x28
        /*021a*/ 	.short	(.L_1282 - .L_1281)


	//   ....[0]....
.L_1281:
        /*021c*/ 	.word	0x00000060


	//   ....[1]....
        /*0220*/ 	.word	0x00000190


	//   ....[2]....
        /*0224*/ 	.word	0x00000220


	//   ....[3]....
        /*0228*/ 	.word	0x000003a0


	//   ....[4]....
        /*022c*/ 	.word	0x00000610


	//   ....[5]....
        /*0230*/ 	.word	0x00001160


	//   ....[6]....
        /*0234*/ 	.word	0x00002020


	//   ....[7]....
        /*0238*/ 	.word	0x00002060


	//   ....[8]....
        /*023c*/ 	.word	0x000020a0


	//   ....[9]....
        /*0240*/ 	.word	0x00002100


	//   ....[10]....
        /*0244*/ 	.word	0x000021d0


	//   ....[11]....
        /*0248*/ 	.word	0x00002220


	//   ....[12]....
        /*024c*/ 	.word	0x00002260


	//   ....[13]....
        /*0250*/ 	.word	0x000022a0


	//   ....[14]....
        /*0254*/ 	.word	0x000022e0


	//   ....[15]....
        /*0258*/ 	.word	0x00002320


	//   ....[16]....
        /*025c*/ 	.word	0x00002360


	//   ....[17]....
        /*0260*/ 	.word	0x000023c0


	//   ....[18]....
        /*0264*/ 	.word	0x00002430


	//   ....[19]....
        /*0268*/ 	.word	0x00002470


	//   ....[20]....
        /*026c*/ 	.word	0x000024a0


	//   ....[21]....
        /*0270*/ 	.word	0x000024e0


	//   ....[22]....
        /*0274*/ 	.word	0x00002510


	//   ....[23]....
        /*0278*/ 	.word	0x00002580


	//   ....[24]....
        /*027c*/ 	.word	0x000025c0


	//   ....[25]....
        /*0280*/ 	.word	0x00002630


	//   ....[26]....
        /*0284*/ 	.word	0x00002680


	//   ....[27]....
        /*0288*/ 	.word	0x000026c0


	//   ....[28]....
        /*028c*/ 	.word	0x00002710


	//   ....[29]....
        /*0290*/ 	.word	0x00002750


	//   ....[30]....
        /*0294*/ 	.word	0x000027d0


	//   ....[31]....
        /*0298*/ 	.word	0x00002810


	//   ....[32]....
        /*029c*/ 	.word	0x00002850


	//   ....[33]....
        /*02a0*/ 	.word	0x00002a80


	//   ....[34]....
        /*02a4*/ 	.word	0x00002ad0


	//   ....[35]....
        /*02a8*/ 	.word	0x00002b10


	//   ....[36]....
        /*02ac*/ 	.word	0x00002bc0


	//   ....[37]....
        /*02b0*/ 	.word	0x00002bf0


	//   ....[38]....
        /*02b4*/ 	.word	0x00003050


	//   ....[39]....
        /*02b8*/ 	.word	0x00003060


	//   ....[40]....
        /*02bc*/ 	.word	0x00003070


	//   ....[41]....
        /*02c0*/ 	.word	0x00003080


	//   ....[42]....
        /*02c4*/ 	.word	0x00003090


	//   ....[43]....
        /*02c8*/ 	.word	0x000030a0


	//   ....[44]....
        /*02cc*/ 	.word	0x000030d0


	//   ....[45]....
        /*02d0*/ 	.word	0x00003100


	//   ....[46]....
        /*02d4*/ 	.word	0x00003140


	//   ....[47]....
        /*02d8*/ 	.word	0x00003180


	//   ....[48]....
        /*02dc*/ 	.word	0x000031c0


	//   ....[49]....
        /*02e0*/ 	.word	0x00003200


	//   ....[50]....
        /*02e4*/ 	.word	0x00003240


	//   ....[51]....
        /*02e8*/ 	.word	0x00003280


	//   ....[52]....
        /*02ec*/ 	.word	0x000032c0


	//   ....[53]....
        /*02f0*/ 	.word	0x00003320


	//   ....[54]....
        /*02f4*/ 	.word	0x00003360


	//   ....[55]....
        /*02f8*/ 	.word	0x000033a0


	//   ....[56]....
        /*02fc*/ 	.word	0x000033e0


	//   ....[57]....
        /*0300*/ 	.word	0x00003420


	//   ....[58]....
        /*0304*/ 	.word	0x00003460


	//   ....[59]....
        /*0308*/ 	.word	0x000034a0


	//   ....[60]....
        /*030c*/ 	.word	0x000034e0


	//   ....[61]....
        /*0310*/ 	.word	0x00003520


	//   ....[62]....
        /*0314*/ 	.word	0x00003560


	//   ....[63]....
        /*0318*/ 	.word	0x000035a0


	//   ....[64]....
        /*031c*/ 	.word	0x000035e0


	//   ....[65]....
        /*0320*/ 	.word	0x00003620


	//   ....[66]....
        /*0324*/ 	.word	0x00003660


	//   ....[67]....
        /*0328*/ 	.word	0x000036a0


	//   ....[68]....
        /*032c*/ 	.word	0x000036e0


	//   ....[69]....
        /*0330*/ 	.word	0x00003720


	//   ....[70]....
        /*0334*/ 	.word	0x000053f0


	//   ....[71]....
        /*0338*/ 	.word	0x00005580


	//   ....[72]....
        /*033c*/ 	.word	0x000057d0


	//   ....[73]....
        /*0340*/ 	.word	0x00005960


	//   ....[74]....
        /*0344*/ 	.word	0x00005a70


	//   ....[75]....
        /*0348*/ 	.word	0x000063f0


	//   ....[76]....
        /*034c*/ 	.word	0x00006680


	//   ....[77]....
        /*0350*/ 	.word	0x000068c0


	//   ....[78]....
        /*0354*/ 	.word	0x00006af0


	//   ....[79]....
        /*0358*/ 	.word	0x00006da0


	//   ....[80]....
        /*035c*/ 	.word	0x000070d0


	//   ....[81]....
        /*0360*/ 	.word	0x00009080


	//   ....[82]....
        /*0364*/ 	.word	0x000091d0


	//   ....[83]....
        /*0368*/ 	.word	0x00009240


	//   ....[84]....
        /*036c*/ 	.word	0x000092b0


	//   ....[85]....
        /*0370*/ 	.word	0x00009320


	//   ....[86]....
        /*0374*/ 	.word	0x00009390


	//----- nvinfo : EIATTR_REG_RECONFIG
	.align		4
.L_1282:
        /*0378*/ 	.byte	0x01, 0x54
	.zero		2


	//----- nvinfo : EIATTR_SYSCALL_OFFSETS
	.align		4
        /*037c*/ 	.byte	0x04, 0x46
        /*037e*/ 	.short	(.L_1284 - .L_1283)


	//   ....[0]....
.L_1283:
        /*0380*/ 	.word	0x00000dc0


	//   ....[1]....
        /*0384*/ 	.word	0x00000eb0


	//   ....[2]....
        /*0388*/ 	.word	0x00001010


	//   ....[3]....
        /*038c*/ 	.word	0x00001100


	//----- nvinfo : EIATTR_MBARRIER_INSTR_OFFSETS
	.align		4
.L_1284:
        /*0390*/ 	.byte	0x04, 0x39
        /*0392*/ 	.short	(.L_1286 - .L_1285)


	//   ....[0]....
.L_1285:
        /*0394*/ 	.word	0x00000260
        /*0398*/ 	.word	0x000000ff
        /*039c*/ 	.word	0x00030c00
        /*03a0*/ 	.short	0x0100
        /*03a2*/ 	.byte	0x06
	.zero		1


	//   ....[1]....
        /*03a4*/ 	.word	0x00000350
        /*03a8*/ 	.word	0x000000ff
        /*03ac*/ 	.word	0x00030c10
        /*03b0*/ 	.short	0x0100
        /*03b2*/ 	.byte	0x08
	.zero		1


	//   ....[2]....
        /*03b4*/ 	.word	0x00000360
        /*03b8*/ 	.word	0x000000ff
        /*03bc*/ 	.word	0x00030c20
        /*03c0*/ 	.short	0x0100
        /*03c2*/ 	.byte	0x08
	.zero		1


	//   ....[3]....
        /*03c4*/ 	.word	0x00000370
        /*03c8*/ 	.word	0x000000ff
        /*03cc*/ 	.word	0x00030c18
        /*03d0*/ 	.short	0x0100
        /*03d2*/ 	.byte	0x08
	.zero		1


	//   ....[4]....
        /*03d4*/ 	.word	0x00000380
        /*03d8*/ 	.word	0x000000ff
        /*03dc*/ 	.word	0x00030c28
        /*03e0*/ 	.short	0x0100
        /*03e2*/ 	.byte	0x08
	.zero		1


	//   ....[5]....
        /*03e4*/ 	.word	0x000004b0
        /*03e8*/ 	.word	0x000000ff
        /*03ec*/ 	.word	0x00030c30
        /*03f0*/ 	.short	0x0100
        /*03f2*/ 	.byte	0x08
	.zero		1


	//   ....[6]....
        /*03f4*/ 	.word	0x000004c0
        /*03f8*/ 	.word	0x000000ff
        /*03fc*/ 	.word	0x00030c40
        /*0400*/ 	.short	0x0100
        /*0402*/ 	.byte	0x08
	.zero		1


	//   ....[7]....
        /*0404*/ 	.word	0x000004d0
        /*0408*/ 	.word	0x000000ff
        /*040c*/ 	.word	0x00030c38
        /*0410*/ 	.short	0x0100
        /*0412*/ 	.byte	0x08
	.zero		1


	//   ....[8]....
        /*0414*/ 	.word	0x000004e0
        /*0418*/ 	.word	0x000000ff
        /*041c*/ 	.word	0x00030c48
        /*0420*/ 	.short	0x0100
        /*0422*/ 	.byte	0x08
	.zero		1


	//   ....[9]....
        /*0424*/ 	.word	0x000011b0
        /*0428*/ 	.word	0x000000e2
        /*042c*/ 	.word	0x00030c00
        /*0430*/ 	.short	0x010a
        /*0432*/ 	.byte	0x3f
	.zero		1


	//   ....[10]....
        /*0434*/ 	.word	0x00001330
        /*0438*/ 	.word	0x000000e2
        /*043c*/ 	.word	0x00030c00
        /*0440*/ 	.short	0x010a
        /*0442*/ 	.byte	0x3f
	.zero		1


	//   ....[11]....
        /*0444*/ 	.word	0x00001a60
        /*0448*/ 	.word	0x00000009
        /*044c*/ 	.word	0x00030c10
        /*0450*/ 	.short	0x010a
        /*0452*/ 	.byte	0x3f
	.zero		1


	//   ....[12]....
        /*0454*/ 	.word	0x00001ad0
        /*0458*/ 	.word	0x00000009
        /*045c*/ 	.word	0x00030c10
        /*0460*/ 	.short	0x010a
        /*0462*/ 	.byte	0x3f
	.zero		1


	//   ....[13]....
        /*0464*/ 	.word	0x00001ee0
        /*0468*/ 	.word	0x00000009
        /*046c*/ 	.word	0x00030c30
        /*0470*/ 	.short	0x010a
        /*0472*/ 	.byte	0x3f
	.zero		1


	//   ....[14]....
        /*0474*/ 	.word	0x00001f60
        /*0478*/ 	.word	0x00000009
        /*047c*/ 	.word	0x00030c30
        /*0480*/ 	.short	0x010a
        /*0482*/ 	.byte	0x3f
	.zero		1


	//   ....[15]....
        /*0484*/ 	.word	0x00004690
        /*0488*/ 	.word	0x0000000a
        /*048c*/ 	.word	0x00000000
        /*0490*/ 	.short	0x0101
        /*0492*/ 	.byte	0x3f
	.zero		1


	//   ....[16]....
        /*0494*/ 	.word	0x00004ad0
        /*0498*/ 	.word	0x00000009
        /*049c*/ 	.word	0x00000000
        /*04a0*/ 	.short	0x0101
        /*04a2*/ 	.byte	0x3f
	.zero		1


	//   ....[17]....
        /*04a4*/ 	.word	0x00007a10
        /*04a8*/ 	.word	0x0000000c
        /*04ac*/ 	.word	0x00030c20
        /*04b0*/ 	.short	0x010a
        /*04b2*/ 	.byte	0x3f
	.zero		1


	//   ....[18]....
        /*04b4*/ 	.word	0x00007ec0
        /*04b8*/ 	.word	0x0000000c
        /*04bc*/ 	.word	0x00030c40
        /*04c0*/ 	.short	0x010a
        /*04c2*/ 	.byte	0x3f
	.zero		1


	//   ....[19]....
        /*04c4*/ 	.word	0x00008100
        /*04c8*/ 	.word	0x0000000c
        /*04cc*/ 	.word	0x00030c28
        /*04d0*/ 	.short	0x010a
        /*04d2*/ 	.byte	0x3f
	.zero		1


	//   ....[20]....
        /*04d4*/ 	.word	0x000082c0
        /*04d8*/ 	.word	0x0000000c
        /*04dc*/ 	.word	0x00030c48
        /*04e0*/ 	.short	0x010a
        /*04e2*/ 	.byte	0x3f
	.zero		1


	//   ....[21]....
        /*04e4*/ 	.word	0x000084d0
        /*04e8*/ 	.word	0x0000000c
        /*04ec*/ 	.word	0x00030c20
        /*04f0*/ 	.short	0x010a
        /*04f2*/ 	.byte	0x3f
	.zero		1


	//   ....[22]....
        /*04f4*/ 	.word	0x000086f0
        /*04f8*/ 	.word	0x0000000c
        /*04fc*/ 	.word	0x00030c40
        /*0500*/ 	.short	0x010a
        /*0502*/ 	.byte	0x3f
	.zero		1


	//   ....[23]....
        /*0504*/ 	.word	0x00008900
        /*0508*/ 	.word	0x0000000c
        /*050c*/ 	.word	0x00030c28
        /*0510*/ 	.short	0x010a
        /*0512*/ 	.byte	0x3f
	.zero		1


	//   ....[24]....
        /*0514*/ 	.word	0x00008b10
        /*0518*/ 	.word	0x0000000d
        /*051c*/ 	.word	0x00030c40
        /*0520*/ 	.short	0x010a
        /*0522*/ 	.byte	0x3f
	.zero		1


	//   ....[25]....
        /*0524*/ 	.word	0x00008f00
        /*0528*/ 	.word	0x00000007
        /*052c*/ 	.word	0x00000000
        /*0530*/ 	.short	0x010a
        /*0532*/ 	.byte	0x3f
	.zero		1


	//   ....[26]....
        /*0534*/ 	.word	0x00008f50
        /*0538*/ 	.word	0x0000000b
        /*053c*/ 	.word	0x00000000
        /*0540*/ 	.short	0x010a
        /*0542*/ 	.byte	0x3f
	.zero		1


	//   ....[27]....
        /*0544*/ 	.word	0x00008fb0
        /*0548*/ 	.word	0x00000009
        /*054c*/ 	.word	0x00000000
        /*0550*/ 	.short	0x010a
        /*0552*/ 	.byte	0x3f
	.zero		1


	//   ....[28]....
        /*0554*/ 	.word	0x00008fe0
        /*0558*/ 	.word	0x00000003
        /*055c*/ 	.word	0x00000000
        /*0560*/ 	.short	0x010a
        /*0562*/ 	.byte	0x3f
	.zero		1


	//   ....[29]....
        /*0564*/ 	.word	0x000090b0
        /*0568*/ 	.word	0x000000e2
        /*056c*/ 	.word	0x00030c00
        /*0570*/ 	.short	0x010a
        /*0572*/ 	.byte	0x3f
	.zero		1


	//   ....[30]....
        /*0574*/ 	.word	0x00009100
        /*0578*/ 	.word	0x00000009
        /*057c*/ 	.word	0x00030c10
        /*0580*/ 	.short	0x010a
        /*0582*/ 	.byte	0x3f
	.zero		1


	//   ....[31]....
        /*0584*/ 	.word	0x00009150
        /*0588*/ 	.word	0x00000009
        /*058c*/ 	.word	0x00030c30
        /*0590*/ 	.short	0x010a
        /*0592*/ 	.byte	0x3f
	.zero		1


	//   ....[32]....
        /*0594*/ 	.word	0x000093d0
        /*0598*/ 	.word	0x0000000c
        /*059c*/ 	.word	0x00030c20
        /*05a0*/ 	.short	0x010a
        /*05a2*/ 	.byte	0x3f
	.zero		1


	//   ....[33]....
        /*05a4*/ 	.word	0x00009420
        /*05a8*/ 	.word	0x0000000c
        /*05ac*/ 	.word	0x00030c40
        /*05b0*/ 	.short	0x010a
        /*05b2*/ 	.byte	0x3f
	.zero		1


	//   ....[34]....
        /*05b4*/ 	.word	0x00009470
        /*05b8*/ 	.word	0x0000000c
        /*05bc*/ 	.word	0x00030c28
        /*05c0*/ 	.short	0x010a
        /*05c2*/ 	.byte	0x3f
	.zero		1


	//   ....[35]....
        /*05c4*/ 	.word	0x000094c0
        /*05c8*/ 	.word	0x0000000c
        /*05cc*/ 	.word	0x00030c48
        /*05d0*/ 	.short	0x010a
        /*05d2*/ 	.byte	0x3f
	.zero		1


	//   ....[36]....
        /*05d4*/ 	.word	0x00009520
        /*05d8*/ 	.word	0x0000000c
        /*05dc*/ 	.word	0x00030c20
        /*05e0*/ 	.short	0x010a
        /*05e2*/ 	.byte	0x3f
	.zero		1


	//   ....[37]....
        /*05e4*/ 	.word	0x00009570
        /*05e8*/ 	.word	0x0000000c
        /*05ec*/ 	.word	0x00030c40
        /*05f0*/ 	.short	0x010a
        /*05f2*/ 	.byte	0x3f
	.zero		1


	//   ....[38]....
        /*05f4*/ 	.word	0x000095c0
        /*05f8*/ 	.word	0x0000000c
        /*05fc*/ 	.word	0x00030c28
        /*0600*/ 	.short	0x010a
        /*0602*/ 	.byte	0x3f
	.zero		1


	//   ....[39]....
        /*0604*/ 	.word	0x00009610
        /*0608*/ 	.word	0x0000000d
        /*060c*/ 	.word	0x00030c40
        /*0610*/ 	.short	0x010a
        /*0612*/ 	.byte	0x3f
	.zero		1


	//   ....[40]....
        /*0614*/ 	.word	0x000096f0
        /*0618*/ 	.word	0x00000007
        /*061c*/ 	.word	0x00000000
        /*0620*/ 	.short	0x010a
        /*0622*/ 	.byte	0x3f
	.zero		1


	//   ....[41]....
        /*0624*/ 	.word	0x00009740
        /*0628*/ 	.word	0x0000000b
        /*062c*/ 	.word	0x00000000
        /*0630*/ 	.short	0x010a
        /*0632*/ 	.byte	0x3f
	.zero		1


	//   ....[42]....
        /*0634*/ 	.word	0x00009790
        /*0638*/ 	.word	0x00000009
        /*063c*/ 	.word	0x00000000
        /*0640*/ 	.short	0x010a
        /*0642*/ 	.byte	0x3f
	.zero		1


	//----- nvinfo : EIATTR_NUM_MBARRIERS
	.align		4
.L_1286:
        /*0644*/ 	.byte	0x03, 0x38
        /*0646*/ 	.short	0x0009


	//----- nvinfo : EIATTR_EXIT_INSTR_OFFSETS
	.align		4
        /*0648*/ 	.byte	0x04, 0x1c
        /*064a*/ 	.short	(.L_1288 - .L_1287)


	//   ....[0]....
.L_1287:
        /*064c*/ 	.word	0x00009030


	//----- nvinfo : EIATTR_MAX_THREADS
	.align		4
.L_1288:
        /*0650*/ 	.byte	0x04, 0x05
        /*0652*/ 	.short	(.L_1290 - .L_1289)
.L_1289:
        /*0654*/ 	.word	0x00000180
        /*0658*/ 	.word	0x00000001
        /*065c*/ 	.word	0x00000001


	//----- nvinfo : EIATTR_CRS_STACK_SIZE
	.align		4
.L_1290:
        /*0660*/ 	.byte	0x04, 0x1e
        /*0662*/ 	.short	(.L_1292 - .L_1291)
.L_1291:
        /*0664*/ 	.word	0x00000000


	//----- nvinfo : EIATTR_CBANK_PARAM_SIZE
	.align		4
.L_1292:
        /*0668*/ 	.byte	0x03, 0x19
        /*066a*/ 	.short	0x06f0


	//----- nvinfo : EIATTR_PARAM_CBANK
	.align		4
        /*066c*/ 	.byte	0x04, 0x0a
        /*066e*/ 	.short	(.L_1294 - .L_1293)
	.align		4
.L_1293:
        /*0670*/ 	.word	index@(.nv.constant0._ZN7cutlass13device_kernelIN5flash11enable_sm90INS1_16FlashAttnBwdSm90INS1_25CollectiveMainloopBwdSm90ILi2ELi2ELi2EN4cute5tupleIJNS5_1CILi1EEES8_S8_EEENS6_IJNS7_ILi128EEESA_NS7_ILi64EEEEEENS_10bfloat16_tEfNS_4arch4Sm90ELb0ELb0ELb0ELb1ELb1ELb1ELb0ELb0ELi2ELi1ELi2ELi2ELb0EEENS1_24CollectiveEpilogueBwdGQAISC_fSF_Li256ELb1ELb1EEENS1_19SingleTileSchedulerILb1ELb0ELb0ELi128EEEEEEEEEvNT_6ParamsE)
        /*0674*/ 	.short	0x0210
        /*0676*/ 	.short	0x06f0


	//----- nvinfo : EIATTR_SW_WAR
	.align		4
.L_1294:
        /*0678*/ 	.byte	0x04, 0x36
        /*067a*/ 	.short	(.L_1296 - .L_1295)
.L_1295:
        /*067c*/ 	.word	0x00000008
.L_1296:


//--------------------- .nv.info._ZN7cutlass13device_kernelIN5flash11enable_sm90INS1_16FlashAttnBwdSm90INS1_25CollectiveMainloopBwdSm90ILi2ELi2ELi2EN4cute5tupleIJNS5_1CILi1EEES8_S8_EEENS6_IJNS7_ILi128EEESA_NS7_ILi64EEEEEENS_10bfloat16_tEfNS_4arch4Sm90ELb0ELb1ELb0ELb0ELb0ELb1ELb0ELb0ELi2ELi1ELi2ELi2ELb0EEENS1_21CollectiveEpilogueBwdISC_SD_SF_Li256ELb0ELb0ELi1EEENS1_19SingleTileSchedulerILb0ELb0ELb0ELi128EEEEEEEEEvNT_6ParamsE --------------------------
	.section	.nv.info._ZN7cutlass13device_kernelIN5flash11enable_sm90INS1_16FlashAttnBwdSm90INS1_25CollectiveMainloopBwdSm90ILi2ELi2ELi2EN4cute5tupleIJNS5_1CILi1EEES8_S8_EEENS6_IJNS7_ILi128EEESA_NS7_ILi64EEEEEENS_10bfloat16_tEfNS_4arch4Sm90ELb0ELb1ELb0ELb0ELb0ELb1ELb0ELb0ELi2ELi1ELi2ELi2ELb0EEENS1_21CollectiveEpilogueBwdISC_SD_SF_Li256ELb0ELb0ELi1EEENS1_19SingleTileSchedulerILb0ELb0ELb0ELi128EEEEEEEEEvNT_6ParamsE,"",@"SHT_CUDA_INFO"
	.sectionflags	@""
	.align	4


	//----- nvinfo : EIATTR_CUDA_API_VERSION
	.align		4
        /*0000*/ 	.byte	0x04, 0x37
        /*0002*/ 	.short	(.L_1298 - .L_1297)
.L_1297:
        /*0004*/ 	.word	0x00000082


	//----- nvinfo : EIATTR_KPARAM_INFO
	.align		4
.L_1298:
        /*0008*/ 	.byte	0x04, 0x17
        /*000a*/ 	.short	(.L_1300 - .L_1299)
.L_1299:
        /*000c*/ 	.word	0x00000000
        /*0010*/ 	.short	0x0000
        /*0012*/ 	.short	0x0070
        /*0014*/ 	.byte	0x00, 0xf0, 0x01, 0x24


	//----- nvinfo : EIATTR_SPARSE_MMA_MASK
	.align		4
.L_1300:
        /*0018*/ 	.byte	0x03, 0x50
        /*001a*/ 	.short	0x0000


	//----- nvinfo : EIATTR_MAXREG_COUNT
	.align		4
        /*001c*/ 	.byte	0x03, 0x1b
        /*001e*/ 	.short	0x00a8


	//----- nvinfo : EIATTR_NUM_BARRIERS
	.align		4
        /*0020*/ 	.byte	0x02, 0x4c
        /*0022*/ 	.byte	0x10
	.zero		1


	//----- nvinfo : EIATTR_EXTERNS
	.align		4
        /*0024*/ 	.byte	0x04, 0x0f
        /*0026*/ 	.short	(.L_1302 - .L_1301)


	//   ....[0]....
	.align		4
.L_1301:
        /*0028*/ 	.word	index@(__assertfail)


	//----- nvinfo : EIATTR_ANNOTATIONS
	.align		4
.L_1302:
        /*002c*/ 	.byte	0x04, 0x55
        /*002e*/ 	.short	(.L_1304 - .L_1303)


	//   ....[0]....
.L_1303:
        /* <DEDUP_REMOVED lines=29> */


	//----- nvinfo : EIATTR_MERCURY_ISA_VERSION
	.align		4
.L_1304:
        /*01f0*/ 	.byte	0x03, 0x5f
        /*01f2*/ 	.short	0x0101


	//----- nvinfo : EIATTR_INT_WARP_WIDE_INSTR_OFFSETS
	.align		4
        /*01f4*/ 	.byte	0x04, 0x31
        /*01f6*/ 	.short	(.L_1306 - .L_1305)


	//   ....[0]....
.L_1305:
        /*01f8*/ 	.word	0x000001f0


	//   ....[1]....
        /*01fc*/ 	.word	0x00000220


	//----- nvinfo : EIATTR_COOP_GROUP_MASK_REGIDS
	.align		4
.L_1306:
        /*0200*/ 	.byte	0x04, 0x29
        /*0202*/ 	.short	(.L_1308 - .L_1307)


	//   ....[0]....
.L_1307:
        /*0204*/ 	.word	0xffffffff


	//   ....[1]....
        /*0208*/ 	.word	0xffffffff


	//   ....[2]....
        /*020c*/ 	.word	0xffffffff


	//   ....[3]....
        /*0210*/ 	.word	0xffffffff


	//   ....[4]....
        /*0214*/ 	.word	0xffffffff


	//   ....[5]....
        /*0218*/ 	.word	0xffffffff


	//   ....[6]....
        /*021c*/ 	.word	0xffffffff


	//   ....[7]....
        /*0220*/ 	.word	0xffffffff


	//   ....[8]....
        /*0224*/ 	.word	0xffffffff


	//   ....[9]....
        /*0228*/ 	.word	0xffffffff


	//   ....[10]....
        /*022c*/ 	.word	0xffffffff


	//   ....[11]....
        /*0230*/ 	.word	0xffffffff


	//   ....[12]....
        /*0234*/ 	.word	0xffffffff


	//   ....[13]....
        /*0238*/ 	.word	0xffffffff


	//   ....[14]....
        /*023c*/ 	.word	0xffffffff


	//   ....[15]....
        /*0240*/ 	.word	0xffffffff


	//   ....[16]....
        /*0244*/ 	.word	0xffffffff


	//   ....[17]....
        /*0248*/ 	.word	0xffffffff


	//   ....[18]....
        /*024c*/ 	.word	0xffffffff


	//   ....[19]....
        /*0250*/ 	.word	0xffffffff


	//   ....[20]....
        /*0254*/ 	.word	0xffffffff


	//   ....[21]....
        /*0258*/ 	.word	0xffffffff


	//   ....[22]....
        /*025c*/ 	.word	0xffffffff


	//   ....[23]....
        /*0260*/ 	.word	0xffffffff


	//   ....[24]....
        /*0264*/ 	.word	0xffffffff


	//   ....[25]....
        /*0268*/ 	.word	0xffffffff


	//   ....[26]....
        /*026c*/ 	.word	0xffffffff


	//   ....[27]....
        /*0270*/ 	.word	0xffffffff


	//   ....[28]....
        /*0274*/ 	.word	0xffffffff


	//   ....[29]....
        /*0278*/ 	.word	0xffffffff


	//   ....[30]....
        /*027c*/ 	.word	0xffffffff


	//   ....[31]....
        /*0280*/ 	.word	0xffffffff


	//   ....[32]....
        /*0284*/ 	.word	0xffffffff


	//   ....[33]....
        /*0288*/ 	.word	0xffffffff


	//   ....[34]....
        /*028c*/ 	.word	0xffffffff


	//   ....[35]....
        /*0290*/ 	.word	0xffffffff


	//   ....[36]....
        /*0294*/ 	.word	0xffffffff


	//   ....[37]....
        /*0298*/ 	.word	0xffffffff


	//   ....[38]....
        /*029c*/ 	.word	0xffffffff


	//   ....[39]....
        /*02a0*/ 	.word	0xffffffff


	//   ....[40]....
        /*02a4*/ 	.word	0xffffffff


	//   ....[41]....
        /*02a8*/ 	.word	0xffffffff


	//   ....[42]....
        /*02ac*/ 	.word	0xffffffff


	//   ....[43]....
        /*02b0*/ 	.word	0xffffffff


	//   ....[44]....
        /*02b4*/ 	.word	0xffffffff


	//   ....[45]....
        /*02b8*/ 	.word	0xffffffff


	//   ....[46]....
        /*02bc*/ 	.word	0xffffffff


	//   ....[47]....
        /*02c0*/ 	.word	0xffffffff


	//   ....[48]....
        /*02c4*/ 	.word	0xffffffff


	//   ....[49]....
        /*02c8*/ 	.word	0xffffffff


	//   ....[50]....
        /*02cc*/ 	.word	0xffffffff


	//   ....[51]....
        /*02d0*/ 	.word	0xffffffff


	//   ....[52]....
        /*02d4*/ 	.word	0xffffffff


	//   ....[53]....
        /*02d8*/ 	.word	0xffffffff


	//   ....[54]....
        /*02dc*/ 	.word	0xffffffff


	//   ....[55]....
        /*02e0*/ 	.word	0xffffffff


	//   ....[56]....
        /*02e4*/ 	.word	0xffffffff


	//   ....[57]....
        /*02e8*/ 	.word	0xffffffff


	//   ....[58]....
        /*02ec*/ 	.word	0xffffffff


	//   ....[59]....
        /*02f0*/ 	.word	0xffffffff


	//   ....[60]....
        /*02f4*/ 	.word	0xffffffff


	//   ....[61]....
        /*02f8*/ 	.word	0xffffffff


	//   ....[62]....
        /*02fc*/ 	.word	0xffffffff


	//   ....[63]....
        /*0300*/ 	.word	0xffffffff


	//   ....[64]....
        /*0304*/ 	.word	0xffffffff


	//   ....[65]....
        /*0308*/ 	.word	0xffffffff


	//   ....[66]....
        /*030c*/ 	.word	0xffffffff


	//   ....[67]....
        /*0310*/ 	.word	0xffffffff


	//   ....[68]....
        /*0314*/ 	.word	0xffffffff


	//   ....[69]....
        /*0318*/ 	.word	0xffffffff


	//   ....[70]....
        /*031c*/ 	.word	0xffffffff


	//   ....[71]....
        /*0320*/ 	.word	0xffffffff


	//   ....[72]....
        /*0324*/ 	.word	0xffffffff


	//   ....[73]....
        /*0328*/ 	.word	0xffffffff


	//   ....[74]....
        /*032c*/ 	.word	0xffffffff


	//   ....[75]....
        /*0330*/ 	.word	0xffffffff


	//   ....[76]....
        /*0334*/ 	.word	0xffffffff


	//   ....[77]....
        /*0338*/ 	.word	0xffffffff


	//   ....[78]....
        /*033c*/ 	.word	0xffffffff


	//   ....[79]....
        /*0340*/ 	.word	0xffffffff


	//   ....[80]....
        /*0344*/ 	.word	0xffffffff


	//   ....[81]....
        /*0348*/ 	.word	0xffffffff


	//   ....[82]....
        /*034c*/ 	.word	0xffffffff


	//   ....[83]....
        /*0350*/ 	.word	0xffffffff


	//   ....[84]....
        /*0354*/ 	.word	0xffffffff


	//   ....[85]....
        /*0358*/ 	.word	0xffffffff


	//   ....[86]....
        /*035c*/ 	.word	0xffffffff


	//   ....[87]....
        /*0360*/ 	.word	0xffffffff


	//   ....[88]....
        /*0364*/ 	.word	0xffffffff


	//   ....[89]....
        /*0368*/ 	.word	0xffffffff


	//   ....[90]....
        /*036c*/ 	.word	0xffffffff


	//   ....[91]....
        /*0370*/ 	.word	0xffffffff


	//   ....[92]....
        /*0374*/ 	.word	0xffffffff


	//   ....[93]....
        /*0378*/ 	.word	0xffffffff


	//   ....[94]....
        /*037c*/ 	.word	0xffffffff


	//   ....[95]....
        /*0380*/ 	.word	0xffffffff


	//   ....[96]....
        /*0384*/ 	.word	0xffffffff


	//   ....[97]....
        /*0388*/ 	.word	0xffffffff


	//   ....[98]....
        /*038c*/ 	.word	0xffffffff


	//   ....[99]....
        /*0390*/ 	.word	0xffffffff


	//   ....[100]....
        /*0394*/ 	.word	0xffffffff


	//   ....[101]....
        /*0398*/ 	.word	0xffffffff


	//   ....[102]....
        /*039c*/ 	.word	0xffffffff


	//   ....[103]....
        /*03a0*/ 	.word	0xffffffff


	//   ....[104]....
        /*03a4*/ 	.word	0xffffffff


	//   ....[105]....
        /*03a8*/ 	.word	0xffffffff


	//   ....[106]....
        /*03ac*/ 	.word	0xffffffff


	//   ....[107]....
        /*03b0*/ 	.word	0xffffffff


	//   ....[108]....
        /*03b4*/ 	.word	0xffffffff


	//   ....[109]....
        /*03b8*/ 	.word	0xffffffff


	//   ....[110]....
        /*03bc*/ 	.word	0xffffffff


	//   ....[111]....
        /*03c0*/ 	.word	0xffffffff


	//   ....[112]....
        /*03c4*/ 	.word	0xffffffff


	//   ....[113]....
        /*03c8*/ 	.word	0xffffffff


	//   ....[114]....
        /*03cc*/ 	.word	0xffffffff


	//   ....[115]....
        /*03d0*/ 	.word	0xffffffff


	//   ....[116]....
        /*03d4*/ 	.word	0xffffffff


	//   ....[117]....
        /*03d8*/ 	.word	0xffffffff


	//   ....[118]....
        /*03dc*/ 	.word	0xffffffff


	//   ....[119]....
        /*03e0*/ 	.word	0xffffffff


	//   ....[120]....
        /*03e4*/ 	.word	0xffffffff


	//   ....[121]....
        /*03e8*/ 	.word	0xffffffff


	//   ....[122]....
        /*03ec*/ 	.word	0xffffffff


	//   ....[123]....
        /*03f0*/ 	.word	0xffffffff


	//   ....[124]....
        /*03f4*/ 	.word	0xffffffff


	//   ....[125]....
        /*03f8*/ 	.word	0xffffffff


	//   ....[126]....
        /*03fc*/ 	.word	0xffffffff


	//   ....[127]....
        /*0400*/ 	.word	0xffffffff


	//   ....[128]....
        /*0404*/ 	.word	0xffffffff


	//   ....[129]....
        /*0408*/ 	.word	0xffffffff


	//   ....[130]....
        /*040c*/ 	.word	0xffffffff


	//   ....[131]....
        /*0410*/ 	.word	0xffffffff


	//   ....[132]....
        /*0414*/ 	.word	0xffffffff


	//   ....[133]....
        /*0418*/ 	.word	0xffffffff


	//   ....[134]....
        /*041c*/ 	.word	0xffffffff


	//   ....[135]....
        /*0420*/ 	.word	0xffffffff


	//   ....[136]....
        /*0424*/ 	.word	0xffffffff


	//   ....[137]....
        /*0428*/ 	.word	0xffffffff


	//   ....[138]....
        /*042c*/ 	.word	0xffffffff


	//   ....[139]....
        /*0430*/ 	.word	0xffffffff


	//   ....[140]....
        /*0434*/ 	.word	0xffffffff


	//   ....[141]....
        /*0438*/ 	.word	0xffffffff


	//   ....[142]....
        /*043c*/ 	.word	0xffffffff


	//   ....[143]....
        /*0440*/ 	.word	0xffffffff


	//   ....[144]....
        /*0444*/ 	.word	0xffffffff


	//   ....[145]....
        /*0448*/ 	.word	0xffffffff


	//   ....[146]....
        /*044c*/ 	.word	0xffffffff


	//   ....[147]....
        /*0450*/ 	.word	0xffffffff


	//   ....[148]....
        /*0454*/ 	.word	0xffffffff


	//   ....[149]....
        /*0458*/ 	.word	0xffffffff


	//   ....[150]....
        /*045c*/ 	.word	0xffffffff


	//   ....[151]....
        /*0460*/ 	.word	0xffffffff


	//   ....[152]....
        /*0464*/ 	.word	0xffffffff


	//   ....[153]....
        /*0468*/ 	.word	0xffffffff


	//   ....[154]....
        /*046c*/ 	.word	0xffffffff


	//   ....[155]....
        /*0470*/ 	.word	0xffffffff


	//   ....[156]....
        /*0474*/ 	.word	0xffffffff


	//   ....[157]....
        /*0478*/ 	.word	0xffffffff


	//   ....[158]....
        /*047c*/ 	.word	0xffffffff


	//   ....[159]....
        /*0480*/ 	.word	0xffffffff


	//   ....[160]....
        /*0484*/ 	.word	0xffffffff


	//   ....[161]....
        /*0488*/ 	.word	0xffffffff


	//   ....[162]....
        /*048c*/ 	.word	0xffffffff


	//   ....[163]....
        /*0490*/ 	.word	0xffffffff


	//   ....[164]....
        /*0494*/ 	.word	0xffffffff


	//   ....[165]....
        /*0498*/ 	.word	0xffffffff


	//   ....[166]....
        /*049c*/ 	.word	0xffffffff


	//   ....[167]....
        /*04a0*/ 	.word	0xffffffff


	//   ....[168]....
        /*04a4*/ 	.word	0xffffffff


	//   ....[169]....
        /*04a8*/ 	.word	0xffffffff


	//   ....[170]....
        /*04ac*/ 	.word	0xffffffff


	//   ....[171]....
        /*04b0*/ 	.word	0xffffffff


	//   ....[172]....
        /*04b4*/ 	.word	0xffffffff


	//   ....[173]....
        /*04b8*/ 	.word	0xffffffff


	//   ....[174]....
        /*04bc*/ 	.word	0xffffffff


	//   ....[175]....
        /*04c0*/ 	.word	0xffffffff


	//   ....[176]....
        /*04c4*/ 	.word	0xffffffff


	//   ....[177]....
        /*04c8*/ 	.word	0xffffffff


	//   ....[178]....
        /*04cc*/ 	.word	0xffffffff


	//   ....[179]....
        /*04d0*/ 	.word	0xffffffff


	//   ....[180]....
        /*04d4*/ 	.word	0xffffffff


	//   ....[181]....
        /*04d8*/ 	.word	0xffffffff


	//   ....[182]....
        /*04dc*/ 	.word	0xffffffff


	//   ....[183]....
        /*04e0*/ 	.word	0xffffffff


	//   ....[184]....
        /*04e4*/ 	.word	0xffffffff


	//   ....[185]....
        /*04e8*/ 	.word	0xffffffff


	//   ....[186]....
        /*04ec*/ 	.word	0xffffffff


	//   ....[187]....
        /*04f0*/ 	.word	0xffffffff


	//   ....[188]....
        /*04f4*/ 	.word	0xffffffff


	//   ....[189]....
        /*04f8*/ 	.word	0xffffffff


	//   ....[190]....
        /*04fc*/ 	.word	0xffffffff


	//   ....[191]....
        /*0500*/ 	.word	0xffffffff


	//   ....[192]....
        /*0504*/ 	.word	0xffffffff


	//   ....[193]....
        /*0508*/ 	.word	0xffffffff


	//   ....[194]....
        /*050c*/ 	.word	0xffffffff


	//   ....[195]....
        /*0510*/ 	.word	0xffffffff


	//   ....[196]....
        /*0514*/ 	.word	0xffffffff


	//   ....[197]....
        /*0518*/ 	.word	0xffffffff


	//   ....[198]....
        /*051c*/ 	.word	0xffffffff


	//   ....[199]....
        /*0520*/ 	.word	0xffffffff


	//   ....[200]....
        /*0524*/ 	.word	0x0500000f


	//----- nvinfo : EIATTR_COOP_GROUP_INSTR_OFFSETS
	.align		4
.L_1308:
        /*0528*/ 	.byte	0x04, 0x28
        /*052a*/ 	.short	(.L_1310 - .L_1309)


	//   ....[0]....
.L_1309:
        /*052c*/ 	.word	0x00000070


	//   ....[1]....
        /*0530*/ 	.word	0x00000200


	//   ....[2]....
        /*0534*/ 	.word	0x00000250


	//   ....[3]....
        /*0538*/ 	.word	0x00000440


	//   ....[4]....
        /*053c*/ 	.word	0x00000660


	//   ....[5]....
        /*0540*/ 	.word	0x00000fb0


	//   ....[6]....
        /*0544*/ 	.word	0x00001f90


	//   ....[7]....
        /*0548*/ 	.word	0x000020e0


	//   ....[8]....
        /*054c*/ 	.word	0x00002260


	//   ....[9]....
        /*0550*/ 	.word	0x000022c0


	//   ....[10]....
        /*0554*/ 	.word	0x00002320


	//   ....[11]....
        /*0558*/ 	.word	0x00002440


	//   ....[12]....
        /*055c*/ 	.word	0x00002620


	//   ....[13]....
        /*0560*/ 	.word	0x00002760


	//   ....[14]....
        /*0564*/ 	.word	0x00002850


	//   ....[15]....
        /*0568*/ 	.word	0x00002c20


	//   ....[16]....
        /*056c*/ 	.word	0x00002c30


	//   ....[17]....
        /*0570*/ 	.word	0x00002c50


	//   ....[18]....
        /*0574*/ 	.word	0x00002c90


	//   ....[19]....
        /*0578*/ 	.word	0x00002e90


	//   ....[20]....
        /*057c*/ 	.word	0x00002fe0


	//   ....[21]....
        /*0580*/ 	.word	0x00003060


	//   ....[22]....
        /*0584*/ 	.word	0x00003080


	//   ....[23]....
        /*0588*/ 	.word	0x000031f0


	//   ....[24]....
        /*058c*/ 	.word	0x00003220


	//   ....[25]....
        /*0590*/ 	.word	0x00003270


	//   ....[26]....
        /*0594*/ 	.word	0x00003280


	//   ....[27]....
        /*0598*/ 	.word	0x00003290


	//   ....[28]....
        /*059c*/ 	.word	0x000032a0


	//   ....[29]....
        /*05a0*/ 	.word	0x000032d0


	//   ....[30]....
        /*05a4*/ 	.word	0x00003390


	//   ....[31]....
        /*05a8*/ 	.word	0x000033b0


	//   ....[32]....
        /*05ac*/ 	.word	0x00003400


	//   ....[33]....
        /*05b0*/ 	.word	0x00003410


	//   ....[34]....
        /*05b4*/ 	.word	0x000034a0


	//   ....[35]....
        /*05b8*/ 	.word	0x000034b0


	//   ....[36]....
        /*05bc*/ 	.word	0x000034f0


	//   ....[37]....
        /*05c0*/ 	.word	0x00003540


	//   ....[38]....
        /*05c4*/ 	.word	0x00003550


	//   ....[39]....
        /*05c8*/ 	.word	0x00003580


	//   ....[40]....
        /*05cc*/ 	.word	0x000035c0


	//   ....[41]....
        /*05d0*/ 	.word	0x000035f0


	//   ....[42]....
        /*05d4*/ 	.word	0x00003620


	//   ....[43]....
        /*05d8*/ 	.word	0x00003630


	//   ....[44]....
        /*05dc*/ 	.word	0x00003650


	//   ....[45]....
        /*05e0*/ 	.word	0x00003760


	//   ....[46]....
        /*05e4*/ 	.word	0x000037b0


	//   ....[47]....
        /*05e8*/ 	.word	0x000037c0


	//   ....[48]....
        /*05ec*/ 	.word	0x000037d0


	//   ....[49]....
        /*05f0*/ 	.word	0x000037e0


	//   ....[50]....
        /*05f4*/ 	.word	0x000037f0


	//   ....[51]....
        /*05f8*/ 	.word	0x00003800


	//   ....[52]....
        /*05fc*/ 	.word	0x00003860


	//   ....[53]....
        /*0600*/ 	.word	0x000038c0


	//   ....[54]....
        /*0604*/ 	.word	0x000038f0


	//   ....[55]....
        /*0608*/ 	.word	0x00003930


	//   ....[56]....
        /*060c*/ 	.word	0x00003940


	//   ....[57]....
        /*0610*/ 	.word	0x00003960


	//   ....[58]....
        /*0614*/ 	.word	0x00003970


	//   ....[59]....
        /*0618*/ 	.word	0x00003980


	//   ....[60]....
        /*061c*/ 	.word	0x00003990


	//   ....[61]....
        /*0620*/ 	.word	0x000039a0


	//   ....[62]....
        /*0624*/ 	.word	0x000039e0


	//   ....[63]....
        /*0628*/ 	.word	0x000039f0


	//   ....[64]....
        /*062c*/ 	.word	0x00003a00


	//   ....[65]....
        /*0630*/ 	.word	0x00003a10


	//   ....[66]....
        /*0634*/ 	.word	0x00003a20


	//   ....[67]....
        /*0638*/ 	.word	0x00003a30


	//   ....[68]....
        /*063c*/ 	.word	0x00003a40


	//   ....[69]....
        /*0640*/ 	.word	0x00003a50


	//   ....[70]....
        /*0644*/ 	.word	0x00006210


	//   ....[71]....
        /*0648*/ 	.word	0x00006250


	//   ....[72]....
        /*064c*/ 	.word	0x00006290


	//   ....[73]....
        /*0650*/ 	.word	0x000062c0


	//   ....[74]....
        /*0654*/ 	.word	0x000062f0


	//   ....[75]....
        /*0658*/ 	.word	0x00006320


	//   ....[76]....
        /*065c*/ 	.word	0x000065a0


	//   ....[77]....
        /*0660*/ 	.word	0x00006650


	//   ....[78]....
        /*0664*/ 	.word	0x000066d0


	//   ....[79]....
        /*0668*/ 	.word	0x00006710


	//   ....[80]....
        /*066c*/ 	.word	0x00006740


	//   ....[81]....
        /*0670*/ 	.word	0x00006770


	//   ....[82]....
        /*0674*/ 	.word	0x000067b0


	//   ....[83]....
        /*0678*/ 	.word	0x000067d0


	//   ....[84]....
        /*067c*/ 	.word	0x00006810


	//   ....[85]....
        /*0680*/ 	.word	0x00006870


	//   ....[86]....
        /*0684*/ 	.word	0x00006920


	//   ....[87]....
        /*0688*/ 	.word	0x000069a0


	//   ....[88]....
        /*068c*/ 	.word	0x000069e0


	//   ....[89]....
        /*0690*/ 	.word	0x000069f0


	//   ....[90]....
        /*0694*/ 	.word	0x00006a10


	//   ....[91]....
        /*0698*/ 	.word	0x00006a60


	//   ....[92]....
        /*069c*/ 	.word	0x00006aa0


	//   ....[93]....
        /*06a0*/ 	.word	0x00006b30


	//   ....[94]....
        /*06a4*/ 	.word	0x00006b70


	//   ....[95]....
        /*06a8*/ 	.word	0x00006bb0


	//   ....[96]....
        /*06ac*/ 	.word	0x00006c00


	//   ....[97]....
        /*06b0*/ 	.word	0x00006c40


	//   ....[98]....
        /*06b4*/ 	.word	0x00006c80


	//   ....[99]....
        /*06b8*/ 	.word	0x00006d10


	//   ....[100]....
        /*06bc*/ 	.word	0x00006dd0


	//   ....[101]....
        /*06c0*/ 	.word	0x00006e30


	//   ....[102]....
        /*06c4*/ 	.word	0x00007230


	//   ....[103]....
        /*06c8*/ 	.word	0x00007240


	//   ....[104]....
        /*06cc*/ 	.word	0x00007250


	//   ....[105]....
        /*06d0*/ 	.word	0x00007260


	//   ....[106]....
        /*06d4*/ 	.word	0x00007270


	//   ....[107]....
        /*06d8*/ 	.word	0x00007280


	//   ....[108]....
        /*06dc*/ 	.word	0x000072a0


	//   ....[109]....
        /*06e0*/ 	.word	0x000072c0


	//   ....[110]....
        /*06e4*/ 	.word	0x00007320


	//   ....[111]....
        /*06e8*/ 	.word	0x00007360


	//   ....[112]....
        /*06ec*/ 	.word	0x000073c0


	//   ....[113]....
        /*06f0*/ 	.word	0x000073f0


	//   ....[114]....
        /*06f4*/ 	.word	0x00007430


	//   ....[115]....
        /*06f8*/ 	.word	0x00007440


	//   ....[116]....
        /*06fc*/ 	.word	0x000074a0


	//   ....[117]....
        /*0700*/ 	.word	0x000074b0


	//   ....[118]....
        /*0704*/ 	.word	0x000074c0


	//   ....[119]....
        /*0708*/ 	.word	0x000074f0


	//   ....[120]....
        /*070c*/ 	.word	0x00007530


	//   ....[121]....
        /*0710*/ 	.word	0x00007560


	//   ....[122]....
        /*0714*/ 	.word	0x000075a0


	//   ....[123]....
        /*0718*/ 	.word	0x000075d0


	//   ....[124]....
        /*071c*/ 	.word	0x000075f0


	//   ....[125]....
        /*0720*/ 	.word	0x00007630


	//   ....[126]....
        /*0724*/ 	.word	0x00007670


	//   ....[127]....
        /*0728*/ 	.word	0x000076b0


	//   ....[128]....
        /*072c*/ 	.word	0x000076c0


	//   ....[129]....
        /*0730*/ 	.word	0x000076d0


	//   ....[130]....
        /*0734*/ 	.word	0x000076e0


	//   ....[131]....
        /*0738*/ 	.word	0x000076f0


	//   ....[132]....
        /*073c*/ 	.word	0x00007730


	//   ....[133]....
        /*0740*/ 	.word	0x00007770


	//   ....[134]....
        /*0744*/ 	.word	0x00009c60


	//   ....[135]....
        /*0748*/ 	.word	0x00009ca0


	//   ....[136]....
        /*074c*/ 	.word	0x00009cc0


	//   ....[137]....
        /*0750*/ 	.word	0x00009d10


	//   ....[138]....
        /*0754*/ 	.word	0x00009de0


	//   ....[139]....
        /*0758*/ 	.word	0x00009e80


	//   ....[140]....
        /*075c*/ 	.word	0x00009f20


	//   ....[141]....
        /*0760*/ 	.word	0x00009fc0


	//   ....[142]....
        /*0764*/ 	.word	0x0000a000


	//   ....[143]....
        /*0768*/ 	.word	0x0000a0d0


	//   ....[144]....
        /*076c*/ 	.word	0x0000a110


	//   ....[145]....
        /*0770*/ 	.word	0x0000a150


	//   ....[146]....
        /*0774*/ 	.word	0x0000a1f0


	//   ....[147]....
        /*0778*/ 	.word	0x0000a230


	//   ....[148]....
        /*077c*/ 	.word	0x0000a2d0


	//   ....[149]....
        /*0780*/ 	.word	0x0000a350


	//   ....[150]....
        /*0784*/ 	.word	0x0000a4d0


	//   ....[151]....
        /*0788*/ 	.word	0x0000a620


	//   ....[152]....
        /*078c*/ 	.word	0x0000a6e0


	//   ....[153]....
        /*0790*/ 	.word	0x0000a760


	//   ....[154]....
        /*0794*/ 	.word	0x0000a8b0


	//   ....[155]....
        /*0798*/ 	.word	0x0000aec0


	//   ....[156]....
        /*079c*/ 	.word	0x0000afc0


	//   ....[157]....
        /*07a0*/ 	.word	0x0000b000


	//   ....[158]....
        /*07a4*/ 	.word	0x0000b040


	//   ....[159]....
        /*07a8*/ 	.word	0x0000b070


	//   ....[160]....
        /*07ac*/ 	.word	0x0000b0b0


	//   ....[161]....
        /*07b0*/ 	.word	0x0000b140


	//   ....[162]....
        /*07b4*/ 	.word	0x0000b220


	//   ....[163]....
        /*07b8*/ 	.word	0x0000b2a0


	//   ....[164]....
        /*07bc*/ 	.word	0x0000b2e0


	//   ....[165]....
        /*07c0*/ 	.word	0x0000b340


	//   ....[166]....
        /*07c4*/ 	.word	0x0000b4d0


	//   ....[167]....
        /*07c8*/ 	.word	0x0000b4e0


	//   ....[168]....
        /*07cc*/ 	.word	0x0000b4f0


	//   ....[169]....
        /*07d0*/ 	.word	0x0000b500


	//   ....[170]....
        /*07d4*/ 	.word	0x0000b510


	//   ....[171]....
        /*07d8*/ 	.word	0x0000b520


	//   ....[172]....
        /*07dc*/ 	.word	0x0000b550


	//   ....[173]....
        /*07e0*/ 	.word	0x0000b570


	//   ....[174]....
        /*07e4*/ 	.word	0x0000b590


	//   ....[175]....
        /*07e8*/ 	.word	0x0000b5c0


	//   ....[176]....
        /*07ec*/ 	.word	0x0000b5f0


	//   ....[177]....
        /*07f0*/ 	.word	0x0000b630


	//   ....[178]....
        /*07f4*/ 	.word	0x0000b690


	//   ....[179]....
        /*07f8*/ 	.word	0x0000b6c0


	//   ....[180]....
        /*07fc*/ 	.word	0x0000b700


	//   ....[181]....
        /*0800*/ 	.word	0x0000b720


	//   ....[182]....
        /*0804*/ 	.word	0x0000b760


	//   ....[183]....
        /*0808*/ 	.word	0x0000b780


	//   ....[184]....
        /*080c*/ 	.word	0x0000b7a0


	//   ....[185]....
        /*0810*/ 	.word	0x0000b820


	//   ....[186]....
        /*0814*/ 	.word	0x0000b870


	//   ....[187]....
        /*0818*/ 	.word	0x0000b8b0


	//   ....[188]....
        /*081c*/ 	.word	0x0000b8c0


	//   ....[189]....
        /*0820*/ 	.word	0x0000b900


	//   ....[190]....
        /*0824*/ 	.word	0x0000b940


	//   ....[191]....
        /*0828*/ 	.word	0x0000b980


	//   ....[192]....
        /*082c*/ 	.word	0x0000b9b0


	//   ....[193]....
        /*0830*/ 	.word	0x0000b9e0


	//   ....[194]....
        /*0834*/ 	.word	0x0000ba20


	//   ....[195]....
        /*0838*/ 	.word	0x0000ba30


	//   ....[196]....
        /*083c*/ 	.word	0x0000ba40


	//   ....[197]....
        /*0840*/ 	.word	0x0000ba50


	//   ....[198]....
        /*0844*/ 	.word	0x0000dad0


	//   ....[199]....
        /*0848*/ 	.word	0x0000ea80


	//   ....[200]....
        /*084c*/ 	.word	0x00011430


	//----- nvinfo : EIATTR_REG_RECONFIG
	.align		4
.L_1310:
        /*0850*/ 	.byte	0x01, 0x54
	.zero		2


	//----- nvinfo : EIATTR_SYSCALL_OFFSETS
	.align		4
        /*0854*/ 	.byte	0x04, 0x46
        /*0856*/ 	.short	(.L_1312 - .L_1311)


	//   ....[0]....
.L_1311:
        /*0858*/ 	.word	0x00000c10


	//   ....[1]....
        /*085c*/ 	.word	0x00000d00


	//   ....[2]....
        /*0860*/ 	.word	0x00000e60


	//   ....[3]....
        /*0864*/ 	.word	0x00000f50


	//   ....[4]....
        /*0868*/ 	.word	0x0000d440


	//   ....[5]....
        /*086c*/ 	.word	0x0000d570


	//   ....[6]....
        /*0870*/ 	.word	0x0000d690


	//   ....[7]....
        /*0874*/ 	.word	0x0000d7b0


	//----- nvinfo : EIATTR_MBARRIER_INSTR_OFFSETS
	.align		4
.L_1312:
        /*0878*/ 	.byte	0x04, 0x39
        /*087a*/ 	.short	(.L_1314 - .L_1313)


	//   ....[0]....
.L_1313:
        /*087c*/ 	.word	0x000002f0
        /*0880*/ 	.word	0x000000ff
        /*0884*/ 	.word	0x00030c00
        /*0888*/ 	.short	0x0100
        /*088a*/ 	.byte	0x06
	.zero		1


	//   ....[1]....
        /*088c*/ 	.word	0x000003f0
        /*0890*/ 	.word	0x000000ff
        /*0894*/ 	.word	0x00030c10
        /*0898*/ 	.short	0x0100
        /*089a*/ 	.byte	0x08
	.zero		1


	//   ....[2]....
        /*089c*/ 	.word	0x00000400
        /*08a0*/ 	.word	0x000000ff
        /*08a4*/ 	.word	0x00030c20
        /*08a8*/ 	.short	0x0100
        /*08aa*/ 	.byte	0x08
	.zero		1


	//   ....[3]....
        /*08ac*/ 	.word	0x00000410
        /*08b0*/ 	.word	0x000000ff
        /*08b4*/ 	.word	0x00030c18
        /*08b8*/ 	.short	0x0100
        /*08ba*/ 	.byte	0x08
	.zero		1


	//   ....[4]....
        /*08bc*/ 	.word	0x00000420
        /*08c0*/ 	.word	0x000000ff
        /*08c4*/ 	.word	0x00030c28
        /*08c8*/ 	.short	0x0100
        /*08ca*/ 	.byte	0x08
	.zero		1


	//   ....[5]....
        /*08cc*/ 	.word	0x00000550
        /*08d0*/ 	.word	0x000000ff
        /*08d4*/ 	.word	0x00030c30
        /*08d8*/ 	.short	0x0100
        /*08da*/ 	.byte	0x08
	.zero		1


	//   ....[6]....
        /*08dc*/ 	.word	0x00000560
        /*08e0*/ 	.word	0x000000ff
        /*08e4*/ 	.word	0x00030c40
        /*08e8*/ 	.short	0x0100
        /*08ea*/ 	.byte	0x08
	.zero		1


	//   ....[7]....
        /*08ec*/ 	.word	0x00000570
        /*08f0*/ 	.word	0x000000ff
        /*08f4*/ 	.word	0x00030c38
        /*08f8*/ 	.short	0x0100
        /*08fa*/ 	.byte	0x08
	.zero		1


	//   ....[8]....
        /*08fc*/ 	.word	0x00000580
        /*0900*/ 	.word	0x000000ff
        /*0904*/ 	.word	0x00030c48
        /*0908*/ 	.short	0x0100
        /*090a*/ 	.byte	0x08
	.zero		1


	//   ....[9]....
        /*090c*/ 	.word	0x00000ff0
        /*0910*/ 	.word	0x000000de
        /*0914*/ 	.word	0x00030c00
        /*0918*/ 	.short	0x010a
        /*091a*/ 	.byte	0x3f
	.zero		1


	//   ....[10]....
        /*091c*/ 	.word	0x00001110
        /*0920*/ 	.word	0x000000de
        /*0924*/ 	.word	0x00030c00
        /*0928*/ 	.short	0x010a
        /*092a*/ 	.byte	0x3f
	.zero		1


	//   ....[11]....
        /*092c*/ 	.word	0x000019c0
        /*0930*/ 	.word	0x00000008
        /*0934*/ 	.word	0x00030c10
        /*0938*/ 	.short	0x010a
        /*093a*/ 	.byte	0x3f
	.zero		1


	//   ....[12]....
        /*093c*/ 	.word	0x00001a30
        /*0940*/ 	.word	0x00000008
        /*0944*/ 	.word	0x00030c10
        /*0948*/ 	.short	0x010a
        /*094a*/ 	.byte	0x3f
	.zero		1


	//   ....[13]....
        /*094c*/ 	.word	0x00001e10
        /*0950*/ 	.word	0x00000008
        /*0954*/ 	.word	0x00030c30
        /*0958*/ 	.short	0x010a
        /*095a*/ 	.byte	0x3f
	.zero		1


	//   ....[14]....
        /*095c*/ 	.word	0x00001e90
        /*0960*/ 	.word	0x00000008
        /*0964*/ 	.word	0x00030c30
        /*0968*/ 	.short	0x010a
        /*096a*/ 	.byte	0x3f
	.zero		1


	//   ....[15]....
        /*096c*/ 	.word	0x00004f00
        /*0970*/ 	.word	0x00000009
        /*0974*/ 	.word	0x00000000
        /*0978*/ 	.short	0x0101
        /*097a*/ 	.byte	0x3f
	.zero		1


	//   ....[16]....
        /*097c*/ 	.word	0x00005350
        /*0980*/ 	.word	0x00000008
        /*0984*/ 	.word	0x00000000
        /*0988*/ 	.short	0x0101
        /*098a*/ 	.byte	0x3f
	.zero		1


	//   ....[17]....
        /*098c*/ 	.word	0x00005c10
        /*0990*/ 	.word	0x00000006
        /*0994*/ 	.word	0x00030c10
        /*0998*/ 	.short	0x010a
        /*099a*/ 	.byte	0x3f
	.zero		1


	//   ....[18]....
        /*099c*/ 	.word	0x00005c90
        /*09a0*/ 	.word	0x00000006
        /*09a4*/ 	.word	0x00030c10
        /*09a8*/ 	.short	0x010a
        /*09aa*/ 	.byte	0x3f
	.zero		1


	//   ....[19]....
        /*09ac*/ 	.word	0x00006090
        /*09b0*/ 	.word	0x00000006
        /*09b4*/ 	.word	0x00030c30
        /*09b8*/ 	.short	0x010a
        /*09ba*/ 	.byte	0x3f
	.zero		1


	//   ....[20]....
        /*09bc*/ 	.word	0x00006120
        /*09c0*/ 	.word	0x00000006
        /*09c4*/ 	.word	0x00030c30
        /*09c8*/ 	.short	0x010a
        /*09ca*/ 	.byte	0x3f
	.zero		1


	//   ....[21]....
        /*09cc*/ 	.word	0x000088f0
        /*09d0*/ 	.word	0x00000007
        /*09d4*/ 	.word	0x00000000
        /*09d8*/ 	.short	0x0101
        /*09da*/ 	.byte	0x3f
	.zero		1


	//   ....[22]....
        /*09dc*/ 	.word	0x00008d60
        /*09e0*/ 	.word	0x00000006
        /*09e4*/ 	.word	0x00000000
        /*09e8*/ 	.short	0x0101
        /*09ea*/ 	.byte	0x3f
	.zero		1


	//   ....[23]....
        /*09ec*/ 	.word	0x000095c0
        /*09f0*/ 	.word	0x00000007
        /*09f4*/ 	.word	0x00030c10
        /*09f8*/ 	.short	0x010a
        /*09fa*/ 	.byte	0x3f
	.zero		1


	//   ....[24]....
        /*09fc*/ 	.word	0x00009640
        /*0a00*/ 	.word	0x00000007
        /*0a04*/ 	.word	0x00030c10
        /*0a08*/ 	.short	0x010a
        /*0a0a*/ 	.byte	0x3f
	.zero		1


	//   ....[25]....
        /*0a0c*/ 	.word	0x00009a50
        /*0a10*/ 	.word	0x00000007
        /*0a14*/ 	.word	0x00030c30
        /*0a18*/ 	.short	0x010a
        /*0a1a*/ 	.byte	0x3f
	.zero		1


	//   ....[26]....
        /*0a1c*/ 	.word	0x00009ae0
        /*0a20*/ 	.word	0x00000007
        /*0a24*/ 	.word	0x00030c30
        /*0a28*/ 	.short	0x010a
        /*0a2a*/ 	.byte	0x3f
	.zero		1


	//   ....[27]....
        /*0a2c*/ 	.word	0x0000cc10
        /*0a30*/ 	.word	0x00000008
        /*0a34*/ 	.word	0x00000000
        /*0a38*/ 	.short	0x0101
        /*0a3a*/ 	.byte	0x3f
	.zero		1


	//   ....[28]....
        /*0a3c*/ 	.word	0x0000d080
        /*0a40*/ 	.word	0x00000007
        /*0a44*/ 	.word	0x00000000
        /*0a48*/ 	.short	0x0101
        /*0a4a*/ 	.byte	0x3f
	.zero		1


	//   ....[29]....
        /*0a4c*/ 	.word	0x0000fb80
        /*0a50*/ 	.word	0x00000010
        /*0a54*/ 	.word	0x00030c20
        /*0a58*/ 	.short	0x010a
        /*0a5a*/ 	.byte	0x3f
	.zero		1


	//   ....[30]....
        /*0a5c*/ 	.word	0x00010150
        /*0a60*/ 	.word	0x00000010
        /*0a64*/ 	.word	0x00030c40
        /*0a68*/ 	.short	0x010a
        /*0a6a*/ 	.byte	0x3f
	.zero		1


	//   ....[31]....
        /*0a6c*/ 	.word	0x00010380
        /*0a70*/ 	.word	0x00000010
        /*0a74*/ 	.word	0x00030c28
        /*0a78*/ 	.short	0x010a
        /*0a7a*/ 	.byte	0x3f
	.zero		1


	//   ....[32]....
        /*0a7c*/ 	.word	0x000105b0
        /*0a80*/ 	.word	0x00000010
        /*0a84*/ 	.word	0x00030c48
        /*0a88*/ 	.short	0x010a
        /*0a8a*/ 	.byte	0x3f
	.zero		1


	//   ....[33]....
        /*0a8c*/ 	.word	0x00010790
        /*0a90*/ 	.word	0x00000010
        /*0a94*/ 	.word	0x00030c20
        /*0a98*/ 	.short	0x010a
        /*0a9a*/ 	.byte	0x3f
	.zero		1


	//   ....[34]....
        /*0a9c*/ 	.word	0x00010a40
        /*0aa0*/ 	.word	0x00000010
        /*0aa4*/ 	.word	0x00030c40
        /*0aa8*/ 	.short	0x010a
        /*0aaa*/ 	.byte	0x3f
	.zero		1


	//   ....[35]....
        /*0aac*/ 	.word	0x00010c40
        /*0ab0*/ 	.word	0x00000010
        /*0ab4*/ 	.word	0x00030c28
        /*0ab8*/ 	.short	0x010a
        /*0aba*/ 	.byte	0x3f
	.zero		1


	//   ....[36]....
        /*0abc*/ 	.word	0x00010ec0
        /*0ac0*/ 	.word	0x00000003
        /*0ac4*/ 	.word	0x00030c40
        /*0ac8*/ 	.short	0x010a
        /*0aca*/ 	.byte	0x3f
	.zero		1


	//   ....[37]....
        /*0acc*/ 	.word	0x00011290
        /*0ad0*/ 	.word	0x00000006
        /*0ad4*/ 	.word	0x00000000
        /*0ad8*/ 	.short	0x010a
        /*0ada*/ 	.byte	0x3f
	.zero		1


	//   ....[38]....
        /*0adc*/ 	.word	0x000112f0
        /*0ae0*/ 	.word	0x00000003
        /*0ae4*/ 	.word	0x00000000
        /*0ae8*/ 	.short	0x010a
        /*0aea*/ 	.byte	0x3f
	.zero		1


	//   ....[39]....
        /*0aec*/ 	.word	0x00011350
        /*0af0*/ 	.word	0x00000002
        /*0af4*/ 	.word	0x00000000
        /*0af8*/ 	.short	0x010a
        /*0afa*/ 	.byte	0x3f
	.zero		1


	//   ....[40]....
        /*0afc*/ 	.word	0x00011380
        /*0b00*/ 	.word	0x00000003
        /*0b04*/ 	.word	0x00000000
        /*0b08*/ 	.short	0x010a
        /*0b0a*/ 	.byte	0x3f
	.zero		1


	//   ....[41]....
        /*0b0c*/ 	.word	0x00011460
        /*0b10*/ 	.word	0x000000de
        /*0b14*/ 	.word	0x00030c00
        /*0b18*/ 	.short	0x010a
        /*0b1a*/ 	.byte	0x3f
	.zero		1


	//   ....[42]....
        /*0b1c*/ 	.word	0x000114b0
        /*0b20*/ 	.word	0x00000008
        /*0b24*/ 	.word	0x00030c10
        /*0b28*/ 	.short	0x010a
        /*0b2a*/ 	.byte	0x3f
	.zero		1


	//   ....[43]....
        /*0b2c*/ 	.word	0x00011500
        /*0b30*/ 	.word	0x00000008
        /*0b34*/ 	.word	0x00030c30
        /*0b38*/ 	.short	0x010a
        /*0b3a*/ 	.byte	0x3f
	.zero		1


	//   ....[44]....
        /*0b3c*/ 	.word	0x00011550
        /*0b40*/ 	.word	0x00000006
        /*0b44*/ 	.word	0x00030c10
        /*0b48*/ 	.short	0x010a
        /*0b4a*/ 	.byte	0x3f
	.zero		1


	//   ....[45]....
        /*0b4c*/ 	.word	0x000115a0
        /*0b50*/ 	.word	0x00000006
        /*0b54*/ 	.word	0x00030c30
        /*0b58*/ 	.short	0x010a
        /*0b5a*/ 	.byte	0x3f
	.zero		1


	//   ....[46]....
        /*0b5c*/ 	.word	0x000115f0
        /*0b60*/ 	.word	0x00000007
        /*0b64*/ 	.word	0x00030c10
        /*0b68*/ 	.short	0x010a
        /*0b6a*/ 	.byte	0x3f
	.zero		1


	//   ....[47]....
        /*0b6c*/ 	.word	0x00011640
        /*0b70*/ 	.word	0x00000007
        /*0b74*/ 	.word	0x00030c30
        /*0b78*/ 	.short	0x010a
        /*0b7a*/ 	.byte	0x3f
	.zero		1


	//   ....[48]....
        /*0b7c*/ 	.word	0x00011690
        /*0b80*/ 	.word	0x00000010
        /*0b84*/ 	.word	0x00030c20
        /*0b88*/ 	.short	0x010a
        /*0b8a*/ 	.byte	0x3f
	.zero		1


	//   ....[49]....
        /*0b8c*/ 	.word	0x000116e0
        /*0b90*/ 	.word	0x00000010
        /*0b94*/ 	.word	0x00030c40
        /*0b98*/ 	.short	0x010a
        /*0b9a*/ 	.byte	0x3f
	.zero		1


	//   ....[50]....
        /*0b9c*/ 	.word	0x00011730
        /*0ba0*/ 	.word	0x00000010
        /*0ba4*/ 	.word	0x00030c28
        /*0ba8*/ 	.short	0x010a
        /*0baa*/ 	.byte	0x3f
	.zero		1


	//   ....[51]....
        /*0bac*/ 	.word	0x00011780
        /*0bb0*/ 	.word	0x00000010
        /*0bb4*/ 	.word	0x00030c48
        /*0bb8*/ 	.short	0x010a
        /*0bba*/ 	.byte	0x3f
	.zero		1


	//   ....[52]....
        /*0bbc*/ 	.word	0x000117e0
        /*0bc0*/ 	.word	0x00000010
        /*0bc4*/ 	.word	0x00030c20
        /*0bc8*/ 	.short	0x010a
        /*0bca*/ 	.byte	0x3f
	.zero		1


	//   ....[53]....
        /*0bcc*/ 	.word	0x00011830
        /*0bd0*/ 	.word	0x00000010
        /*0bd4*/ 	.word	0x00030c40
        /*0bd8*/ 	.short	0x010a
        /*0bda*/ 	.byte	0x3f
	.zero		1


	//   ....[54]....
        /*0bdc*/ 	.word	0x00011880
        /*0be0*/ 	.word	0x00000010
        /*0be4*/ 	.word	0x00030c28
        /*0be8*/ 	.short	0x010a
        /*0bea*/ 	.byte	0x3f
	.zero		1


	//   ....[55]....
        /*0bec*/ 	.word	0x000118d0
        /*0bf0*/ 	.word	0x00000003
        /*0bf4*/ 	.word	0x00030c40
        /*0bf8*/ 	.short	0x010a
        /*0bfa*/ 	.byte	0x3f
	.zero		1


	//   ....[56]....
        /*0bfc*/ 	.word	0x000119a0
        /*0c00*/ 	.word	0x00000006
        /*0c04*/ 	.word	0x00000000
        /*0c08*/ 	.short	0x010a
        /*0c0a*/ 	.byte	0x3f
	.zero		1


	//   ....[57]....
        /*0c0c*/ 	.word	0x000119f0
        /*0c10*/ 	.word	0x00000003
        /*0c14*/ 	.word	0x00000000
        /*0c18*/ 	.short	0x010a
        /*0c1a*/ 	.byte	0x3f
	.zero		1


	//   ....[58]....
        /*0c1c*/ 	.word	0x00011a40
        /*0c20*/ 	.word	0x00000002
        /*0c24*/ 	.word	0x00000000
        /*0c28*/ 	.short	0x010a
        /*0c2a*/ 	.byte	0x3f
	.zero		1


	//----- nvinfo : EIATTR_NUM_MBARRIERS
	.align		4
.L_1314:
        /*0c2c*/ 	.byte	0x03, 0x38
        /*0c2e*/ 	.short	0x0009


	//----- nvinfo : EIATTR_EXIT_INSTR_OFFSETS
	.align		4
        /*0c30*/ 	.byte	0x04, 0x1c
        /*0c32*/ 	.short	(.L_1316 - .L_1315)


	//   ....[0]....
.L_1315:
        /*0c34*/ 	.word	0x000113d0


	//----- nvinfo : EIATTR_MAX_THREADS
	.align		4
.L_1316:
        /*0c38*/ 	.byte	0x04, 0x05
        /*0c3a*/ 	.short	(.L_1318 - .L_1317)
.L_1317:
        /*0c3c*/ 	.word	0x00000180
        /*0c40*/ 	.word	0x00000001
        /*0c44*/ 	.word	0x00000001


	//----- nvinfo : EIATTR_CRS_STACK_SIZE
	.align		4
.L_1318:
        /*0c48*/ 	.byte	0x04, 0x1e
        /*0c4a*/ 	.short	(.L_1320 - .L_1319)
.L_1319:
        /*0c4c*/ 	.word	0x00000000


	//----- nvinfo : EIATTR_CBANK_PARAM_SIZE
	.align		4
.L_1320:
        /*0c50*/ 	.byte	0x03, 0x19
        /*0c52*/ 	.short	0x0970


	//----- nvinfo : EIATTR_PARAM_CBANK
	.align		4
        /*0c54*/ 	.byte	0x04, 0x0a
        /*0c56*/ 	.short	(.L_1322 - .L_1321)
	.align		4
.L_1321:
        /*0c58*/ 	.word	index@(.nv.constant0._ZN7cutlass13device_kernelIN5flash11enable_sm90INS1_16FlashAttnBwdSm90INS1_25CollectiveMainloopBwdSm90ILi2ELi2ELi2EN4cute5tupleIJNS5_1CILi1EEES8_S8_EEENS6_IJNS7_ILi128EEESA_NS7_ILi64EEEEEENS_10bfloat16_tEfNS_4arch4Sm90ELb0ELb1ELb0ELb0ELb0ELb1ELb0ELb0ELi2ELi1ELi2ELi2ELb0EEENS1_21CollectiveEpilogueBwdISC_SD_SF_Li256ELb0ELb0ELi1EEENS1_19SingleTileSchedulerILb0ELb0ELb0ELi128EEEEEEEEEvNT_6ParamsE)
        /*0c5c*/ 	.short	0x0210
        /*0c5e*/ 	.short	0x0970


	//----- nvinfo : EIATTR_SW_WAR
	.align		4
.L_1322:
        /*0c60*/ 	.byte	0x04, 0x36
        /*0c62*/ 	.short	(.L_1324 - .L_1323)
.L_1323:
        /*0c64*/ 	.word	0x00000008
.L_1324:


//--------------------- .nv.info._ZN7cutlass13device_kernelIN5flash11enable_sm90INS1_16FlashAttnBwdSm90INS1_25CollectiveMainloopBwdSm90ILi2ELi2ELi2EN4cute5tupleIJNS5_1CILi1EEES8_S8_EEENS6_IJNS7_ILi128EEESA_NS7_ILi64EEEEEENS_10bfloat16_tEfNS_4arch4Sm90ELb0ELb1ELb0ELb0ELb1ELb1ELb0ELb0ELi2ELi1ELi2ELi2ELb0EEENS1_21CollectiveEpilogueBwdISC_SD_SF_Li256ELb0ELb0ELi1EEENS1_19SingleTileSchedulerILb0ELb0ELb0ELi128EEEEEEEEEvNT_6ParamsE --------------------------
	.section	.nv.info._ZN7cutlass13device_kernelIN5flash11enable_sm90INS1_16FlashAttnBwdSm90INS1_25CollectiveMainloopBwdSm90ILi2ELi2ELi2EN4cute5tupleIJNS5_1CILi1EEES8_S8_EEENS6_IJNS7_ILi128EEESA_NS7_ILi64EEEEEENS_10bfloat16_tEfNS_4arch4Sm90ELb0ELb1ELb0ELb0ELb1ELb1ELb0ELb0ELi2ELi1ELi2ELi2ELb0EEENS1_21CollectiveEpilogueBwdISC_SD_SF_Li256ELb0ELb0ELi1EEENS1_19SingleTileSchedulerILb0ELb0ELb0ELi128EEEEEEEEEvNT_6ParamsE,"",@"SHT_CUDA_INFO"
	.sectionflags	@""
	.align	4


	//----- nvinfo : EIATTR_CUDA_API_VERSION
	.align		4
        /*0000*/ 	.byte	0x04, 0x37
        /*0002*/ 	.short	(.L_1326 - .L_1325)
.L_1325:
        /*0004*/ 	.word	0x00000082


	//----- nvinfo : EIATTR_KPARAM_INFO
	.align		4
.L_1326:
        /*0008*/ 	.byte	0x04, 0x17
        /*000a*/ 	.short	(.L_1328 - .L_1327)
.L_1327:
        /*000c*/ 	.word	0x00000000
        /*0010*/ 	.short	0x0000
        /*0012*/ 	.short	0x0070
        /*0014*/ 	.byte	0x00, 0xf0, 0x01, 0x24


	//----- nvinfo : EIATTR_SPARSE_MMA_MASK
	.align		4
.L_1328:
        /*0018*/ 	.byte	0x03, 0x50
        /*001a*/ 	.short	0x0000


	//----- nvinfo : EIATTR_MAXREG_COUNT
	.align		4
        /*001c*/ 	.byte	0x03, 0x1b
        /*001e*/ 	.short	0x00a8


	//----- nvinfo : EIATTR_NUM_BARRIERS
	.align		4
        /*0020*/ 	.byte	0x02, 0x4c
        /*0022*/ 	.byte	0x10
	.zero		1


	//----- nvinfo : EIATTR_EXTERNS
	.align		4
        /*0024*/ 	.byte	0x04, 0x0f
        /*0026*/ 	.short	(.L_1330 - .L_1329)


	//   ....[0]....
	.align		4
.L_1329:
        /*0028*/ 	.word	index@(__assertfail)


	//----- nvinfo : EIATTR_ANNOTATIONS
	.align		4
.L_1330:
        /*002c*/ 	.byte	0x04, 0x55
        /*002e*/ 	.short	(.L_1332 - .L_1331)


	//   ....[0]....
.L_1331:
        /* <DEDUP_REMOVED lines=29> */


	//----- nvinfo : EIATTR_MERCURY_ISA_VERSION
	.align		4
.L_1332:
        /*01f0*/ 	.byte	0x03, 0x5f
        /*01f2*/ 	.short	0x0101


	//----- nvinfo : EIATTR_INT_WARP_WIDE_INSTR_OFFSETS
	.align		4
        /*01f4*/ 	.byte	0x04, 0x31
        /*01f6*/ 	.short	(.L_1334 - .L_1333)


	//   ....[0]....
.L_1333:
        /*01f8*/ 	.word	0x000001f0


	//   ....[1]....
        /*01fc*/ 	.word	0x00000220


	//   ....[2]....
        /*0200*/ 	.word	0x0000f2d0


	//   ....[3]....
        /*0204*/ 	.word	0x0000f8c0


	//   ....[4]....
        /*0208*/ 	.word	0x0000fd70


	//   ....[5]....
        /*020c*/ 	.word	0x00010030


	//   ....[6]....
        /*0210*/ 	.word	0x00010290


	//   ....[7]....
        /*0214*/ 	.word	0x00010420


	//----- nvinfo : EIATTR_COOP_GROUP_MASK_REGIDS
	.align		4
.L_1334:
        /*0218*/ 	.byte	0x04, 0x29
        /*021a*/ 	.short	(.L_1336 - .L_1335)


	//   ....[0]....
.L_1335:
        /*021c*/ 	.word	0xffffffff


	//   ....[1]....
        /*0220*/ 	.word	0xffffffff


	//   ....[2]....
        /*0224*/ 	.word	0xffffffff


	//   ....[3]....
        /*0228*/ 	.word	0xffffffff


	//   ....[4]....
        /*022c*/ 	.word	0xffffffff


	//   ....[5]....
        /*0230*/ 	.word	0xffffffff


	//   ....[6]....
        /*0234*/ 	.word	0xffffffff


	//   ....[7]....
        /*0238*/ 	.word	0xffffffff


	//   ....[8]....
        /*023c*/ 	.word	0xffffffff


	//   ....[9]....
        /*0240*/ 	.word	0xffffffff


	//   ....[10]....
        /*0244*/ 	.word	0xffffffff


	//   ....[11]....
        /*0248*/ 	.word	0xffffffff


	//   ....[12]....
        /*024c*/ 	.word	0xffffffff


	//   ....[13]....
        /*0250*/ 	.word	0xffffffff


	//   ....[14]....
        /*0254*/ 	.word	0xffffffff


	//   ....[15]....
        /*0258*/ 	.word	0xffffffff


	//   ....[16]....
        /*025c*/ 	.word	0xffffffff


	//   ....[17]....
        /*0260*/ 	.word	0xffffffff


	//   ....[18]....
        /*0264*/ 	.word	0xffffffff


	//   ....[19]....
        /*0268*/ 	.word	0xffffffff


	//   ....[20]....
        /*026c*/ 	.word	0xffffffff


	//   ....[21]....
        /*0270*/ 	.word	0xffffffff


	//   ....[22]....
        /*0274*/ 	.word	0xffffffff


	//   ....[23]....
        /*0278*/ 	.word	0xffffffff


	//   ....[24]....
        /*027c*/ 	.word	0xffffffff


	//   ....[25]....
        /*0280*/ 	.word	0xffffffff


	//   ....[26]....
        /*0284*/ 	.word	0xffffffff


	//   ....[27]....
        /*0288*/ 	.word	0xffffffff


	//   ....[28]....
        /*028c*/ 	.word	0xffffffff


	//   ....[29]....
        /*0290*/ 	.word	0xffffffff


	//   ....[30]....
        /*0294*/ 	.word	0xffffffff


	//   ....[31]....
        /*0298*/ 	.word	0xffffffff


	//   ....[32]....
        /*029c*/ 	.word	0xffffffff


	//   ....[33]....
        /*02a0*/ 	.word	0xffffffff


	//   ....[34]....
        /*02a4*/ 	.word	0xffffffff


	//   ....[35]....
        /*02a8*/ 	.word	0xffffffff


	//   ....[36]....
        /*02ac*/ 	.word	0xffffffff


	//   ....[37]....
        /*02b0*/ 	.word	0xffffffff


	//   ....[38]....
        /*02b4*/ 	.word	0xffffffff


	//   ....[39]....
        /*02b8*/ 	.word	0xffffffff


	//   ....[40]....
        /*02bc*/ 	.word	0xffffffff


	//   ....[41]....
        /*02c0*/ 	.word	0xffffffff


	//   ....[42]....
        /*02c4*/ 	.word	0xffffffff


	//   ....[43]....
        /*02c8*/ 	.word	0xffffffff


	//   ....[44]....
        /*02cc*/ 	.word	0xffffffff


	//   ....[45]....
        /*02d0*/ 	.word	0xffffffff


	//   ....[46]....
        /*02d4*/ 	.word	0xffffffff


	//   ....[47]....
        /*02d8*/ 	.word	0xffffffff


	//   ....[48]....
        /*02dc*/ 	.word	0xffffffff


	//   ....[49]....
        /*02e0*/ 	.word	0xffffffff


	//   ....[50]....
        /*02e4*/ 	.word	0xffffffff


	//   ....[51]....
        /*02e8*/ 	.word	0xffffffff


	//   ....[52]....
        /*02ec*/ 	.word	0xffffffff


	//   ....[53]....
        /*02f0*/ 	.word	0xffffffff


	//   ....[54]....
        /*02f4*/ 	.word	0xffffffff


	//   ....[55]....
        /*02f8*/ 	.word	0xffffffff


	//   ....[56]....
        /*02fc*/ 	.word	0xffffffff


	//   ....[57]....
        /*0300*/ 	.word	0xffffffff


	//   ....[58]....
        /*0304*/ 	.word	0xffffffff


	//   ....[59]....
        /*0308*/ 	.word	0xffffffff


	//   ....[60]....
        /*030c*/ 	.word	0xffffffff


	//   ....[61]....
        /*0310*/ 	.word	0xffffffff


	//   ....[62]....
        /*0314*/ 	.word	0xffffffff


	//   ....[63]....
        /*0318*/ 	.word	0xffffffff


	//   ....[64]....
        /*031c*/ 	.word	0xffffffff


	//   ....[65]....
        /*0320*/ 	.word	0xffffffff


	//   ....[66]....
        /*0324*/ 	.word	0xffffffff


	//   ....[67]....
        /*0328*/ 	.word	0xffffffff


	//   ....[68]....
        /*032c*/ 	.word	0xffffffff


	//   ....[69]....
        /*0330*/ 	.word	0xffffffff


	//   ....[70]....
        /*0334*/ 	.word	0xffffffff


	//   ....[71]....
        /*0338*/ 	.word	0xffffffff


	//   ....[72]....
        /*033c*/ 	.word	0xffffffff


	//   ....[73]....
        /*0340*/ 	.word	0xffffffff


	//   ....[74]....
        /*0344*/ 	.word	0xffffffff


	//   ....[75]....
        /*0348*/ 	.word	0xffffffff


	//   ....[76]....
        /*034c*/ 	.word	0xffffffff


	//   ....[77]....
        /*0350*/ 	.word	0xffffffff


	//   ....[78]....
        /*0354*/ 	.word	0xffffffff


	//   ....[79]....
        /*0358*/ 	.word	0xffffffff


	//   ....[80]....
        /*035c*/ 	.word	0xffffffff


	//   ....[81]....
        /*0360*/ 	.word	0xffffffff


	//   ....[82]....
        /*0364*/ 	.word	0xffffffff


	//   ....[83]....
        /*0368*/ 	.word	0xffffffff


	//   ....[84]....
        /*036c*/ 	.word	0xffffffff


	//   ....[85]....
        /*0370*/ 	.word	0xffffffff


	//   ....[86]....
        /*0374*/ 	.word	0xffffffff


	//   ....[87]....
        /*0378*/ 	.word	0xffffffff


	//   ....[88]....
        /*037c*/ 	.word	0xffffffff


	//   ....[89]....
        /*0380*/ 	.word	0xffffffff


	//   ....[90]....
        /*0384*/ 	.word	0xffffffff


	//   ....[91]....
        /*0388*/ 	.word	0xffffffff


	//   ....[92]....
        /*038c*/ 	.word	0xffffffff


	//   ....[93]....
        /*0390*/ 	.word	0xffffffff


	//   ....[94]....
        /*0394*/ 	.word	0xffffffff


	//   ....[95]....
        /*0398*/ 	.word	0xffffffff


	//   ....[96]....
        /*039c*/ 	.word	0xffffffff


	//   ....[97]....
        /*03a0*/ 	.word	0xffffffff


	//   ....[98]....
        /*03a4*/ 	.word	0xffffffff


	//   ....[99]....
        /*03a8*/ 	.word	0xffffffff


	//   ....[100]....
        /*03ac*/ 	.word	0xffffffff


	//   ....[101]....
        /*03b0*/ 	.word	0xffffffff


	//   ....[102]....
        /*03b4*/ 	.word	0xffffffff


	//   ....[103]....
        /*03b8*/ 	.word	0xffffffff


	//   ....[104]....
        /*03bc*/ 	.word	0xffffffff


	//   ....[105]....
        /*03c0*/ 	.word	0xffffffff


	//   ....[106]....
        /*03c4*/ 	.word	0xffffffff


	//   ....[107]....
        /*03c8*/ 	.word	0xffffffff


	//   ....[108]....
        /*03cc*/ 	.word	0xffffffff


	//   ....[109]....
        /*03d0*/ 	.word	0xffffffff


	//   ....[110]....
        /*03d4*/ 	.word	0xffffffff


	//   ....[111]....
        /*03d8*/ 	.word	0xffffffff


	//   ....[112]....
        /*03dc*/ 	.word	0xffffffff


	//   ....[113]....
        /*03e0*/ 	.word	0xffffffff


	//   ....[114]....
        /*03e4*/ 	.word	0xffffffff


	//   ....[115]....
        /*03e8*/ 	.word	0xffffffff


	//   ....[116]....
        /*03ec*/ 	.word	0xffffffff


	//   ....[117]....
        /*03f0*/ 	.word	0xffffffff


	//   ....[118]....
        /*03f4*/ 	.word	0xffffffff


	//   ....[119]....
        /*03f8*/ 	.word	0xffffffff


	//   ....[120]....
        /*03fc*/ 	.word	0xffffffff


	//   ....[121]....
        /*0400*/ 	.word	0xffffffff


	//   ....[122]....
        /*0404*/ 	.word	0xffffffff


	//   ....[123]....
        /*0408*/ 	.word	0xffffffff


	//   ....[124]....
        /*040c*/ 	.word	0xffffffff


	//   ....[125]....
        /*0410*/ 	.word	0xffffffff


	//   ....[126]....
        /*0414*/ 	.word	0xffffffff


	//   ....[127]....
        /*0418*/ 	.word	0xffffffff


	//   ....[128]....
        /*041c*/ 	.word	0xffffffff


	//   ....[129]....
        /*0420*/ 	.word	0xffffffff


	//   ....[130]....
        /*0424*/ 	.word	0xffffffff


	//   ....[131]....
        /*0428*/ 	.word	0xffffffff


	//   ....[132]....
        /*042c*/ 	.word	0xffffffff


	//   ....[133]....
        /*0430*/ 	.word	0xffffffff


	//   ....[134]....
        /*0434*/ 	.word	0xffffffff


	//   ....[135]....
        /*0438*/ 	.word	0xffffffff


	//   ....[136]....
        /*043c*/ 	.word	0xffffffff


	//   ....[137]....
        /*0440*/ 	.word	0xffffffff


	//   ....[138]....
        /*0444*/ 	.word	0xffffffff


	//   ....[139]....
        /*0448*/ 	.word	0xffffffff


	//   ....[140]....
        /*044c*/ 	.word	0xffffffff


	//   ....[141]....
        /*0450*/ 	.word	0xffffffff


	//   ....[142]....
        /*0454*/ 	.word	0xffffffff


	//   ....[143]....
        /*0458*/ 	.word	0xffffffff


	//   ....[144]....
        /*045c*/ 	.word	0xffffffff


	//   ....[145]....
        /*0460*/ 	.word	0xffffffff


	//   ....[146]....
        /*0464*/ 	.word	0xffffffff


	//   ....[147]....
        /*0468*/ 	.word	0xffffffff


	//   ....[148]....
        /*046c*/ 	.word	0xffffffff


	//   ....[149]....
        /*0470*/ 	.word	0xffffffff


	//   ....[150]....
        /*0474*/ 	.word	0xffffffff


	//   ....[151]....
        /*0478*/ 	.word	0xffffffff


	//   ....[152]....
        /*047c*/ 	.word	0xffffffff


	//   ....[153]....
        /*0480*/ 	.word	0xffffffff


	//   ....[154]....
        /*0484*/ 	.word	0xffffffff


	//   ....[155]....
        /*0488*/ 	.word	0xffffffff


	//   ....[156]....
        /*048c*/ 	.word	0xffffffff


	//   ....[157]....
        /*0490*/ 	.word	0xffffffff


	//   ....[158]....
        /*0494*/ 	.word	0xffffffff


	//   ....[159]....
        /*0498*/ 	.word	0xffffffff


	//   ....[160]....
        /*049c*/ 	.word	0xffffffff


	//   ....[161]....
        /*04a0*/ 	.word	0xffffffff


	//   ....[162]....
        /*04a4*/ 	.word	0xffffffff


	//   ....[163]....
        /*04a8*/ 	.word	0xffffffff


	//   ....[164]....
        /*04ac*/ 	.word	0xffffffff


	//   ....[165]....
        /*04b0*/ 	.word	0xffffffff


	//   ....[166]....
        /*04b4*/ 	.word	0xffffffff


	//   ....[167]....
        /*04b8*/ 	.word	0xffffffff


	//   ....[168]....
        /*04bc*/ 	.word	0xffffffff


	//   ....[169]....
        /*04c0*/ 	.word	0xffffffff


	//   ....[170]....
        /*04c4*/ 	.word	0xffffffff


	//   ....[171]....
        /*04c8*/ 	.word	0xffffffff


	//   ....[172]....
        /*04cc*/ 	.word	0xffffffff


	//   ....[173]....
        /*04d0*/ 	.word	0xffffffff


	//   ....[174]....
        /*04d4*/ 	.word	0xffffffff


	//   ....[175]....
        /*04d8*/ 	.word	0xffffffff


	//   ....[176]....
        /*04dc*/ 	.word	0xffffffff


	//   ....[177]....
        /*04e0*/ 	.word	0xffffffff


	//   ....[178]....
        /*04e4*/ 	.word	0xffffffff


	//   ....[179]....
        /*04e8*/ 	.word	0xffffffff


	//   ....[180]....
        /*04ec*/ 	.word	0xffffffff


	//   ....[181]....
        /*04f0*/ 	.word	0xffffffff


	//   ....[182]....
        /*04f4*/ 	.word	0xffffffff


	//   ....[183]....
        /*04f8*/ 	.word	0xffffffff


	//   ....[184]....
        /*04fc*/ 	.word	0xffffffff


	//   ....[185]....
        /*0500*/ 	.word	0xffffffff


	//   ....[186]....
        /*0504*/ 	.word	0xffffffff


	//   ....[187]....
        /*0508*/ 	.word	0xffffffff


	//   ....[188]....
        /*050c*/ 	.word	0xffffffff


	//   ....[189]....
        /*0510*/ 	.word	0xffffffff


	//   ....[190]....
        /*0514*/ 	.word	0xffffffff


	//   ....[191]....
        /*0518*/ 	.word	0xffffffff


	//   ....[192]....
        /*051c*/ 	.word	0xffffffff


	//   ....[193]....
        /*0520*/ 	.word	0xffffffff


	//   ....[194]....
        /*0524*/ 	.word	0xffffffff


	//   ....[195]....
        /*0528*/ 	.word	0xffffffff


	//   ....[196]....
        /*052c*/ 	.word	0xffffffff


	//   ....[197]....
        /*0530*/ 	.word	0xffffffff


	//   ....[198]....
        /*0534*/ 	.word	0xffffffff


	//   ....[199]....
        /*0538*/ 	.word	0xffffffff


	//   ....[200]....
        /*053c*/ 	.word	0xffffffff


	//   ....[201]....
        /*0540*/ 	.word	0xffffffff


	//   ....[202]....
        /*0544*/ 	.word	0xffffffff


	//   ....[203]....
        /*0548*/ 	.word	0xffffffff


	//   ....[204]....
        /*054c*/ 	.word	0xffffffff


	//   ....[205]....
        /*0550*/ 	.word	0xffffffff


	//   ....[206]....
        /*0554*/ 	.word	0xffffffff


	//   ....[207]....
        /*0558*/ 	.word	0xffffffff


	//   ....[208]....
        /*055c*/ 	.word	0xffffffff


	//   ....[209]....
        /*0560*/ 	.word	0x0500000f


	//   ....[210]....
        /*0564*/ 	.word	0x0500000f


	//   ....[211]....
        /*0568*/ 	.word	0x0500000f


	//   ....[212]....
        /*056c*/ 	.word	0x0500000f


	//----- nvinfo : EIATTR_COOP_GROUP_INSTR_OFFSETS
	.align		4
.L_1336:
        /*0570*/ 	.byte	0x04, 0x28
        /*0572*/ 	.short	(.L_1338 - .L_1337)


	//   ....[0]....
.L_1337:
        /*0574*/ 	.word	0x00000070


	//   ....[1]....
        /*0578*/ 	.word	0x00000200


	//   ....[2]....
        /*057c*/ 	.word	0x00000250


	//   ....[3]....
        /*0580*/ 	.word	0x00000440


	//   ....[4]....
        /*0584*/ 	.word	0x00000670


	//   ....[5]....
        /*0588*/ 	.word	0x00000fc0


	//   ....[6]....
        /*058c*/ 	.word	0x00001fa0


	//   ....[7]....
        /*0590*/ 	.word	0x000020f0


	//   ....[8]....
        /*0594*/ 	.word	0x00002270


	//   ....[9]....
        /*0598*/ 	.word	0x000022d0


	//   ....[10]....
        /*059c*/ 	.word	0x00002330


	//   ....[11]....
        /*05a0*/ 	.word	0x00002450


	//   ....[12]....
        /*05a4*/ 	.word	0x00002630


	//   ....[13]....
        /*05a8*/ 	.word	0x00002770


	//   ....[14]....
        /*05ac*/ 	.word	0x00002860


	//   ....[15]....
        /*05b0*/ 	.word	0x00002c30


	//   ....[16]....
        /*05b4*/ 	.word	0x00002c40


	//   ....[17]....
        /*05b8*/ 	.word	0x00002c60


	//   ....[18]....
        /*05bc*/ 	.word	0x00002ca0


	//   ....[19]....
        /*05c0*/ 	.word	0x00002ea0


	//   ....[20]....
        /*05c4*/ 	.word	0x00002ff0


	//   ....[21]....
        /*05c8*/ 	.word	0x00003070


	//   ....[22]....
        /*05cc*/ 	.word	0x00003090


	//   ....[23]....
        /*05d0*/ 	.word	0x00003200


	//   ....[24]....
        /*05d4*/ 	.word	0x00003230


	//   ....[25]....
        /*05d8*/ 	.word	0x00003280


	//   ....[26]....
        /*05dc*/ 	.word	0x00003290


	//   ....[27]....
        /*05e0*/ 	.word	0x000032a0


	//   ....[28]....
        /*05e4*/ 	.word	0x000032b0


	//   ....[29]....
        /*05e8*/ 	.word	0x000032e0


	//   ....[30]....
        /*05ec*/ 	.word	0x000033a0


	//   ....[31]....
        /*05f0*/ 	.word	0x000033c0


	//   ....[32]....
        /*05f4*/ 	.word	0x00003410


	//   ....[33]....
        /*05f8*/ 	.word	0x00003420


	//   ....[34]....
        /*05fc*/ 	.word	0x000034b0


	//   ....[35]....
        /*0600*/ 	.word	0x000034c0


	//   ....[36]....
        /*0604*/ 	.word	0x00003500


	//   ....[37]....
        /*0608*/ 	.word	0x00003550


	//   ....[38]....
        /*060c*/ 	.word	0x00003560


	//   ....[39]....
        /*0610*/ 	.word	0x00003590


	//   ....[40]....
        /*0614*/ 	.word	0x000035d0


	//   ....[41]....
        /*0618*/ 	.word	0x00003600


	//   ....[42]....
        /*061c*/ 	.word	0x00003630


	//   ....[43]....
        /*0620*/ 	.word	0x00003640


	//   ....[44]....
        /*0624*/ 	.word	0x00003660


	//   ....[45]....
        /*0628*/ 	.word	0x00003770


	//   ....[46]....
        /*062c*/ 	.word	0x000037c0


	//   ....[47]....
        /*0630*/ 	.word	0x000037d0


	//   ....[48]....
        /*0634*/ 	.word	0x000037e0


	//   ....[49]....
        /*0638*/ 	.word	0x000037f0


	//   ....[50]....
        /*063c*/ 	.word	0x00003800


	//   ....[51]....
        /*0640*/ 	.word	0x00003810


	//   ....[52]....
        /*0644*/ 	.word	0x00003870


	//   ....[53]....
        /*0648*/ 	.word	0x000038d0


	//   ....[54]....
        /*064c*/ 	.word	0x00003900


	//   ....[55]....
        /*0650*/ 	.word	0x00003940


	//   ....[56]....
        /*0654*/ 	.word	0x00003950


	//   ....[57]....
        /*0658*/ 	.word	0x00003970


	//   ....[58]....
        /*065c*/ 	.word	0x00003980


	//   ....[59]....
        /*0660*/ 	.word	0x00003990


	//   ....[60]....
        /*0664*/ 	.word	0x000039a0


	//   ....[61]....
        /*0668*/ 	.word	0x000039b0


	//   ....[62]....
        /*066c*/ 	.word	0x000039f0


	//   ....[63]....
        /*0670*/ 	.word	0x00003a00


	//   ....[64]....
        /*0674*/ 	.word	0x00003a10


	//   ....[65]....
        /*0678*/ 	.word	0x00003a20


	//   ....[66]....
        /*067c*/ 	.word	0x00003a30


	//   ....[67]....
        /*0680*/ 	.word	0x00003a40


	//   ....[68]....
        /*0684*/ 	.word	0x00003a50


	//   ....[69]....
        /*0688*/ 	.word	0x00003a60


	//   ....[70]....
        /*068c*/ 	.word	0x00006220


	//   ....[71]....
        /*0690*/ 	.word	0x00006260


	//   ....[72]....
        /*0694*/ 	.word	0x000062a0


	//   ....[73]....
        /*0698*/ 	.word	0x000062d0


	//   ....[74]....
        /*069c*/ 	.word	0x00006300


	//   ....[75]....
        /*06a0*/ 	.word	0x00006330


	//   ....[76]....
        /*06a4*/ 	.word	0x000065b0


	//   ....[77]....
        /*06a8*/ 	.word	0x00006660


	//   ....[78]....
        /*06ac*/ 	.word	0x000066e0


	//   ....[79]....
        /*06b0*/ 	.word	0x00006720


	//   ....[80]....
        /*06b4*/ 	.word	0x00006750


	//   ....[81]....
        /*06b8*/ 	.word	0x00006780


	//   ....[82]....
        /*06bc*/ 	.word	0x000067c0


	//   ....[83]....
        /*06c0*/ 	.word	0x000067e0


	//   ....[84]....
        /*06c4*/ 	.word	0x00006820


	//   ....[85]....
        /*06c8*/ 	.word	0x00006880


	//   ....[86]....
        /*06cc*/ 	.word	0x00006930


	//   ....[87]....
        /*06d0*/ 	.word	0x000069b0


	//   ....[88]....
        /*06d4*/ 	.word	0x000069f0


	//   ....[89]....
        /*06d8*/ 	.word	0x00006a00


	//   ....[90]....
        /*06dc*/ 	.word	0x00006a20


	//   ....[91]....
        /*06e0*/ 	.word	0x00006a70


	//   ....[92]....
        /*06e4*/ 	.word	0x00006ab0


	//   ....[93]....
        /*06e8*/ 	.word	0x00006b40


	//   ....[94]....
        /*06ec*/ 	.word	0x00006b80


	//   ....[95]....
        /*06f0*/ 	.word	0x00006bc0


	//   ....[96]....
        /*06f4*/ 	.word	0x00006c10


	//   ....[97]....
        /*06f8*/ 	.word	0x00006c50


	//   ....[98]....
        /*06fc*/ 	.word	0x00006c90


	//   ....[99]....
        /*0700*/ 	.word	0x00006d20


	//   ....[100]....
        /*0704*/ 	.word	0x00006de0


	//   ....[101]....
        /*0708*/ 	.word	0x00006e40


	//   ....[102]....
        /*070c*/ 	.word	0x00007240


	//   ....[103]....
        /*0710*/ 	.word	0x00007250


	//   ....[104]....
        /*0714*/ 	.word	0x00007260


	//   ....[105]....
        /*0718*/ 	.word	0x00007270


	//   ....[106]....
        /*071c*/ 	.word	0x00007280


	//   ....[107]....
        /*0720*/ 	.word	0x00007290


	//   ....[108]....
        /*0724*/ 	.word	0x000072b0


	//   ....[109]....
        /*0728*/ 	.word	0x000072d0


	//   ....[110]....
        /*072c*/ 	.word	0x00007330


	//   ....[111]....
        /*0730*/ 	.word	0x00007370


	//   ....[112]....
        /*0734*/ 	.word	0x000073d0


	//   ....[113]....
        /*0738*/ 	.word	0x00007400


	//   ....[114]....
        /*073c*/ 	.word	0x00007440


	//   ....[115]....
        /*0740*/ 	.word	0x00007450


	//   ....[116]....
        /*0744*/ 	.word	0x000074b0


	//   ....[117]....
        /*0748*/ 	.word	0x000074c0


	//   ....[118]....
        /*074c*/ 	.word	0x000074d0


	//   ....[119]....
        /*0750*/ 	.word	0x00007500


	//   ....[120]....
        /*0754*/ 	.word	0x00007540


	//   ....[121]....
        /*0758*/ 	.word	0x00007570


	//   ....[122]....
        /*075c*/ 	.word	0x000075b0


	//   ....[123]....
        /*0760*/ 	.word	0x000075e0


	//   ....[124]....
        /*0764*/ 	.word	0x00007600


	//   ....[125]....
        /*0768*/ 	.word	0x00007640


	//   ....[126]....
        /*076c*/ 	.word	0x00007680


	//   ....[127]....
        /*0770*/ 	.word	0x000076c0


	//   ....[128]....
        /*0774*/ 	.word	0x000076d0


	//   ....[129]....
        /*0778*/ 	.word	0x000076e0


	//   ....[130]....
        /*077c*/ 	.word	0x000076f0


	//   ....[131]....
        /*0780*/ 	.word	0x00007700


	//   ....[132]....
        /*0784*/ 	.word	0x00007740


	//   ....[133]....
        /*0788*/ 	.word	0x00007780


	//   ....[134]....
        /*078c*/ 	.word	0x00009c70


	//   ....[135]....
        /*0790*/ 	.word	0x00009cb0


	//   ....[136]....
        /*0794*/ 	.word	0x00009cd0


	//   ....[137]....
        /*0798*/ 	.word	0x00009d20


	//   ....[138]....
        /*079c*/ 	.word	0x00009df0


	//   ....[139]....
        /*07a0*/ 	.word	0x00009e90


	//   ....[140]....
        /*07a4*/ 	.word	0x00009f30


	//   ....[141]....
        /*07a8*/ 	.word	0x00009fd0


	//   ....[142]....
        /*07ac*/ 	.word	0x0000a010


	//   ....[143]....
        /*07b0*/ 	.word	0x0000a0e0


	//   ....[144]....
        /*07b4*/ 	.word	0x0000a120


	//   ....[145]....
        /*07b8*/ 	.word	0x0000a160


	//   ....[146]....
        /*07bc*/ 	.word	0x0000a200


	//   ....[147]....
        /*07c0*/ 	.word	0x0000a240


	//   ....[148]....
        /*07c4*/ 	.word	0x0000a2e0


	//   ....[149]....
        /*07c8*/ 	.word	0x0000a360


	//   ....[150]....
        /*07cc*/ 	.word	0x0000a4e0


	//   ....[151]....
        /*07d0*/ 	.word	0x0000a630


	//   ....[152]....
        /*07d4*/ 	.word	0x0000a6f0


	//   ....[153]....
        /*07d8*/ 	.word	0x0000a770


	//   ....[154]....
        /*07dc*/ 	.word	0x0000a8c0


	//   ....[155]....
        /*07e0*/ 	.word	0x0000aed0


	//   ....[156]....
        /*07e4*/ 	.word	0x0000afd0


	//   ....[157]....
        /*07e8*/ 	.word	0x0000b010


	//   ....[158]....
        /*07ec*/ 	.word	0x0000b050


	//   ....[159]....
        /*07f0*/ 	.word	0x0000b080


	//   ....[160]....
        /*07f4*/ 	.word	0x0000b0c0


	//   ....[161]....
        /*07f8*/ 	.word	0x0000b150


	//   ....[162]....
        /*07fc*/ 	.word	0x0000b230


	//   ....[163]....
        /*0800*/ 	.word	0x0000b2b0


	//   ....[164]....
        /*0804*/ 	.word	0x0000b2f0


	//   ....[165]....
        /*0808*/ 	.word	0x0000b350


	//   ....[166]....
        /*080c*/ 	.word	0x0000b4e0


	//   ....[167]....
        /*0810*/ 	.word	0x0000b4f0


	//   ....[168]....
        /*0814*/ 	.word	0x0000b500


	//   ....[169]....
        /*0818*/ 	.word	0x0000b510


	//   ....[170]....
        /*081c*/ 	.word	0x0000b520


	//   ....[171]....
        /*0820*/ 	.word	0x0000b530


	//   ....[172]....
        /*0824*/ 	.word	0x0000b560


	//   ....[173]....
        /*0828*/ 	.word	0x0000b580


	//   ....[174]....
        /*082c*/ 	.word	0x0000b5a0


	//   ....[175]....
        /*0830*/ 	.word	0x0000b5d0


	//   ....[176]....
        /*0834*/ 	.word	0x0000b600


	//   ....[177]....
        /*0838*/ 	.word	0x0000b640


	//   ....[178]....
        /*083c*/ 	.word	0x0000b6a0


	//   ....[179]....
        /*0840*/ 	.word	0x0000b6d0


	//   ....[180]....
        /*0844*/ 	.word	0x0000b710


	//   ....[181]....
        /*0848*/ 	.word	0x0000b730


	//   ....[182]....
        /*084c*/ 	.word	0x0000b770


	//   ....[183]....
        /*0850*/ 	.word	0x0000b790


	//   ....[184]....
        /*0854*/ 	.word	0x0000b7b0


	//   ....[185]....
        /*0858*/ 	.word	0x0000b830


	//   ....[186]....
        /*085c*/ 	.word	0x0000b880


	//   ....[187]....
        /*0860*/ 	.word	0x0000b8c0


	//   ....[188]....
        /*0864*/ 	.word	0x0000b8d0


	//   ....[189]....
        /*0868*/ 	.word	0x0000b910


	//   ....[190]....
        /*086c*/ 	.word	0x0000b950


	//   ....[191]....
        /*0870*/ 	.word	0x0000b990


	//   ....[192]....
        /*0874*/ 	.word	0x0000b9c0


	//   ....[193]....
        /*0878*/ 	.word	0x0000b9f0


	//   ....[194]....
        /*087c*/ 	.word	0x0000ba30


	//   ....[195]....
        /*0880*/ 	.word	0x0000ba40


	//   ....[196]....
        /*0884*/ 	.word	0x0000ba50


	//   ....[197]....
        /*0888*/ 	.word	0x0000ba60


	//   ....[198]....
        /*088c*/ 	.word	0x0000dae0


	//   ....[199]....
        /*0890*/ 	.word	0x0000e980


	//   ....[200]....
        /*0894*/ 	.word	0x0000eed0


	//   ....[201]....
        /*0898*/ 	.word	0x0000f200


	//   ....[202]....
        /*089c*/ 	.word	0x0000f540


	//   ....[203]....
        /*08a0*/ 	.word	0x0000f7f0


	//   ....[204]....
        /*08a4*/ 	.word	0x0000fa30


	//   ....[205]....
        /*08a8*/ 	.word	0x0000fca0


	//   ....[206]....
        /*08ac*/ 	.word	0x0000ff70


	//   ....[207]....
        /*08b0*/ 	.word	0x00010190


	//   ....[208]....
        /*08b4*/ 	.word	0x00010320


	//   ....[209]....
        /*08b8*/ 	.word	0x00012240


	//   ....[210]....
        /*08bc*/ 	.word	0x000124d0


	//   ....[211]....
        /*08c0*/ 	.word	0x00012540


	//   ....[212]....
        /*08c4*/ 	.word	0x000125b0


	//----- nvinfo : EIATTR_REG_RECONFIG
	.align		4
.L_1338:
        /*08c8*/ 	.byte	0x01, 0x54
	.zero		2


	//----- nvinfo : EIATTR_SYSCALL_OFFSETS
	.align		4
        /*08cc*/ 	.byte	0x04, 0x46
        /*08ce*/ 	.short	(.L_1340 - .L_1339)


	//   ....[0]....
.L_1339:
        /*08d0*/ 	.word	0x00000c20


	//   ....[1]....
        /*08d4*/ 	.word	0x00000d10


	//   ....[2]....
        /*08d8*/ 	.word	0x00000e70


	//   ....[3]....
        /*08dc*/ 	.word	0x00000f60


	//   ....[4]....
        /*08e0*/ 	.word	0x0000d450


	//   ....[5]....
        /*08e4*/ 	.word	0x0000d580


	//   ....[6]....
        /*08e8*/ 	.word	0x0000d6a0


	//   ....[7]....
        /*08ec*/ 	.word	0x0000d7c0


	//----- nvinfo : EIATTR_MBARRIER_INSTR_OFFSETS
	.align		4
.L_1340:
        /*08f0*/ 	.byte	0x04, 0x39
        /*08f2*/ 	.short	(.L_1342 - .L_1341)


	//   ....[0]....
.L_1341:
        /*08f4*/ 	.word	0x000002f0
        /*08f8*/ 	.word	0x000000ff
        /*08fc*/ 	.word	0x00030c00
        /*0900*/ 	.short	0x0100
        /*0902*/ 	.byte	0x06
	.zero		1


	//   ....[1]....
        /*0904*/ 	.word	0x000003f0
        /*0908*/ 	.word	0x000000ff
        /*090c*/ 	.word	0x00030c10
        /*0910*/ 	.short	0x0100
        /*0912*/ 	.byte	0x08
	.zero		1


	//   ....[2]....
        /*0914*/ 	.word	0x00000400
        /*0918*/ 	.word	0x000000ff
        /*091c*/ 	.word	0x00030c20
        /*0920*/ 	.short	0x0100
        /*0922*/ 	.byte	0x08
	.zero		1


	//   ....[3]....
        /*0924*/ 	.word	0x00000410
        /*0928*/ 	.word	0x000000ff
        /*092c*/ 	.word	0x00030c18
        /*0930*/ 	.short	0x0100
        /*0932*/ 	.byte	0x08
	.zero		1


	//   ....[4]....
        /*0934*/ 	.word	0x00000420
        /*0938*/ 	.word	0x000000ff
        /*093c*/ 	.word	0x00030c28
        /*0940*/ 	.short	0x0100
        /*0942*/ 	.byte	0x08
	.zero		1


	//   ....[5]....
        /*0944*/ 	.word	0x00000550
        /*0948*/ 	.word	0x000000ff
        /*094c*/ 	.word	0x00030c30
        /*0950*/ 	.short	0x0100
        /*0952*/ 	.byte	0x08
	.zero		1


	//   ....[6]....
        /*0954*/ 	.word	0x00000560
        /*0958*/ 	.word	0x000000ff
        /*095c*/ 	.word	0x00030c40
        /*0960*/ 	.short	0x0100
        /*0962*/ 	.byte	0x08
	.zero		1


	//   ....[7]....
        /*0964*/ 	.word	0x00000570
        /*0968*/ 	.word	0x000000ff
        /*096c*/ 	.word	0x00030c38
        /*0970*/ 	.short	0x0100
        /*0972*/ 	.byte	0x08
	.zero		1


	//   ....[8]....
        /*0974*/ 	.word	0x00000580
        /*0978*/ 	.word	0x000000ff
        /*097c*/ 	.word	0x00030c48
        /*0980*/ 	.short	0x0100
        /*0982*/ 	.byte	0x08
	.zero		1


	//   ....[9]....
        /*0984*/ 	.word	0x00001000
        /*0988*/ 	.word	0x000000de
        /*098c*/ 	.word	0x00030c00
        /*0990*/ 	.short	0x010a
        /*0992*/ 	.byte	0x3f
	.zero		1


	//   ....[10]....
        /*0994*/ 	.word	0x00001120
        /*0998*/ 	.word	0x000000de
        /*099c*/ 	.word	0x00030c00
        /*09a0*/ 	.short	0x010a
        /*09a2*/ 	.byte	0x3f
	.zero		1


	//   ....[11]....
        /*09a4*/ 	.word	0x000019d0
        /*09a8*/ 	.word	0x00000008
        /*09ac*/ 	.word	0x00030c10
        /*09b0*/ 	.short	0x010a
        /*09b2*/ 	.byte	0x3f
	.zero		1


	//   ....[12]....
        /*09b4*/ 	.word	0x00001a40
        /*09b8*/ 	.word	0x00000008
        /*09bc*/ 	.word	0x00030c10
        /*09c0*/ 	.short	0x010a
        /*09c2*/ 	.byte	0x3f
	.zero		1


	//   ....[13]....
        /*09c4*/ 	.word	0x00001e20
        /*09c8*/ 	.word	0x00000008
        /*09cc*/ 	.word	0x00030c30
        /*09d0*/ 	.short	0x010a
        /*09d2*/ 	.byte	0x3f
	.zero		1


	//   ....[14]....
        /*09d4*/ 	.word	0x00001ea0
        /*09d8*/ 	.word	0x00000008
        /*09dc*/ 	.word	0x00030c30
        /*09e0*/ 	.short	0x010a
        /*09e2*/ 	.byte	0x3f
	.zero		1


	//   ....[15]....
        /*09e4*/ 	.word	0x00004f10
        /*09e8*/ 	.word	0x00000009
        /*09ec*/ 	.word	0x00000000
        /*09f0*/ 	.short	0x0101
        /*09f2*/ 	.byte	0x3f
	.zero		1


	//   ....[16]....
        /*09f4*/ 	.word	0x00005360
        /*09f8*/ 	.word	0x00000008
        /*09fc*/ 	.word	0x00000000
        /*0a00*/ 	.short	0x0101
        /*0a02*/ 	.byte	0x3f
	.zero		1


	//   ....[17]....
        /*0a04*/ 	.word	0x00005c20
        /*0a08*/ 	.word	0x00000006
        /*0a0c*/ 	.word	0x00030c10
        /*0a10*/ 	.short	0x010a
        /*0a12*/ 	.byte	0x3f
	.zero		1


	//   ....[18]....
        /*0a14*/ 	.word	0x00005ca0
        /*0a18*/ 	.word	0x00000006
        /*0a1c*/ 	.word	0x00030c10
        /*0a20*/ 	.short	0x010a
        /*0a22*/ 	.byte	0x3f
	.zero		1


	//   ....[19]....
        /*0a24*/ 	.word	0x000060a0
        /*0a28*/ 	.word	0x00000006
        /*0a2c*/ 	.word	0x00030c30
        /*0a30*/ 	.short	0x010a
        /*0a32*/ 	.byte	0x3f
	.zero		1


	//   ....[20]....
        /*0a34*/ 	.word	0x00006130
        /*0a38*/ 	.word	0x00000006
        /*0a3c*/ 	.word	0x00030c30
        /*0a40*/ 	.short	0x010a
        /*0a42*/ 	.byte	0x3f
	.zero		1


	//   ....[21]....
        /*0a44*/ 	.word	0x00008900
        /*0a48*/ 	.word	0x00000007
        /*0a4c*/ 	.word	0x00000000
        /*0a50*/ 	.short	0x0101
        /*0a52*/ 	.byte	0x3f
	.zero		1


	//   ....[22]....
        /*0a54*/ 	.word	0x00008d70
        /*0a58*/ 	.word	0x00000006
        /*0a5c*/ 	.word	0x00000000
        /*0a60*/ 	.short	0x0101
        /*0a62*/ 	.byte	0x3f
	.zero		1


	//   ....[23]....
        /*0a64*/ 	.word	0x000095d0
        /*0a68*/ 	.word	0x00000007
        /*0a6c*/ 	.word	0x00030c10
        /*0a70*/ 	.short	0x010a
        /*0a72*/ 	.byte	0x3f
	.zero		1


	//   ....[24]....
        /*0a74*/ 	.word	0x00009650
        /*0a78*/ 	.word	0x00000007
        /*0a7c*/ 	.word	0x00030c10
        /*0a80*/ 	.short	0x010a
        /*0a82*/ 	.byte	0x3f
	.zero		1


	//   ....[25]....
        /*0a84*/ 	.word	0x00009a60
        /*0a88*/ 	.word	0x00000007
        /*0a8c*/ 	.word	0x00030c30
        /*0a90*/ 	.short	0x010a
        /*0a92*/ 	.byte	0x3f
	.zero		1


	//   ....[26]....
        /*0a94*/ 	.word	0x00009af0
        /*0a98*/ 	.word	0x00000007
        /*0a9c*/ 	.word	0x00030c30
        /*0aa0*/ 	.short	0x010a
        /*0aa2*/ 	.byte	0x3f
	.zero		1


	//   ....[27]....
        /*0aa4*/ 	.word	0x0000cc20
        /*0aa8*/ 	.word	0x00000008
        /*0aac*/ 	.word	0x00000000
        /*0ab0*/ 	.short	0x0101
        /*0ab2*/ 	.byte	0x3f
	.zero		1


	//   ....[28]....
        /*0ab4*/ 	.word	0x0000d090
        /*0ab8*/ 	.word	0x00000007
        /*0abc*/ 	.word	0x00000000
        /*0ac0*/ 	.short	0x0101
        /*0ac2*/ 	.byte	0x3f
	.zero		1


	//   ....[29]....
        /*0ac4*/ 	.word	0x00010990
        /*0ac8*/ 	.word	0x00000010
        /*0acc*/ 	.word	0x00030c20
        /*0ad0*/ 	.short	0x010a
        /*0ad2*/ 	.byte	0x3f
	.zero		1


	//   ....[30]....
        /*0ad4*/ 	.word	0x00010f60
        /*0ad8*/ 	.word	0x00000010
        /*0adc*/ 	.word	0x00030c40
        /*0ae0*/ 	.short	0x010a
        /*0ae2*/ 	.byte	0x3f
	.zero		1


	//   ....[31]....
        /*0ae4*/ 	.word	0x00011190
        /*0ae8*/ 	.word	0x00000010
        /*0aec*/ 	.word	0x00030c28
        /*0af0*/ 	.short	0x010a
        /*0af2*/ 	.byte	0x3f
	.zero		1


	//   ....[32]....
        /*0af4*/ 	.word	0x000113c0
        /*0af8*/ 	.word	0x00000010
        /*0afc*/ 	.word	0x00030c48
        /*0b00*/ 	.short	0x010a
        /*0b02*/ 	.byte	0x3f
	.zero		1


	//   ....[33]....
        /*0b04*/ 	.word	0x000115a0
        /*0b08*/ 	.word	0x00000010
        /*0b0c*/ 	.word	0x00030c20
        /*0b10*/ 	.short	0x010a
        /*0b12*/ 	.byte	0x3f
	.zero		1


	//   ....[34]....
        /*0b14*/ 	.word	0x00011850
        /*0b18*/ 	.word	0x00000010
        /*0b1c*/ 	.word	0x00030c40
        /*0b20*/ 	.short	0x010a
        /*0b22*/ 	.byte	0x3f
	.zero		1


	//   ....[35]....
        /*0b24*/ 	.word	0x00011a50
        /*0b28*/ 	.word	0x00000010
        /*0b2c*/ 	.word	0x00030c28
        /*0b30*/ 	.short	0x010a
        /*0b32*/ 	.byte	0x3f
	.zero		1


	//   ....[36]....
        /*0b34*/ 	.word	0x00011cd0
        /*0b38*/ 	.word	0x00000003
        /*0b3c*/ 	.word	0x00030c40
        /*0b40*/ 	.short	0x010a
        /*0b42*/ 	.byte	0x3f
	.zero		1


	//   ....[37]....
        /*0b44*/ 	.word	0x000120a0
        /*0b48*/ 	.word	0x00000006
        /*0b4c*/ 	.word	0x00000000
        /*0b50*/ 	.short	0x010a
        /*0b52*/ 	.byte	0x3f
	.zero		1


	//   ....[38]....
        /*0b54*/ 	.word	0x00012100
        /*0b58*/ 	.word	0x00000003
        /*0b5c*/ 	.word	0x00000000
        /*0b60*/ 	.short	0x010a
        /*0b62*/ 	.byte	0x3f
	.zero		1


	//   ....[39]....
        /*0b64*/ 	.word	0x00012160
        /*0b68*/ 	.word	0x00000002
        /*0b6c*/ 	.word	0x00000000
        /*0b70*/ 	.short	0x010a
        /*0b72*/ 	.byte	0x3f
	.zero		1


	//   ....[40]....
        /*0b74*/ 	.word	0x00012190
        /*0b78*/ 	.word	0x00000003
        /*0b7c*/ 	.word	0x00000000
        /*0b80*/ 	.short	0x010a
        /*0b82*/ 	.byte	0x3f
	.zero		1


	//   ....[41]....
        /*0b84*/ 	.word	0x00012270
        /*0b88*/ 	.word	0x000000de
        /*0b8c*/ 	.word	0x00030c00
        /*0b90*/ 	.short	0x010a
        /*0b92*/ 	.byte	0x3f
	.zero		1


	//   ....[42]....
        /*0b94*/ 	.word	0x000122c0
        /*0b98*/ 	.word	0x00000008
        /*0b9c*/ 	.word	0x00030c10
        /*0ba0*/ 	.short	0x010a
        /*0ba2*/ 	.byte	0x3f
	.zero		1


	//   ....[43]....
        /*0ba4*/ 	.word	0x00012310
        /*0ba8*/ 	.word	0x00000008
        /*0bac*/ 	.word	0x00030c30
        /*0bb0*/ 	.short	0x010a
        /*0bb2*/ 	.byte	0x3f
	.zero		1


	//   ....[44]....
        /*0bb4*/ 	.word	0x00012360
        /*0bb8*/ 	.word	0x00000006
        /*0bbc*/ 	.word	0x00030c10
        /*0bc0*/ 	.short	0x010a
        /*0bc2*/ 	.byte	0x3f
	.zero		1


	//   ....[45]....
        /*0bc4*/ 	.word	0x000123b0
        /*0bc8*/ 	.word	0x00000006
        /*0bcc*/ 	.word	0x00030c30
        /*0bd0*/ 	.short	0x010a
        /*0bd2*/ 	.byte	0x3f
	.zero		1


	//   ....[46]....
        /*0bd4*/ 	.word	0x00012400
        /*0bd8*/ 	.word	0x00000007
        /*0bdc*/ 	.word	0x00030c10
        /*0be0*/ 	.short	0x010a
        /*0be2*/ 	.byte	0x3f
	.zero		1


	//   ....[47]....
        /*0be4*/ 	.word	0x00012450
        /*0be8*/ 	.word	0x00000007
        /*0bec*/ 	.word	0x00030c30
        /*0bf0*/ 	.short	0x010a
        /*0bf2*/ 	.byte	0x3f
	.zero		1


	//   ....[48]....
        /*0bf4*/ 	.word	0x000125f0
        /*0bf8*/ 	.word	0x00000010
        /*0bfc*/ 	.word	0x00030c20
        /*0c00*/ 	.short	0x010a
        /*0c02*/ 	.byte	0x3f
	.zero		1


	//   ....[49]....
        /*0c04*/ 	.word	0x00012640
        /*0c08*/ 	.word	0x00000010
        /*0c0c*/ 	.word	0x00030c40
        /*0c10*/ 	.short	0x010a
        /*0c12*/ 	.byte	0x3f
	.zero		1


	//   ....[50]....
        /*0c14*/ 	.word	0x00012690
        /*0c18*/ 	.word	0x00000010
        /*0c1c*/ 	.word	0x00030c28
        /*0c20*/ 	.short	0x010a
        /*0c22*/ 	.byte	0x3f
	.zero		1


	//   ....[51]....
        /*0c24*/ 	.word	0x000126e0
        /*0c28*/ 	.word	0x00000010
        /*0c2c*/ 	.word	0x00030c48
        /*0c30*/ 	.short	0x010a
        /*0c32*/ 	.byte	0x3f
	.zero		1


	//   ....[52]....
        /*0c34*/ 	.word	0x00012740
        /*0c38*/ 	.word	0x00000010
        /*0c3c*/ 	.word	0x00030c20
        /*0c40*/ 	.short	0x010a
        /*0c42*/ 	.byte	0x3f
	.zero		1


	//   ....[53]....
        /*0c44*/ 	.word	0x00012790
        /*0c48*/ 	.word	0x00000010
        /*0c4c*/ 	.word	0x00030c40
        /*0c50*/ 	.short	0x010a
        /*0c52*/ 	.byte	0x3f
	.zero		1


	//   ....[54]....
        /*0c54*/ 	.word	0x000127e0
        /*0c58*/ 	.word	0x00000010
        /*0c5c*/ 	.word	0x00030c28
        /*0c60*/ 	.short	0x010a
        /*0c62*/ 	.byte	0x3f
	.zero		1


	//   ....[55]....
        /*0c64*/ 	.word	0x00012830
        /*0c68*/ 	.word	0x00000003
        /*0c6c*/ 	.word	0x00030c40
        /*0c70*/ 	.short	0x010a
        /*0c72*/ 	.byte	0x3f
	.zero		1


	//   ....[56]....
        /*0c74*/ 	.word	0x00012900
        /*0c78*/ 	.word	0x00000006
        /*0c7c*/ 	.word	0x00000000
        /*0c80*/ 	.short	0x010a
        /*0c82*/ 	.byte	0x3f
	.zero		1


	//   ....[57]....
        /*0c84*/ 	.word	0x00012950
        /*0c88*/ 	.word	0x00000003
        /*0c8c*/ 	.word	0x00000000
        /*0c90*/ 	.short	0x010a
        /*0c92*/ 	.byte	0x3f
	.zero		1


	//   ....[58]....
        /*0c94*/ 	.word	0x000129a0
        /*0c98*/ 	.word	0x00000002
        /*0c9c*/ 	.word	0x00000000
        /*0ca0*/ 	.short	0x010a
        /*0ca2*/ 	.byte	0x3f
	.zero		1


	//----- nvinfo : EIATTR_NUM_MBARRIERS
	.align		4
.L_1342:
        /*0ca4*/ 	.byte	0x03, 0x38
        /*0ca6*/ 	.short	0x0009


	//----- nvinfo : EIATTR_EXIT_INSTR_OFFSETS
	.align		4
        /*0ca8*/ 	.byte	0x04, 0x1c
        /*0caa*/ 	.short	(.L_1344 - .L_1343)


	//   ....[0]....
.L_1343:
        /*0cac*/ 	.word	0x000121e0


	//----- nvinfo : EIATTR_MAX_THREADS
	.align		4
.L_1344:
        /*0cb0*/ 	.byte	0x04, 0x05
        /*0cb2*/ 	.short	(.L_1346 - .L_1345)
.L_1345:
        /*0cb4*/ 	.word	0x00000180
        /*0cb8*/ 	.word	0x00000001
        /*0cbc*/ 	.word	0x00000001


	//----- nvinfo : EIATTR_CRS_STACK_SIZE
	.align		4
.L_1346:
        /*0cc0*/ 	.byte	0x04, 0x1e
        /*0cc2*/ 	.short	(.L_1348 - .L_1347)
.L_1347:
        /*0cc4*/ 	.word	0x00000000


	//----- nvinfo : EIATTR_CBANK_PARAM_SIZE
	.align		4
.L_1348:
        /*0cc8*/ 	.byte	0x03, 0x19
        /*0cca*/ 	.short	0x0970


	//----- nvinfo : EIATTR_PARAM_CBANK
	.align		4
        /*0ccc*/ 	.byte	0x04, 0x0a
        /*0cce*/ 	.short	(.L_1350 - .L_1349)
	.align		4
.L_1349:
        /*0cd0*/ 	.word	index@(.nv.constant0._ZN7cutlass13device_kernelIN5flash11enable_sm90INS1_16FlashAttnBwdSm90INS1_25CollectiveMainloopBwdSm90ILi2ELi2ELi2EN4cute5tupleIJNS5_1CILi1EEES8_S8_EEENS6_IJNS7_ILi128EEESA_NS7_ILi64EEEEEENS_10bfloat16_tEfNS_4arch4Sm90ELb0ELb1ELb0ELb0ELb1ELb1ELb0ELb0ELi2ELi1ELi2ELi2ELb0EEENS1_21CollectiveEpilogueBwdISC_SD_SF_Li256ELb0ELb0ELi1EEENS1_19SingleTileSchedulerILb0ELb0ELb0ELi128EEEEEEEEEvNT_6ParamsE)
        /*0cd4*/ 	.short	0x0210
        /*0cd6*/ 	.short	0x0970


	//----- nvinfo : EIATTR_SW_WAR
	.align		4
.L_1350:
        /*0cd8*/ 	.byte	0x04, 0x36
        /*0cda*/ 	.short	(.L_1352 - .L_1351)
.L_1351:
        /*0cdc*/ 	.word	0x00000008
.L_1352:


//--------------------- .nv.info._ZN7cutlass13device_kernelIN5flash11enable_sm90INS1_16FlashAttnBwdSm90INS1_25CollectiveMainloopBwdSm90ILi2ELi2ELi2EN4cute5tupleIJNS5_1CILi1EEES8_S8_EEENS6_IJNS7_ILi128EEESA_NS7_ILi64EEEEEENS_10bfloat16_tEfNS_4arch4Sm90ELb0ELb1ELb0ELb0ELb0ELb1ELb0ELb0ELi2ELi1ELi2ELi2ELb0EEENS1_24CollectiveEpilogueBwdGQAISC_fSF_Li256ELb0ELb0EEENS1_19SingleTileSchedulerILb0ELb0ELb0ELi128EEEEEEEEEvNT_6ParamsE --------------------------
	.section	.nv.info._ZN7cutlass13device_kernelIN5flash11enable_sm90INS1_16FlashAttnBwdSm90INS1_25CollectiveMainloopBwdSm90ILi2ELi2ELi2EN4cute5tupleIJNS5_1CILi1EEES8_S8_EEENS6_IJNS7_ILi128EEESA_NS7_ILi64EEEEEENS_10bfloat16_tEfNS_4arch4Sm90ELb0ELb1ELb0ELb0ELb0ELb1ELb0ELb0ELi2ELi1ELi2ELi2ELb0EEENS1_24CollectiveEpilogueBwdGQAISC_fSF_Li256ELb0ELb0EEENS1_19SingleTileSchedulerILb0ELb0ELb0ELi128EEEEEEEEEvNT_6ParamsE,"",@"SHT_CUDA_INFO"
	.sectionflags	@""
	.align	4


	//----- nvinfo : EIATTR_CUDA_API_VERSION
	.align		4
        /*0000*/ 	.byte	0x04, 0x37
        /*0002*/ 	.short	(.L_1354 - .L_1353)
.L_1353:
        /*0004*/ 	.word	0x00000082


	//----- nvinfo : EIATTR_KPARAM_INFO
	.align		4
.L_1354:
        /*0008*/ 	.byte	0x04, 0x17
        /*000a*/ 	.short	(.L_1356 - .L_1355)
.L_1355:
        /*000c*/ 	.word	0x00000000
        /*0010*/ 	.short	0x0000
        /*0012*/ 	.short	0x0070
        /*0014*/ 	.byte	0x00, 0xf0, 0x01, 0x1a


	//----- nvinfo : EIATTR_SPARSE_MMA_MASK
	.align		4
.L_1356:
        /*0018*/ 	.byte	0x03, 0x50
        /*001a*/ 	.short	0x0000


	//----- nvinfo : EIATTR_MAXREG_COUNT
	.align		4
        /*001c*/ 	.byte	0x03, 0x1b
        /*001e*/ 	.short	0x00a8


	//----- nvinfo : EIATTR_NUM_BARRIERS
	.align		4
        /*0020*/ 	.byte	0x02, 0x4c
        /*0022*/ 	.byte	0x10
	.zero		1


	//----- nvinfo : EIATTR_EXTERNS
	.align		4
        /*0024*/ 	.byte	0x04, 0x0f
        /*0026*/ 	.short	(.L_1358 - .L_1357)


	//   ....[0]....
	.align		4
.L_1357:
        /*0028*/ 	.word	index@(__assertfail)


	//----- nvinfo : EIATTR_ANNOTATIONS
	.align		4
.L_1358:
        /*002c*/ 	.byte	0x04, 0x55
        /*002e*/ 	.short	(.L_1360 - .L_1359)


	//   ....[0]....
.L_1359:
        /* <DEDUP_REMOVED lines=29> */


	//----- nvinfo : EIATTR_MERCURY_ISA_VERSION
	.align		4
.L_1360:
        /*01f0*/ 	.byte	0x03, 0x5f
        /*01f2*/ 	.short	0x0101


	//----- nvinfo : EIATTR_INT_WARP_WIDE_INSTR_OFFSETS
	.align		4
        /*01f4*/ 	.byte	0x04, 0x31
        /*01f6*/ 	.short	(.L_1362 - .L_1361)


	//   ....[0]....
.L_1361:
        /*01f8*/ 	.word	0x00000190


	//   ....[1]....
        /*01fc*/ 	.word	0x000001c0


	//----- nvinfo : EIATTR_COOP_GROUP_MASK_REGIDS
	.align		4
.L_1362:
        /*0200*/ 	.byte	0x04, 0x29
        /*0202*/ 	.short	(.L_1364 - .L_1363)


	//   ....[0]....
.L_1363:
        /*0204*/ 	.word	0xffffffff


	//   ....[1]....
        /*0208*/ 	.word	0xffffffff


	//   ....[2]....
        /*020c*/ 	.word	0xffffffff


	//   ....[3]....
        /*0210*/ 	.word	0xffffffff


	//   ....[4]....
        /*0214*/ 	.word	0xffffffff


	//   ....[5]....
        /*0218*/ 	.word	0xffffffff


	//   ....[6]....
        /*021c*/ 	.word	0xffffffff


	//   ....[7]....
        /*0220*/ 	.word	0xffffffff


	//   ....[8]....
        /*0224*/ 	.word	0xffffffff


	//   ....[9]....
        /*0228*/ 	.word	0xffffffff


	//   ....[10]....
        /*022c*/ 	.word	0xffffffff


	//   ....[11]....
        /*0230*/ 	.word	0xffffffff


	//   ....[12]....
        /*0234*/ 	.word	0xffffffff


	//   ....[13]....
        /*0238*/ 	.word	0xffffffff


	//   ....[14]....
        /*023c*/ 	.word	0xffffffff


	//   ....[15]....
        /*0240*/ 	.word	0xffffffff


	//   ....[16]....
        /*0244*/ 	.word	0xffffffff


	//   ....[17]....
        /*0248*/ 	.word	0xffffffff


	//   ....[18]....
        /*024c*/ 	.word	0xffffffff


	//   ....[19]....
        /*0250*/ 	.word	0xffffffff


	//   ....[20]....
        /*0254*/ 	.word	0xffffffff


	//   ....[21]....
        /*0258*/ 	.word	0xffffffff


	//   ....[22]....
        /*025c*/ 	.word	0xffffffff


	//   ....[23]....
        /*0260*/ 	.word	0xffffffff


	//   ....[24]....
        /*0264*/ 	.word	0xffffffff


	//   ....[25]....
        /*0268*/ 	.word	0xffffffff


	//   ....[26]....
        /*026c*/ 	.word	0xffffffff


	//   ....[27]....
        /*0270*/ 	.word	0xffffffff


	//   ....[28]....
        /*0274*/ 	.word	0xffffffff


	//   ....[29]....
        /*0278*/ 	.word	0xffffffff


	//   ....[30]....
        /*027c*/ 	.word	0xffffffff


	//   ....[31]....
        /*0280*/ 	.word	0xffffffff


	//   ....[32]....
        /*0284*/ 	.word	0xffffffff


	//   ....[33]....
        /*0288*/ 	.word	0xffffffff


	//   ....[34]....
        /*028c*/ 	.word	0xffffffff


	//   ....[35]....
        /*0290*/ 	.word	0xffffffff


	//   ....[36]....
        /*0294*/ 	.word	0xffffffff


	//   ....[37]....
        /*0298*/ 	.word	0xffffffff


	//   ....[38]....
        /*029c*/ 	.word	0xffffffff


	//   ....[39]....
        /*02a0*/ 	.word	0xffffffff


	//   ....[40]....
        /*02a4*/ 	.word	0xffffffff


	//   ....[41]....
        /*02a8*/ 	.word	0xffffffff


	//   ....[42]....
        /*02ac*/ 	.word	0xffffffff


	//   ....[43]....
        /*02b0*/ 	.word	0xffffffff


	//   ....[44]....
        /*02b4*/ 	.word	0xffffffff


	//   ....[45]....
        /*02b8*/ 	.word	0xffffffff


	//   ....[46]....
        /*02bc*/ 	.word	0xffffffff


	//   ....[47]....
        /*02c0*/ 	.word	0xffffffff


	//   ....[48]....
        /*02c4*/ 	.word	0xffffffff


	//   ....[49]....
        /*02c8*/ 	.word	0xffffffff


	//   ....[50]....
        /*02cc*/ 	.word	0xffffffff


	//   ....[51]....
        /*02d0*/ 	.word	0xffffffff


	//   ....[52]....
        /*02d4*/ 	.word	0xffffffff


	//   ....[53]....
        /*02d8*/ 	.word	0xffffffff


	//   ....[54]....
        /*02dc*/ 	.word	0xffffffff


	//   ....[55]....
        /*02e0*/ 	.word	0xffffffff


	//   ....[56]....
        /*02e4*/ 	.word	0xffffffff


	//   ....[57]....
        /*02e8*/ 	.word	0xffffffff


	//   ....[58]....
        /*02ec*/ 	.word	0xffffffff


	//   ....[59]....
        /*02f0*/ 	.word	0xffffffff


	//   ....[60]....
        /*02f4*/ 	.word	0xffffffff


	//   ....[61]....
        /*02f8*/ 	.word	0xffffffff


	//   ....[62]....
        /*02fc*/ 	.word	0xffffffff


	//   ....[63]....
        /*0300*/ 	.word	0xffffffff


	//   ....[64]....
        /*0304*/ 	.word	0xffffffff


	//   ....[65]....
        /*0308*/ 	.word	0xffffffff


	//   ....[66]....
        /*030c*/ 	.word	0xffffffff


	//   ....[67]....
        /*0310*/ 	.word	0xffffffff


	//   ....[68]....
        /*0314*/ 	.word	0xffffffff


	//   ....[69]....
        /*0318*/ 	.word	0xffffffff


	//   ....[70]....
        /*031c*/ 	.word	0xffffffff


	//   ....[71]....
        /*0320*/ 	.word	0xffffffff


	//   ....[72]....
        /*0324*/ 	.word	0xffffffff


	//   ....[73]....
        /*0328*/ 	.word	0xffffffff


	//   ....[74]....
        /*032c*/ 	.word	0xffffffff


	//   ....[75]....
        /*0330*/ 	.word	0xffffffff


	//   ....[76]....
        /*0334*/ 	.word	0xffffffff


	//   ....[77]....
        /*0338*/ 	.word	0xffffffff


	//   ....[78]....
        /*033c*/ 	.word	0xffffffff


	//   ....[79]....
        /*0340*/ 	.word	0xffffffff


	//   ....[80]....
        /*0344*/ 	.word	0xffffffff


	//   ....[81]....
        /*0348*/ 	.word	0xffffffff


	//   ....[82]....
        /*034c*/ 	.word	0xffffffff


	//   ....[83]....
        /*0350*/ 	.word	0xffffffff


	//   ....[84]....
        /*0354*/ 	.word	0xffffffff


	//   ....[85]....
        /*0358*/ 	.word	0xffffffff


	//   ....[86]....
        /*035c*/ 	.word	0xffffffff


	//   ....[87]....
        /*0360*/ 	.word	0xffffffff


	//   ....[88]....
        /*0364*/ 	.word	0xffffffff


	//   ....[89]....
        /*0368*/ 	.word	0xffffffff


	//   ....[90]....
        /*036c*/ 	.word	0xffffffff


	//   ....[91]....
        /*0370*/ 	.word	0xffffffff


	//   ....[92]....
        /*0374*/ 	.word	0xffffffff


	//   ....[93]....
        /*0378*/ 	.word	0xffffffff


	//   ....[94]....
        /*037c*/ 	.word	0xffffffff


	//   ....[95]....
        /*0380*/ 	.word	0xffffffff


	//   ....[96]....
        /*0384*/ 	.word	0xffffffff


	//   ....[97]....
        /*0388*/ 	.word	0xffffffff


	//   ....[98]....
        /*038c*/ 	.word	0xffffffff


	//   ....[99]....
        /*0390*/ 	.word	0xffffffff


	//   ....[100]....
        /*0394*/ 	.word	0xffffffff


	//   ....[101]....
        /*0398*/ 	.word	0xffffffff


	//   ....[102]....
        /*039c*/ 	.word	0xffffffff


	//   ....[103]....
        /*03a0*/ 	.word	0xffffffff


	//   ....[104]....
        /*03a4*/ 	.word	0xffffffff


	//   ....[105]....
        /*03a8*/ 	.word	0xffffffff


	//   ....[106]....
        /*03ac*/ 	.word	0xffffffff


	//   ....[107]....
        /*03b0*/ 	.word	0xffffffff


	//   ....[108]....
        /*03b4*/ 	.word	0xffffffff


	//   ....[109]....
        /*03b8*/ 	.word	0xffffffff


	//   ....[110]....
        /*03bc*/ 	.word	0xffffffff


	//   ....[111]....
        /*03c0*/ 	.word	0xffffffff


	//   ....[112]....
        /*03c4*/ 	.word	0xffffffff


	//   ....[113]....
        /*03c8*/ 	.word	0xffffffff


	//   ....[114]....
        /*03cc*/ 	.word	0xffffffff


	//   ....[115]....
        /*03d0*/ 	.word	0xffffffff


	//   ....[116]....
        /*03d4*/ 	.word	0xffffffff


	//   ....[117]....
        /*03d8*/ 	.word	0xffffffff


	//   ....[118]....
        /*03dc*/ 	.word	0xffffffff


	//   ....[119]....
        /*03e0*/ 	.word	0xffffffff


	//   ....[120]....
        /*03e4*/ 	.word	0xffffffff


	//   ....[121]....
        /*03e8*/ 	.word	0xffffffff


	//   ....[122]....
        /*03ec*/ 	.word	0xffffffff


	//   ....[123]....
        /*03f0*/ 	.word	0xffffffff


	//   ....[124]....
        /*03f4*/ 	.word	0xffffffff


	//   ....[125]....
        /*03f8*/ 	.word	0xffffffff


	//   ....[126]....
        /*03fc*/ 	.word	0xffffffff


	//   ....[127]....
        /*0400*/ 	.word	0xffffffff


	//   ....[128]....
        /*0404*/ 	.word	0xffffffff


	//   ....[129]....
        /*0408*/ 	.word	0xffffffff


	//   ....[130]....
        /*040c*/ 	.word	0xffffffff


	//   ....[131]....
        /*0410*/ 	.word	0xffffffff


	//   ....[132]....
        /*0414*/ 	.word	0xffffffff


	//   ....[133]....
        /*0418*/ 	.word	0xffffffff


	//   ....[134]....
        /*041c*/ 	.word	0xffffffff


	//   ....[135]....
        /*0420*/ 	.word	0xffffffff


	//   ....[136]....
        /*0424*/ 	.word	0xffffffff


	//   ....[137]....
        /*0428*/ 	.word	0xffffffff


	//   ....[138]....
        /*042c*/ 	.word	0xffffffff


	//   ....[139]....
        /*0430*/ 	.word	0xffffffff


	//   ....[140]....
        /*0434*/ 	.word	0xffffffff


	//   ....[141]....
        /*0438*/ 	.word	0xffffffff


	//   ....[142]....
        /*043c*/ 	.word	0xffffffff


	//   ....[143]....
        /*0440*/ 	.word	0xffffffff


	//   ....[144]....
        /*0444*/ 	.word	0xffffffff


	//   ....[145]....
        /*0448*/ 	.word	0xffffffff


	//   ....[146]....
        /*044c*/ 	.word	0xffffffff


	//   ....[147]....
        /*0450*/ 	.word	0xffffffff


	//   ....[148]....
        /*0454*/ 	.word	0xffffffff


	//   ....[149]....
        /*0458*/ 	.word	0xffffffff


	//   ....[150]....
        /*045c*/ 	.word	0xffffffff


	//   ....[151]....
        /*0460*/ 	.word	0xffffffff


	//   ....[152]....
        /*0464*/ 	.word	0xffffffff


	//   ....[153]....
        /*0468*/ 	.word	0xffffffff


	//   ....[154]....
        /*046c*/ 	.word	0xffffffff


	//   ....[155]....
        /*0470*/ 	.word	0xffffffff


	//   ....[156]....
        /*0474*/ 	.word	0xffffffff


	//   ....[157]....
        /*0478*/ 	.word	0xffffffff


	//   ....[158]....
        /*047c*/ 	.word	0xffffffff


	//   ....[159]....
        /*0480*/ 	.word	0xffffffff


	//   ....[160]....
        /*0484*/ 	.word	0xffffffff


	//   ....[161]....
        /*0488*/ 	.word	0xffffffff


	//   ....[162]....
        /*048c*/ 	.word	0xffffffff


	//   ....[163]....
        /*0490*/ 	.word	0xffffffff


	//   ....[164]....
        /*0494*/ 	.word	0xffffffff


	//   ....[165]....
        /*0498*/ 	.word	0xffffffff


	//   ....[166]....
        /*049c*/ 	.word	0xffffffff


	//   ....[167]....
        /*04a0*/ 	.word	0xffffffff


	//   ....[168]....
        /*04a4*/ 	.word	0xffffffff


	//   ....[169]....
        /*04a8*/ 	.word	0xffffffff


	//   ....[170]....
        /*04ac*/ 	.word	0xffffffff


	//   ....[171]....
        /*04b0*/ 	.word	0xffffffff


	//   ....[172]....
        /*04b4*/ 	.word	0xffffffff


	//   ....[173]....
        /*04b8*/ 	.word	0xffffffff


	//   ....[174]....
        /*04bc*/ 	.word	0xffffffff


	//   ....[175]....
        /*04c0*/ 	.word	0xffffffff


	//   ....[176]....
        /*04c4*/ 	.word	0xffffffff


	//   ....[177]....
        /*04c8*/ 	.word	0xffffffff


	//   ....[178]....
        /*04cc*/ 	.word	0xffffffff


	//   ....[179]....
        /*04d0*/ 	.word	0xffffffff


	//   ....[180]....
        /*04d4*/ 	.word	0xffffffff


	//   ....[181]....
        /*04d8*/ 	.word	0xffffffff


	//   ....[182]....
        /*04dc*/ 	.word	0xffffffff


	//   ....[183]....
        /*04e0*/ 	.word	0xffffffff


	//   ....[184]....
        /*04e4*/ 	.word	0xffffffff


	//   ....[185]....
        /*04e8*/ 	.word	0xffffffff


	//   ....[186]....
        /*04ec*/ 	.word	0xffffffff


	//   ....[187]....
        /*04f0*/ 	.word	0xffffffff


	//   ....[188]....
        /*04f4*/ 	.word	0xffffffff


	//   ....[189]....
        /*04f8*/ 	.word	0xffffffff


	//   ....[190]....
        /*04fc*/ 	.word	0xffffffff


	//   ....[191]....
        /*0500*/ 	.word	0xffffffff


	//   ....[192]....
        /*0504*/ 	.word	0xffffffff


	//   ....[193]....
        /*0508*/ 	.word	0xffffffff


	//   ....[194]....
        /*050c*/ 	.word	0xffffffff


	//   ....[195]....
        /*0510*/ 	.word	0xffffffff


	//   ....[196]....
        /*0514*/ 	.word	0xffffffff


	//   ....[197]....
        /*0518*/ 	.word	0xffffffff


	//   ....[198]....
        /*051c*/ 	.word	0xffffffff


	//   ....[199]....
        /*0520*/ 	.word	0x0500000f


	//----- nvinfo : EIATTR_COOP_GROUP_INSTR_OFFSETS
	.align		4
.L_1364:
        /*0524*/ 	.byte	0x04, 0x28
        /*0526*/ 	.short	(.L_1366 - .L_1365)


	//   ....[0]....
.L_1365:
        /*0528*/ 	.word	0x00000070


	//   ....[1]....
        /*052c*/ 	.word	0x000001a0


	//   ....[2]....
        /*0530*/ 	.word	0x000001f0


	//   ....[3]....
        /*0534*/ 	.word	0x000003e0


	//   ....[4]....
        /*0538*/ 	.word	0x00000600


	//   ....[5]....
        /*053c*/ 	.word	0x00000f50


	//   ....[6]....
        /*0540*/ 	.word	0x00002110


	//   ....[7]....
        /*0544*/ 	.word	0x00002260


	//   ....[8]....
        /*0548*/ 	.word	0x000023f0


	//   ....[9]....
        /*054c*/ 	.word	0x00002490


	//   ....[10]....
        /*0550*/ 	.word	0x000024c0


	//   ....[11]....
        /*0554*/ 	.word	0x000025c0


	//   ....[12]....
        /*0558*/ 	.word	0x00002830


	//   ....[13]....
        /*055c*/ 	.word	0x00002910


	//   ....[14]....
        /*0560*/ 	.word	0x000029d0


	//   ....[15]....
        /*0564*/ 	.word	0x00002d90


	//   ....[16]....
        /*0568*/ 	.word	0x00002db0


	//   ....[17]....
        /*056c*/ 	.word	0x00002de0


	//   ....[18]....
        /*0570*/ 	.word	0x00002df0


	//   ....[19]....
        /*0574*/ 	.word	0x00002fd0


	//   ....[20]....
        /*0578*/ 	.word	0x00003160


	//   ....[21]....
        /*057c*/ 	.word	0x000031c0


	//   ....[22]....
        /*0580*/ 	.word	0x00003200


	//   ....[23]....
        /*0584*/ 	.word	0x00003350


	//   ....[24]....
        /*0588*/ 	.word	0x00003380


	//   ....[25]....
        /*058c*/ 	.word	0x000033a0


	//   ....[26]....
        /*0590*/ 	.word	0x000033c0


	//   ....[27]....
        /*0594*/ 	.word	0x00003410


	//   ....[28]....
        /*0598*/ 	.word	0x00003420


	//   ....[29]....
        /*059c*/ 	.word	0x00003430


	//   ....[30]....
        /*05a0*/ 	.word	0x00003550


	//   ....[31]....
        /*05a4*/ 	.word	0x00003570


	//   ....[32]....
        /*05a8*/ 	.word	0x00003580


	//   ....[33]....
        /*05ac*/ 	.word	0x000035a0


	//   ....[34]....
        /*05b0*/ 	.word	0x000035b0


	//   ....[35]....
        /*05b4*/ 	.word	0x000035c0


	//   ....[36]....
        /*05b8*/ 	.word	0x000035f0


	//   ....[37]....
        /*05bc*/ 	.word	0x00003670


	//   ....[38]....
        /*05c0*/ 	.word	0x000036d0


	//   ....[39]....
        /*05c4*/ 	.word	0x00003700


	//   ....[40]....
        /*05c8*/ 	.word	0x00003710


	//   ....[41]....
        /*05cc*/ 	.word	0x00003730


	//   ....[42]....
        /*05d0*/ 	.word	0x000037a0


	//   ....[43]....
        /*05d4*/ 	.word	0x000037b0


	//   ....[44]....
        /*05d8*/ 	.word	0x000037e0


	//   ....[45]....
        /*05dc*/ 	.word	0x00003910


	//   ....[46]....
        /*05e0*/ 	.word	0x00003930


	//   ....[47]....
        /*05e4*/ 	.word	0x00003940


	//   ....[48]....
        /*05e8*/ 	.word	0x00003950


	//   ....[49]....
        /*05ec*/ 	.word	0x00003960


	//   ....[50]....
        /*05f0*/ 	.word	0x00003970


	//   ....[51]....
        /*05f4*/ 	.word	0x00003980


	//   ....[52]....
        /*05f8*/ 	.word	0x000039e0


	//   ....[53]....
        /*05fc*/ 	.word	0x00003a40


	//   ....[54]....
        /*0600*/ 	.word	0x00003a70


	//   ....[55]....
        /*0604*/ 	.word	0x00003ab0


	//   ....[56]....
        /*0608*/ 	.word	0x00003ac0


	//   ....[57]....
        /*060c*/ 	.word	0x00003ae0


	//   ....[58]....
        /*0610*/ 	.word	0x00003af0


	//   ....[59]....
        /*0614*/ 	.word	0x00003b00


	//   ....[60]....
        /*0618*/ 	.word	0x00003b10


	//   ....[61]....
        /*061c*/ 	.word	0x00003b20


	//   ....[62]....
        /*0620*/ 	.word	0x00003b60


	//   ....[63]....
        /*0624*/ 	.word	0x00003b70


	//   ....[64]....
        /*0628*/ 	.word	0x00003b80


	//   ....[65]....
        /*062c*/ 	.word	0x00003b90


	//   ....[66]....
        /*0630*/ 	.word	0x00003ba0


	//   ....[67]....
        /*0634*/ 	.word	0x00003bb0


	//   ....[68]....
        /*0638*/ 	.word	0x00003bc0


	//   ....[69]....
        /*063c*/ 	.word	0x00003bd0


	//   ....[70]....
        /*0640*/ 	.word	0x00006340


	//   ....[71]....
        /*0644*/ 	.word	0x00006380


	//   ....[72]....
        /*0648*/ 	.word	0x000063c0


	//   ....[73]....
        /*064c*/ 	.word	0x00006400


	//   ....[74]....
        /*0650*/ 	.word	0x00006430


	//   ....[75]....
        /*0654*/ 	.word	0x00006460


	//   ....[76]....
        /*0658*/ 	.word	0x00006710


	//   ....[77]....
        /*065c*/ 	.word	0x000067c0


	//   ....[78]....
        /*0660*/ 	.word	0x00006840


	//   ....[79]....
        /*0664*/ 	.word	0x00006880


	//   ....[80]....
        /*0668*/ 	.word	0x000068b0


	//   ....[81]....
        /*066c*/ 	.word	0x000068e0


	//   ....[82]....
        /*0670*/ 	.word	0x00006900


	//   ....[83]....
        /*0674*/ 	.word	0x00006940


	//   ....[84]....
        /*0678*/ 	.word	0x00006960


	//   ....[85]....
        /*067c*/ 	.word	0x000069b0


	//   ....[86]....
        /*0680*/ 	.word	0x00006a50


	//   ....[87]....
        /*0684*/ 	.word	0x00006a90


	//   ....[88]....
        /*0688*/ 	.word	0x00006ad0


	//   ....[89]....
        /*068c*/ 	.word	0x00006b40


	//   ....[90]....
        /*0690*/ 	.word	0x00006b80


	//   ....[91]....
        /*0694*/ 	.word	0x00006ba0


	//   ....[92]....
        /*0698*/ 	.word	0x00006c50


	//   ....[93]....
        /*069c*/ 	.word	0x00006d20


	//   ....[94]....
        /*06a0*/ 	.word	0x00006d50


	//   ....[95]....
        /*06a4*/ 	.word	0x00006d60


	//   ....[96]....
        /*06a8*/ 	.word	0x00006d90


	//   ....[97]....
        /*06ac*/ 	.word	0x00006dd0


	//   ....[98]....
        /*06b0*/ 	.word	0x00006e00


	//   ....[99]....
        /*06b4*/ 	.word	0x00006eb0


	//   ....[100]....
        /*06b8*/ 	.word	0x00006f50


	//   ....[101]....
        /*06bc*/ 	.word	0x00006f90


	//   ....[102]....
        /*06c0*/ 	.word	0x000073a0


	//   ....[103]....
        /*06c4*/ 	.word	0x000073b0


	//   ....[104]....
        /*06c8*/ 	.word	0x000073c0


	//   ....[105]....
        /*06cc*/ 	.word	0x000073d0


	//   ....[106]....
        /*06d0*/ 	.word	0x000073e0


	//   ....[107]....
        /*06d4*/ 	.word	0x000073f0


	//   ....[108]....
        /*06d8*/ 	.word	0x00007420


	//   ....[109]....
        /*06dc*/ 	.word	0x00007450


	//   ....[110]....
        /*06e0*/ 	.word	0x00007460


	//   ....[111]....
        /*06e4*/ 	.word	0x00007490


	//   ....[112]....
        /*06e8*/ 	.word	0x000074c0


	//   ....[113]....
        /*06ec*/ 	.word	0x00007520


	//   ....[114]....
        /*06f0*/ 	.word	0x00007530


	//   ....[115]....
        /*06f4*/ 	.word	0x00007570


	//   ....[116]....
        /*06f8*/ 	.word	0x000075b0


	//   ....[117]....
        /*06fc*/ 	.word	0x000075f0


	//   ....[118]....
        /*0700*/ 	.word	0x00007600


	//   ....[119]....
        /*0704*/ 	.word	0x00007640


	//   ....[120]....
        /*0708*/ 	.word	0x00007680


	//   ....[121]....
        /*070c*/ 	.word	0x00007690


	//   ....[122]....
        /*0710*/ 	.word	0x000076d0


	//   ....[123]....
        /*0714*/ 	.word	0x00007710


	//   ....[124]....
        /*0718*/ 	.word	0x00007750


	//   ....[125]....
        /*071c*/ 	.word	0x00007760


	//   ....[126]....
        /*0720*/ 	.word	0x000077a0


	//   ....[127]....
        /*0724*/ 	.word	0x000077e0


	//   ....[128]....
        /*0728*/ 	.word	0x00007820


	//   ....[129]....
        /*072c*/ 	.word	0x00007860


	//   ....[130]....
        /*0730*/ 	.word	0x000078a0


	//   ....[131]....
        /*0734*/ 	.word	0x000078e0


	//   ....[132]....
        /*0738*/ 	.word	0x00007920


	//   ....[133]....
        /*073c*/ 	.word	0x00007940


	//   ....[134]....
        /*0740*/ 	.word	0x00009dc0


	//   ....[135]....
        /*0744*/ 	.word	0x00009e00


	//   ....[136]....
        /*0748*/ 	.word	0x00009e20


	//   ....[137]....
        /*074c*/ 	.word	0x00009e70


	//   ....[138]....
        /*0750*/ 	.word	0x00009f40


	//   ....[139]....
        /*0754*/ 	.word	0x0000a020


	//   ....[140]....
        /*0758*/ 	.word	0x0000a060


	//   ....[141]....
        /*075c*/ 	.word	0x0000a0f0


	//   ....[142]....
        /*0760*/ 	.word	0x0000a140


	//   ....[143]....
        /*0764*/ 	.word	0x0000a210


	//   ....[144]....
        /*0768*/ 	.word	0x0000a290


	//   ....[145]....
        /*076c*/ 	.word	0x0000a310


	//   ....[146]....
        /*0770*/ 	.word	0x0000a350


	//   ....[147]....
        /*0774*/ 	.word	0x0000a3c0


	//   ....[148]....
        /*0778*/ 	.word	0x0000a400


	//   ....[149]....
        /*077c*/ 	.word	0x0000a4c0


	//   ....[150]....
        /*0780*/ 	.word	0x0000a630


	//   ....[151]....
        /*0784*/ 	.word	0x0000a780


	//   ....[152]....
        /*0788*/ 	.word	0x0000a880


	//   ....[153]....
        /*078c*/ 	.word	0x0000a920


	//   ....[154]....
        /*0790*/ 	.word	0x0000aac0


	//   ....[155]....
        /*0794*/ 	.word	0x0000ae60


	//   ....[156]....
        /*0798*/ 	.word	0x0000b0e0


	//   ....[157]....
        /*079c*/ 	.word	0x0000b120


	//   ....[158]....
        /*07a0*/ 	.word	0x0000b150


	//   ....[159]....
        /*07a4*/ 	.word	0x0000b190


	//   ....[160]....
        /*07a8*/ 	.word	0x0000b1d0


	//   ....[161]....
        /*07ac*/ 	.word	0x0000b210


	//   ....[162]....
        /*07b0*/ 	.word	0x0000b250


	//   ....[163]....
        /*07b4*/ 	.word	0x0000b420


	//   ....[164]....
        /*07b8*/ 	.word	0x0000b460


	//   ....[165]....
        /*07bc*/ 	.word	0x0000b4a0


	//   ....[166]....
        /*07c0*/ 	.word	0x0000b630


	//   ....[167]....
        /*07c4*/ 	.word	0x0000b640


	//   ....[168]....
        /*07c8*/ 	.word	0x0000b650


	//   ....[169]....
        /*07cc*/ 	.word	0x0000b660


	//   ....[170]....
        /*07d0*/ 	.word	0x0000b670


	//   ....[171]....
        /*07d4*/ 	.word	0x0000b680


	//   ....[172]....
        /*07d8*/ 	.word	0x0000b6b0


	//   ....[173]....
        /*07dc*/ 	.word	0x0000b6e0


	//   ....[174]....
        /*07e0*/ 	.word	0x0000b720


	//   ....[175]....
        /*07e4*/ 	.word	0x0000b730


	//   ....[176]....
        /*07e8*/ 	.word	0x0000b780


	//   ....[177]....
        /*07ec*/ 	.word	0x0000b7c0


	//   ....[178]....
        /*07f0*/ 	.word	0x0000b7f0


	//   ....[179]....
        /*07f4*/ 	.word	0x0000b820


	//   ....[180]....
        /*07f8*/ 	.word	0x0000b840


	//   ....[181]....
        /*07fc*/ 	.word	0x0000b8b0


	//   ....[182]....
        /*0800*/ 	.word	0x0000b8c0


	//   ....[183]....
        /*0804*/ 	.word	0x0000b8f0


	//   ....[184]....
        /*0808*/ 	.word	0x0000b930


	//   ....[185]....
        /*080c*/ 	.word	0x0000b970


	//   ....[186]....
        /*0810*/ 	.word	0x0000b9b0


	//   ....[187]....
        /*0814*/ 	.word	0x0000b9d0


	//   ....[188]....
        /*0818*/ 	.word	0x0000ba10


	//   ....[189]....
        /*081c*/ 	.word	0x0000ba20


	//   ....[190]....
        /*0820*/ 	.word	0x0000ba30


	//   ....[191]....
        /*0824*/ 	.word	0x0000ba60


	//   ....[192]....
        /*0828*/ 	.word	0x0000baa0


	//   ....[193]....
        /*082c*/ 	.word	0x0000bae0


	//   ....[194]....
        /*0830*/ 	.word	0x0000bb10


	//   ....[195]....
        /*0834*/ 	.word	0x0000bb20


	//   ....[196]....
        /*0838*/ 	.word	0x0000bb50


	//   ....[197]....
        /*083c*/ 	.word	0x0000bb90


	//   ....[198]....
        /*0840*/ 	.word	0x0000dc80


	//   ....[199]....
        /*0844*/ 	.word	0x00010630


	//----- nvinfo : EIATTR_REG_RECONFIG
	.align		4
.L_1366:
        /*0848*/ 	.byte	0x01, 0x54
	.zero		2


	//----- nvinfo : EIATTR_SYSCALL_OFFSETS
	.align		4
        /*084c*/ 	.byte	0x04, 0x46
        /*084e*/ 	.short	(.L_1368 - .L_1367)


	//   ....[0]....
.L_1367:
        /*0850*/ 	.word	0x00000bb0


	//   ....[1]....
        /*0854*/ 	.word	0x00000ca0


	//   ....[2]....
        /*0858*/ 	.word	0x00000e00


	//   ....[3]....
        /*085c*/ 	.word	0x00000ef0


	//----- nvinfo : EIATTR_MBARRIER_INSTR_OFFSETS
	.align		4
.L_1368:
        /*0860*/ 	.byte	0x04, 0x39
        /*0862*/ 	.short	(.L_1370 - .L_1369)


	//   ....[0]....
.L_1369:
        /*0864*/ 	.word	0x00000290
        /*0868*/ 	.word	0x000000ff
        /*086c*/ 	.word	0x00030c00
        /*0870*/ 	.short	0x0100
        /*0872*/ 	.byte	0x06
	.zero		1


	//   ....[1]....
        /*0874*/ 	.word	0x00000390
        /*0878*/ 	.word	0x000000ff
        /*087c*/ 	.word	0x00030c10
        /*0880*/ 	.short	0x0100
        /*0882*/ 	.byte	0x08
	.zero		1


	//   ....[2]....
        /*0884*/ 	.word	0x000003a0
        /*0888*/ 	.word	0x000000ff
        /*088c*/ 	.word	0x00030c20
        /*0890*/ 	.short	0x0100
        /*0892*/ 	.byte	0x08
	.zero		1


	//   ....[3]....
        /*0894*/ 	.word	0x000003b0
        /*0898*/ 	.word	0x000000ff
        /*089c*/ 	.word	0x00030c18
        /*08a0*/ 	.short	0x0100
        /*08a2*/ 	.byte	0x08
	.zero		1


	//   ....[4]....
        /*08a4*/ 	.word	0x000003c0
        /*08a8*/ 	.word	0x000000ff
        /*08ac*/ 	.word	0x00030c28
        /*08b0*/ 	.short	0x0100
        /*08b2*/ 	.byte	0x08
	.zero		1


	//   ....[5]....
        /*08b4*/ 	.word	0x000004f0
        /*08b8*/ 	.word	0x000000ff
        /*08bc*/ 	.word	0x00030c30
        /*08c0*/ 	.short	0x0100
        /*08c2*/ 	.byte	0x08
	.zero		1


	//   ....[6]....
        /*08c4*/ 	.word	0x00000500
        /*08c8*/ 	.word	0x000000ff
        /*08cc*/ 	.word	0x00030c40
        /*08d0*/ 	.short	0x0100
        /*08d2*/ 	.byte	0x08
	.zero		1


	//   ....[7]....
        /*08d4*/ 	.word	0x00000510
        /*08d8*/ 	.word	0x000000ff
        /*08dc*/ 	.word	0x00030c38
        /*08e0*/ 	.short	0x0100
        /*08e2*/ 	.byte	0x08
	.zero		1


	//   ....[8]....
        /*08e4*/ 	.word	0x00000520
        /*08e8*/ 	.word	0x000000ff
        /*08ec*/ 	.word	0x00030c48
        /*08f0*/ 	.short	0x0100
        /*08f2*/ 	.byte	0x08
	.zero		1


	//   ....[9]....
        /*08f4*/ 	.word	0x00000f90
        /*08f8*/ 	.word	0x000000de
        /*08fc*/ 	.word	0x00030c00
        /*0900*/ 	.short	0x010a
        /*0902*/ 	.byte	0x3f
	.zero		1


	//   ....[10]....
        /*0904*/ 	.word	0x000010b0
        /*0908*/ 	.word	0x000000de
        /*090c*/ 	.word	0x00030c00
        /*0910*/ 	.short	0x010a
        /*0912*/ 	.byte	0x3f
	.zero		1


	//   ....[11]....
        /*0914*/ 	.word	0x00001b40
        /*0918*/ 	.word	0x00000008
        /*091c*/ 	.word	0x00030c10
        /*0920*/ 	.short	0x010a
        /*0922*/ 	.byte	0x3f
	.zero		1


	//   ....[12]....
        /*0924*/ 	.word	0x00001bb0
        /*0928*/ 	.word	0x00000008
        /*092c*/ 	.word	0x00030c10
        /*0930*/ 	.short	0x010a
        /*0932*/ 	.byte	0x3f
	.zero		1


	//   ....[13]....
        /*0934*/ 	.word	0x00001f90
        /*0938*/ 	.word	0x00000008
        /*093c*/ 	.word	0x00030c30
        /*0940*/ 	.short	0x010a
        /*0942*/ 	.byte	0x3f
	.zero		1


	//   ....[14]....
        /*0944*/ 	.word	0x00002010
        /*0948*/ 	.word	0x00000008
        /*094c*/ 	.word	0x00030c30
        /*0950*/ 	.short	0x010a
        /*0952*/ 	.byte	0x3f
	.zero		1


	//   ....[15]....
        /*0954*/ 	.word	0x00005080
        /*0958*/ 	.word	0x00000009
        /*095c*/ 	.word	0x00000000
        /*0960*/ 	.short	0x0101
        /*0962*/ 	.byte	0x3f
	.zero		1


	//   ....[16]....
        /*0964*/ 	.word	0x000054d0
        /*0968*/ 	.word	0x00000008
        /*096c*/ 	.word	0x00000000
        /*0970*/ 	.short	0x0101
        /*0972*/ 	.byte	0x3f
	.zero		1


	//   ....[17]....
        /*0974*/ 	.word	0x00005d80
        /*0978*/ 	.word	0x00000006
        /*097c*/ 	.word	0x00030c10
        /*0980*/ 	.short	0x010a
        /*0982*/ 	.byte	0x3f
	.zero		1


	//   ....[18]....
        /*0984*/ 	.word	0x00005e00
        /*0988*/ 	.word	0x00000006
        /*098c*/ 	.word	0x00030c10
        /*0990*/ 	.short	0x010a
        /*0992*/ 	.byte	0x3f
	.zero		1


	//   ....[19]....
        /*0994*/ 	.word	0x00006200
        /*0998*/ 	.word	0x00000006
        /*099c*/ 	.word	0x00030c30
        /*09a0*/ 	.short	0x010a
        /*09a2*/ 	.byte	0x3f
	.zero		1


	//   ....[20]....
        /*09a4*/ 	.word	0x00006290
        /*09a8*/ 	.word	0x00000006
        /*09ac*/ 	.word	0x00030c30
        /*09b0*/ 	.short	0x010a
        /*09b2*/ 	.byte	0x3f
	.zero		1


	//   ....[21]....
        /*09b4*/ 	.word	0x00008a60
        /*09b8*/ 	.word	0x00000007
        /*09bc*/ 	.word	0x00000000
        /*09c0*/ 	.short	0x0101
        /*09c2*/ 	.byte	0x3f
	.zero		1


	//   ....[22]....
        /*09c4*/ 	.word	0x00008ed0
        /*09c8*/ 	.word	0x00000006
        /*09cc*/ 	.word	0x00000000
        /*09d0*/ 	.short	0x0101
        /*09d2*/ 	.byte	0x3f
	.zero		1


	//   ....[23]....
        /*09d4*/ 	.word	0x00009720
        /*09d8*/ 	.word	0x00000007
        /*09dc*/ 	.word	0x00030c10
        /*09e0*/ 	.short	0x010a
        /*09e2*/ 	.byte	0x3f
	.zero		1


	//   ....[24]....
        /*09e4*/ 	.word	0x000097a0
        /*09e8*/ 	.word	0x00000007
        /*09ec*/ 	.word	0x00030c10
        /*09f0*/ 	.short	0x010a
        /*09f2*/ 	.byte	0x3f
	.zero		1


	//   ....[25]....
        /*09f4*/ 	.word	0x00009bb0
        /*09f8*/ 	.word	0x00000007
        /*09fc*/ 	.word	0x00030c30
        /*0a00*/ 	.short	0x010a
        /*0a02*/ 	.byte	0x3f
	.zero		1


	//   ....[26]....
        /*0a04*/ 	.word	0x00009c40
        /*0a08*/ 	.word	0x00000007
        /*0a0c*/ 	.word	0x00030c30
        /*0a10*/ 	.short	0x010a
        /*0a12*/ 	.byte	0x3f
	.zero		1


	//   ....[27]....
        /*0a14*/ 	.word	0x0000cd70
        /*0a18*/ 	.word	0x00000008
        /*0a1c*/ 	.word	0x00000000
        /*0a20*/ 	.short	0x0101
        /*0a22*/ 	.byte	0x3f
	.zero		1


	//   ....[28]....
        /*0a24*/ 	.word	0x0000d1e0
        /*0a28*/ 	.word	0x00000007
        /*0a2c*/ 	.word	0x00000000
        /*0a30*/ 	.short	0x0101
        /*0a32*/ 	.byte	0x3f
	.zero		1


	//   ....[29]....
        /*0a34*/ 	.word	0x0000ed80
        /*0a38*/ 	.word	0x00000010
        /*0a3c*/ 	.word	0x00030c20
        /*0a40*/ 	.short	0x010a
        /*0a42*/ 	.byte	0x3f
	.zero		1


	//   ....[30]....
        /*0a44*/ 	.word	0x0000f350
        /*0a48*/ 	.word	0x00000010
        /*0a4c*/ 	.word	0x00030c40
        /*0a50*/ 	.short	0x010a
        /*0a52*/ 	.byte	0x3f
	.zero		1


	//   ....[31]....
        /*0a54*/ 	.word	0x0000f580
        /*0a58*/ 	.word	0x00000010
        /*0a5c*/ 	.word	0x00030c28
        /*0a60*/ 	.short	0x010a
        /*0a62*/ 	.byte	0x3f
	.zero		1


	//   ....[32]....
        /*0a64*/ 	.word	0x0000f7b0
        /*0a68*/ 	.word	0x00000010
        /*0a6c*/ 	.word	0x00030c48
        /*0a70*/ 	.short	0x010a
        /*0a72*/ 	.byte	0x3f
	.zero		1


	//   ....[33]....
        /*0a74*/ 	.word	0x0000f990
        /*0a78*/ 	.word	0x00000010
        /*0a7c*/ 	.word	0x00030c20
        /*0a80*/ 	.short	0x010a
        /*0a82*/ 	.byte	0x3f
	.zero		1


	//   ....[34]....
        /*0a84*/ 	.word	0x0000fc40
        /*0a88*/ 	.word	0x00000010
        /*0a8c*/ 	.word	0x00030c40
        /*0a90*/ 	.short	0x010a
        /*0a92*/ 	.byte	0x3f
	.zero		1


	//   ....[35]....
        /*0a94*/ 	.word	0x0000fe40
        /*0a98*/ 	.word	0x00000010
        /*0a9c*/ 	.word	0x00030c28
        /*0aa0*/ 	.short	0x010a
        /*0aa2*/ 	.byte	0x3f
	.zero		1


	//   ....[36]....
        /*0aa4*/ 	.word	0x000100c0
        /*0aa8*/ 	.word	0x00000003
        /*0aac*/ 	.word	0x00030c40
        /*0ab0*/ 	.short	0x010a
        /*0ab2*/ 	.byte	0x3f
	.zero		1


	//   ....[37]....
        /*0ab4*/ 	.word	0x00010490
        /*0ab8*/ 	.word	0x00000006
        /*0abc*/ 	.word	0x00000000
        /*0ac0*/ 	.short	0x010a
        /*0ac2*/ 	.byte	0x3f
	.zero		1


	//   ....[38]....
        /*0ac4*/ 	.word	0x000104f0
        /*0ac8*/ 	.word	0x00000003
        /*0acc*/ 	.word	0x00000000
        /*0ad0*/ 	.short	0x010a
        /*0ad2*/ 	.byte	0x3f
	.zero		1


	//   ....[39]....
        /*0ad4*/ 	.word	0x00010550
        /*0ad8*/ 	.word	0x00000002
        /*0adc*/ 	.word	0x00000000
        /*0ae0*/ 	.short	0x010a
        /*0ae2*/ 	.byte	0x3f
	.zero		1


	//   ....[40]....
        /*0ae4*/ 	.word	0x00010580
        /*0ae8*/ 	.word	0x00000003
        /*0aec*/ 	.word	0x00000000
        /*0af0*/ 	.short	0x010a
        /*0af2*/ 	.byte	0x3f
	.zero		1


	//   ....[41]....
        /*0af4*/ 	.word	0x00010660
        /*0af8*/ 	.word	0x000000de
        /*0afc*/ 	.word	0x00030c00
        /*0b00*/ 	.short	0x010a
        /*0b02*/ 	.byte	0x3f
	.zero		1


	//   ....[42]....
        /*0b04*/ 	.word	0x000106b0
        /*0b08*/ 	.word	0x00000008
        /*0b0c*/ 	.word	0x00030c10
        /*0b10*/ 	.short	0x010a
        /*0b12*/ 	.byte	0x3f
	.zero		1


	//   ....[43]....
        /*0b14*/ 	.word	0x00010700
        /*0b18*/ 	.word	0x00000008
        /*0b1c*/ 	.word	0x00030c30
        /*0b20*/ 	.short	0x010a
        /*0b22*/ 	.byte	0x3f
	.zero		1


	//   ....[44]....
        /*0b24*/ 	.word	0x00010750
        /*0b28*/ 	.word	0x00000006
        /*0b2c*/ 	.word	0x00030c10
        /*0b30*/ 	.short	0x010a
        /*0b32*/ 	.byte	0x3f
	.zero		1


	//   ....[45]....
        /*0b34*/ 	.word	0x000107a0
        /*0b38*/ 	.word	0x00000006
        /*0b3c*/ 	.word	0x00030c30
        /*0b40*/ 	.short	0x010a
        /*0b42*/ 	.byte	0x3f
	.zero		1


	//   ....[46]....
        /*0b44*/ 	.word	0x000107f0
        /*0b48*/ 	.word	0x00000007
        /*0b4c*/ 	.word	0x00030c10
        /*0b50*/ 	.short	0x010a
        /*0b52*/ 	.byte	0x3f
	.zero		1


	//   ....[47]....
        /*0b54*/ 	.word	0x00010840
        /*0b58*/ 	.word	0x00000007
        /*0b5c*/ 	.word	0x00030c30
        /*0b60*/ 	.short	0x010a
        /*0b62*/ 	.byte	0x3f
	.zero		1


	//   ....[48]....
        /*0b64*/ 	.word	0x00010890
        /*0b68*/ 	.word	0x00000010
        /*0b6c*/ 	.word	0x00030c20
        /*0b70*/ 	.short	0x010a
        /*0b72*/ 	.byte	0x3f
	.zero		1


	//   ....[49]....
        /*0b74*/ 	.word	0x000108e0
        /*0b78*/ 	.word	0x00000010
        /*0b7c*/ 	.word	0x00030c40
        /*0b80*/ 	.short	0x010a
        /*0b82*/ 	.byte	0x3f
	.zero		1


	//   ....[50]....
        /*0b84*/ 	.word	0x00010930
        /*0b88*/ 	.word	0x00000010
        /*0b8c*/ 	.word	0x00030c28
        /*0b90*/ 	.short	0x010a
        /*0b92*/ 	.byte	0x3f
	.zero		1


	//   ....[51]....
        /*0b94*/ 	.word	0x00010980
        /*0b98*/ 	.word	0x00000010
        /*0b9c*/ 	.word	0x00030c48
        /*0ba0*/ 	.short	0x010a
        /*0ba2*/ 	.byte	0x3f
	.zero		1


	//   ....[52]....
        /*0ba4*/ 	.word	0x000109e0
        /*0ba8*/ 	.word	0x00000010
        /*0bac*/ 	.word	0x00030c20
        /*0bb0*/ 	.short	0x010a
        /*0bb2*/ 	.byte	0x3f
	.zero		1


	//   ....[53]....
        /*0bb4*/ 	.word	0x00010a30
        /*0bb8*/ 	.word	0x00000010
        /*0bbc*/ 	.word	0x00030c40
        /*0bc0*/ 	.short	0x010a
        /*0bc2*/ 	.byte	0x3f
	.zero		1


	//   ....[54]....
        /*0bc4*/ 	.word	0x00010a80
        /*0bc8*/ 	.word	0x00000010
        /*0bcc*/ 	.word	0x00030c28
        /*0bd0*/ 	.short	0x010a
        /*0bd2*/ 	.byte	0x3f
	.zero		1


	//   ....[55]....
        /*0bd4*/ 	.word	0x00010ad0
        /*0bd8*/ 	.word	0x00000003
        /*0bdc*/ 	.word	0x00030c40
        /*0be0*/ 	.short	0x010a
        /*0be2*/ 	.byte	0x3f
	.zero		1


	//   ....[56]....
        /*0be4*/ 	.word	0x00010ba0
        /*0be8*/ 	.word	0x00000006
        /*0bec*/ 	.word	0x00000000
        /*0bf0*/ 	.short	0x010a
        /*0bf2*/ 	.byte	0x3f
	.zero		1


	//   ....[57]....
        /*0bf4*/ 	.word	0x00010bf0
        /*0bf8*/ 	.word	0x00000003
        /*0bfc*/ 	.word	0x00000000
        /*0c00*/ 	.short	0x010a
        /*0c02*/ 	.byte	0x3f
	.zero		1


	//   ....[58]....
        /*0c04*/ 	.word	0x00010c40
        /*0c08*/ 	.word	0x00000002
        /*0c0c*/ 	.word	0x00000000
        /*0c10*/ 	.short	0x010a
        /*0c12*/ 	.byte	0x3f
	.zero		1


	//----- nvinfo : EIATTR_NUM_MBARRIERS
	.align		4
.L_1370:
        /*0c14*/ 	.byte	0x03, 0x38
        /*0c16*/ 	.short	0x0009


	//----- nvinfo : EIATTR_EXIT_INSTR_OFFSETS
	.align		4
        /*0c18*/ 	.byte	0x04, 0x1c
        /*0c1a*/ 	.short	(.L_1372 - .L_1371)


	//   ....[0]....
.L_1371:
        /*0c1c*/ 	.word	0x000105d0


	//----- nvinfo : EIATTR_MAX_THREADS
	.align		4
.L_1372:
        /*0c20*/ 	.byte	0x04, 0x05
        /*0c22*/ 	.short	(.L_1374 - .L_1373)
.L_1373:
        /*0c24*/ 	.word	0x00000180
        /*0c28*/ 	.word	0x00000001
        /*0c2c*/ 	.word	0x00000001


	//----- nvinfo : EIATTR_CRS_STACK_SIZE
	.align		4
.L_1374:
        /*0c30*/ 	.byte	0x04, 0x1e
        /*0c32*/ 	.short	(.L_1376 - .L_1375)
.L_1375:
        /*0c34*/ 	.word	0x00000000


	//----- nvinfo : EIATTR_CBANK_PARAM_SIZE
	.align		4
.L_1376:
        /*0c38*/ 	.byte	0x03, 0x19
        /*0c3a*/ 	.short	0x06f0


	//----- nvinfo : EIATTR_PARAM_CBANK
	.align		4
        /*0c3c*/ 	.byte	0x04, 0x0a
        /*0c3e*/ 	.short	(.L_1378 - .L_1377)
	.align		4
.L_1377:
        /*0c40*/ 	.word	index@(.nv.constant0._ZN7cutlass13device_kernelIN5flash11enable_sm90INS1_16FlashAttnBwdSm90INS1_25CollectiveMainloopBwdSm90ILi2ELi2ELi2EN4cute5tupleIJNS5_1CILi1EEES8_S8_EEENS6_IJNS7_ILi128EEESA_NS7_ILi64EEEEEENS_10bfloat16_tEfNS_4arch4Sm90ELb0ELb1ELb0ELb0ELb0ELb1ELb0ELb0ELi2ELi1ELi2ELi2ELb0EEENS1_24CollectiveEpilogueBwdGQAISC_fSF_Li256ELb0ELb0EEENS1_19SingleTileSchedulerILb0ELb0ELb0ELi128EEEEEEEEEvNT_6ParamsE)
        /*0c44*/ 	.short	0x0210
        /*0c46*/ 	.short	0x06f0


	//----- nvinfo : EIATTR_SW_WAR
	.align		4
.L_1378:
        /*0c48*/ 	.byte	0x04, 0x36
        /*0c4a*/ 	.short	(.L_1380 - .L_1379)
.L_1379:
        /*0c4c*/ 	.word	0x00000008
.L_1380:


//--------------------- .nv.info._ZN7cutlass13device_kernelIN5flash11enable_sm90INS1_16FlashAttnBwdSm90INS1_25CollectiveMainloopBwdSm90ILi2ELi2ELi2EN4cute5tupleIJNS5_1CILi1EEES8_S8_EEENS6_IJNS7_ILi128EEESA_NS7_ILi64EEEEEENS_10bfloat16_tEfNS_4arch4Sm90ELb0ELb1ELb0ELb0ELb1ELb1ELb0ELb0ELi2ELi1ELi2ELi2ELb0EEENS1_24CollectiveEpilogueBwdGQAISC_fSF_Li256ELb0ELb1EEENS1_19SingleTileSchedulerILb0ELb0ELb0ELi128EEEEEEEEEvNT_6ParamsE --------------------------
	.section	.nv.info._ZN7cutlass13device_kernelIN5flash11enable_sm90INS1_16FlashAttnBwdSm90INS1_25CollectiveMainloopBwdSm90ILi2ELi2ELi2EN4cute5tupleIJNS5_1CILi1EEES8_S8_EEENS6_IJNS7_ILi128EEESA_NS7_ILi64EEEEEENS_10bfloat16_tEfNS_4arch4Sm90ELb0ELb1ELb0ELb0ELb1ELb1ELb0ELb0ELi2ELi1ELi2ELi2ELb0EEENS1_24CollectiveEpilogueBwdGQAISC_fSF_Li256ELb0ELb1EEENS1_19SingleTileSchedulerILb0ELb0ELb0ELi128EEEEEEEEEvNT_6ParamsE,"",@"SHT_CUDA_INFO"
	.sectionflags	@""
	.align	4


	//----- nvinfo : EIATTR_CUDA_API_VERSION
	.align		4
        /*0000*/ 	.byte	0x04, 0x37
        /*0002*/ 	.short	(.L_1382 - .L_1381)
.L_1381:
        /*0004*/ 	.word	0x00000082


	//----- nvinfo : EIATTR_KPARAM_INFO
	.align		4
.L_1382:
        /*0008*/ 	.byte	0x04, 0x17
        /*000a*/ 	.short	(.L_1384 - .L_1383)
.L_1383:
        /*000c*/ 	.word	0x00000000
        /*0010*/ 	.short	0x0000
        /*0012*/ 	.short	0x0070
        /*0014*/ 	.byte	0x00, 0xf0, 0x01, 0x1a


	//----- nvinfo : EIATTR_SPARSE_MMA_MASK
	.align		4
.L_1384:
        /*0018*/ 	.byte	0x03, 0x50
        /*001a*/ 	.short	0x0000


	//----- nvinfo : EIATTR_MAXREG_COUNT
	.align		4
        /*001c*/ 	.byte	0x03, 0x1b
        /*001e*/ 	.short	0x00a8


	//----- nvinfo : EIATTR_NUM_BARRIERS
	.align		4
        /*0020*/ 	.byte	0x02, 0x4c
        /*0022*/ 	.byte	0x10
	.zero		1


	//----- nvinfo : EIATTR_EXTERNS
	.align		4
        /*0024*/ 	.byte	0x04, 0x0f
        /*0026*/ 	.short	(.L_1386 - .L_1385)


	//   ....[0]....
	.align		4
.L_1385:
        /*0028*/ 	.word	index@(__assertfail)


	//----- nvinfo : EIATTR_ANNOTATIONS
	.align		4
.L_1386:
        /*002c*/ 	.byte	0x04, 0x55
        /*002e*/ 	.short	(.L_1388 - .L_1387)


	//   ....[0]....
.L_1387:
        /* <DEDUP_REMOVED lines=29> */


	//----- nvinfo : EIATTR_MERCURY_ISA_VERSION
	.align		4
.L_1388:
        /*01f0*/ 	.byte	0x03, 0x5f
        /*01f2*/ 	.short	0x0101


	//----- nvinfo : EIATTR_INT_WARP_WIDE_INSTR_OFFSETS
	.align		4
        /*01f4*/ 	.byte	0x04, 0x31
        /*01f6*/ 	.short	(.L_1390 - .L_1389)


	//   ....[0]....
.L_1389:
        /*01f8*/ 	.word	0x00000190


	//   ....[1]....
        /*01fc*/ 	.word	0x000001c0


	//   ....[2]....
        /*0200*/ 	.word	0x0000ea20


	//   ....[3]....
        /*0204*/ 	.word	0x0000f010


	//   ....[4]....
        /*0208*/ 	.word	0x0000f4c0


	//   ....[5]....
        /*020c*/ 	.word	0x0000f780


	//   ....[6]....
        /*0210*/ 	.word	0x0000f9e0


	//   ....[7]....
        /*0214*/ 	.word	0x0000fb70


	//----- nvinfo : EIATTR_COOP_GROUP_MASK_REGIDS
	.align		4
.L_1390:
        /*0218*/ 	.byte	0x04, 0x29
        /*021a*/ 	.short	(.L_1392 - .L_1391)


	//   ....[0]....
.L_1391:
        /*021c*/ 	.word	0xffffffff


	//   ....[1]....
        /*0220*/ 	.word	0xffffffff


	//   ....[2]....
        /*0224*/ 	.word	0xffffffff


	//   ....[3]....
        /*0228*/ 	.word	0xffffffff


	//   ....[4]....
        /*022c*/ 	.word	0xffffffff


	//   ....[5]....
        /*0230*/ 	.word	0xffffffff


	//   ....[6]....
        /*0234*/ 	.word	0xffffffff


	//   ....[7]....
        /*0238*/ 	.word	0xffffffff


	//   ....[8]....
        /*023c*/ 	.word	0xffffffff


	//   ....[9]....
        /*0240*/ 	.word	0xffffffff


	//   ....[10]....
        /*0244*/ 	.word	0xffffffff


	//   ....[11]....
        /*0248*/ 	.word	0xffffffff


	//   ....[12]....
        /*024c*/ 	.word	0xffffffff


	//   ....[13]....
        /*0250*/ 	.word	0xffffffff


	//   ....[14]....
        /*0254*/ 	.word	0xffffffff


	//   ....[15]....
        /*0258*/ 	.word	0xffffffff


	//   ....[16]....
        /*025c*/ 	.word	0xffffffff


	//   ....[17]....
        /*0260*/ 	.word	0xffffffff


	//   ....[18]....
        /*0264*/ 	.word	0xffffffff


	//   ....[19]....
        /*0268*/ 	.word	0xffffffff


	//   ....[20]....
        /*026c*/ 	.word	0xffffffff


	//   ....[21]....
        /*0270*/ 	.word	0xffffffff


	//   ....[22]....
        /*0274*/ 	.word	0xffffffff


	//   ....[23]....
        /*0278*/ 	.word	0xffffffff


	//   ....[24]....
        /*027c*/ 	.word	0xffffffff


	//   ....[25]....
        /*0280*/ 	.word	0xffffffff


	//   ....[26]....
        /*0284*/ 	.word	0xffffffff


	//   ....[27]....
        /*0288*/ 	.word	0xffffffff


	//   ....[28]....
        /*028c*/ 	.word	0xffffffff


	//   ....[29]....
        /*0290*/ 	.word	0xffffffff


	//   ....[30]....
        /*0294*/ 	.word	0xffffffff


	//   ....[31]....
        /*0298*/ 	.word	0xffffffff


	//   ....[32]....
        /*029c*/ 	.word	0xffffffff


	//   ....[33]....
        /*02a0*/ 	.word	0xffffffff


	//   ....[34]....
        /*02a4*/ 	.word	0xffffffff


	//   ....[35]....
        /*02a8*/ 	.word	0xffffffff


	//   ....[36]....
        /*02ac*/ 	.word	0xffffffff


	//   ....[37]....
        /*02b0*/ 	.word	0xffffffff


	//   ....[38]....
        /*02b4*/ 	.word	0xffffffff


	//   ....[39]....
        /*02b8*/ 	.word	0xffffffff


	//   ....[40]....
        /*02bc*/ 	.word	0xffffffff


	//   ....[41]....
        /*02c0*/ 	.word	0xffffffff


	//   ....[42]....
        /*02c4*/ 	.word	0xffffffff


	//   ....[43]....
        /*02c8*/ 	.word	0xffffffff


	//   ....[44]....
        /*02cc*/ 	.word	0xffffffff


	//   ....[45]....
        /*02d0*/ 	.word	0xffffffff


	//   ....[46]....
        /*02d4*/ 	.word	0xffffffff


	//   ....[47]....
        /*02d8*/ 	.word	0xffffffff


	//   ....[48]....
        /*02dc*/ 	.word	0xffffffff


	//   ....[49]....
        /*02e0*/ 	.word	0xffffffff


	//   ....[50]....
        /*02e4*/ 	.word	0xffffffff


	//   ....[51]....
        /*02e8*/ 	.word	0xffffffff


	//   ....[52]....
        /*02ec*/ 	.word	0xffffffff


	//   ....[53]....
        /*02f0*/ 	.word	0xffffffff


	//   ....[54]....
        /*02f4*/ 	.word	0xffffffff


	//   ....[55]....
        /*02f8*/ 	.word	0xffffffff


	//   ....[56]....
        /*02fc*/ 	.word	0xffffffff


	//   ....[57]....
        /*0300*/ 	.word	0xffffffff


	//   ....[58]....
        /*0304*/ 	.word	0xffffffff


	//   ....[59]....
        /*0308*/ 	.word	0xffffffff


	//   ....[60]....
        /*030c*/ 	.word	0xffffffff


	//   ....[61]....
        /*0310*/ 	.word	0xffffffff


	//   ....[62]....
        /*0314*/ 	.word	0xffffffff


	//   ....[63]....
        /*0318*/ 	.word	0xffffffff


	//   ....[64]....
        /*031c*/ 	.word	0xffffffff


	//   ....[65]....
        /*0320*/ 	.word	0xffffffff


	//   ....[66]....
        /*0324*/ 	.word	0xffffffff


	//   ....[67]....
        /*0328*/ 	.word	0xffffffff


	//   ....[68]....
        /*032c*/ 	.word	0xffffffff


	//   ....[69]....
        /*0330*/ 	.word	0xffffffff


	//   ....[70]....
        /*0334*/ 	.word	0xffffffff


	//   ....[71]....
        /*0338*/ 	.word	0xffffffff


	//   ....[72]....
        /*033c*/ 	.word	0xffffffff


	//   ....[73]....
        /*0340*/ 	.word	0xffffffff


	//   ....[74]....
        /*0344*/ 	.word	0xffffffff


	//   ....[75]....
        /*0348*/ 	.word	0xffffffff


	//   ....[76]....
        /*034c*/ 	.word	0xffffffff


	//   ....[77]....
        /*0350*/ 	.word	0xffffffff


	//   ....[78]....
        /*0354*/ 	.word	0xffffffff


	//   ....[79]....
        /*0358*/ 	.word	0xffffffff


	//   ....[80]....
        /*035c*/ 	.word	0xffffffff


	//   ....[81]....
        /*0360*/ 	.word	0xffffffff


	//   ....[82]....
        /*0364*/ 	.word	0xffffffff


	//   ....[83]....
        /*0368*/ 	.word	0xffffffff


	//   ....[84]....
        /*036c*/ 	.word	0xffffffff


	//   ....[85]....
        /*0370*/ 	.word	0xffffffff


	//   ....[86]....
        /*0374*/ 	.word	0xffffffff


	//   ....[87]....
        /*0378*/ 	.word	0xffffffff


	//   ....[88]....
        /*037c*/ 	.word	0xffffffff


	//   ....[89]....
        /*0380*/ 	.word	0xffffffff


	//   ....[90]....
        /*0384*/ 	.word	0xffffffff


	//   ....[91]....
        /*0388*/ 	.word	0xffffffff


	//   ....[92]....
        /*038c*/ 	.word	0xffffffff


	//   ....[93]....
        /*0390*/ 	.word	0xffffffff


	//   ....[94]....
        /*0394*/ 	.word	0xffffffff


	//   ....[95]....
        /*0398*/ 	.word	0xffffffff


	//   ....[96]....
        /*039c*/ 	.word	0xffffffff


	//   ....[97]....
        /*03a0*/ 	.word	0xffffffff


	//   ....[98]....
        /*03a4*/ 	.word	0xffffffff


	//   ....[99]....
        /*03a8*/ 	.word	0xffffffff


	//   ....[100]....
        /*03ac*/ 	.word	0xffffffff


	//   ....[101]....
        /*03b0*/ 	.word	0xffffffff


	//   ....[102]....
        /*03b4*/ 	.word	0xffffffff


	//   ....[103]....
        /*03b8*/ 	.word	0xffffffff


	//   ....[104]....
        /*03bc*/ 	.word	0xffffffff


	//   ....[105]....
        /*03c0*/ 	.word	0xffffffff


	//   ....[106]....
        /*03c4*/ 	.word	0xffffffff


	//   ....[107]....
        /*03c8*/ 	.word	0xffffffff


	//   ....[108]....
        /*03cc*/ 	.word	0xffffffff


	//   ....[109]....
        /*03d0*/ 	.word	0xffffffff


	//   ....[110]....
        /*03d4*/ 	.word	0xffffffff


	//   ....[111]....
        /*03d8*/ 	.word	0xffffffff


	//   ....[112]....
        /*03dc*/ 	.word	0xffffffff


	//   ....[113]....
        /*03e0*/ 	.word	0xffffffff


	//   ....[114]....
        /*03e4*/ 	.word	0xffffffff


	//   ....[115]....
        /*03e8*/ 	.word	0xffffffff


	//   ....[116]....
        /*03ec*/ 	.word	0xffffffff


	//   ....[117]....
        /*03f0*/ 	.word	0xffffffff


	//   ....[118]....
        /*03f4*/ 	.word	0xffffffff


	//   ....[119]....
        /*03f8*/ 	.word	0xffffffff


	//   ....[120]....
        /*03fc*/ 	.word	0xffffffff


	//   ....[121]....
        /*0400*/ 	.word	0xffffffff


	//   ....[122]....
        /*0404*/ 	.word	0xffffffff


	//   ....[123]....
        /*0408*/ 	.word	0xffffffff


	//   ....[124]....
        /*040c*/ 	.word	0xffffffff


	//   ....[125]....
        /*0410*/ 	.word	0xffffffff


	//   ....[126]....
        /*0414*/ 	.word	0xffffffff


	//   ....[127]....
        /*0418*/ 	.word	0xffffffff


	//   ....[128]....
        /*041c*/ 	.word	0xffffffff


	//   ....[129]....
        /*0420*/ 	.word	0xffffffff


	//   ....[130]....
        /*0424*/ 	.word	0xffffffff


	//   ....[131]....
        /*0428*/ 	.word	0xffffffff


	//   ....[132]....
        /*042c*/ 	.word	0xffffffff


	//   ....[133]....
        /*0430*/ 	.word	0xffffffff


	//   ....[134]....
        /*0434*/ 	.word	0xffffffff


	//   ....[135]....
        /*0438*/ 	.word	0xffffffff


	//   ....[136]....
        /*043c*/ 	.word	0xffffffff


	//   ....[137]....
        /*0440*/ 	.word	0xffffffff


	//   ....[138]....
        /*0444*/ 	.word	0xffffffff


	//   ....[139]....
        /*0448*/ 	.word	0xffffffff


	//   ....[140]....
        /*044c*/ 	.word	0xffffffff


	//   ....[141]....
        /*0450*/ 	.word	0xffffffff


	//   ....[142]....
        /*0454*/ 	.word	0xffffffff


	//   ....[143]....
        /*0458*/ 	.word	0xffffffff


	//   ....[144]....
        /*045c*/ 	.word	0xffffffff


	//   ....[145]....
        /*0460*/ 	.word	0xffffffff


	//   ....[146]....
        /*0464*/ 	.word	0xffffffff


	//   ....[147]....
        /*0468*/ 	.word	0xffffffff


	//   ....[148]....
        /*046c*/ 	.word	0xffffffff


	//   ....[149]....
        /*0470*/ 	.word	0xffffffff


	//   ....[150]....
        /*0474*/ 	.word	0xffffffff


	//   ....[151]....
        /*0478*/ 	.word	0xffffffff


	//   ....[152]....
        /*047c*/ 	.word	0xffffffff


	//   ....[153]....
        /*0480*/ 	.word	0xffffffff


	//   ....[154]....
        /*0484*/ 	.word	0xffffffff


	//   ....[155]....
        /*0488*/ 	.word	0xffffffff


	//   ....[156]....
        /*048c*/ 	.word	0xffffffff


	//   ....[157]....
        /*0490*/ 	.word	0xffffffff


	//   ....[158]....
        /*0494*/ 	.word	0xffffffff


	//   ....[159]....
        /*0498*/ 	.word	0xffffffff


	//   ....[160]....
        /*049c*/ 	.word	0xffffffff


	//   ....[161]....
        /*04a0*/ 	.word	0xffffffff


	//   ....[162]....
        /*04a4*/ 	.word	0xffffffff


	//   ....[163]....
        /*04a8*/ 	.word	0xffffffff


	//   ....[164]....
        /*04ac*/ 	.word	0xffffffff


	//   ....[165]....
        /*04b0*/ 	.word	0xffffffff


	//   ....[166]....
        /*04b4*/ 	.word	0xffffffff


	//   ....[167]....
        /*04b8*/ 	.word	0xffffffff


	//   ....[168]....
        /*04bc*/ 	.word	0xffffffff


	//   ....[169]....
        /*04c0*/ 	.word	0xffffffff


	//   ....[170]....
        /*04c4*/ 	.word	0xffffffff


	//   ....[171]....
        /*04c8*/ 	.word	0xffffffff


	//   ....[172]....
        /*04cc*/ 	.word	0xffffffff


	//   ....[173]....
        /*04d0*/ 	.word	0xffffffff


	//   ....[174]....
        /*04d4*/ 	.word	0xffffffff


	//   ....[175]....
        /*04d8*/ 	.word	0xffffffff


	//   ....[176]....
        /*04dc*/ 	.word	0xffffffff


	//   ....[177]....
        /*04e0*/ 	.word	0xffffffff


	//   ....[178]....
        /*04e4*/ 	.word	0xffffffff


	//   ....[179]....
        /*04e8*/ 	.word	0xffffffff


	//   ....[180]....
        /*04ec*/ 	.word	0xffffffff


	//   ....[181]....
        /*04f0*/ 	.word	0xffffffff


	//   ....[182]....
        /*04f4*/ 	.word	0xffffffff


	//   ....[183]....
        /*04f8*/ 	.word	0xffffffff


	//   ....[184]....
        /*04fc*/ 	.word	0xffffffff


	//   ....[185]....
        /*0500*/ 	.word	0xffffffff


	//   ....[186]....
        /*0504*/ 	.word	0xffffffff


	//   ....[187]....
        /*0508*/ 	.word	0xffffffff


	//   ....[188]....
        /*050c*/ 	.word	0xffffffff


	//   ....[189]....
        /*0510*/ 	.word	0xffffffff


	//   ....[190]....
        /*0514*/ 	.word	0xffffffff


	//   ....[191]....
        /*0518*/ 	.word	0xffffffff


	//   ....[192]....
        /*051c*/ 	.word	0xffffffff


	//   ....[193]....
        /*0520*/ 	.word	0xffffffff


	//   ....[194]....
        /*0524*/ 	.word	0xffffffff


	//   ....[195]....
        /*0528*/ 	.word	0xffffffff


	//   ....[196]....
        /*052c*/ 	.word	0xffffffff


	//   ....[197]....
        /*0530*/ 	.word	0xffffffff


	//   ....[198]....
        /*0534*/ 	.word	0xffffffff


	//   ....[199]....
        /*0538*/ 	.word	0xffffffff


	//   ....[200]....
        /*053c*/ 	.word	0xffffffff


	//   ....[201]....
        /*0540*/ 	.word	0xffffffff


	//   ....[202]....
        /*0544*/ 	.word	0xffffffff


	//   ....[203]....
        /*0548*/ 	.word	0xffffffff


	//   ....[204]....
        /*054c*/ 	.word	0xffffffff


	//   ....[205]....
        /*0550*/ 	.word	0xffffffff


	//   ....[206]....
        /*0554*/ 	.word	0xffffffff


	//   ....[207]....
        /*0558*/ 	.word	0xffffffff


	//   ....[208]....
        /*055c*/ 	.word	0xffffffff


	//   ....[209]....
        /*0560*/ 	.word	0xffffffff


	//   ....[210]....
        /*0564*/ 	.word	0xffffffff


	//   ....[211]....
        /*0568*/ 	.word	0xffffffff


	//   ....[212]....
        /*056c*/ 	.word	0x0500000f


	//   ....[213]....
        /*0570*/ 	.word	0x0500000f


	//   ....[214]....
        /*0574*/ 	.word	0x0500000f


	//   ....[215]....
        /*0578*/ 	.word	0x0500000f


	//   ....[216]....
        /*057c*/ 	.word	0x0500000f


	//   ....[217]....
        /*0580*/ 	.word	0x0500000f


	//----- nvinfo : EIATTR_COOP_GROUP_INSTR_OFFSETS
	.align		4
.L_1392:
        /*0584*/ 	.byte	0x04, 0x28
        /*0586*/ 	.short	(.L_1394 - .L_1393)


	//   ....[0]....
.L_1393:
        /*0588*/ 	.word	0x00000070


	//   ....[1]....
        /*058c*/ 	.word	0x000001a0


	//   ....[2]....
        /*0590*/ 	.word	0x000001f0


	//   ....[3]....
        /*0594*/ 	.word	0x000003e0


	//   ....[4]....
        /*0598*/ 	.word	0x00000610


	//   ....[5]....
        /*059c*/ 	.word	0x00000f60


	//   ....[6]....
        /*05a0*/ 	.word	0x00002120


	//   ....[7]....
        /*05a4*/ 	.word	0x00002270


	//   ....[8]....
        /*05a8*/ 	.word	0x00002400


	//   ....[9]....
        /*05ac*/ 	.word	0x000024a0


	//   ....[10]....
        /*05b0*/ 	.word	0x000024d0


	//   ....[11]....
        /*05b4*/ 	.word	0x000025d0


	//   ....[12]....
        /*05b8*/ 	.word	0x00002840


	//   ....[13]....
        /*05bc*/ 	.word	0x00002920


	//   ....[14]....
        /*05c0*/ 	.word	0x000029e0


	//   ....[15]....
        /*05c4*/ 	.word	0x00002da0


	//   ....[16]....
        /*05c8*/ 	.word	0x00002dc0


	//   ....[17]....
        /*05cc*/ 	.word	0x00002df0


	//   ....[18]....
        /*05d0*/ 	.word	0x00002e00


	//   ....[19]....
        /*05d4*/ 	.word	0x00002fe0


	//   ....[20]....
        /*05d8*/ 	.word	0x00003170


	//   ....[21]....
        /*05dc*/ 	.word	0x000031d0


	//   ....[22]....
        /*05e0*/ 	.word	0x00003210


	//   ....[23]....
        /*05e4*/ 	.word	0x00003360


	//   ....[24]....
        /*05e8*/ 	.word	0x00003390


	//   ....[25]....
        /*05ec*/ 	.word	0x000033b0


	//   ....[26]....
        /*05f0*/ 	.word	0x000033d0


	//   ....[27]....
        /*05f4*/ 	.word	0x00003420


	//   ....[28]....
        /*05f8*/ 	.word	0x00003430


	//   ....[29]....
        /*05fc*/ 	.word	0x00003440


	//   ....[30]....
        /*0600*/ 	.word	0x00003560


	//   ....[31]....
        /*0604*/ 	.word	0x00003580


	//   ....[32]....
        /*0608*/ 	.word	0x00003590


	//   ....[33]....
        /*060c*/ 	.word	0x000035b0


	//   ....[34]....
        /*0610*/ 	.word	0x000035c0


	//   ....[35]....
        /*0614*/ 	.word	0x000035d0


	//   ....[36]....
        /*0618*/ 	.word	0x00003600


	//   ....[37]....
        /*061c*/ 	.word	0x00003680


	//   ....[38]....
        /*0620*/ 	.word	0x000036e0


	//   ....[39]....
        /*0624*/ 	.word	0x00003710


	//   ....[40]....
        /*0628*/ 	.word	0x00003720


	//   ....[41]....
        /*062c*/ 	.word	0x00003740


	//   ....[42]....
        /*0630*/ 	.word	0x000037b0


	//   ....[43]....
        /*0634*/ 	.word	0x000037c0


	//   ....[44]....
        /*0638*/ 	.word	0x000037f0


	//   ....[45]....
        /*063c*/ 	.word	0x00003920


	//   ....[46]....
        /*0640*/ 	.word	0x00003940


	//   ....[47]....
        /*0644*/ 	.word	0x00003950


	//   ....[48]....
        /*0648*/ 	.word	0x00003960


	//   ....[49]....
        /*064c*/ 	.word	0x00003970


	//   ....[50]....
        /*0650*/ 	.word	0x00003980


	//   ....[51]....
        /*0654*/ 	.word	0x00003990


	//   ....[52]....
        /*0658*/ 	.word	0x000039f0


	//   ....[53]....
        /*065c*/ 	.word	0x00003a50


	//   ....[54]....
        /*0660*/ 	.word	0x00003a80


	//   ....[55]....
        /*0664*/ 	.word	0x00003ac0


	//   ....[56]....
        /*0668*/ 	.word	0x00003ad0


	//   ....[57]....
        /*066c*/ 	.word	0x00003af0


	//   ....[58]....
        /*0670*/ 	.word	0x00003b00


	//   ....[59]....
        /*0674*/ 	.word	0x00003b10


	//   ....[60]....
        /*0678*/ 	.word	0x00003b20


	//   ....[61]....
        /*067c*/ 	.word	0x00003b30


	//   ....[62]....
        /*0680*/ 	.word	0x00003b70


	//   ....[63]....
        /*0684*/ 	.word	0x00003b80


	//   ....[64]....
        /*0688*/ 	.word	0x00003b90


	//   ....[65]....
        /*068c*/ 	.word	0x00003ba0


	//   ....[66]....
        /*0690*/ 	.word	0x00003bb0


	//   ....[67]....
        /*0694*/ 	.word	0x00003bc0


	//   ....[68]....
        /*0698*/ 	.word	0x00003bd0


	//   ....[69]....
        /*069c*/ 	.word	0x00003be0


	//   ....[70]....
        /*06a0*/ 	.word	0x00006350


	//   ....[71]....
        /*06a4*/ 	.word	0x00006390


	//   ....[72]....
        /*06a8*/ 	.word	0x000063d0


	//   ....[73]....
        /*06ac*/ 	.word	0x00006410


	//   ....[74]....
        /*06b0*/ 	.word	0x00006440


	//   ....[75]....
        /*06b4*/ 	.word	0x00006470


	//   ....[76]....
        /*06b8*/ 	.word	0x00006720


	//   ....[77]....
        /*06bc*/ 	.word	0x000067d0


	//   ....[78]....
        /*06c0*/ 	.word	0x00006850


	//   ....[79]....
        /*06c4*/ 	.word	0x00006890


	//   ....[80]....
        /*06c8*/ 	.word	0x000068c0


	//   ....[81]....
        /*06cc*/ 	.word	0x000068f0


	//   ....[82]....
        /*06d0*/ 	.word	0x00006910


	//   ....[83]....
        /*06d4*/ 	.word	0x00006950


	//   ....[84]....
        /*06d8*/ 	.word	0x00006970


	//   ....[85]....
        /*06dc*/ 	.word	0x000069c0


	//   ....[86]....
        /*06e0*/ 	.word	0x00006a60


	//   ....[87]....
        /*06e4*/ 	.word	0x00006aa0


	//   ....[88]....
        /*06e8*/ 	.word	0x00006ae0


	//   ....[89]....
        /*06ec*/ 	.word	0x00006b50


	//   ....[90]....
        /*06f0*/ 	.word	0x00006b90


	//   ....[91]....
        /*06f4*/ 	.word	0x00006bb0


	//   ....[92]....
        /*06f8*/ 	.word	0x00006c60


	//   ....[93]....
        /*06fc*/ 	.word	0x00006d30


	//   ....[94]....
        /*0700*/ 	.word	0x00006d60


	//   ....[95]....
        /*0704*/ 	.word	0x00006d70


	//   ....[96]....
        /*0708*/ 	.word	0x00006da0


	//   ....[97]....
        /*070c*/ 	.word	0x00006de0


	//   ....[98]....
        /*0710*/ 	.word	0x00006e10


	//   ....[99]....
        /*0714*/ 	.word	0x00006ec0


	//   ....[100]....
        /*0718*/ 	.word	0x00006f60


	//   ....[101]....
        /*071c*/ 	.word	0x00006fa0


	//   ....[102]....
        /*0720*/ 	.word	0x000073b0


	//   ....[103]....
        /*0724*/ 	.word	0x000073c0


	//   ....[104]....
        /*0728*/ 	.word	0x000073d0


	//   ....[105]....
        /*072c*/ 	.word	0x000073e0


	//   ....[106]....
        /*0730*/ 	.word	0x000073f0


	//   ....[107]....
        /*0734*/ 	.word	0x00007400


	//   ....[108]....
        /*0738*/ 	.word	0x00007430


	//   ....[109]....
        /*073c*/ 	.word	0x00007460


	//   ....[110]....
        /*0740*/ 	.word	0x00007470


	//   ....[111]....
        /*0744*/ 	.word	0x000074a0


	//   ....[112]....
        /*0748*/ 	.word	0x000074d0


	//   ....[113]....
        /*074c*/ 	.word	0x00007530


	//   ....[114]....
        /*0750*/ 	.word	0x00007540


	//   ....[115]....
        /*0754*/ 	.word	0x00007580


	//   ....[116]....
        /*0758*/ 	.word	0x000075c0


	//   ....[117]....
        /*075c*/ 	.word	0x00007600


	//   ....[118]....
        /*0760*/ 	.word	0x00007610


	//   ....[119]....
        /*0764*/ 	.word	0x00007650


	//   ....[120]....
        /*0768*/ 	.word	0x00007690


	//   ....[121]....
        /*076c*/ 	.word	0x000076a0


	//   ....[122]....
        /*0770*/ 	.word	0x000076e0


	//   ....[123]....
        /*0774*/ 	.word	0x00007720


	//   ....[124]....
        /*0778*/ 	.word	0x00007760


	//   ....[125]....
        /*077c*/ 	.word	0x00007770


	//   ....[126]....
        /*0780*/ 	.word	0x000077b0


	//   ....[127]....
        /*0784*/ 	.word	0x000077f0


	//   ....[128]....
        /*0788*/ 	.word	0x00007830


	//   ....[129]....
        /*078c*/ 	.word	0x00007870


	//   ....[130]....
        /*0790*/ 	.word	0x000078b0


	//   ....[131]....
        /*0794*/ 	.word	0x000078f0


	//   ....[132]....
        /*0798*/ 	.word	0x00007930


	//   ....[133]....
        /*079c*/ 	.word	0x00007950


	//   ....[134]....
        /*07a0*/ 	.word	0x00009dd0


	//   ....[135]....
        /*07a4*/ 	.word	0x00009e10


	//   ....[136]....
        /*07a8*/ 	.word	0x00009e30


	//   ....[137]....
        /*07ac*/ 	.word	0x00009e80


	//   ....[138]....
        /*07b0*/ 	.word	0x00009f50


	//   ....[139]....
        /*07b4*/ 	.word	0x0000a030


	//   ....[140]....
        /*07b8*/ 	.word	0x0000a070


	//   ....[141]....
        /*07bc*/ 	.word	0x0000a100


	//   ....[142]....
        /*07c0*/ 	.word	0x0000a150


	//   ....[143]....
        /*07c4*/ 	.word	0x0000a220


	//   ....[144]....
        /*07c8*/ 	.word	0x0000a2a0


	//   ....[145]....
        /*07cc*/ 	.word	0x0000a320


	//   ....[146]....
        /*07d0*/ 	.word	0x0000a360


	//   ....[147]....
        /*07d4*/ 	.word	0x0000a3d0


	//   ....[148]....
        /*07d8*/ 	.word	0x0000a410


	//   ....[149]....
        /*07dc*/ 	.word	0x0000a4d0


	//   ....[150]....
        /*07e0*/ 	.word	0x0000a640


	//   ....[151]....
        /*07e4*/ 	.word	0x0000a790


	//   ....[152]....
        /*07e8*/ 	.word	0x0000a890


	//   ....[153]....
        /*07ec*/ 	.word	0x0000a930


	//   ....[154]....
        /*07f0*/ 	.word	0x0000aad0


	//   ....[155]....
        /*07f4*/ 	.word	0x0000ae70


	//   ....[156]....
        /*07f8*/ 	.word	0x0000b0f0


	//   ....[157]....
        /*07fc*/ 	.word	0x0000b130


	//   ....[158]....
        /*0800*/ 	.word	0x0000b160


	//   ....[159]....
        /*0804*/ 	.word	0x0000b1a0


	//   ....[160]....
        /*0808*/ 	.word	0x0000b1e0


	//   ....[161]....
        /*080c*/ 	.word	0x0000b220


	//   ....[162]....
        /*0810*/ 	.word	0x0000b260


	//   ....[163]....
        /*0814*/ 	.word	0x0000b430


	//   ....[164]....
        /*0818*/ 	.word	0x0000b470


	//   ....[165]....
        /*081c*/ 	.word	0x0000b4b0


	//   ....[166]....
        /*0820*/ 	.word	0x0000b640


	//   ....[167]....
        /*0824*/ 	.word	0x0000b650


	//   ....[168]....
        /*0828*/ 	.word	0x0000b660


	//   ....[169]....
        /*082c*/ 	.word	0x0000b670


	//   ....[170]....
        /*0830*/ 	.word	0x0000b680


	//   ....[171]....
        /*0834*/ 	.word	0x0000b690


	//   ....[172]....
        /*0838*/ 	.word	0x0000b6c0


	//   ....[173]....
        /*083c*/ 	.word	0x0000b6f0


	//   ....[174]....
        /*0840*/ 	.word	0x0000b730


	//   ....[175]....
        /*0844*/ 	.word	0x0000b740


	//   ....[176]....
        /*0848*/ 	.word	0x0000b790


	//   ....[177]....
        /*084c*/ 	.word	0x0000b7d0


	//   ....[178]....
        /*0850*/ 	.word	0x0000b800


	//   ....[179]....
        /*0854*/ 	.word	0x0000b830


	//   ....[180]....
        /*0858*/ 	.word	0x0000b850


	//   ....[181]....
        /*085c*/ 	.word	0x0000b8c0


	//   ....[182]....
        /*0860*/ 	.word	0x0000b8d0


	//   ....[183]....
        /*0864*/ 	.word	0x0000b900


	//   ....[184]....
        /*0868*/ 	.word	0x0000b940


	//   ....[185]....
        /*086c*/ 	.word	0x0000b980


	//   ....[186]....
        /*0870*/ 	.word	0x0000b9c0


	//   ....[187]....
        /*0874*/ 	.word	0x0000b9e0


	//   ....[188]....
        /*0878*/ 	.word	0x0000ba20


	//   ....[189]....
        /*087c*/ 	.word	0x0000ba30


	//   ....[190]....
        /*0880*/ 	.word	0x0000ba40


	//   ....[191]....
        /*0884*/ 	.word	0x0000ba70


	//   ....[192]....
        /*0888*/ 	.word	0x0000bab0


	//   ....[193]....
        /*088c*/ 	.word	0x0000baf0


	//   ....[194]....
        /*0890*/ 	.word	0x0000bb20


	//   ....[195]....
        /*0894*/ 	.word	0x0000bb30


	//   ....[196]....
        /*0898*/ 	.word	0x0000bb60


	//   ....[197]....
        /*089c*/ 	.word	0x0000bba0


	//   ....[198]....
        /*08a0*/ 	.word	0x0000da20


	//   ....[199]....
        /*08a4*/ 	.word	0x0000dbc0


	//   ....[200]....
        /*08a8*/ 	.word	0x0000de10


	//   ....[201]....
        /*08ac*/ 	.word	0x0000dfb0


	//   ....[202]....
        /*08b0*/ 	.word	0x0000e0d0


	//   ....[203]....
        /*08b4*/ 	.word	0x0000e620


	//   ....[204]....
        /*08b8*/ 	.word	0x0000e950


	//   ....[205]....
        /*08bc*/ 	.word	0x0000ec90


	//   ....[206]....
        /*08c0*/ 	.word	0x0000ef40


	//   ....[207]....
        /*08c4*/ 	.word	0x0000f180


	//   ....[208]....
        /*08c8*/ 	.word	0x0000f3f0


	//   ....[209]....
        /*08cc*/ 	.word	0x0000f6c0


	//   ....[210]....
        /*08d0*/ 	.word	0x0000f8e0


	//   ....[211]....
        /*08d4*/ 	.word	0x0000fa70


	//   ....[212]....
        /*08d8*/ 	.word	0x00011990


	//   ....[213]....
        /*08dc*/ 	.word	0x00011c20


	//   ....[214]....
        /*08e0*/ 	.word	0x00011c90


	//   ....[215]....
        /*08e4*/ 	.word	0x00011d00


	//   ....[216]....
        /*08e8*/ 	.word	0x00011d70


	//   ....[217]....
        /*08ec*/ 	.word	0x00011de0


	//----- nvinfo : EIATTR_REG_RECONFIG
	.align		4
.L_1394:
        /*08f0*/ 	.byte	0x01, 0x54
	.zero		2


	//----- nvinfo : EIATTR_SYSCALL_OFFSETS
	.align		4
        /*08f4*/ 	.byte	0x04, 0x46
        /*08f6*/ 	.short	(.L_1396 - .L_1395)


	//   ....[0]....
.L_1395:
        /*08f8*/ 	.word	0x00000bc0


	//   ....[1]....
        /*08fc*/ 	.word	0x00000cb0


	//   ....[2]....
        /*0900*/ 	.word	0x00000e10


	//   ....[3]....
        /*0904*/ 	.word	0x00000f00


	//----- nvinfo : EIATTR_MBARRIER_INSTR_OFFSETS
	.align		4
.L_1396:
        /*0908*/ 	.byte	0x04, 0x39
        /*090a*/ 	.short	(.L_1398 - .L_1397)


	//   ....[0]....
.L_1397:
        /*090c*/ 	.word	0x00000290
        /*0910*/ 	.word	0x000000ff
        /*0914*/ 	.word	0x00030c00
        /*0918*/ 	.short	0x0100
        /*091a*/ 	.byte	0x06
	.zero		1


	//   ....[1]....
        /*091c*/ 	.word	0x00000390
        /*0920*/ 	.word	0x000000ff
        /*0924*/ 	.word	0x00030c10
        /*0928*/ 	.short	0x0100
        /*092a*/ 	.byte	0x08
	.zero		1


	//   ....[2]....
        /*092c*/ 	.word	0x000003a0
        /*0930*/ 	.word	0x000000ff
        /*0934*/ 	.word	0x00030c20
        /*0938*/ 	.short	0x0100
        /*093a*/ 	.byte	0x08
	.zero		1


	//   ....[3]....
        /*093c*/ 	.word	0x000003b0
        /*0940*/ 	.word	0x000000ff
        /*0944*/ 	.word	0x00030c18
        /*0948*/ 	.short	0x0100
        /*094a*/ 	.byte	0x08
	.zero		1


	//   ....[4]....
        /*094c*/ 	.word	0x000003c0
        /*0950*/ 	.word	0x000000ff
        /*0954*/ 	.word	0x00030c28
        /*0958*/ 	.short	0x0100
        /*095a*/ 	.byte	0x08
	.zero		1


	//   ....[5]....
        /*095c*/ 	.word	0x000004f0
        /*0960*/ 	.word	0x000000ff
        /*0964*/ 	.word	0x00030c30
        /*0968*/ 	.short	0x0100
        /*096a*/ 	.byte	0x08
	.zero		1


	//   ....[6]....
        /*096c*/ 	.word	0x00000500
        /*0970*/ 	.word	0x000000ff
        /*0974*/ 	.word	0x00030c40
        /*0978*/ 	.short	0x0100
        /*097a*/ 	.byte	0x08
	.zero		1


	//   ....[7]....
        /*097c*/ 	.word	0x00000510
        /*0980*/ 	.word	0x000000ff
        /*0984*/ 	.word	0x00030c38
        /*0988*/ 	.short	0x0100
        /*098a*/ 	.byte	0x08
	.zero		1


	//   ....[8]....
        /*098c*/ 	.word	0x00000520
        /*0990*/ 	.word	0x000000ff
        /*0994*/ 	.word	0x00030c48
        /*0998*/ 	.short	0x0100
        /*099a*/ 	.byte	0x08
	.zero		1


	//   ....[9]....
        /*099c*/ 	.word	0x00000fa0
        /*09a0*/ 	.word	0x000000de
        /*09a4*/ 	.word	0x00030c00
        /*09a8*/ 	.short	0x010a
        /*09aa*/ 	.byte	0x3f
	.zero		1


	//   ....[10]....
        /*09ac*/ 	.word	0x000010c0
        /*09b0*/ 	.word	0x000000de
        /*09b4*/ 	.word	0x00030c00
        /*09b8*/ 	.short	0x010a
        /*09ba*/ 	.byte	0x3f
	.zero		1


	//   ....[11]....
        /*09bc*/ 	.word	0x00001b50
        /*09c0*/ 	.word	0x00000008
        /*09c4*/ 	.word	0x00030c10
        /*09c8*/ 	.short	0x010a
        /*09ca*/ 	.byte	0x3f
	.zero		1


	//   ....[12]....
        /*09cc*/ 	.word	0x00001bc0
        /*09d0*/ 	.word	0x00000008
        /*09d4*/ 	.word	0x00030c10
        /*09d8*/ 	.short	0x010a
        /*09da*/ 	.byte	0x3f
	.zero		1


	//   ....[13]....
        /*09dc*/ 	.word	0x00001fa0
        /*09e0*/ 	.word	0x00000008
        /*09e4*/ 	.word	0x00030c30
        /*09e8*/ 	.short	0x010a
        /*09ea*/ 	.byte	0x3f
	.zero		1


	//   ....[14]....
        /*09ec*/ 	.word	0x00002020
        /*09f0*/ 	.word	0x00000008
        /*09f4*/ 	.word	0x00030c30
        /*09f8*/ 	.short	0x010a
        /*09fa*/ 	.byte	0x3f
	.zero		1


	//   ....[15]....
        /*09fc*/ 	.word	0x00005090
        /*0a00*/ 	.word	0x00000009
        /*0a04*/ 	.word	0x00000000
        /*0a08*/ 	.short	0x0101
        /*0a0a*/ 	.byte	0x3f
	.zero		1


	//   ....[16]....
        /*0a0c*/ 	.word	0x000054e0
        /*0a10*/ 	.word	0x00000008
        /*0a14*/ 	.word	0x00000000
        /*0a18*/ 	.short	0x0101
        /*0a1a*/ 	.byte	0x3f
	.zero		1


	//   ....[17]....
        /*0a1c*/ 	.word	0x00005d90
        /*0a20*/ 	.word	0x00000006
        /*0a24*/ 	.word	0x00030c10
        /*0a28*/ 	.short	0x010a
        /*0a2a*/ 	.byte	0x3f
	.zero		1


	//   ....[18]....
        /*0a2c*/ 	.word	0x00005e10
        /*0a30*/ 	.word	0x00000006
        /*0a34*/ 	.word	0x00030c10
        /*0a38*/ 	.short	0x010a
        /*0a3a*/ 	.byte	0x3f
	.zero		1


	//   ....[19]....
        /*0a3c*/ 	.word	0x00006210
        /*0a40*/ 	.word	0x00000006
        /*0a44*/ 	.word	0x00030c30
        /*0a48*/ 	.short	0x010a
        /*0a4a*/ 	.byte	0x3f
	.zero		1


	//   ....[20]....
        /*0a4c*/ 	.word	0x000062a0
        /*0a50*/ 	.word	0x00000006
        /*0a54*/ 	.word	0x00030c30
        /*0a58*/ 	.short	0x010a
        /*0a5a*/ 	.byte	0x3f
	.zero		1


	//   ....[21]....
        /*0a5c*/ 	.word	0x00008a70
        /*0a60*/ 	.word	0x00000007
        /*0a64*/ 	.word	0x00000000
        /*0a68*/ 	.short	0x0101
        /*0a6a*/ 	.byte	0x3f
	.zero		1


	//   ....[22]....
        /*0a6c*/ 	.word	0x00008ee0
        /*0a70*/ 	.word	0x00000006
        /*0a74*/ 	.word	0x00000000
        /*0a78*/ 	.short	0x0101
        /*0a7a*/ 	.byte	0x3f
	.zero		1


	//   ....[23]....
        /*0a7c*/ 	.word	0x00009730
        /*0a80*/ 	.word	0x00000007
        /*0a84*/ 	.word	0x00030c10
        /*0a88*/ 	.short	0x010a
        /*0a8a*/ 	.byte	0x3f
	.zero		1


	//   ....[24]....
        /*0a8c*/ 	.word	0x000097b0
        /*0a90*/ 	.word	0x00000007
        /*0a94*/ 	.word	0x00030c10
        /*0a98*/ 	.short	0x010a
        /*0a9a*/ 	.byte	0x3f
	.zero		1


	//   ....[25]....
        /*0a9c*/ 	.word	0x00009bc0
        /*0aa0*/ 	.word	0x00000007
        /*0aa4*/ 	.word	0x00030c30
        /*0aa8*/ 	.short	0x010a
        /*0aaa*/ 	.byte	0x3f
	.zero		1


	//   ....[26]....
        /*0aac*/ 	.word	0x00009c50
        /*0ab0*/ 	.word	0x00000007
        /*0ab4*/ 	.word	0x00030c30
        /*0ab8*/ 	.short	0x010a
        /*0aba*/ 	.byte	0x3f
	.zero		1


	//   ....[27]....
        /*0abc*/ 	.word	0x0000cd80
        /*0ac0*/ 	.word	0x00000008
        /*0ac4*/ 	.word	0x00000000
        /*0ac8*/ 	.short	0x0101
        /*0aca*/ 	.byte	0x3f
	.zero		1


	//   ....[28]....
        /*0acc*/ 	.word	0x0000d1f0
        /*0ad0*/ 	.word	0x00000007
        /*0ad4*/ 	.word	0x00000000
        /*0ad8*/ 	.short	0x0101
        /*0ada*/ 	.byte	0x3f
	.zero		1


	//   ....[29]....
        /*0adc*/ 	.word	0x000100e0
        /*0ae0*/ 	.word	0x00000010
        /*0ae4*/ 	.word	0x00030c20
        /*0ae8*/ 	.short	0x010a
        /*0aea*/ 	.byte	0x3f
	.zero		1


	//   ....[30]....
        /*0aec*/ 	.word	0x000106b0
        /*0af0*/ 	.word	0x00000010
        /*0af4*/ 	.word	0x00030c40
        /*0af8*/ 	.short	0x010a
        /*0afa*/ 	.byte	0x3f
	.zero		1


	//   ....[31]....
        /*0afc*/ 	.word	0x000108e0
        /*0b00*/ 	.word	0x00000010
        /*0b04*/ 	.word	0x00030c28
        /*0b08*/ 	.short	0x010a
        /*0b0a*/ 	.byte	0x3f
	.zero		1


	//   ....[32]....
        /*0b0c*/ 	.word	0x00010b10
        /*0b10*/ 	.word	0x00000010
        /*0b14*/ 	.word	0x00030c48
        /*0b18*/ 	.short	0x010a
        /*0b1a*/ 	.byte	0x3f
	.zero		1


	//   ....[33]....
        /*0b1c*/ 	.word	0x00010cf0
        /*0b20*/ 	.word	0x00000010
        /*0b24*/ 	.word	0x00030c20
        /*0b28*/ 	.short	0x010a
        /*0b2a*/ 	.byte	0x3f
	.zero		1


	//   ....[34]....
        /*0b2c*/ 	.word	0x00010fa0
        /*0b30*/ 	.word	0x00000010
        /*0b34*/ 	.word	0x00030c40
        /*0b38*/ 	.short	0x010a
        /*0b3a*/ 	.byte	0x3f
	.zero		1


	//   ....[35]....
        /*0b3c*/ 	.word	0x000111a0
        /*0b40*/ 	.word	0x00000010
        /*0b44*/ 	.word	0x00030c28
        /*0b48*/ 	.short	0x010a
        /*0b4a*/ 	.byte	0x3f
	.zero		1


	//   ....[36]....
        /*0b4c*/ 	.word	0x00011420
        /*0b50*/ 	.word	0x00000003
        /*0b54*/ 	.word	0x00030c40
        /*0b58*/ 	.short	0x010a
        /*0b5a*/ 	.byte	0x3f
	.zero		1


	//   ....[37]....
        /*0b5c*/ 	.word	0x000117f0
        /*0b60*/ 	.word	0x00000006
        /*0b64*/ 	.word	0x00000000
        /*0b68*/ 	.short	0x010a
        /*0b6a*/ 	.byte	0x3f
	.zero		1


	//   ....[38]....
        /*0b6c*/ 	.word	0x00011850
        /*0b70*/ 	.word	0x00000003
        /*0b74*/ 	.word	0x00000000
        /*0b78*/ 	.short	0x010a
        /*0b7a*/ 	.byte	0x3f
	.zero		1


	//   ....[39]....
        /*0b7c*/ 	.word	0x000118b0
        /*0b80*/ 	.word	0x00000002
        /*0b84*/ 	.word	0x00000000
        /*0b88*/ 	.short	0x010a
        /*0b8a*/ 	.byte	0x3f
	.zero		1


	//   ....[40]....
        /*0b8c*/ 	.word	0x000118e0
        /*0b90*/ 	.word	0x00000003
        /*0b94*/ 	.word	0x00000000
        /*0b98*/ 	.short	0x010a
        /*0b9a*/ 	.byte	0x3f
	.zero		1


	//   ....[41]....
        /*0b9c*/ 	.word	0x000119c0
        /*0ba0*/ 	.word	0x000000de
        /*0ba4*/ 	.word	0x00030c00
        /*0ba8*/ 	.short	0x010a
        /*0baa*/ 	.byte	0x3f
	.zero		1


	//   ....[42]....
        /*0bac*/ 	.word	0x00011a10
        /*0bb0*/ 	.word	0x00000008
        /*0bb4*/ 	.word	0x00030c10
        /*0bb8*/ 	.short	0x010a
        /*0bba*/ 	.byte	0x3f
	.zero		1


	//   ....[43]....
        /*0bbc*/ 	.word	0x00011a60
        /*0bc0*/ 	.word	0x00000008
        /*0bc4*/ 	.word	0x00030c30
        /*0bc8*/ 	.short	0x010a
        /*0bca*/ 	.byte	0x3f
	.zero		1


	//   ....[44]....
        /*0bcc*/ 	.word	0x00011ab0
        /*0bd0*/ 	.word	0x00000006
        /*0bd4*/ 	.word	0x00030c10
        /*0bd8*/ 	.short	0x010a
        /*0bda*/ 	.byte	0x3f
	.zero		1


	//   ....[45]....
        /*0bdc*/ 	.word	0x00011b00
        /*0be0*/ 	.word	0x00000006
        /*0be4*/ 	.word	0x00030c30
        /*0be8*/ 	.short	0x010a
        /*0bea*/ 	.byte	0x3f
	.zero		1


	//   ....[46]....
        /*0bec*/ 	.word	0x00011b50
        /*0bf0*/ 	.word	0x00000007
        /*0bf4*/ 	.word	0x00030c10
        /*0bf8*/ 	.short	0x010a
        /*0bfa*/ 	.byte	0x3f
	.zero		1


	//   ....[47]....
        /*0bfc*/ 	.word	0x00011ba0
        /*0c00*/ 	.word	0x00000007
        /*0c04*/ 	.word	0x00030c30
        /*0c08*/ 	.short	0x010a
        /*0c0a*/ 	.byte	0x3f
	.zero		1


	//   ....[48]....
        /*0c0c*/ 	.word	0x00011e20
        /*0c10*/ 	.word	0x00000010
        /*0c14*/ 	.word	0x00030c20
        /*0c18*/ 	.short	0x010a
        /*0c1a*/ 	.byte	0x3f
	.zero		1


	//   ....[49]....
        /*0c1c*/ 	.word	0x00011e70
        /*0c20*/ 	.word	0x00000010
        /*0c24*/ 	.word	0x00030c40
        /*0c28*/ 	.short	0x010a
        /*0c2a*/ 	.byte	0x3f
	.zero		1


	//   ....[50]....
        /*0c2c*/ 	.word	0x00011ec0
        /*0c30*/ 	.word	0x00000010
        /*0c34*/ 	.word	0x00030c28
        /*0c38*/ 	.short	0x010a
        /*0c3a*/ 	.byte	0x3f
	.zero		1


	//   ....[51]....
        /*0c3c*/ 	.word	0x00011f10
        /*0c40*/ 	.word	0x00000010
        /*0c44*/ 	.word	0x00030c48
        /*0c48*/ 	.short	0x010a
        /*0c4a*/ 	.byte	0x3f
	.zero		1


	//   ....[52]....
        /*0c4c*/ 	.word	0x00011f70
        /*0c50*/ 	.word	0x00000010
        /*0c54*/ 	.word	0x00030c20
        /*0c58*/ 	.short	0x010a
        /*0c5a*/ 	.byte	0x3f
	.zero		1


	//   ....[53]....
        /*0c5c*/ 	.word	0x00011fc0
        /*0c60*/ 	.word	0x00000010
        /*0c64*/ 	.word	0x00030c40
        /*0c68*/ 	.short	0x010a
        /*0c6a*/ 	.byte	0x3f
	.zero		1


	//   ....[54]....
        /*0c6c*/ 	.word	0x00012010
        /*0c70*/ 	.word	0x00000010
        /*0c74*/ 	.word	0x00030c28
        /*0c78*/ 	.short	0x010a
        /*0c7a*/ 	.byte	0x3f
	.zero		1


	//   ....[55]....
        /*0c7c*/ 	.word	0x00012060
        /*0c80*/ 	.word	0x00000003
        /*0c84*/ 	.word	0x00030c40
        /*0c88*/ 	.short	0x010a
        /*0c8a*/ 	.byte	0x3f
	.zero		1


	//   ....[56]....
        /*0c8c*/ 	.word	0x00012130
        /*0c90*/ 	.word	0x00000006
        /*0c94*/ 	.word	0x00000000
        /*0c98*/ 	.short	0x010a
        /*0c9a*/ 	.byte	0x3f
	.zero		1


	//   ....[57]....
        /*0c9c*/ 	.word	0x00012180
        /*0ca0*/ 	.word	0x00000003
        /*0ca4*/ 	.word	0x00000000
        /*0ca8*/ 	.short	0x010a
        /*0caa*/ 	.byte	0x3f
	.zero		1


	//   ....[58]....
        /*0cac*/ 	.word	0x000121d0
        /*0cb0*/ 	.word	0x00000002
        /*0cb4*/ 	.word	0x00000000
        /*0cb8*/ 	.short	0x010a
        /*0cba*/ 	.byte	0x3f
	.zero		1


	//----- nvinfo : EIATTR_NUM_MBARRIERS
	.align		4
.L_1398:
        /*0cbc*/ 	.byte	0x03, 0x38
        /*0cbe*/ 	.short	0x0009


	//----- nvinfo : EIATTR_EXIT_INSTR_OFFSETS
	.align		4
        /*0cc0*/ 	.byte	0x04, 0x1c
        /*0cc2*/ 	.short	(.L_1400 - .L_1399)


	//   ....[0]....
.L_1399:
        /*0cc4*/ 	.word	0x00011930


	//----- nvinfo : EIATTR_MAX_THREADS
	.align		4
.L_1400:
        /*0cc8*/ 	.byte	0x04, 0x05
        /*0cca*/ 	.short	(.L_1402 - .L_1401)
.L_1401:
        /*0ccc*/ 	.word	0x00000180
        /*0cd0*/ 	.word	0x00000001
        /*0cd4*/ 	.word	0x00000001


	//----- nvinfo : EIATTR_CRS_STACK_SIZE
	.align		4
.L_1402:
        /*0cd8*/ 	.byte	0x04, 0x1e
        /*0cda*/ 	.short	(.L_1404 - .L_1403)
.L_1403:
        /*0cdc*/ 	.word	0x00000000


	//----- nvinfo : EIATTR_CBANK_PARAM_SIZE
	.align		4
.L_1404:
        /*0ce0*/ 	.byte	0x03, 0x19
        /*0ce2*/ 	.short	0x06f0


	//----- nvinfo : EIATTR_PARAM_CBANK
	.align		4
        /*0ce4*/ 	.byte	0x04, 0x0a
        /*0ce6*/ 	.short	(.L_1406 - .L_1405)
	.align		4
.L_1405:
        /*0ce8*/ 	.word	index@(.nv.constant0._ZN7cutlass13device_kernelIN5flash11enable_sm90INS1_16FlashAttnBwdSm90INS1_25CollectiveMainloopBwdSm90ILi2ELi2ELi2EN4cute5tupleIJNS5_1CILi1EEES8_S8_EEENS6_IJNS7_ILi128EEESA_NS7_ILi64EEEEEENS_10bfloat16_tEfNS_4arch4Sm90ELb0ELb1ELb0ELb0ELb1ELb1ELb0ELb0ELi2ELi1ELi2ELi2ELb0EEENS1_24CollectiveEpilogueBwdGQAISC_fSF_Li256ELb0ELb1EEENS1_19SingleTileSchedulerILb0ELb0ELb0ELi128EEEEEEEEEvNT_6ParamsE)
        /*0cec*/ 	.short	0x0210
        /*0cee*/ 	.short	0x06f0


	//----- nvinfo : EIATTR_SW_WAR
	.align		4
.L_1406:
        /*0cf0*/ 	.byte	0x04, 0x36
        /*0cf2*/ 	.short	(.L_1408 - .L_1407)
.L_1407:
        /*0cf4*/ 	.word	0x00000008
.L_1408:


//--------------------- .nv.info._ZN7cutlass13device_kernelIN5flash11enable_sm90INS1_16FlashAttnBwdSm90INS1_25CollectiveMainloopBwdSm90ILi2ELi2ELi2EN4cute5tupleIJNS5_1CILi1EEES8_S8_EEENS6_IJNS7_ILi128EEESA_NS7_ILi64EEEEEENS_10bfloat16_tEfNS_4arch4Sm90ELb0ELb1ELb0ELb1ELb0ELb1ELb0ELb0ELi2ELi1ELi2ELi2ELb0EEENS1_21CollectiveEpilogueBwdISC_SD_SF_Li256ELb1ELb0ELi1EEENS1_19SingleTileSchedulerILb1ELb0ELb0ELi128EEEEEEEEEvNT_6ParamsE --------------------------
	.section	.nv.info._ZN7cutlass13device_kernelIN5flash11enable_sm90INS1_16FlashAttnBwdSm90INS1_25CollectiveMainloopBwdSm90ILi2ELi2ELi2EN4cute5tupleIJNS5_1CILi1EEES8_S8_EEENS6_IJNS7_ILi128EEESA_NS7_ILi64EEEEEENS_10bfloat16_tEfNS_4arch4Sm90ELb0ELb1ELb0ELb1ELb0ELb1ELb0ELb0ELi2ELi1ELi2ELi2ELb0EEENS1_21CollectiveEpilogueBwdISC_SD_SF_Li256ELb1ELb0ELi1EEENS1_19SingleTileSchedulerILb1ELb0ELb0ELi128EEEEEEEEEvNT_6ParamsE,"",@"SHT_CUDA_INFO"
	.sectionflags	@""
	.align	4


	//----- nvinfo : EIATTR_CUDA_API_VERSION
	.align		4
        /*0000*/ 	.byte	0x04, 0x37
        /*0002*/ 	.short	(.L_1410 - .L_1409)
.L_1409:
        /*0004*/ 	.word	0x00000082


	//----- nvinfo : EIATTR_KPARAM_INFO
	.align		4
.L_1410:
        /*0008*/ 	.byte	0x04, 0x17
        /*000a*/ 	.short	(.L_1412 - .L_1411)
.L_1411:
        /*000c*/ 	.word	0x00000000
        /*0010*/ 	.short	0x0000
        /*0012*/ 	.short	0x0070
        /*0014*/ 	.byte	0x00, 0xf0, 0x01, 0x1a


	//----- nvinfo : EIATTR_SPARSE_MMA_MASK
	.align		4
.L_1412:
        /*0018*/ 	.byte	0x03, 0x50
        /*001a*/ 	.short	0x0000


	//----- nvinfo : EIATTR_MAXREG_COUNT
	.align		4
        /*001c*/ 	.byte	0x03, 0x1b
        /*001e*/ 	.short	0x00a8


	//----- nvinfo : EIATTR_NUM_BARRIERS
	.align		4
        /*0020*/ 	.byte	0x02, 0x4c
        /*0022*/ 	.byte	0x10
	.zero		1


	//----- nvinfo : EIATTR_EXTERNS
	.align		4
        /*0024*/ 	.byte	0x04, 0x0f
        /*0026*/ 	.short	(.L_1414 - .L_1413)


	//   ....[0]....
	.align		4
.L_1413:
        /*0028*/ 	.word	index@(__assertfail)


	//----- nvinfo : EIATTR_ANNOTATIONS
	.align		4
.L_1414:
        /*002c*/ 	.byte	0x04, 0x55
        /*002e*/ 	.short	(.L_1416 - .L_1415)


	//   ....[0]....
.L_1415:
        /* <DEDUP_REMOVED lines=31> */


	//----- nvinfo : EIATTR_MERCURY_ISA_VERSION
	.align		4
.L_1416:
        /*0210*/ 	.byte	0x03, 0x5f
        /*0212*/ 	.short	0x0101


	//----- nvinfo : EIATTR_INT_WARP_WIDE_INSTR_OFFSETS
	.align		4
        /*0214*/ 	.byte	0x04, 0x31
        /*0216*/ 	.short	(.L_1418 - .L_1417)


	//   ....[0]....
.L_1417:
        /*0218*/ 	.word	0x00000190


	//   ....[1]....
        /*021c*/ 	.word	0x000001c0


	//----- nvinfo : EIATTR_COOP_GROUP_MASK_REGIDS
	.align		4
.L_1418:
        /*0220*/ 	.byte	0x04, 0x29
        /*0222*/ 	.short	(.L_1420 - .L_1419)


	//   ....[0]....
.L_1419:
        /*0224*/ 	.word	0xffffffff


	//   ....[1]....
        /*0228*/ 	.word	0xffffffff


	//   ....[2]....
        /*022c*/ 	.word	0xffffffff


	//   ....[3]....
        /*0230*/ 	.word	0xffffffff


	//   ....[4]....
        /*0234*/ 	.word	0xffffffff


	//   ....[5]....
        /*0238*/ 	.word	0xffffffff


	//   ....[6]....
        /*023c*/ 	.word	0xffffffff


	//   ....[7]....
        /*0240*/ 	.word	0xffffffff


	//   ....[8]....
        /*0244*/ 	.word	0xffffffff


	//   ....[9]....
        /*0248*/ 	.word	0xffffffff


	//   ....[10]....
        /*024c*/ 	.word	0xffffffff


	//   ....[11]....
        /*0250*/ 	.word	0xffffffff


	//   ....[12]....
        /*0254*/ 	.word	0xffffffff


	//   ....[13]....
        /*0258*/ 	.word	0xffffffff


	//   ....[14]....
        /*025c*/ 	.word	0xffffffff


	//   ....[15]....
        /*0260*/ 	.word	0xffffffff


	//   ....[16]....
        /*0264*/ 	.word	0xffffffff


	//   ....[17]....
        /*0268*/ 	.word	0xffffffff


	//   ....[18]....
        /*026c*/ 	.word	0xffffffff


	//   ....[19]....
        /*0270*/ 	.word	0xffffffff


	//   ....[20]....
        /*0274*/ 	.word	0xffffffff


	//   ....[21]....
        /*0278*/ 	.word	0xffffffff


	//   ....[22]....
        /*027c*/ 	.word	0xffffffff


	//   ....[23]....
        /*0280*/ 	.word	0xffffffff


	//   ....[24]....
        /*0284*/ 	.word	0xffffffff


	//   ....[25]....
        /*0288*/ 	.word	0xffffffff


	//   ....[26]....
        /*028c*/ 	.word	0xffffffff


	//   ....[27]....
        /*0290*/ 	.word	0xffffffff


	//   ....[28]....
        /*0294*/ 	.word	0xffffffff


	//   ....[29]....
        /*0298*/ 	.word	0xffffffff


	//   ....[30]....
        /*029c*/ 	.word	0xffffffff


	//   ....[31]....
        /*02a0*/ 	.word	0xffffffff


	//   ....[32]....
        /*02a4*/ 	.word	0xffffffff


	//   ....[33]....
        /*02a8*/ 	.word	0xffffffff


	//   ....[34]....
        /*02ac*/ 	.word	0xffffffff


	//   ....[35]....
        /*02b0*/ 	.word	0xffffffff


	//   ....[36]....
        /*02b4*/ 	.word	0xffffffff


	//   ....[37]....
        /*02b8*/ 	.word	0xffffffff


	//   ....[38]....
        /*02bc*/ 	.word	0xffffffff


	//   ....[39]....
        /*02c0*/ 	.word	0xffffffff


	//   ....[40]....
        /*02c4*/ 	.word	0xffffffff


	//   ....[41]....
        /*02c8*/ 	.word	0xffffffff


	//   ....[42]....
        /*02cc*/ 	.word	0xffffffff


	//   ....[43]....
        /*02d0*/ 	.word	0xffffffff


	//   ....[44]....
        /*02d4*/ 	.word	0xffffffff


	//   ....[45]....
        /*02d8*/ 	.word	0xffffffff


	//   ....[46]....
        /*02dc*/ 	.word	0xffffffff


	//   ....[47]....
        /*02e0*/ 	.word	0xffffffff


	//   ....[48]....
        /*02e4*/ 	.word	0xffffffff


	//   ....[49]....
        /*02e8*/ 	.word	0xffffffff


	//   ....[50]....
        /*02ec*/ 	.word	0xffffffff


	//   ....[51]....
        /*02f0*/ 	.word	0xffffffff


	//   ....[52]....
        /*02f4*/ 	.word	0xffffffff


	//   ....[53]....
        /*02f8*/ 	.word	0xffffffff


	//   ....[54]....
        /*02fc*/ 	.word	0xffffffff


	//   ....[55]....
        /*0300*/ 	.word	0xffffffff


	//   ....[56]....
        /*0304*/ 	.word	0xffffffff


	//   ....[57]....
        /*0308*/ 	.word	0xffffffff


	//   ....[58]....
        /*030c*/ 	.word	0xffffffff


	//   ....[59]....
        /*0310*/ 	.word	0xffffffff


	//   ....[60]....
        /*0314*/ 	.word	0xffffffff


	//   ....[61]....
        /*0318*/ 	.word	0xffffffff


	//   ....[62]....
        /*031c*/ 	.word	0xffffffff


	//   ....[63]....
        /*0320*/ 	.word	0xffffffff


	//   ....[64]....
        /*0324*/ 	.word	0xffffffff


	//   ....[65]....
        /*0328*/ 	.word	0xffffffff


	//   ....[66]....
        /*032c*/ 	.word	0xffffffff


	//   ....[67]....
        /*0330*/ 	.word	0xffffffff


	//   ....[68]....
        /*0334*/ 	.word	0xffffffff


	//   ....[69]....
        /*0338*/ 	.word	0xffffffff


	//   ....[70]....
        /*033c*/ 	.word	0xffffffff


	//   ....[71]....
        /*0340*/ 	.word	0xffffffff


	//   ....[72]....
        /*0344*/ 	.word	0xffffffff


	//   ....[73]....
        /*0348*/ 	.word	0xffffffff


	//   ....[74]....
        /*034c*/ 	.word	0xffffffff


	//   ....[75]....
        /*0350*/ 	.word	0xffffffff


	//   ....[76]....
        /*0354*/ 	.word	0xffffffff


	//   ....[77]....
        /*0358*/ 	.word	0xffffffff


	//   ....[78]....
        /*035c*/ 	.word	0xffffffff


	//   ....[79]....
        /*0360*/ 	.word	0xffffffff


	//   ....[80]....
        /*0364*/ 	.word	0xffffffff


	//   ....[81]....
        /*0368*/ 	.word	0xffffffff


	//   ....[82]....
        /*036c*/ 	.word	0xffffffff


	//   ....[83]....
        /*0370*/ 	.word	0xffffffff


	//   ....[84]....
        /*0374*/ 	.word	0xffffffff


	//   ....[85]....
        /*0378*/ 	.word	0xffffffff


	//   ....[86]....
        /*037c*/ 	.word	0xffffffff


	//   ....[87]....
        /*0380*/ 	.word	0xffffffff


	//   ....[88]....
        /*0384*/ 	.word	0xffffffff


	//   ....[89]....
        /*0388*/ 	.word	0xffffffff


	//   ....[90]....
        /*038c*/ 	.word	0xffffffff


	//   ....[91]....
        /*0390*/ 	.word	0xffffffff


	//   ....[92]....
        /*0394*/ 	.word	0xffffffff


	//   ....[93]....
        /*0398*/ 	.word	0xffffffff


	//   ....[94]....
        /*039c*/ 	.word	0xffffffff


	//   ....[95]....
        /*03a0*/ 	.word	0xffffffff


	//   ....[96]....
        /*03a4*/ 	.word	0xffffffff


	//   ....[97]....
        /*03a8*/ 	.word	0xffffffff


	//   ....[98]....
        /*03ac*/ 	.word	0xffffffff


	//   ....[99]....
        /*03b0*/ 	.word	0xffffffff


	//   ....[100]....
        /*03b4*/ 	.word	0xffffffff


	//   ....[101]....
        /*03b8*/ 	.word	0xffffffff


	//   ....[102]....
        /*03bc*/ 	.word	0xffffffff


	//   ....[103]....
        /*03c0*/ 	.word	0xffffffff


	//   ....[104]....
        /*03c4*/ 	.word	0xffffffff


	//   ....[105]....
        /*03c8*/ 	.word	0xffffffff


	//   ....[106]....
        /*03cc*/ 	.word	0xffffffff


	//   ....[107]....
        /*03d0*/ 	.word	0xffffffff


	//   ....[108]....
        /*03d4*/ 	.word	0xffffffff


	//   ....[109]....
        /*03d8*/ 	.word	0xffffffff


	//   ....[110]....
        /*03dc*/ 	.word	0xffffffff


	//   ....[111]....
        /*03e0*/ 	.word	0xffffffff


	//   ....[112]....
        /*03e4*/ 	.word	0xffffffff


	//   ....[113]....
        /*03e8*/ 	.word	0xffffffff


	//   ....[114]....
        /*03ec*/ 	.word	0xffffffff


	//   ....[115]....
        /*03f0*/ 	.word	0xffffffff


	//   ....[116]....
        /*03f4*/ 	.word	0xffffffff


	//   ....[117]....
        /*03f8*/ 	.word	0xffffffff


	//   ....[118]....
        /*03fc*/ 	.word	0xffffffff


	//   ....[119]....
        /*0400*/ 	.word	0xffffffff


	//   ....[120]....
        /*0404*/ 	.word	0xffffffff


	//   ....[121]....
        /*0408*/ 	.word	0xffffffff


	//   ....[122]....
        /*040c*/ 	.word	0xffffffff


	//   ....[123]....
        /*0410*/ 	.word	0xffffffff


	//   ....[124]....
        /*0414*/ 	.word	0xffffffff


	//   ....[125]....
        /*0418*/ 	.word	0xffffffff


	//   ....[126]....
        /*041c*/ 	.word	0xffffffff


	//   ....[127]....
        /*0420*/ 	.word	0xffffffff


	//   ....[128]....
        /*0424*/ 	.word	0xffffffff


	//   ....[129]....
        /*0428*/ 	.word	0xffffffff


	//   ....[130]....
        /*042c*/ 	.word	0xffffffff


	//   ....[131]....
        /*0430*/ 	.word	0xffffffff


	//   ....[132]....
        /*0434*/ 	.word	0xffffffff


	//   ....[133]....
        /*0438*/ 	.word	0xffffffff


	//   ....[134]....
        /*043c*/ 	.word	0xffffffff


	//   ....[135]....
        /*0440*/ 	.word	0xffffffff


	//   ....[136]....
        /*0444*/ 	.word	0xffffffff


	//   ....[137]....
        /*0448*/ 	.word	0xffffffff


	//   ....[138]....
        /*044c*/ 	.word	0xffffffff


	//   ....[139]....
        /*0450*/ 	.word	0xffffffff


	//   ....[140]....
        /*0454*/ 	.word	0xffffffff


	//   ....[141]....
        /*0458*/ 	.word	0xffffffff


	//   ....[142]....
        /*045c*/ 	.word	0xffffffff


	//   ....[143]....
        /*0460*/ 	.word	0xffffffff


	//   ....[144]....
        /*0464*/ 	.word	0xffffffff


	//   ....[145]....
        /*0468*/ 	.word	0xffffffff


	//   ....[146]....
        /*046c*/ 	.word	0xffffffff


	//   ....[147]....
        /*0470*/ 	.word	0xffffffff


	//   ....[148]....
        /*0474*/ 	.word	0xffffffff


	//   ....[149]....
        /*0478*/ 	.word	0xffffffff


	//   ....[150]....
        /*047c*/ 	.word	0xffffffff


	//   ....[151]....
        /*0480*/ 	.word	0xffffffff


	//   ....[152]....
        /*0484*/ 	.word	0xffffffff


	//   ....[153]....
        /*0488*/ 	.word	0xffffffff


	//   ....[154]....
        /*048c*/ 	.word	0xffffffff


	//   ....[155]....
        /*0490*/ 	.word	0xffffffff


	//   ....[156]....
        /*0494*/ 	.word	0xffffffff


	//   ....[157]....
        /*0498*/ 	.word	0xffffffff


	//   ....[158]....
        /*049c*/ 	.word	0xffffffff


	//   ....[159]....
        /*04a0*/ 	.word	0xffffffff


	//   ....[160]....
        /*04a4*/ 	.word	0xffffffff


	//   ....[161]....
        /*04a8*/ 	.word	0xffffffff


	//   ....[162]....
        /*04ac*/ 	.word	0xffffffff


	//   ....[163]....
        /*04b0*/ 	.word	0xffffffff


	//   ....[164]....
        /*04b4*/ 	.word	0xffffffff


	//   ....[165]....
        /*04b8*/ 	.word	0xffffffff


	//   ....[166]....
        /*04bc*/ 	.word	0xffffffff


	//   ....[167]....
        /*04c0*/ 	.word	0xffffffff


	//   ....[168]....
        /*04c4*/ 	.word	0xffffffff


	//   ....[169]....
        /*04c8*/ 	.word	0xffffffff


	//   ....[170]....
        /*04cc*/ 	.word	0xffffffff


	//   ....[171]....
        /*04d0*/ 	.word	0xffffffff


	//   ....[172]....
        /*04d4*/ 	.word	0xffffffff


	//   ....[173]....
        /*04d8*/ 	.word	0xffffffff


	//   ....[174]....
        /*04dc*/ 	.word	0xffffffff


	//   ....[175]....
        /*04e0*/ 	.word	0xffffffff


	//   ....[176]....
        /*04e4*/ 	.word	0xffffffff


	//   ....[177]....
        /*04e8*/ 	.word	0xffffffff


	//   ....[178]....
        /*04ec*/ 	.word	0xffffffff


	//   ....[179]....
        /*04f0*/ 	.word	0xffffffff


	//   ....[180]....
        /*04f4*/ 	.word	0xffffffff


	//   ....[181]....
        /*04f8*/ 	.word	0xffffffff


	//   ....[182]....
        /*04fc*/ 	.word	0xffffffff


	//   ....[183]....
        /*0500*/ 	.word	0xffffffff


	//   ....[184]....
        /*0504*/ 	.word	0xffffffff


	//   ....[185]....
        /*0508*/ 	.word	0xffffffff


	//   ....[186]....
        /*050c*/ 	.word	0xffffffff


	//   ....[187]....
        /*0510*/ 	.word	0xffffffff


	//   ....[188]....
        /*0514*/ 	.word	0xffffffff


	//   ....[189]....
        /*0518*/ 	.word	0xffffffff


	//   ....[190]....
        /*051c*/ 	.word	0xffffffff


	//   ....[191]....
        /*0520*/ 	.word	0xffffffff


	//   ....[192]....
        /*0524*/ 	.word	0xffffffff


	//   ....[193]....
        /*0528*/ 	.word	0xffffffff


	//   ....[194]....
        /*052c*/ 	.word	0xffffffff


	//   ....[195]....
        /*0530*/ 	.word	0xffffffff


	//   ....[196]....
        /*0534*/ 	.word	0xffffffff


	//   ....[197]....
        /*0538*/ 	.word	0xffffffff


	//   ....[198]....
        /*053c*/ 	.word	0xffffffff


	//   ....[199]....
        /*0540*/ 	.word	0x0500000f


	//----- nvinfo : EIATTR_COOP_GROUP_INSTR_OFFSETS
	.align		4
.L_1420:
        /*0544*/ 	.byte	0x04, 0x28
        /*0546*/ 	.short	(.L_1422 - .L_1421)


	//   ....[0]....
.L_1421:
        /*0548*/ 	.word	0x00000070


	//   ....[1]....
        /*054c*/ 	.word	0x000001a0


	//   ....[2]....
        /*0550*/ 	.word	0x000001f0


	//   ....[3]....
        /*0554*/ 	.word	0x000003e0


	//   ....[4]....
        /*0558*/ 	.word	0x00000620


	//   ....[5]....
        /*055c*/ 	.word	0x00001410


	//   ....[6]....
        /*0560*/ 	.word	0x00002440


	//   ....[7]....
        /*0564*/ 	.word	0x00002500


	//   ....[8]....
        /*0568*/ 	.word	0x00002530


	//   ....[9]....
        /*056c*/ 	.word	0x00002660


	//   ....[10]....
        /*0570*/ 	.word	0x000026b0


	//   ....[11]....
        /*0574*/ 	.word	0x00002980


	//   ....[12]....
        /*0578*/ 	.word	0x000029f0


	//   ....[13]....
        /*057c*/ 	.word	0x00002a40


	//   ....[14]....
        /*0580*/ 	.word	0x00002d30


	//   ....[15]....
        /*0584*/ 	.word	0x00002db0


	//   ....[16]....
        /*0588*/ 	.word	0x00002f40


	//   ....[17]....
        /*058c*/ 	.word	0x000030d0


	//   ....[18]....
        /*0590*/ 	.word	0x00003100


	//   ....[19]....
        /*0594*/ 	.word	0x00003140


	//   ....[20]....
        /*0598*/ 	.word	0x00003290


	//   ....[21]....
        /*059c*/ 	.word	0x000032f0


	//   ....[22]....
        /*05a0*/ 	.word	0x000034c0


	//   ....[23]....
        /*05a4*/ 	.word	0x00003560


	//   ....[24]....
        /*05a8*/ 	.word	0x000035f0


	//   ....[25]....
        /*05ac*/ 	.word	0x000036c0


	//   ....[26]....
        /*05b0*/ 	.word	0x00003700


	//   ....[27]....
        /*05b4*/ 	.word	0x00003740


	//   ....[28]....
        /*05b8*/ 	.word	0x00003780


	//   ....[29]....
        /*05bc*/ 	.word	0x000037b0


	//   ....[30]....
        /*05c0*/ 	.word	0x00003830


	//   ....[31]....
        /*05c4*/ 	.word	0x00003890


	//   ....[32]....
        /*05c8*/ 	.word	0x000038e0


	//   ....[33]....
        /*05cc*/ 	.word	0x000038f0


	//   ....[34]....
        /*05d0*/ 	.word	0x00003950


	//   ....[35]....
        /*05d4*/ 	.word	0x000039e0


	//   ....[36]....
        /*05d8*/ 	.word	0x00003ab0


	//   ....[37]....
        /*05dc*/ 	.word	0x00003b90


	//   ....[38]....
        /*05e0*/ 	.word	0x00003c00


	//   ....[39]....
        /*05e4*/ 	.word	0x00003c30


	//   ....[40]....
        /*05e8*/ 	.word	0x00003c50


	//   ....[41]....
        /*05ec*/ 	.word	0x00003c60


	//   ....[42]....
        /*05f0*/ 	.word	0x00003c80


	//   ....[43]....
        /*05f4*/ 	.word	0x00003c90


	//   ....[44]....
        /*05f8*/ 	.word	0x00003cb0


	//   ....[45]....
        /*05fc*/ 	.word	0x00003d30


	//   ....[46]....
        /*0600*/ 	.word	0x00003dc0


	//   ....[47]....
        /*0604*/ 	.word	0x00003e00


	//   ....[48]....
        /*0608*/ 	.word	0x00003e40


	//   ....[49]....
        /*060c*/ 	.word	0x00003e80


	//   ....[50]....
        /*0610*/ 	.word	0x00003ef0


	//   ....[51]....
        /*0614*/ 	.word	0x00003f10


	//   ....[52]....
        /*0618*/ 	.word	0x00003f70


	//   ....[53]....
        /*061c*/ 	.word	0x00003ff0


	//   ....[54]....
        /*0620*/ 	.word	0x00004030


	//   ....[55]....
        /*0624*/ 	.word	0x00004070


	//   ....[56]....
        /*0628*/ 	.word	0x000040b0


	//   ....[57]....
        /*062c*/ 	.word	0x000040f0


	//   ....[58]....
        /*0630*/ 	.word	0x00004130


	//   ....[59]....
        /*0634*/ 	.word	0x00004170


	//   ....[60]....
        /*0638*/ 	.word	0x000041b0


	//   ....[61]....
        /*063c*/ 	.word	0x000041f0


	//   ....[62]....
        /*0640*/ 	.word	0x00004230


	//   ....[63]....
        /*0644*/ 	.word	0x00004270


	//   ....[64]....
        /*0648*/ 	.word	0x000042b0


	//   ....[65]....
        /*064c*/ 	.word	0x000042f0


	//   ....[66]....
        /*0650*/ 	.word	0x00004330


	//   ....[67]....
        /*0654*/ 	.word	0x00004370


	//   ....[68]....
        /*0658*/ 	.word	0x000043b0


	//   ....[69]....
        /*065c*/ 	.word	0x000043f0


	//   ....[70]....
        /*0660*/ 	.word	0x00006610


	//   ....[71]....
        /*0664*/ 	.word	0x00006670


	//   ....[72]....
        /*0668*/ 	.word	0x000066b0


	//   ....[73]....
        /*066c*/ 	.word	0x000066e0


	//   ....[74]....
        /*0670*/ 	.word	0x00006710


	//   ....[75]....
        /*0674*/ 	.word	0x00006740


	//   ....[76]....
        /*0678*/ 	.word	0x00006a20


	//   ....[77]....
        /*067c*/ 	.word	0x00006a30


	//   ....[78]....
        /*0680*/ 	.word	0x00006a60


	//   ....[79]....
        /*0684*/ 	.word	0x00006a90


	//   ....[80]....
        /*0688*/ 	.word	0x00006ad0


	//   ....[81]....
        /*068c*/ 	.word	0x00006bc0


	//   ....[82]....
        /*0690*/ 	.word	0x00006ca0


	//   ....[83]....
        /*0694*/ 	.word	0x00006ce0


	//   ....[84]....
        /*0698*/ 	.word	0x00006d20


	//   ....[85]....
        /*069c*/ 	.word	0x00006d50


	//   ....[86]....
        /*06a0*/ 	.word	0x00006d90


	//   ....[87]....
        /*06a4*/ 	.word	0x00006dc0


	//   ....[88]....
        /*06a8*/ 	.word	0x00006de0


	//   ....[89]....
        /*06ac*/ 	.word	0x00006e50


	//   ....[90]....
        /*06b0*/ 	.word	0x00006e90


	//   ....[91]....
        /*06b4*/ 	.word	0x00006ed0


	//   ....[92]....
        /*06b8*/ 	.word	0x00006f10


	//   ....[93]....
        /*06bc*/ 	.word	0x00006f50


	//   ....[94]....
        /*06c0*/ 	.word	0x00006fc0


	//   ....[95]....
        /*06c4*/ 	.word	0x00007000


	//   ....[96]....
        /*06c8*/ 	.word	0x00007060


	//   ....[97]....
        /*06cc*/ 	.word	0x000070b0


	//   ....[98]....
        /*06d0*/ 	.word	0x000070f0


	//   ....[99]....
        /*06d4*/ 	.word	0x000071c0


	//   ....[100]....
        /*06d8*/ 	.word	0x00007200


	//   ....[101]....
        /*06dc*/ 	.word	0x00007270


	//   ....[102]....
        /*06e0*/ 	.word	0x00007690


	//   ....[103]....
        /*06e4*/ 	.word	0x000076a0


	//   ....[104]....
        /*06e8*/ 	.word	0x000076b0


	//   ....[105]....
        /*06ec*/ 	.word	0x000076c0


	//   ....[106]....
        /*06f0*/ 	.word	0x000076d0


	//   ....[107]....
        /*06f4*/ 	.word	0x000076e0


	//   ....[108]....
        /*06f8*/ 	.word	0x00007710


	//   ....[109]....
        /*06fc*/ 	.word	0x00007740


	//   ....[110]....
        /*0700*/ 	.word	0x00007780


	//   ....[111]....
        /*0704*/ 	.word	0x000077a0


	//   ....[112]....
        /*0708*/ 	.word	0x000077e0


	//   ....[113]....
        /*070c*/ 	.word	0x00007820


	//   ....[114]....
        /*0710*/ 	.word	0x00007860


	//   ....[115]....
        /*0714*/ 	.word	0x00007870


	//   ....[116]....
        /*0718*/ 	.word	0x000078a0


	//   ....[117]....
        /*071c*/ 	.word	0x000078e0


	//   ....[118]....
        /*0720*/ 	.word	0x00007910


	//   ....[119]....
        /*0724*/ 	.word	0x00007940


	//   ....[120]....
        /*0728*/ 	.word	0x00007990


	//   ....[121]....
        /*072c*/ 	.word	0x000079d0


	//   ....[122]....
        /*0730*/ 	.word	0x000079f0


	//   ....[123]....
        /*0734*/ 	.word	0x00007a30


	//   ....[124]....
        /*0738*/ 	.word	0x00007a70


	//   ....[125]....
        /*073c*/ 	.word	0x00007ab0


	//   ....[126]....
        /*0740*/ 	.word	0x00007ac0


	//   ....[127]....
        /*0744*/ 	.word	0x00007af0


	//   ....[128]....
        /*0748*/ 	.word	0x00007b00


	//   ....[129]....
        /*074c*/ 	.word	0x00007b10


	//   ....[130]....
        /*0750*/ 	.word	0x00007b20


	//   ....[131]....
        /*0754*/ 	.word	0x00007b30


	//   ....[132]....
        /*0758*/ 	.word	0x00007b70


	//   ....[133]....
        /*075c*/ 	.word	0x00007bb0


	//   ....[134]....
        /*0760*/ 	.word	0x0000a040


	//   ....[135]....
        /*0764*/ 	.word	0x0000a180


	//   ....[136]....
        /*0768*/ 	.word	0x0000a1b0


	//   ....[137]....
        /*076c*/ 	.word	0x0000a260


	//   ....[138]....
        /*0770*/ 	.word	0x0000a2e0


	//   ....[139]....
        /*0774*/ 	.word	0x0000a3c0


	//   ....[140]....
        /*0778*/ 	.word	0x0000a400


	//   ....[141]....
        /*077c*/ 	.word	0x0000a4f0


	//   ....[142]....
        /*0780*/ 	.word	0x0000a530


	//   ....[143]....
        /*0784*/ 	.word	0x0000a570


	//   ....[144]....
        /*0788*/ 	.word	0x0000a620


	//   ....[145]....
        /*078c*/ 	.word	0x0000a710


	//   ....[146]....
        /*0790*/ 	.word	0x0000a770


	//   ....[147]....
        /*0794*/ 	.word	0x0000a810


	//   ....[148]....
        /*0798*/ 	.word	0x0000a850


	//   ....[149]....
        /*079c*/ 	.word	0x0000a880


	//   ....[150]....
        /*07a0*/ 	.word	0x0000a9a0


	//   ....[151]....
        /*07a4*/ 	.word	0x0000a9e0


	//   ....[152]....
        /*07a8*/ 	.word	0x0000ab40


	//   ....[153]....
        /*07ac*/ 	.word	0x0000ac40


	//   ....[154]....
        /*07b0*/ 	.word	0x0000ac80


	//   ....[155]....
        /*07b4*/ 	.word	0x0000b1d0


	//   ....[156]....
        /*07b8*/ 	.word	0x0000b2d0


	//   ....[157]....
        /*07bc*/ 	.word	0x0000b300


	//   ....[158]....
        /*07c0*/ 	.word	0x0000b340


	//   ....[159]....
        /*07c4*/ 	.word	0x0000b3c0


	//   ....[160]....
        /*07c8*/ 	.word	0x0000b400


	//   ....[161]....
        /*07cc*/ 	.word	0x0000b490


	//   ....[162]....
        /*07d0*/ 	.word	0x0000b4d0


	//   ....[163]....
        /*07d4*/ 	.word	0x0000b6d0


	//   ....[164]....
        /*07d8*/ 	.word	0x0000b710


	//   ....[165]....
        /*07dc*/ 	.word	0x0000b760


	//   ....[166]....
        /*07e0*/ 	.word	0x0000b910


	//   ....[167]....
        /*07e4*/ 	.word	0x0000b920


	//   ....[168]....
        /*07e8*/ 	.word	0x0000b930


	//   ....[169]....
        /*07ec*/ 	.word	0x0000b940


	//   ....[170]....
        /*07f0*/ 	.word	0x0000b950


	//   ....[171]....
        /*07f4*/ 	.word	0x0000b960


	//   ....[172]....
        /*07f8*/ 	.word	0x0000b990


	//   ....[173]....
        /*07fc*/ 	.word	0x0000b9c0


	//   ....[174]....
        /*0800*/ 	.word	0x0000ba00


	//   ....[175]....
        /*0804*/ 	.word	0x0000ba30


	//   ....[176]....
        /*0808*/ 	.word	0x0000ba70


	//   ....[177]....
        /*080c*/ 	.word	0x0000baa0


	//   ....[178]....
        /*0810*/ 	.word	0x0000bae0


	//   ....[179]....
        /*0814*/ 	.word	0x0000baf0


	//   ....[180]....
        /*0818*/ 	.word	0x0000bb10


	//   ....[181]....
        /*081c*/ 	.word	0x0000bb50


	//   ....[182]....
        /*0820*/ 	.word	0x0000bb90


	//   ....[183]....
        /*0824*/ 	.word	0x0000bc30


	//   ....[184]....
        /*0828*/ 	.word	0x0000bc70


	//   ....[185]....
        /*082c*/ 	.word	0x0000bcb0


	//   ....[186]....
        /*0830*/ 	.word	0x0000bce0


	//   ....[187]....
        /*0834*/ 	.word	0x0000bd20


	//   ....[188]....
        /*0838*/ 	.word	0x0000bd30


	//   ....[189]....
        /*083c*/ 	.word	0x0000bd40


	//   ....[190]....
        /*0840*/ 	.word	0x0000bd70


	//   ....[191]....
        /*0844*/ 	.word	0x0000bdb0


	//   ....[192]....
        /*0848*/ 	.word	0x0000bde0


	//   ....[193]....
        /*084c*/ 	.word	0x0000be00


	//   ....[194]....
        /*0850*/ 	.word	0x0000be20


	//   ....[195]....
        /*0854*/ 	.word	0x0000be30


	//   ....[196]....
        /*0858*/ 	.word	0x0000be40


	//   ....[197]....
        /*085c*/ 	.word	0x0000be50


	//   ....[198]....
        /*0860*/ 	.word	0x0000f6c0


	//   ....[199]....
        /*0864*/ 	.word	0x00012e10


	//----- nvinfo : EIATTR_REG_RECONFIG
	.align		4
.L_1422:
        /*0868*/ 	.byte	0x01, 0x54
	.zero		2


	//----- nvinfo : EIATTR_SYSCALL_OFFSETS
	.align		4
        /*086c*/ 	.byte	0x04, 0x46
        /*086e*/ 	.short	(.L_1424 - .L_1423)


	//   ....[0]....
.L_1423:
        /*0870*/ 	.word	0x00001070


	//   ....[1]....
        /*0874*/ 	.word	0x00001160


	//   ....[2]....
        /*0878*/ 	.word	0x000012c0


	//   ....[3]....
        /*087c*/ 	.word	0x000013b0


	//----- nvinfo : EIATTR_MBARRIER_INSTR_OFFSETS
	.align		4
.L_1424:
        /*0880*/ 	.byte	0x04, 0x39
        /*0882*/ 	.short	(.L_1426 - .L_1425)


	//   ....[0]....
.L_1425:
        /*0884*/ 	.word	0x00000290
        /*0888*/ 	.word	0x000000ff
        /*088c*/ 	.word	0x00030c00
        /*0890*/ 	.short	0x0100
        /*0892*/ 	.byte	0x06
	.zero		1


	//   ....[1]....
        /*0894*/ 	.word	0x00000390
        /*0898*/ 	.word	0x000000ff
        /*089c*/ 	.word	0x00030c10
        /*08a0*/ 	.short	0x0100
        /*08a2*/ 	.byte	0x08
	.zero		1


	//   ....[2]....
        /*08a4*/ 	.word	0x000003a0
        /*08a8*/ 	.word	0x000000ff
        /*08ac*/ 	.word	0x00030c20
        /*08b0*/ 	.short	0x0100
        /*08b2*/ 	.byte	0x08
	.zero		1


	//   ....[3]....
        /*08b4*/ 	.word	0x000003b0
        /*08b8*/ 	.word	0x000000ff
        /*08bc*/ 	.word	0x00030c18
        /*08c0*/ 	.short	0x0100
        /*08c2*/ 	.byte	0x08
	.zero		1


	//   ....[4]....
        /*08c4*/ 	.word	0x000003c0
        /*08c8*/ 	.word	0x000000ff
        /*08cc*/ 	.word	0x00030c28
        /*08d0*/ 	.short	0x0100
        /*08d2*/ 	.byte	0x08
	.zero		1


	//   ....[5]....
        /*08d4*/ 	.word	0x000004f0
        /*08d8*/ 	.word	0x000000ff
        /*08dc*/ 	.word	0x00030c30
        /*08e0*/ 	.short	0x0100
        /*08e2*/ 	.byte	0x08
	.zero		1


	//   ....[6]....
        /*08e4*/ 	.word	0x00000500
        /*08e8*/ 	.word	0x000000ff
        /*08ec*/ 	.word	0x00030c40
        /*08f0*/ 	.short	0x0100
        /*08f2*/ 	.byte	0x08
	.zero		1


	//   ....[7]....
        /*08f4*/ 	.word	0x00000510
        /*08f8*/ 	.word	0x000000ff
        /*08fc*/ 	.word	0x00030c38
        /*0900*/ 	.short	0x0100
        /*0902*/ 	.byte	0x08
	.zero		1


	//   ....[8]....
        /*0904*/ 	.word	0x00000520
        /*0908*/ 	.word	0x000000ff
        /*090c*/ 	.word	0x00030c48
        /*0910*/ 	.short	0x0100
        /*0912*/ 	.byte	0x08
	.zero		1


	//   ....[9]....
        /*0914*/ 	.word	0x00001450
        /*0918*/ 	.word	0x00000010
        /*091c*/ 	.word	0x00030c00
        /*0920*/ 	.short	0x010a
        /*0922*/ 	.byte	0x3f
	.zero		1


	//   ....[10]....
        /*0924*/ 	.word	0x00001570
        /*0928*/ 	.word	0x00000010
        /*092c*/ 	.word	0x00030c00
        /*0930*/ 	.short	0x010a
        /*0932*/ 	.byte	0x3f
	.zero		1


	//   ....[11]....
        /*0934*/ 	.word	0x00001de0
        /*0938*/ 	.word	0x00000008
        /*093c*/ 	.word	0x00030c10
        /*0940*/ 	.short	0x010a
        /*0942*/ 	.byte	0x3f
	.zero		1


	//   ....[12]....
        /*0944*/ 	.word	0x00001e50
        /*0948*/ 	.word	0x00000008
        /*094c*/ 	.word	0x00030c10
        /*0950*/ 	.short	0x010a
        /*0952*/ 	.byte	0x3f
	.zero		1


	//   ....[13]....
        /*0954*/ 	.word	0x00002230
        /*0958*/ 	.word	0x00000008
        /*095c*/ 	.word	0x00030c30
        /*0960*/ 	.short	0x010a
        /*0962*/ 	.byte	0x3f
	.zero		1


	//   ....[14]....
        /*0964*/ 	.word	0x000022a0
        /*0968*/ 	.word	0x00000008
        /*096c*/ 	.word	0x00030c30
        /*0970*/ 	.short	0x010a
        /*0972*/ 	.byte	0x3f
	.zero		1


	//   ....[15]....
        /*0974*/ 	.word	0x00005330
        /*0978*/ 	.word	0x00000009
        /*097c*/ 	.word	0x00000000
        /*0980*/ 	.short	0x0101
        /*0982*/ 	.byte	0x3f
	.zero		1


	//   ....[16]....
        /*0984*/ 	.word	0x00005780
        /*0988*/ 	.word	0x00000008
        /*098c*/ 	.word	0x00000000
        /*0990*/ 	.short	0x0101
        /*0992*/ 	.byte	0x3f
	.zero		1


	//   ....[17]....
        /*0994*/ 	.word	0x00006050
        /*0998*/ 	.word	0x00000007
        /*099c*/ 	.word	0x00030c10
        /*09a0*/ 	.short	0x010a
        /*09a2*/ 	.byte	0x3f
	.zero		1


	//   ....[18]....
        /*09a4*/ 	.word	0x000060d0
        /*09a8*/ 	.word	0x00000007
        /*09ac*/ 	.word	0x00030c10
        /*09b0*/ 	.short	0x010a
        /*09b2*/ 	.byte	0x3f
	.zero		1


	//   ....[19]....
        /*09b4*/ 	.word	0x000064e0
        /*09b8*/ 	.word	0x00000007
        /*09bc*/ 	.word	0x00030c30
        /*09c0*/ 	.short	0x010a
        /*09c2*/ 	.byte	0x3f
	.zero		1


	//   ....[20]....
        /*09c4*/ 	.word	0x00006570
        /*09c8*/ 	.word	0x00000007
        /*09cc*/ 	.word	0x00030c30
        /*09d0*/ 	.short	0x010a
        /*09d2*/ 	.byte	0x3f
	.zero		1


	//   ....[21]....
        /*09d4*/ 	.word	0x00008d40
        /*09d8*/ 	.word	0x00000008
        /*09dc*/ 	.word	0x00000000
        /*09e0*/ 	.short	0x0101
        /*09e2*/ 	.byte	0x3f
	.zero		1


	//   ....[22]....
        /*09e4*/ 	.word	0x000091a0
        /*09e8*/ 	.word	0x00000007
        /*09ec*/ 	.word	0x00000000
        /*09f0*/ 	.short	0x0101
        /*09f2*/ 	.byte	0x3f
	.zero		1


	//   ....[23]....
        /*09f4*/ 	.word	0x00009a00
        /*09f8*/ 	.word	0x00000007
        /*09fc*/ 	.word	0x00030c10
        /*0a00*/ 	.short	0x010a
        /*0a02*/ 	.byte	0x3f
	.zero		1


	//   ....[24]....
        /*0a04*/ 	.word	0x00009a80
        /*0a08*/ 	.word	0x00000007
        /*0a0c*/ 	.word	0x00030c10
        /*0a10*/ 	.short	0x010a
        /*0a12*/ 	.byte	0x3f
	.zero		1


	//   ....[25]....
        /*0a14*/ 	.word	0x00009e80
        /*0a18*/ 	.word	0x00000007
        /*0a1c*/ 	.word	0x00030c30
        /*0a20*/ 	.short	0x010a
        /*0a22*/ 	.byte	0x3f
	.zero		1


	//   ....[26]....
        /*0a24*/ 	.word	0x00009f10
        /*0a28*/ 	.word	0x00000007
        /*0a2c*/ 	.word	0x00030c30
        /*0a30*/ 	.short	0x010a
        /*0a32*/ 	.byte	0x3f
	.zero		1


	//   ....[27]....
        /*0a34*/ 	.word	0x0000d050
        /*0a38*/ 	.word	0x00000008
        /*0a3c*/ 	.word	0x00000000
        /*0a40*/ 	.short	0x0101
        /*0a42*/ 	.byte	0x3f
	.zero		1


	//   ....[28]....
        /*0a44*/ 	.word	0x0000d4c0
        /*0a48*/ 	.word	0x00000007
        /*0a4c*/ 	.word	0x00000000
        /*0a50*/ 	.short	0x0101
        /*0a52*/ 	.byte	0x3f
	.zero		1


	//   ....[29]....
        /*0a54*/ 	.word	0x00011440
        /*0a58*/ 	.word	0x0000000f
        /*0a5c*/ 	.word	0x00030c20
        /*0a60*/ 	.short	0x010a
        /*0a62*/ 	.byte	0x3f
	.zero		1


	//   ....[30]....
        /*0a64*/ 	.word	0x00011a30
        /*0a68*/ 	.word	0x0000000f
        /*0a6c*/ 	.word	0x00030c40
        /*0a70*/ 	.short	0x010a
        /*0a72*/ 	.byte	0x3f
	.zero		1


	//   ....[31]....
        /*0a74*/ 	.word	0x00011c90
        /*0a78*/ 	.word	0x0000000f
        /*0a7c*/ 	.word	0x00030c28
        /*0a80*/ 	.short	0x010a
        /*0a82*/ 	.byte	0x3f
	.zero		1


	//   ....[32]....
        /*0a84*/ 	.word	0x00011ef0
        /*0a88*/ 	.word	0x0000000f
        /*0a8c*/ 	.word	0x00030c48
        /*0a90*/ 	.short	0x010a
        /*0a92*/ 	.byte	0x3f
	.zero		1


	//   ....[33]....
        /*0a94*/ 	.word	0x000120f0
        /*0a98*/ 	.word	0x0000000f
        /*0a9c*/ 	.word	0x00030c20
        /*0aa0*/ 	.short	0x010a
        /*0aa2*/ 	.byte	0x3f
	.zero		1


	//   ....[34]....
        /*0aa4*/ 	.word	0x000123c0
        /*0aa8*/ 	.word	0x0000000f
        /*0aac*/ 	.word	0x00030c40
        /*0ab0*/ 	.short	0x010a
        /*0ab2*/ 	.byte	0x3f
	.zero		1


	//   ....[35]....
        /*0ab4*/ 	.word	0x000125f0
        /*0ab8*/ 	.word	0x0000000f
        /*0abc*/ 	.word	0x00030c28
        /*0ac0*/ 	.short	0x010a
        /*0ac2*/ 	.byte	0x3f
	.zero		1


	//   ....[36]....
        /*0ac4*/ 	.word	0x00012890
        /*0ac8*/ 	.word	0x00000003
        /*0acc*/ 	.word	0x00030c40
        /*0ad0*/ 	.short	0x010a
        /*0ad2*/ 	.byte	0x3f
	.zero		1


	//   ....[37]....
        /*0ad4*/ 	.word	0x00012c80
        /*0ad8*/ 	.word	0x00000007
        /*0adc*/ 	.word	0x00000000
        /*0ae0*/ 	.short	0x010a
        /*0ae2*/ 	.byte	0x3f
	.zero		1


	//   ....[38]....
        /*0ae4*/ 	.word	0x00012cd0
        /*0ae8*/ 	.word	0x00000003
        /*0aec*/ 	.word	0x00000000
        /*0af0*/ 	.short	0x010a
        /*0af2*/ 	.byte	0x3f
	.zero		1


	//   ....[39]....
        /*0af4*/ 	.word	0x00012d30
        /*0af8*/ 	.word	0x00000005
        /*0afc*/ 	.word	0x00000000
        /*0b00*/ 	.short	0x010a
        /*0b02*/ 	.byte	0x3f
	.zero		1


	//   ....[40]....
        /*0b04*/ 	.word	0x00012d60
        /*0b08*/ 	.word	0x00000003
        /*0b0c*/ 	.word	0x00000000
        /*0b10*/ 	.short	0x010a
        /*0b12*/ 	.byte	0x3f
	.zero		1


	//   ....[41]....
        /*0b14*/ 	.word	0x00012e40
        /*0b18*/ 	.word	0x00000010
        /*0b1c*/ 	.word	0x00030c00
        /*0b20*/ 	.short	0x010a
        /*0b22*/ 	.byte	0x3f
	.zero		1


	//   ....[42]....
        /*0b24*/ 	.word	0x00012e90
        /*0b28*/ 	.word	0x00000008
        /*0b2c*/ 	.word	0x00030c10
        /*0b30*/ 	.short	0x010a
        /*0b32*/ 	.byte	0x3f
	.zero		1


	//   ....[43]....
        /*0b34*/ 	.word	0x00012ee0
        /*0b38*/ 	.word	0x00000008
        /*0b3c*/ 	.word	0x00030c30
        /*0b40*/ 	.short	0x010a
        /*0b42*/ 	.byte	0x3f
	.zero		1


	//   ....[44]....
        /*0b44*/ 	.word	0x00012f30
        /*0b48*/ 	.word	0x00000007
        /*0b4c*/ 	.word	0x00030c10
        /*0b50*/ 	.short	0x010a
        /*0b52*/ 	.byte	0x3f
	.zero		1


	//   ....[45]....
        /*0b54*/ 	.word	0x00012f80
        /*0b58*/ 	.word	0x00000007
        /*0b5c*/ 	.word	0x00030c30
        /*0b60*/ 	.short	0x010a
        /*0b62*/ 	.byte	0x3f
	.zero		1


	//   ....[46]....
        /*0b64*/ 	.word	0x00012fd0
        /*0b68*/ 	.word	0x00000007
        /*0b6c*/ 	.word	0x00030c10
        /*0b70*/ 	.short	0x010a
        /*0b72*/ 	.byte	0x3f
	.zero		1


	//   ....[47]....
        /*0b74*/ 	.word	0x00013020
        /*0b78*/ 	.word	0x00000007
        /*0b7c*/ 	.word	0x00030c30
        /*0b80*/ 	.short	0x010a
        /*0b82*/ 	.byte	0x3f
	.zero		1


	//   ....[48]....
        /*0b84*/ 	.word	0x00013070
        /*0b88*/ 	.word	0x0000000f
        /*0b8c*/ 	.word	0x00030c20
        /*0b90*/ 	.short	0x010a
        /*0b92*/ 	.byte	0x3f
	.zero		1


	//   ....[49]....
        /*0b94*/ 	.word	0x000130c0
        /*0b98*/ 	.word	0x0000000f
        /*0b9c*/ 	.word	0x00030c40
        /*0ba0*/ 	.short	0x010a
        /*0ba2*/ 	.byte	0x3f
	.zero		1


	//   ....[50]....
        /*0ba4*/ 	.word	0x00013110
        /*0ba8*/ 	.word	0x0000000f
        /*0bac*/ 	.word	0x00030c28
        /*0bb0*/ 	.short	0x010a
        /*0bb2*/ 	.byte	0x3f
	.zero		1


	//   ....[51]....
        /*0bb4*/ 	.word	0x00013160
        /*0bb8*/ 	.word	0x0000000f
        /*0bbc*/ 	.word	0x00030c48
        /*0bc0*/ 	.short	0x010a
        /*0bc2*/ 	.byte	0x3f
	.zero		1


	//   ....[52]....
        /*0bc4*/ 	.word	0x000131c0
        /*0bc8*/ 	.word	0x0000000f
        /*0bcc*/ 	.word	0x00030c20
        /*0bd0*/ 	.short	0x010a
        /*0bd2*/ 	.byte	0x3f
	.zero		1


	//   ....[53]....
        /*0bd4*/ 	.word	0x00013210
        /*0bd8*/ 	.word	0x0000000f
        /*0bdc*/ 	.word	0x00030c40
        /*0be0*/ 	.short	0x010a
        /*0be2*/ 	.byte	0x3f
	.zero		1


	//   ....[54]....
        /*0be4*/ 	.word	0x00013260
        /*0be8*/ 	.word	0x0000000f
        /*0bec*/ 	.word	0x00030c28
        /*0bf0*/ 	.short	0x010a
        /*0bf2*/ 	.byte	0x3f
	.zero		1


	//   ....[55]....
        /*0bf4*/ 	.word	0x000132b0
        /*0bf8*/ 	.word	0x00000003
        /*0bfc*/ 	.word	0x00030c40
        /*0c00*/ 	.short	0x010a
        /*0c02*/ 	.byte	0x3f
	.zero		1


	//   ....[56]....
        /*0c04*/ 	.word	0x00013380
        /*0c08*/ 	.word	0x00000007
        /*0c0c*/ 	.word	0x00000000
        /*0c10*/ 	.short	0x010a
        /*0c12*/ 	.byte	0x3f
	.zero		1


	//   ....[57]....
        /*0c14*/ 	.word	0x000133d0
        /*0c18*/ 	.word	0x00000003
        /*0c1c*/ 	.word	0x00000000
        /*0c20*/ 	.short	0x010a
        /*0c22*/ 	.byte	0x3f
	.zero		1


	//   ....[58]....
        /*0c24*/ 	.word	0x00013420
        /*0c28*/ 	.word	0x00000005
        /*0c2c*/ 	.word	0x00000000
        /*0c30*/ 	.short	0x010a
        /*0c32*/ 	.byte	0x3f
	.zero		1


	//----- nvinfo : EIATTR_NUM_MBARRIERS
	.align		4
.L_1426:
        /*0c34*/ 	.byte	0x03, 0x38
        /*0c36*/ 	.short	0x0009


	//----- nvinfo : EIATTR_EXIT_INSTR_OFFSETS
	.align		4
        /*0c38*/ 	.byte	0x04, 0x1c
        /*0c3a*/ 	.short	(.L_1428 - .L_1427)


	//   ....[0]....
.L_1427:
        /*0c3c*/ 	.word	0x00012db0


	//----- nvinfo : EIATTR_MAX_THREADS
	.align		4
.L_1428:
        /*0c40*/ 	.byte	0x04, 0x05
        /*0c42*/ 	.short	(.L_1430 - .L_1429)
.L_1429:
        /*0c44*/ 	.word	0x00000180
        /*0c48*/ 	.word	0x00000001
        /*0c4c*/ 	.word	0x00000001


	//----- nvinfo : EIATTR_CRS_STACK_SIZE
	.align		4
.L_1430:
        /*0c50*/ 	.byte	0x04, 0x1e
        /*0c52*/ 	.short	(.L_1432 - .L_1431)
.L_1431:
        /*0c54*/ 	.word	0x00000000


	//----- nvinfo : EIATTR_CBANK_PARAM_SIZE
	.align		4
.L_1432:
        /*0c58*/ 	.byte	0x03, 0x19
        /*0c5a*/ 	.short	0x06f0


	//----- nvinfo : EIATTR_PARAM_CBANK
	.align		4
        /*0c5c*/ 	.byte	0x04, 0x0a
        /*0c5e*/ 	.short	(.L_1434 - .L_1433)
	.align		4
.L_1433:
        /*0c60*/ 	.word	index@(.nv.constant0._ZN7cutlass13device_kernelIN5flash11enable_sm90INS1_16FlashAttnBwdSm90INS1_25CollectiveMainloopBwdSm90ILi2ELi2ELi2EN4cute5tupleIJNS5_1CILi1EEES8_S8_EEENS6_IJNS7_ILi128EEESA_NS7_ILi64EEEEEENS_10bfloat16_tEfNS_4arch4Sm90ELb0ELb1ELb0ELb1ELb0ELb1ELb0ELb0ELi2ELi1ELi2ELi2ELb0EEENS1_21CollectiveEpilogueBwdISC_SD_SF_Li256ELb1ELb0ELi1EEENS1_19SingleTileSchedulerILb1ELb0ELb0ELi128EEEEEEEEEvNT_6ParamsE)
        /*0c64*/ 	.short	0x0210
        /*0c66*/ 	.short	0x06f0


	//----- nvinfo : EIATTR_SW_WAR
	.align		4
.L_1434:
        /*0c68*/ 	.byte	0x04, 0x36
        /*0c6a*/ 	.short	(.L_1436 - .L_1435)
.L_1435:
        /*0c6c*/ 	.word	0x00000008
.L_1436:


//--------------------- .nv.info._ZN7cutlass13device_kernelIN5flash11enable_sm90INS1_16FlashAttnBwdSm90INS1_25CollectiveMainloopBwdSm90ILi2ELi2ELi2EN4cute5tupleIJNS5_1CILi1EEES8_S8_EEENS6_IJNS7_ILi128EEESA_NS7_ILi64EEEEEENS_10bfloat16_tEfNS_4arch4Sm90ELb0ELb1ELb0ELb1ELb1ELb1ELb0ELb0ELi2ELi1ELi2ELi2ELb0EEENS1_21CollectiveEpilogueBwdISC_SD_SF_Li256ELb1ELb0ELi1EEENS1_19SingleTileSchedulerILb1ELb0ELb0ELi128EEEEEEEEEvNT_6ParamsE --------------------------
	.section	.nv.info._ZN7cutlass13device_kernelIN5flash11enable_sm90INS1_16FlashAttnBwdSm90INS1_25CollectiveMainloopBwdSm90ILi2ELi2ELi2EN4cute5tupleIJNS5_1CILi1EEES8_S8_EEENS6_IJNS7_ILi128EEESA_NS7_ILi64EEEEEENS_10bfloat16_tEfNS_4arch4Sm90ELb0ELb1ELb0ELb1ELb1ELb1ELb0ELb0ELi2ELi1ELi2ELi2ELb0EEENS1_21CollectiveEpilogueBwdISC_SD_SF_Li256ELb1ELb0ELi1EEENS1_19SingleTileSchedulerILb1ELb0ELb0ELi128EEEEEEEEEvNT_6ParamsE,"",@"SHT_CUDA_INFO"
	.sectionflags	@""
	.align	4


	//----- nvinfo : EIATTR_CUDA_API_VERSION
	.align		4
        /*0000*/ 	.byte	0x04, 0x37
        /*0002*/ 	.short	(.L_1438 - .L_1437)
.L_1437:
        /*0004*/ 	.word	0x00000082


	//----- nvinfo : EIATTR_KPARAM_INFO
	.align		4
.L_1438:
        /*0008*/ 	.byte	0x04, 0x17
        /*000a*/ 	.short	(.L_1440 - .L_1439)
.L_1439:
        /*000c*/ 	.word	0x00000000
        /*0010*/ 	.short	0x0000
        /*0012*/ 	.short	0x0070
        /*0014*/ 	.byte	0x00, 0xf0, 0x01, 0x1a


	//----- nvinfo : EIATTR_SPARSE_MMA_MASK
	.align		4
.L_1440:
        /*0018*/ 	.byte	0x03, 0x50
        /*001a*/ 	.short	0x0000


	//----- nvinfo : EIATTR_MAXREG_COUNT
	.align		4
        /*001c*/ 	.byte	0x03, 0x1b
        /*001e*/ 	.short	0x00a8


	//----- nvinfo : EIATTR_NUM_BARRIERS
	.align		4
        /*0020*/ 	.byte	0x02, 0x4c
        /*0022*/ 	.byte	0x10
	.zero		1


	//----- nvinfo : EIATTR_EXTERNS
	.align		4
        /*0024*/ 	.byte	0x04, 0x0f
        /*0026*/ 	.short	(.L_1442 - .L_1441)


	//   ....[0]....
	.align		4
.L_1441:
        /*0028*/ 	.word	index@(__assertfail)


	//----- nvinfo : EIATTR_ANNOTATIONS
	.align		4
.L_1442:
        /*002c*/ 	.byte	0x04, 0x55
        /*002e*/ 	.short	(.L_1444 - .L_1443)


	//   ....[0]....
.L_1443:
        /* <DEDUP_REMOVED lines=31> */


	//----- nvinfo : EIATTR_MERCURY_ISA_VERSION
	.align		4
.L_1444:
        /*0210*/ 	.byte	0x03, 0x5f
        /*0212*/ 	.short	0x0101


	//----- nvinfo : EIATTR_INT_WARP_WIDE_INSTR_OFFSETS
	.align		4
        /*0214*/ 	.byte	0x04, 0x31
        /*0216*/ 	.short	(.L_1446 - .L_1445)


	//   ....[0]....
.L_1445:
        /*0218*/ 	.word	0x00000190


	//   ....[1]....
        /*021c*/ 	.word	0x000001c0


	//   ....[2]....
        /*0220*/ 	.word	0x000105a0


	//   ....[3]....
        /*0224*/ 	.word	0x00010bf0


	//   ....[4]....
        /*0228*/ 	.word	0x000110a0


	//   ....[5]....
        /*022c*/ 	.word	0x00011360


	//   ....[6]....
        /*0230*/ 	.word	0x000115c0


	//   ....[7]....
        /*0234*/ 	.word	0x00011750


	//----- nvinfo : EIATTR_COOP_GROUP_MASK_REGIDS
	.align		4
.L_1446:
        /*0238*/ 	.byte	0x04, 0x29
        /*023a*/ 	.short	(.L_1448 - .L_1447)


	//   ....[0]....
.L_1447:
        /*023c*/ 	.word	0xffffffff


	//   ....[1]....
        /*0240*/ 	.word	0xffffffff


	//   ....[2]....
        /*0244*/ 	.word	0xffffffff


	//   ....[3]....
        /*0248*/ 	.word	0xffffffff


	//   ....[4]....
        /*024c*/ 	.word	0xffffffff


	//   ....[5]....
        /*0250*/ 	.word	0xffffffff


	//   ....[6]....
        /*0254*/ 	.word	0xffffffff


	//   ....[7]....
        /*0258*/ 	.word	0xffffffff


	//   ....[8]....
        /*025c*/ 	.word	0xffffffff


	//   ....[9]....
        /*0260*/ 	.word	0xffffffff


	//   ....[10]....
        /*0264*/ 	.word	0xffffffff


	//   ....[11]....
        /*0268*/ 	.word	0xffffffff


	//   ....[12]....
        /*026c*/ 	.word	0xffffffff


	//   ....[13]....
        /*0270*/ 	.word	0xffffffff


	//   ....[14]....
        /*0274*/ 	.word	0xffffffff


	//   ....[15]....
        /*0278*/ 	.word	0xffffffff


	//   ....[16]....
        /*027c*/ 	.word	0xffffffff


	//   ....[17]....
        /*0280*/ 	.word	0xffffffff


	//   ....[18]....
        /*0284*/ 	.word	0xffffffff


	//   ....[19]....
        /*0288*/ 	.word	0xffffffff


	//   ....[20]....
        /*028c*/ 	.word	0xffffffff


	//   ....[21]....
        /*0290*/ 	.word	0xffffffff


	//   ....[22]....
        /*0294*/ 	.word	0xffffffff


	//   ....[23]....
        /*0298*/ 	.word	0xffffffff


	//   ....[24]....
        /*029c*/ 	.word	0xffffffff


	//   ....[25]....
        /*02a0*/ 	.word	0xffffffff


	//   ....[26]....
        /*02a4*/ 	.word	0xffffffff


	//   ....[27]....
        /*02a8*/ 	.word	0xffffffff


	//   ....[28]....
        /*02ac*/ 	.word	0xffffffff


	//   ....[29]....
        /*02b0*/ 	.word	0xffffffff


	//   ....[30]....
        /*02b4*/ 	.word	0xffffffff


	//   ....[31]....
        /*02b8*/ 	.word	0xffffffff


	//   ....[32]....
        /*02bc*/ 	.word	0xffffffff


	//   ....[33]....
        /*02c0*/ 	.word	0xffffffff


	//   ....[34]....
        /*02c4*/ 	.word	0xffffffff


	//   ....[35]....
        /*02c8*/ 	.word	0xffffffff


	//   ....[36]....
        /*02cc*/ 	.word	0xffffffff


	//   ....[37]....
        /*02d0*/ 	.word	0xffffffff


	//   ....[38]....
        /*02d4*/ 	.word	0xffffffff


	//   ....[39]....
        /*02d8*/ 	.word	0xffffffff


	//   ....[40]....
        /*02dc*/ 	.word	0xffffffff


	//   ....[41]....
        /*02e0*/ 	.word	0xffffffff


	//   ....[42]....
        /*02e4*/ 	.word	0xffffffff


	//   ....[43]....
        /*02e8*/ 	.word	0xffffffff


	//   ....[44]....
        /*02ec*/ 	.word	0xffffffff


	//   ....[45]....
        /*02f0*/ 	.word	0xffffffff


	//   ....[46]....
        /*02f4*/ 	.word	0xffffffff


	//   ....[47]....
        /*02f8*/ 	.word	0xffffffff


	//   ....[48]....
        /*02fc*/ 	.word	0xffffffff


	//   ....[49]....
        /*0300*/ 	.word	0xffffffff


	//   ....[50]....
        /*0304*/ 	.word	0xffffffff


	//   ....[51]....
        /*0308*/ 	.word	0xffffffff


	//   ....[52]....
        /*030c*/ 	.word	0xffffffff


	//   ....[53]....
        /*0310*/ 	.word	0xffffffff


	//   ....[54]....
        /*0314*/ 	.word	0xffffffff


	//   ....[55]....
        /*0318*/ 	.word	0xffffffff


	//   ....[56]....
        /*031c*/ 	.word	0xffffffff


	//   ....[57]....
        /*0320*/ 	.word	0xffffffff


	//   ....[58]....
        /*0324*/ 	.word	0xffffffff


	//   ....[59]....
        /*0328*/ 	.word	0xffffffff


	//   ....[60]....
        /*032c*/ 	.word	0xffffffff


	//   ....[61]....
        /*0330*/ 	.word	0xffffffff


	//   ....[62]....
        /*0334*/ 	.word	0xffffffff


	//   ....[63]....
        /*0338*/ 	.word	0xffffffff


	//   ....[64]....
        /*033c*/ 	.word	0xffffffff


	//   ....[65]....
        /*0340*/ 	.word	0xffffffff


	//   ....[66]....
        /*0344*/ 	.word	0xffffffff


	//   ....[67]....
        /*0348*/ 	.word	0xffffffff


	//   ....[68]....
        /*034c*/ 	.word	0xffffffff


	//   ....[69]....
        /*0350*/ 	.word	0xffffffff


	//   ....[70]....
        /*0354*/ 	.word	0xffffffff


	//   ....[71]....
        /*0358*/ 	.word	0xffffffff


	//   ....[72]....
        /*035c*/ 	.word	0xffffffff


	//   ....[73]....
        /*0360*/ 	.word	0xffffffff


	//   ....[74]....
        /*0364*/ 	.word	0xffffffff


	//   ....[75]....
        /*0368*/ 	.word	0xffffffff


	//   ....[76]....
        /*036c*/ 	.word	0xffffffff


	//   ....[77]....
        /*0370*/ 	.word	0xffffffff


	//   ....[78]....
        /*0374*/ 	.word	0xffffffff


	//   ....[79]....
        /*0378*/ 	.word	0xffffffff


	//   ....[80]....
        /*037c*/ 	.word	0xffffffff


	//   ....[81]....
        /*0380*/ 	.word	0xffffffff


	//   ....[82]....
        /*0384*/ 	.word	0xffffffff


	//   ....[83]....
        /*0388*/ 	.word	0xffffffff


	//   ....[84]....
        /*038c*/ 	.word	0xffffffff


	//   ....[85]....
        /*0390*/ 	.word	0xffffffff


	//   ....[86]....
        /*0394*/ 	.word	0xffffffff


	//   ....[87]....
        /*0398*/ 	.word	0xffffffff


	//   ....[88]....
        /*039c*/ 	.word	0xffffffff


	//   ....[89]....
        /*03a0*/ 	.word	0xffffffff


	//   ....[90]....
        /*03a4*/ 	.word	0xffffffff


	//   ....[91]....
        /*03a8*/ 	.word	0xffffffff


	//   ....[92]....
        /*03ac*/ 	.word	0xffffffff


	//   ....[93]....
        /*03b0*/ 	.word	0xffffffff


	//   ....[94]....
        /*03b4*/ 	.word	0xffffffff


	//   ....[95]....
        /*03b8*/ 	.word	0xffffffff


	//   ....[96]....
        /*03bc*/ 	.word	0xffffffff


	//   ....[97]....
        /*03c0*/ 	.word	0xffffffff


	//   ....[98]....
        /*03c4*/ 	.word	0xffffffff


	//   ....[99]....
        /*03c8*/ 	.word	0xffffffff


	//   ....[100]....
        /*03cc*/ 	.word	0xffffffff


	//   ....[101]....
        /*03d0*/ 	.word	0xffffffff


	//   ....[102]....
        /*03d4*/ 	.word	0xffffffff


	//   ....[103]....
        /*03d8*/ 	.word	0xffffffff


	//   ....[104]....
        /*03dc*/ 	.word	0xffffffff


	//   ....[105]....
        /*03e0*/ 	.word	0xffffffff


	//   ....[106]....
        /*03e4*/ 	.word	0xffffffff


	//   ....[107]....
        /*03e8*/ 	.word	0xffffffff


	//   ....[108]....
        /*03ec*/ 	.word	0xffffffff


	//   ....[109]....
        /*03f0*/ 	.word	0xffffffff


	//   ....[110]....
        /*03f4*/ 	.word	0xffffffff


	//   ....[111]....
        /*03f8*/ 	.word	0xffffffff


	//   ....[112]....
        /*03fc*/ 	.word	0xffffffff


	//   ....[113]....
        /*0400*/ 	.word	0xffffffff


	//   ....[114]....
        /*0404*/ 	.word	0xffffffff


	//   ....[115]....
        /*0408*/ 	.word	0xffffffff


	//   ....[116]....
        /*040c*/ 	.word	0xffffffff


	//   ....[117]....
        /*0410*/ 	.word	0xffffffff


	//   ....[118]....
        /*0414*/ 	.word	0xffffffff


	//   ....[119]....
        /*0418*/ 	.word	0xffffffff


	//   ....[120]....
        /*041c*/ 	.word	0xffffffff


	//   ....[121]....
        /*0420*/ 	.word	0xffffffff


	//   ....[122]....
        /*0424*/ 	.word	0xffffffff


	//   ....[123]....
        /*0428*/ 	.word	0xffffffff


	//   ....[124]....
        /*042c*/ 	.word	0xffffffff


	//   ....[125]....
        /*0430*/ 	.word	0xffffffff


	//   ....[126]....
        /*0434*/ 	.word	0xffffffff


	//   ....[127]....
        /*0438*/ 	.word	0xffffffff


	//   ....[128]....
        /*043c*/ 	.word	0xffffffff


	//   ....[129]....
        /*0440*/ 	.word	0xffffffff


	//   ....[130]....
        /*0444*/ 	.word	0xffffffff


	//   ....[131]....
        /*0448*/ 	.word	0xffffffff


	//   ....[132]....
        /*044c*/ 	.word	0xffffffff


	//   ....[133]....
        /*0450*/ 	.word	0xffffffff


	//   ....[134]....
        /*0454*/ 	.word	0xffffffff


	//   ....[135]....
        /*0458*/ 	.word	0xffffffff


	//   ....[136]....
        /*045c*/ 	.word	0xffffffff


	//   ....[137]....
        /*0460*/ 	.word	0xffffffff


	//   ....[138]....
        /*0464*/ 	.word	0xffffffff


	//   ....[139]....
        /*0468*/ 	.word	0xffffffff


	//   ....[140]....
        /*046c*/ 	.word	0xffffffff


	//   ....[141]....
        /*0470*/ 	.word	0xffffffff


	//   ....[142]....
        /*0474*/ 	.word	0xffffffff


	//   ....[143]....
        /*0478*/ 	.word	0xffffffff


	//   ....[144]....
        /*047c*/ 	.word	0xffffffff


	//   ....[145]....
        /*0480*/ 	.word	0xffffffff


	//   ....[146]....
        /*0484*/ 	.word	0xffffffff


	//   ....[147]....
        /*0488*/ 	.word	0xffffffff


	//   ....[148]....
        /*048c*/ 	.word	0xffffffff


	//   ....[149]....
        /*0490*/ 	.word	0xffffffff


	//   ....[150]....
        /*0494*/ 	.word	0xffffffff


	//   ....[151]....
        /*0498*/ 	.word	0xffffffff


	//   ....[152]....
        /*049c*/ 	.word	0xffffffff


	//   ....[153]....
        /*04a0*/ 	.word	0xffffffff


	//   ....[154]....
        /*04a4*/ 	.word	0xffffffff


	//   ....[155]....
        /*04a8*/ 	.word	0xffffffff


	//   ....[156]....
        /*04ac*/ 	.word	0xffffffff


	//   ....[157]....
        /*04b0*/ 	.word	0xffffffff


	//   ....[158]....
        /*04b4*/ 	.word	0xffffffff


	//   ....[159]....
        /*04b8*/ 	.word	0xffffffff


	//   ....[160]....
        /*04bc*/ 	.word	0xffffffff


	//   ....[161]....
        /*04c0*/ 	.word	0xffffffff


	//   ....[162]....
        /*04c4*/ 	.word	0xffffffff


	//   ....[163]....
        /*04c8*/ 	.word	0xffffffff


	//   ....[164]....
        /*04cc*/ 	.word	0xffffffff


	//   ....[165]....
        /*04d0*/ 	.word	0xffffffff


	//   ....[166]....
        /*04d4*/ 	.word	0xffffffff


	//   ....[167]....
        /*04d8*/ 	.word	0xffffffff


	//   ....[168]....
        /*04dc*/ 	.word	0xffffffff


	//   ....[169]....
        /*04e0*/ 	.word	0xffffffff


	//   ....[170]....
        /*04e4*/ 	.word	0xffffffff


	//   ....[171]....
        /*04e8*/ 	.word	0xffffffff


	//   ....[172]....
        /*04ec*/ 	.word	0xffffffff


	//   ....[173]....
        /*04f0*/ 	.word	0xffffffff


	//   ....[174]....
        /*04f4*/ 	.word	0xffffffff


	//   ....[175]....
        /*04f8*/ 	.word	0xffffffff


	//   ....[176]....
        /*04fc*/ 	.word	0xffffffff


	//   ....[177]....
        /*0500*/ 	.word	0xffffffff


	//   ....[178]....
        /*0504*/ 	.word	0xffffffff


	//   ....[179]....
        /*0508*/ 	.word	0xffffffff


	//   ....[180]....
        /*050c*/ 	.word	0xffffffff


	//   ....[181]....
        /*0510*/ 	.word	0xffffffff


	//   ....[182]....
        /*0514*/ 	.word	0xffffffff


	//   ....[183]....
        /*0518*/ 	.word	0xffffffff


	//   ....[184]....
        /*051c*/ 	.word	0xffffffff


	//   ....[185]....
        /*0520*/ 	.word	0xffffffff


	//   ....[186]....
        /*0524*/ 	.word	0xffffffff


	//   ....[187]....
        /*0528*/ 	.word	0xffffffff


	//   ....[188]....
        /*052c*/ 	.word	0xffffffff


	//   ....[189]....
        /*0530*/ 	.word	0xffffffff


	//   ....[190]....
        /*0534*/ 	.word	0xffffffff


	//   ....[191]....
        /*0538*/ 	.word	0xffffffff


	//   ....[192]....
        /*053c*/ 	.word	0xffffffff


	//   ....[193]....
        /*0540*/ 	.word	0xffffffff


	//   ....[194]....
        /*0544*/ 	.word	0xffffffff


	//   ....[195]....
        /*0548*/ 	.word	0xffffffff


	//   ....[196]....
        /*054c*/ 	.word	0xffffffff


	//   ....[197]....
        /*0550*/ 	.word	0xffffffff


	//   ....[198]....
        /*0554*/ 	.word	0xffffffff


	//   ....[199]....
        /*0558*/ 	.word	0xffffffff


	//   ....[200]....
        /*055c*/ 	.word	0xffffffff


	//   ....[201]....
        /*0560*/ 	.word	0xffffffff


	//   ....[202]....
        /*0564*/ 	.word	0xffffffff


	//   ....[203]....
        /*0568*/ 	.word	0xffffffff


	//   ....[204]....
        /*056c*/ 	.word	0xffffffff


	//   ....[205]....
        /*0570*/ 	.word	0xffffffff


	//   ....[206]....
        /*0574*/ 	.word	0xffffffff


	//   ....[207]....
        /*0578*/ 	.word	0xffffffff


	//   ....[208]....
        /*057c*/ 	.word	0x0500000f


	//   ....[209]....
        /*0580*/ 	.word	0x0500000f


	//   ....[210]....
        /*0584*/ 	.word	0x0500000f


	//   ....[211]....
        /*0588*/ 	.word	0x0500000f


	//----- nvinfo : EIATTR_COOP_GROUP_INSTR_OFFSETS
	.align		4
.L_1448:
        /*058c*/ 	.byte	0x04, 0x28
        /*058e*/ 	.short	(.L_1450 - .L_1449)


	//   ....[0]....
.L_1449:
        /*0590*/ 	.word	0x00000070


	//   ....[1]....
        /*0594*/ 	.word	0x000001a0


	//   ....[2]....
        /*0598*/ 	.word	0x000001f0


	//   ....[3]....
        /*059c*/ 	.word	0x000003e0


	//   ....[4]....
        /*05a0*/ 	.word	0x00000620


	//   ....[5]....
        /*05a4*/ 	.word	0x00001410


	//   ....[6]....
        /*05a8*/ 	.word	0x00002440


	//   ....[7]....
        /*05ac*/ 	.word	0x00002500


	//   ....[8]....
        /*05b0*/ 	.word	0x00002530


	//   ....[9]....
        /*05b4*/ 	.word	0x00002660


	//   ....[10]....
        /*05b8*/ 	.word	0x000026b0


	//   ....[11]....
        /*05bc*/ 	.word	0x00002980


	//   ....[12]....
        /*05c0*/ 	.word	0x000029f0


	//   ....[13]....
        /*05c4*/ 	.word	0x00002a40


	//   ....[14]....
        /*05c8*/ 	.word	0x00002d30


	//   ....[15]....
        /*05cc*/ 	.word	0x00002db0


	//   ....[16]....
        /*05d0*/ 	.word	0x00002f40


	//   ....[17]....
        /*05d4*/ 	.word	0x000030d0


	//   ....[18]....
        /*05d8*/ 	.word	0x00003100


	//   ....[19]....
        /*05dc*/ 	.word	0x00003140


	//   ....[20]....
        /*05e0*/ 	.word	0x00003290


	//   ....[21]....
        /*05e4*/ 	.word	0x000032f0


	//   ....[22]....
        /*05e8*/ 	.word	0x000034c0


	//   ....[23]....
        /*05ec*/ 	.word	0x00003560


	//   ....[24]....
        /*05f0*/ 	.word	0x000035f0


	//   ....[25]....
        /*05f4*/ 	.word	0x000036c0


	//   ....[26]....
        /*05f8*/ 	.word	0x00003700


	//   ....[27]....
        /*05fc*/ 	.word	0x00003740


	//   ....[28]....
        /*0600*/ 	.word	0x00003780


	//   ....[29]....
        /*0604*/ 	.word	0x000037b0


	//   ....[30]....
        /*0608*/ 	.word	0x00003830


	//   ....[31]....
        /*060c*/ 	.word	0x00003890


	//   ....[32]....
        /*0610*/ 	.word	0x000038e0


	//   ....[33]....
        /*0614*/ 	.word	0x000038f0


	//   ....[34]....
        /*0618*/ 	.word	0x00003950


	//   ....[35]....
        /*061c*/ 	.word	0x000039e0


	//   ....[36]....
        /*0620*/ 	.word	0x00003ab0


	//   ....[37]....
        /*0624*/ 	.word	0x00003b90


	//   ....[38]....
        /*0628*/ 	.word	0x00003c00


	//   ....[39]....
        /*062c*/ 	.word	0x00003c30


	//   ....[40]....
        /*0630*/ 	.word	0x00003c50


	//   ....[41]....
        /*0634*/ 	.word	0x00003c60


	//   ....[42]....
        /*0638*/ 	.word	0x00003c80


	//   ....[43]....
        /*063c*/ 	.word	0x00003c90


	//   ....[44]....
        /*0640*/ 	.word	0x00003cb0


	//   ....[45]....
        /*0644*/ 	.word	0x00003d30


	//   ....[46]....
        /*0648*/ 	.word	0x00003dc0


	//   ....[47]....
        /*064c*/ 	.word	0x00003e00


	//   ....[48]....
        /*0650*/ 	.word	0x00003e40


	//   ....[49]....
        /*0654*/ 	.word	0x00003e80


	//   ....[50]....
        /*0658*/ 	.word	0x00003ef0


	//   ....[51]....
        /*065c*/ 	.word	0x00003f10


	//   ....[52]....
        /*0660*/ 	.word	0x00003f70


	//   ....[53]....
        /*0664*/ 	.word	0x00003ff0


	//   ....[54]....
        /*0668*/ 	.word	0x00004030


	//   ....[55]....
        /*066c*/ 	.word	0x00004070


	//   ....[56]....
        /*0670*/ 	.word	0x000040b0


	//   ....[57]....
        /*0674*/ 	.word	0x000040f0


	//   ....[58]....
        /*0678*/ 	.word	0x00004130


	//   ....[59]....
        /*067c*/ 	.word	0x00004170


	//   ....[60]....
        /*0680*/ 	.word	0x000041b0


	//   ....[61]....
        /*0684*/ 	.word	0x000041f0


	//   ....[62]....
        /*0688*/ 	.word	0x00004230


	//   ....[63]....
        /*068c*/ 	.word	0x00004270


	//   ....[64]....
        /*0690*/ 	.word	0x000042b0


	//   ....[65]....
        /*0694*/ 	.word	0x000042f0


	//   ....[66]....
        /*0698*/ 	.word	0x00004330


	//   ....[67]....
        /*069c*/ 	.word	0x00004370


	//   ....[68]....
        /*06a0*/ 	.word	0x000043b0


	//   ....[69]....
        /*06a4*/ 	.word	0x000043f0


	//   ....[70]....
        /*06a8*/ 	.word	0x00006610


	//   ....[71]....
        /*06ac*/ 	.word	0x00006670


	//   ....[72]....
        /*06b0*/ 	.word	0x000066b0


	//   ....[73]....
        /*06b4*/ 	.word	0x000066e0


	//   ....[74]....
        /*06b8*/ 	.word	0x00006710


	//   ....[75]....
        /*06bc*/ 	.word	0x00006740


	//   ....[76]....
        /*06c0*/ 	.word	0x00006a20


	//   ....[77]....
        /*06c4*/ 	.word	0x00006a30


	//   ....[78]....
        /*06c8*/ 	.word	0x00006a60


	//   ....[79]....
        /*06cc*/ 	.word	0x00006a90


	//   ....[80]....
        /*06d0*/ 	.word	0x00006ad0


	//   ....[81]....
        /*06d4*/ 	.word	0x00006bc0


	//   ....[82]....
        /*06d8*/ 	.word	0x00006ca0


	//   ....[83]....
        /*06dc*/ 	.word	0x00006ce0


	//   ....[84]....
        /*06e0*/ 	.word	0x00006d20


	//   ....[85]....
        /*06e4*/ 	.word	0x00006d50


	//   ....[86]....
        /*06e8*/ 	.word	0x00006d90


	//   ....[87]....
        /*06ec*/ 	.word	0x00006dc0


	//   ....[88]....
        /*06f0*/ 	.word	0x00006de0


	//   ....[89]....
        /*06f4*/ 	.word	0x00006e50


	//   ....[90]....
        /*06f8*/ 	.word	0x00006e90


	//   ....[91]....
        /*06fc*/ 	.word	0x00006ed0


	//   ....[92]....
        /*0700*/ 	.word	0x00006f10


	//   ....[93]....
        /*0704*/ 	.word	0x00006f50


	//   ....[94]....
        /*0708*/ 	.word	0x00006fc0


	//   ....[95]....
        /*070c*/ 	.word	0x00007000


	//   ....[96]....
        /*0710*/ 	.word	0x00007060


	//   ....[97]....
        /*0714*/ 	.word	0x000070b0


	//   ....[98]....
        /*0718*/ 	.word	0x000070f0


	//   ....[99]....
        /*071c*/ 	.word	0x000071c0


	//   ....[100]....
        /*0720*/ 	.word	0x00007200


	//   ....[101]....
        /*0724*/ 	.word	0x00007270


	//   ....[102]....
        /*0728*/ 	.word	0x00007690


	//   ....[103]....
        /*072c*/ 	.word	0x000076a0


	//   ....[104]....
        /*0730*/ 	.word	0x000076b0


	//   ....[105]....
        /*0734*/ 	.word	0x000076c0


	//   ....[106]....
        /*0738*/ 	.word	0x000076d0


	//   ....[107]....
        /*073c*/ 	.word	0x000076e0


	//   ....[108]....
        /*0740*/ 	.word	0x00007710


	//   ....[109]....
        /*0744*/ 	.word	0x00007740


	//   ....[110]....
        /*0748*/ 	.word	0x00007780


	//   ....[111]....
        /*074c*/ 	.word	0x000077a0


	//   ....[112]....
        /*0750*/ 	.word	0x000077e0


	//   ....[113]....
        /*0754*/ 	.word	0x00007820


	//   ....[114]....
        /*0758*/ 	.word	0x00007860


	//   ....[115]....
        /*075c*/ 	.word	0x00007870


	//   ....[116]....
        /*0760*/ 	.word	0x000078a0


	//   ....[117]....
        /*0764*/ 	.word	0x000078e0


	//   ....[118]....
        /*0768*/ 	.word	0x00007910


	//   ....[119]....
        /*076c*/ 	.word	0x00007940


	//   ....[120]....
        /*0770*/ 	.word	0x00007990


	//   ....[121]....
        /*0774*/ 	.word	0x000079d0


	//   ....[122]....
        /*0778*/ 	.word	0x000079f0


	//   ....[123]....
        /*077c*/ 	.word	0x00007a30


	//   ....[124]....
        /*0780*/ 	.word	0x00007a70


	//   ....[125]....
        /*0784*/ 	.word	0x00007ab0


	//   ....[126]....
        /*0788*/ 	.word	0x00007ac0


	//   ....[127]....
        /*078c*/ 	.word	0x00007af0


	//   ....[128]....
        /*0790*/ 	.word	0x00007b00


	//   ....[129]....
        /*0794*/ 	.word	0x00007b10


	//   ....[130]....
        /*0798*/ 	.word	0x00007b20


	//   ....[131]....
        /*079c*/ 	.word	0x00007b30


	//   ....[132]....
        /*07a0*/ 	.word	0x00007b70


	//   ....[133]....
        /*07a4*/ 	.word	0x00007bb0


	//   ....[134]....
        /*07a8*/ 	.word	0x0000a040


	//   ....[135]....
        /*07ac*/ 	.word	0x0000a180


	//   ....[136]....
        /*07b0*/ 	.word	0x0000a1b0


	//   ....[137]....
        /*07b4*/ 	.word	0x0000a260


	//   ....[138]....
        /*07b8*/ 	.word	0x0000a2e0


	//   ....[139]....
        /*07bc*/ 	.word	0x0000a3c0


	//   ....[140]....
        /*07c0*/ 	.word	0x0000a400


	//   ....[141]....
        /*07c4*/ 	.word	0x0000a4f0


	//   ....[142]....
        /*07c8*/ 	.word	0x0000a530


	//   ....[143]....
        /*07cc*/ 	.word	0x0000a570


	//   ....[144]....
        /*07d0*/ 	.word	0x0000a620


	//   ....[145]....
        /*07d4*/ 	.word	0x0000a710


	//   ....[146]....
        /*07d8*/ 	.word	0x0000a770


	//   ....[147]....
        /*07dc*/ 	.word	0x0000a810


	//   ....[148]....
        /*07e0*/ 	.word	0x0000a850


	//   ....[149]....
        /*07e4*/ 	.word	0x0000a880


	//   ....[150]....
        /*07e8*/ 	.word	0x0000a9a0


	//   ....[151]....
        /*07ec*/ 	.word	0x0000a9e0


	//   ....[152]....
        /*07f0*/ 	.word	0x0000ab40


	//   ....[153]....
        /*07f4*/ 	.word	0x0000ac40


	//   ....[154]....
        /*07f8*/ 	.word	0x0000ac80


	//   ....[155]....
        /*07fc*/ 	.word	0x0000b1d0


	//   ....[156]....
        /*0800*/ 	.word	0x0000b2d0


	//   ....[157]....
        /*0804*/ 	.word	0x0000b300


	//   ....[158]....
        /*0808*/ 	.word	0x0000b340


	//   ....[159]....
        /*080c*/ 	.word	0x0000b3c0


	//   ....[160]....
        /*0810*/ 	.word	0x0000b400


	//   ....[161]....
        /*0814*/ 	.word	0x0000b490


	//   ....[162]....
        /*0818*/ 	.word	0x0000b4d0


	//   ....[163]....
        /*081c*/ 	.word	0x0000b6d0


	//   ....[164]....
        /*0820*/ 	.word	0x0000b710


	//   ....[165]....
        /*0824*/ 	.word	0x0000b760


	//   ....[166]....
        /*0828*/ 	.word	0x0000b910


	//   ....[167]....
        /*082c*/ 	.word	0x0000b920


	//   ....[168]....
        /*0830*/ 	.word	0x0000b930


	//   ....[169]....
        /*0834*/ 	.word	0x0000b940


	//   ....[170]....
        /*0838*/ 	.word	0x0000b950


	//   ....[171]....
        /*083c*/ 	.word	0x0000b960


	//   ....[172]....
        /*0840*/ 	.word	0x0000b990


	//   ....[173]....
        /*0844*/ 	.word	0x0000b9c0


	//   ....[174]....
        /*0848*/ 	.word	0x0000ba00


	//   ....[175]....
        /*084c*/ 	.word	0x0000ba30


	//   ....[176]....
        /*0850*/ 	.word	0x0000ba70


	//   ....[177]....
        /*0854*/ 	.word	0x0000baa0


	//   ....[178]....
        /*0858*/ 	.word	0x0000bae0


	//   ....[179]....
        /*085c*/ 	.word	0x0000baf0


	//   ....[180]....
        /*0860*/ 	.word	0x0000bb10


	//   ....[181]....
        /*0864*/ 	.word	0x0000bb50


	//   ....[182]....
        /*0868*/ 	.word	0x0000bb90


	//   ....[183]....
        /*086c*/ 	.word	0x0000bc30


	//   ....[184]....
        /*0870*/ 	.word	0x0000bc70


	//   ....[185]....
        /*0874*/ 	.word	0x0000bcb0


	//   ....[186]....
        /*0878*/ 	.word	0x0000bce0


	//   ....[187]....
        /*087c*/ 	.word	0x0000bd20


	//   ....[188]....
        /*0880*/ 	.word	0x0000bd30


	//   ....[189]....
        /*0884*/ 	.word	0x0000bd40


	//   ....[190]....
        /*0888*/ 	.word	0x0000bd70


	//   ....[191]....
        /*088c*/ 	.word	0x0000bdb0


	//   ....[192]....
        /*0890*/ 	.word	0x0000bde0


	//   ....[193]....
        /*0894*/ 	.word	0x0000be00


	//   ....[194]....
        /*0898*/ 	.word	0x0000be20


	//   ....[195]....
        /*089c*/ 	.word	0x0000be30


	//   ....[196]....
        /*08a0*/ 	.word	0x0000be40


	//   ....[197]....
        /*08a4*/ 	.word	0x0000be50


	//   ....[198]....
        /*08a8*/ 	.word	0x0000f6c0


	//   ....[199]....
        /*08ac*/ 	.word	0x000101a0


	//   ....[200]....
        /*08b0*/ 	.word	0x000104d0


	//   ....[201]....
        /*08b4*/ 	.word	0x00010850


	//   ....[202]....
        /*08b8*/ 	.word	0x00010b20


	//   ....[203]....
        /*08bc*/ 	.word	0x00010d60


	//   ....[204]....
        /*08c0*/ 	.word	0x00010fd0


	//   ....[205]....
        /*08c4*/ 	.word	0x000112a0


	//   ....[206]....
        /*08c8*/ 	.word	0x000114c0


	//   ....[207]....
        /*08cc*/ 	.word	0x00011650


	//   ....[208]....
        /*08d0*/ 	.word	0x00013d20


	//   ....[209]....
        /*08d4*/ 	.word	0x00013fb0


	//   ....[210]....
        /*08d8*/ 	.word	0x00014020


	//   ....[211]....
        /*08dc*/ 	.word	0x00014090


	//----- nvinfo : EIATTR_REG_RECONFIG
	.align		4
.L_1450:
        /*08e0*/ 	.byte	0x01, 0x54
	.zero		2


	//----- nvinfo : EIATTR_SYSCALL_OFFSETS
	.align		4
        /*08e4*/ 	.byte	0x04, 0x46
        /*08e6*/ 	.short	(.L_1452 - .L_1451)


	//   ....[0]....
.L_1451:
        /*08e8*/ 	.word	0x00001070


	//   ....[1]....
        /*08ec*/ 	.word	0x00001160


	//   ....[2]....
        /*08f0*/ 	.word	0x000012c0


	//   ....[3]....
        /*08f4*/ 	.word	0x000013b0


	//----- nvinfo : EIATTR_MBARRIER_INSTR_OFFSETS
	.align		4
.L_1452:
        /*08f8*/ 	.byte	0x04, 0x39
        /*08fa*/ 	.short	(.L_1454 - .L_1453)


	//   ....[0]....
.L_1453:
        /*08fc*/ 	.word	0x00000290
        /*0900*/ 	.word	0x000000ff
        /*0904*/ 	.word	0x00030c00
        /*0908*/ 	.short	0x0100
        /*090a*/ 	.byte	0x06
	.zero		1


	//   ....[1]....
        /*090c*/ 	.word	0x00000390
        /*0910*/ 	.word	0x000000ff
        /*0914*/ 	.word	0x00030c10
        /*0918*/ 	.short	0x0100
        /*091a*/ 	.byte	0x08
	.zero		1


	//   ....[2]....
        /*091c*/ 	.word	0x000003a0
        /*0920*/ 	.word	0x000000ff
        /*0924*/ 	.word	0x00030c20
        /*0928*/ 	.short	0x0100
        /*092a*/ 	.byte	0x08
	.zero		1


	//   ....[3]....
        /*092c*/ 	.word	0x000003b0
        /*0930*/ 	.word	0x000000ff
        /*0934*/ 	.word	0x00030c18
        /*0938*/ 	.short	0x0100
        /*093a*/ 	.byte	0x08
	.zero		1


	//   ....[4]....
        /*093c*/ 	.word	0x000003c0
        /*0940*/ 	.word	0x000000ff
        /*0944*/ 	.word	0x00030c28
        /*0948*/ 	.short	0x0100
        /*094a*/ 	.byte	0x08
	.zero		1


	//   ....[5]....
        /*094c*/ 	.word	0x000004f0
        /*0950*/ 	.word	0x000000ff
        /*0954*/ 	.word	0x00030c30
        /*0958*/ 	.short	0x0100
        /*095a*/ 	.byte	0x08
	.zero		1


	//   ....[6]....
        /*095c*/ 	.word	0x00000500
        /*0960*/ 	.word	0x000000ff
        /*0964*/ 	.word	0x00030c40
        /*0968*/ 	.short	0x0100
        /*096a*/ 	.byte	0x08
	.zero		1


	//   ....[7]....
        /*096c*/ 	.word	0x00000510
        /*0970*/ 	.word	0x000000ff
        /*0974*/ 	.word	0x00030c38
        /*0978*/ 	.short	0x0100
        /*097a*/ 	.byte	0x08
	.zero		1


	//   ....[8]....
        /*097c*/ 	.word	0x00000520
        /*0980*/ 	.word	0x000000ff
        /*0984*/ 	.word	0x00030c48
        /*0988*/ 	.short	0x0100
        /*098a*/ 	.byte	0x08
	.zero		1


	//   ....[9]....
        /*098c*/ 	.word	0x00001450
        /*0990*/ 	.word	0x00000010
        /*0994*/ 	.word	0x00030c00
        /*0998*/ 	.short	0x010a
        /*099a*/ 	.byte	0x3f
	.zero		1


	//   ....[10]....
        /*099c*/ 	.word	0x00001570
        /*09a0*/ 	.word	0x00000010
        /*09a4*/ 	.word	0x00030c00
        /*09a8*/ 	.short	0x010a
        /*09aa*/ 	.byte	0x3f
	.zero		1


	//   ....[11]....
        /*09ac*/ 	.word	0x00001de0
        /*09b0*/ 	.word	0x00000008
        /*09b4*/ 	.word	0x00030c10
        /*09b8*/ 	.short	0x010a
        /*09ba*/ 	.byte	0x3f
	.zero		1


	//   ....[12]....
        /*09bc*/ 	.word	0x00001e50
        /*09c0*/ 	.word	0x00000008
        /*09c4*/ 	.word	0x00030c10
        /*09c8*/ 	.short	0x010a
        /*09ca*/ 	.byte	0x3f
	.zero		1


	//   ....[13]....
        /*09cc*/ 	.word	0x00002230
        /*09d0*/ 	.word	0x00000008
        /*09d4*/ 	.word	0x00030c30
        /*09d8*/ 	.short	0x010a
        /*09da*/ 	.byte	0x3f
	.zero		1


	//   ....[14]....
        /*09dc*/ 	.word	0x000022a0
        /*09e0*/ 	.word	0x00000008
        /*09e4*/ 	.word	0x00030c30
        /*09e8*/ 	.short	0x010a
        /*09ea*/ 	.byte	0x3f
	.zero		1


	//   ....[15]....
        /*09ec*/ 	.word	0x00005330
        /*09f0*/ 	.word	0x00000009
        /*09f4*/ 	.word	0x00000000
        /*09f8*/ 	.short	0x0101
        /*09fa*/ 	.byte	0x3f
	.zero		1


	//   ....[16]....
        /*09fc*/ 	.word	0x00005780
        /*0a00*/ 	.word	0x00000008
        /*0a04*/ 	.word	0x00000000
        /*0a08*/ 	.short	0x0101
        /*0a0a*/ 	.byte	0x3f
	.zero		1


	//   ....[17]....
        /*0a0c*/ 	.word	0x00006050
        /*0a10*/ 	.word	0x00000007
        /*0a14*/ 	.word	0x00030c10
        /*0a18*/ 	.short	0x010a
        /*0a1a*/ 	.byte	0x3f
	.zero		1


	//   ....[18]....
        /*0a1c*/ 	.word	0x000060d0
        /*0a20*/ 	.word	0x00000007
        /*0a24*/ 	.word	0x00030c10
        /*0a28*/ 	.short	0x010a
        /*0a2a*/ 	.byte	0x3f
	.zero		1


	//   ....[19]....
        /*0a2c*/ 	.word	0x000064e0
        /*0a30*/ 	.word	0x00000007
        /*0a34*/ 	.word	0x00030c30
        /*0a38*/ 	.short	0x010a
        /*0a3a*/ 	.byte	0x3f
	.zero		1


	//   ....[20]....
        /*0a3c*/ 	.word	0x00006570
        /*0a40*/ 	.word	0x00000007
        /*0a44*/ 	.word	0x00030c30
        /*0a48*/ 	.short	0x010a
        /*0a4a*/ 	.byte	0x3f
	.zero		1


	//   ....[21]....
        /*0a4c*/ 	.word	0x00008d40
        /*0a50*/ 	.word	0x00000008
        /*0a54*/ 	.word	0x00000000
        /*0a58*/ 	.short	0x0101
        /*0a5a*/ 	.byte	0x3f
	.zero		1


	//   ....[22]....
        /*0a5c*/ 	.word	0x000091a0
        /*0a60*/ 	.word	0x00000007
        /*0a64*/ 	.word	0x00000000
        /*0a68*/ 	.short	0x0101
        /*0a6a*/ 	.byte	0x3f
	.zero		1


	//   ....[23]....
        /*0a6c*/ 	.word	0x00009a00
        /*0a70*/ 	.word	0x00000007
        /*0a74*/ 	.word	0x00030c10
        /*0a78*/ 	.short	0x010a
        /*0a7a*/ 	.byte	0x3f
	.zero		1


	//   ....[24]....
        /*0a7c*/ 	.word	0x00009a80
        /*0a80*/ 	.word	0x00000007
        /*0a84*/ 	.word	0x00030c10
        /*0a88*/ 	.short	0x010a
        /*0a8a*/ 	.byte	0x3f
	.zero		1


	//   ....[25]....
        /*0a8c*/ 	.word	0x00009e80
        /*0a90*/ 	.word	0x00000007
        /*0a94*/ 	.word	0x00030c30
        /*0a98*/ 	.short	0x010a
        /*0a9a*/ 	.byte	0x3f
	.zero		1


	//   ....[26]....
        /*0a9c*/ 	.word	0x00009f10
        /*0aa0*/ 	.word	0x00000007
        /*0aa4*/ 	.word	0x00030c30
        /*0aa8*/ 	.short	0x010a
        /*0aaa*/ 	.byte	0x3f
	.zero		1


	//   ....[27]....
        /*0aac*/ 	.word	0x0000d050
        /*0ab0*/ 	.word	0x00000008
        /*0ab4*/ 	.word	0x00000000
        /*0ab8*/ 	.short	0x0101
        /*0aba*/ 	.byte	0x3f
	.zero		1


	//   ....[28]....
        /*0abc*/ 	.word	0x0000d4c0
        /*0ac0*/ 	.word	0x00000007
        /*0ac4*/ 	.word	0x00000000
        /*0ac8*/ 	.short	0x0101
        /*0aca*/ 	.byte	0x3f
	.zero		1


	//   ....[29]....
        /*0acc*/ 	.word	0x00012350
        /*0ad0*/ 	.word	0x0000000f
        /*0ad4*/ 	.word	0x00030c20
        /*0ad8*/ 	.short	0x010a
        /*0ada*/ 	.byte	0x3f
	.zero		1


	//   ....[30]....
        /*0adc*/ 	.word	0x00012940
        /*0ae0*/ 	.word	0x0000000f
        /*0ae4*/ 	.word	0x00030c40
        /*0ae8*/ 	.short	0x010a
        /*0aea*/ 	.byte	0x3f
	.zero		1


	//   ....[31]....
        /*0aec*/ 	.word	0x00012ba0
        /*0af0*/ 	.word	0x0000000f
        /*0af4*/ 	.word	0x00030c28
        /*0af8*/ 	.short	0x010a
        /*0afa*/ 	.byte	0x3f
	.zero		1


	//   ....[32]....
        /*0afc*/ 	.word	0x00012e00
        /*0b00*/ 	.word	0x0000000f
        /*0b04*/ 	.word	0x00030c48
        /*0b08*/ 	.short	0x010a
        /*0b0a*/ 	.byte	0x3f
	.zero		1


	//   ....[33]....
        /*0b0c*/ 	.word	0x00013000
        /*0b10*/ 	.word	0x0000000f
        /*0b14*/ 	.word	0x00030c20
        /*0b18*/ 	.short	0x010a
        /*0b1a*/ 	.byte	0x3f
	.zero		1


	//   ....[34]....
        /*0b1c*/ 	.word	0x000132d0
        /*0b20*/ 	.word	0x0000000f
        /*0b24*/ 	.word	0x00030c40
        /*0b28*/ 	.short	0x010a
        /*0b2a*/ 	.byte	0x3f
	.zero		1


	//   ....[35]....
        /*0b2c*/ 	.word	0x00013500
        /*0b30*/ 	.word	0x0000000f
        /*0b34*/ 	.word	0x00030c28
        /*0b38*/ 	.short	0x010a
        /*0b3a*/ 	.byte	0x3f
	.zero		1


	//   ....[36]....
        /*0b3c*/ 	.word	0x000137a0
        /*0b40*/ 	.word	0x00000003
        /*0b44*/ 	.word	0x00030c40
        /*0b48*/ 	.short	0x010a
        /*0b4a*/ 	.byte	0x3f
	.zero		1


	//   ....[37]....
        /*0b4c*/ 	.word	0x00013b90
        /*0b50*/ 	.word	0x00000007
        /*0b54*/ 	.word	0x00000000
        /*0b58*/ 	.short	0x010a
        /*0b5a*/ 	.byte	0x3f
	.zero		1


	//   ....[38]....
        /*0b5c*/ 	.word	0x00013be0
        /*0b60*/ 	.word	0x00000003
        /*0b64*/ 	.word	0x00000000
        /*0b68*/ 	.short	0x010a
        /*0b6a*/ 	.byte	0x3f
	.zero		1


	//   ....[39]....
        /*0b6c*/ 	.word	0x00013c40
        /*0b70*/ 	.word	0x00000005
        /*0b74*/ 	.word	0x00000000
        /*0b78*/ 	.short	0x010a
        /*0b7a*/ 	.byte	0x3f
	.zero		1


	//   ....[40]....
        /*0b7c*/ 	.word	0x00013c70
        /*0b80*/ 	.word	0x00000003
        /*0b84*/ 	.word	0x00000000
        /*0b88*/ 	.short	0x010a
        /*0b8a*/ 	.byte	0x3f
	.zero		1


	//   ....[41]....
        /*0b8c*/ 	.word	0x00013d50
        /*0b90*/ 	.word	0x00000010
        /*0b94*/ 	.word	0x00030c00
        /*0b98*/ 	.short	0x010a
        /*0b9a*/ 	.byte	0x3f
	.zero		1


	//   ....[42]....
        /*0b9c*/ 	.word	0x00013da0
        /*0ba0*/ 	.word	0x00000008
        /*0ba4*/ 	.word	0x00030c10
        /*0ba8*/ 	.short	0x010a
        /*0baa*/ 	.byte	0x3f
	.zero		1


	//   ....[43]....
        /*0bac*/ 	.word	0x00013df0
        /*0bb0*/ 	.word	0x00000008
        /*0bb4*/ 	.word	0x00030c30
        /*0bb8*/ 	.short	0x010a
        /*0bba*/ 	.byte	0x3f
	.zero		1


	//   ....[44]....
        /*0bbc*/ 	.word	0x00013e40
        /*0bc0*/ 	.word	0x00000007
        /*0bc4*/ 	.word	0x00030c10
        /*0bc8*/ 	.short	0x010a
        /*0bca*/ 	.byte	0x3f
	.zero		1


	//   ....[45]....
        /*0bcc*/ 	.word	0x00013e90
        /*0bd0*/ 	.word	0x00000007
        /*0bd4*/ 	.word	0x00030c30
        /*0bd8*/ 	.short	0x010a
        /*0bda*/ 	.byte	0x3f
	.zero		1


	//   ....[46]....
        /*0bdc*/ 	.word	0x00013ee0
        /*0be0*/ 	.word	0x00000007
        /*0be4*/ 	.word	0x00030c10
        /*0be8*/ 	.short	0x010a
        /*0bea*/ 	.byte	0x3f
	.zero		1


	//   ....[47]....
        /*0bec*/ 	.word	0x00013f30
        /*0bf0*/ 	.word	0x00000007
        /*0bf4*/ 	.word	0x00030c30
        /*0bf8*/ 	.short	0x010a
        /*0bfa*/ 	.byte	0x3f
	.zero		1


	//   ....[48]....
        /*0bfc*/ 	.word	0x000140d0
        /*0c00*/ 	.word	0x0000000f
        /*0c04*/ 	.word	0x00030c20
        /*0c08*/ 	.short	0x010a
        /*0c0a*/ 	.byte	0x3f
	.zero		1


	//   ....[49]....
        /*0c0c*/ 	.word	0x00014120
        /*0c10*/ 	.word	0x0000000f
        /*0c14*/ 	.word	0x00030c40
        /*0c18*/ 	.short	0x010a
        /*0c1a*/ 	.byte	0x3f
	.zero		1


	//   ....[50]....
        /*0c1c*/ 	.word	0x00014170
        /*0c20*/ 	.word	0x0000000f
        /*0c24*/ 	.word	0x00030c28
        /*0c28*/ 	.short	0x010a
        /*0c2a*/ 	.byte	0x3f
	.zero		1


	//   ....[51]....
        /*0c2c*/ 	.word	0x000141c0
        /*0c30*/ 	.word	0x0000000f
        /*0c34*/ 	.word	0x00030c48
        /*0c38*/ 	.short	0x010a
        /*0c3a*/ 	.byte	0x3f
	.zero		1


	//   ....[52]....
        /*0c3c*/ 	.word	0x00014220
        /*0c40*/ 	.word	0x0000000f
        /*0c44*/ 	.word	0x00030c20
        /*0c48*/ 	.short	0x010a
        /*0c4a*/ 	.byte	0x3f
	.zero		1


	//   ....[53]....
        /*0c4c*/ 	.word	0x00014270
        /*0c50*/ 	.word	0x0000000f
        /*0c54*/ 	.word	0x00030c40
        /*0c58*/ 	.short	0x010a
        /*0c5a*/ 	.byte	0x3f
	.zero		1


	//   ....[54]....
        /*0c5c*/ 	.word	0x000142c0
        /*0c60*/ 	.word	0x0000000f
        /*0c64*/ 	.word	0x00030c28
        /*0c68*/ 	.short	0x010a
        /*0c6a*/ 	.byte	0x3f
	.zero		1


	//   ....[55]....
        /*0c6c*/ 	.word	0x00014310
        /*0c70*/ 	.word	0x00000003
        /*0c74*/ 	.word	0x00030c40
        /*0c78*/ 	.short	0x010a
        /*0c7a*/ 	.byte	0x3f
	.zero		1


	//   ....[56]....
        /*0c7c*/ 	.word	0x000143e0
        /*0c80*/ 	.word	0x00000007
        /*0c84*/ 	.word	0x00000000
        /*0c88*/ 	.short	0x010a
        /*0c8a*/ 	.byte	0x3f
	.zero		1


	//   ....[57]....
        /*0c8c*/ 	.word	0x00014430
        /*0c90*/ 	.word	0x00000003
        /*0c94*/ 	.word	0x00000000
        /*0c98*/ 	.short	0x010a
        /*0c9a*/ 	.byte	0x3f
	.zero		1


	//   ....[58]....
        /*0c9c*/ 	.word	0x00014480
        /*0ca0*/ 	.word	0x00000005
        /*0ca4*/ 	.word	0x00000000
        /*0ca8*/ 	.short	0x010a
        /*0caa*/ 	.byte	0x3f
	.zero		1


	//----- nvinfo : EIATTR_NUM_MBARRIERS
	.align		4
.L_1454:
        /*0cac*/ 	.byte	0x03, 0x38
        /*0cae*/ 	.short	0x0009


	//----- nvinfo : EIATTR_EXIT_INSTR_OFFSETS
	.align		4
        /*0cb0*/ 	.byte	0x04, 0x1c
        /*0cb2*/ 	.short	(.L_1456 - .L_1455)


	//   ....[0]....
.L_1455:
        /*0cb4*/ 	.word	0x00013cc0


	//----- nvinfo : EIATTR_MAX_THREADS
	.align		4
.L_1456:
        /*0cb8*/ 	.byte	0x04, 0x05
        /*0cba*/ 	.short	(.L_1458 - .L_1457)
.L_1457:
        /*0cbc*/ 	.word	0x00000180
        /*0cc0*/ 	.word	0x00000001
        /*0cc4*/ 	.word	0x00000001


	//----- nvinfo : EIATTR_CRS_STACK_SIZE
	.align		4
.L_1458:
        /*0cc8*/ 	.byte	0x04, 0x1e
        /*0cca*/ 	.short	(.L_1460 - .L_1459)
.L_1459:
        /*0ccc*/ 	.word	0x00000000


	//----- nvinfo : EIATTR_CBANK_PARAM_SIZE
	.align		4
.L_1460:
        /*0cd0*/ 	.byte	0x03, 0x19
        /*0cd2*/ 	.short	0x06f0


	//----- nvinfo : EIATTR_PARAM_CBANK
	.align		4
        /*0cd4*/ 	.byte	0x04, 0x0a
        /*0cd6*/ 	.short	(.L_1462 - .L_1461)
	.align		4
.L_1461:
        /*0cd8*/ 	.word	index@(.nv.constant0._ZN7cutlass13device_kernelIN5flash11enable_sm90INS1_16FlashAttnBwdSm90INS1_25CollectiveMainloopBwdSm90ILi2ELi2ELi2EN4cute5tupleIJNS5_1CILi1EEES8_S8_EEENS6_IJNS7_ILi128EEESA_NS7_ILi64EEEEEENS_10bfloat16_tEfNS_4arch4Sm90ELb0ELb1ELb0ELb1ELb1ELb1ELb0ELb0ELi2ELi1ELi2ELi2ELb0EEENS1_21CollectiveEpilogueBwdISC_SD_SF_Li256ELb1ELb0ELi1EEENS1_19SingleTileSchedulerILb1ELb0ELb0ELi128EEEEEEEEEvNT_6ParamsE)
        /*0cdc*/ 	.short	0x0210
        /*0cde*/ 	.short	0x06f0


	//----- nvinfo : EIATTR_SW_WAR
	.align		4
.L_1462:
        /*0ce0*/ 	.byte	0x04, 0x36
        /*0ce2*/ 	.short	(.L_1464 - .L_1463)
.L_1463:
        /*0ce4*/ 	.word	0x00000008
.L_1464:


//--------------------- .nv.info._ZN7cutlass13device_kernelIN5flash11enable_sm90INS1_16FlashAttnBwdSm90INS1_25CollectiveMainloopBwdSm90ILi2ELi2ELi2EN4cute5tupleIJNS5_1CILi1EEES8_S8_EEENS6_IJNS7_ILi128EEESA_NS7_ILi64EEEEEENS_10bfloat16_tEfNS_4arch4Sm90ELb0ELb1ELb0ELb1ELb0ELb1ELb0ELb0ELi2ELi1ELi2ELi2ELb0EEENS1_24CollectiveEpilogueBwdGQAISC_fSF_Li256ELb1ELb0EEENS1_19SingleTileSchedulerILb1ELb0ELb0ELi128EEEEEEEEEvNT_6ParamsE --------------------------
	.section	.nv.info._ZN7cutlass13device_kernelIN5flash11enable_sm90INS1_16FlashAttnBwdSm90INS1_25CollectiveMainloopBwdSm90ILi2ELi2ELi2EN4cute5tupleIJNS5_1CILi1EEES8_S8_EEENS6_IJNS7_ILi128EEESA_NS7_ILi64EEEEEENS_10bfloat16_tEfNS_4arch4Sm90ELb0ELb1ELb0ELb1ELb0ELb1ELb0ELb0ELi2ELi1ELi2ELi2ELb0EEENS1_24CollectiveEpilogueBwdGQAISC_fSF_Li256ELb1ELb0EEENS1_19SingleTileSchedulerILb1ELb0ELb0ELi128EEEEEEEEEvNT_6ParamsE,"",@"SHT_CUDA_INFO"
	.sectionflags	@""
	.align	4


	//----- nvinfo : EIATTR_CUDA_API_VERSION
	.align		4
        /*0000*/ 	.byte	0x04, 0x37
        /*0002*/ 	.short	(.L_1466 - .L_1465)
.L_1465:
        /*0004*/ 	.word	0x00000082


	//----- nvinfo : EIATTR_KPARAM_INFO
	.align		4
.L_1466:
        /*0008*/ 	.byte	0x04, 0x17
        /*000a*/ 	.short	(.L_1468 - .L_1467)
.L_1467:
        /*000c*/ 	.word	0x00000000
        /*0010*/ 	.short	0x0000
        /*0012*/ 	.short	0x0070
        /*0014*/ 	.byte	0x00, 0xf0, 0x01, 0x1a


	//----- nvinfo : EIATTR_SPARSE_MMA_MASK
	.align		4
.L_1468:
        /*0018*/ 	.byte	0x03, 0x50
        /*001a*/ 	.short	0x0000


	//----- nvinfo : EIATTR_MAXREG_COUNT
	.align		4
        /*001c*/ 	.byte	0x03, 0x1b
        /*001e*/ 	.short	0x00a8


	//----- nvinfo : EIATTR_NUM_BARRIERS
	.align		4
        /*0020*/ 	.byte	0x02, 0x4c
        /*0022*/ 	.byte	0x10
	.zero		1


	//----- nvinfo : EIATTR_EXTERNS
	.align		4
        /*0024*/ 	.byte	0x04, 0x0f
        /*0026*/ 	.short	(.L_1470 - .L_1469)


	//   ....[0]....
	.align		4
.L_1469:
        /*0028*/ 	.word	index@(__assertfail)


	//----- nvinfo : EIATTR_ANNOTATIONS
	.align		4
.L_1470:
        /*002c*/ 	.byte	0x04, 0x55
        /*002e*/ 	.short	(.L_1472 - .L_1471)


	//   ....[0]....
.L_1471:
        /* <DEDUP_REMOVED lines=31> */


	//----- nvinfo : EIATTR_MERCURY_ISA_VERSION
	.align		4
.L_1472:
        /*0210*/ 	.byte	0x03, 0x5f
        /*0212*/ 	.short	0x0101


	//----- nvinfo : EIATTR_INT_WARP_WIDE_INSTR_OFFSETS
	.align		4
        /*0214*/ 	.byte	0x04, 0x31
        /*0216*/ 	.short	(.L_1474 - .L_1473)


	//   ....[0]....
.L_1473:
        /*0218*/ 	.word	0x00000190


	//   ....[1]....
        /*021c*/ 	.word	0x000001c0


	//----- nvinfo : EIATTR_COOP_GROUP_MASK_REGIDS
	.align		4
.L_1474:
        /*0220*/ 	.byte	0x04, 0x29
        /*0222*/ 	.short	(.L_1476 - .L_1475)


	//   ....[0]....
.L_1475:
        /*0224*/ 	.word	0xffffffff


	//   ....[1]....
        /*0228*/ 	.word	0xffffffff


	//   ....[2]....
        /*022c*/ 	.word	0xffffffff


	//   ....[3]....
        /*0230*/ 	.word	0xffffffff


	//   ....[4]....
        /*0234*/ 	.word	0xffffffff


	//   ....[5]....
        /*0238*/ 	.word	0xffffffff


	//   ....[6]....
        /*023c*/ 	.word	0xffffffff


	//   ....[7]....
        /*0240*/ 	.word	0xffffffff


	//   ....[8]....
        /*0244*/ 	.word	0xffffffff


	//   ....[9]....
        /*0248*/ 	.word	0xffffffff


	//   ....[10]....
        /*024c*/ 	.word	0xffffffff


	//   ....[11]....
        /*0250*/ 	.word	0xffffffff


	//   ....[12]....
        /*0254*/ 	.word	0xffffffff


	//   ....[13]....
        /*0258*/ 	.word	0xffffffff


	//   ....[14]....
        /*025c*/ 	.word	0xffffffff


	//   ....[15]....
        /*0260*/ 	.word	0xffffffff


	//   ....[16]....
        /*0264*/ 	.word	0xffffffff


	//   ....[17]....
        /*0268*/ 	.word	0xffffffff


	//   ....[18]....
        /*026c*/ 	.word	0xffffffff


	//   ....[19]....
        /*0270*/ 	.word	0xffffffff


	//   ....[20]....
        /*0274*/ 	.word	0xffffffff


	//   ....[21]....
        /*0278*/ 	.word	0xffffffff


	//   ....[22]....
        /*027c*/ 	.word	0xffffffff


	//   ....[23]....
        /*0280*/ 	.word	0xffffffff


	//   ....[24]....
        /*0284*/ 	.word	0xffffffff


	//   ....[25]....
        /*0288*/ 	.word	0xffffffff


	//   ....[26]....
        /*028c*/ 	.word	0xffffffff


	//   ....[27]....
        /*0290*/ 	.word	0xffffffff


	//   ....[28]....
        /*0294*/ 	.word	0xffffffff


	//   ....[29]....
        /*0298*/ 	.word	0xffffffff


	//   ....[30]....
        /*029c*/ 	.word	0xffffffff


	//   ....[31]....
        /*02a0*/ 	.word	0xffffffff


	//   ....[32]....
        /*02a4*/ 	.word	0xffffffff


	//   ....[33]....
        /*02a8*/ 	.word	0xffffffff


	//   ....[34]....
        /*02ac*/ 	.word	0xffffffff


	//   ....[35]....
        /*02b0*/ 	.word	0xffffffff


	//   ....[36]....
        /*02b4*/ 	.word	0xffffffff


	//   ....[37]....
        /*02b8*/ 	.word	0xffffffff


	//   ....[38]....
        /*02bc*/ 	.word	0xffffffff


	//   ....[39]....
        /*02c0*/ 	.word	0xffffffff


	//   ....[40]....
        /*02c4*/ 	.word	0xffffffff


	//   ....[41]....
        /*02c8*/ 	.word	0xffffffff


	//   ....[42]....
        /*02cc*/ 	.word	0xffffffff


	//   ....[43]....
        /*02d0*/ 	.word	0xffffffff


	//   ....[44]....
        /*02d4*/ 	.word	0xffffffff


	//   ....[45]....
        /*02d8*/ 	.word	0xffffffff


	//   ....[46]....
        /*02dc*/ 	.word	0xffffffff


	//   ....[47]....
        /*02e0*/ 	.word	0xffffffff


	//   ....[48]....
        /*02e4*/ 	.word	0xffffffff


	//   ....[49]....
        /*02e8*/ 	.word	0xffffffff


	//   ....[50]....
        /*02ec*/ 	.word	0xffffffff


	//   ....[51]....
        /*02f0*/ 	.word	0xffffffff


	//   ....[52]....
        /*02f4*/ 	.word	0xffffffff


	//   ....[53]....
        /*02f8*/ 	.word	0xffffffff


	//   ....[54]....
        /*02fc*/ 	.word	0xffffffff


	//   ....[55]....
        /*0300*/ 	.word	0xffffffff


	//   ....[56]....
        /*0304*/ 	.word	0xffffffff


	//   ....[57]....
        /*0308*/ 	.word	0xffffffff


	//   ....[58]....
        /*030c*/ 	.word	0xffffffff


	//   ....[59]....
        /*0310*/ 	.word	0xffffffff


	//   ....[60]....
        /*0314*/ 	.word	0xffffffff


	//   ....[61]....
        /*0318*/ 	.word	0xffffffff


	//   ....[62]....
        /*031c*/ 	.word	0xffffffff


	//   ....[63]....
        /*0320*/ 	.word	0xffffffff


	//   ....[64]....
        /*0324*/ 	.word	0xffffffff


	//   ....[65]....
        /*0328*/ 	.word	0xffffffff


	//   ....[66]....
        /*032c*/ 	.word	0xffffffff


	//   ....[67]....
        /*0330*/ 	.word	0xffffffff


	//   ....[68]....
        /*0334*/ 	.word	0xffffffff


	//   ....[69]....
        /*0338*/ 	.word	0xffffffff


	//   ....[70]....
        /*033c*/ 	.word	0xffffffff


	//   ....[71]....
        /*0340*/ 	.word	0xffffffff


	//   ....[72]....
        /*0344*/ 	.word	0xffffffff


	//   ....[73]....
        /*0348*/ 	.word	0xffffffff


	//   ....[74]....
        /*034c*/ 	.word	0xffffffff


	//   ....[75]....
        /*0350*/ 	.word	0xffffffff


	//   ....[76]....
        /*0354*/ 	.word	0xffffffff


	//   ....[77]....
        /*0358*/ 	.word	0xffffffff


	//   ....[78]....
        /*035c*/ 	.word	0xffffffff


	//   ....[79]....
        /*0360*/ 	.word	0xffffffff


	//   ....[80]....
        /*0364*/ 	.word	0xffffffff


	//   ....[81]....
        /*0368*/ 	.word	0xffffffff


	//   ....[82]....
        /*036c*/ 	.word	0xffffffff


	//   ....[83]....
        /*0370*/ 	.word	0xffffffff


	//   ....[84]....
        /*0374*/ 	.word	0xffffffff


	//   ....[85]....
        /*0378*/ 	.word	0xffffffff


	//   ....[86]....
        /*037c*/ 	.word	0xffffffff


	//   ....[87]....
        /*0380*/ 	.word	0xffffffff


	//   ....[88]....
        /*0384*/ 	.word	0xffffffff


	//   ....[89]....
        /*0388*/ 	.word	0xffffffff


	//   ....[90]....
        /*038c*/ 	.word	0xffffffff


	//   ....[91]....
        /*0390*/ 	.word	0xffffffff


	//   ....[92]....
        /*0394*/ 	.word	0xffffffff


	//   ....[93]....
        /*0398*/ 	.word	0xffffffff


	//   ....[94]....
        /*039c*/ 	.word	0xffffffff


	//   ....[95]....
        /*03a0*/ 	.word	0xffffffff


	//   ....[96]....
        /*03a4*/ 	.word	0xffffffff


	//   ....[97]....
        /*03a8*/ 	.word	0xffffffff


	//   ....[98]....
        /*03ac*/ 	.word	0xffffffff


	//   ....[99]....
        /*03b0*/ 	.word	0xffffffff


	//   ....[100]....
        /*03b4*/ 	.word	0xffffffff


	//   ....[101]....
        /*03b8*/ 	.word	0xffffffff


	//   ....[102]....
        /*03bc*/ 	.word	0xffffffff


	//   ....[103]....
        /*03c0*/ 	.word	0xffffffff


	//   ....[104]....
        /*03c4*/ 	.word	0xffffffff


	//   ....[105]....
        /*03c8*/ 	.word	0xffffffff


	//   ....[106]....
        /*03cc*/ 	.word	0xffffffff


	//   ....[107]....
        /*03d0*/ 	.word	0xffffffff


	//   ....[108]....
        /*03d4*/ 	.word	0xffffffff


	//   ....[109]....
        /*03d8*/ 	.word	0xffffffff


	//   ....[110]....
        /*03dc*/ 	.word	0xffffffff


	//   ....[111]....
        /*03e0*/ 	.word	0xffffffff


	//   ....[112]....
        /*03e4*/ 	.word	0xffffffff


	//   ....[113]....
        /*03e8*/ 	.word	0xffffffff


	//   ....[114]....
        /*03ec*/ 	.word	0xffffffff


	//   ....[115]....
        /*03f0*/ 	.word	0xffffffff


	//   ....[116]....
        /*03f4*/ 	.word	0xffffffff


	//   ....[117]....
        /*03f8*/ 	.word	0xffffffff


	//   ....[118]....
        /*03fc*/ 	.word	0xffffffff


	//   ....[119]....
        /*0400*/ 	.word	0xffffffff


	//   ....[120]....
        /*0404*/ 	.word	0xffffffff


	//   ....[121]....
        /*0408*/ 	.word	0xffffffff


	//   ....[122]....
        /*040c*/ 	.word	0xffffffff


	//   ....[123]....
        /*0410*/ 	.word	0xffffffff


	//   ....[124]....
        /*0414*/ 	.word	0xffffffff


	//   ....[125]....
        /*0418*/ 	.word	0xffffffff


	//   ....[126]....
        /*041c*/ 	.word	0xffffffff


	//   ....[127]....
        /*0420*/ 	.word	0xffffffff


	//   ....[128]....
        /*0424*/ 	.word	0xffffffff


	//   ....[129]....
        /*0428*/ 	.word	0xffffffff


	//   ....[130]....
        /*042c*/ 	.word	0xffffffff


	//   ....[131]....
        /*0430*/ 	.word	0xffffffff


	//   ....[132]....
        /*0434*/ 	.word	0xffffffff


	//   ....[133]....
        /*0438*/ 	.word	0xffffffff


	//   ....[134]....
        /*043c*/ 	.word	0xffffffff


	//   ....[135]....
        /*0440*/ 	.word	0xffffffff


	//   ....[136]....
        /*0444*/ 	.word	0xffffffff


	//   ....[137]....
        /*0448*/ 	.word	0xffffffff


	//   ....[138]....
        /*044c*/ 	.word	0xffffffff


	//   ....[139]....
        /*0450*/ 	.word	0xffffffff


	//   ....[140]....
        /*0454*/ 	.word	0xffffffff


	//   ....[141]....
        /*0458*/ 	.word	0xffffffff


	//   ....[142]....
        /*045c*/ 	.word	0xffffffff


	//   ....[143]....
        /*0460*/ 	.word	0xffffffff


	//   ....[144]....
        /*0464*/ 	.word	0xffffffff


	//   ....[145]....
        /*0468*/ 	.word	0xffffffff


	//   ....[146]....
        /*046c*/ 	.word	0xffffffff


	//   ....[147]....
        /*0470*/ 	.word	0xffffffff


	//   ....[148]....
        /*0474*/ 	.word	0xffffffff


	//   ....[149]....
        /*0478*/ 	.word	0xffffffff


	//   ....[150]....
        /*047c*/ 	.word	0xffffffff


	//   ....[151]....
        /*0480*/ 	.word	0xffffffff


	//   ....[152]....
        /*0484*/ 	.word	0xffffffff


	//   ....[153]....
        /*0488*/ 	.word	0xffffffff


	//   ....[154]....
        /*048c*/ 	.word	0xffffffff


	//   ....[155]....
        /*0490*/ 	.word	0xffffffff


	//   ....[156]....
        /*0494*/ 	.word	0xffffffff


	//   ....[157]....
        /*0498*/ 	.word	0xffffffff


	//   ....[158]....
        /*049c*/ 	.word	0xffffffff


	//   ....[159]....
        /*04a0*/ 	.word	0xffffffff


	//   ....[160]....
        /*04a4*/ 	.word	0xffffffff


	//   ....[161]....
        /*04a8*/ 	.word	0xffffffff


	//   ....[162]....
        /*04ac*/ 	.word	0xffffffff


	//   ....[163]....
        /*04b0*/ 	.word	0xffffffff


	//   ....[164]....
        /*04b4*/ 	.word	0xffffffff


	//   ....[165]....
        /*04b8*/ 	.word	0xffffffff


	//   ....[166]....
        /*04bc*/ 	.word	0xffffffff


	//   ....[167]....
        /*04c0*/ 	.word	0xffffffff


	//   ....[168]....
        /*04c4*/ 	.word	0xffffffff


	//   ....[169]....
        /*04c8*/ 	.word	0xffffffff


	//   ....[170]....
        /*04cc*/ 	.word	0xffffffff


	//   ....[171]....
        /*04d0*/ 	.word	0xffffffff


	//   ....[172]....
        /*04d4*/ 	.word	0xffffffff


	//   ....[173]....
        /*04d8*/ 	.word	0xffffffff


	//   ....[174]....
        /*04dc*/ 	.word	0xffffffff


	//   ....[175]....
        /*04e0*/ 	.word	0xffffffff


	//   ....[176]....
        /*04e4*/ 	.word	0xffffffff


	//   ....[177]....
        /*04e8*/ 	.word	0xffffffff


	//   ....[178]....
        /*04ec*/ 	.word	0xffffffff


	//   ....[179]....
        /*04f0*/ 	.word	0xffffffff


	//   ....[180]....
        /*04f4*/ 	.word	0xffffffff


	//   ....[181]....
        /*04f8*/ 	.word	0xffffffff


	//   ....[182]....
        /*04fc*/ 	.word	0xffffffff


	//   ....[183]....
        /*0500*/ 	.word	0xffffffff


	//   ....[184]....
        /*0504*/ 	.word	0xffffffff


	//   ....[185]....
        /*0508*/ 	.word	0xffffffff


	//   ....[186]....
        /*050c*/ 	.word	0xffffffff


	//   ....[187]....
        /*0510*/ 	.word	0xffffffff


	//   ....[188]....
        /*0514*/ 	.word	0xffffffff


	//   ....[189]....
        /*0518*/ 	.word	0xffffffff


	//   ....[190]....
        /*051c*/ 	.word	0xffffffff


	//   ....[191]....
        /*0520*/ 	.word	0xffffffff


	//   ....[192]....
        /*0524*/ 	.word	0xffffffff


	//   ....[193]....
        /*0528*/ 	.word	0xffffffff


	//   ....[194]....
        /*052c*/ 	.word	0xffffffff


	//   ....[195]....
        /*0530*/ 	.word	0xffffffff


	//   ....[196]....
        /*0534*/ 	.word	0xffffffff


	//   ....[197]....
        /*0538*/ 	.word	0xffffffff


	//   ....[198]....
        /*053c*/ 	.word	0xffffffff


	//   ....[199]....
        /*0540*/ 	.word	0x0500000f


	//----- nvinfo : EIATTR_COOP_GROUP_INSTR_OFFSETS
	.align		4
.L_1476:
        /*0544*/ 	.byte	0x04, 0x28
        /*0546*/ 	.short	(.L_1478 - .L_1477)


	//   ....[0]....
.L_1477:
        /*0548*/ 	.word	0x00000070


	//   ....[1]....
        /*054c*/ 	.word	0x000001a0


	//   ....[2]....
        /*0550*/ 	.word	0x000001f0


	//   ....[3]....
        /*0554*/ 	.word	0x000003e0


	//   ....[4]....
        /*0558*/ 	.word	0x00000620


	//   ....[5]....
        /*055c*/ 	.word	0x00001410


	//   ....[6]....
        /*0560*/ 	.word	0x00002630


	//   ....[7]....
        /*0564*/ 	.word	0x000026f0


	//   ....[8]....
        /*0568*/ 	.word	0x00002720


	//   ....[9]....
        /*056c*/ 	.word	0x00002850


	//   ....[10]....
        /*0570*/ 	.word	0x000028f0


	//   ....[11]....
        /*0574*/ 	.word	0x00002c60


	//   ....[12]....
        /*0578*/ 	.word	0x00002cb0


	//   ....[13]....
        /*057c*/ 	.word	0x00002fd0


	//   ....[14]....
        /*0580*/ 	.word	0x00003150


	//   ....[15]....
        /*0584*/ 	.word	0x00003200


	//   ....[16]....
        /*0588*/ 	.word	0x00003240


	//   ....[17]....
        /*058c*/ 	.word	0x00003270


	//   ....[18]....
        /*0590*/ 	.word	0x000032b0


	//   ....[19]....
        /*0594*/ 	.word	0x000033b0


	//   ....[20]....
        /*0598*/ 	.word	0x000033f0


	//   ....[21]....
        /*059c*/ 	.word	0x00003590


	//   ....[22]....
        /*05a0*/ 	.word	0x000036c0


	//   ....[23]....
        /*05a4*/ 	.word	0x00003760


	//   ....[24]....
        /*05a8*/ 	.word	0x00003800


	//   ....[25]....
        /*05ac*/ 	.word	0x00003840


	//   ....[26]....
        /*05b0*/ 	.word	0x00003870


	//   ....[27]....
        /*05b4*/ 	.word	0x00003960


	//   ....[28]....
        /*05b8*/ 	.word	0x000039a0


	//   ....[29]....
        /*05bc*/ 	.word	0x000039e0


	//   ....[30]....
        /*05c0*/ 	.word	0x00003a00


	//   ....[31]....
        /*05c4*/ 	.word	0x00003a40


	//   ....[32]....
        /*05c8*/ 	.word	0x00003af0


	//   ....[33]....
        /*05cc*/ 	.word	0x00003b30


	//   ....[34]....
        /*05d0*/ 	.word	0x00003b70


	//   ....[35]....
        /*05d4*/ 	.word	0x00003bb0


	//   ....[36]....
        /*05d8*/ 	.word	0x00003c60


	//   ....[37]....
        /*05dc*/ 	.word	0x00003da0


	//   ....[38]....
        /*05e0*/ 	.word	0x00003e00


	//   ....[39]....
        /*05e4*/ 	.word	0x00003e40


	//   ....[40]....
        /*05e8*/ 	.word	0x00003e50


	//   ....[41]....
        /*05ec*/ 	.word	0x00003e70


	//   ....[42]....
        /*05f0*/ 	.word	0x00003e80


	//   ....[43]....
        /*05f4*/ 	.word	0x00003ea0


	//   ....[44]....
        /*05f8*/ 	.word	0x00003ec0


	//   ....[45]....
        /*05fc*/ 	.word	0x00003f40


	//   ....[46]....
        /*0600*/ 	.word	0x00003fb0


	//   ....[47]....
        /*0604*/ 	.word	0x00003ff0


	//   ....[48]....
        /*0608*/ 	.word	0x00004030


	//   ....[49]....
        /*060c*/ 	.word	0x00004070


	//   ....[50]....
        /*0610*/ 	.word	0x000040d0


	//   ....[51]....
        /*0614*/ 	.word	0x00004110


	//   ....[52]....
        /*0618*/ 	.word	0x00004160


	//   ....[53]....
        /*061c*/ 	.word	0x000041b0


	//   ....[54]....
        /*0620*/ 	.word	0x00004200


	//   ....[55]....
        /*0624*/ 	.word	0x00004260


	//   ....[56]....
        /*0628*/ 	.word	0x000042a0


	//   ....[57]....
        /*062c*/ 	.word	0x000042e0


	//   ....[58]....
        /*0630*/ 	.word	0x00004320


	//   ....[59]....
        /*0634*/ 	.word	0x00004360


	//   ....[60]....
        /*0638*/ 	.word	0x000043a0


	//   ....[61]....
        /*063c*/ 	.word	0x000043e0


	//   ....[62]....
        /*0640*/ 	.word	0x00004420


	//   ....[63]....
        /*0644*/ 	.word	0x00004460


	//   ....[64]....
        /*0648*/ 	.word	0x000044a0


	//   ....[65]....
        /*064c*/ 	.word	0x000044e0


	//   ....[66]....
        /*0650*/ 	.word	0x00004520


	//   ....[67]....
        /*0654*/ 	.word	0x00004560


	//   ....[68]....
        /*0658*/ 	.word	0x000045a0


	//   ....[69]....
        /*065c*/ 	.word	0x000045e0


	//   ....[70]....
        /*0660*/ 	.word	0x00006800


	//   ....[71]....
        /*0664*/ 	.word	0x00006860


	//   ....[72]....
        /*0668*/ 	.word	0x000068a0


	//   ....[73]....
        /*066c*/ 	.word	0x000068d0


	//   ....[74]....
        /*0670*/ 	.word	0x00006900


	//   ....[75]....
        /*0674*/ 	.word	0x00006930


	//   ....[76]....
        /*0678*/ 	.word	0x00006c10


	//   ....[77]....
        /*067c*/ 	.word	0x00006c20


	//   ....[78]....
        /*0680*/ 	.word	0x00006c50


	//   ....[79]....
        /*0684*/ 	.word	0x00006c80


	//   ....[80]....
        /*0688*/ 	.word	0x00006cc0


	//   ....[81]....
        /*068c*/ 	.word	0x00006db0


	//   ....[82]....
        /*0690*/ 	.word	0x00006e90


	//   ....[83]....
        /*0694*/ 	.word	0x00006ed0


	//   ....[84]....
        /*0698*/ 	.word	0x00006f10


	//   ....[85]....
        /*069c*/ 	.word	0x00006f20


	//   ....[86]....
        /*06a0*/ 	.word	0x00006f50


	//   ....[87]....
        /*06a4*/ 	.word	0x00006f60


	//   ....[88]....
        /*06a8*/ 	.word	0x00006f80


	//   ....[89]....
        /*06ac*/ 	.word	0x00006fc0


	//   ....[90]....
        /*06b0*/ 	.word	0x00007090


	//   ....[91]....
        /*06b4*/ 	.word	0x000070d0


	//   ....[92]....
        /*06b8*/ 	.word	0x00007110


	//   ....[93]....
        /*06bc*/ 	.word	0x00007150


	//   ....[94]....
        /*06c0*/ 	.word	0x00007190


	//   ....[95]....
        /*06c4*/ 	.word	0x000071e0


	//   ....[96]....
        /*06c8*/ 	.word	0x00007220


	//   ....[97]....
        /*06cc*/ 	.word	0x00007270


	//   ....[98]....
        /*06d0*/ 	.word	0x000072b0


	//   ....[99]....
        /*06d4*/ 	.word	0x000073c0


	//   ....[100]....
        /*06d8*/ 	.word	0x00007440


	//   ....[101]....
        /*06dc*/ 	.word	0x000074a0


	//   ....[102]....
        /*06e0*/ 	.word	0x00007880


	//   ....[103]....
        /*06e4*/ 	.word	0x00007890


	//   ....[104]....
        /*06e8*/ 	.word	0x000078a0


	//   ....[105]....
        /*06ec*/ 	.word	0x000078b0


	//   ....[106]....
        /*06f0*/ 	.word	0x000078c0


	//   ....[107]....
        /*06f4*/ 	.word	0x000078d0


	//   ....[108]....
        /*06f8*/ 	.word	0x00007900


	//   ....[109]....
        /*06fc*/ 	.word	0x00007930


	//   ....[110]....
        /*0700*/ 	.word	0x00007970


	//   ....[111]....
        /*0704*/ 	.word	0x00007990


	//   ....[112]....
        /*0708*/ 	.word	0x000079d0


	//   ....[113]....
        /*070c*/ 	.word	0x00007a10


	//   ....[114]....
        /*0710*/ 	.word	0x00007a50


	//   ....[115]....
        /*0714*/ 	.word	0x00007a60


	//   ....[116]....
        /*0718*/ 	.word	0x00007a90


	//   ....[117]....
        /*071c*/ 	.word	0x00007ad0


	//   ....[118]....
        /*0720*/ 	.word	0x00007b00


	//   ....[119]....
        /*0724*/ 	.word	0x00007b20


	//   ....[120]....
        /*0728*/ 	.word	0x00007b50


	//   ....[121]....
        /*072c*/ 	.word	0x00007b90


	//   ....[122]....
        /*0730*/ 	.word	0x00007bd0


	//   ....[123]....
        /*0734*/ 	.word	0x00007c10


	//   ....[124]....
        /*0738*/ 	.word	0x00007c50


	//   ....[125]....
        /*073c*/ 	.word	0x00007c60


	//   ....[126]....
        /*0740*/ 	.word	0x00007ca0


	//   ....[127]....
        /*0744*/ 	.word	0x00007ce0


	//   ....[128]....
        /*0748*/ 	.word	0x00007d20


	//   ....[129]....
        /*074c*/ 	.word	0x00007d30


	//   ....[130]....
        /*0750*/ 	.word	0x00007d40


	//   ....[131]....
        /*0754*/ 	.word	0x00007d50


	//   ....[132]....
        /*0758*/ 	.word	0x00007d90


	//   ....[133]....
        /*075c*/ 	.word	0x00007dd0


	//   ....[134]....
        /*0760*/ 	.word	0x0000a230


	//   ....[135]....
        /*0764*/ 	.word	0x0000a350


	//   ....[136]....
        /*0768*/ 	.word	0x0000a3b0


	//   ....[137]....
        /*076c*/ 	.word	0x0000a480


	//   ....[138]....
        /*0770*/ 	.word	0x0000a4d0


	//   ....[139]....
        /*0774*/ 	.word	0x0000a5b0


	//   ....[140]....
        /*0778*/ 	.word	0x0000a610


	//   ....[141]....
        /*077c*/ 	.word	0x0000a650


	//   ....[142]....
        /*0780*/ 	.word	0x0000a6d0


	//   ....[143]....
        /*0784*/ 	.word	0x0000a760


	//   ....[144]....
        /*0788*/ 	.word	0x0000a7a0


	//   ....[145]....
        /*078c*/ 	.word	0x0000a860


	//   ....[146]....
        /*0790*/ 	.word	0x0000a8a0


	//   ....[147]....
        /*0794*/ 	.word	0x0000a8e0


	//   ....[148]....
        /*0798*/ 	.word	0x0000a920


	//   ....[149]....
        /*079c*/ 	.word	0x0000a980


	//   ....[150]....
        /*07a0*/ 	.word	0x0000aa80


	//   ....[151]....
        /*07a4*/ 	.word	0x0000acf0


	//   ....[152]....
        /*07a8*/ 	.word	0x0000ae00


	//   ....[153]....
        /*07ac*/ 	.word	0x0000ae40


	//   ....[154]....
        /*07b0*/ 	.word	0x0000aed0


	//   ....[155]....
        /*07b4*/ 	.word	0x0000b3a0


	//   ....[156]....
        /*07b8*/ 	.word	0x0000b4a0


	//   ....[157]....
        /*07bc*/ 	.word	0x0000b4d0


	//   ....[158]....
        /*07c0*/ 	.word	0x0000b510


	//   ....[159]....
        /*07c4*/ 	.word	0x0000b540


	//   ....[160]....
        /*07c8*/ 	.word	0x0000b650


	//   ....[161]....
        /*07cc*/ 	.word	0x0000b840


	//   ....[162]....
        /*07d0*/ 	.word	0x0000b890


	//   ....[163]....
        /*07d4*/ 	.word	0x0000b8d0


	//   ....[164]....
        /*07d8*/ 	.word	0x0000b910


	//   ....[165]....
        /*07dc*/ 	.word	0x0000b920


	//   ....[166]....
        /*07e0*/ 	.word	0x0000baf0


	//   ....[167]....
        /*07e4*/ 	.word	0x0000bb00


	//   ....[168]....
        /*07e8*/ 	.word	0x0000bb10


	//   ....[169]....
        /*07ec*/ 	.word	0x0000bb20


	//   ....[170]....
        /*07f0*/ 	.word	0x0000bb30


	//   ....[171]....
        /*07f4*/ 	.word	0x0000bb40


	//   ....[172]....
        /*07f8*/ 	.word	0x0000bb70


	//   ....[173]....
        /*07fc*/ 	.word	0x0000bba0


	//   ....[174]....
        /*0800*/ 	.word	0x0000bbe0


	//   ....[175]....
        /*0804*/ 	.word	0x0000bc10


	//   ....[176]....
        /*0808*/ 	.word	0x0000bc50


	//   ....[177]....
        /*080c*/ 	.word	0x0000bc80


	//   ....[178]....
        /*0810*/ 	.word	0x0000bca0


	//   ....[179]....
        /*0814*/ 	.word	0x0000bce0


	//   ....[180]....
        /*0818*/ 	.word	0x0000bcf0


	//   ....[181]....
        /*081c*/ 	.word	0x0000bd70


	//   ....[182]....
        /*0820*/ 	.word	0x0000bda0


	//   ....[183]....
        /*0824*/ 	.word	0x0000bdd0


	//   ....[184]....
        /*0828*/ 	.word	0x0000be20


	//   ....[185]....
        /*082c*/ 	.word	0x0000be60


	//   ....[186]....
        /*0830*/ 	.word	0x0000be70


	//   ....[187]....
        /*0834*/ 	.word	0x0000beb0


	//   ....[188]....
        /*0838*/ 	.word	0x0000bee0


	//   ....[189]....
        /*083c*/ 	.word	0x0000bf20


	//   ....[190]....
        /*0840*/ 	.word	0x0000bf40


	//   ....[191]....
        /*0844*/ 	.word	0x0000bf50


	//   ....[192]....
        /*0848*/ 	.word	0x0000bf60


	//   ....[193]....
        /*084c*/ 	.word	0x0000bf70


	//   ....[194]....
        /*0850*/ 	.word	0x0000bf80


	//   ....[195]....
        /*0854*/ 	.word	0x0000bf90


	//   ....[196]....
        /*0858*/ 	.word	0x0000bfa0


	//   ....[197]....
        /*085c*/ 	.word	0x0000bfb0


	//   ....[198]....
        /*0860*/ 	.word	0x0000e240


	//   ....[199]....
        /*0864*/ 	.word	0x00011990


	//----- nvinfo : EIATTR_REG_RECONFIG
	.align		4
.L_1478:
        /*0868*/ 	.byte	0x01, 0x54
	.zero		2


	//----- nvinfo : EIATTR_SYSCALL_OFFSETS
	.align		4
        /*086c*/ 	.byte	0x04, 0x46
        /*086e*/ 	.short	(.L_1480 - .L_1479)


	//   ....[0]....
.L_1479:
        /*0870*/ 	.word	0x00001070


	//   ....[1]....
        /*0874*/ 	.word	0x00001160


	//   ....[2]....
        /*0878*/ 	.word	0x000012c0


	//   ....[3]....
        /*087c*/ 	.word	0x000013b0


	//----- nvinfo : EIATTR_MBARRIER_INSTR_OFFSETS
	.align		4
.L_1480:
        /*0880*/ 	.byte	0x04, 0x39
        /*0882*/ 	.short	(.L_1482 - .L_1481)


	//   ....[0]....
.L_1481:
        /*0884*/ 	.word	0x00000290
        /*0888*/ 	.word	0x000000ff
        /*088c*/ 	.word	0x00030c00
        /*0890*/ 	.short	0x0100
        /*0892*/ 	.byte	0x06
	.zero		1


	//   ....[1]....
        /*0894*/ 	.word	0x00000390
        /*0898*/ 	.word	0x000000ff
        /*089c*/ 	.word	0x00030c10
        /*08a0*/ 	.short	0x0100
        /*08a2*/ 	.byte	0x08
	.zero		1


	//   ....[2]....
        /*08a4*/ 	.word	0x000003a0
        /*08a8*/ 	.word	0x000000ff
        /*08ac*/ 	.word	0x00030c20
        /*08b0*/ 	.short	0x0100
        /*08b2*/ 	.byte	0x08
	.zero		1


	//   ....[3]....
        /*08b4*/ 	.word	0x000003b0
        /*08b8*/ 	.word	0x000000ff
        /*08bc*/ 	.word	0x00030c18
        /*08c0*/ 	.short	0x0100
        /*08c2*/ 	.byte	0x08
	.zero		1


	//   ....[4]....
        /*08c4*/ 	.word	0x000003c0
        /*08c8*/ 	.word	0x000000ff
        /*08cc*/ 	.word	0x00030c28
        /*08d0*/ 	.short	0x0100
        /*08d2*/ 	.byte	0x08
	.zero		1


	//   ....[5]....
        /*08d4*/ 	.word	0x000004f0
        /*08d8*/ 	.word	0x000000ff
        /*08dc*/ 	.word	0x00030c30
        /*08e0*/ 	.short	0x0100
        /*08e2*/ 	.byte	0x08
	.zero		1


	//   ....[6]....
        /*08e4*/ 	.word	0x00000500
        /*08e8*/ 	.word	0x000000ff
        /*08ec*/ 	.word	0x00030c40
        /*08f0*/ 	.short	0x0100
        /*08f2*/ 	.byte	0x08
	.zero		1


	//   ....[7]....
        /*08f4*/ 	.word	0x00000510
        /*08f8*/ 	.word	0x000000ff
        /*08fc*/ 	.word	0x00030c38
        /*0900*/ 	.short	0x0100
        /*0902*/ 	.byte	0x08
	.zero		1


	//   ....[8]....
        /*0904*/ 	.word	0x00000520
        /*0908*/ 	.word	0x000000ff
        /*090c*/ 	.word	0x00030c48
        /*0910*/ 	.short	0x0100
        /*0912*/ 	.byte	0x08
	.zero		1


	//   ....[9]....
        /*0914*/ 	.word	0x00001450
        /*0918*/ 	.word	0x00000010
        /*091c*/ 	.word	0x00030c00
        /*0920*/ 	.short	0x010a
        /*0922*/ 	.byte	0x3f
	.zero		1


	//   ....[10]....
        /*0924*/ 	.word	0x00001570
        /*0928*/ 	.word	0x00000010
        /*092c*/ 	.word	0x00030c00
        /*0930*/ 	.short	0x010a
        /*0932*/ 	.byte	0x3f
	.zero		1


	//   ....[11]....
        /*0934*/ 	.word	0x00001fd0
        /*0938*/ 	.word	0x00000008
        /*093c*/ 	.word	0x00030c10
        /*0940*/ 	.short	0x010a
        /*0942*/ 	.byte	0x3f
	.zero		1


	//   ....[12]....
        /*0944*/ 	.word	0x00002040
        /*0948*/ 	.word	0x00000008
        /*094c*/ 	.word	0x00030c10
        /*0950*/ 	.short	0x010a
        /*0952*/ 	.byte	0x3f
	.zero		1


	//   ....[13]....
        /*0954*/ 	.word	0x00002420
        /*0958*/ 	.word	0x00000008
        /*095c*/ 	.word	0x00030c30
        /*0960*/ 	.short	0x010a
        /*0962*/ 	.byte	0x3f
	.zero		1


	//   ....[14]....
        /*0964*/ 	.word	0x00002490
        /*0968*/ 	.word	0x00000008
        /*096c*/ 	.word	0x00030c30
        /*0970*/ 	.short	0x010a
        /*0972*/ 	.byte	0x3f
	.zero		1


	//   ....[15]....
        /*0974*/ 	.word	0x00005520
        /*0978*/ 	.word	0x00000009
        /*097c*/ 	.word	0x00000000
        /*0980*/ 	.short	0x0101
        /*0982*/ 	.byte	0x3f
	.zero		1


	//   ....[16]....
        /*0984*/ 	.word	0x00005970
        /*0988*/ 	.word	0x00000008
        /*098c*/ 	.word	0x00000000
        /*0990*/ 	.short	0x0101
        /*0992*/ 	.byte	0x3f
	.zero		1


	//   ....[17]....
        /*0994*/ 	.word	0x00006240
        /*0998*/ 	.word	0x00000007
        /*099c*/ 	.word	0x00030c10
        /*09a0*/ 	.short	0x010a
        /*09a2*/ 	.byte	0x3f
	.zero		1


	//   ....[18]....
        /*09a4*/ 	.word	0x000062c0
        /*09a8*/ 	.word	0x00000007
        /*09ac*/ 	.word	0x00030c10
        /*09b0*/ 	.short	0x010a
        /*09b2*/ 	.byte	0x3f
	.zero		1


	//   ....[19]....
        /*09b4*/ 	.word	0x000066d0
        /*09b8*/ 	.word	0x00000007
        /*09bc*/ 	.word	0x00030c30
        /*09c0*/ 	.short	0x010a
        /*09c2*/ 	.byte	0x3f
	.zero		1


	//   ....[20]....
        /*09c4*/ 	.word	0x00006760
        /*09c8*/ 	.word	0x00000007
        /*09cc*/ 	.word	0x00030c30
        /*09d0*/ 	.short	0x010a
        /*09d2*/ 	.byte	0x3f
	.zero		1


	//   ....[21]....
        /*09d4*/ 	.word	0x00008f30
        /*09d8*/ 	.word	0x00000008
        /*09dc*/ 	.word	0x00000000
        /*09e0*/ 	.short	0x0101
        /*09e2*/ 	.byte	0x3f
	.zero		1


	//   ....[22]....
        /*09e4*/ 	.word	0x00009390
        /*09e8*/ 	.word	0x00000007
        /*09ec*/ 	.word	0x00000000
        /*09f0*/ 	.short	0x0101
        /*09f2*/ 	.byte	0x3f
	.zero		1


	//   ....[23]....
        /*09f4*/ 	.word	0x00009bf0
        /*09f8*/ 	.word	0x00000007
        /*09fc*/ 	.word	0x00030c10
        /*0a00*/ 	.short	0x010a
        /*0a02*/ 	.byte	0x3f
	.zero		1


	//   ....[24]....
        /*0a04*/ 	.word	0x00009c70
        /*0a08*/ 	.word	0x00000007
        /*0a0c*/ 	.word	0x00030c10
        /*0a10*/ 	.short	0x010a
        /*0a12*/ 	.byte	0x3f
	.zero		1


	//   ....[25]....
        /*0a14*/ 	.word	0x0000a070
        /*0a18*/ 	.word	0x00000007
        /*0a1c*/ 	.word	0x00030c30
        /*0a20*/ 	.short	0x010a
        /*0a22*/ 	.byte	0x3f
	.zero		1


	//   ....[26]....
        /*0a24*/ 	.word	0x0000a100
        /*0a28*/ 	.word	0x00000007
        /*0a2c*/ 	.word	0x00030c30
        /*0a30*/ 	.short	0x010a
        /*0a32*/ 	.byte	0x3f
	.zero		1


	//   ....[27]....
        /*0a34*/ 	.word	0x0000d230
        /*0a38*/ 	.word	0x00000008
        /*0a3c*/ 	.word	0x00000000
        /*0a40*/ 	.short	0x0101
        /*0a42*/ 	.byte	0x3f
	.zero		1


	//   ....[28]....
        /*0a44*/ 	.word	0x0000d6a0
        /*0a48*/ 	.word	0x00000007
        /*0a4c*/ 	.word	0x00000000
        /*0a50*/ 	.short	0x0101
        /*0a52*/ 	.byte	0x3f
	.zero		1


	//   ....[29]....
        /*0a54*/ 	.word	0x0000ffc0
        /*0a58*/ 	.word	0x0000000f
        /*0a5c*/ 	.word	0x00030c20
        /*0a60*/ 	.short	0x010a
        /*0a62*/ 	.byte	0x3f
	.zero		1


	//   ....[30]....
        /*0a64*/ 	.word	0x000105b0
        /*0a68*/ 	.word	0x0000000f
        /*0a6c*/ 	.word	0x00030c40
        /*0a70*/ 	.short	0x010a
        /*0a72*/ 	.byte	0x3f
	.zero		1


	//   ....[31]....
        /*0a74*/ 	.word	0x00010810
        /*0a78*/ 	.word	0x0000000f
        /*0a7c*/ 	.word	0x00030c28
        /*0a80*/ 	.short	0x010a
        /*0a82*/ 	.byte	0x3f
	.zero		1


	//   ....[32]....
        /*0a84*/ 	.word	0x00010a70
        /*0a88*/ 	.word	0x0000000f
        /*0a8c*/ 	.word	0x00030c48
        /*0a90*/ 	.short	0x010a
        /*0a92*/ 	.byte	0x3f
	.zero		1


	//   ....[33]....
        /*0a94*/ 	.word	0x00010c70
        /*0a98*/ 	.word	0x0000000f
        /*0a9c*/ 	.word	0x00030c20
        /*0aa0*/ 	.short	0x010a
        /*0aa2*/ 	.byte	0x3f
	.zero		1


	//   ....[34]....
        /*0aa4*/ 	.word	0x00010f40
        /*0aa8*/ 	.word	0x0000000f
        /*0aac*/ 	.word	0x00030c40
        /*0ab0*/ 	.short	0x010a
        /*0ab2*/ 	.byte	0x3f
	.zero		1


	//   ....[35]....
        /*0ab4*/ 	.word	0x00011170
        /*0ab8*/ 	.word	0x0000000f
        /*0abc*/ 	.word	0x00030c28
        /*0ac0*/ 	.short	0x010a
        /*0ac2*/ 	.byte	0x3f
	.zero		1


	//   ....[36]....
        /*0ac4*/ 	.word	0x00011410
        /*0ac8*/ 	.word	0x00000003
        /*0acc*/ 	.word	0x00030c40
        /*0ad0*/ 	.short	0x010a
        /*0ad2*/ 	.byte	0x3f
	.zero		1


	//   ....[37]....
        /*0ad4*/ 	.word	0x00011800
        /*0ad8*/ 	.word	0x00000007
        /*0adc*/ 	.word	0x00000000
        /*0ae0*/ 	.short	0x010a
        /*0ae2*/ 	.byte	0x3f
	.zero		1


	//   ....[38]....
        /*0ae4*/ 	.word	0x00011850
        /*0ae8*/ 	.word	0x00000003
        /*0aec*/ 	.word	0x00000000
        /*0af0*/ 	.short	0x010a
        /*0af2*/ 	.byte	0x3f
	.zero		1


	//   ....[39]....
        /*0af4*/ 	.word	0x000118b0
        /*0af8*/ 	.word	0x00000005
        /*0afc*/ 	.word	0x00000000
        /*0b00*/ 	.short	0x010a
        /*0b02*/ 	.byte	0x3f
	.zero		1


	//   ....[40]....
        /*0b04*/ 	.word	0x000118e0
        /*0b08*/ 	.word	0x00000003
        /*0b0c*/ 	.word	0x00000000
        /*0b10*/ 	.short	0x010a
        /*0b12*/ 	.byte	0x3f
	.zero		1


	//   ....[41]....
        /*0b14*/ 	.word	0x000119c0
        /*0b18*/ 	.word	0x00000010
        /*0b1c*/ 	.word	0x00030c00
        /*0b20*/ 	.short	0x010a
        /*0b22*/ 	.byte	0x3f
	.zero		1


	//   ....[42]....
        /*0b24*/ 	.word	0x00011a10
        /*0b28*/ 	.word	0x00000008
        /*0b2c*/ 	.word	0x00030c10
        /*0b30*/ 	.short	0x010a
        /*0b32*/ 	.byte	0x3f
	.zero		1


	//   ....[43]....
        /*0b34*/ 	.word	0x00011a60
        /*0b38*/ 	.word	0x00000008
        /*0b3c*/ 	.word	0x00030c30
        /*0b40*/ 	.short	0x010a
        /*0b42*/ 	.byte	0x3f
	.zero		1


	//   ....[44]....
        /*0b44*/ 	.word	0x00011ab0
        /*0b48*/ 	.word	0x00000007
        /*0b4c*/ 	.word	0x00030c10
        /*0b50*/ 	.short	0x010a
        /*0b52*/ 	.byte	0x3f
	.zero		1


	//   ....[45]....
        /*0b54*/ 	.word	0x00011b00
        /*0b58*/ 	.word	0x00000007
        /*0b5c*/ 	.word	0x00030c30
        /*0b60*/ 	.short	0x010a
        /*0b62*/ 	.byte	0x3f
	.zero		1


	//   ....[46]....
        /*0b64*/ 	.word	0x00011b50
        /*0b68*/ 	.word	0x00000007
        /*0b6c*/ 	.word	0x00030c10
        /*0b70*/ 	.short	0x010a
        /*0b72*/ 	.byte	0x3f
	.zero		1


	//   ....[47]....
        /*0b74*/ 	.word	0x00011ba0
        /*0b78*/ 	.word	0x00000007
        /*0b7c*/ 	.word	0x00030c30
        /*0b80*/ 	.short	0x010a
        /*0b82*/ 	.byte	0x3f
	.zero		1


	//   ....[48]....
        /*0b84*/ 	.word	0x00011bf0
        /*0b88*/ 	.word	0x0000000f
        /*0b8c*/ 	.word	0x00030c20
        /*0b90*/ 	.short	0x010a
        /*0b92*/ 	.byte	0x3f
	.zero		1


	//   ....[49]....
        /*0b94*/ 	.word	0x00011c40
        /*0b98*/ 	.word	0x0000000f
        /*0b9c*/ 	.word	0x00030c40
        /*0ba0*/ 	.short	0x010a
        /*0ba2*/ 	.byte	0x3f
	.zero		1


	//   ....[50]....
        /*0ba4*/ 	.word	0x00011c90
        /*0ba8*/ 	.word	0x0000000f
        /*0bac*/ 	.word	0x00030c28
        /*0bb0*/ 	.short	0x010a
        /*0bb2*/ 	.byte	0x3f
	.zero		1


	//   ....[51]....
        /*0bb4*/ 	.word	0x00011ce0
        /*0bb8*/ 	.word	0x0000000f
        /*0bbc*/ 	.word	0x00030c48
        /*0bc0*/ 	.short	0x010a
        /*0bc2*/ 	.byte	0x3f
	.zero		1


	//   ....[52]....
        /*0bc4*/ 	.word	0x00011d40
        /*0bc8*/ 	.word	0x0000000f
        /*0bcc*/ 	.word	0x00030c20
        /*0bd0*/ 	.short	0x010a
        /*0bd2*/ 	.byte	0x3f
	.zero		1


	//   ....[53]....
        /*0bd4*/ 	.word	0x00011d90
        /*0bd8*/ 	.word	0x0000000f
        /*0bdc*/ 	.word	0x00030c40
        /*0be0*/ 	.short	0x010a
        /*0be2*/ 	.byte	0x3f
	.zero		1


	//   ....[54]....
        /*0be4*/ 	.word	0x00011de0
        /*0be8*/ 	.word	0x0000000f
        /*0bec*/ 	.word	0x00030c28
        /*0bf0*/ 	.short	0x010a
        /*0bf2*/ 	.byte	0x3f
	.zero		1


	//   ....[55]....
        /*0bf4*/ 	.word	0x00011e30
        /*0bf8*/ 	.word	0x00000003
        /*0bfc*/ 	.word	0x00030c40
        /*0c00*/ 	.short	0x010a
        /*0c02*/ 	.byte	0x3f
	.zero		1


	//   ....[56]....
        /*0c04*/ 	.word	0x00011f00
        /*0c08*/ 	.word	0x00000007
        /*0c0c*/ 	.word	0x00000000
        /*0c10*/ 	.short	0x010a
        /*0c12*/ 	.byte	0x3f
	.zero		1


	//   ....[57]....
        /*0c14*/ 	.word	0x00011f50
        /*0c18*/ 	.word	0x00000003
        /*0c1c*/ 	.word	0x00000000
        /*0c20*/ 	.short	0x010a
        /*0c22*/ 	.byte	0x3f
	.zero		1


	//   ....[58]....
        /*0c24*/ 	.word	0x00011fa0
        /*0c28*/ 	.word	0x00000005
        /*0c2c*/ 	.word	0x00000000
        /*0c30*/ 	.short	0x010a
        /*0c32*/ 	.byte	0x3f
	.zero		1


	//----- nvinfo : EIATTR_NUM_MBARRIERS
	.align		4
.L_1482:
        /*0c34*/ 	.byte	0x03, 0x38
        /*0c36*/ 	.short	0x0009


	//----- nvinfo : EIATTR_EXIT_INSTR_OFFSETS
	.align		4
        /*0c38*/ 	.byte	0x04, 0x1c
        /*0c3a*/ 	.short	(.L_1484 - .L_1483)


	//   ....[0]....
.L_1483:
        /*0c3c*/ 	.word	0x00011930


	//----- nvinfo : EIATTR_MAX_THREADS
	.align		4
.L_1484:
        /*0c40*/ 	.byte	0x04, 0x05
        /*0c42*/ 	.short	(.L_1486 - .L_1485)
.L_1485:
        /*0c44*/ 	.word	0x00000180
        /*0c48*/ 	.word	0x00000001
        /*0c4c*/ 	.word	0x00000001


	//----- nvinfo : EIATTR_CRS_STACK_SIZE
	.align		4
.L_1486:
        /*0c50*/ 	.byte	0x04, 0x1e
        /*0c52*/ 	.short	(.L_1488 - .L_1487)
.L_1487:
        /*0c54*/ 	.word	0x00000000


	//----- nvinfo : EIATTR_CBANK_PARAM_SIZE
	.align		4
.L_1488:
        /*0c58*/ 	.byte	0x03, 0x19
        /*0c5a*/ 	.short	0x06f0


	//----- nvinfo : EIATTR_PARAM_CBANK
	.align		4
        /*0c5c*/ 	.byte	0x04, 0x0a
        /*0c5e*/ 	.short	(.L_1490 - .L_1489)
	.align		4
.L_1489:
        /*0c60*/ 	.word	index@(.nv.constant0._ZN7cutlass13device_kernelIN5flash11enable_sm90INS1_16FlashAttnBwdSm90INS1_25CollectiveMainloopBwdSm90ILi2ELi2ELi2EN4cute5tupleIJNS5_1CILi1EEES8_S8_EEENS6_IJNS7_ILi128EEESA_NS7_ILi64EEEEEENS_10bfloat16_tEfNS_4arch4Sm90ELb0ELb1ELb0ELb1ELb0ELb1ELb0ELb0ELi2ELi1ELi2ELi2ELb0EEENS1_24CollectiveEpilogueBwdGQAISC_fSF_Li256ELb1ELb0EEENS1_19SingleTileSchedulerILb1ELb0ELb0ELi128EEEEEEEEEvNT_6ParamsE)
        /*0c64*/ 	.short	0x0210
        /*0c66*/ 	.short	0x06f0


	//----- nvinfo : EIATTR_SW_WAR
	.align		4
.L_1490:
        /*0c68*/ 	.byte	0x04, 0x36
        /*0c6a*/ 	.short	(.L_1492 - .L_1491)
.L_1491:
        /*0c6c*/ 	.word	0x00000008
.L_1492:


//--------------------- .nv.info._ZN7cutlass13device_kernelIN5flash11enable_sm90INS1_16FlashAttnBwdSm90INS1_25CollectiveMainloopBwdSm90ILi2ELi2ELi2EN4cute5tupleIJNS5_1CILi1EEES8_S8_EEENS6_IJNS7_ILi128EEESA_NS7_ILi64EEEEEENS_10bfloat16_tEfNS_4arch4Sm90ELb0ELb1ELb0ELb1ELb1ELb1ELb0ELb0ELi2ELi1ELi2ELi2ELb0EEENS1_24CollectiveEpilogueBwdGQAISC_fSF_Li256ELb1ELb1EEENS1_19SingleTileSchedulerILb1ELb0ELb0ELi128EEEEEEEEEvNT_6ParamsE --------------------------
	.section	.nv.info._ZN7cutlass13device_kernelIN5flash11enable_sm90INS1_16FlashAttnBwdSm90INS1_25CollectiveMainloopBwdSm90ILi2ELi2ELi2EN4cute5tupleIJNS5_1CILi1EEES8_S8_EEENS6_IJNS7_ILi128EEESA_NS7_ILi64EEEEEENS_10bfloat16_tEfNS_4arch4Sm90ELb0ELb1ELb0ELb1ELb1ELb1ELb0ELb0ELi2ELi1ELi2ELi2ELb0EEENS1_24CollectiveEpilogueBwdGQAISC_fSF_Li256ELb1ELb1EEENS1_19SingleTileSchedulerILb1ELb0ELb0ELi128EEEEEEEEEvNT_6ParamsE,"",@"SHT_CUDA_INFO"
	.sectionflags	@""
	.align	4


	//----- nvinfo : EIATTR_CUDA_API_VERSION
	.align		4
        /*0000*/ 	.byte	0x04, 0x37
        /*0002*/ 	.short	(.L_1494 - .L_1493)
.L_1493:
        /*0004*/ 	.word	0x00000082


	//----- nvinfo : EIATTR_KPARAM_INFO
	.align		4
.L_1494:
        /*0008*/ 	.byte	0x04, 0x17
        /*000a*/ 	.short	(.L_1496 - .L_1495)
.L_1495:
        /*000c*/ 	.word	0x00000000
        /*0010*/ 	.short	0x0000
        /*0012*/ 	.short	0x0070
        /*0014*/ 	.byte	0x00, 0xf0, 0x01, 0x1a


	//----- nvinfo : EIATTR_SPARSE_MMA_MASK
	.align		4
.L_1496:
        /*0018*/ 	.byte	0x03, 0x50
        /*001a*/ 	.short	0x0000


	//----- nvinfo : EIATTR_MAXREG_COUNT
	.align		4
        /*001c*/ 	.byte	0x03, 0x1b
        /*001e*/ 	.short	0x00a8


	//----- nvinfo : EIATTR_NUM_BARRIERS
	.align		4
        /*0020*/ 	.byte	0x02, 0x4c
        /*0022*/ 	.byte	0x10
	.zero		1


	//----- nvinfo : EIATTR_EXTERNS
	.align		4
        /*0024*/ 	.byte	0x04, 0x0f
        /*0026*/ 	.short	(.L_1498 - .L_1497)


	//   ....[0]....
	.align		4
.L_1497:
        /*0028*/ 	.word	index@(__assertfail)


	//----- nvinfo : EIATTR_ANNOTATIONS
	.align		4
.L_1498:
        /*002c*/ 	.byte	0x04, 0x55
        /*002e*/ 	.short	(.L_1500 - .L_1499)


	//   ....[0]....
.L_1499:
        /* <DEDUP_REMOVED lines=31> */


	//----- nvinfo : EIATTR_MERCURY_ISA_VERSION
	.align		4
.L_1500:
        /*0210*/ 	.byte	0x03, 0x5f
        /*0212*/ 	.short	0x0101


	//----- nvinfo : EIATTR_INT_WARP_WIDE_INSTR_OFFSETS
	.align		4
        /*0214*/ 	.byte	0x04, 0x31
        /*0216*/ 	.short	(.L_1502 - .L_1501)


	//   ....[0]....
.L_1501:
        /*0218*/ 	.word	0x00000190


	//   ....[1]....
        /*021c*/ 	.word	0x000001c0


	//   ....[2]....
        /*0220*/ 	.word	0x0000f5b0


	//   ....[3]....
        /*0224*/ 	.word	0x0000fc00


	//   ....[4]....
        /*0228*/ 	.word	0x000100b0


	//   ....[5]....
        /*022c*/ 	.word	0x00010370


	//   ....[6]....
        /*0230*/ 	.word	0x000105d0


	//   ....[7]....
        /*0234*/ 	.word	0x00010760


	//----- nvinfo : EIATTR_COOP_GROUP_MASK_REGIDS
	.align		4
.L_1502:
        /*0238*/ 	.byte	0x04, 0x29
        /*023a*/ 	.short	(.L_1504 - .L_1503)


	//   ....[0]....
.L_1503:
        /*023c*/ 	.word	0xffffffff


	//   ....[1]....
        /*0240*/ 	.word	0xffffffff


	//   ....[2]....
        /*0244*/ 	.word	0xffffffff


	//   ....[3]....
        /*0248*/ 	.word	0xffffffff


	//   ....[4]....
        /*024c*/ 	.word	0xffffffff


	//   ....[5]....
        /*0250*/ 	.word	0xffffffff


	//   ....[6]....
        /*0254*/ 	.word	0xffffffff


	//   ....[7]....
        /*0258*/ 	.word	0xffffffff


	//   ....[8]....
        /*025c*/ 	.word	0xffffffff


	//   ....[9]....
        /*0260*/ 	.word	0xffffffff


	//   ....[10]....
        /*0264*/ 	.word	0xffffffff


	//   ....[11]....
        /*0268*/ 	.word	0xffffffff


	//   ....[12]....
        /*026c*/ 	.word	0xffffffff


	//   ....[13]....
        /*0270*/ 	.word	0xffffffff


	//   ....[14]....
        /*0274*/ 	.word	0xffffffff


	//   ....[15]....
        /*0278*/ 	.word	0xffffffff


	//   ....[16]....
        /*027c*/ 	.word	0xffffffff


	//   ....[17]....
        /*0280*/ 	.word	0xffffffff


	//   ....[18]....
        /*0284*/ 	.word	0xffffffff


	//   ....[19]....
        /*0288*/ 	.word	0xffffffff


	//   ....[20]....
        /*028c*/ 	.word	0xffffffff


	//   ....[21]....
        /*0290*/ 	.word	0xffffffff


	//   ....[22]....
        /*0294*/ 	.word	0xffffffff


	//   ....[23]....
        /*0298*/ 	.word	0xffffffff


	//   ....[24]....
        /*029c*/ 	.word	0xffffffff


	//   ....[25]....
        /*02a0*/ 	.word	0xffffffff


	//   ....[26]....
        /*02a4*/ 	.word	0xffffffff


	//   ....[27]....
        /*02a8*/ 	.word	0xffffffff


	//   ....[28]....
        /*02ac*/ 	.word	0xffffffff


	//   ....[29]....
        /*02b0*/ 	.word	0xffffffff


	//   ....[30]....
        /*02b4*/ 	.word	0xffffffff


	//   ....[31]....
        /*02b8*/ 	.word	0xffffffff


	//   ....[32]....
        /*02bc*/ 	.word	0xffffffff


	//   ....[33]....
        /*02c0*/ 	.word	0xffffffff


	//   ....[34]....
        /*02c4*/ 	.word	0xffffffff


	//   ....[35]....
        /*02c8*/ 	.word	0xffffffff


	//   ....[36]....
        /*02cc*/ 	.word	0xffffffff


	//   ....[37]....
        /*02d0*/ 	.word	0xffffffff


	//   ....[38]....
        /*02d4*/ 	.word	0xffffffff


	//   ....[39]....
        /*02d8*/ 	.word	0xffffffff


	//   ....[40]....
        /*02dc*/ 	.word	0xffffffff


	//   ....[41]....
        /*02e0*/ 	.word	0xffffffff


	//   ....[42]....
        /*02e4*/ 	.word	0xffffffff


	//   ....[43]....
        /*02e8*/ 	.word	0xffffffff


	//   ....[44]....
        /*02ec*/ 	.word	0xffffffff


	//   ....[45]....
        /*02f0*/ 	.word	0xffffffff


	//   ....[46]....
        /*02f4*/ 	.word	0xffffffff


	//   ....[47]....
        /*02f8*/ 	.word	0xffffffff


	//   ....[48]....
        /*02fc*/ 	.word	0xffffffff


	//   ....[49]....
        /*0300*/ 	.word	0xffffffff


	//   ....[50]....
        /*0304*/ 	.word	0xffffffff


	//   ....[51]....
        /*0308*/ 	.word	0xffffffff


	//   ....[52]....
        /*030c*/ 	.word	0xffffffff


	//   ....[53]....
        /*0310*/ 	.word	0xffffffff


	//   ....[54]....
        /*0314*/ 	.word	0xffffffff


	//   ....[55]....
        /*0318*/ 	.word	0xffffffff


	//   ....[56]....
        /*031c*/ 	.word	0xffffffff


	//   ....[57]....
        /*0320*/ 	.word	0xffffffff


	//   ....[58]....
        /*0324*/ 	.word	0xffffffff


	//   ....[59]....
        /*0328*/ 	.word	0xffffffff


	//   ....[60]....
        /*032c*/ 	.word	0xffffffff


	//   ....[61]....
        /*0330*/ 	.word	0xffffffff


	//   ....[62]....
        /*0334*/ 	.word	0xffffffff


	//   ....[63]....
        /*0338*/ 	.word	0xffffffff


	//   ....[64]....
        /*033c*/ 	.word	0xffffffff


	//   ....[65]....
        /*0340*/ 	.word	0xffffffff


	//   ....[66]....
        /*0344*/ 	.word	0xffffffff


	//   ....[67]....
        /*0348*/ 	.word	0xffffffff


	//   ....[68]....
        /*034c*/ 	.word	0xffffffff


	//   ....[69]....
        /*0350*/ 	.word	0xffffffff


	//   ....[70]....
        /*0354*/ 	.word	0xffffffff


	//   ....[71]....
        /*0358*/ 	.word	0xffffffff


	//   ....[72]....
        /*035c*/ 	.word	0xffffffff


	//   ....[73]....
        /*0360*/ 	.word	0xffffffff


	//   ....[74]....
        /*0364*/ 	.word	0xffffffff


	//   ....[75]....
        /*0368*/ 	.word	0xffffffff


	//   ....[76]....
        /*036c*/ 	.word	0xffffffff


	//   ....[77]....
        /*0370*/ 	.word	0xffffffff


	//   ....[78]....
        /*0374*/ 	.word	0xffffffff


	//   ....[79]....
        /*0378*/ 	.word	0xffffffff


	//   ....[80]....
        /*037c*/ 	.word	0xffffffff


	//   ....[81]....
        /*0380*/ 	.word	0xffffffff


	//   ....[82]....
        /*0384*/ 	.word	0xffffffff


	//   ....[83]....
        /*0388*/ 	.word	0xffffffff


	//   ....[84]....
        /*038c*/ 	.word	0xffffffff


	//   ....[85]....
        /*0390*/ 	.word	0xffffffff


	//   ....[86]....
        /*0394*/ 	.word	0xffffffff


	//   ....[87]....
        /*0398*/ 	.word	0xffffffff


	//   ....[88]....
        /*039c*/ 	.word	0xffffffff


	//   ....[89]....
        /*03a0*/ 	.word	0xffffffff


	//   ....[90]....
        /*03a4*/ 	.word	0xffffffff


	//   ....[91]....
        /*03a8*/ 	.word	0xffffffff


	//   ....[92]....
        /*03ac*/ 	.word	0xffffffff


	//   ....[93]....
        /*03b0*/ 	.word	0xffffffff


	//   ....[94]....
        /*03b4*/ 	.word	0xffffffff


	//   ....[95]....
        /*03b8*/ 	.word	0xffffffff


	//   ....[96]....
        /*03bc*/ 	.word	0xffffffff


	//   ....[97]....
        /*03c0*/ 	.word	0xffffffff


	//   ....[98]....
        /*03c4*/ 	.word	0xffffffff


	//   ....[99]....
        /*03c8*/ 	.word	0xffffffff


	//   ....[100]....
        /*03cc*/ 	.word	0xffffffff


	//   ....[101]....
        /*03d0*/ 	.word	0xffffffff


	//   ....[102]....
        /*03d4*/ 	.word	0xffffffff


	//   ....[103]....
        /*03d8*/ 	.word	0xffffffff


	//   ....[104]....
        /*03dc*/ 	.word	0xffffffff


	//   ....[105]....
        /*03e0*/ 	.word	0xffffffff


	//   ....[106]....
        /*03e4*/ 	.word	0xffffffff


	//   ....[107]....
        /*03e8*/ 	.word	0xffffffff


	//   ....[108]....
        /*03ec*/ 	.word	0xffffffff


	//   ....[109]....
        /*03f0*/ 	.word	0xffffffff


	//   ....[110]....
        /*03f4*/ 	.word	0xffffffff


	//   ....[111]....
        /*03f8*/ 	.word	0xffffffff


	//   ....[112]....
        /*03fc*/ 	.word	0xffffffff


	//   ....[113]....
        /*0400*/ 	.word	0xffffffff


	//   ....[114]....
        /*0404*/ 	.word	0xffffffff


	//   ....[115]....
        /*0408*/ 	.word	0xffffffff


	//   ....[116]....
        /*040c*/ 	.word	0xffffffff


	//   ....[117]....
        /*0410*/ 	.word	0xffffffff


	//   ....[118]....
        /*0414*/ 	.word	0xffffffff


	//   ....[119]....
        /*0418*/ 	.word	0xffffffff


	//   ....[120]....
        /*041c*/ 	.word	0xffffffff


	//   ....[121]....
        /*0420*/ 	.word	0xffffffff


	//   ....[122]....
        /*0424*/ 	.word	0xffffffff


	//   ....[123]....
        /*0428*/ 	.word	0xffffffff


	//   ....[124]....
        /*042c*/ 	.word	0xffffffff


	//   ....[125]....
        /*0430*/ 	.word	0xffffffff


	//   ....[126]....
        /*0434*/ 	.word	0xffffffff


	//   ....[127]....
        /*0438*/ 	.word	0xffffffff


	//   ....[128]....
        /*043c*/ 	.word	0xffffffff


	//   ....[129]....
        /*0440*/ 	.word	0xffffffff


	//   ....[130]....
        /*0444*/ 	.word	0xffffffff


	//   ....[131]....
        /*0448*/ 	.word	0xffffffff


	//   ....[132]....
        /*044c*/ 	.word	0xffffffff


	//   ....[133]....
        /*0450*/ 	.word	0xffffffff


	//   ....[134]....
        /*0454*/ 	.word	0xffffffff


	//   ....[135]....
        /*0458*/ 	.word	0xffffffff


	//   ....[136]....
        /*045c*/ 	.word	0xffffffff


	//   ....[137]....
        /*0460*/ 	.word	0xffffffff


	//   ....[138]....
        /*0464*/ 	.word	0xffffffff


	//   ....[139]....
        /*0468*/ 	.word	0xffffffff


	//   ....[140]....
        /*046c*/ 	.word	0xffffffff


	//   ....[141]....
        /*0470*/ 	.word	0xffffffff


	//   ....[142]....
        /*0474*/ 	.word	0xffffffff


	//   ....[143]....
        /*0478*/ 	.word	0xffffffff


	//   ....[144]....
        /*047c*/ 	.word	0xffffffff


	//   ....[145]....
        /*0480*/ 	.word	0xffffffff


	//   ....[146]....
        /*0484*/ 	.word	0xffffffff


	//   ....[147]....
        /*0488*/ 	.word	0xffffffff


	//   ....[148]....
        /*048c*/ 	.word	0xffffffff


	//   ....[149]....
        /*0490*/ 	.word	0xffffffff


	//   ....[150]....
        /*0494*/ 	.word	0xffffffff


	//   ....[151]....
        /*0498*/ 	.word	0xffffffff


	//   ....[152]....
        /*049c*/ 	.word	0xffffffff


	//   ....[153]....
        /*04a0*/ 	.word	0xffffffff


	//   ....[154]....
        /*04a4*/ 	.word	0xffffffff


	//   ....[155]....
        /*04a8*/ 	.word	0xffffffff


	//   ....[156]....
        /*04ac*/ 	.word	0xffffffff


	//   ....[157]....
        /*04b0*/ 	.word	0xffffffff


	//   ....[158]....
        /*04b4*/ 	.word	0xffffffff


	//   ....[159]....
        /*04b8*/ 	.word	0xffffffff


	//   ....[160]....
        /*04bc*/ 	.word	0xffffffff


	//   ....[161]....
        /*04c0*/ 	.word	0xffffffff


	//   ....[162]....
        /*04c4*/ 	.word	0xffffffff


	//   ....[163]....
        /*04c8*/ 	.word	0xffffffff


	//   ....[164]....
        /*04cc*/ 	.word	0xffffffff


	//   ....[165]....
        /*04d0*/ 	.word	0xffffffff


	//   ....[166]....
        /*04d4*/ 	.word	0xffffffff


	//   ....[167]....
        /*04d8*/ 	.word	0xffffffff


	//   ....[168]....
        /*04dc*/ 	.word	0xffffffff


	//   ....[169]....
        /*04e0*/ 	.word	0xffffffff


	//   ....[170]....
        /*04e4*/ 	.word	0xffffffff


	//   ....[171]....
        /*04e8*/ 	.word	0xffffffff


	//   ....[172]....
        /*04ec*/ 	.word	0xffffffff


	//   ....[173]....
        /*04f0*/ 	.word	0xffffffff


	//   ....[174]....
        /*04f4*/ 	.word	0xffffffff


	//   ....[175]....
        /*04f8*/ 	.word	0xffffffff


	//   ....[176]....
        /*04fc*/ 	.word	0xffffffff


	//   ....[177]....
        /*0500*/ 	.word	0xffffffff


	//   ....[178]....
        /*0504*/ 	.word	0xffffffff


	//   ....[179]....
        /*0508*/ 	.word	0xffffffff


	//   ....[180]....
        /*050c*/ 	.word	0xffffffff


	//   ....[181]....
        /*0510*/ 	.word	0xffffffff


	//   ....[182]....
        /*0514*/ 	.word	0xffffffff


	//   ....[183]....
        /*0518*/ 	.word	0xffffffff


	//   ....[184]....
        /*051c*/ 	.word	0xffffffff


	//   ....[185]....
        /*0520*/ 	.word	0xffffffff


	//   ....[186]....
        /*0524*/ 	.word	0xffffffff


	//   ....[187]....
        /*0528*/ 	.word	0xffffffff


	//   ....[188]....
        /*052c*/ 	.word	0xffffffff


	//   ....[189]....
        /*0530*/ 	.word	0xffffffff


	//   ....[190]....
        /*0534*/ 	.word	0xffffffff


	//   ....[191]....
        /*0538*/ 	.word	0xffffffff


	//   ....[192]....
        /*053c*/ 	.word	0xffffffff


	//   ....[193]....
        /*0540*/ 	.word	0xffffffff


	//   ....[194]....
        /*0544*/ 	.word	0xffffffff


	//   ....[195]....
        /*0548*/ 	.word	0xffffffff


	//   ....[196]....
        /*054c*/ 	.word	0xffffffff


	//   ....[197]....
        /*0550*/ 	.word	0xffffffff


	//   ....[198]....
        /*0554*/ 	.word	0xffffffff


	//   ....[199]....
        /*0558*/ 	.word	0xffffffff


	//   ....[200]....
        /*055c*/ 	.word	0xffffffff


	//   ....[201]....
        /*0560*/ 	.word	0xffffffff


	//   ....[202]....
        /*0564*/ 	.word	0xffffffff


	//   ....[203]....
        /*0568*/ 	.word	0xffffffff


	//   ....[204]....
        /*056c*/ 	.word	0xffffffff


	//   ....[205]....
        /*0570*/ 	.word	0xffffffff


	//   ....[206]....
        /*0574*/ 	.word	0xffffffff


	//   ....[207]....
        /*0578*/ 	.word	0xffffffff


	//   ....[208]....
        /*057c*/ 	.word	0xffffffff


	//   ....[209]....
        /*0580*/ 	.word	0xffffffff


	//   ....[210]....
        /*0584*/ 	.word	0xffffffff


	//   ....[211]....
        /*0588*/ 	.word	0xffffffff


	//   ....[212]....
        /*058c*/ 	.word	0x0500000f


	//   ....[213]....
        /*0590*/ 	.word	0x0500000f


	//   ....[214]....
        /*0594*/ 	.word	0x0500000f


	//   ....[215]....
        /*0598*/ 	.word	0x0500000f


	//   ....[216]....
        /*059c*/ 	.word	0x0500000f


	//   ....[217]....
        /*05a0*/ 	.word	0x0500000f


	//----- nvinfo : EIATTR_COOP_GROUP_INSTR_OFFSETS
	.align		4
.L_1504:
        /*05a4*/ 	.byte	0x04, 0x28
        /*05a6*/ 	.short	(.L_1506 - .L_1505)


	//   ....[0]....
.L_1505:
        /*05a8*/ 	.word	0x00000070


	//   ....[1]....
        /*05ac*/ 	.word	0x000001a0


	//   ....[2]....
        /*05b0*/ 	.word	0x000001f0


	//   ....[3]....
        /*05b4*/ 	.word	0x000003e0


	//   ....[4]....
        /*05b8*/ 	.word	0x00000620


	//   ....[5]....
        /*05bc*/ 	.word	0x00001410


	//   ....[6]....
        /*05c0*/ 	.word	0x00002630


	//   ....[7]....
        /*05c4*/ 	.word	0x000026f0


	//   ....[8]....
        /*05c8*/ 	.word	0x00002720


	//   ....[9]....
        /*05cc*/ 	.word	0x00002850


	//   ....[10]....
        /*05d0*/ 	.word	0x000028f0


	//   ....[11]....
        /*05d4*/ 	.word	0x00002c60


	//   ....[12]....
        /*05d8*/ 	.word	0x00002cb0


	//   ....[13]....
        /*05dc*/ 	.word	0x00002fd0


	//   ....[14]....
        /*05e0*/ 	.word	0x00003150


	//   ....[15]....
        /*05e4*/ 	.word	0x00003200


	//   ....[16]....
        /*05e8*/ 	.word	0x00003240


	//   ....[17]....
        /*05ec*/ 	.word	0x00003270


	//   ....[18]....
        /*05f0*/ 	.word	0x000032b0


	//   ....[19]....
        /*05f4*/ 	.word	0x000033b0


	//   ....[20]....
        /*05f8*/ 	.word	0x000033f0


	//   ....[21]....
        /*05fc*/ 	.word	0x00003590


	//   ....[22]....
        /*0600*/ 	.word	0x000036c0


	//   ....[23]....
        /*0604*/ 	.word	0x00003760


	//   ....[24]....
        /*0608*/ 	.word	0x00003800


	//   ....[25]....
        /*060c*/ 	.word	0x00003840


	//   ....[26]....
        /*0610*/ 	.word	0x00003870


	//   ....[27]....
        /*0614*/ 	.word	0x00003960


	//   ....[28]....
        /*0618*/ 	.word	0x000039a0


	//   ....[29]....
        /*061c*/ 	.word	0x000039e0


	//   ....[30]....
        /*0620*/ 	.word	0x00003a00


	//   ....[31]....
        /*0624*/ 	.word	0x00003a40


	//   ....[32]....
        /*0628*/ 	.word	0x00003af0


	//   ....[33]....
        /*062c*/ 	.word	0x00003b30


	//   ....[34]....
        /*0630*/ 	.word	0x00003b70


	//   ....[35]....
        /*0634*/ 	.word	0x00003bb0


	//   ....[36]....
        /*0638*/ 	.word	0x00003c60


	//   ....[37]....
        /*063c*/ 	.word	0x00003da0


	//   ....[38]....
        /*0640*/ 	.word	0x00003e00


	//   ....[39]....
        /*0644*/ 	.word	0x00003e40


	//   ....[40]....
        /*0648*/ 	.word	0x00003e50


	//   ....[41]....
        /*064c*/ 	.word	0x00003e70


	//   ....[42]....
        /*0650*/ 	.word	0x00003e80


	//   ....[43]....
        /*0654*/ 	.word	0x00003ea0


	//   ....[44]....
        /*0658*/ 	.word	0x00003ec0


	//   ....[45]....
        /*065c*/ 	.word	0x00003f40


	//   ....[46]....
        /*0660*/ 	.word	0x00003fb0


	//   ....[47]....
        /*0664*/ 	.word	0x00003ff0


	//   ....[48]....
        /*0668*/ 	.word	0x00004030


	//   ....[49]....
        /*066c*/ 	.word	0x00004070


	//   ....[50]....
        /*0670*/ 	.word	0x000040d0


	//   ....[51]....
        /*0674*/ 	.word	0x00004110


	//   ....[52]....
        /*0678*/ 	.word	0x00004160


	//   ....[53]....
        /*067c*/ 	.word	0x000041b0


	//   ....[54]....
        /*0680*/ 	.word	0x00004200


	//   ....[55]....
        /*0684*/ 	.word	0x00004260


	//   ....[56]....
        /*0688*/ 	.word	0x000042a0


	//   ....[57]....
        /*068c*/ 	.word	0x000042e0


	//   ....[58]....
        /*0690*/ 	.word	0x00004320


	//   ....[59]....
        /*0694*/ 	.word	0x00004360


	//   ....[60]....
        /*0698*/ 	.word	0x000043a0


	//   ....[61]....
        /*069c*/ 	.word	0x000043e0


	//   ....[62]....
        /*06a0*/ 	.word	0x00004420


	//   ....[63]....
        /*06a4*/ 	.word	0x00004460


	//   ....[64]....
        /*06a8*/ 	.word	0x000044a0


	//   ....[65]....
        /*06ac*/ 	.word	0x000044e0


	//   ....[66]....
        /*06b0*/ 	.word	0x00004520


	//   ....[67]....
        /*06b4*/ 	.word	0x00004560


	//   ....[68]....
        /*06b8*/ 	.word	0x000045a0


	//   ....[69]....
        /*06bc*/ 	.word	0x000045e0


	//   ....[70]....
        /*06c0*/ 	.word	0x00006800


	//   ....[71]....
        /*06c4*/ 	.word	0x00006860


	//   ....[72]....
        /*06c8*/ 	.word	0x000068a0


	//   ....[73]....
        /*06cc*/ 	.word	0x000068d0


	//   ....[74]....
        /*06d0*/ 	.word	0x00006900


	//   ....[75]....
        /*06d4*/ 	.word	0x00006930


	//   ....[76]....
        /*06d8*/ 	.word	0x00006c10


	//   ....[77]....
        /*06dc*/ 	.word	0x00006c20


	//   ....[78]....
        /*06e0*/ 	.word	0x00006c50


	//   ....[79]....
        /*06e4*/ 	.word	0x00006c80


	//   ....[80]....
        /*06e8*/ 	.word	0x00006cc0


	//   ....[81]....
        /*06ec*/ 	.word	0x00006db0


	//   ....[82]....
        /*06f0*/ 	.word	0x00006e90


	//   ....[83]....
        /*06f4*/ 	.word	0x00006ed0


	//   ....[84]....
        /*06f8*/ 	.word	0x00006f10


	//   ....[85]....
        /*06fc*/ 	.word	0x00006f20


	//   ....[86]....
        /*0700*/ 	.word	0x00006f50


	//   ....[87]....
        /*0704*/ 	.word	0x00006f60


	//   ....[88]....
        /*0708*/ 	.word	0x00006f80


	//   ....[89]....
        /*070c*/ 	.word	0x00006fc0


	//   ....[90]....
        /*0710*/ 	.word	0x00007090


	//   ....[91]....
        /*0714*/ 	.word	0x000070d0


	//   ....[92]....
        /*0718*/ 	.word	0x00007110


	//   ....[93]....
        /*071c*/ 	.word	0x00007150


	//   ....[94]....
        /*0720*/ 	.word	0x00007190


	//   ....[95]....
        /*0724*/ 	.word	0x000071e0


	//   ....[96]....
        /*0728*/ 	.word	0x00007220


	//   ....[97]....
        /*072c*/ 	.word	0x00007270


	//   ....[98]....
        /*0730*/ 	.word	0x000072b0


	//   ....[99]....
        /*0734*/ 	.word	0x000073c0


	//   ....[100]....
        /*0738*/ 	.word	0x00007440


	//   ....[101]....
        /*073c*/ 	.word	0x000074a0


	//   ....[102]....
        /*0740*/ 	.word	0x00007880


	//   ....[103]....
        /*0744*/ 	.word	0x00007890


	//   ....[104]....
        /*0748*/ 	.word	0x000078a0


	//   ....[105]....
        /*074c*/ 	.word	0x000078b0


	//   ....[106]....
        /*0750*/ 	.word	0x000078c0


	//   ....[107]....
        /*0754*/ 	.word	0x000078d0


	//   ....[108]....
        /*0758*/ 	.word	0x00007900


	//   ....[109]....
        /*075c*/ 	.word	0x00007930


	//   ....[110]....
        /*0760*/ 	.word	0x00007970


	//   ....[111]....
        /*0764*/ 	.word	0x00007990


	//   ....[112]....
        /*0768*/ 	.word	0x000079d0


	//   ....[113]....
        /*076c*/ 	.word	0x00007a10


	//   ....[114]....
        /*0770*/ 	.word	0x00007a50


	//   ....[115]....
        /*0774*/ 	.word	0x00007a60


	//   ....[116]....
        /*0778*/ 	.word	0x00007a90


	//   ....[117]....
        /*077c*/ 	.word	0x00007ad0


	//   ....[118]....
        /*0780*/ 	.word	0x00007b00


	//   ....[119]....
        /*0784*/ 	.word	0x00007b20


	//   ....[120]....
        /*0788*/ 	.word	0x00007b50


	//   ....[121]....
        /*078c*/ 	.word	0x00007b90


	//   ....[122]....
        /*0790*/ 	.word	0x00007bd0


	//   ....[123]....
        /*0794*/ 	.word	0x00007c10


	//   ....[124]....
        /*0798*/ 	.word	0x00007c50


	//   ....[125]....
        /*079c*/ 	.word	0x00007c60


	//   ....[126]....
        /*07a0*/ 	.word	0x00007ca0


	//   ....[127]....
        /*07a4*/ 	.word	0x00007ce0


	//   ....[128]....
        /*07a8*/ 	.word	0x00007d20


	//   ....[129]....
        /*07ac*/ 	.word	0x00007d30


	//   ....[130]....
        /*07b0*/ 	.word	0x00007d40


	//   ....[131]....
        /*07b4*/ 	.word	0x00007d50


	//   ....[132]....
        /*07b8*/ 	.word	0x00007d90


	//   ....[133]....
        /*07bc*/ 	.word	0x00007dd0


	//   ....[134]....
        /*07c0*/ 	.word	0x0000a230


	//   ....[135]....
        /*07c4*/ 	.word	0x0000a350


	//   ....[136]....
        /*07c8*/ 	.word	0x0000a3b0


	//   ....[137]....
        /*07cc*/ 	.word	0x0000a480


	//   ....[138]....
        /*07d0*/ 	.word	0x0000a4d0


	//   ....[139]....
        /*07d4*/ 	.word	0x0000a5b0


	//   ....[140]....
        /*07d8*/ 	.word	0x0000a610


	//   ....[141]....
        /*07dc*/ 	.word	0x0000a650


	//   ....[142]....
        /*07e0*/ 	.word	0x0000a6d0


	//   ....[143]....
        /*07e4*/ 	.word	0x0000a760


	//   ....[144]....
        /*07e8*/ 	.word	0x0000a7a0


	//   ....[145]....
        /*07ec*/ 	.word	0x0000a860


	//   ....[146]....
        /*07f0*/ 	.word	0x0000a8a0


	//   ....[147]....
        /*07f4*/ 	.word	0x0000a8e0


	//   ....[148]....
        /*07f8*/ 	.word	0x0000a920


	//   ....[149]....
        /*07fc*/ 	.word	0x0000a980


	//   ....[150]....
        /*0800*/ 	.word	0x0000aa80


	//   ....[151]....
        /*0804*/ 	.word	0x0000acf0


	//   ....[152]....
        /*0808*/ 	.word	0x0000ae00


	//   ....[153]....
        /*080c*/ 	.word	0x0000ae40


	//   ....[154]....
        /*0810*/ 	.word	0x0000aed0


	//   ....[155]....
        /*0814*/ 	.word	0x0000b3a0


	//   ....[156]....
        /*0818*/ 	.word	0x0000b4a0


	//   ....[157]....
        /*081c*/ 	.word	0x0000b4d0


	//   ....[158]....
        /*0820*/ 	.word	0x0000b510


	//   ....[159]....
        /*0824*/ 	.word	0x0000b540


	//   ....[160]....
        /*0828*/ 	.word	0x0000b650


	//   ....[161]....
        /*082c*/ 	.word	0x0000b840


	//   ....[162]....
        /*0830*/ 	.word	0x0000b890


	//   ....[163]....
        /*0834*/ 	.word	0x0000b8d0


	//   ....[164]....
        /*0838*/ 	.word	0x0000b910


	//   ....[165]....
        /*083c*/ 	.word	0x0000b920


	//   ....[166]....
        /*0840*/ 	.word	0x0000baf0


	//   ....[167]....
        /*0844*/ 	.word	0x0000bb00


	//   ....[168]....
        /*0848*/ 	.word	0x0000bb10


	//   ....[169]....
        /*084c*/ 	.word	0x0000bb20


	//   ....[170]....
        /*0850*/ 	.word	0x0000bb30


	//   ....[171]....
        /*0854*/ 	.word	0x0000bb40


	//   ....[172]....
        /*0858*/ 	.word	0x0000bb70


	//   ....[173]....
        /*085c*/ 	.word	0x0000bba0


	//   ....[174]....
        /*0860*/ 	.word	0x0000bbe0


	//   ....[175]....
        /*0864*/ 	.word	0x0000bc10


	//   ....[176]....
        /*0868*/ 	.word	0x0000bc50


	//   ....[177]....
        /*086c*/ 	.word	0x0000bc80


	//   ....[178]....
        /*0870*/ 	.word	0x0000bca0


	//   ....[179]....
        /*0874*/ 	.word	0x0000bce0


	//   ....[180]....
        /*0878*/ 	.word	0x0000bcf0


	//   ....[181]....
        /*087c*/ 	.word	0x0000bd70


	//   ....[182]....
        /*0880*/ 	.word	0x0000bda0


	//   ....[183]....
        /*0884*/ 	.word	0x0000bdd0


	//   ....[184]....
        /*0888*/ 	.word	0x0000be20


	//   ....[185]....
        /*088c*/ 	.word	0x0000be60


	//   ....[186]....
        /*0890*/ 	.word	0x0000be70


	//   ....[187]....
        /*0894*/ 	.word	0x0000beb0


	//   ....[188]....
        /*0898*/ 	.word	0x0000bee0


	//   ....[189]....
        /*089c*/ 	.word	0x0000bf20


	//   ....[190]....
        /*08a0*/ 	.word	0x0000bf40


	//   ....[191]....
        /*08a4*/ 	.word	0x0000bf50


	//   ....[192]....
        /*08a8*/ 	.word	0x0000bf60


	//   ....[193]....
        /*08ac*/ 	.word	0x0000bf70


	//   ....[194]....
        /*08b0*/ 	.word	0x0000bf80


	//   ....[195]....
        /*08b4*/ 	.word	0x0000bf90


	//   ....[196]....
        /*08b8*/ 	.word	0x0000bfa0


	//   ....[197]....
        /*08bc*/ 	.word	0x0000bfb0


	//   ....[198]....
        /*08c0*/ 	.word	0x0000e030


	//   ....[199]....
        /*08c4*/ 	.word	0x0000e1d0


	//   ....[200]....
        /*08c8*/ 	.word	0x0000e420


	//   ....[201]....
        /*08cc*/ 	.word	0x0000e5c0


	//   ....[202]....
        /*08d0*/ 	.word	0x0000e6d0


	//   ....[203]....
        /*08d4*/ 	.word	0x0000f1b0


	//   ....[204]....
        /*08d8*/ 	.word	0x0000f4e0


	//   ....[205]....
        /*08dc*/ 	.word	0x0000f860


	//   ....[206]....
        /*08e0*/ 	.word	0x0000fb30


	//   ....[207]....
        /*08e4*/ 	.word	0x0000fd70


	//   ....[208]....
        /*08e8*/ 	.word	0x0000ffe0


	//   ....[209]....
        /*08ec*/ 	.word	0x000102b0


	//   ....[210]....
        /*08f0*/ 	.word	0x000104d0


	//   ....[211]....
        /*08f4*/ 	.word	0x00010660


	//   ....[212]....
        /*08f8*/ 	.word	0x00012d30


	//   ....[213]....
        /*08fc*/ 	.word	0x00012fc0


	//   ....[214]....
        /*0900*/ 	.word	0x00013030


	//   ....[215]....
        /*0904*/ 	.word	0x000130a0


	//   ....[216]....
        /*0908*/ 	.word	0x00013110


	//   ....[217]....
        /*090c*/ 	.word	0x00013180


	//----- nvinfo : EIATTR_REG_RECONFIG
	.align		4
.L_1506:
        /*0910*/ 	.byte	0x01, 0x54
	.zero		2


	//----- nvinfo : EIATTR_SYSCALL_OFFSETS
	.align		4
        /*0914*/ 	.byte	0x04, 0x46
        /*0916*/ 	.short	(.L_1508 - .L_1507)


	//   ....[0]....
.L_1507:
        /*0918*/ 	.word	0x00001070


	//   ....[1]....
        /*091c*/ 	.word	0x00001160


	//   ....[2]....
        /*0920*/ 	.word	0x000012c0


	//   ....[3]....
        /*0924*/ 	.word	0x000013b0


	//----- nvinfo : EIATTR_MBARRIER_INSTR_OFFSETS
	.align		4
.L_1508:
        /*0928*/ 	.byte	0x04, 0x39
        /*092a*/ 	.short	(.L_1510 - .L_1509)


	//   ....[0]....
.L_1509:
        /*092c*/ 	.word	0x00000290
        /*0930*/ 	.word	0x000000ff
        /*0934*/ 	.word	0x00030c00
        /*0938*/ 	.short	0x0100
        /*093a*/ 	.byte	0x06
	.zero		1


	//   ....[1]....
        /*093c*/ 	.word	0x00000390
        /*0940*/ 	.word	0x000000ff
        /*0944*/ 	.word	0x00030c10
        /*0948*/ 	.short	0x0100
        /*094a*/ 	.byte	0x08
	.zero		1


	//   ....[2]....
        /*094c*/ 	.word	0x000003a0
        /*0950*/ 	.word	0x000000ff
        /*0954*/ 	.word	0x00030c20
        /*0958*/ 	.short	0x0100
        /*095a*/ 	.byte	0x08
	.zero		1


	//   ....[3]....
        /*095c*/ 	.word	0x000003b0
        /*0960*/ 	.word	0x000000ff
        /*0964*/ 	.word	0x00030c18
        /*0968*/ 	.short	0x0100
        /*096a*/ 	.byte	0x08
	.zero		1


	//   ....[4]....
        /*096c*/ 	.word	0x000003c0
        /*0970*/ 	.word	0x000000ff
        /*0974*/ 	.word	0x00030c28
        /*0978*/ 	.short	0x0100
        /*097a*/ 	.byte	0x08
	.zero		1


	//   ....[5]....
        /*097c*/ 	.word	0x000004f0
        /*0980*/ 	.word	0x000000ff
        /*0984*/ 	.word	0x00030c30
        /*0988*/ 	.short	0x0100
        /*098a*/ 	.byte	0x08
	.zero		1


	//   ....[6]....
        /*098c*/ 	.word	0x00000500
        /*0990*/ 	.word	0x000000ff
        /*0994*/ 	.word	0x00030c40
        /*0998*/ 	.short	0x0100
        /*099a*/ 	.byte	0x08
	.zero		1


	//   ....[7]....
        /*099c*/ 	.word	0x00000510
        /*09a0*/ 	.word	0x000000ff
        /*09a4*/ 	.word	0x00030c38
        /*09a8*/ 	.short	0x0100
        /*09aa*/ 	.byte	0x08
	.zero		1


	//   ....[8]....
        /*09ac*/ 	.word	0x00000520
        /*09b0*/ 	.word	0x000000ff
        /*09b4*/ 	.word	0x00030c48
        /*09b8*/ 	.short	0x0100
        /*09ba*/ 	.byte	0x08
	.zero		1


	//   ....[9]....
        /*09bc*/ 	.word	0x00001450
        /*09c0*/ 	.word	0x00000010
        /*09c4*/ 	.word	0x00030c00
        /*09c8*/ 	.short	0x010a
        /*09ca*/ 	.byte	0x3f
	.zero		1


	//   ....[10]....
        /*09cc*/ 	.word	0x00001570
        /*09d0*/ 	.word	0x00000010
        /*09d4*/ 	.word	0x00030c00
        /*09d8*/ 	.short	0x010a
        /*09da*/ 	.byte	0x3f
	.zero		1


	//   ....[11]....
        /*09dc*/ 	.word	0x00001fd0
        /*09e0*/ 	.word	0x00000008
        /*09e4*/ 	.word	0x00030c10
        /*09e8*/ 	.short	0x010a
        /*09ea*/ 	.byte	0x3f
	.zero		1


	//   ....[12]....
        /*09ec*/ 	.word	0x00002040
        /*09f0*/ 	.word	0x00000008
        /*09f4*/ 	.word	0x00030c10
        /*09f8*/ 	.short	0x010a
        /*09fa*/ 	.byte	0x3f
	.zero		1


	//   ....[13]....
        /*09fc*/ 	.word	0x00002420
        /*0a00*/ 	.word	0x00000008
        /*0a04*/ 	.word	0x00030c30
        /*0a08*/ 	.short	0x010a
        /*0a0a*/ 	.byte	0x3f
	.zero		1


	//   ....[14]....
        /*0a0c*/ 	.word	0x00002490
        /*0a10*/ 	.word	0x00000008
        /*0a14*/ 	.word	0x00030c30
        /*0a18*/ 	.short	0x010a
        /*0a1a*/ 	.byte	0x3f
	.zero		1


	//   ....[15]....
        /*0a1c*/ 	.word	0x00005520
        /*0a20*/ 	.word	0x00000009
        /*0a24*/ 	.word	0x00000000
        /*0a28*/ 	.short	0x0101
        /*0a2a*/ 	.byte	0x3f
	.zero		1


	//   ....[16]....
        /*0a2c*/ 	.word	0x00005970
        /*0a30*/ 	.word	0x00000008
        /*0a34*/ 	.word	0x00000000
        /*0a38*/ 	.short	0x0101
        /*0a3a*/ 	.byte	0x3f
	.zero		1


	//   ....[17]....
        /*0a3c*/ 	.word	0x00006240
        /*0a40*/ 	.word	0x00000007
        /*0a44*/ 	.word	0x00030c10
        /*0a48*/ 	.short	0x010a
        /*0a4a*/ 	.byte	0x3f
	.zero		1


	//   ....[18]....
        /*0a4c*/ 	.word	0x000062c0
        /*0a50*/ 	.word	0x00000007
        /*0a54*/ 	.word	0x00030c10
        /*0a58*/ 	.short	0x010a
        /*0a5a*/ 	.byte	0x3f
	.zero		1


	//   ....[19]....
        /*0a5c*/ 	.word	0x000066d0
        /*0a60*/ 	.word	0x00000007
        /*0a64*/ 	.word	0x00030c30
        /*0a68*/ 	.short	0x010a
        /*0a6a*/ 	.byte	0x3f
	.zero		1


	//   ....[20]....
        /*0a6c*/ 	.word	0x00006760
        /*0a70*/ 	.word	0x00000007
        /*0a74*/ 	.word	0x00030c30
        /*0a78*/ 	.short	0x010a
        /*0a7a*/ 	.byte	0x3f
	.zero		1


	//   ....[21]....
        /*0a7c*/ 	.word	0x00008f30
        /*0a80*/ 	.word	0x00000008
        /*0a84*/ 	.word	0x00000000
        /*0a88*/ 	.short	0x0101
        /*0a8a*/ 	.byte	0x3f
	.zero		1


	//   ....[22]....
        /*0a8c*/ 	.word	0x00009390
        /*0a90*/ 	.word	0x00000007
        /*0a94*/ 	.word	0x00000000
        /*0a98*/ 	.short	0x0101
        /*0a9a*/ 	.byte	0x3f
	.zero		1


	//   ....[23]....
        /*0a9c*/ 	.word	0x00009bf0
        /*0aa0*/ 	.word	0x00000007
        /*0aa4*/ 	.word	0x00030c10
        /*0aa8*/ 	.short	0x010a
        /*0aaa*/ 	.byte	0x3f
	.zero		1


	//   ....[24]....
        /*0aac*/ 	.word	0x00009c70
        /*0ab0*/ 	.word	0x00000007
        /*0ab4*/ 	.word	0x00030c10
        /*0ab8*/ 	.short	0x010a
        /*0aba*/ 	.byte	0x3f
	.zero		1


	//   ....[25]....
        /*0abc*/ 	.word	0x0000a070
        /*0ac0*/ 	.word	0x00000007
        /*0ac4*/ 	.word	0x00030c30
        /*0ac8*/ 	.short	0x010a
        /*0aca*/ 	.byte	0x3f
	.zero		1


	//   ....[26]....
        /*0acc*/ 	.word	0x0000a100
        /*0ad0*/ 	.word	0x00000007
        /*0ad4*/ 	.word	0x00030c30
        /*0ad8*/ 	.short	0x010a
        /*0ada*/ 	.byte	0x3f
	.zero		1


	//   ....[27]....
        /*0adc*/ 	.word	0x0000d230
        /*0ae0*/ 	.word	0x00000008
        /*0ae4*/ 	.word	0x00000000
        /*0ae8*/ 	.short	0x0101
        /*0aea*/ 	.byte	0x3f
	.zero		1


	//   ....[28]....
        /*0aec*/ 	.word	0x0000d6a0
        /*0af0*/ 	.word	0x00000007
        /*0af4*/ 	.word	0x00000000
        /*0af8*/ 	.short	0x0101
        /*0afa*/ 	.byte	0x3f
	.zero		1


	//   ....[29]....
        /*0afc*/ 	.word	0x00011360
        /*0b00*/ 	.word	0x0000000f
        /*0b04*/ 	.word	0x00030c20
        /*0b08*/ 	.short	0x010a
        /*0b0a*/ 	.byte	0x3f
	.zero		1


	//   ....[30]....
        /*0b0c*/ 	.word	0x00011950
        /*0b10*/ 	.word	0x0000000f
        /*0b14*/ 	.word	0x00030c40
        /*0b18*/ 	.short	0x010a
        /*0b1a*/ 	.byte	0x3f
	.zero		1


	//   ....[31]....
        /*0b1c*/ 	.word	0x00011bb0
        /*0b20*/ 	.word	0x0000000f
        /*0b24*/ 	.word	0x00030c28
        /*0b28*/ 	.short	0x010a
        /*0b2a*/ 	.byte	0x3f
	.zero		1


	//   ....[32]....
        /*0b2c*/ 	.word	0x00011e10
        /*0b30*/ 	.word	0x0000000f
        /*0b34*/ 	.word	0x00030c48
        /*0b38*/ 	.short	0x010a
        /*0b3a*/ 	.byte	0x3f
	.zero		1


	//   ....[33]....
        /*0b3c*/ 	.word	0x00012010
        /*0b40*/ 	.word	0x0000000f
        /*0b44*/ 	.word	0x00030c20
        /*0b48*/ 	.short	0x010a
        /*0b4a*/ 	.byte	0x3f
	.zero		1


	//   ....[34]....
        /*0b4c*/ 	.word	0x000122e0
        /*0b50*/ 	.word	0x0000000f
        /*0b54*/ 	.word	0x00030c40
        /*0b58*/ 	.short	0x010a
        /*0b5a*/ 	.byte	0x3f
	.zero		1


	//   ....[35]....
        /*0b5c*/ 	.word	0x00012510
        /*0b60*/ 	.word	0x0000000f
        /*0b64*/ 	.word	0x00030c28
        /*0b68*/ 	.short	0x010a
        /*0b6a*/ 	.byte	0x3f
	.zero		1


	//   ....[36]....
        /*0b6c*/ 	.word	0x000127b0
        /*0b70*/ 	.word	0x00000003
        /*0b74*/ 	.word	0x00030c40
        /*0b78*/ 	.short	0x010a
        /*0b7a*/ 	.byte	0x3f
	.zero		1


	//   ....[37]....
        /*0b7c*/ 	.word	0x00012ba0
        /*0b80*/ 	.word	0x00000007
        /*0b84*/ 	.word	0x00000000
        /*0b88*/ 	.short	0x010a
        /*0b8a*/ 	.byte	0x3f
	.zero		1


	//   ....[38]....
        /*0b8c*/ 	.word	0x00012bf0
        /*0b90*/ 	.word	0x00000003
        /*0b94*/ 	.word	0x00000000
        /*0b98*/ 	.short	0x010a
        /*0b9a*/ 	.byte	0x3f
	.zero		1


	//   ....[39]....
        /*0b9c*/ 	.word	0x00012c50
        /*0ba0*/ 	.word	0x00000005
        /*0ba4*/ 	.word	0x00000000
        /*0ba8*/ 	.short	0x010a
        /*0baa*/ 	.byte	0x3f
	.zero		1


	//   ....[40]....
        /*0bac*/ 	.word	0x00012c80
        /*0bb0*/ 	.word	0x00000003
        /*0bb4*/ 	.word	0x00000000
        /*0bb8*/ 	.short	0x010a
        /*0bba*/ 	.byte	0x3f
	.zero		1


	//   ....[41]....
        /*0bbc*/ 	.word	0x00012d60
        /*0bc0*/ 	.word	0x00000010
        /*0bc4*/ 	.word	0x00030c00
        /*0bc8*/ 	.short	0x010a
        /*0bca*/ 	.byte	0x3f
	.zero		1


	//   ....[42]....
        /*0bcc*/ 	.word	0x00012db0
        /*0bd0*/ 	.word	0x00000008
        /*0bd4*/ 	.word	0x00030c10
        /*0bd8*/ 	.short	0x010a
        /*0bda*/ 	.byte	0x3f
	.zero		1


	//   ....[43]....
        /*0bdc*/ 	.word	0x00012e00
        /*0be0*/ 	.word	0x00000008
        /*0be4*/ 	.word	0x00030c30
        /*0be8*/ 	.short	0x010a
        /*0bea*/ 	.byte	0x3f
	.zero		1


	//   ....[44]....
        /*0bec*/ 	.word	0x00012e50
        /*0bf0*/ 	.word	0x00000007
        /*0bf4*/ 	.word	0x00030c10
        /*0bf8*/ 	.short	0x010a
        /*0bfa*/ 	.byte	0x3f
	.zero		1


	//   ....[45]....
        /*0bfc*/ 	.word	0x00012ea0
        /*0c00*/ 	.word	0x00000007
        /*0c04*/ 	.word	0x00030c30
        /*0c08*/ 	.short	0x010a
        /*0c0a*/ 	.byte	0x3f
	.zero		1


	//   ....[46]....
        /*0c0c*/ 	.word	0x00012ef0
        /*0c10*/ 	.word	0x00000007
        /*0c14*/ 	.word	0x00030c10
        /*0c18*/ 	.short	0x010a
        /*0c1a*/ 	.byte	0x3f
	.zero		1


	//   ....[47]....
        /*0c1c*/ 	.word	0x00012f40
        /*0c20*/ 	.word	0x00000007
        /*0c24*/ 	.word	0x00030c30
        /*0c28*/ 	.short	0x010a
        /*0c2a*/ 	.byte	0x3f
	.zero		1


	//   ....[48]....
        /*0c2c*/ 	.word	0x000131c0
        /*0c30*/ 	.word	0x0000000f
        /*0c34*/ 	.word	0x00030c20
        /*0c38*/ 	.short	0x010a
        /*0c3a*/ 	.byte	0x3f
	.zero		1


	//   ....[49]....
        /*0c3c*/ 	.word	0x00013210
        /*0c40*/ 	.word	0x0000000f
        /*0c44*/ 	.word	0x00030c40
        /*0c48*/ 	.short	0x010a
        /*0c4a*/ 	.byte	0x3f
	.zero		1


	//   ....[50]....
        /*0c4c*/ 	.word	0x00013260
        /*0c50*/ 	.word	0x0000000f
        /*0c54*/ 	.word	0x00030c28
        /*0c58*/ 	.short	0x010a
        /*0c5a*/ 	.byte	0x3f
	.zero		1


	//   ....[51]....
        /*0c5c*/ 	.word	0x000132b0
        /*0c60*/ 	.word	0x0000000f
        /*0c64*/ 	.word	0x00030c48
        /*0c68*/ 	.short	0x010a
        /*0c6a*/ 	.byte	0x3f
	.zero		1


	//   ....[52]....
        /*0c6c*/ 	.word	0x00013310
        /*0c70*/ 	.word	0x0000000f
        /*0c74*/ 	.word	0x00030c20
        /*0c78*/ 	.short	0x010a
        /*0c7a*/ 	.byte	0x3f
	.zero		1


	//   ....[53]....
        /*0c7c*/ 	.word	0x00013360
        /*0c80*/ 	.word	0x0000000f
        /*0c84*/ 	.word	0x00030c40
        /*0c88*/ 	.short	0x010a
        /*0c8a*/ 	.byte	0x3f
	.zero		1


	//   ....[54]....
        /*0c8c*/ 	.word	0x000133b0
        /*0c90*/ 	.word	0x0000000f
        /*0c94*/ 	.word	0x00030c28
        /*0c98*/ 	.short	0x010a
        /*0c9a*/ 	.byte	0x3f
	.zero		1


	//   ....[55]....
        /*0c9c*/ 	.word	0x00013400
        /*0ca0*/ 	.word	0x00000003
        /*0ca4*/ 	.word	0x00030c40
        /*0ca8*/ 	.short	0x010a
        /*0caa*/ 	.byte	0x3f
	.zero		1


	//   ....[56]....
        /*0cac*/ 	.word	0x000134d0
        /*0cb0*/ 	.word	0x00000007
        /*0cb4*/ 	.word	0x00000000
        /*0cb8*/ 	.short	0x010a
        /*0cba*/ 	.byte	0x3f
	.zero		1


	//   ....[57]....
        /*0cbc*/ 	.word	0x00013520
        /*0cc0*/ 	.word	0x00000003
        /*0cc4*/ 	.word	0x00000000
        /*0cc8*/ 	.short	0x010a
        /*0cca*/ 	.byte	0x3f
	.zero		1


	//   ....[58]....
        /*0ccc*/ 	.word	0x00013570
        /*0cd0*/ 	.word	0x00000005
        /*0cd4*/ 	.word	0x00000000
        /*0cd8*/ 	.short	0x010a
        /*0cda*/ 	.byte	0x3f
	.zero		1


	//----- nvinfo : EIATTR_NUM_MBARRIERS
	.align		4
.L_1510:
        /*0cdc*/ 	.byte	0x03, 0x38
        /*0cde*/ 	.short	0x0009


	//----- nvinfo : EIATTR_EXIT_INSTR_OFFSETS
	.align		4
        /*0ce0*/ 	.byte	0x04, 0x1c
        /*0ce2*/ 	.short	(.L_1512 - .L_1511)


	//   ....[0]....
.L_1511:
        /*0ce4*/ 	.word	0x00012cd0


	//----- nvinfo : EIATTR_MAX_THREADS
	.align		4
.L_1512:
        /*0ce8*/ 	.byte	0x04, 0x05
        /*0cea*/ 	.short	(.L_1514 - .L_1513)
.L_1513:
        /*0cec*/ 	.word	0x00000180
        /*0cf0*/ 	.word	0x00000001
        /*0cf4*/ 	.word	0x00000001


	//----- nvinfo : EIATTR_CRS_STACK_SIZE
	.align		4
.L_1514:
        /*0cf8*/ 	.byte	0x04, 0x1e
        /*0cfa*/ 	.short	(.L_1516 - .L_1515)
.L_1515:
        /*0cfc*/ 	.word	0x00000000


	//----- nvinfo : EIATTR_CBANK_PARAM_SIZE
	.align		4
.L_1516:
        /*0d00*/ 	.byte	0x03, 0x19
        /*0d02*/ 	.short	0x06f0


	//----- nvinfo : EIATTR_PARAM_CBANK
	.align		4
        /*0d04*/ 	.byte	0x04, 0x0a
        /*0d06*/ 	.short	(.L_1518 - .L_1517)
	.align		4
.L_1517:
        /*0d08*/ 	.word	index@(.nv.constant0._ZN7cutlass13device_kernelIN5flash11enable_sm90INS1_16FlashAttnBwdSm90INS1_25CollectiveMainloopBwdSm90ILi2ELi2ELi2EN4cute5tupleIJNS5_1CILi1EEES8_S8_EEENS6_IJNS7_ILi128EEESA_NS7_ILi64EEEEEENS_10bfloat16_tEfNS_4arch4Sm90ELb0ELb1ELb0ELb1ELb1ELb1ELb0ELb0ELi2ELi1ELi2ELi2ELb0EEENS1_24CollectiveEpilogueBwdGQAISC_fSF_Li256ELb1ELb1EEENS1_19SingleTileSchedulerILb1ELb0ELb0ELi128EEEEEEEEEvNT_6ParamsE)
        /*0d0c*/ 	.short	0x0210
        /*0d0e*/ 	.short	0x06f0


	//----- nvinfo : EIATTR_SW_WAR
	.align		4
.L_1518:
        /*0d10*/ 	.byte	0x04, 0x36
        /*0d12*/ 	.short	(.L_1520 - .L_1519)
.L_1519:
        /*0d14*/ 	.word	0x00000008
.L_1520:


//--------------------- .nv.info._ZN7cutlass13device_kernelIN5flash11enable_sm90INS1_16FlashAttnBwdSm90INS1_25CollectiveMainloopBwdSm90ILi2ELi2ELi2EN4cute5tupleIJNS5_1CILi1EEES8_S8_EEENS6_IJNS7_ILi128EEESA_NS7_ILi64EEEEEENS_10bfloat16_tEfNS_4arch4Sm90ELb1ELb0ELb0ELb0ELb0ELb1ELb0ELb0ELi2ELi1ELi2ELi2ELb0EEENS1_21CollectiveEpilogueBwdISC_SD_SF_Li256ELb0ELb0ELi1EEENS1_25SingleTileBwdLPTSchedulerILb0ELi128ELb0EEEEEEEEEvNT_6ParamsE --------------------------
	.section	.nv.info._ZN7cutlass13device_kernelIN5flash11enable_sm90INS1_16FlashAttnBwdSm90INS1_25CollectiveMainloopBwdSm90ILi2ELi2ELi2EN4cute5tupleIJNS5_1CILi1EEES8_S8_EEENS6_IJNS7_ILi128EEESA_NS7_ILi64EEEEEENS_10bfloat16_tEfNS_4arch4Sm90ELb1ELb0ELb0ELb0ELb0ELb1ELb0ELb0ELi2ELi1ELi2ELi2ELb0EEENS1_21CollectiveEpilogueBwdISC_SD_SF_Li256ELb0ELb0ELi1EEENS1_25SingleTileBwdLPTSchedulerILb0ELi128ELb0EEEEEEEEEvNT_6ParamsE,"",@"SHT_CUDA_INFO"
	.sectionflags	@""
	.align	4


	//----- nvinfo : EIATTR_CUDA_API_VERSION
	.align		4
        /*0000*/ 	.byte	0x04, 0x37
        /*0002*/ 	.short	(.L_1522 - .L_1521)
.L_1521:
        /*0004*/ 	.word	0x00000082


	//----- nvinfo : EIATTR_KPARAM_INFO
	.align		4
.L_1522:
        /*0008*/ 	.byte	0x04, 0x17
        /*000a*/ 	.short	(.L_1524 - .L_1523)
.L_1523:
        /*000c*/ 	.word	0x00000000
        /*0010*/ 	.short	0x0000
        /*0012*/ 	.short	0x0070
        /*0014*/ 	.byte	0x00, 0xf0, 0x01, 0x24


	//----- nvinfo : EIATTR_SPARSE_MMA_MASK
	.align		4
.L_1524:
        /*0018*/ 	.byte	0x03, 0x50
        /*001a*/ 	.short	0x0000


	//----- nvinfo : EIATTR_MAXREG_COUNT
	.align		4
        /*001c*/ 	.byte	0x03, 0x1b
        /*001e*/ 	.short	0x00a8


	//----- nvinfo : EIATTR_NUM_BARRIERS
	.align		4
        /*0020*/ 	.byte	0x02, 0x4c
        /*0022*/ 	.byte	0x10
	.zero		1


	//----- nvinfo : EIATTR_EXTERNS
	.align		4
        /*0024*/ 	.byte	0x04, 0x0f
        /*0026*/ 	.short	(.L_1526 - .L_1525)


	//   ....[0]....
	.align		4
.L_1525:
        /*0028*/ 	.word	index@(__assertfail)


	//----- nvinfo : EIATTR_ANNOTATIONS
	.align		4
.L_1526:
        /*002c*/ 	.byte	0x04, 0x55
        /*002e*/ 	.short	(.L_1528 - .L_1527)


	//   ....[0]....
.L_1527:
        /* <DEDUP_REMOVED lines=32> */


	//----- nvinfo : EIATTR_MERCURY_ISA_VERSION
	.align		4
.L_1528:
        /*0218*/ 	.byte	0x03, 0x5f
        /*021a*/ 	.short	0x0101


	//----- nvinfo : EIATTR_INT_WARP_WIDE_INSTR_OFFSETS
	.align		4
        /*021c*/ 	.byte	0x04, 0x31
        /*021e*/ 	.short	(.L_1530 - .L_1529)


	//   ....[0]....
.L_1529:
        /*0220*/ 	.word	0x000001e0


	//   ....[1]....
        /*0224*/ 	.word	0x000002a0


	//----- nvinfo : EIATTR_COOP_GROUP_MASK_REGIDS
	.align		4
.L_1530:
        /*0228*/ 	.byte	0x04, 0x29
        /*022a*/ 	.short	(.L_1532 - .L_1531)


	//   ....[0]....
.L_1531:
        /*022c*/ 	.word	0xffffffff


	//   ....[1]....
        /*0230*/ 	.word	0xffffffff


	//   ....[2]....
        /*0234*/ 	.word	0xffffffff


	//   ....[3]....
        /*0238*/ 	.word	0xffffffff


	//   ....[4]....
        /*023c*/ 	.word	0xffffffff


	//   ....[5]....
        /*0240*/ 	.word	0xffffffff


	//   ....[6]....
        /*0244*/ 	.word	0xffffffff


	//   ....[7]....
        /*0248*/ 	.word	0xffffffff


	//   ....[8]....
        /*024c*/ 	.word	0xffffffff


	//   ....[9]....
        /*0250*/ 	.word	0xffffffff


	//   ....[10]....
        /*0254*/ 	.word	0xffffffff


	//   ....[11]....
        /*0258*/ 	.word	0xffffffff


	//   ....[12]....
        /*025c*/ 	.word	0xffffffff


	//   ....[13]....
        /*0260*/ 	.word	0xffffffff


	//   ....[14]....
        /*0264*/ 	.word	0xffffffff


	//   ....[15]....
        /*0268*/ 	.word	0xffffffff


	//   ....[16]....
        /*026c*/ 	.word	0xffffffff


	//   ....[17]....
        /*0270*/ 	.word	0xffffffff


	//   ....[18]....
        /*0274*/ 	.word	0xffffffff


	//   ....[19]....
        /*0278*/ 	.word	0xffffffff


	//   ....[20]....
        /*027c*/ 	.word	0xffffffff


	//   ....[21]....
        /*0280*/ 	.word	0xffffffff


	//   ....[22]....
        /*0284*/ 	.word	0xffffffff


	//   ....[23]....
        /*0288*/ 	.word	0xffffffff


	//   ....[24]....
        /*028c*/ 	.word	0xffffffff


	//   ....[25]....
        /*0290*/ 	.word	0xffffffff


	//   ....[26]....
        /*0294*/ 	.word	0xffffffff


	//   ....[27]....
        /*0298*/ 	.word	0xffffffff


	//   ....[28]....
        /*029c*/ 	.word	0xffffffff


	//   ....[29]....
        /*02a0*/ 	.word	0xffffffff


	//   ....[30]....
        /*02a4*/ 	.word	0xffffffff


	//   ....[31]....
        /*02a8*/ 	.word	0xffffffff


	//   ....[32]....
        /*02ac*/ 	.word	0xffffffff


	//   ....[33]....
        /*02b0*/ 	.word	0xffffffff


	//   ....[34]....
        /*02b4*/ 	.word	0xffffffff


	//   ....[35]....
        /*02b8*/ 	.word	0xffffffff


	//   ....[36]....
        /*02bc*/ 	.word	0xffffffff


	//   ....[37]....
        /*02c0*/ 	.word	0xffffffff


	//   ....[38]....
        /*02c4*/ 	.word	0xffffffff


	//   ....[39]....
        /*02c8*/ 	.word	0xffffffff


	//   ....[40]....
        /*02cc*/ 	.word	0xffffffff


	//   ....[41]....
        /*02d0*/ 	.word	0xffffffff


	//   ....[42]....
        /*02d4*/ 	.word	0xffffffff


	//   ....[43]....
        /*02d8*/ 	.word	0xffffffff


	//   ....[44]....
        /*02dc*/ 	.word	0xffffffff


	//   ....[45]....
        /*02e0*/ 	.word	0xffffffff


	//   ....[46]....
        /*02e4*/ 	.word	0xffffffff


	//   ....[47]....
        /*02e8*/ 	.word	0xffffffff


	//   ....[48]....
        /*02ec*/ 	.word	0xffffffff


	//   ....[49]....
        /*02f0*/ 	.word	0xffffffff


	//   ....[50]....
        /*02f4*/ 	.word	0xffffffff


	//   ....[51]....
        /*02f8*/ 	.word	0xffffffff


	//   ....[52]....
        /*02fc*/ 	.word	0xffffffff


	//   ....[53]....
        /*0300*/ 	.word	0xffffffff


	//   ....[54]....
        /*0304*/ 	.word	0xffffffff


	//   ....[55]....
        /*0308*/ 	.word	0xffffffff


	//   ....[56]....
        /*030c*/ 	.word	0xffffffff


	//   ....[57]....
        /*0310*/ 	.word	0xffffffff


	//   ....[58]....
        /*0314*/ 	.word	0xffffffff


	//   ....[59]....
        /*0318*/ 	.word	0xffffffff


	//   ....[60]....
        /*031c*/ 	.word	0xffffffff


	//   ....[61]....
        /*0320*/ 	.word	0xffffffff


	//   ....[62]....
        /*0324*/ 	.word	0xffffffff


	//   ....[63]....
        /*0328*/ 	.word	0xffffffff


	//   ....[64]....
        /*032c*/ 	.word	0xffffffff


	//   ....[65]....
        /*0330*/ 	.word	0xffffffff


	//   ....[66]....
        /*0334*/ 	.word	0xffffffff


	//   ....[67]....
        /*0338*/ 	.word	0xffffffff


	//   ....[68]....
        /*033c*/ 	.word	0xffffffff


	//   ....[69]....
        /*0340*/ 	.word	0xffffffff


	//   ....[70]....
        /*0344*/ 	.word	0xffffffff


	//   ....[71]....
        /*0348*/ 	.word	0xffffffff


	//   ....[72]....
        /*034c*/ 	.word	0xffffffff


	//   ....[73]....
        /*0350*/ 	.word	0xffffffff


	//   ....[74]....
        /*0354*/ 	.word	0xffffffff


	//   ....[75]....
        /*0358*/ 	.word	0xffffffff


	//   ....[76]....
        /*035c*/ 	.word	0xffffffff


	//   ....[77]....
        /*0360*/ 	.word	0xffffffff


	//   ....[78]....
        /*0364*/ 	.word	0xffffffff


	//   ....[79]....
        /*0368*/ 	.word	0xffffffff


	//   ....[80]....
        /*036c*/ 	.word	0xffffffff


	//   ....[81]....
        /*0370*/ 	.word	0xffffffff


	//   ....[82]....
        /*0374*/ 	.word	0xffffffff


	//   ....[83]....
        /*0378*/ 	.word	0xffffffff


	//   ....[84]....
        /*037c*/ 	.word	0xffffffff


	//   ....[85]....
        /*0380*/ 	.word	0xffffffff


	//   ....[86]....
        /*0384*/ 	.word	0xffffffff


	//   ....[87]....
        /*0388*/ 	.word	0xffffffff


	//   ....[88]....
        /*038c*/ 	.word	0xffffffff


	//   ....[89]....
        /*0390*/ 	.word	0xffffffff


	//   ....[90]....
        /*0394*/ 	.word	0xffffffff


	//   ....[91]....
        /*0398*/ 	.word	0xffffffff


	//   ....[92]....
        /*039c*/ 	.word	0xffffffff


	//   ....[93]....
        /*03a0*/ 	.word	0xffffffff


	//   ....[94]....
        /*03a4*/ 	.word	0xffffffff


	//   ....[95]....
        /*03a8*/ 	.word	0xffffffff


	//   ....[96]....
        /*03ac*/ 	.word	0xffffffff


	//   ....[97]....
        /*03b0*/ 	.word	0xffffffff


	//   ....[98]....
        /*03b4*/ 	.word	0xffffffff


	//   ....[99]....
        /*03b8*/ 	.word	0xffffffff


	//   ....[100]....
        /*03bc*/ 	.word	0xffffffff


	//   ....[101]....
        /*03c0*/ 	.word	0xffffffff


	//   ....[102]....
        /*03c4*/ 	.word	0xffffffff


	//   ....[103]....
        /*03c8*/ 	.word	0xffffffff


	//   ....[104]....
        /*03cc*/ 	.word	0xffffffff


	//   ....[105]....
        /*03d0*/ 	.word	0xffffffff


	//   ....[106]....
        /*03d4*/ 	.word	0xffffffff


	//   ....[107]....
        /*03d8*/ 	.word	0xffffffff


	//   ....[108]....
        /*03dc*/ 	.word	0xffffffff


	//   ....[109]....
        /*03e0*/ 	.word	0xffffffff


	//   ....[110]....
        /*03e4*/ 	.word	0xffffffff


	//   ....[111]....
        /*03e8*/ 	.word	0xffffffff


	//   ....[112]....
        /*03ec*/ 	.word	0xffffffff


	//   ....[113]....
        /*03f0*/ 	.word	0xffffffff


	//   ....[114]....
        /*03f4*/ 	.word	0xffffffff


	//   ....[115]....
        /*03f8*/ 	.word	0xffffffff


	//   ....[116]....
        /*03fc*/ 	.word	0xffffffff


	//   ....[117]....
        /*0400*/ 	.word	0xffffffff


	//   ....[118]....
        /*0404*/ 	.word	0xffffffff


	//   ....[119]....
        /*0408*/ 	.word	0xffffffff


	//   ....[120]....
        /*040c*/ 	.word	0xffffffff


	//   ....[121]....
        /*0410*/ 	.word	0xffffffff


	//   ....[122]....
        /*0414*/ 	.word	0xffffffff


	//   ....[123]....
        /*0418*/ 	.word	0xffffffff


	//   ....[124]....
        /*041c*/ 	.word	0xffffffff


	//   ....[125]....
        /*0420*/ 	.word	0xffffffff


	//   ....[126]....
        /*0424*/ 	.word	0xffffffff


	//   ....[127]....
        /*0428*/ 	.word	0xffffffff


	//   ....[128]....
        /*042c*/ 	.word	0xffffffff


	//   ....[129]....
        /*0430*/ 	.word	0xffffffff


	//   ....[130]....
        /*0434*/ 	.word	0xffffffff


	//   ....[131]....
        /*0438*/ 	.word	0xffffffff


	//   ....[132]....
        /*043c*/ 	.word	0xffffffff


	//   ....[133]....
        /*0440*/ 	.word	0xffffffff


	//   ....[134]....
        /*0444*/ 	.word	0xffffffff


	//   ....[135]....
        /*0448*/ 	.word	0xffffffff


	//   ....[136]....
        /*044c*/ 	.word	0x0500000f


	//----- nvinfo : EIATTR_COOP_GROUP_INSTR_OFFSETS
	.align		4
.L_1532:
        /*0450*/ 	.byte	0x04, 0x28
        /*0452*/ 	.short	(.L_1534 - .L_1533)


	//   ....[0]....
.L_1533:
        /*0454*/ 	.word	0x00000060


	//   ....[1]....
        /*0458*/ 	.word	0x000001f0


	//   ....[2]....
        /*045c*/ 	.word	0x00000280


	//   ....[3]....
        /*0460*/ 	.word	0x00000400


	//   ....[4]....
        /*0464*/ 	.word	0x00000670


	//   ....[5]....
        /*0468*/ 	.word	0x00001110


	//   ....[6]....
        /*046c*/ 	.word	0x000021a0


	//   ....[7]....
        /*0470*/ 	.word	0x000022c0


	//   ....[8]....
        /*0474*/ 	.word	0x00002300


	//   ....[9]....
        /*0478*/ 	.word	0x00002340


	//   ....[10]....
        /*047c*/ 	.word	0x00002370


	//   ....[11]....
        /*0480*/ 	.word	0x000023a0


	//   ....[12]....
        /*0484*/ 	.word	0x000023d0


	//   ....[13]....
        /*0488*/ 	.word	0x00002420


	//   ....[14]....
        /*048c*/ 	.word	0x000026d0


	//   ....[15]....
        /*0490*/ 	.word	0x000027e0


	//   ....[16]....
        /*0494*/ 	.word	0x00002880


	//   ....[17]....
        /*0498*/ 	.word	0x00002940


	//   ....[18]....
        /*049c*/ 	.word	0x00002980


	//   ....[19]....
        /*04a0*/ 	.word	0x00002a00


	//   ....[20]....
        /*04a4*/ 	.word	0x00002aa0


	//   ....[21]....
        /*04a8*/ 	.word	0x00002b00


	//   ....[22]....
        /*04ac*/ 	.word	0x00002b90


	//   ....[23]....
        /*04b0*/ 	.word	0x00002c20


	//   ....[24]....
        /*04b4*/ 	.word	0x00002dd0


	//   ....[25]....
        /*04b8*/ 	.word	0x00002e30


	//   ....[26]....
        /*04bc*/ 	.word	0x00002ea0


	//   ....[27]....
        /*04c0*/ 	.word	0x00002ef0


	//   ....[28]....
        /*04c4*/ 	.word	0x00002f60


	//   ....[29]....
        /*04c8*/ 	.word	0x00002f90


	//   ....[30]....
        /*04cc*/ 	.word	0x00002fc0


	//   ....[31]....
        /*04d0*/ 	.word	0x00003020


	//   ....[32]....
        /*04d4*/ 	.word	0x000030d0


	//   ....[33]....
        /*04d8*/ 	.word	0x00003140


	//   ....[34]....
        /*04dc*/ 	.word	0x00003160


	//   ....[35]....
        /*04e0*/ 	.word	0x00003190


	//   ....[36]....
        /*04e4*/ 	.word	0x000031e0


	//   ....[37]....
        /*04e8*/ 	.word	0x00003280


	//   ....[38]....
        /*04ec*/ 	.word	0x00003510


	//   ....[39]....
        /*04f0*/ 	.word	0x00003530


	//   ....[40]....
        /*04f4*/ 	.word	0x00003540


	//   ....[41]....
        /*04f8*/ 	.word	0x00003560


	//   ....[42]....
        /*04fc*/ 	.word	0x00003570


	//   ....[43]....
        /*0500*/ 	.word	0x00003590


	//   ....[44]....
        /*0504*/ 	.word	0x000035c0


	//   ....[45]....
        /*0508*/ 	.word	0x00003600


	//   ....[46]....
        /*050c*/ 	.word	0x00003630


	//   ....[47]....
        /*0510*/ 	.word	0x00003670


	//   ....[48]....
        /*0514*/ 	.word	0x000036a0


	//   ....[49]....
        /*0518*/ 	.word	0x000036e0


	//   ....[50]....
        /*051c*/ 	.word	0x00003710


	//   ....[51]....
        /*0520*/ 	.word	0x00003750


	//   ....[52]....
        /*0524*/ 	.word	0x00003780


	//   ....[53]....
        /*0528*/ 	.word	0x000037c0


	//   ....[54]....
        /*052c*/ 	.word	0x000037f0


	//   ....[55]....
        /*0530*/ 	.word	0x00003830


	//   ....[56]....
        /*0534*/ 	.word	0x00003880


	//   ....[57]....
        /*0538*/ 	.word	0x000038b0


	//   ....[58]....
        /*053c*/ 	.word	0x000038c0


	//   ....[59]....
        /*0540*/ 	.word	0x000038f0


	//   ....[60]....
        /*0544*/ 	.word	0x00003900


	//   ....[61]....
        /*0548*/ 	.word	0x00003910


	//   ....[62]....
        /*054c*/ 	.word	0x00003920


	//   ....[63]....
        /*0550*/ 	.word	0x00003930


	//   ....[64]....
        /*0554*/ 	.word	0x00003940


	//   ....[65]....
        /*0558*/ 	.word	0x00003950


	//   ....[66]....
        /*055c*/ 	.word	0x00003960


	//   ....[67]....
        /*0560*/ 	.word	0x00003970


	//   ....[68]....
        /*0564*/ 	.word	0x00003980


	//   ....[69]....
        /*0568*/ 	.word	0x00003990


	//   ....[70]....
        /*056c*/ 	.word	0x00005e50


	//   ....[71]....
        /*0570*/ 	.word	0x00005e90


	//   ....[72]....
        /*0574*/ 	.word	0x00005f20


	//   ....[73]....
        /*0578*/ 	.word	0x00006050


	//   ....[74]....
        /*057c*/ 	.word	0x000060a0


	//   ....[75]....
        /*0580*/ 	.word	0x000060c0


	//   ....[76]....
        /*0584*/ 	.word	0x000060d0


	//   ....[77]....
        /*0588*/ 	.word	0x00006130


	//   ....[78]....
        /*058c*/ 	.word	0x00006170


	//   ....[79]....
        /*0590*/ 	.word	0x000061f0


	//   ....[80]....
        /*0594*/ 	.word	0x00006270


	//   ....[81]....
        /*0598*/ 	.word	0x00006290


	//   ....[82]....
        /*059c*/ 	.word	0x000062a0


	//   ....[83]....
        /*05a0*/ 	.word	0x000062c0


	//   ....[84]....
        /*05a4*/ 	.word	0x000062d0


	//   ....[85]....
        /*05a8*/ 	.word	0x000062e0


	//   ....[86]....
        /*05ac*/ 	.word	0x00006320


	//   ....[87]....
        /*05b0*/ 	.word	0x00006390


	//   ....[88]....
        /*05b4*/ 	.word	0x00006500


	//   ....[89]....
        /*05b8*/ 	.word	0x00006600


	//   ....[90]....
        /*05bc*/ 	.word	0x00006630


	//   ....[91]....
        /*05c0*/ 	.word	0x00006660


	//   ....[92]....
        /*05c4*/ 	.word	0x00006690


	//   ....[93]....
        /*05c8*/ 	.word	0x000067a0


	//   ....[94]....
        /*05cc*/ 	.word	0x00006800


	//   ....[95]....
        /*05d0*/ 	.word	0x00006840


	//   ....[96]....
        /*05d4*/ 	.word	0x00006880


	//   ....[97]....
        /*05d8*/ 	.word	0x00006900


	//   ....[98]....
        /*05dc*/ 	.word	0x000069b0


	//   ....[99]....
        /*05e0*/ 	.word	0x00006a50


	//   ....[100]....
        /*05e4*/ 	.word	0x00006a60


	//   ....[101]....
        /*05e8*/ 	.word	0x00006a70


	//   ....[102]....
        /*05ec*/ 	.word	0x00006a80


	//   ....[103]....
        /*05f0*/ 	.word	0x00006a90


	//   ....[104]....
        /*05f4*/ 	.word	0x00006bf0


	//   ....[105]....
        /*05f8*/ 	.word	0x00006c20


	//   ....[106]....
        /*05fc*/ 	.word	0x00006c40


	//   ....[107]....
        /*0600*/ 	.word	0x00006c50


	//   ....[108]....
        /*0604*/ 	.word	0x00006c60


	//   ....[109]....
        /*0608*/ 	.word	0x00006c70


	//   ....[110]....
        /*060c*/ 	.word	0x00006c80


	//   ....[111]....
        /*0610*/ 	.word	0x00006c90


	//   ....[112]....
        /*0614*/ 	.word	0x00006ca0


	//   ....[113]....
        /*0618*/ 	.word	0x00006d50


	//   ....[114]....
        /*061c*/ 	.word	0x00006dd0


	//   ....[115]....
        /*0620*/ 	.word	0x00006e10


	//   ....[116]....
        /*0624*/ 	.word	0x00006e40


	//   ....[117]....
        /*0628*/ 	.word	0x00006e60


	//   ....[118]....
        /*062c*/ 	.word	0x00006e80


	//   ....[119]....
        /*0630*/ 	.word	0x00006e90


	//   ....[120]....
        /*0634*/ 	.word	0x00006ea0


	//   ....[121]....
        /*0638*/ 	.word	0x00006eb0


	//   ....[122]....
        /*063c*/ 	.word	0x00006ed0


	//   ....[123]....
        /*0640*/ 	.word	0x00006ee0


	//   ....[124]....
        /*0644*/ 	.word	0x00006ef0


	//   ....[125]....
        /*0648*/ 	.word	0x00006f20


	//   ....[126]....
        /*064c*/ 	.word	0x00006f30


	//   ....[127]....
        /*0650*/ 	.word	0x00006f50


	//   ....[128]....
        /*0654*/ 	.word	0x00006f60


	//   ....[129]....
        /*0658*/ 	.word	0x00006f80


	//   ....[130]....
        /*065c*/ 	.word	0x00006f90


	//   ....[131]....
        /*0660*/ 	.word	0x00006fb0


	//   ....[132]....
        /*0664*/ 	.word	0x00006fc0


	//   ....[133]....
        /*0668*/ 	.word	0x00006fe0


	//   ....[134]....
        /*066c*/ 	.word	0x00009510


	//   ....[135]....
        /*0670*/ 	.word	0x0000a390


	//   ....[136]....
        /*0674*/ 	.word	0x0000d180


	//----- nvinfo : EIATTR_REG_RECONFIG
	.align		4
.L_1534:
        /*0678*/ 	.byte	0x01, 0x54
	.zero		2


	//----- nvinfo : EIATTR_SYSCALL_OFFSETS
	.align		4
        /*067c*/ 	.byte	0x04, 0x46
        /*067e*/ 	.short	(.L_1536 - .L_1535)


	//   ....[0]....
.L_1535:
        /*0680*/ 	.word	0x00000d70


	//   ....[1]....
        /*0684*/ 	.word	0x00000e60


	//   ....[2]....
        /*0688*/ 	.word	0x00000fc0


	//   ....[3]....
        /*068c*/ 	.word	0x000010b0


	//   ....[4]....
        /*0690*/ 	.word	0x00008d80


	//   ....[5]....
        /*0694*/ 	.word	0x00008eb0


	//   ....[6]....
        /*0698*/ 	.word	0x00008fd0


	//   ....[7]....
        /*069c*/ 	.word	0x000090f0


	//----- nvinfo : EIATTR_MBARRIER_INSTR_OFFSETS
	.align		4
.L_1536:
        /*06a0*/ 	.byte	0x04, 0x39
        /*06a2*/ 	.short	(.L_1538 - .L_1537)


	//   ....[0]....
.L_1537:
        /*06a4*/ 	.word	0x000002c0
        /*06a8*/ 	.word	0x000000ff
        /*06ac*/ 	.word	0x00030c00
        /*06b0*/ 	.short	0x0100
        /*06b2*/ 	.byte	0x06
	.zero		1


	//   ....[1]....
        /*06b4*/ 	.word	0x000003b0
        /*06b8*/ 	.word	0x000000ff
        /*06bc*/ 	.word	0x00030c10
        /*06c0*/ 	.short	0x0100
        /*06c2*/ 	.byte	0x08
	.zero		1


	//   ....[2]....
        /*06c4*/ 	.word	0x000003c0
        /*06c8*/ 	.word	0x000000ff
        /*06cc*/ 	.word	0x00030c20
        /*06d0*/ 	.short	0x0100
        /*06d2*/ 	.byte	0x08
	.zero		1


	//   ....[3]....
        /*06d4*/ 	.word	0x000003d0
        /*06d8*/ 	.word	0x000000ff
        /*06dc*/ 	.word	0x00030c18
        /*06e0*/ 	.short	0x0100
        /*06e2*/ 	.byte	0x08
	.zero		1


	//   ....[4]....
        /*06e4*/ 	.word	0x000003e0
        /*06e8*/ 	.word	0x000000ff
        /*06ec*/ 	.word	0x00030c28
        /*06f0*/ 	.short	0x0100
        /*06f2*/ 	.byte	0x08
	.zero		1


	//   ....[5]....
        /*06f4*/ 	.word	0x00000510
        /*06f8*/ 	.word	0x000000ff
        /*06fc*/ 	.word	0x00030c30
        /*0700*/ 	.short	0x0100
        /*0702*/ 	.byte	0x08
	.zero		1


	//   ....[6]....
        /*0704*/ 	.word	0x00000520
        /*0708*/ 	.word	0x000000ff
        /*070c*/ 	.word	0x00030c40
        /*0710*/ 	.short	0x0100
        /*0712*/ 	.byte	0x08
	.zero		1


	//   ....[7]....
        /*0714*/ 	.word	0x00000530
        /*0718*/ 	.word	0x000000ff
        /*071c*/ 	.word	0x00030c38
        /*0720*/ 	.short	0x0100
        /*0722*/ 	.byte	0x08
	.zero		1


	//   ....[8]....
        /*0724*/ 	.word	0x00000540
        /*0728*/ 	.word	0x000000ff
        /*072c*/ 	.word	0x00030c48
        /*0730*/ 	.short	0x0100
        /*0732*/ 	.byte	0x08
	.zero		1


	//   ....[9]....
        /*0734*/ 	.word	0x00001180
        /*0738*/ 	.word	0x000000ec
        /*073c*/ 	.word	0x00030c00
        /*0740*/ 	.short	0x010a
        /*0742*/ 	.byte	0x3f
	.zero		1


	//   ....[10]....
        /*0744*/ 	.word	0x000011a0
        /*0748*/ 	.word	0x000000ec
        /*074c*/ 	.word	0x00030c00
        /*0750*/ 	.short	0x010a
        /*0752*/ 	.byte	0x3f
	.zero		1


	//   ....[11]....
        /*0754*/ 	.word	0x00001b20
        /*0758*/ 	.word	0x00000006
        /*075c*/ 	.word	0x00030c10
        /*0760*/ 	.short	0x010a
        /*0762*/ 	.byte	0x3f
	.zero		1


	//   ....[12]....
        /*0764*/ 	.word	0x00001b90
        /*0768*/ 	.word	0x00000006
        /*076c*/ 	.word	0x00030c10
        /*0770*/ 	.short	0x010a
        /*0772*/ 	.byte	0x3f
	.zero		1


	//   ....[13]....
        /*0774*/ 	.word	0x00001fb0
        /*0778*/ 	.word	0x00000006
        /*077c*/ 	.word	0x00030c30
        /*0780*/ 	.short	0x010a
        /*0782*/ 	.byte	0x3f
	.zero		1


	//   ....[14]....
        /*0784*/ 	.word	0x00002050
        /*0788*/ 	.word	0x00000006
        /*078c*/ 	.word	0x00030c30
        /*0790*/ 	.short	0x010a
        /*0792*/ 	.byte	0x3f
	.zero		1


	//   ....[15]....
        /*0794*/ 	.word	0x00004c10
        /*0798*/ 	.word	0x00000005
        /*079c*/ 	.word	0x00000000
        /*07a0*/ 	.short	0x0101
        /*07a2*/ 	.byte	0x3f
	.zero		1


	//   ....[16]....
        /*07a4*/ 	.word	0x00005060
        /*07a8*/ 	.word	0x00000006
        /*07ac*/ 	.word	0x00000000
        /*07b0*/ 	.short	0x0101
        /*07b2*/ 	.byte	0x3f
	.zero		1


	//   ....[17]....
        /*07b4*/ 	.word	0x00005880
        /*07b8*/ 	.word	0x00000007
        /*07bc*/ 	.word	0x00030c10
        /*07c0*/ 	.short	0x010a
        /*07c2*/ 	.byte	0x3f
	.zero		1


	//   ....[18]....
        /*07c4*/ 	.word	0x00005900
        /*07c8*/ 	.word	0x00000007
        /*07cc*/ 	.word	0x00030c10
        /*07d0*/ 	.short	0x010a
        /*07d2*/ 	.byte	0x3f
	.zero		1


	//   ....[19]....
        /*07d4*/ 	.word	0x00005d10
        /*07d8*/ 	.word	0x00000007
        /*07dc*/ 	.word	0x00030c30
        /*07e0*/ 	.short	0x010a
        /*07e2*/ 	.byte	0x3f
	.zero		1


	//   ....[20]....
        /*07e4*/ 	.word	0x00005da0
        /*07e8*/ 	.word	0x00000007
        /*07ec*/ 	.word	0x00030c30
        /*07f0*/ 	.short	0x010a
        /*07f2*/ 	.byte	0x3f
	.zero		1


	//   ....[21]....
        /*07f4*/ 	.word	0x00008560
        /*07f8*/ 	.word	0x00000008
        /*07fc*/ 	.word	0x00000000
        /*0800*/ 	.short	0x0101
        /*0802*/ 	.byte	0x3f
	.zero		1


	//   ....[22]....
        /*0804*/ 	.word	0x000089c0
        /*0808*/ 	.word	0x00000007
        /*080c*/ 	.word	0x00000000
        /*0810*/ 	.short	0x0101
        /*0812*/ 	.byte	0x3f
	.zero		1


	//   ....[23]....
        /*0814*/ 	.word	0x0000b830
        /*0818*/ 	.word	0x00000000
        /*081c*/ 	.word	0x00030c20
        /*0820*/ 	.short	0x010a
        /*0822*/ 	.byte	0x3f
	.zero		1


	//   ....[24]....
        /*0824*/ 	.word	0x0000bd80
        /*0828*/ 	.word	0x00000000
        /*082c*/ 	.word	0x00030c40
        /*0830*/ 	.short	0x010a
        /*0832*/ 	.byte	0x3f
	.zero		1


	//   ....[25]....
        /*0834*/ 	.word	0x0000bfe0
        /*0838*/ 	.word	0x00000000
        /*083c*/ 	.word	0x00030c28
        /*0840*/ 	.short	0x010a
        /*0842*/ 	.byte	0x3f
	.zero		1


	//   ....[26]....
        /*0844*/ 	.word	0x0000c240
        /*0848*/ 	.word	0x00000000
        /*084c*/ 	.word	0x00030c48
        /*0850*/ 	.short	0x010a
        /*0852*/ 	.byte	0x3f
	.zero		1


	//   ....[27]....
        /*0854*/ 	.word	0x0000c450
        /*0858*/ 	.word	0x00000000
        /*085c*/ 	.word	0x00030c20
        /*0860*/ 	.short	0x010a
        /*0862*/ 	.byte	0x3f
	.zero		1


	//   ....[28]....
        /*0864*/ 	.word	0x0000c700
        /*0868*/ 	.word	0x00000000
        /*086c*/ 	.word	0x00030c40
        /*0870*/ 	.short	0x010a
        /*0872*/ 	.byte	0x3f
	.zero		1


	//   ....[29]....
        /*0874*/ 	.word	0x0000c930
        /*0878*/ 	.word	0x00000000
        /*087c*/ 	.word	0x00030c28
        /*0880*/ 	.short	0x010a
        /*0882*/ 	.byte	0x3f
	.zero		1


	//   ....[30]....
        /*0884*/ 	.word	0x0000cbe0
        /*0888*/ 	.word	0x00000004
        /*088c*/ 	.word	0x00030c40
        /*0890*/ 	.short	0x010a
        /*0892*/ 	.byte	0x3f
	.zero		1


	//   ....[31]....
        /*0894*/ 	.word	0x0000d000
        /*0898*/ 	.word	0x00000007
        /*089c*/ 	.word	0x00000000
        /*08a0*/ 	.short	0x010a
        /*08a2*/ 	.byte	0x3f
	.zero		1


	//   ....[32]....
        /*08a4*/ 	.word	0x0000d050
        /*08a8*/ 	.word	0x00000003
        /*08ac*/ 	.word	0x00000000
        /*08b0*/ 	.short	0x010a
        /*08b2*/ 	.byte	0x3f
	.zero		1


	//   ....[33]....
        /*08b4*/ 	.word	0x0000d0b0
        /*08b8*/ 	.word	0x00000005
        /*08bc*/ 	.word	0x00000000
        /*08c0*/ 	.short	0x010a
        /*08c2*/ 	.byte	0x3f
	.zero		1


	//   ....[34]....
        /*08c4*/ 	.word	0x0000d0e0
        /*08c8*/ 	.word	0x00000003
        /*08cc*/ 	.word	0x00000000
        /*08d0*/ 	.short	0x010a
        /*08d2*/ 	.byte	0x3f
	.zero		1


	//   ....[35]....
        /*08d4*/ 	.word	0x0000d1b0
        /*08d8*/ 	.word	0x000000ec
        /*08dc*/ 	.word	0x00030c00
        /*08e0*/ 	.short	0x010a
        /*08e2*/ 	.byte	0x3f
	.zero		1


	//   ....[36]....
        /*08e4*/ 	.word	0x0000d200
        /*08e8*/ 	.word	0x00000006
        /*08ec*/ 	.word	0x00030c10
        /*08f0*/ 	.short	0x010a
        /*08f2*/ 	.byte	0x3f
	.zero		1


	//   ....[37]....
        /*08f4*/ 	.word	0x0000d250
        /*08f8*/ 	.word	0x00000006
        /*08fc*/ 	.word	0x00030c30
        /*0900*/ 	.short	0x010a
        /*0902*/ 	.byte	0x3f
	.zero		1


	//   ....[38]....
        /*0904*/ 	.word	0x0000d2a0
        /*0908*/ 	.word	0x00000007
        /*090c*/ 	.word	0x00030c10
        /*0910*/ 	.short	0x010a
        /*0912*/ 	.byte	0x3f
	.zero		1


	//   ....[39]....
        /*0914*/ 	.word	0x0000d2f0
        /*0918*/ 	.word	0x00000007
        /*091c*/ 	.word	0x00030c30
        /*0920*/ 	.short	0x010a
        /*0922*/ 	.byte	0x3f
	.zero		1


	//   ....[40]....
        /*0924*/ 	.word	0x0000d340
        /*0928*/ 	.word	0x00000000
        /*092c*/ 	.word	0x00030c20
        /*0930*/ 	.short	0x010a
        /*0932*/ 	.byte	0x3f
	.zero		1


	//   ....[41]....
        /*0934*/ 	.word	0x0000d390
        /*0938*/ 	.word	0x00000000
        /*093c*/ 	.word	0x00030c40
        /*0940*/ 	.short	0x010a
        /*0942*/ 	.byte	0x3f
	.zero		1


	//   ....[42]....
        /*0944*/ 	.word	0x0000d3e0
        /*0948*/ 	.word	0x00000000
        /*094c*/ 	.word	0x00030c28
        /*0950*/ 	.short	0x010a
        /*0952*/ 	.byte	0x3f
	.zero		1


	//   ....[43]....
        /*0954*/ 	.word	0x0000d430
        /*0958*/ 	.word	0x00000000
        /*095c*/ 	.word	0x00030c48
        /*0960*/ 	.short	0x010a
        /*0962*/ 	.byte	0x3f
	.zero		1


	//   ....[44]....
        /*0964*/ 	.word	0x0000d490
        /*0968*/ 	.word	0x00000000
        /*096c*/ 	.word	0x00030c20
        /*0970*/ 	.short	0x010a
        /*0972*/ 	.byte	0x3f
	.zero		1


	//   ....[45]....
        /*0974*/ 	.word	0x0000d4e0
        /*0978*/ 	.word	0x00000000
        /*097c*/ 	.word	0x00030c40
        /*0980*/ 	.short	0x010a
        /*0982*/ 	.byte	0x3f
	.zero		1


	//   ....[46]....
        /*0984*/ 	.word	0x0000d530
        /*0988*/ 	.word	0x00000000
        /*098c*/ 	.word	0x00030c28
        /*0990*/ 	.short	0x010a
        /*0992*/ 	.byte	0x3f
	.zero		1


	//   ....[47]....
        /*0994*/ 	.word	0x0000d580
        /*0998*/ 	.word	0x00000004
        /*099c*/ 	.word	0x00030c40
        /*09a0*/ 	.short	0x010a
        /*09a2*/ 	.byte	0x3f
	.zero		1


	//   ....[48]....
        /*09a4*/ 	.word	0x0000d650
        /*09a8*/ 	.word	0x00000007
        /*09ac*/ 	.word	0x00000000
        /*09b0*/ 	.short	0x010a
        /*09b2*/ 	.byte	0x3f
	.zero		1


	//   ....[49]....
        /*09b4*/ 	.word	0x0000d6a0
        /*09b8*/ 	.word	0x00000003
        /*09bc*/ 	.word	0x00000000
        /*09c0*/ 	.short	0x010a
        /*09c2*/ 	.byte	0x3f
	.zero		1


	//   ....[50]....
        /*09c4*/ 	.word	0x0000d6f0
        /*09c8*/ 	.word	0x00000005
        /*09cc*/ 	.word	0x00000000
        /*09d0*/ 	.short	0x010a
        /*09d2*/ 	.byte	0x3f
	.zero		1


	//----- nvinfo : EIATTR_NUM_MBARRIERS
	.align		4
.L_1538:
        /*09d4*/ 	.byte	0x03, 0x38
        /*09d6*/ 	.short	0x0009


	//----- nvinfo : EIATTR_EXIT_INSTR_OFFSETS
	.align		4
        /*09d8*/ 	.byte	0x04, 0x1c
        /*09da*/ 	.short	(.L_1540 - .L_1539)


	//   ....[0]....
.L_1539:
        /*09dc*/ 	.word	0x0000d130


	//----- nvinfo : EIATTR_MAX_THREADS
	.align		4
.L_1540:
        /*09e0*/ 	.byte	0x04, 0x05
        /*09e2*/ 	.short	(.L_1542 - .L_1541)
.L_1541:
        /*09e4*/ 	.word	0x00000180
        /*09e8*/ 	.word	0x00000001
        /*09ec*/ 	.word	0x00000001


	//----- nvinfo : EIATTR_CRS_STACK_SIZE
	.align		4
.L_1542:
        /*09f0*/ 	.byte	0x04, 0x1e
        /*09f2*/ 	.short	(.L_1544 - .L_1543)
.L_1543:
        /*09f4*/ 	.word	0x00000000


	//----- nvinfo : EIATTR_CBANK_PARAM_SIZE
	.align		4
.L_1544:
        /*09f8*/ 	.byte	0x03, 0x19
        /*09fa*/ 	.short	0x0970


	//----- nvinfo : EIATTR_PARAM_CBANK
	.align		4
        /*09fc*/ 	.byte	0x04, 0x0a
        /*09fe*/ 	.short	(.L_1546 - .L_1545)
	.align		4
.L_1545:
        /*0a00*/ 	.word	index@(.nv.constant0._ZN7cutlass13device_kernelIN5flash11enable_sm90INS1_16FlashAttnBwdSm90INS1_25CollectiveMainloopBwdSm90ILi2ELi2ELi2EN4cute5tupleIJNS5_1CILi1EEES8_S8_EEENS6_IJNS7_ILi128EEESA_NS7_ILi64EEEEEENS_10bfloat16_tEfNS_4arch4Sm90ELb1ELb0ELb0ELb0ELb0ELb1ELb0ELb0ELi2ELi1ELi2ELi2ELb0EEENS1_21CollectiveEpilogueBwdISC_SD_SF_Li256ELb0ELb0ELi1EEENS1_25SingleTileBwdLPTSchedulerILb0ELi128ELb0EEEEEEEEEvNT_6ParamsE)
        /*0a04*/ 	.short	0x0210
        /*0a06*/ 	.short	0x0970


	//----- nvinfo : EIATTR_SW_WAR
	.align		4
.L_1546:
        /*0a08*/ 	.byte	0x04, 0x36
        /*0a0a*/ 	.short	(.L_1548 - .L_1547)
.L_1547:
        /*0a0c*/ 	.word	0x00000008
.L_1548:


//--------------------- .nv.info._ZN7cutlass13device_kernelIN5flash11enable_sm90INS1_16FlashAttnBwdSm90INS1_25CollectiveMainloopBwdSm90ILi2ELi2ELi2EN4cute5tupleIJNS5_1CILi1EEES8_S8_EEENS6_IJNS7_ILi128EEESA_NS7_ILi64EEEEEENS_10bfloat16_tEfNS_4arch4Sm90ELb1ELb0ELb0ELb0ELb1ELb1ELb0ELb0ELi2ELi1ELi2ELi2ELb0EEENS1_21CollectiveEpilogueBwdISC_SD_SF_Li256ELb0ELb0ELi1EEENS1_25SingleTileBwdLPTSchedulerILb0ELi128ELb1EEEEEEEEEvNT_6ParamsE --------------------------
	.section	.nv.info._ZN7cutlass13device_kernelIN5flash11enable_sm90INS1_16FlashAttnBwdSm90INS1_25CollectiveMainloopBwdSm90ILi2ELi2ELi2EN4cute5tupleIJNS5_1CILi1EEES8_S8_EEENS6_IJNS7_ILi128EEESA_NS7_ILi64EEEEEENS_10bfloat16_tEfNS_4arch4Sm90ELb1ELb0ELb0ELb0ELb1ELb1ELb0ELb0ELi2ELi1ELi2ELi2ELb0EEENS1_21CollectiveEpilogueBwdISC_SD_SF_Li256ELb0ELb0ELi1EEENS1_25SingleTileBwdLPTSchedulerILb0ELi128ELb1EEEEEEEEEvNT_6ParamsE,"",@"SHT_CUDA_INFO"
	.sectionflags	@""
	.align	4


	//----- nvinfo : EIATTR_CUDA_API_VERSION
	.align		4
        /*0000*/ 	.byte	0x04, 0x37
        /*0002*/ 	.short	(.L_1550 - .L_1549)
.L_1549:
        /*0004*/ 	.word	0x00000082


	//----- nvinfo : EIATTR_KPARAM_INFO
	.align		4
.L_1550:
        /*0008*/ 	.byte	0x04, 0x17
        /*000a*/ 	.short	(.L_1552 - .L_1551)
.L_1551:
        /*000c*/ 	.word	0x00000000
        /*0010*/ 	.short	0x0000
        /*0012*/ 	.short	0x0070
        /*0014*/ 	.byte	0x00, 0xf0, 0x01, 0x24


	//----- nvinfo : EIATTR_SPARSE_MMA_MASK
	.align		4
.L_1552:
        /*0018*/ 	.byte	0x03, 0x50
        /*001a*/ 	.short	0x0000


	//----- nvinfo : EIATTR_MAXREG_COUNT
	.align		4
        /*001c*/ 	.byte	0x03, 0x1b
        /*001e*/ 	.short	0x00a8


	//----- nvinfo : EIATTR_NUM_BARRIERS
	.align		4
        /*0020*/ 	.byte	0x02, 0x4c
        /*0022*/ 	.byte	0x10
	.zero		1


	//----- nvinfo : EIATTR_EXTERNS
	.align		4
        /*0024*/ 	.byte	0x04, 0x0f
        /*0026*/ 	.short	(.L_1554 - .L_1553)


	//   ....[0]....
	.align		4
.L_1553:
        /*0028*/ 	.word	index@(__assertfail)


	//----- nvinfo : EIATTR_ANNOTATIONS
	.align		4
.L_1554:
        /*002c*/ 	.byte	0x04, 0x55
        /*002e*/ 	.short	(.L_1556 - .L_1555)


	//   ....[0]....
.L_1555:
        /* <DEDUP_REMOVED lines=34> */


	//----- nvinfo : EIATTR_MERCURY_ISA_VERSION
	.align		4
.L_1556:
        /*0238*/ 	.byte	0x03, 0x5f
        /*023a*/ 	.short	0x0101


	//----- nvinfo : EIATTR_INT_WARP_WIDE_INSTR_OFFSETS
	.align		4
        /*023c*/ 	.byte	0x04, 0x31
        /*023e*/ 	.short	(.L_1558 - .L_1557)


	//   ....[0]....
.L_1557:
        /*0240*/ 	.word	0x000001e0


	//   ....[1]....
        /*0244*/ 	.word	0x000002a0


	//   ....[2]....
        /*0248*/ 	.word	0x0000aed0


	//   ....[3]....
        /*024c*/ 	.word	0x0000b540


	//   ....[4]....
        /*0250*/ 	.word	0x0000ba70


	//----- nvinfo : EIATTR_COOP_GROUP_MASK_REGIDS
	.align		4
.L_1558:
        /*0254*/ 	.byte	0x04, 0x29
        /*0256*/ 	.short	(.L_1560 - .L_1559)


	//   ....[0]....
.L_1559:
        /*0258*/ 	.word	0xffffffff


	//   ....[1]....
        /*025c*/ 	.word	0xffffffff


	//   ....[2]....
        /*0260*/ 	.word	0xffffffff


	//   ....[3]....
        /*0264*/ 	.word	0xffffffff


	//   ....[4]....
        /*0268*/ 	.word	0xffffffff


	//   ....[5]....
        /*026c*/ 	.word	0xffffffff


	//   ....[6]....
        /*0270*/ 	.word	0xffffffff


	//   ....[7]....
        /*0274*/ 	.word	0xffffffff


	//   ....[8]....
        /*0278*/ 	.word	0xffffffff


	//   ....[9]....
        /*027c*/ 	.word	0xffffffff


	//   ....[10]....
        /*0280*/ 	.word	0xffffffff


	//   ....[11]....
        /*0284*/ 	.word	0xffffffff


	//   ....[12]....
        /*0288*/ 	.word	0xffffffff


	//   ....[13]....
        /*028c*/ 	.word	0xffffffff


	//   ....[14]....
        /*0290*/ 	.word	0xffffffff


	//   ....[15]....
        /*0294*/ 	.word	0xffffffff


	//   ....[16]....
        /*0298*/ 	.word	0xffffffff


	//   ....[17]....
        /*029c*/ 	.word	0xffffffff


	//   ....[18]....
        /*02a0*/ 	.word	0xffffffff


	//   ....[19]....
        /*02a4*/ 	.word	0xffffffff


	//   ....[20]....
        /*02a8*/ 	.word	0xffffffff


	//   ....[21]....
        /*02ac*/ 	.word	0xffffffff


	//   ....[22]....
        /*02b0*/ 	.word	0xffffffff


	//   ....[23]....
        /*02b4*/ 	.word	0xffffffff


	//   ....[24]....
        /*02b8*/ 	.word	0xffffffff


	//   ....[25]....
        /*02bc*/ 	.word	0xffffffff


	//   ....[26]....
        /*02c0*/ 	.word	0xffffffff


	//   ....[27]....
        /*02c4*/ 	.word	0xffffffff


	//   ....[28]....
        /*02c8*/ 	.word	0xffffffff


	//   ....[29]....
        /*02cc*/ 	.word	0xffffffff


	//   ....[30]....
        /*02d0*/ 	.word	0xffffffff


	//   ....[31]....
        /*02d4*/ 	.word	0xffffffff


	//   ....[32]....
        /*02d8*/ 	.word	0xffffffff


	//   ....[33]....
        /*02dc*/ 	.word	0xffffffff


	//   ....[34]....
        /*02e0*/ 	.word	0xffffffff


	//   ....[35]....
        /*02e4*/ 	.word	0xffffffff


	//   ....[36]....
        /*02e8*/ 	.word	0xffffffff


	//   ....[37]....
        /*02ec*/ 	.word	0xffffffff


	//   ....[38]....
        /*02f0*/ 	.word	0xffffffff


	//   ....[39]....
        /*02f4*/ 	.word	0xffffffff


	//   ....[40]....
        /*02f8*/ 	.word	0xffffffff


	//   ....[41]....
        /*02fc*/ 	.word	0xffffffff


	//   ....[42]....
        /*0300*/ 	.word	0xffffffff


	//   ....[43]....
        /*0304*/ 	.word	0xffffffff


	//   ....[44]....
        /*0308*/ 	.word	0xffffffff


	//   ....[45]....
        /*030c*/ 	.word	0xffffffff


	//   ....[46]....
        /*0310*/ 	.word	0xffffffff


	//   ....[47]....
        /*0314*/ 	.word	0xffffffff


	//   ....[48]....
        /*0318*/ 	.word	0xffffffff


	//   ....[49]....
        /*031c*/ 	.word	0xffffffff


	//   ....[50]....
        /*0320*/ 	.word	0xffffffff


	//   ....[51]....
        /*0324*/ 	.word	0xffffffff


	//   ....[52]....
        /*0328*/ 	.word	0xffffffff


	//   ....[53]....
        /*032c*/ 	.word	0xffffffff


	//   ....[54]....
        /*0330*/ 	.word	0xffffffff


	//   ....[55]....
        /*0334*/ 	.word	0xffffffff


	//   ....[56]....
        /*0338*/ 	.word	0xffffffff


	//   ....[57]....
        /*033c*/ 	.word	0xffffffff


	//   ....[58]....
        /*0340*/ 	.word	0xffffffff


	//   ....[59]....
        /*0344*/ 	.word	0xffffffff


	//   ....[60]....
        /*0348*/ 	.word	0xffffffff


	//   ....[61]....
        /*034c*/ 	.word	0xffffffff


	//   ....[62]....
        /*0350*/ 	.word	0xffffffff


	//   ....[63]....
        /*0354*/ 	.word	0xffffffff


	//   ....[64]....
        /*0358*/ 	.word	0xffffffff


	//   ....[65]....
        /*035c*/ 	.word	0xffffffff


	//   ....[66]....
        /*0360*/ 	.word	0xffffffff


	//   ....[67]....
        /*0364*/ 	.word	0xffffffff


	//   ....[68]....
        /*0368*/ 	.word	0xffffffff


	//   ....[69]....
        /*036c*/ 	.word	0xffffffff


	//   ....[70]....
        /*0370*/ 	.word	0xffffffff


	//   ....[71]....
        /*0374*/ 	.word	0xffffffff


	//   ....[72]....
        /*0378*/ 	.word	0xffffffff


	//   ....[73]....
        /*037c*/ 	.word	0xffffffff


	//   ....[74]....
        /*0380*/ 	.word	0xffffffff


	//   ....[75]....
        /*0384*/ 	.word	0xffffffff


	//   ....[76]....
        /*0388*/ 	.word	0xffffffff


	//   ....[77]....
        /*038c*/ 	.word	0xffffffff


	//   ....[78]....
        /*0390*/ 	.word	0xffffffff


	//   ....[79]....
        /*0394*/ 	.word	0xffffffff


	//   ....[80]....
        /*0398*/ 	.word	0xffffffff


	//   ....[81]....
        /*039c*/ 	.word	0xffffffff


	//   ....[82]....
        /*03a0*/ 	.word	0xffffffff


	//   ....[83]....
        /*03a4*/ 	.word	0xffffffff


	//   ....[84]....
        /*03a8*/ 	.word	0xffffffff


	//   ....[85]....
        /*03ac*/ 	.word	0xffffffff


	//   ....[86]....
        /*03b0*/ 	.word	0xffffffff


	//   ....[87]....
        /*03b4*/ 	.word	0xffffffff


	//   ....[88]....
        /*03b8*/ 	.word	0xffffffff


	//   ....[89]....
        /*03bc*/ 	.word	0xffffffff


	//   ....[90]....
        /*03c0*/ 	.word	0xffffffff


	//   ....[91]....
        /*03c4*/ 	.word	0xffffffff


	//   ....[92]....
        /*03c8*/ 	.word	0xffffffff


	//   ....[93]....
        /*03cc*/ 	.word	0xffffffff


	//   ....[94]....
        /*03d0*/ 	.word	0xffffffff


	//   ....[95]....
        /*03d4*/ 	.word	0xffffffff


	//   ....[96]....
        /*03d8*/ 	.word	0xffffffff


	//   ....[97]....
        /*03dc*/ 	.word	0xffffffff


	//   ....[98]....
        /*03e0*/ 	.word	0xffffffff


	//   ....[99]....
        /*03e4*/ 	.word	0xffffffff


	//   ....[100]....
        /*03e8*/ 	.word	0xffffffff


	//   ....[101]....
        /*03ec*/ 	.word	0xffffffff


	//   ....[102]....
        /*03f0*/ 	.word	0xffffffff


	//   ....[103]....
        /*03f4*/ 	.word	0xffffffff


	//   ....[104]....
        /*03f8*/ 	.word	0xffffffff


	//   ....[105]....
        /*03fc*/ 	.word	0xffffffff


	//   ....[106]....
        /*0400*/ 	.word	0xffffffff


	//   ....[107]....
        /*0404*/ 	.word	0xffffffff


	//   ....[108]....
        /*0408*/ 	.word	0xffffffff


	//   ....[109]....
        /*040c*/ 	.word	0xffffffff


	//   ....[110]....
        /*0410*/ 	.word	0xffffffff


	//   ....[111]....
        /*0414*/ 	.word	0xffffffff


	//   ....[112]....
        /*0418*/ 	.word	0xffffffff


	//   ....[113]....
        /*041c*/ 	.word	0xffffffff


	//   ....[114]....
        /*0420*/ 	.word	0xffffffff


	//   ....[115]....
        /*0424*/ 	.word	0xffffffff


	//   ....[116]....
        /*0428*/ 	.word	0xffffffff


	//   ....[117]....
        /*042c*/ 	.word	0xffffffff


	//   ....[118]....
        /*0430*/ 	.word	0xffffffff


	//   ....[119]....
        /*0434*/ 	.word	0xffffffff


	//   ....[120]....
        /*0438*/ 	.word	0xffffffff


	//   ....[121]....
        /*043c*/ 	.word	0xffffffff


	//   ....[122]....
        /*0440*/ 	.word	0xffffffff


	//   ....[123]....
        /*0444*/ 	.word	0xffffffff


	//   ....[124]....
        /*0448*/ 	.word	0xffffffff


	//   ....[125]....
        /*044c*/ 	.word	0xffffffff


	//   ....[126]....
        /*0450*/ 	.word	0xffffffff


	//   ....[127]....
        /*0454*/ 	.word	0xffffffff


	//   ....[128]....
        /*0458*/ 	.word	0xffffffff


	//   ....[129]....
        /*045c*/ 	.word	0xffffffff


	//   ....[130]....
        /*0460*/ 	.word	0xffffffff


	//   ....[131]....
        /*0464*/ 	.word	0xffffffff


	//   ....[132]....
        /*0468*/ 	.word	0xffffffff


	//   ....[133]....
        /*046c*/ 	.word	0xffffffff


	//   ....[134]....
        /*0470*/ 	.word	0xffffffff


	//   ....[135]....
        /*0474*/ 	.word	0xffffffff


	//   ....[136]....
        /*0478*/ 	.word	0xffffffff


	//   ....[137]....
        /*047c*/ 	.word	0xffffffff


	//   ....[138]....
        /*0480*/ 	.word	0xffffffff


	//   ....[139]....
        /*0484*/ 	.word	0xffffffff


	//   ....[140]....
        /*0488*/ 	.word	0xffffffff


	//   ....[141]....
        /*048c*/ 	.word	0xffffffff


	//   ....[142]....
        /*0490*/ 	.word	0x0500000f


	//   ....[143]....
        /*0494*/ 	.word	0x0500000f


	//   ....[144]....
        /*0498*/ 	.word	0x0500000f


	//   ....[145]....
        /*049c*/ 	.word	0x0500000f


	//----- nvinfo : EIATTR_COOP_GROUP_INSTR_OFFSETS
	.align		4
.L_1560:
        /*04a0*/ 	.byte	0x04, 0x28
        /*04a2*/ 	.short	(.L_1562 - .L_1561)


	//   ....[0]....
.L_1561:
        /*04a4*/ 	.word	0x00000060


	//   ....[1]....
        /*04a8*/ 	.word	0x000001f0


	//   ....[2]....
        /*04ac*/ 	.word	0x00000280


	//   ....[3]....
        /*04b0*/ 	.word	0x00000400


	//   ....[4]....
        /*04b4*/ 	.word	0x00000680


	//   ....[5]....
        /*04b8*/ 	.word	0x00001170


	//   ....[6]....
        /*04bc*/ 	.word	0x000021f0


	//   ....[7]....
        /*04c0*/ 	.word	0x00002310


	//   ....[8]....
        /*04c4*/ 	.word	0x00002350


	//   ....[9]....
        /*04c8*/ 	.word	0x00002390


	//   ....[10]....
        /*04cc*/ 	.word	0x000023c0


	//   ....[11]....
        /*04d0*/ 	.word	0x000023f0


	//   ....[12]....
        /*04d4*/ 	.word	0x00002420


	//   ....[13]....
        /*04d8*/ 	.word	0x00002540


	//   ....[14]....
        /*04dc*/ 	.word	0x00002720


	//   ....[15]....
        /*04e0*/ 	.word	0x00002830


	//   ....[16]....
        /*04e4*/ 	.word	0x000028d0


	//   ....[17]....
        /*04e8*/ 	.word	0x000029c0


	//   ....[18]....
        /*04ec*/ 	.word	0x00002a80


	//   ....[19]....
        /*04f0*/ 	.word	0x00002b00


	//   ....[20]....
        /*04f4*/ 	.word	0x00002d90


	//   ....[21]....
        /*04f8*/ 	.word	0x00002dd0


	//   ....[22]....
        /*04fc*/ 	.word	0x00002e20


	//   ....[23]....
        /*0500*/ 	.word	0x00002e40


	//   ....[24]....
        /*0504*/ 	.word	0x00002e90


	//   ....[25]....
        /*0508*/ 	.word	0x00002ee0


	//   ....[26]....
        /*050c*/ 	.word	0x00002f70


	//   ....[27]....
        /*0510*/ 	.word	0x00002fa0


	//   ....[28]....
        /*0514*/ 	.word	0x00002fe0


	//   ....[29]....
        /*0518*/ 	.word	0x00003050


	//   ....[30]....
        /*051c*/ 	.word	0x00003090


	//   ....[31]....
        /*0520*/ 	.word	0x000030b0


	//   ....[32]....
        /*0524*/ 	.word	0x00003150


	//   ....[33]....
        /*0528*/ 	.word	0x000031d0


	//   ....[34]....
        /*052c*/ 	.word	0x00003210


	//   ....[35]....
        /*0530*/ 	.word	0x00003260


	//   ....[36]....
        /*0534*/ 	.word	0x00003300


	//   ....[37]....
        /*0538*/ 	.word	0x00003340


	//   ....[38]....
        /*053c*/ 	.word	0x00003590


	//   ....[39]....
        /*0540*/ 	.word	0x000035b0


	//   ....[40]....
        /*0544*/ 	.word	0x000035c0


	//   ....[41]....
        /*0548*/ 	.word	0x000035e0


	//   ....[42]....
        /*054c*/ 	.word	0x000035f0


	//   ....[43]....
        /*0550*/ 	.word	0x00003610


	//   ....[44]....
        /*0554*/ 	.word	0x00003640


	//   ....[45]....
        /*0558*/ 	.word	0x00003680


	//   ....[46]....
        /*055c*/ 	.word	0x000036b0


	//   ....[47]....
        /*0560*/ 	.word	0x000036f0


	//   ....[48]....
        /*0564*/ 	.word	0x00003720


	//   ....[49]....
        /*0568*/ 	.word	0x00003760


	//   ....[50]....
        /*056c*/ 	.word	0x00003790


	//   ....[51]....
        /*0570*/ 	.word	0x000037d0


	//   ....[52]....
        /*0574*/ 	.word	0x00003800


	//   ....[53]....
        /*0578*/ 	.word	0x00003830


	//   ....[54]....
        /*057c*/ 	.word	0x00003860


	//   ....[55]....
        /*0580*/ 	.word	0x00003890


	//   ....[56]....
        /*0584*/ 	.word	0x000038d0


	//   ....[57]....
        /*0588*/ 	.word	0x00003900


	//   ....[58]....
        /*058c*/ 	.word	0x00003910


	//   ....[59]....
        /*0590*/ 	.word	0x00003940


	//   ....[60]....
        /*0594*/ 	.word	0x00003950


	//   ....[61]....
        /*0598*/ 	.word	0x00003960


	//   ....[62]....
        /*059c*/ 	.word	0x00003970


	//   ....[63]....
        /*05a0*/ 	.word	0x00003980


	//   ....[64]....
        /*05a4*/ 	.word	0x00003990


	//   ....[65]....
        /*05a8*/ 	.word	0x000039a0


	//   ....[66]....
        /*05ac*/ 	.word	0x000039b0


	//   ....[67]....
        /*05b0*/ 	.word	0x000039c0


	//   ....[68]....
        /*05b4*/ 	.word	0x000039d0


	//   ....[69]....
        /*05b8*/ 	.word	0x000039e0


	//   ....[70]....
        /*05bc*/ 	.word	0x00005ea0


	//   ....[71]....
        /*05c0*/ 	.word	0x00005ee0


	//   ....[72]....
        /*05c4*/ 	.word	0x00005f70


	//   ....[73]....
        /*05c8*/ 	.word	0x000060a0


	//   ....[74]....
        /*05cc*/ 	.word	0x000060f0


	//   ....[75]....
        /*05d0*/ 	.word	0x00006110


	//   ....[76]....
        /*05d4*/ 	.word	0x00006120


	//   ....[77]....
        /*05d8*/ 	.word	0x00006180


	//   ....[78]....
        /*05dc*/ 	.word	0x000061c0


	//   ....[79]....
        /*05e0*/ 	.word	0x00006240


	//   ....[80]....
        /*05e4*/ 	.word	0x000062c0


	//   ....[81]....
        /*05e8*/ 	.word	0x000062e0


	//   ....[82]....
        /*05ec*/ 	.word	0x000062f0


	//   ....[83]....
        /*05f0*/ 	.word	0x00006310


	//   ....[84]....
        /*05f4*/ 	.word	0x00006320


	//   ....[85]....
        /*05f8*/ 	.word	0x00006330


	//   ....[86]....
        /*05fc*/ 	.word	0x00006370


	//   ....[87]....
        /*0600*/ 	.word	0x000063e0


	//   ....[88]....
        /*0604*/ 	.word	0x00006550


	//   ....[89]....
        /*0608*/ 	.word	0x00006650


	//   ....[90]....
        /*060c*/ 	.word	0x00006680


	//   ....[91]....
        /*0610*/ 	.word	0x000066b0


	//   ....[92]....
        /*0614*/ 	.word	0x000066e0


	//   ....[93]....
        /*0618*/ 	.word	0x000067f0


	//   ....[94]....
        /*061c*/ 	.word	0x00006850


	//   ....[95]....
        /*0620*/ 	.word	0x00006890


	//   ....[96]....
        /*0624*/ 	.word	0x000068d0


	//   ....[97]....
        /*0628*/ 	.word	0x00006950


	//   ....[98]....
        /*062c*/ 	.word	0x00006a00


	//   ....[99]....
        /*0630*/ 	.word	0x00006aa0


	//   ....[100]....
        /*0634*/ 	.word	0x00006ab0


	//   ....[101]....
        /*0638*/ 	.word	0x00006ac0


	//   ....[102]....
        /*063c*/ 	.word	0x00006ad0


	//   ....[103]....
        /*0640*/ 	.word	0x00006ae0


	//   ....[104]....
        /*0644*/ 	.word	0x00006c40


	//   ....[105]....
        /*0648*/ 	.word	0x00006c70


	//   ....[106]....
        /*064c*/ 	.word	0x00006c90


	//   ....[107]....
        /*0650*/ 	.word	0x00006ca0


	//   ....[108]....
        /*0654*/ 	.word	0x00006cb0


	//   ....[109]....
        /*0658*/ 	.word	0x00006cc0


	//   ....[110]....
        /*065c*/ 	.word	0x00006cd0


	//   ....[111]....
        /*0660*/ 	.word	0x00006ce0


	//   ....[112]....
        /*0664*/ 	.word	0x00006cf0


	//   ....[113]....
        /*0668*/ 	.word	0x00006da0


	//   ....[114]....
        /*066c*/ 	.word	0x00006e20


	//   ....[115]....
        /*0670*/ 	.word	0x00006e60


	//   ....[116]....
        /*0674*/ 	.word	0x00006e90


	//   ....[117]....
        /*0678*/ 	.word	0x00006eb0


	//   ....[118]....
        /*067c*/ 	.word	0x00006ed0


	//   ....[119]....
        /*0680*/ 	.word	0x00006ee0


	//   ....[120]....
        /*0684*/ 	.word	0x00006ef0


	//   ....[121]....
        /*0688*/ 	.word	0x00006f00


	//   ....[122]....
        /*068c*/ 	.word	0x00006f20


	//   ....[123]....
        /*0690*/ 	.word	0x00006f30


	//   ....[124]....
        /*0694*/ 	.word	0x00006f40


	//   ....[125]....
        /*0698*/ 	.word	0x00006f70


	//   ....[126]....
        /*069c*/ 	.word	0x00006f80


	//   ....[127]....
        /*06a0*/ 	.word	0x00006fa0


	//   ....[128]....
        /*06a4*/ 	.word	0x00006fb0


	//   ....[129]....
        /*06a8*/ 	.word	0x00006fd0


	//   ....[130]....
        /*06ac*/ 	.word	0x00006fe0


	//   ....[131]....
        /*06b0*/ 	.word	0x00007000


	//   ....[132]....
        /*06b4*/ 	.word	0x00007010


	//   ....[133]....
        /*06b8*/ 	.word	0x00007030


	//   ....[134]....
        /*06bc*/ 	.word	0x00009570


	//   ....[135]....
        /*06c0*/ 	.word	0x0000a300


	//   ....[136]....
        /*06c4*/ 	.word	0x0000aad0


	//   ....[137]....
        /*06c8*/ 	.word	0x0000ae00


	//   ....[138]....
        /*06cc*/ 	.word	0x0000b1c0


	//   ....[139]....
        /*06d0*/ 	.word	0x0000b470


	//   ....[140]....
        /*06d4*/ 	.word	0x0000b730


	//   ....[141]....
        /*06d8*/ 	.word	0x0000b9a0


	//   ....[142]....
        /*06dc*/ 	.word	0x0000db00


	//   ....[143]....
        /*06e0*/ 	.word	0x0000dcf0


	//   ....[144]....
        /*06e4*/ 	.word	0x0000dd60


	//   ....[145]....
        /*06e8*/ 	.word	0x0000ddd0


	//----- nvinfo : EIATTR_REG_RECONFIG
	.align		4
.L_1562:
        /*06ec*/ 	.byte	0x01, 0x54
	.zero		2


	//----- nvinfo : EIATTR_SYSCALL_OFFSETS
	.align		4
        /*06f0*/ 	.byte	0x04, 0x46
        /*06f2*/ 	.short	(.L_1564 - .L_1563)


	//   ....[0]....
.L_1563:
        /*06f4*/ 	.word	0x00000dd0


	//   ....[1]....
        /*06f8*/ 	.word	0x00000ec0


	//   ....[2]....
        /*06fc*/ 	.word	0x00001020


	//   ....[3]....
        /*0700*/ 	.word	0x00001110


	//   ....[4]....
        /*0704*/ 	.word	0x00008de0


	//   ....[5]....
        /*0708*/ 	.word	0x00008f10


	//   ....[6]....
        /*070c*/ 	.word	0x00009030


	//   ....[7]....
        /*0710*/ 	.word	0x00009150


	//----- nvinfo : EIATTR_MBARRIER_INSTR_OFFSETS
	.align		4
.L_1564:
        /*0714*/ 	.byte	0x04, 0x39
        /*0716*/ 	.short	(.L_1566 - .L_1565)


	//   ....[0]....
.L_1565:
        /*0718*/ 	.word	0x000002c0
        /*071c*/ 	.word	0x000000ff
        /*0720*/ 	.word	0x00030c00
        /*0724*/ 	.short	0x0100
        /*0726*/ 	.byte	0x06
	.zero		1


	//   ....[1]....
        /*0728*/ 	.word	0x000003b0
        /*072c*/ 	.word	0x000000ff
        /*0730*/ 	.word	0x00030c10
        /*0734*/ 	.short	0x0100
        /*0736*/ 	.byte	0x08
	.zero		1


	//   ....[2]....
        /*0738*/ 	.word	0x000003c0
        /*073c*/ 	.word	0x000000ff
        /*0740*/ 	.word	0x00030c20
        /*0744*/ 	.short	0x0100
        /*0746*/ 	.byte	0x08
	.zero		1


	//   ....[3]....
        /*0748*/ 	.word	0x000003d0
        /*074c*/ 	.word	0x000000ff
        /*0750*/ 	.word	0x00030c18
        /*0754*/ 	.short	0x0100
        /*0756*/ 	.byte	0x08
	.zero		1


	//   ....[4]....
        /*0758*/ 	.word	0x000003e0
        /*075c*/ 	.word	0x000000ff
        /*0760*/ 	.word	0x00030c28
        /*0764*/ 	.short	0x0100
        /*0766*/ 	.byte	0x08
	.zero		1


	//   ....[5]....
        /*0768*/ 	.word	0x00000510
        /*076c*/ 	.word	0x000000ff
        /*0770*/ 	.word	0x00030c30
        /*0774*/ 	.short	0x0100
        /*0776*/ 	.byte	0x08
	.zero		1


	//   ....[6]....
        /*0778*/ 	.word	0x00000520
        /*077c*/ 	.word	0x000000ff
        /*0780*/ 	.word	0x00030c40
        /*0784*/ 	.short	0x0100
        /*0786*/ 	.byte	0x08
	.zero		1


	//   ....[7]....
        /*0788*/ 	.word	0x00000530
        /*078c*/ 	.word	0x000000ff
        /*0790*/ 	.word	0x00030c38
        /*0794*/ 	.short	0x0100
        /*0796*/ 	.byte	0x08
	.zero		1


	//   ....[8]....
        /*0798*/ 	.word	0x00000540
        /*079c*/ 	.word	0x000000ff
        /*07a0*/ 	.word	0x00030c48
        /*07a4*/ 	.short	0x0100
        /*07a6*/ 	.byte	0x08
	.zero		1


	//   ....[9]....
        /*07a8*/ 	.word	0x000011f0
        /*07ac*/ 	.word	0x000000ec
        /*07b0*/ 	.word	0x00030c00
        /*07b4*/ 	.short	0x010a
        /*07b6*/ 	.byte	0x3f
	.zero		1


	//   ....[10]....
        /*07b8*/ 	.word	0x00001270
        /*07bc*/ 	.word	0x000000ec
        /*07c0*/ 	.word	0x00030c00
        /*07c4*/ 	.short	0x010a
        /*07c6*/ 	.byte	0x3f
	.zero		1


	//   ....[11]....
        /*07c8*/ 	.word	0x00001b70
        /*07cc*/ 	.word	0x00000006
        /*07d0*/ 	.word	0x00030c10
        /*07d4*/ 	.short	0x010a
        /*07d6*/ 	.byte	0x3f
	.zero		1


	//   ....[12]....
        /*07d8*/ 	.word	0x00001be0
        /*07dc*/ 	.word	0x00000006
        /*07e0*/ 	.word	0x00030c10
        /*07e4*/ 	.short	0x010a
        /*07e6*/ 	.byte	0x3f
	.zero		1


	//   ....[13]....
        /*07e8*/ 	.word	0x00002000
        /*07ec*/ 	.word	0x00000006
        /*07f0*/ 	.word	0x00030c30
        /*07f4*/ 	.short	0x010a
        /*07f6*/ 	.byte	0x3f
	.zero		1


	//   ....[14]....
        /*07f8*/ 	.word	0x000020a0
        /*07fc*/ 	.word	0x00000006
        /*0800*/ 	.word	0x00030c30
        /*0804*/ 	.short	0x010a
        /*0806*/ 	.byte	0x3f
	.zero		1


	//   ....[15]....
        /*0808*/ 	.word	0x00004c60
        /*080c*/ 	.word	0x00000005
        /*0810*/ 	.word	0x00000000
        /*0814*/ 	.short	0x0101
        /*0816*/ 	.byte	0x3f
	.zero		1


	//   ....[16]....
        /*0818*/ 	.word	0x000050b0
        /*081c*/ 	.word	0x00000006
        /*0820*/ 	.word	0x00000000
        /*0824*/ 	.short	0x0101
        /*0826*/ 	.byte	0x3f
	.zero		1


	//   ....[17]....
        /*0828*/ 	.word	0x000058d0
        /*082c*/ 	.word	0x00000007
        /*0830*/ 	.word	0x00030c10
        /*0834*/ 	.short	0x010a
        /*0836*/ 	.byte	0x3f
	.zero		1


	//   ....[18]....
        /*0838*/ 	.word	0x00005950
        /*083c*/ 	.word	0x00000007
        /*0840*/ 	.word	0x00030c10
        /*0844*/ 	.short	0x010a
        /*0846*/ 	.byte	0x3f
	.zero		1


	//   ....[19]....
        /*0848*/ 	.word	0x00005d60
        /*084c*/ 	.word	0x00000007
        /*0850*/ 	.word	0x00030c30
        /*0854*/ 	.short	0x010a
        /*0856*/ 	.byte	0x3f
	.zero		1


	//   ....[20]....
        /*0858*/ 	.word	0x00005df0
        /*085c*/ 	.word	0x00000007
        /*0860*/ 	.word	0x00030c30
        /*0864*/ 	.short	0x010a
        /*0866*/ 	.byte	0x3f
	.zero		1


	//   ....[21]....
        /*0868*/ 	.word	0x000085b0
        /*086c*/ 	.word	0x00000008
        /*0870*/ 	.word	0x00000000
        /*0874*/ 	.short	0x0101
        /*0876*/ 	.byte	0x3f
	.zero		1


	//   ....[22]....
        /*0878*/ 	.word	0x00008a10
        /*087c*/ 	.word	0x00000007
        /*0880*/ 	.word	0x00000000
        /*0884*/ 	.short	0x0101
        /*0886*/ 	.byte	0x3f
	.zero		1


	//   ....[23]....
        /*0888*/ 	.word	0x0000c1b0
        /*088c*/ 	.word	0x00000000
        /*0890*/ 	.word	0x00030c20
        /*0894*/ 	.short	0x010a
        /*0896*/ 	.byte	0x3f
	.zero		1


	//   ....[24]....
        /*0898*/ 	.word	0x0000c700
        /*089c*/ 	.word	0x00000000
        /*08a0*/ 	.word	0x00030c40
        /*08a4*/ 	.short	0x010a
        /*08a6*/ 	.byte	0x3f
	.zero		1


	//   ....[25]....
        /*08a8*/ 	.word	0x0000c960
        /*08ac*/ 	.word	0x00000000
        /*08b0*/ 	.word	0x00030c28
        /*08b4*/ 	.short	0x010a
        /*08b6*/ 	.byte	0x3f
	.zero		1


	//   ....[26]....
        /*08b8*/ 	.word	0x0000cbc0
        /*08bc*/ 	.word	0x00000000
        /*08c0*/ 	.word	0x00030c48
        /*08c4*/ 	.short	0x010a
        /*08c6*/ 	.byte	0x3f
	.zero		1


	//   ....[27]....
        /*08c8*/ 	.word	0x0000cdd0
        /*08cc*/ 	.word	0x00000000
        /*08d0*/ 	.word	0x00030c20
        /*08d4*/ 	.short	0x010a
        /*08d6*/ 	.byte	0x3f
	.zero		1


	//   ....[28]....
        /*08d8*/ 	.word	0x0000d080
        /*08dc*/ 	.word	0x00000000
        /*08e0*/ 	.word	0x00030c40
        /*08e4*/ 	.short	0x010a
        /*08e6*/ 	.byte	0x3f
	.zero		1


	//   ....[29]....
        /*08e8*/ 	.word	0x0000d2b0
        /*08ec*/ 	.word	0x00000000
        /*08f0*/ 	.word	0x00030c28
        /*08f4*/ 	.short	0x010a
        /*08f6*/ 	.byte	0x3f
	.zero		1


	//   ....[30]....
        /*08f8*/ 	.word	0x0000d560
        /*08fc*/ 	.word	0x00000004
        /*0900*/ 	.word	0x00030c40
        /*0904*/ 	.short	0x010a
        /*0906*/ 	.byte	0x3f
	.zero		1


	//   ....[31]....
        /*0908*/ 	.word	0x0000d980
        /*090c*/ 	.word	0x00000007
        /*0910*/ 	.word	0x00000000
        /*0914*/ 	.short	0x010a
        /*0916*/ 	.byte	0x3f
	.zero		1


	//   ....[32]....
        /*0918*/ 	.word	0x0000d9d0
        /*091c*/ 	.word	0x00000003
        /*0920*/ 	.word	0x00000000
        /*0924*/ 	.short	0x010a
        /*0926*/ 	.byte	0x3f
	.zero		1


	//   ....[33]....
        /*0928*/ 	.word	0x0000da30
        /*092c*/ 	.word	0x00000005
        /*0930*/ 	.word	0x00000000
        /*0934*/ 	.short	0x010a
        /*0936*/ 	.byte	0x3f
	.zero		1


	//   ....[34]....
        /*0938*/ 	.word	0x0000da60
        /*093c*/ 	.word	0x00000003
        /*0940*/ 	.word	0x00000000
        /*0944*/ 	.short	0x010a
        /*0946*/ 	.byte	0x3f
	.zero		1


	//   ....[35]....
        /*0948*/ 	.word	0x0000db30
        /*094c*/ 	.word	0x000000ec
        /*0950*/ 	.word	0x00030c00
        /*0954*/ 	.short	0x010a
        /*0956*/ 	.byte	0x3f
	.zero		1


	//   ....[36]....
        /*0958*/ 	.word	0x0000db80
        /*095c*/ 	.word	0x00000006
        /*0960*/ 	.word	0x00030c10
        /*0964*/ 	.short	0x010a
        /*0966*/ 	.byte	0x3f
	.zero		1


	//   ....[37]....
        /*0968*/ 	.word	0x0000dbd0
        /*096c*/ 	.word	0x00000006
        /*0970*/ 	.word	0x00030c30
        /*0974*/ 	.short	0x010a
        /*0976*/ 	.byte	0x3f
	.zero		1


	//   ....[38]....
        /*0978*/ 	.word	0x0000dc20
        /*097c*/ 	.word	0x00000007
        /*0980*/ 	.word	0x00030c10
        /*0984*/ 	.short	0x010a
        /*0986*/ 	.byte	0x3f
	.zero		1


	//   ....[39]....
        /*0988*/ 	.word	0x0000dc70
        /*098c*/ 	.word	0x00000007
        /*0990*/ 	.word	0x00030c30
        /*0994*/ 	.short	0x010a
        /*0996*/ 	.byte	0x3f
	.zero		1


	//   ....[40]....
        /*0998*/ 	.word	0x0000de10
        /*099c*/ 	.word	0x00000000
        /*09a0*/ 	.word	0x00030c20
        /*09a4*/ 	.short	0x010a
        /*09a6*/ 	.byte	0x3f
	.zero		1


	//   ....[41]....
        /*09a8*/ 	.word	0x0000de60
        /*09ac*/ 	.word	0x00000000
        /*09b0*/ 	.word	0x00030c40
        /*09b4*/ 	.short	0x010a
        /*09b6*/ 	.byte	0x3f
	.zero		1


	//   ....[42]....
        /*09b8*/ 	.word	0x0000deb0
        /*09bc*/ 	.word	0x00000000
        /*09c0*/ 	.word	0x00030c28
        /*09c4*/ 	.short	0x010a
        /*09c6*/ 	.byte	0x3f
	.zero		1


	//   ....[43]....
        /*09c8*/ 	.word	0x0000df00
        /*09cc*/ 	.word	0x00000000
        /*09d0*/ 	.word	0x00030c48
        /*09d4*/ 	.short	0x010a
        /*09d6*/ 	.byte	0x3f
	.zero		1


	//   ....[44]....
        /*09d8*/ 	.word	0x0000df60
        /*09dc*/ 	.word	0x00000000
        /*09e0*/ 	.word	0x00030c20
        /*09e4*/ 	.short	0x010a
        /*09e6*/ 	.byte	0x3f
	.zero		1


	//   ....[45]....
        /*09e8*/ 	.word	0x0000dfb0
        /*09ec*/ 	.word	0x00000000
        /*09f0*/ 	.word	0x00030c40
        /*09f4*/ 	.short	0x010a
        /*09f6*/ 	.byte	0x3f
	.zero		1


	//   ....[46]....
        /*09f8*/ 	.word	0x0000e000
        /*09fc*/ 	.word	0x00000000
        /*0a00*/ 	.word	0x00030c28
        /*0a04*/ 	.short	0x010a
        /*0a06*/ 	.byte	0x3f
	.zero		1


	//   ....[47]....
        /*0a08*/ 	.word	0x0000e050
        /*0a0c*/ 	.word	0x00000004
        /*0a10*/ 	.word	0x00030c40
        /*0a14*/ 	.short	0x010a
        /*0a16*/ 	.byte	0x3f
	.zero		1


	//   ....[48]....
        /*0a18*/ 	.word	0x0000e120
        /*0a1c*/ 	.word	0x00000007
        /*0a20*/ 	.word	0x00000000
        /*0a24*/ 	.short	0x010a
        /*0a26*/ 	.byte	0x3f
	.zero		1


	//   ....[49]....
        /*0a28*/ 	.word	0x0000e170
        /*0a2c*/ 	.word	0x00000003
        /*0a30*/ 	.word	0x00000000
        /*0a34*/ 	.short	0x010a
        /*0a36*/ 	.byte	0x3f
	.zero		1


	//   ....[50]....
        /*0a38*/ 	.word	0x0000e1c0
        /*0a3c*/ 	.word	0x00000005
        /*0a40*/ 	.word	0x00000000
        /*0a44*/ 	.short	0x010a
        /*0a46*/ 	.byte	0x3f
	.zero		1


	//----- nvinfo : EIATTR_NUM_MBARRIERS
	.align		4
.L_1566:
        /*0a48*/ 	.byte	0x03, 0x38
        /*0a4a*/ 	.short	0x0009


	//----- nvinfo : EIATTR_EXIT_INSTR_OFFSETS
	.align		4
        /*0a4c*/ 	.byte	0x04, 0x1c
        /*0a4e*/ 	.short	(.L_1568 - .L_1567)


	//   ....[0]....
.L_1567:
        /*0a50*/ 	.word	0x0000dab0


	//----- nvinfo : EIATTR_MAX_THREADS
	.align		4
.L_1568:
        /*0a54*/ 	.byte	0x04, 0x05
        /*0a56*/ 	.short	(.L_1570 - .L_1569)
.L_1569:
        /*0a58*/ 	.word	0x00000180
        /*0a5c*/ 	.word	0x00000001
        /*0a60*/ 	.word	0x00000001


	//----- nvinfo : EIATTR_CRS_STACK_SIZE
	.align		4
.L_1570:
        /*0a64*/ 	.byte	0x04, 0x1e
        /*0a66*/ 	.short	(.L_1572 - .L_1571)
.L_1571:
        /*0a68*/ 	.word	0x00000000


	//----- nvinfo : EIATTR_CBANK_PARAM_SIZE
	.align		4
.L_1572:
        /*0a6c*/ 	.byte	0x03, 0x19
        /*0a6e*/ 	.short	0x0970


	//----- nvinfo : EIATTR_PARAM_CBANK
	.align		4
        /*0a70*/ 	.byte	0x04, 0x0a
        /*0a72*/ 	.short	(.L_1574 - .L_1573)
	.align		4
.L_1573:
        /*0a74*/ 	.word	index@(.nv.constant0._ZN7cutlass13device_kernelIN5flash11enable_sm90INS1_16FlashAttnBwdSm90INS1_25CollectiveMainloopBwdSm90ILi2ELi2ELi2EN4cute5tupleIJNS5_1CILi1EEES8_S8_EEENS6_IJNS7_ILi128EEESA_NS7_ILi64EEEEEENS_10bfloat16_tEfNS_4arch4Sm90ELb1ELb0ELb0ELb0ELb1ELb1ELb0ELb0ELi2ELi1ELi2ELi2ELb0EEENS1_21CollectiveEpilogueBwdISC_SD_SF_Li256ELb0ELb0ELi1EEENS1_25SingleTileBwdLPTSchedulerILb0ELi128ELb1EEEEEEEEEvNT_6ParamsE)
        /*0a78*/ 	.short	0x0210
        /*0a7a*/ 	.short	0x0970


	//----- nvinfo : EIATTR_SW_WAR
	.align		4
.L_1574:
        /*0a7c*/ 	.byte	0x04, 0x36
        /*0a7e*/ 	.short	(.L_1576 - .L_1575)
.L_1575:
        /*0a80*/ 	.word	0x00000008
.L_1576:


//--------------------- .nv.info._ZN7cutlass13device_kernelIN5flash11enable_sm90INS1_16FlashAttnBwdSm90INS1_25CollectiveMainloopBwdSm90ILi2ELi2ELi2EN4cute5tupleIJNS5_1CILi1EEES8_S8_EEENS6_IJNS7_ILi128EEESA_NS7_ILi64EEEEEENS_10bfloat16_tEfNS_4arch4Sm90ELb1ELb0ELb0ELb0ELb0ELb1ELb0ELb0ELi2ELi1ELi2ELi2ELb0EEENS1_24CollectiveEpilogueBwdGQAISC_fSF_Li256ELb0ELb0EEENS1_25SingleTileBwdLPTSchedulerILb0ELi128ELb0EEEEEEEEEvNT_6ParamsE --------------------------
	.section	.nv.info._ZN7cutlass13device_kernelIN5flash11enable_sm90INS1_16FlashAttnBwdSm90INS1_25CollectiveMainloopBwdSm90ILi2ELi2ELi2EN4cute5tupleIJNS5_1CILi1EEES8_S8_EEENS6_IJNS7_ILi128EEESA_NS7_ILi64EEEEEENS_10bfloat16_tEfNS_4arch4Sm90ELb1ELb0ELb0ELb0ELb0ELb1ELb0ELb0ELi2ELi1ELi2ELi2ELb0EEENS1_24CollectiveEpilogueBwdGQAISC_fSF_Li256ELb0ELb0EEENS1_25SingleTileBwdLPTSchedulerILb0ELi128ELb0EEEEEEEEEvNT_6ParamsE,"",@"SHT_CUDA_INFO"
	.sectionflags	@""
	.align	4


	//----- nvinfo : EIATTR_CUDA_API_VERSION
	.align		4
        /*0000*/ 	.byte	0x04, 0x37
        /*0002*/ 	.short	(.L_1578 - .L_1577)
.L_1577:
        /*0004*/ 	.word	0x00000082


	//----- nvinfo : EIATTR_KPARAM_INFO
	.align		4
.L_1578:
        /*0008*/ 	.byte	0x04, 0x17
        /*000a*/ 	.short	(.L_1580 - .L_1579)
.L_1579:
        /*000c*/ 	.word	0x00000000
        /*0010*/ 	.short	0x0000
        /*0012*/ 	.short	0x0070
        /*0014*/ 	.byte	0x00, 0xf0, 0x01, 0x1c


	//----- nvinfo : EIATTR_SPARSE_MMA_MASK
	.align		4
.L_1580:
        /*0018*/ 	.byte	0x03, 0x50
        /*001a*/ 	.short	0x0000


	//----- nvinfo : EIATTR_MAXREG_COUNT
	.align		4
        /*001c*/ 	.byte	0x03, 0x1b
        /*001e*/ 	.short	0x00a8


	//----- nvinfo : EIATTR_NUM_BARRIERS
	.align		4
        /*0020*/ 	.byte	0x02, 0x4c
        /*0022*/ 	.byte	0x10
	.zero		1


	//----- nvinfo : EIATTR_EXTERNS
	.align		4
        /*0024*/ 	.byte	0x04, 0x0f
        /*0026*/ 	.short	(.L_1582 - .L_1581)


	//   ....[0]....
	.align		4
.L_1581:
        /*0028*/ 	.word	index@(__assertfail)


	//----- nvinfo : EIATTR_ANNOTATIONS
	.align		4
.L_1582:
        /*002c*/ 	.byte	0x04, 0x55
        /*002e*/ 	.short	(.L_1584 - .L_1583)


	//   ....[0]....
.L_1583:
        /* <DEDUP_REMOVED lines=24> */


	//----- nvinfo : EIATTR_MERCURY_ISA_VERSION
	.align		4
.L_1584:
        /*0198*/ 	.byte	0x03, 0x5f
        /*019a*/ 	.short	0x0101


	//----- nvinfo : EIATTR_INT_WARP_WIDE_INSTR_OFFSETS
	.align		4
        /*019c*/ 	.byte	0x04, 0x31
        /*019e*/ 	.short	(.L_1586 - .L_1585)


	//   ....[0]....
.L_1585:
        /*01a0*/ 	.word	0x00000190


	//   ....[1]....
        /*01a4*/ 	.word	0x000001c0


	//----- nvinfo : EIATTR_COOP_GROUP_MASK_REGIDS
	.align		4
.L_1586:
        /*01a8*/ 	.byte	0x04, 0x29
        /*01aa*/ 	.short	(.L_1588 - .L_1587)


	//   ....[0]....
.L_1587:
        /*01ac*/ 	.word	0xffffffff


	//   ....[1]....
        /*01b0*/ 	.word	0xffffffff


	//   ....[2]....
        /*01b4*/ 	.word	0xffffffff


	//   ....[3]....
        /*01b8*/ 	.word	0xffffffff


	//   ....[4]....
        /*01bc*/ 	.word	0xffffffff


	//   ....[5]....
        /*01c0*/ 	.word	0xffffffff


	//   ....[6]....
        /*01c4*/ 	.word	0xffffffff


	//   ....[7]....
        /*01c8*/ 	.word	0xffffffff


	//   ....[8]....
        /*01cc*/ 	.word	0xffffffff


	//   ....[9]....
        /*01d0*/ 	.word	0xffffffff


	//   ....[10]....
        /*01d4*/ 	.word	0xffffffff


	//   ....[11]....
        /*01d8*/ 	.word	0xffffffff


	//   ....[12]....
        /*01dc*/ 	.word	0xffffffff


	//   ....[13]....
        /*01e0*/ 	.word	0xffffffff


	//   ....[14]....
        /*01e4*/ 	.word	0xffffffff


	//   ....[15]....
        /*01e8*/ 	.word	0xffffffff


	//   ....[16]....
        /*01ec*/ 	.word	0xffffffff


	//   ....[17]....
        /*01f0*/ 	.word	0xffffffff


	//   ....[18]....
        /*01f4*/ 	.word	0xffffffff


	//   ....[19]....
        /*01f8*/ 	.word	0xffffffff


	//   ....[20]....
        /*01fc*/ 	.word	0xffffffff


	//   ....[21]....
        /*0200*/ 	.word	0xffffffff


	//   ....[22]....
        /*0204*/ 	.word	0xffffffff


	//   ....[23]....
        /*0208*/ 	.word	0xffffffff


	//   ....[24]....
        /*020c*/ 	.word	0xffffffff


	//   ....[25]....
        /*0210*/ 	.word	0xffffffff


	//   ....[26]....
        /*0214*/ 	.word	0xffffffff


	//   ....[27]....
        /*0218*/ 	.word	0xffffffff


	//   ....[28]....
        /*021c*/ 	.word	0xffffffff


	//   ....[29]....
        /*0220*/ 	.word	0xffffffff


	//   ....[30]....
        /*0224*/ 	.word	0xffffffff


	//   ....[31]....
        /*0228*/ 	.word	0xffffffff


	//   ....[32]....
        /*022c*/ 	.word	0xffffffff


	//   ....[33]....
        /*0230*/ 	.word	0xffffffff


	//   ....[34]....
        /*0234*/ 	.word	0xffffffff


	//   ....[35]....
        /*0238*/ 	.word	0xffffffff


	//   ....[36]....
        /*023c*/ 	.word	0xffffffff


	//   ....[37]....
        /*0240*/ 	.word	0xffffffff


	//   ....[38]....
        /*0244*/ 	.word	0xffffffff


	//   ....[39]....
        /*0248*/ 	.word	0xffffffff


	//   ....[40]....
        /*024c*/ 	.word	0xffffffff


	//   ....[41]....
        /*0250*/ 	.word	0xffffffff


	//   ....[42]....
        /*0254*/ 	.word	0xffffffff


	//   ....[43]....
        /*0258*/ 	.word	0xffffffff


	//   ....[44]....
        /*025c*/ 	.word	0xffffffff


	//   ....[45]....
        /*0260*/ 	.word	0xffffffff


	//   ....[46]....
        /*0264*/ 	.word	0xffffffff


	//   ....[47]....
        /*0268*/ 	.word	0xffffffff


	//   ....[48]....
        /*026c*/ 	.word	0xffffffff


	//   ....[49]....
        /*0270*/ 	.word	0xffffffff


	//   ....[50]....
        /*0274*/ 	.word	0xffffffff


	//   ....[51]....
        /*0278*/ 	.word	0xffffffff


	//   ....[52]....
        /*027c*/ 	.word	0xffffffff


	//   ....[53]....
        /*0280*/ 	.word	0xffffffff


	//   ....[54]....
        /*0284*/ 	.word	0xffffffff


	//   ....[55]....
        /*0288*/ 	.word	0xffffffff


	//   ....[56]....
        /*028c*/ 	.word	0xffffffff


	//   ....[57]....
        /*0290*/ 	.word	0xffffffff


	//   ....[58]....
        /*0294*/ 	.word	0xffffffff


	//   ....[59]....
        /*0298*/ 	.word	0xffffffff


	//   ....[60]....
        /*029c*/ 	.word	0xffffffff


	//   ....[61]....
        /*02a0*/ 	.word	0xffffffff


	//   ....[62]....
        /*02a4*/ 	.word	0xffffffff


	//   ....[63]....
        /*02a8*/ 	.word	0xffffffff


	//   ....[64]....
        /*02ac*/ 	.word	0xffffffff


	//   ....[65]....
        /*02b0*/ 	.word	0xffffffff


	//   ....[66]....
        /*02b4*/ 	.word	0xffffffff


	//   ....[67]....
        /*02b8*/ 	.word	0xffffffff


	//   ....[68]....
        /*02bc*/ 	.word	0xffffffff


	//   ....[69]....
        /*02c0*/ 	.word	0xffffffff


	//   ....[70]....
        /*02c4*/ 	.word	0xffffffff


	//   ....[71]....
        /*02c8*/ 	.word	0xffffffff


	//   ....[72]....
        /*02cc*/ 	.word	0xffffffff


	//   ....[73]....
        /*02d0*/ 	.word	0xffffffff


	//   ....[74]....
        /*02d4*/ 	.word	0xffffffff


	//   ....[75]....
        /*02d8*/ 	.word	0xffffffff


	//   ....[76]....
        /*02dc*/ 	.word	0xffffffff


	//   ....[77]....
        /*02e0*/ 	.word	0xffffffff


	//   ....[78]....
        /*02e4*/ 	.word	0xffffffff


	//   ....[79]....
        /*02e8*/ 	.word	0xffffffff


	//   ....[80]....
        /*02ec*/ 	.word	0xffffffff


	//   ....[81]....
        /*02f0*/ 	.word	0xffffffff


	//   ....[82]....
        /*02f4*/ 	.word	0xffffffff


	//   ....[83]....
        /*02f8*/ 	.word	0xffffffff


	//   ....[84]....
        /*02fc*/ 	.word	0xffffffff


	//   ....[85]....
        /*0300*/ 	.word	0xffffffff


	//   ....[86]....
        /*0304*/ 	.word	0xffffffff


	//   ....[87]....
        /*0308*/ 	.word	0xffffffff


	//   ....[88]....
        /*030c*/ 	.word	0xffffffff


	//   ....[89]....
        /*0310*/ 	.word	0xffffffff


	//   ....[90]....
        /*0314*/ 	.word	0xffffffff


	//   ....[91]....
        /*0318*/ 	.word	0xffffffff


	//   ....[92]....
        /*031c*/ 	.word	0xffffffff


	//   ....[93]....
        /*0320*/ 	.word	0xffffffff


	//   ....[94]....
        /*0324*/ 	.word	0xffffffff


	//   ....[95]....
        /*0328*/ 	.word	0xffffffff


	//   ....[96]....
        /*032c*/ 	.word	0xffffffff


	//   ....[97]....
        /*0330*/ 	.word	0xffffffff


	//   ....[98]....
        /*0334*/ 	.word	0xffffffff


	//   ....[99]....
        /*0338*/ 	.word	0xffffffff


	//   ....[100]....
        /*033c*/ 	.word	0xffffffff


	//   ....[101]....
        /*0340*/ 	.word	0xffffffff


	//   ....[102]....
        /*0344*/ 	.word	0xffffffff


	//   ....[103]....
        /*0348*/ 	.word	0xffffffff


	//   ....[104]....
        /*034c*/ 	.word	0xffffffff


	//   ....[105]....
        /*0350*/ 	.word	0xffffffff


	//   ....[106]....
        /*0354*/ 	.word	0xffffffff


	//   ....[107]....
        /*0358*/ 	.word	0xffffffff


	//   ....[108]....
        /*035c*/ 	.word	0xffffffff


	//   ....[109]....
        /*0360*/ 	.word	0xffffffff


	//   ....[110]....
        /*0364*/ 	.word	0xffffffff


	//   ....[111]....
        /*0368*/ 	.word	0xffffffff


	//   ....[112]....
        /*036c*/ 	.word	0xffffffff


	//   ....[113]....
        /*0370*/ 	.word	0xffffffff


	//   ....[114]....
        /*0374*/ 	.word	0xffffffff


	//   ....[115]....
        /*0378*/ 	.word	0xffffffff


	//   ....[116]....
        /*037c*/ 	.word	0xffffffff


	//   ....[117]....
        /*0380*/ 	.word	0xffffffff


	//   ....[118]....
        /*0384*/ 	.word	0xffffffff


	//   ....[119]....
        /*0388*/ 	.word	0xffffffff


	//   ....[120]....
        /*038c*/ 	.word	0xffffffff


	//   ....[121]....
        /*0390*/ 	.word	0xffffffff


	//   ....[122]....
        /*0394*/ 	.word	0xffffffff


	//   ....[123]....
        /*0398*/ 	.word	0xffffffff


	//   ....[124]....
        /*039c*/ 	.word	0xffffffff


	//   ....[125]....
        /*03a0*/ 	.word	0xffffffff


	//   ....[126]....
        /*03a4*/ 	.word	0xffffffff


	//   ....[127]....
        /*03a8*/ 	.word	0xffffffff


	//   ....[128]....
        /*03ac*/ 	.word	0xffffffff


	//   ....[129]....
        /*03b0*/ 	.word	0xffffffff


	//   ....[130]....
        /*03b4*/ 	.word	0xffffffff


	//   ....[131]....
        /*03b8*/ 	.word	0xffffffff


	//   ....[132]....
        /*03bc*/ 	.word	0xffffffff


	//   ....[133]....
        /*03c0*/ 	.word	0xffffffff


	//   ....[134]....
        /*03c4*/ 	.word	0xffffffff


	//   ....[135]....
        /*03c8*/ 	.word	0x0500000f


	//----- nvinfo : EIATTR_COOP_GROUP_INSTR_OFFSETS
	.align		4
.L_1588:
        /*03cc*/ 	.byte	0x04, 0x28
        /*03ce*/ 	.short	(.L_1590 - .L_1589)


	//   ....[0]....
.L_1589:
        /*03d0*/ 	.word	0x00000070


	//   ....[1]....
        /*03d4*/ 	.word	0x000001a0


	//   ....[2]....
        /*03d8*/ 	.word	0x000001f0


	//   ....[3]....
        /*03dc*/ 	.word	0x000003e0


	//   ....[4]....
        /*03e0*/ 	.word	0x00000620


	//   ....[5]....
        /*03e4*/ 	.word	0x00001100


	//   ....[6]....
        /*03e8*/ 	.word	0x00002320


	//   ....[7]....
        /*03ec*/ 	.word	0x000023c0


	//   ....[8]....
        /*03f0*/ 	.word	0x00002470


	//   ....[9]....
        /*03f4*/ 	.word	0x000024b0


	//   ....[10]....
        /*03f8*/ 	.word	0x00002510


	//   ....[11]....
        /*03fc*/ 	.word	0x00002540


	//   ....[12]....
        /*0400*/ 	.word	0x00002570


	//   ....[13]....
        /*0404*/ 	.word	0x000025b0


	//   ....[14]....
        /*0408*/ 	.word	0x000025f0


	//   ....[15]....
        /*040c*/ 	.word	0x00002630


	//   ....[16]....
        /*0410*/ 	.word	0x00002670


	//   ....[17]....
        /*0414*/ 	.word	0x000026b0


	//   ....[18]....
        /*0418*/ 	.word	0x00002730


	//   ....[19]....
        /*041c*/ 	.word	0x00002920


	//   ....[20]....
        /*0420*/ 	.word	0x00002a50


	//   ....[21]....
        /*0424*/ 	.word	0x00002a90


	//   ....[22]....
        /*0428*/ 	.word	0x00002b30


	//   ....[23]....
        /*042c*/ 	.word	0x00002bc0


	//   ....[24]....
        /*0430*/ 	.word	0x00002c90


	//   ....[25]....
        /*0434*/ 	.word	0x00002d70


	//   ....[26]....
        /*0438*/ 	.word	0x00002db0


	//   ....[27]....
        /*043c*/ 	.word	0x00002e70


	//   ....[28]....
        /*0440*/ 	.word	0x00002eb0


	//   ....[29]....
        /*0444*/ 	.word	0x00002ef0


	//   ....[30]....
        /*0448*/ 	.word	0x00002f50


	//   ....[31]....
        /*044c*/ 	.word	0x00003030


	//   ....[32]....
        /*0450*/ 	.word	0x00003070


	//   ....[33]....
        /*0454*/ 	.word	0x00003160


	//   ....[34]....
        /*0458*/ 	.word	0x000031d0


	//   ....[35]....
        /*045c*/ 	.word	0x00003230


	//   ....[36]....
        /*0460*/ 	.word	0x00003270


	//   ....[37]....
        /*0464*/ 	.word	0x00003330


	//   ....[38]....
        /*0468*/ 	.word	0x00003600


	//   ....[39]....
        /*046c*/ 	.word	0x00003610


	//   ....[40]....
        /*0470*/ 	.word	0x00003630


	//   ....[41]....
        /*0474*/ 	.word	0x00003640


	//   ....[42]....
        /*0478*/ 	.word	0x00003660


	//   ....[43]....
        /*047c*/ 	.word	0x00003670


	//   ....[44]....
        /*0480*/ 	.word	0x00003680


	//   ....[45]....
        /*0484*/ 	.word	0x000036b0


	//   ....[46]....
        /*0488*/ 	.word	0x00003700


	//   ....[47]....
        /*048c*/ 	.word	0x00003730


	//   ....[48]....
        /*0490*/ 	.word	0x00003760


	//   ....[49]....
        /*0494*/ 	.word	0x00003790


	//   ....[50]....
        /*0498*/ 	.word	0x000037a0


	//   ....[51]....
        /*049c*/ 	.word	0x000037b0


	//   ....[52]....
        /*04a0*/ 	.word	0x000037e0


	//   ....[53]....
        /*04a4*/ 	.word	0x00003850


	//   ....[54]....
        /*04a8*/ 	.word	0x00003880


	//   ....[55]....
        /*04ac*/ 	.word	0x000038b0


	//   ....[56]....
        /*04b0*/ 	.word	0x000038e0


	//   ....[57]....
        /*04b4*/ 	.word	0x00003910


	//   ....[58]....
        /*04b8*/ 	.word	0x00003920


	//   ....[59]....
        /*04bc*/ 	.word	0x00003930


	//   ....[60]....
        /*04c0*/ 	.word	0x00003940


	//   ....[61]....
        /*04c4*/ 	.word	0x00003950


	//   ....[62]....
        /*04c8*/ 	.word	0x00003960


	//   ....[63]....
        /*04cc*/ 	.word	0x00003970


	//   ....[64]....
        /*04d0*/ 	.word	0x000039a0


	//   ....[65]....
        /*04d4*/ 	.word	0x000039b0


	//   ....[66]....
        /*04d8*/ 	.word	0x000039c0


	//   ....[67]....
        /*04dc*/ 	.word	0x000039d0


	//   ....[68]....
        /*04e0*/ 	.word	0x000039e0


	//   ....[69]....
        /*04e4*/ 	.word	0x000039f0


	//   ....[70]....
        /*04e8*/ 	.word	0x00006020


	//   ....[71]....
        /*04ec*/ 	.word	0x00006060


	//   ....[72]....
        /*04f0*/ 	.word	0x000060a0


	//   ....[73]....
        /*04f4*/ 	.word	0x000060e0


	//   ....[74]....
        /*04f8*/ 	.word	0x00006120


	//   ....[75]....
        /*04fc*/ 	.word	0x000062a0


	//   ....[76]....
        /*0500*/ 	.word	0x00006430


	//   ....[77]....
        /*0504*/ 	.word	0x00006470


	//   ....[78]....
        /*0508*/ 	.word	0x000064a0


	//   ....[79]....
        /*050c*/ 	.word	0x00006600


	//   ....[80]....
        /*0510*/ 	.word	0x000066c0


	//   ....[81]....
        /*0514*/ 	.word	0x000066e0


	//   ....[82]....
        /*0518*/ 	.word	0x00006780


	//   ....[83]....
        /*051c*/ 	.word	0x000067c0


	//   ....[84]....
        /*0520*/ 	.word	0x000067f0


	//   ....[85]....
        /*0524*/ 	.word	0x00006830


	//   ....[86]....
        /*0528*/ 	.word	0x00006850


	//   ....[87]....
        /*052c*/ 	.word	0x00006870


	//   ....[88]....
        /*0530*/ 	.word	0x000068a0


	//   ....[89]....
        /*0534*/ 	.word	0x000068e0


	//   ....[90]....
        /*0538*/ 	.word	0x00006930


	//   ....[91]....
        /*053c*/ 	.word	0x00006970


	//   ....[92]....
        /*0540*/ 	.word	0x00006a80


	//   ....[93]....
        /*0544*/ 	.word	0x00006b10


	//   ....[94]....
        /*0548*/ 	.word	0x00006b50


	//   ....[95]....
        /*054c*/ 	.word	0x00006b90


	//   ....[96]....
        /*0550*/ 	.word	0x00006bb0


	//   ....[97]....
        /*0554*/ 	.word	0x00006be0


	//   ....[98]....
        /*0558*/ 	.word	0x00006c60


	//   ....[99]....
        /*055c*/ 	.word	0x00006ca0


	//   ....[100]....
        /*0560*/ 	.word	0x00006ce0


	//   ....[101]....
        /*0564*/ 	.word	0x00006d60


	//   ....[102]....
        /*0568*/ 	.word	0x00007060


	//   ....[103]....
        /*056c*/ 	.word	0x00007070


	//   ....[104]....
        /*0570*/ 	.word	0x00007080


	//   ....[105]....
        /*0574*/ 	.word	0x00007090


	//   ....[106]....
        /*0578*/ 	.word	0x000070a0


	//   ....[107]....
        /*057c*/ 	.word	0x000070b0


	//   ....[108]....
        /*0580*/ 	.word	0x000070e0


	//   ....[109]....
        /*0584*/ 	.word	0x00007110


	//   ....[110]....
        /*0588*/ 	.word	0x00007150


	//   ....[111]....
        /*058c*/ 	.word	0x00007170


	//   ....[112]....
        /*0590*/ 	.word	0x000071b0


	//   ....[113]....
        /*0594*/ 	.word	0x000071d0


	//   ....[114]....
        /*0598*/ 	.word	0x00007210


	//   ....[115]....
        /*059c*/ 	.word	0x00007240


	//   ....[116]....
        /*05a0*/ 	.word	0x000072a0


	//   ....[117]....
        /*05a4*/ 	.word	0x000072d0


	//   ....[118]....
        /*05a8*/ 	.word	0x000072f0


	//   ....[119]....
        /*05ac*/ 	.word	0x00007300


	//   ....[120]....
        /*05b0*/ 	.word	0x00007360


	//   ....[121]....
        /*05b4*/ 	.word	0x000073a0


	//   ....[122]....
        /*05b8*/ 	.word	0x000073e0


	//   ....[123]....
        /*05bc*/ 	.word	0x000073f0


	//   ....[124]....
        /*05c0*/ 	.word	0x00007430


	//   ....[125]....
        /*05c4*/ 	.word	0x00007450


	//   ....[126]....
        /*05c8*/ 	.word	0x00007460


	//   ....[127]....
        /*05cc*/ 	.word	0x00007470


	//   ....[128]....
        /*05d0*/ 	.word	0x00007480


	//   ....[129]....
        /*05d4*/ 	.word	0x000074c0


	//   ....[130]....
        /*05d8*/ 	.word	0x00007500


	//   ....[131]....
        /*05dc*/ 	.word	0x00007540


	//   ....[132]....
        /*05e0*/ 	.word	0x00007560


	//   ....[133]....
        /*05e4*/ 	.word	0x00007590


	//   ....[134]....
        /*05e8*/ 	.word	0x000095e0


	//   ....[135]....
        /*05ec*/ 	.word	0x0000c2e0


	//----- nvinfo : EIATTR_REG_RECONFIG
	.align		4
.L_1590:
        /*05f0*/ 	.byte	0x01, 0x54
	.zero		2


	//----- nvinfo : EIATTR_SYSCALL_OFFSETS
	.align		4
        /*05f4*/ 	.byte	0x04, 0x46
        /*05f6*/ 	.short	(.L_1592 - .L_1591)


	//   ....[0]....
.L_1591:
        /*05f8*/ 	.word	0x00000d60


	//   ....[1]....
        /*05fc*/ 	.word	0x00000e50


	//   ....[2]....
        /*0600*/ 	.word	0x00000fb0


	//   ....[3]....
        /*0604*/ 	.word	0x000010a0


	//----- nvinfo : EIATTR_MBARRIER_INSTR_OFFSETS
	.align		4
.L_1592:
        /*0608*/ 	.byte	0x04, 0x39
        /*060a*/ 	.short	(.L_1594 - .L_1593)


	//   ....[0]....
.L_1593:
        /*060c*/ 	.word	0x00000290
        /*0610*/ 	.word	0x000000ff
        /*0614*/ 	.word	0x00030c00
        /*0618*/ 	.short	0x0100
        /*061a*/ 	.byte	0x06
	.zero		1


	//   ....[1]....
        /*061c*/ 	.word	0x00000390
        /*0620*/ 	.word	0x000000ff
        /*0624*/ 	.word	0x00030c10
        /*0628*/ 	.short	0x0100
        /*062a*/ 	.byte	0x08
	.zero		1


	//   ....[2]....
        /*062c*/ 	.word	0x000003a0
        /*0630*/ 	.word	0x000000ff
        /*0634*/ 	.word	0x00030c20
        /*0638*/ 	.short	0x0100
        /*063a*/ 	.byte	0x08
	.zero		1


	//   ....[3]....
        /*063c*/ 	.word	0x000003b0
        /*0640*/ 	.word	0x000000ff
        /*0644*/ 	.word	0x00030c18
        /*0648*/ 	.short	0x0100
        /*064a*/ 	.byte	0x08
	.zero		1


	//   ....[4]....
        /*064c*/ 	.word	0x000003c0
        /*0650*/ 	.word	0x000000ff
        /*0654*/ 	.word	0x00030c28
        /*0658*/ 	.short	0x0100
        /*065a*/ 	.byte	0x08
	.zero		1


	//   ....[5]....
        /*065c*/ 	.word	0x000004f0
        /*0660*/ 	.word	0x000000ff
        /*0664*/ 	.word	0x00030c30
        /*0668*/ 	.short	0x0100
        /*066a*/ 	.byte	0x08
	.zero		1


	//   ....[6]....
        /*066c*/ 	.word	0x00000500
        /*0670*/ 	.word	0x000000ff
        /*0674*/ 	.word	0x00030c40
        /*0678*/ 	.short	0x0100
        /*067a*/ 	.byte	0x08
	.zero		1


	//   ....[7]....
        /*067c*/ 	.word	0x00000510
        /*0680*/ 	.word	0x000000ff
        /*0684*/ 	.word	0x00030c38
        /*0688*/ 	.short	0x0100
        /*068a*/ 	.byte	0x08
	.zero		1


	//   ....[8]....
        /*068c*/ 	.word	0x00000520
        /*0690*/ 	.word	0x000000ff
        /*0694*/ 	.word	0x00030c48
        /*0698*/ 	.short	0x0100
        /*069a*/ 	.byte	0x08
	.zero		1


	//   ....[9]....
        /*069c*/ 	.word	0x00001140
        /*06a0*/ 	.word	0x000000ec
        /*06a4*/ 	.word	0x00030c00
        /*06a8*/ 	.short	0x010a
        /*06aa*/ 	.byte	0x3f
	.zero		1


	//   ....[10]....
        /*06ac*/ 	.word	0x00001270
        /*06b0*/ 	.word	0x000000ec
        /*06b4*/ 	.word	0x00030c00
        /*06b8*/ 	.short	0x010a
        /*06ba*/ 	.byte	0x3f
	.zero		1


	//   ....[11]....
        /*06bc*/ 	.word	0x00001d00
        /*06c0*/ 	.word	0x00000006
        /*06c4*/ 	.word	0x00030c10
        /*06c8*/ 	.short	0x010a
        /*06ca*/ 	.byte	0x3f
	.zero		1


	//   ....[12]....
        /*06cc*/ 	.word	0x00001d70
        /*06d0*/ 	.word	0x00000006
        /*06d4*/ 	.word	0x00030c10
        /*06d8*/ 	.short	0x010a
        /*06da*/ 	.byte	0x3f
	.zero		1


	//   ....[13]....
        /*06dc*/ 	.word	0x00002190
        /*06e0*/ 	.word	0x00000006
        /*06e4*/ 	.word	0x00030c30
        /*06e8*/ 	.short	0x010a
        /*06ea*/ 	.byte	0x3f
	.zero		1


	//   ....[14]....
        /*06ec*/ 	.word	0x00002210
        /*06f0*/ 	.word	0x00000006
        /*06f4*/ 	.word	0x00030c30
        /*06f8*/ 	.short	0x010a
        /*06fa*/ 	.byte	0x3f
	.zero		1


	//   ....[15]....
        /*06fc*/ 	.word	0x00004de0
        /*0700*/ 	.word	0x00000005
        /*0704*/ 	.word	0x00000000
        /*0708*/ 	.short	0x0101
        /*070a*/ 	.byte	0x3f
	.zero		1


	//   ....[16]....
        /*070c*/ 	.word	0x00005230
        /*0710*/ 	.word	0x00000006
        /*0714*/ 	.word	0x00000000
        /*0718*/ 	.short	0x0101
        /*071a*/ 	.byte	0x3f
	.zero		1


	//   ....[17]....
        /*071c*/ 	.word	0x00005a40
        /*0720*/ 	.word	0x00000007
        /*0724*/ 	.word	0x00030c10
        /*0728*/ 	.short	0x010a
        /*072a*/ 	.byte	0x3f
	.zero		1


	//   ....[18]....
        /*072c*/ 	.word	0x00005ac0
        /*0730*/ 	.word	0x00000007
        /*0734*/ 	.word	0x00030c10
        /*0738*/ 	.short	0x010a
        /*073a*/ 	.byte	0x3f
	.zero		1


	//   ....[19]....
        /*073c*/ 	.word	0x00005ed0
        /*0740*/ 	.word	0x00000007
        /*0744*/ 	.word	0x00030c30
        /*0748*/ 	.short	0x010a
        /*074a*/ 	.byte	0x3f
	.zero		1


	//   ....[20]....
        /*074c*/ 	.word	0x00005f60
        /*0750*/ 	.word	0x00000007
        /*0754*/ 	.word	0x00030c30
        /*0758*/ 	.short	0x010a
        /*075a*/ 	.byte	0x3f
	.zero		1


	//   ....[21]....
        /*075c*/ 	.word	0x00008710
        /*0760*/ 	.word	0x00000008
        /*0764*/ 	.word	0x00000000
        /*0768*/ 	.short	0x0101
        /*076a*/ 	.byte	0x3f
	.zero		1


	//   ....[22]....
        /*076c*/ 	.word	0x00008b80
        /*0770*/ 	.word	0x00000007
        /*0774*/ 	.word	0x00000000
        /*0778*/ 	.short	0x0101
        /*077a*/ 	.byte	0x3f
	.zero		1


	//   ....[23]....
        /*077c*/ 	.word	0x0000aa40
        /*0780*/ 	.word	0x00000010
        /*0784*/ 	.word	0x00030c20
        /*0788*/ 	.short	0x010a
        /*078a*/ 	.byte	0x3f
	.zero		1


	//   ....[24]....
        /*078c*/ 	.word	0x0000b010
        /*0790*/ 	.word	0x00000010
        /*0794*/ 	.word	0x00030c40
        /*0798*/ 	.short	0x010a
        /*079a*/ 	.byte	0x3f
	.zero		1


	//   ....[25]....
        /*079c*/ 	.word	0x0000b240
        /*07a0*/ 	.word	0x00000010
        /*07a4*/ 	.word	0x00030c28
        /*07a8*/ 	.short	0x010a
        /*07aa*/ 	.byte	0x3f
	.zero		1


	//   ....[26]....
        /*07ac*/ 	.word	0x0000b470
        /*07b0*/ 	.word	0x00000010
        /*07b4*/ 	.word	0x00030c48
        /*07b8*/ 	.short	0x010a
        /*07ba*/ 	.byte	0x3f
	.zero		1


	//   ....[27]....
        /*07bc*/ 	.word	0x0000b650
        /*07c0*/ 	.word	0x00000010
        /*07c4*/ 	.word	0x00030c20
        /*07c8*/ 	.short	0x010a
        /*07ca*/ 	.byte	0x3f
	.zero		1


	//   ....[28]....
        /*07cc*/ 	.word	0x0000b900
        /*07d0*/ 	.word	0x00000010
        /*07d4*/ 	.word	0x00030c40
        /*07d8*/ 	.short	0x010a
        /*07da*/ 	.byte	0x3f
	.zero		1


	//   ....[29]....
        /*07dc*/ 	.word	0x0000bb00
        /*07e0*/ 	.word	0x00000010
        /*07e4*/ 	.word	0x00030c28
        /*07e8*/ 	.short	0x010a
        /*07ea*/ 	.byte	0x3f
	.zero		1


	//   ....[30]....
        /*07ec*/ 	.word	0x0000bd80
        /*07f0*/ 	.word	0x00000003
        /*07f4*/ 	.word	0x00030c40
        /*07f8*/ 	.short	0x010a
        /*07fa*/ 	.byte	0x3f
	.zero		1


	//   ....[31]....
        /*07fc*/ 	.word	0x0000c150
        /*0800*/ 	.word	0x00000006
        /*0804*/ 	.word	0x00000000
        /*0808*/ 	.short	0x010a
        /*080a*/ 	.byte	0x3f
	.zero		1


	//   ....[32]....
        /*080c*/ 	.word	0x0000c1b0
        /*0810*/ 	.word	0x00000003
        /*0814*/ 	.word	0x00000000
        /*0818*/ 	.short	0x010a
        /*081a*/ 	.byte	0x3f
	.zero		1


	//   ....[33]....
        /*081c*/ 	.word	0x0000c210
        /*0820*/ 	.word	0x00000002
        /*0824*/ 	.word	0x00000000
        /*0828*/ 	.short	0x010a
        /*082a*/ 	.byte	0x3f
	.zero		1


	//   ....[34]....
        /*082c*/ 	.word	0x0000c240
        /*0830*/ 	.word	0x00000003
        /*0834*/ 	.word	0x00000000
        /*0838*/ 	.short	0x010a
        /*083a*/ 	.byte	0x3f
	.zero		1


	//   ....[35]....
        /*083c*/ 	.word	0x0000c310
        /*0840*/ 	.word	0x000000ec
        /*0844*/ 	.word	0x00030c00
        /*0848*/ 	.short	0x010a
        /*084a*/ 	.byte	0x3f
	.zero		1


	//   ....[36]....
        /*084c*/ 	.word	0x0000c360
        /*0850*/ 	.word	0x00000006
        /*0854*/ 	.word	0x00030c10
        /*0858*/ 	.short	0x010a
        /*085a*/ 	.byte	0x3f
	.zero		1


	//   ....[37]....
        /*085c*/ 	.word	0x0000c3b0
        /*0860*/ 	.word	0x00000006
        /*0864*/ 	.word	0x00030c30
        /*0868*/ 	.short	0x010a
        /*086a*/ 	.byte	0x3f
	.zero		1


	//   ....[38]....
        /*086c*/ 	.word	0x0000c400
        /*0870*/ 	.word	0x00000007
        /*0874*/ 	.word	0x00030c10
        /*0878*/ 	.short	0x010a
        /*087a*/ 	.byte	0x3f
	.zero		1


	//   ....[39]....
        /*087c*/ 	.word	0x0000c450
        /*0880*/ 	.word	0x00000007
        /*0884*/ 	.word	0x00030c30
        /*0888*/ 	.short	0x010a
        /*088a*/ 	.byte	0x3f
	.zero		1


	//   ....[40]....
        /*088c*/ 	.word	0x0000c4a0
        /*0890*/ 	.word	0x00000010
        /*0894*/ 	.word	0x00030c20
        /*0898*/ 	.short	0x010a
        /*089a*/ 	.byte	0x3f
	.zero		1


	//   ....[41]....
        /*089c*/ 	.word	0x0000c4f0
        /*08a0*/ 	.word	0x00000010
        /*08a4*/ 	.word	0x00030c40
        /*08a8*/ 	.short	0x010a
        /*08aa*/ 	.byte	0x3f
	.zero		1


	//   ....[42]....
        /*08ac*/ 	.word	0x0000c540
        /*08b0*/ 	.word	0x00000010
        /*08b4*/ 	.word	0x00030c28
        /*08b8*/ 	.short	0x010a
        /*08ba*/ 	.byte	0x3f
	.zero		1


	//   ....[43]....
        /*08bc*/ 	.word	0x0000c590
        /*08c0*/ 	.word	0x00000010
        /*08c4*/ 	.word	0x00030c48
        /*08c8*/ 	.short	0x010a
        /*08ca*/ 	.byte	0x3f
	.zero		1


	//   ....[44]....
        /*08cc*/ 	.word	0x0000c5f0
        /*08d0*/ 	.word	0x00000010
        /*08d4*/ 	.word	0x00030c20
        /*08d8*/ 	.short	0x010a
        /*08da*/ 	.byte	0x3f
	.zero		1


	//   ....[45]....
        /*08dc*/ 	.word	0x0000c640
        /*08e0*/ 	.word	0x00000010
        /*08e4*/ 	.word	0x00030c40
        /*08e8*/ 	.short	0x010a
        /*08ea*/ 	.byte	0x3f
	.zero		1


	//   ....[46]....
        /*08ec*/ 	.word	0x0000c690
        /*08f0*/ 	.word	0x00000010
        /*08f4*/ 	.word	0x00030c28
        /*08f8*/ 	.short	0x010a
        /*08fa*/ 	.byte	0x3f
	.zero		1


	//   ....[47]....
        /*08fc*/ 	.word	0x0000c6e0
        /*0900*/ 	.word	0x00000003
        /*0904*/ 	.word	0x00030c40
        /*0908*/ 	.short	0x010a
        /*090a*/ 	.byte	0x3f
	.zero		1


	//   ....[48]....
        /*090c*/ 	.word	0x0000c7b0
        /*0910*/ 	.word	0x00000006
        /*0914*/ 	.word	0x00000000
        /*0918*/ 	.short	0x010a
        /*091a*/ 	.byte	0x3f
	.zero		1


	//   ....[49]....
        /*091c*/ 	.word	0x0000c800
        /*0920*/ 	.word	0x00000003
        /*0924*/ 	.word	0x00000000
        /*0928*/ 	.short	0x010a
        /*092a*/ 	.byte	0x3f
	.zero		1


	//   ....[50]....
        /*092c*/ 	.word	0x0000c850
        /*0930*/ 	.word	0x00000002
        /*0934*/ 	.word	0x00000000
        /*0938*/ 	.short	0x010a
        /*093a*/ 	.byte	0x3f
	.zero		1


	//----- nvinfo : EIATTR_NUM_MBARRIERS
	.align		4
.L_1594:
        /*093c*/ 	.byte	0x03, 0x38
        /*093e*/ 	.short	0x0009


	//----- nvinfo : EIATTR_EXIT_INSTR_OFFSETS
	.align		4
        /*0940*/ 	.byte	0x04, 0x1c
        /*0942*/ 	.short	(.L_1596 - .L_1595)


	//   ....[0]....
.L_1595:
        /*0944*/ 	.word	0x0000c290


	//----- nvinfo : EIATTR_MAX_THREADS
	.align		4
.L_1596:
        /*0948*/ 	.byte	0x04, 0x05
        /*094a*/ 	.short	(.L_1598 - .L_1597)
.L_1597:
        /*094c*/ 	.word	0x00000180
        /*0950*/ 	.word	0x00000001
        /*0954*/ 	.word	0x00000001


	//----- nvinfo : EIATTR_CRS_STACK_SIZE
	.align		4
.L_1598:
        /*0958*/ 	.byte	0x04, 0x1e
        /*095a*/ 	.short	(.L_1600 - .L_1599)
.L_1599:
        /*095c*/ 	.word	0x00000000


	//----- nvinfo : EIATTR_CBANK_PARAM_SIZE
	.align		4
.L_1600:
        /*0960*/ 	.byte	0x03, 0x19
        /*0962*/ 	.short	0x0770


	//----- nvinfo : EIATTR_PARAM_CBANK
	.align		4
        /*0964*/ 	.byte	0x04, 0x0a
        /*0966*/ 	.short	(.L_1602 - .L_1601)
	.align		4
.L_1601:
        /*0968*/ 	.word	index@(.nv.constant0._ZN7cutlass13device_kernelIN5flash11enable_sm90INS1_16FlashAttnBwdSm90INS1_25CollectiveMainloopBwdSm90ILi2ELi2ELi2EN4cute5tupleIJNS5_1CILi1EEES8_S8_EEENS6_IJNS7_ILi128EEESA_NS7_ILi64EEEEEENS_10bfloat16_tEfNS_4arch4Sm90ELb1ELb0ELb0ELb0ELb0ELb1ELb0ELb0ELi2ELi1ELi2ELi2ELb0EEENS1_24CollectiveEpilogueBwdGQAISC_fSF_Li256ELb0ELb0EEENS1_25SingleTileBwdLPTSchedulerILb0ELi128ELb0EEEEEEEEEvNT_6ParamsE)
        /*096c*/ 	.short	0x0210
        /*096e*/ 	.short	0x0770


	//----- nvinfo : EIATTR_SW_WAR
	.align		4
.L_1602:
        /*0970*/ 	.byte	0x04, 0x36
        /*0972*/ 	.short	(.L_1604 - .L_1603)
.L_1603:
        /*0974*/ 	.word	0x00000008
.L_1604:


//--------------------- .nv.info._ZN7cutlass13device_kernelIN5flash11enable_sm90INS1_16FlashAttnBwdSm90INS1_25CollectiveMainloopBwdSm90ILi2ELi2ELi2EN4cute5tupleIJNS5_1CILi1EEES8_S8_EEENS6_IJNS7_ILi128EEESA_NS7_ILi64EEEEEENS_10bfloat16_tEfNS_4arch4Sm90ELb1ELb0ELb0ELb0ELb1ELb1ELb0ELb0ELi2ELi1ELi2ELi2ELb0EEENS1_24CollectiveEpilogueBwdGQAISC_fSF_Li256ELb0ELb1EEENS1_25SingleTileBwdLPTSchedulerILb0ELi128ELb1EEEEEEEEEvNT_6ParamsE --------------------------
	.section	.nv.info._ZN7cutlass13device_kernelIN5flash11enable_sm90INS1_16FlashAttnBwdSm90INS1_25CollectiveMainloopBwdSm90ILi2ELi2ELi2EN4cute5tupleIJNS5_1CILi1EEES8_S8_EEENS6_IJNS7_ILi128EEESA_NS7_ILi64EEEEEENS_10bfloat16_tEfNS_4arch4Sm90ELb1ELb0ELb0ELb0ELb1ELb1ELb0ELb0ELi2ELi1ELi2ELi2ELb0EEENS1_24CollectiveEpilogueBwdGQAISC_fSF_Li256ELb0ELb1EEENS1_25SingleTileBwdLPTSchedulerILb0ELi128ELb1EEEEEEEEEvNT_6ParamsE,"",@"SHT_CUDA_INFO"
	.sectionflags	@""
	.align	4


	//----- nvinfo : EIATTR_CUDA_API_VERSION
	.align		4
        /*0000*/ 	.byte	0x04, 0x37
        /*0002*/ 	.short	(.L_1606 - .L_1605)
.L_1605:
        /*0004*/ 	.word	0x00000082


	//----- nvinfo : EIATTR_KPARAM_INFO
	.align		4
.L_1606:
        /*0008*/ 	.byte	0x04, 0x17
        /*000a*/ 	.short	(.L_1608 - .L_1607)
.L_1607:
        /*000c*/ 	.word	0x00000000
        /*0010*/ 	.short	0x0000
        /*0012*/ 	.short	0x0070
        /*0014*/ 	.byte	0x00, 0xf0, 0x01, 0x1c


	//----- nvinfo : EIATTR_SPARSE_MMA_MASK
	.align		4
.L_1608:
        /*0018*/ 	.byte	0x03, 0x50
        /*001a*/ 	.short	0x0000


	//----- nvinfo : EIATTR_MAXREG_COUNT
	.align		4
        /*001c*/ 	.byte	0x03, 0x1b
        /*001e*/ 	.short	0x00a8


	//----- nvinfo : EIATTR_NUM_BARRIERS
	.align		4
        /*0020*/ 	.byte	0x02, 0x4c
        /*0022*/ 	.byte	0x10
	.zero		1


	//----- nvinfo : EIATTR_EXTERNS
	.align		4
        /*0024*/ 	.byte	0x04, 0x0f
        /*0026*/ 	.short	(.L_1610 - .L_1609)


	//   ....[0]....
	.align		4
.L_1609:
        /*0028*/ 	.word	index@(__assertfail)


	//----- nvinfo : EIATTR_ANNOTATIONS
	.align		4
.L_1610:
        /*002c*/ 	.byte	0x04, 0x55
        /*002e*/ 	.short	(.L_1612 - .L_1611)


	//   ....[0]....
.L_1611:
        /* <DEDUP_REMOVED lines=34> */


	//----- nvinfo : EIATTR_MERCURY_ISA_VERSION
	.align		4
.L_1612:
        /*0238*/ 	.byte	0x03, 0x5f
        /*023a*/ 	.short	0x0101


	//----- nvinfo : EIATTR_INT_WARP_WIDE_INSTR_OFFSETS
	.align		4
        /*023c*/ 	.byte	0x04, 0x31
        /*023e*/ 	.short	(.L_1614 - .L_1613)


	//   ....[0]....
.L_1613:
        /*0240*/ 	.word	0x00000180


	//   ....[1]....
        /*0244*/ 	.word	0x00000240


	//   ....[2]....
        /*0248*/ 	.word	0x0000a660


	//   ....[3]....
        /*024c*/ 	.word	0x0000acd0


	//   ....[4]....
        /*0250*/ 	.word	0x0000b200


	//----- nvinfo : EIATTR_COOP_GROUP_MASK_REGIDS
	.align		4
.L_1614:
        /*0254*/ 	.byte	0x04, 0x29
        /*0256*/ 	.short	(.L_1616 - .L_1615)


	//   ....[0]....
.L_1615:
        /*0258*/ 	.word	0xffffffff


	//   ....[1]....
        /*025c*/ 	.word	0xffffffff


	//   ....[2]....
        /*0260*/ 	.word	0xffffffff


	//   ....[3]....
        /*0264*/ 	.word	0xffffffff


	//   ....[4]....
        /*0268*/ 	.word	0xffffffff


	//   ....[5]....
        /*026c*/ 	.word	0xffffffff


	//   ....[6]....
        /*0270*/ 	.word	0xffffffff


	//   ....[7]....
        /*0274*/ 	.word	0xffffffff


	//   ....[8]....
        /*0278*/ 	.word	0xffffffff


	//   ....[9]....
        /*027c*/ 	.word	0xffffffff


	//   ....[10]....
        /*0280*/ 	.word	0xffffffff


	//   ....[11]....
        /*0284*/ 	.word	0xffffffff


	//   ....[12]....
        /*0288*/ 	.word	0xffffffff


	//   ....[13]....
        /*028c*/ 	.word	0xffffffff


	//   ....[14]....
        /*0290*/ 	.word	0xffffffff


	//   ....[15]....
        /*0294*/ 	.word	0xffffffff


	//   ....[16]....
        /*0298*/ 	.word	0xffffffff


	//   ....[17]....
        /*029c*/ 	.word	0xffffffff


	//   ....[18]....
        /*02a0*/ 	.word	0xffffffff


	//   ....[19]....
        /*02a4*/ 	.word	0xffffffff


	//   ....[20]....
        /*02a8*/ 	.word	0xffffffff


	//   ....[21]....
        /*02ac*/ 	.word	0xffffffff


	//   ....[22]....
        /*02b0*/ 	.word	0xffffffff


	//   ....[23]....
        /*02b4*/ 	.word	0xffffffff


	//   ....[24]....
        /*02b8*/ 	.word	0xffffffff


	//   ....[25]....
        /*02bc*/ 	.word	0xffffffff


	//   ....[26]....
        /*02c0*/ 	.word	0xffffffff


	//   ....[27]....
        /*02c4*/ 	.word	0xffffffff


	//   ....[28]....
        /*02c8*/ 	.word	0xffffffff


	//   ....[29]....
        /*02cc*/ 	.word	0xffffffff


	//   ....[30]....
        /*02d0*/ 	.word	0xffffffff


	//   ....[31]....
        /*02d4*/ 	.word	0xffffffff


	//   ....[32]....
        /*02d8*/ 	.word	0xffffffff


	//   ....[33]....
        /*02dc*/ 	.word	0xffffffff


	//   ....[34]....
        /*02e0*/ 	.word	0xffffffff


	//   ....[35]....
        /*02e4*/ 	.word	0xffffffff


	//   ....[36]....
        /*02e8*/ 	.word	0xffffffff


	//   ....[37]....
        /*02ec*/ 	.word	0xffffffff


	//   ....[38]....
        /*02f0*/ 	.word	0xffffffff


	//   ....[39]....
        /*02f4*/ 	.word	0xffffffff


	//   ....[40]....
        /*02f8*/ 	.word	0xffffffff


	//   ....[41]....
        /*02fc*/ 	.word	0xffffffff


	//   ....[42]....
        /*0300*/ 	.word	0xffffffff


	//   ....[43]....
        /*0304*/ 	.word	0xffffffff


	//   ....[44]....
        /*0308*/ 	.word	0xffffffff


	//   ....[45]....
        /*030c*/ 	.word	0xffffffff


	//   ....[46]....
        /*0310*/ 	.word	0xffffffff


	//   ....[47]....
        /*0314*/ 	.word	0xffffffff


	//   ....[48]....
        /*0318*/ 	.word	0xffffffff


	//   ....[49]....
        /*031c*/ 	.word	0xffffffff


	//   ....[50]....
        /*0320*/ 	.word	0xffffffff


	//   ....[51]....
        /*0324*/ 	.word	0xffffffff


	//   ....[52]....
        /*0328*/ 	.word	0xffffffff


	//   ....[53]....
        /*032c*/ 	.word	0xffffffff


	//   ....[54]....
        /*0330*/ 	.word	0xffffffff


	//   ....[55]....
        /*0334*/ 	.word	0xffffffff


	//   ....[56]....
        /*0338*/ 	.word	0xffffffff


	//   ....[57]....
        /*033c*/ 	.word	0xffffffff


	//   ....[58]....
        /*0340*/ 	.word	0xffffffff


	//   ....[59]....
        /*0344*/ 	.word	0xffffffff


	//   ....[60]....
        /*0348*/ 	.word	0xffffffff


	//   ....[61]....
        /*034c*/ 	.word	0xffffffff


	//   ....[62]....
        /*0350*/ 	.word	0xffffffff


	//   ....[63]....
        /*0354*/ 	.word	0xffffffff


	//   ....[64]....
        /*0358*/ 	.word	0xffffffff


	//   ....[65]....
        /*035c*/ 	.word	0xffffffff


	//   ....[66]....
        /*0360*/ 	.word	0xffffffff


	//   ....[67]....
        /*0364*/ 	.word	0xffffffff


	//   ....[68]....
        /*0368*/ 	.word	0xffffffff


	//   ....[69]....
        /*036c*/ 	.word	0xffffffff


	//   ....[70]....
        /*0370*/ 	.word	0xffffffff


	//   ....[71]....
        /*0374*/ 	.word	0xffffffff


	//   ....[72]....
        /*0378*/ 	.word	0xffffffff


	//   ....[73]....
        /*037c*/ 	.word	0xffffffff


	//   ....[74]....
        /*0380*/ 	.word	0xffffffff


	//   ....[75]....
        /*0384*/ 	.word	0xffffffff


	//   ....[76]....
        /*0388*/ 	.word	0xffffffff


	//   ....[77]....
        /*038c*/ 	.word	0xffffffff


	//   ....[78]....
        /*0390*/ 	.word	0xffffffff


	//   ....[79]....
        /*0394*/ 	.word	0xffffffff


	//   ....[80]....
        /*0398*/ 	.word	0xffffffff


	//   ....[81]....
        /*039c*/ 	.word	0xffffffff


	//   ....[82]....
        /*03a0*/ 	.word	0xffffffff


	//   ....[83]....
        /*03a4*/ 	.word	0xffffffff


	//   ....[84]....
        /*03a8*/ 	.word	0xffffffff


	//   ....[85]....
        /*03ac*/ 	.word	0xffffffff


	//   ....[86]....
        /*03b0*/ 	.word	0xffffffff


	//   ....[87]....
        /*03b4*/ 	.word	0xffffffff


	//   ....[88]....
        /*03b8*/ 	.word	0xffffffff


	//   ....[89]....
        /*03bc*/ 	.word	0xffffffff


	//   ....[90]....
        /*03c0*/ 	.word	0xffffffff


	//   ....[91]....
        /*03c4*/ 	.word	0xffffffff


	//   ....[92]....
        /*03c8*/ 	.word	0xffffffff


	//   ....[93]....
        /*03cc*/ 	.word	0xffffffff


	//   ....[94]....
        /*03d0*/ 	.word	0xffffffff


	//   ....[95]....
        /*03d4*/ 	.word	0xffffffff


	//   ....[96]....
        /*03d8*/ 	.word	0xffffffff


	//   ....[97]....
        /*03dc*/ 	.word	0xffffffff


	//   ....[98]....
        /*03e0*/ 	.word	0xffffffff


	//   ....[99]....
        /*03e4*/ 	.word	0xffffffff


	//   ....[100]....
        /*03e8*/ 	.word	0xffffffff


	//   ....[101]....
        /*03ec*/ 	.word	0xffffffff


	//   ....[102]....
        /*03f0*/ 	.word	0xffffffff


	//   ....[103]....
        /*03f4*/ 	.word	0xffffffff


	//   ....[104]....
        /*03f8*/ 	.word	0xffffffff


	//   ....[105]....
        /*03fc*/ 	.word	0xffffffff


	//   ....[106]....
        /*0400*/ 	.word	0xffffffff


	//   ....[107]....
        /*0404*/ 	.word	0xffffffff


	//   ....[108]....
        /*0408*/ 	.word	0xffffffff


	//   ....[109]....
        /*040c*/ 	.word	0xffffffff


	//   ....[110]....
        /*0410*/ 	.word	0xffffffff


	//   ....[111]....
        /*0414*/ 	.word	0xffffffff


	//   ....[112]....
        /*0418*/ 	.word	0xffffffff


	//   ....[113]....
        /*041c*/ 	.word	0xffffffff


	//   ....[114]....
        /*0420*/ 	.word	0xffffffff


	//   ....[115]....
        /*0424*/ 	.word	0xffffffff


	//   ....[116]....
        /*0428*/ 	.word	0xffffffff


	//   ....[117]....
        /*042c*/ 	.word	0xffffffff


	//   ....[118]....
        /*0430*/ 	.word	0xffffffff


	//   ....[119]....
        /*0434*/ 	.word	0xffffffff


	//   ....[120]....
        /*0438*/ 	.word	0xffffffff


	//   ....[121]....
        /*043c*/ 	.word	0xffffffff


	//   ....[122]....
        /*0440*/ 	.word	0xffffffff


	//   ....[123]....
        /*0444*/ 	.word	0xffffffff


	//   ....[124]....
        /*0448*/ 	.word	0xffffffff


	//   ....[125]....
        /*044c*/ 	.word	0xffffffff


	//   ....[126]....
        /*0450*/ 	.word	0xffffffff


	//   ....[127]....
        /*0454*/ 	.word	0xffffffff


	//   ....[128]....
        /*0458*/ 	.word	0xffffffff


	//   ....[129]....
        /*045c*/ 	.word	0xffffffff


	//   ....[130]....
        /*0460*/ 	.word	0xffffffff


	//   ....[131]....
        /*0464*/ 	.word	0xffffffff


	//   ....[132]....
        /*0468*/ 	.word	0xffffffff


	//   ....[133]....
        /*046c*/ 	.word	0xffffffff


	//   ....[134]....
        /*0470*/ 	.word	0xffffffff


	//   ....[135]....
        /*0474*/ 	.word	0xffffffff


	//   ....[136]....
        /*0478*/ 	.word	0xffffffff


	//   ....[137]....
        /*047c*/ 	.word	0xffffffff


	//   ....[138]....
        /*0480*/ 	.word	0xffffffff


	//   ....[139]....
        /*0484*/ 	.word	0xffffffff


	//   ....[140]....
        /*0488*/ 	.word	0xffffffff


	//   ....[141]....
        /*048c*/ 	.word	0xffffffff


	//   ....[142]....
        /*0490*/ 	.word	0xffffffff


	//   ....[143]....
        /*0494*/ 	.word	0xffffffff


	//   ....[144]....
        /*0498*/ 	.word	0xffffffff


	//   ....[145]....
        /*049c*/ 	.word	0x0500000f


	//   ....[146]....
        /*04a0*/ 	.word	0x0500000f


	//   ....[147]....
        /*04a4*/ 	.word	0x0500000f


	//   ....[148]....
        /*04a8*/ 	.word	0x0500000f


	//   ....[149]....
        /*04ac*/ 	.word	0x0500000f


	//   ....[150]....
        /*04b0*/ 	.word	0x0500000f


	//----- nvinfo : EIATTR_COOP_GROUP_INSTR_OFFSETS
	.align		4
.L_1616:
        /*04b4*/ 	.byte	0x04, 0x28
        /*04b6*/ 	.short	(.L_1618 - .L_1617)


	//   ....[0]....
.L_1617:
        /*04b8*/ 	.word	0x00000060


	//   ....[1]....
        /*04bc*/ 	.word	0x00000190


	//   ....[2]....
        /*04c0*/ 	.word	0x00000220


	//   ....[3]....
        /*04c4*/ 	.word	0x000003a0


	//   ....[4]....
        /*04c8*/ 	.word	0x00000620


	//   ....[5]....
        /*04cc*/ 	.word	0x00001100


	//   ....[6]....
        /*04d0*/ 	.word	0x00002370


	//   ....[7]....
        /*04d4*/ 	.word	0x00002490


	//   ....[8]....
        /*04d8*/ 	.word	0x000024d0


	//   ....[9]....
        /*04dc*/ 	.word	0x00002510


	//   ....[10]....
        /*04e0*/ 	.word	0x00002540


	//   ....[11]....
        /*04e4*/ 	.word	0x00002570


	//   ....[12]....
        /*04e8*/ 	.word	0x000025a0


	//   ....[13]....
        /*04ec*/ 	.word	0x000026c0


	//   ....[14]....
        /*04f0*/ 	.word	0x000028a0


	//   ....[15]....
        /*04f4*/ 	.word	0x000029b0


	//   ....[16]....
        /*04f8*/ 	.word	0x00002a50


	//   ....[17]....
        /*04fc*/ 	.word	0x00002b10


	//   ....[18]....
        /*0500*/ 	.word	0x00002b50


	//   ....[19]....
        /*0504*/ 	.word	0x00002c10


	//   ....[20]....
        /*0508*/ 	.word	0x00002ca0


	//   ....[21]....
        /*050c*/ 	.word	0x00002f50


	//   ....[22]....
        /*0510*/ 	.word	0x00002fc0


	//   ....[23]....
        /*0514*/ 	.word	0x00003010


	//   ....[24]....
        /*0518*/ 	.word	0x00003070


	//   ....[25]....
        /*051c*/ 	.word	0x00003090


	//   ....[26]....
        /*0520*/ 	.word	0x000030e0


	//   ....[27]....
        /*0524*/ 	.word	0x00003140


	//   ....[28]....
        /*0528*/ 	.word	0x000031a0


	//   ....[29]....
        /*052c*/ 	.word	0x000031d0


	//   ....[30]....
        /*0530*/ 	.word	0x00003270


	//   ....[31]....
        /*0534*/ 	.word	0x000032d0


	//   ....[32]....
        /*0538*/ 	.word	0x00003310


	//   ....[33]....
        /*053c*/ 	.word	0x00003360


	//   ....[34]....
        /*0540*/ 	.word	0x00003440


	//   ....[35]....
        /*0544*/ 	.word	0x00003490


	//   ....[36]....
        /*0548*/ 	.word	0x000034d0


	//   ....[37]....
        /*054c*/ 	.word	0x00003530


	//   ....[38]....
        /*0550*/ 	.word	0x000036f0


	//   ....[39]....
        /*0554*/ 	.word	0x00003710


	//   ....[40]....
        /*0558*/ 	.word	0x00003720


	//   ....[41]....
        /*055c*/ 	.word	0x00003740


	//   ....[42]....
        /*0560*/ 	.word	0x00003750


	//   ....[43]....
        /*0564*/ 	.word	0x00003770


	//   ....[44]....
        /*0568*/ 	.word	0x000037a0


	//   ....[45]....
        /*056c*/ 	.word	0x000037e0


	//   ....[46]....
        /*0570*/ 	.word	0x00003810


	//   ....[47]....
        /*0574*/ 	.word	0x00003850


	//   ....[48]....
        /*0578*/ 	.word	0x00003880


	//   ....[49]....
        /*057c*/ 	.word	0x000038c0


	//   ....[50]....
        /*0580*/ 	.word	0x000038f0


	//   ....[51]....
        /*0584*/ 	.word	0x00003930


	//   ....[52]....
        /*0588*/ 	.word	0x00003960


	//   ....[53]....
        /*058c*/ 	.word	0x000039a0


	//   ....[54]....
        /*0590*/ 	.word	0x000039d0


	//   ....[55]....
        /*0594*/ 	.word	0x00003a10


	//   ....[56]....
        /*0598*/ 	.word	0x00003a60


	//   ....[57]....
        /*059c*/ 	.word	0x00003a90


	//   ....[58]....
        /*05a0*/ 	.word	0x00003aa0


	//   ....[59]....
        /*05a4*/ 	.word	0x00003ad0


	//   ....[60]....
        /*05a8*/ 	.word	0x00003ae0


	//   ....[61]....
        /*05ac*/ 	.word	0x00003af0


	//   ....[62]....
        /*05b0*/ 	.word	0x00003b00


	//   ....[63]....
        /*05b4*/ 	.word	0x00003b10


	//   ....[64]....
        /*05b8*/ 	.word	0x00003b20


	//   ....[65]....
        /*05bc*/ 	.word	0x00003b30


	//   ....[66]....
        /*05c0*/ 	.word	0x00003b40


	//   ....[67]....
        /*05c4*/ 	.word	0x00003b50


	//   ....[68]....
        /*05c8*/ 	.word	0x00003b60


	//   ....[69]....
        /*05cc*/ 	.word	0x00003b70


	//   ....[70]....
        /*05d0*/ 	.word	0x00006060


	//   ....[71]....
        /*05d4*/ 	.word	0x00006090


	//   ....[72]....
        /*05d8*/ 	.word	0x000060e0


	//   ....[73]....
        /*05dc*/ 	.word	0x00006130


	//   ....[74]....
        /*05e0*/ 	.word	0x00006290


	//   ....[75]....
        /*05e4*/ 	.word	0x000062d0


	//   ....[76]....
        /*05e8*/ 	.word	0x00006320


	//   ....[77]....
        /*05ec*/ 	.word	0x000063a0


	//   ....[78]....
        /*05f0*/ 	.word	0x00006470


	//   ....[79]....
        /*05f4*/ 	.word	0x00006490


	//   ....[80]....
        /*05f8*/ 	.word	0x000064a0


	//   ....[81]....
        /*05fc*/ 	.word	0x000064b0


	//   ....[82]....
        /*0600*/ 	.word	0x000064c0


	//   ....[83]....
        /*0604*/ 	.word	0x000064e0


	//   ....[84]....
        /*0608*/ 	.word	0x00006550


	//   ....[85]....
        /*060c*/ 	.word	0x00006610


	//   ....[86]....
        /*0610*/ 	.word	0x00006630


	//   ....[87]....
        /*0614*/ 	.word	0x00006670


	//   ....[88]....
        /*0618*/ 	.word	0x000067b0


	//   ....[89]....
        /*061c*/ 	.word	0x000067e0


	//   ....[90]....
        /*0620*/ 	.word	0x00006810


	//   ....[91]....
        /*0624*/ 	.word	0x00006830


	//   ....[92]....
        /*0628*/ 	.word	0x00006860


	//   ....[93]....
        /*062c*/ 	.word	0x00006970


	//   ....[94]....
        /*0630*/ 	.word	0x000069e0


	//   ....[95]....
        /*0634*/ 	.word	0x00006a20


	//   ....[96]....
        /*0638*/ 	.word	0x00006a50


	//   ....[97]....
        /*063c*/ 	.word	0x00006ad0


	//   ....[98]....
        /*0640*/ 	.word	0x00006bb0


	//   ....[99]....
        /*0644*/ 	.word	0x00006c00


	//   ....[100]....
        /*0648*/ 	.word	0x00006c10


	//   ....[101]....
        /*064c*/ 	.word	0x00006c20


	//   ....[102]....
        /*0650*/ 	.word	0x00006c30


	//   ....[103]....
        /*0654*/ 	.word	0x00006c40


	//   ....[104]....
        /*0658*/ 	.word	0x00006d90


	//   ....[105]....
        /*065c*/ 	.word	0x00006df0


	//   ....[106]....
        /*0660*/ 	.word	0x00006e20


	//   ....[107]....
        /*0664*/ 	.word	0x00006e40


	//   ....[108]....
        /*0668*/ 	.word	0x00006e60


	//   ....[109]....
        /*066c*/ 	.word	0x00006e70


	//   ....[110]....
        /*0670*/ 	.word	0x00006e90


	//   ....[111]....
        /*0674*/ 	.word	0x00006ec0


	//   ....[112]....
        /*0678*/ 	.word	0x00006ed0


	//   ....[113]....
        /*067c*/ 	.word	0x00006f40


	//   ....[114]....
        /*0680*/ 	.word	0x00006fc0


	//   ....[115]....
        /*0684*/ 	.word	0x00007000


	//   ....[116]....
        /*0688*/ 	.word	0x00007030


	//   ....[117]....
        /*068c*/ 	.word	0x00007050


	//   ....[118]....
        /*0690*/ 	.word	0x00007060


	//   ....[119]....
        /*0694*/ 	.word	0x00007070


	//   ....[120]....
        /*0698*/ 	.word	0x00007080


	//   ....[121]....
        /*069c*/ 	.word	0x00007090


	//   ....[122]....
        /*06a0*/ 	.word	0x000070a0


	//   ....[123]....
        /*06a4*/ 	.word	0x000070b0


	//   ....[124]....
        /*06a8*/ 	.word	0x000070c0


	//   ....[125]....
        /*06ac*/ 	.word	0x000070d0


	//   ....[126]....
        /*06b0*/ 	.word	0x000070f0


	//   ....[127]....
        /*06b4*/ 	.word	0x00007110


	//   ....[128]....
        /*06b8*/ 	.word	0x00007140


	//   ....[129]....
        /*06bc*/ 	.word	0x00007160


	//   ....[130]....
        /*06c0*/ 	.word	0x00007170


	//   ....[131]....
        /*06c4*/ 	.word	0x00007190


	//   ....[132]....
        /*06c8*/ 	.word	0x000071b0


	//   ....[133]....
        /*06cc*/ 	.word	0x000071d0


	//   ....[134]....
        /*06d0*/ 	.word	0x000093f0


	//   ....[135]....
        /*06d4*/ 	.word	0x00009590


	//   ....[136]....
        /*06d8*/ 	.word	0x000097e0


	//   ....[137]....
        /*06dc*/ 	.word	0x00009980


	//   ....[138]....
        /*06e0*/ 	.word	0x00009a90


	//   ....[139]....
        /*06e4*/ 	.word	0x0000a260


	//   ....[140]....
        /*06e8*/ 	.word	0x0000a590


	//   ....[141]....
        /*06ec*/ 	.word	0x0000a950


	//   ....[142]....
        /*06f0*/ 	.word	0x0000ac00


	//   ....[143]....
        /*06f4*/ 	.word	0x0000aec0


	//   ....[144]....
        /*06f8*/ 	.word	0x0000b130


	//   ....[145]....
        /*06fc*/ 	.word	0x0000d290


	//   ....[146]....
        /*0700*/ 	.word	0x0000d480


	//   ....[147]....
        /*0704*/ 	.word	0x0000d4f0


	//   ....[148]....
        /*0708*/ 	.word	0x0000d560


	//   ....[149]....
        /*070c*/ 	.word	0x0000d5d0


	//   ....[150]....
        /*0710*/ 	.word	0x0000d640


	//----- nvinfo : EIATTR_REG_RECONFIG
	.align		4
.L_1618:
        /*0714*/ 	.byte	0x01, 0x54
	.zero		2


	//----- nvinfo : EIATTR_SYSCALL_OFFSETS
	.align		4
        /*0718*/ 	.byte	0x04, 0x46
        /*071a*/ 	.short	(.L_1620 - .L_1619)


	//   ....[0]....
.L_1619:
        /*071c*/ 	.word	0x00000d60


	//   ....[1]....
        /*0720*/ 	.word	0x00000e50


	//   ....[2]....
        /*0724*/ 	.word	0x00000fb0


	//   ....[3]....
        /*0728*/ 	.word	0x000010a0


	//----- nvinfo : EIATTR_MBARRIER_INSTR_OFFSETS
	.align		4
.L_1620:
        /*072c*/ 	.byte	0x04, 0x39
        /*072e*/ 	.short	(.L_1622 - .L_1621)


	//   ....[0]....
.L_1621:
        /*0730*/ 	.word	0x00000260
        /*0734*/ 	.word	0x000000ff
        /*0738*/ 	.word	0x00030c00
        /*073c*/ 	.short	0x0100
        /*073e*/ 	.byte	0x06
	.zero		1


	//   ....[1]....
        /*0740*/ 	.word	0x00000350
        /*0744*/ 	.word	0x000000ff
        /*0748*/ 	.word	0x00030c10
        /*074c*/ 	.short	0x0100
        /*074e*/ 	.byte	0x08
	.zero		1


	//   ....[2]....
        /*0750*/ 	.word	0x00000360
        /*0754*/ 	.word	0x000000ff
        /*0758*/ 	.word	0x00030c20
        /*075c*/ 	.short	0x0100
        /*075e*/ 	.byte	0x08
	.zero		1


	//   ....[3]....
        /*0760*/ 	.word	0x00000370
        /*0764*/ 	.word	0x000000ff
        /*0768*/ 	.word	0x00030c18
        /*076c*/ 	.short	0x0100
        /*076e*/ 	.byte	0x08
	.zero		1


	//   ....[4]....
        /*0770*/ 	.word	0x00000380
        /*0774*/ 	.word	0x000000ff
        /*0778*/ 	.word	0x00030c28
        /*077c*/ 	.short	0x0100
        /*077e*/ 	.byte	0x08
	.zero		1


	//   ....[5]....
        /*0780*/ 	.word	0x000004b0
        /*0784*/ 	.word	0x000000ff
        /*0788*/ 	.word	0x00030c30
        /*078c*/ 	.short	0x0100
        /*078e*/ 	.byte	0x08
	.zero		1


	//   ....[6]....
        /*0790*/ 	.word	0x000004c0
        /*0794*/ 	.word	0x000000ff
        /*0798*/ 	.word	0x00030c40
        /*079c*/ 	.short	0x0100
        /*079e*/ 	.byte	0x08
	.zero		1


	//   ....[7]....
        /*07a0*/ 	.word	0x000004d0
        /*07a4*/ 	.word	0x000000ff
        /*07a8*/ 	.word	0x00030c38
        /*07ac*/ 	.short	0x0100
        /*07ae*/ 	.byte	0x08
	.zero		1


	//   ....[8]....
        /*07b0*/ 	.word	0x000004e0
        /*07b4*/ 	.word	0x000000ff
        /*07b8*/ 	.word	0x00030c48
        /*07bc*/ 	.short	0x0100
        /*07be*/ 	.byte	0x08
	.zero		1


	//   ....[9]....
        /*07c0*/ 	.word	0x00001180
        /*07c4*/ 	.word	0x000000ec
        /*07c8*/ 	.word	0x00030c00
        /*07cc*/ 	.short	0x010a
        /*07ce*/ 	.byte	0x3f
	.zero		1


	//   ....[10]....
        /*07d0*/ 	.word	0x00001210
        /*07d4*/ 	.word	0x000000ec
        /*07d8*/ 	.word	0x00030c00
        /*07dc*/ 	.short	0x010a
        /*07de*/ 	.byte	0x3f
	.zero		1


	//   ....[11]....
        /*07e0*/ 	.word	0x00001cf0
        /*07e4*/ 	.word	0x00000006
        /*07e8*/ 	.word	0x00030c10
        /*07ec*/ 	.short	0x010a
        /*07ee*/ 	.byte	0x3f
	.zero		1


	//   ....[12]....
        /*07f0*/ 	.word	0x00001d60
        /*07f4*/ 	.word	0x00000006
        /*07f8*/ 	.word	0x00030c10
        /*07fc*/ 	.short	0x010a
        /*07fe*/ 	.byte	0x3f
	.zero		1


	//   ....[13]....
        /*0800*/ 	.word	0x00002180
        /*0804*/ 	.word	0x00000006
        /*0808*/ 	.word	0x00030c30
        /*080c*/ 	.short	0x010a
        /*080e*/ 	.byte	0x3f
	.zero		1


	//   ....[14]....
        /*0810*/ 	.word	0x00002220
        /*0814*/ 	.word	0x00000006
        /*0818*/ 	.word	0x00030c30
        /*081c*/ 	.short	0x010a
        /*081e*/ 	.byte	0x3f
	.zero		1


	//   ....[15]....
        /*0820*/ 	.word	0x00004de0
        /*0824*/ 	.word	0x00000005
        /*0828*/ 	.word	0x00000000
        /*082c*/ 	.short	0x0101
        /*082e*/ 	.byte	0x3f
	.zero		1


	//   ....[16]....
        /*0830*/ 	.word	0x00005230
        /*0834*/ 	.word	0x00000006
        /*0838*/ 	.word	0x00000000
        /*083c*/ 	.short	0x0101
        /*083e*/ 	.byte	0x3f
	.zero		1


	//   ....[17]....
        /*0840*/ 	.word	0x00005a70
        /*0844*/ 	.word	0x00000007
        /*0848*/ 	.word	0x00030c10
        /*084c*/ 	.short	0x010a
        /*084e*/ 	.byte	0x3f
	.zero		1


	//   ....[18]....
        /*0850*/ 	.word	0x00005af0
        /*0854*/ 	.word	0x00000007
        /*0858*/ 	.word	0x00030c10
        /*085c*/ 	.short	0x010a
        /*085e*/ 	.byte	0x3f
	.zero		1


	//   ....[19]....
        /*0860*/ 	.word	0x00005f00
        /*0864*/ 	.word	0x00000007
        /*0868*/ 	.word	0x00030c30
        /*086c*/ 	.short	0x010a
        /*086e*/ 	.byte	0x3f
	.zero		1


	//   ....[20]....
        /*0870*/ 	.word	0x00005f90
        /*0874*/ 	.word	0x00000007
        /*0878*/ 	.word	0x00030c30
        /*087c*/ 	.short	0x010a
        /*087e*/ 	.byte	0x3f
	.zero		1


	//   ....[21]....
        /*0880*/ 	.word	0x00008750
        /*0884*/ 	.word	0x00000008
        /*0888*/ 	.word	0x00000000
        /*088c*/ 	.short	0x0101
        /*088e*/ 	.byte	0x3f
	.zero		1


	//   ....[22]....
        /*0890*/ 	.word	0x00008bb0
        /*0894*/ 	.word	0x00000007
        /*0898*/ 	.word	0x00000000
        /*089c*/ 	.short	0x0101
        /*089e*/ 	.byte	0x3f
	.zero		1


	//   ....[23]....
        /*08a0*/ 	.word	0x0000b940
        /*08a4*/ 	.word	0x00000000
        /*08a8*/ 	.word	0x00030c20
        /*08ac*/ 	.short	0x010a
        /*08ae*/ 	.byte	0x3f
	.zero		1


	//   ....[24]....
        /*08b0*/ 	.word	0x0000be90
        /*08b4*/ 	.word	0x00000000
        /*08b8*/ 	.word	0x00030c40
        /*08bc*/ 	.short	0x010a
        /*08be*/ 	.byte	0x3f
	.zero		1


	//   ....[25]....
        /*08c0*/ 	.word	0x0000c0f0
        /*08c4*/ 	.word	0x00000000
        /*08c8*/ 	.word	0x00030c28
        /*08cc*/ 	.short	0x010a
        /*08ce*/ 	.byte	0x3f
	.zero		1


	//   ....[26]....
        /*08d0*/ 	.word	0x0000c350
        /*08d4*/ 	.word	0x00000000
        /*08d8*/ 	.word	0x00030c48
        /*08dc*/ 	.short	0x010a
        /*08de*/ 	.byte	0x3f
	.zero		1


	//   ....[27]....
        /*08e0*/ 	.word	0x0000c560
        /*08e4*/ 	.word	0x00000000
        /*08e8*/ 	.word	0x00030c20
        /*08ec*/ 	.short	0x010a
        /*08ee*/ 	.byte	0x3f
	.zero		1


	//   ....[28]....
        /*08f0*/ 	.word	0x0000c810
        /*08f4*/ 	.word	0x00000000
        /*08f8*/ 	.word	0x00030c40
        /*08fc*/ 	.short	0x010a
        /*08fe*/ 	.byte	0x3f
	.zero		1


	//   ....[29]....
        /*0900*/ 	.word	0x0000ca40
        /*0904*/ 	.word	0x00000000
        /*0908*/ 	.word	0x00030c28
        /*090c*/ 	.short	0x010a
        /*090e*/ 	.byte	0x3f
	.zero		1


	//   ....[30]....
        /*0910*/ 	.word	0x0000ccf0
        /*0914*/ 	.word	0x00000004
        /*0918*/ 	.word	0x00030c40
        /*091c*/ 	.short	0x010a
        /*091e*/ 	.byte	0x3f
	.zero		1


	//   ....[31]....
        /*0920*/ 	.word	0x0000d110
        /*0924*/ 	.word	0x00000007
        /*0928*/ 	.word	0x00000000
        /*092c*/ 	.short	0x010a
        /*092e*/ 	.byte	0x3f
	.zero		1


	//   ....[32]....
        /*0930*/ 	.word	0x0000d160
        /*0934*/ 	.word	0x00000003
        /*0938*/ 	.word	0x00000000
        /*093c*/ 	.short	0x010a
        /*093e*/ 	.byte	0x3f
	.zero		1


	//   ....[33]....
        /*0940*/ 	.word	0x0000d1c0
        /*0944*/ 	.word	0x00000005
        /*0948*/ 	.word	0x00000000
        /*094c*/ 	.short	0x010a
        /*094e*/ 	.byte	0x3f
	.zero		1


	//   ....[34]....
        /*0950*/ 	.word	0x0000d1f0
        /*0954*/ 	.word	0x00000003
        /*0958*/ 	.word	0x00000000
        /*095c*/ 	.short	0x010a
        /*095e*/ 	.byte	0x3f
	.zero		1


	//   ....[35]....
        /*0960*/ 	.word	0x0000d2c0
        /*0964*/ 	.word	0x000000ec
        /*0968*/ 	.word	0x00030c00
        /*096c*/ 	.short	0x010a
        /*096e*/ 	.byte	0x3f
	.zero		1


	//   ....[36]....
        /*0970*/ 	.word	0x0000d310
        /*0974*/ 	.word	0x00000006
        /*0978*/ 	.word	0x00030c10
        /*097c*/ 	.short	0x010a
        /*097e*/ 	.byte	0x3f
	.zero		1


	//   ....[37]....
        /*0980*/ 	.word	0x0000d360
        /*0984*/ 	.word	0x00000006
        /*0988*/ 	.word	0x00030c30
        /*098c*/ 	.short	0x010a
        /*098e*/ 	.byte	0x3f
	.zero		1


	//   ....[38]....
        /*0990*/ 	.word	0x0000d3b0
        /*0994*/ 	.word	0x00000007
        /*0998*/ 	.word	0x00030c10
        /*099c*/ 	.short	0x010a
        /*099e*/ 	.byte	0x3f
	.zero		1


	//   ....[39]....
        /*09a0*/ 	.word	0x0000d400
        /*09a4*/ 	.word	0x00000007
        /*09a8*/ 	.word	0x00030c30
        /*09ac*/ 	.short	0x010a
        /*09ae*/ 	.byte	0x3f
	.zero		1


	//   ....[40]....
        /*09b0*/ 	.word	0x0000d680
        /*09b4*/ 	.word	0x00000000
        /*09b8*/ 	.word	0x00030c20
        /*09bc*/ 	.short	0x010a
        /*09be*/ 	.byte	0x3f
	.zero		1


	//   ....[41]....
        /*09c0*/ 	.word	0x0000d6d0
        /*09c4*/ 	.word	0x00000000
        /*09c8*/ 	.word	0x00030c40
        /*09cc*/ 	.short	0x010a
        /*09ce*/ 	.byte	0x3f
	.zero		1


	//   ....[42]....
        /*09d0*/ 	.word	0x0000d720
        /*09d4*/ 	.word	0x00000000
        /*09d8*/ 	.word	0x00030c28
        /*09dc*/ 	.short	0x010a
        /*09de*/ 	.byte	0x3f
	.zero		1


	//   ....[43]....
        /*09e0*/ 	.word	0x0000d770
        /*09e4*/ 	.word	0x00000000
        /*09e8*/ 	.word	0x00030c48
        /*09ec*/ 	.short	0x010a
        /*09ee*/ 	.byte	0x3f
	.zero		1


	//   ....[44]....
        /*09f0*/ 	.word	0x0000d7d0
        /*09f4*/ 	.word	0x00000000
        /*09f8*/ 	.word	0x00030c20
        /*09fc*/ 	.short	0x010a
        /*09fe*/ 	.byte	0x3f
	.zero		1


	//   ....[45]....
        /*0a00*/ 	.word	0x0000d820
        /*0a04*/ 	.word	0x00000000
        /*0a08*/ 	.word	0x00030c40
        /*0a0c*/ 	.short	0x010a
        /*0a0e*/ 	.byte	0x3f
	.zero		1


	//   ....[46]....
        /*0a10*/ 	.word	0x0000d870
        /*0a14*/ 	.word	0x00000000
        /*0a18*/ 	.word	0x00030c28
        /*0a1c*/ 	.short	0x010a
        /*0a1e*/ 	.byte	0x3f
	.zero		1


	//   ....[47]....
        /*0a20*/ 	.word	0x0000d8c0
        /*0a24*/ 	.word	0x00000004
        /*0a28*/ 	.word	0x00030c40
        /*0a2c*/ 	.short	0x010a
        /*0a2e*/ 	.byte	0x3f
	.zero		1


	//   ....[48]....
        /*0a30*/ 	.word	0x0000d990
        /*0a34*/ 	.word	0x00000007
        /*0a38*/ 	.word	0x00000000
        /*0a3c*/ 	.short	0x010a
        /*0a3e*/ 	.byte	0x3f
	.zero		1


	//   ....[49]....
        /*0a40*/ 	.word	0x0000d9e0
        /*0a44*/ 	.word	0x00000003
        /*0a48*/ 	.word	0x00000000
        /*0a4c*/ 	.short	0x010a
        /*0a4e*/ 	.byte	0x3f
	.zero		1


	//   ....[50]....
        /*0a50*/ 	.word	0x0000da30
        /*0a54*/ 	.word	0x00000005
        /*0a58*/ 	.word	0x00000000
        /*0a5c*/ 	.short	0x010a
        /*0a5e*/ 	.byte	0x3f
	.zero		1


	//----- nvinfo : EIATTR_NUM_MBARRIERS
	.align		4
.L_1622:
        /*0a60*/ 	.byte	0x03, 0x38
        /*0a62*/ 	.short	0x0009


	//----- nvinfo : EIATTR_EXIT_INSTR_OFFSETS
	.align		4
        /*0a64*/ 	.byte	0x04, 0x1c
        /*0a66*/ 	.short	(.L_1624 - .L_1623)


	//   ....[0]....
.L_1623:
        /*0a68*/ 	.word	0x0000d240


	//----- nvinfo : EIATTR_MAX_THREADS
	.align		4
.L_1624:
        /*0a6c*/ 	.byte	0x04, 0x05
        /*0a6e*/ 	.short	(.L_1626 - .L_1625)
.L_1625:
        /*0a70*/ 	.word	0x00000180
        /*0a74*/ 	.word	0x00000001
        /*0a78*/ 	.word	0x00000001


	//----- nvinfo : EIATTR_CRS_STACK_SIZE
	.align		4
.L_1626:
        /*0a7c*/ 	.byte	0x04, 0x1e
        /*0a7e*/ 	.short	(.L_1628 - .L_1627)
.L_1627:
        /*0a80*/ 	.word	0x00000000


	//----- nvinfo : EIATTR_CBANK_PARAM_SIZE
	.align		4
.L_1628:
        /*0a84*/ 	.byte	0x03, 0x19
        /*0a86*/ 	.short	0x0770


	//----- nvinfo : EIATTR_PARAM_CBANK
	.align		4
        /*0a88*/ 	.byte	0x04, 0x0a
        /*0a8a*/ 	.short	(.L_1630 - .L_1629)
	.align		4
.L_1629:
        /*0a8c*/ 	.word	index@(.nv.constant0._ZN7cutlass13device_kernelIN5flash11enable_sm90INS1_16FlashAttnBwdSm90INS1_25CollectiveMainloopBwdSm90ILi2ELi2ELi2EN4cute5tupleIJNS5_1CILi1EEES8_S8_EEENS6_IJNS7_ILi128EEESA_NS7_ILi64EEEEEENS_10bfloat16_tEfNS_4arch4Sm90ELb1ELb0ELb0ELb0ELb1ELb1ELb0ELb0ELi2ELi1ELi2ELi2ELb0EEENS1_24CollectiveEpilogueBwdGQAISC_fSF_Li256ELb0ELb1EEENS1_25SingleTileBwdLPTSchedulerILb0ELi128ELb1EEEEEEEEEvNT_6ParamsE)
        /*0a90*/ 	.short	0x0210
        /*0a92*/ 	.short	0x0770


	//----- nvinfo : EIATTR_SW_WAR
	.align		4
.L_1630:
        /*0a94*/ 	.byte	0x04, 0x36
        /*0a96*/ 	.short	(.L_1632 - .L_1631)
.L_1631:
        /*0a98*/ 	.word	0x00000008
.L_1632:


//--------------------- .nv.info._ZN7cutlass13device_kernelIN5flash22FlashAttnBwdPreprocessIN4cute5tupleIJNS3_1CILi128EEENS5_ILi64EEEEEENS_10bfloat16_tEfNS_4arch4Sm90ELb1ELb0EEEEEvNT_6ParamsE --------------------------
	.section	.nv.info._ZN7cutlass13device_kernelIN5flash22FlashAttnBwdPreprocessIN4cute5tupleIJNS3_1CILi128EEENS5_ILi64EEEEEENS_10bfloat16_tEfNS_4arch4Sm90ELb1ELb0EEEEEvNT_6ParamsE,"",@"SHT_CUDA_INFO"
	.sectionflags	@""
	.align	4


	//----- nvinfo : EIATTR_CUDA_API_VERSION
	.align		4
        /*0000*/ 	.byte	0x04, 0x37
        /*0002*/ 	.short	(.L_1634 - .L_1633)
.L_1633:
        /*0004*/ 	.word	0x00000082


	//----- nvinfo : EIATTR_KPARAM_INFO
	.align		4
.L_1634:
        /*0008*/ 	.byte	0x04, 0x17
        /*000a*/ 	.short	(.L_1636 - .L_1635)
.L_1635:
        /*000c*/ 	.word	0x00000000
        /*0010*/ 	.short	0x0000
        /*0012*/ 	.short	0x0000
        /*0014*/ 	.byte	0x00, 0xf0, 0xc1, 0x03


	//----- nvinfo : EIATTR_SPARSE_MMA_MASK
	.align		4
.L_1636:
        /*0018*/ 	.byte	0x03, 0x50
        /*001a*/ 	.short	0x0000


	//----- nvinfo : EIATTR_MAXREG_COUNT
	.align		4
        /*001c*/ 	.byte	0x03, 0x1b
        /*001e*/ 	.short	0x0080


	//----- nvinfo : EIATTR_MERCURY_ISA_VERSION
	.align		4
        /*0020*/ 	.byte	0x03, 0x5f
        /*0022*/ 	.short	0x0101


	//----- nvinfo : EIATTR_COOP_GROUP_MASK_REGIDS
	.align		4
        /*0024*/ 	.byte	0x04, 0x29
        /*0026*/ 	.short	(.L_1638 - .L_1637)


	//   ....[0]....
.L_1637:
        /*0028*/ 	.word	0xffffffff


	//   ....[1]....
        /*002c*/ 	.word	0xffffffff


	//   ....[2]....
        /*0030*/ 	.word	0xffffffff


	//   ....[3]....
        /*0034*/ 	.word	0xffffffff


	//   ....[4]....
        /*0038*/ 	.word	0xffffffff


	//   ....[5]....
        /*003c*/ 	.word	0xffffffff


	//   ....[6]....
        /*0040*/ 	.word	0xffffffff


	//   ....[7]....
        /*0044*/ 	.word	0xffffffff


	//   ....[8]....
        /*0048*/ 	.word	0xffffffff


	//   ....[9]....
        /*004c*/ 	.word	0xffffffff


	//   ....[10]....
        /*0050*/ 	.word	0xffffffff


	//   ....[11]....
        /*0054*/ 	.word	0xffffffff


	//----- nvinfo : EIATTR_COOP_GROUP_INSTR_OFFSETS
	.align		4
.L_1638:
        /*0058*/ 	.byte	0x04, 0x28
        /*005a*/ 	.short	(.L_1640 - .L_1639)


	//   ....[0]....
.L_1639:
        /*005c*/ 	.word	0x00001110


	//   ....[1]....
        /*0060*/ 	.word	0x00001120


	//   ....[2]....
        /*0064*/ 	.word	0x00001130


	//   ....[3]....
        /*0068*/ 	.word	0x00001140


	//   ....[4]....
        /*006c*/ 	.word	0x00001190


	//   ....[5]....
        /*0070*/ 	.word	0x000011a0


	//   ....[6]....
        /*0074*/ 	.word	0x000011b0


	//   ....[7]....
        /*0078*/ 	.word	0x000011c0


	//   ....[8]....
        /*007c*/ 	.word	0x00001230


	//   ....[9]....
        /*0080*/ 	.word	0x00001250


	//   ....[10]....
        /*0084*/ 	.word	0x00001260


	//   ....[11]....
        /*0088*/ 	.word	0x00001280


	//----- nvinfo : EIATTR_EXIT_INSTR_OFFSETS
	.align		4
.L_1640:
        /*008c*/ 	.byte	0x04, 0x1c
        /*008e*/ 	.short	(.L_1642 - .L_1641)


	//   ....[0]....
.L_1641:
        /*0090*/ 	.word	0x00001840


	//   ....[1]....
        /*0094*/ 	.word	0x000018c0


	//----- nvinfo : EIATTR_MAX_THREADS
	.align		4
.L_1642:
        /*0098*/ 	.byte	0x04, 0x05
        /*009a*/ 	.short	(.L_1644 - .L_1643)
.L_1643:
        /*009c*/ 	.word	0x00000100
        /*00a0*/ 	.word	0x00000001
        /*00a4*/ 	.word	0x00000001


	//----- nvinfo : EIATTR_CRS_STACK_SIZE
	.align		4
.L_1644:
        /*00a8*/ 	.byte	0x04, 0x1e
        /*00aa*/ 	.short	(.L_1646 - .L_1645)
.L_1645:
        /*00ac*/ 	.word	0x00000000


	//----- nvinfo : EIATTR_CBANK_PARAM_SIZE
	.align		4
.L_1646:
        /*00b0*/ 	.byte	0x03, 0x19
        /*00b2*/ 	.short	0x00f0


	//----- nvinfo : EIATTR_PARAM_CBANK
	.align		4
        /*00b4*/ 	.byte	0x04, 0x0a
        /*00b6*/ 	.short	(.L_1648 - .L_1647)
	.align		4
.L_1647:
        /*00b8*/ 	.word	index@(.nv.constant0._ZN7cutlass13device_kernelIN5flash22FlashAttnBwdPreprocessIN4cute5tupleIJNS3_1CILi128EEENS5_ILi64EEEEEENS_10bfloat16_tEfNS_4arch4Sm90ELb1ELb0EEEEEvNT_6ParamsE)
        /*00bc*/ 	.short	0x0210
        /*00be*/ 	.short	0x00f0


	//----- nvinfo : EIATTR_SW_WAR
	.align		4
.L_1648:
        /*00c0*/ 	.byte	0x04, 0x36
        /*00c2*/ 	.short	(.L_1650 - .L_1649)
.L_1649:
        /*00c4*/ 	.word	0x00000008
.L_1650:


//--------------------- .nv.info._ZN7cutlass13device_kernelIN5flash11enable_sm90INS1_16FlashAttnBwdSm90INS1_25CollectiveMainloopBwdSm90ILi2ELi2ELi2EN4cute5tupleIJNS5_1CILi1EEES8_S8_EEENS6_IJNS7_ILi128EEESA_NS7_ILi64EEEEEENS_10bfloat16_tEfNS_4arch4Sm90ELb1ELb0ELb0ELb1ELb0ELb1ELb0ELb0ELi2ELi1ELi2ELi2ELb0EEENS1_21CollectiveEpilogueBwdISC_SD_SF_Li256ELb1ELb0ELi1EEENS1_25SingleTileBwdLPTSchedulerILb1ELi128ELb0EEEEEEEEEvNT_6ParamsE --------------------------
	.section	.nv.info._ZN7cutlass13device_kernelIN5flash11enable_sm90INS1_16FlashAttnBwdSm90INS1_25CollectiveMainloopBwdSm90ILi2ELi2ELi2EN4cute5tupleIJNS5_1CILi1EEES8_S8_EEENS6_IJNS7_ILi128EEESA_NS7_ILi64EEEEEENS_10bfloat16_tEfNS_4arch4Sm90ELb1ELb0ELb0ELb1ELb0ELb1ELb0ELb0ELi2ELi1ELi2ELi2ELb0EEENS1_21CollectiveEpilogueBwdISC_SD_SF_Li256ELb1ELb0ELi1EEENS1_25SingleTileBwdLPTSchedulerILb1ELi128ELb0EEEEEEEEEvNT_6ParamsE,"",@"SHT_CUDA_INFO"
	.sectionflags	@""
	.align	4


	//----- nvinfo : EIATTR_CUDA_API_VERSION
	.align		4
        /*0000*/ 	.byte	0x04, 0x37
        /*0002*/ 	.short	(.L_1652 - .L_1651)
.L_1651:
        /*0004*/ 	.word	0x00000082


	//----- nvinfo : EIATTR_KPARAM_INFO
	.align		4
.L_1652:
        /*0008*/ 	.byte	0x04, 0x17
        /*000a*/ 	.short	(.L_1654 - .L_1653)
.L_1653:
        /*000c*/ 	.word	0x00000000
        /*0010*/ 	.short	0x0000
        /*0012*/ 	.short	0x0070
        /*0014*/ 	.byte	0x00, 0xf0, 0x01, 0x1a


	//----- nvinfo : EIATTR_SPARSE_MMA_MASK
	.align		4
.L_1654:
        /*0018*/ 	.byte	0x03, 0x50
        /*001a*/ 	.short	0x0000


	//----- nvinfo : EIATTR_MAXREG_COUNT
	.align		4
        /*001c*/ 	.byte	0x03, 0x1b
        /*001e*/ 	.short	0x00a8


	//----- nvinfo : EIATTR_NUM_BARRIERS
	.align		4
        /*0020*/ 	.byte	0x02, 0x4c
        /*0022*/ 	.byte	0x10
	.zero		1


	//----- nvinfo : EIATTR_EXTERNS
	.align		4
        /*0024*/ 	.byte	0x04, 0x0f
        /*0026*/ 	.short	(.L_1656 - .L_1655)


	//   ....[0]....
	.align		4
.L_1655:
        /*0028*/ 	.word	index@(__assertfail)


	//----- nvinfo : EIATTR_ANNOTATIONS
	.align		4
.L_1656:
        /*002c*/ 	.byte	0x04, 0x55
        /*002e*/ 	.short	(.L_1658 - .L_1657)


	//   ....[0]....
.L_1657:
        /* <DEDUP_REMOVED lines=22> */


	//----- nvinfo : EIATTR_MERCURY_ISA_VERSION
	.align		4
.L_1658:
        /*0180*/ 	.byte	0x03, 0x5f
        /*0182*/ 	.short	0x0101


	//----- nvinfo : EIATTR_INT_WARP_WIDE_INSTR_OFFSETS
	.align		4
        /*0184*/ 	.byte	0x04, 0x31
        /*0186*/ 	.short	(.L_1660 - .L_1659)


	//   ....[0]....
.L_1659:
        /*0188*/ 	.word	0x00000190


	//   ....[1]....
        /*018c*/ 	.word	0x000001c0


	//----- nvinfo : EIATTR_COOP_GROUP_MASK_REGIDS
	.align		4
.L_1660:
        /*0190*/ 	.byte	0x04, 0x29
        /*0192*/ 	.short	(.L_1662 - .L_1661)


	//   ....[0]....
.L_1661:
        /*0194*/ 	.word	0xffffffff


	//   ....[1]....
        /*0198*/ 	.word	0xffffffff


	//   ....[2]....
        /*019c*/ 	.word	0xffffffff


	//   ....[3]....
        /*01a0*/ 	.word	0xffffffff


	//   ....[4]....
        /*01a4*/ 	.word	0xffffffff


	//   ....[5]....
        /*01a8*/ 	.word	0xffffffff


	//   ....[6]....
        /*01ac*/ 	.word	0xffffffff


	//   ....[7]....
        /*01b0*/ 	.word	0xffffffff


	//   ....[8]....
        /*01b4*/ 	.word	0xffffffff


	//   ....[9]....
        /*01b8*/ 	.word	0xffffffff


	//   ....[10]....
        /*01bc*/ 	.word	0xffffffff


	//   ....[11]....
        /*01c0*/ 	.word	0xffffffff


	//   ....[12]....
        /*01c4*/ 	.word	0xffffffff


	//   ....[13]....
        /*01c8*/ 	.word	0xffffffff


	//   ....[14]....
        /*01cc*/ 	.word	0xffffffff


	//   ....[15]....
        /*01d0*/ 	.word	0xffffffff


	//   ....[16]....
        /*01d4*/ 	.word	0xffffffff


	//   ....[17]....
        /*01d8*/ 	.word	0xffffffff


	//   ....[18]....
        /*01dc*/ 	.word	0xffffffff


	//   ....[19]....
        /*01e0*/ 	.word	0xffffffff


	//   ....[20]....
        /*01e4*/ 	.word	0xffffffff


	//   ....[21]....
        /*01e8*/ 	.word	0xffffffff


	//   ....[22]....
        /*01ec*/ 	.word	0xffffffff


	//   ....[23]....
        /*01f0*/ 	.word	0xffffffff


	//   ....[24]....
        /*01f4*/ 	.word	0xffffffff


	//   ....[25]....
        /*01f8*/ 	.word	0xffffffff


	//   ....[26]....
        /*01fc*/ 	.word	0xffffffff


	//   ....[27]....
        /*0200*/ 	.word	0xffffffff


	//   ....[28]....
        /*0204*/ 	.word	0xffffffff


	//   ....[29]....
        /*0208*/ 	.word	0xffffffff


	//   ....[30]....
        /*020c*/ 	.word	0xffffffff


	//   ....[31]....
        /*0210*/ 	.word	0xffffffff


	//   ....[32]....
        /*0214*/ 	.word	0xffffffff


	//   ....[33]....
        /*0218*/ 	.word	0xffffffff


	//   ....[34]....
        /*021c*/ 	.word	0xffffffff


	//   ....[35]....
        /*0220*/ 	.word	0xffffffff


	//   ....[36]....
        /*0224*/ 	.word	0xffffffff


	//   ....[37]....
        /*0228*/ 	.word	0xffffffff


	//   ....[38]....
        /*022c*/ 	.word	0xffffffff


	//   ....[39]....
        /*0230*/ 	.word	0xffffffff


	//   ....[40]....
        /*0234*/ 	.word	0xffffffff


	//   ....[41]....
        /*0238*/ 	.word	0xffffffff


	//   ....[42]....
        /*023c*/ 	.word	0xffffffff


	//   ....[43]....
        /*0240*/ 	.word	0xffffffff


	//   ....[44]....
        /*0244*/ 	.word	0xffffffff


	//   ....[45]....
        /*0248*/ 	.word	0xffffffff


	//   ....[46]....
        /*024c*/ 	.word	0xffffffff


	//   ....[47]....
        /*0250*/ 	.word	0xffffffff


	//   ....[48]....
        /*0254*/ 	.word	0xffffffff


	//   ....[49]....
        /*0258*/ 	.word	0xffffffff


	//   ....[50]....
        /*025c*/ 	.word	0xffffffff


	//   ....[51]....
        /*0260*/ 	.word	0xffffffff


	//   ....[52]....
        /*0264*/ 	.word	0xffffffff


	//   ....[53]....
        /*0268*/ 	.word	0xffffffff


	//   ....[54]....
        /*026c*/ 	.word	0xffffffff


	//   ....[55]....
        /*0270*/ 	.word	0xffffffff


	//   ....[56]....
        /*0274*/ 	.word	0xffffffff


	//   ....[57]....
        /*0278*/ 	.word	0xffffffff


	//   ....[58]....
        /*027c*/ 	.word	0xffffffff


	//   ....[59]....
        /*0280*/ 	.word	0xffffffff


	//   ....[60]....
        /*0284*/ 	.word	0xffffffff


	//   ....[61]....
        /*0288*/ 	.word	0xffffffff


	//   ....[62]....
        /*028c*/ 	.word	0xffffffff


	//   ....[63]....
        /*0290*/ 	.word	0xffffffff


	//   ....[64]....
        /*0294*/ 	.word	0xffffffff


	//   ....[65]....
        /*0298*/ 	.word	0xffffffff


	//   ....[66]....
        /*029c*/ 	.word	0xffffffff


	//   ....[67]....
        /*02a0*/ 	.word	0xffffffff


	//   ....[68]....
        /*02a4*/ 	.word	0xffffffff


	//   ....[69]....
        /*02a8*/ 	.word	0xffffffff


	//   ....[70]....
        /*02ac*/ 	.word	0xffffffff


	//   ....[71]....
        /*02b0*/ 	.word	0xffffffff


	//   ....[72]....
        /*02b4*/ 	.word	0xffffffff


	//   ....[73]....
        /*02b8*/ 	.word	0xffffffff


	//   ....[74]....
        /*02bc*/ 	.word	0xffffffff


	//   ....[75]....
        /*02c0*/ 	.word	0xffffffff


	//   ....[76]....
        /*02c4*/ 	.word	0xffffffff


	//   ....[77]....
        /*02c8*/ 	.word	0xffffffff


	//   ....[78]....
        /*02cc*/ 	.word	0xffffffff


	//   ....[79]....
        /*02d0*/ 	.word	0xffffffff


	//   ....[80]....
        /*02d4*/ 	.word	0xffffffff


	//   ....[81]....
        /*02d8*/ 	.word	0xffffffff


	//   ....[82]....
        /*02dc*/ 	.word	0xffffffff


	//   ....[83]....
        /*02e0*/ 	.word	0xffffffff


	//   ....[84]....
        /*02e4*/ 	.word	0xffffffff


	//   ....[85]....
        /*02e8*/ 	.word	0xffffffff


	//   ....[86]....
        /*02ec*/ 	.word	0xffffffff


	//   ....[87]....
        /*02f0*/ 	.word	0xffffffff


	//   ....[88]....
        /*02f4*/ 	.word	0xffffffff


	//   ....[89]....
        /*02f8*/ 	.word	0xffffffff


	//   ....[90]....
        /*02fc*/ 	.word	0xffffffff


	//   ....[91]....
        /*0300*/ 	.word	0xffffffff


	//   ....[92]....
        /*0304*/ 	.word	0xffffffff


	//   ....[93]....
        /*0308*/ 	.word	0xffffffff


	//   ....[94]....
        /*030c*/ 	.word	0xffffffff


	//   ....[95]....
        /*0310*/ 	.word	0xffffffff


	//   ....[96]....
        /*0314*/ 	.word	0xffffffff


	//   ....[97]....
        /*0318*/ 	.word	0xffffffff


	//   ....[98]....
        /*031c*/ 	.word	0xffffffff


	//   ....[99]....
        /*0320*/ 	.word	0xffffffff


	//   ....[100]....
        /*0324*/ 	.word	0xffffffff


	//   ....[101]....
        /*0328*/ 	.word	0xffffffff


	//   ....[102]....
        /*032c*/ 	.word	0xffffffff


	//   ....[103]....
        /*0330*/ 	.word	0xffffffff


	//   ....[104]....
        /*0334*/ 	.word	0xffffffff


	//   ....[105]....
        /*0338*/ 	.word	0xffffffff


	//   ....[106]....
        /*033c*/ 	.word	0xffffffff


	//   ....[107]....
        /*0340*/ 	.word	0xffffffff


	//   ....[108]....
        /*0344*/ 	.word	0xffffffff


	//   ....[109]....
        /*0348*/ 	.word	0xffffffff


	//   ....[110]....
        /*034c*/ 	.word	0xffffffff


	//   ....[111]....
        /*0350*/ 	.word	0xffffffff


	//   ....[112]....
        /*0354*/ 	.word	0xffffffff


	//   ....[113]....
        /*0358*/ 	.word	0xffffffff


	//   ....[114]....
        /*035c*/ 	.word	0xffffffff


	//   ....[115]....
        /*0360*/ 	.word	0xffffffff


	//   ....[116]....
        /*0364*/ 	.word	0xffffffff


	//   ....[117]....
        /*0368*/ 	.word	0xffffffff


	//   ....[118]....
        /*036c*/ 	.word	0xffffffff


	//   ....[119]....
        /*0370*/ 	.word	0xffffffff


	//   ....[120]....
        /*0374*/ 	.word	0xffffffff


	//   ....[121]....
        /*0378*/ 	.word	0xffffffff


	//   ....[122]....
        /*037c*/ 	.word	0xffffffff


	//   ....[123]....
        /*0380*/ 	.word	0xffffffff


	//   ....[124]....
        /*0384*/ 	.word	0xffffffff


	//   ....[125]....
        /*0388*/ 	.word	0xffffffff


	//   ....[126]....
        /*038c*/ 	.word	0xffffffff


	//   ....[127]....
        /*0390*/ 	.word	0xffffffff


	//   ....[128]....
        /*0394*/ 	.word	0xffffffff


	//   ....[129]....
        /*0398*/ 	.word	0xffffffff


	//   ....[130]....
        /*039c*/ 	.word	0xffffffff


	//   ....[131]....
        /*03a0*/ 	.word	0xffffffff


	//   ....[132]....
        /*03a4*/ 	.word	0xffffffff


	//   ....[133]....
        /*03a8*/ 	.word	0xffffffff


	//   ....[134]....
        /*03ac*/ 	.word	0xffffffff


	//   ....[135]....
        /*03b0*/ 	.word	0x0500000f


	//----- nvinfo : EIATTR_COOP_GROUP_INSTR_OFFSETS
	.align		4
.L_1662:
        /*03b4*/ 	.byte	0x04, 0x28
        /*03b6*/ 	.short	(.L_1664 - .L_1663)


	//   ....[0]....
.L_1663:
        /*03b8*/ 	.word	0x00000070


	//   ....[1]....
        /*03bc*/ 	.word	0x000001a0


	//   ....[2]....
        /*03c0*/ 	.word	0x000001f0


	//   ....[3]....
        /*03c4*/ 	.word	0x000003e0


	//   ....[4]....
        /*03c8*/ 	.word	0x00000630


	//   ....[5]....
        /*03cc*/ 	.word	0x00001610


	//   ....[6]....
        /*03d0*/ 	.word	0x00002640


	//   ....[7]....
        /*03d4*/ 	.word	0x00002690


	//   ....[8]....
        /*03d8*/ 	.word	0x00002730


	//   ....[9]....
        /*03dc*/ 	.word	0x000027b0


	//   ....[10]....
        /*03e0*/ 	.word	0x000027f0


	//   ....[11]....
        /*03e4*/ 	.word	0x00002830


	//   ....[12]....
        /*03e8*/ 	.word	0x00002860


	//   ....[13]....
        /*03ec*/ 	.word	0x00002890


	//   ....[14]....
        /*03f0*/ 	.word	0x000028c0


	//   ....[15]....
        /*03f4*/ 	.word	0x00002930


	//   ....[16]....
        /*03f8*/ 	.word	0x00002bb0


	//   ....[17]....
        /*03fc*/ 	.word	0x00002c60


	//   ....[18]....
        /*0400*/ 	.word	0x00002d00


	//   ....[19]....
        /*0404*/ 	.word	0x00002d60


	//   ....[20]....
        /*0408*/ 	.word	0x00002da0


	//   ....[21]....
        /*040c*/ 	.word	0x00002de0


	//   ....[22]....
        /*0410*/ 	.word	0x00002ea0


	//   ....[23]....
        /*0414*/ 	.word	0x00002ee0


	//   ....[24]....
        /*0418*/ 	.word	0x00002f40


	//   ....[25]....
        /*041c*/ 	.word	0x00002f80


	//   ....[26]....
        /*0420*/ 	.word	0x00003020


	//   ....[27]....
        /*0424*/ 	.word	0x00003060


	//   ....[28]....
        /*0428*/ 	.word	0x00003380


	//   ....[29]....
        /*042c*/ 	.word	0x000033e0


	//   ....[30]....
        /*0430*/ 	.word	0x00003410


	//   ....[31]....
        /*0434*/ 	.word	0x00003440


	//   ....[32]....
        /*0438*/ 	.word	0x000034b0


	//   ....[33]....
        /*043c*/ 	.word	0x000034d0


	//   ....[34]....
        /*0440*/ 	.word	0x00003510


	//   ....[35]....
        /*0444*/ 	.word	0x00003550


	//   ....[36]....
        /*0448*/ 	.word	0x00003560


	//   ....[37]....
        /*044c*/ 	.word	0x000035c0


	//   ....[38]....
        /*0450*/ 	.word	0x000038e0


	//   ....[39]....
        /*0454*/ 	.word	0x000038f0


	//   ....[40]....
        /*0458*/ 	.word	0x00003900


	//   ....[41]....
        /*045c*/ 	.word	0x00003910


	//   ....[42]....
        /*0460*/ 	.word	0x00003920


	//   ....[43]....
        /*0464*/ 	.word	0x00003930


	//   ....[44]....
        /*0468*/ 	.word	0x00003940


	//   ....[45]....
        /*046c*/ 	.word	0x00003970


	//   ....[46]....
        /*0470*/ 	.word	0x00003990


	//   ....[47]....
        /*0474*/ 	.word	0x000039f0


	//   ....[48]....
        /*0478*/ 	.word	0x00003a20


	//   ....[49]....
        /*047c*/ 	.word	0x00003a50


	//   ....[50]....
        /*0480*/ 	.word	0x00003a60


	//   ....[51]....
        /*0484*/ 	.word	0x00003a70


	//   ....[52]....
        /*0488*/ 	.word	0x00003aa0


	//   ....[53]....
        /*048c*/ 	.word	0x00003ad0


	//   ....[54]....
        /*0490*/ 	.word	0x00003b00


	//   ....[55]....
        /*0494*/ 	.word	0x00003b70


	//   ....[56]....
        /*0498*/ 	.word	0x00003ba0


	//   ....[57]....
        /*049c*/ 	.word	0x00003bd0


	//   ....[58]....
        /*04a0*/ 	.word	0x00003be0


	//   ....[59]....
        /*04a4*/ 	.word	0x00003bf0


	//   ....[60]....
        /*04a8*/ 	.word	0x00003c00


	//   ....[61]....
        /*04ac*/ 	.word	0x00003c10


	//   ....[62]....
        /*04b0*/ 	.word	0x00003c40


	//   ....[63]....
        /*04b4*/ 	.word	0x00003c50


	//   ....[64]....
        /*04b8*/ 	.word	0x00003c90


	//   ....[65]....
        /*04bc*/ 	.word	0x00003cc0


	//   ....[66]....
        /*04c0*/ 	.word	0x00003cf0


	//   ....[67]....
        /*04c4*/ 	.word	0x00003d00


	//   ....[68]....
        /*04c8*/ 	.word	0x00003d10


	//   ....[69]....
        /*04cc*/ 	.word	0x00003d20


	//   ....[70]....
        /*04d0*/ 	.word	0x000062d0


	//   ....[71]....
        /*04d4*/ 	.word	0x00006310


	//   ....[72]....
        /*04d8*/ 	.word	0x00006380


	//   ....[73]....
        /*04dc*/ 	.word	0x000063c0


	//   ....[74]....
        /*04e0*/ 	.word	0x00006400


	//   ....[75]....
        /*04e4*/ 	.word	0x00006440


	//   ....[76]....
        /*04e8*/ 	.word	0x00006480


	//   ....[77]....
        /*04ec*/ 	.word	0x00006550


	//   ....[78]....
        /*04f0*/ 	.word	0x000069a0


	//   ....[79]....
        /*04f4*/ 	.word	0x000069b0


	//   ....[80]....
        /*04f8*/ 	.word	0x000069c0


	//   ....[81]....
        /*04fc*/ 	.word	0x00006a50


	//   ....[82]....
        /*0500*/ 	.word	0x00006a90


	//   ....[83]....
        /*0504*/ 	.word	0x00006ae0


	//   ....[84]....
        /*0508*/ 	.word	0x00006b30


	//   ....[85]....
        /*050c*/ 	.word	0x00006b50


	//   ....[86]....
        /*0510*/ 	.word	0x00006b60


	//   ....[87]....
        /*0514*/ 	.word	0x00006be0


	//   ....[88]....
        /*0518*/ 	.word	0x00006c20


	//   ....[89]....
        /*051c*/ 	.word	0x00006c30


	//   ....[90]....
        /*0520*/ 	.word	0x00006c50


	//   ....[91]....
        /*0524*/ 	.word	0x00006c90


	//   ....[92]....
        /*0528*/ 	.word	0x00006d80


	//   ....[93]....
        /*052c*/ 	.word	0x00006dc0


	//   ....[94]....
        /*0530*/ 	.word	0x00006e00


	//   ....[95]....
        /*0534*/ 	.word	0x00006e40


	//   ....[96]....
        /*0538*/ 	.word	0x00006e80


	//   ....[97]....
        /*053c*/ 	.word	0x00006ec0


	//   ....[98]....
        /*0540*/ 	.word	0x00006f40


	//   ....[99]....
        /*0544*/ 	.word	0x00006fb0


	//   ....[100]....
        /*0548*/ 	.word	0x00006fe0


	//   ....[101]....
        /*054c*/ 	.word	0x00007050


	//   ....[102]....
        /*0550*/ 	.word	0x00007330


	//   ....[103]....
        /*0554*/ 	.word	0x00007340


	//   ....[104]....
        /*0558*/ 	.word	0x00007350


	//   ....[105]....
        /*055c*/ 	.word	0x00007360


	//   ....[106]....
        /*0560*/ 	.word	0x00007370


	//   ....[107]....
        /*0564*/ 	.word	0x00007380


	//   ....[108]....
        /*0568*/ 	.word	0x000073b0


	//   ....[109]....
        /*056c*/ 	.word	0x000073e0


	//   ....[110]....
        /*0570*/ 	.word	0x00007420


	//   ....[111]....
        /*0574*/ 	.word	0x00007440


	//   ....[112]....
        /*0578*/ 	.word	0x00007480


	//   ....[113]....
        /*057c*/ 	.word	0x000074c0


	//   ....[114]....
        /*0580*/ 	.word	0x00007500


	//   ....[115]....
        /*0584*/ 	.word	0x00007530


	//   ....[116]....
        /*0588*/ 	.word	0x00007560


	//   ....[117]....
        /*058c*/ 	.word	0x000075a0


	//   ....[118]....
        /*0590*/ 	.word	0x000075b0


	//   ....[119]....
        /*0594*/ 	.word	0x00007600


	//   ....[120]....
        /*0598*/ 	.word	0x00007640


	//   ....[121]....
        /*059c*/ 	.word	0x00007670


	//   ....[122]....
        /*05a0*/ 	.word	0x00007680


	//   ....[123]....
        /*05a4*/ 	.word	0x00007690


	//   ....[124]....
        /*05a8*/ 	.word	0x000076d0


	//   ....[125]....
        /*05ac*/ 	.word	0x00007700


	//   ....[126]....
        /*05b0*/ 	.word	0x00007710


	//   ....[127]....
        /*05b4*/ 	.word	0x00007720


	//   ....[128]....
        /*05b8*/ 	.word	0x00007730


	//   ....[129]....
        /*05bc*/ 	.word	0x00007770


	//   ....[130]....
        /*05c0*/ 	.word	0x00007780


	//   ....[131]....
        /*05c4*/ 	.word	0x00007790


	//   ....[132]....
        /*05c8*/ 	.word	0x000077a0


	//   ....[133]....
        /*05cc*/ 	.word	0x000077e0


	//   ....[134]....
        /*05d0*/ 	.word	0x0000b090


	//   ....[135]....
        /*05d4*/ 	.word	0x0000eb50


	//----- nvinfo : EIATTR_REG_RECONFIG
	.align		4
.L_1664:
        /*05d8*/ 	.byte	0x01, 0x54
	.zero		2


	//----- nvinfo : EIATTR_SYSCALL_OFFSETS
	.align		4
        /*05dc*/ 	.byte	0x04, 0x46
        /*05de*/ 	.short	(.L_1666 - .L_1665)


	//   ....[0]....
.L_1665:
        /*05e0*/ 	.word	0x00001270


	//   ....[1]....
        /*05e4*/ 	.word	0x00001360


	//   ....[2]....
        /*05e8*/ 	.word	0x000014c0


	//   ....[3]....
        /*05ec*/ 	.word	0x000015b0


	//----- nvinfo : EIATTR_MBARRIER_INSTR_OFFSETS
	.align		4
.L_1666:
        /*05f0*/ 	.byte	0x04, 0x39
        /*05f2*/ 	.short	(.L_1668 - .L_1667)


	//   ....[0]....
.L_1667:
        /*05f4*/ 	.word	0x00000290
        /*05f8*/ 	.word	0x000000ff
        /*05fc*/ 	.word	0x00030c00
        /*0600*/ 	.short	0x0100
        /*0602*/ 	.byte	0x06
	.zero		1


	//   ....[1]....
        /*0604*/ 	.word	0x00000390
        /*0608*/ 	.word	0x000000ff
        /*060c*/ 	.word	0x00030c10
        /*0610*/ 	.short	0x0100
        /*0612*/ 	.byte	0x08
	.zero		1


	//   ....[2]....
        /*0614*/ 	.word	0x000003a0
        /*0618*/ 	.word	0x000000ff
        /*061c*/ 	.word	0x00030c20
        /*0620*/ 	.short	0x0100
        /*0622*/ 	.byte	0x08
	.zero		1


	//   ....[3]....
        /*0624*/ 	.word	0x000003b0
        /*0628*/ 	.word	0x000000ff
        /*062c*/ 	.word	0x00030c18
        /*0630*/ 	.short	0x0100
        /*0632*/ 	.byte	0x08
	.zero		1


	//   ....[4]....
        /*0634*/ 	.word	0x000003c0
        /*0638*/ 	.word	0x000000ff
        /*063c*/ 	.word	0x00030c28
        /*0640*/ 	.short	0x0100
        /*0642*/ 	.byte	0x08
	.zero		1


	//   ....[5]....
        /*0644*/ 	.word	0x000004f0
        /*0648*/ 	.word	0x000000ff
        /*064c*/ 	.word	0x00030c30
        /*0650*/ 	.short	0x0100
        /*0652*/ 	.byte	0x08
	.zero		1


	//   ....[6]....
        /*0654*/ 	.word	0x00000500
        /*0658*/ 	.word	0x000000ff
        /*065c*/ 	.word	0x00030c40
        /*0660*/ 	.short	0x0100
        /*0662*/ 	.byte	0x08
	.zero		1


	//   ....[7]....
        /*0664*/ 	.word	0x00000510
        /*0668*/ 	.word	0x000000ff
        /*066c*/ 	.word	0x00030c38
        /*0670*/ 	.short	0x0100
        /*0672*/ 	.byte	0x08
	.zero		1


	//   ....[8]....
        /*0674*/ 	.word	0x00000520
        /*0678*/ 	.word	0x000000ff
        /*067c*/ 	.word	0x00030c48
        /*0680*/ 	.short	0x0100
        /*0682*/ 	.byte	0x08
	.zero		1


	//   ....[9]....
        /*0684*/ 	.word	0x00001650
        /*0688*/ 	.word	0x000000ec
        /*068c*/ 	.word	0x00030c00
        /*0690*/ 	.short	0x010a
        /*0692*/ 	.byte	0x3f
	.zero		1


	//   ....[10]....
        /*0694*/ 	.word	0x00001780
        /*0698*/ 	.word	0x000000ec
        /*069c*/ 	.word	0x00030c00
        /*06a0*/ 	.short	0x010a
        /*06a2*/ 	.byte	0x3f
	.zero		1


	//   ....[11]....
        /*06a4*/ 	.word	0x00002010
        /*06a8*/ 	.word	0x00000006
        /*06ac*/ 	.word	0x00030c10
        /*06b0*/ 	.short	0x010a
        /*06b2*/ 	.byte	0x3f
	.zero		1


	//   ....[12]....
        /*06b4*/ 	.word	0x00002080
        /*06b8*/ 	.word	0x00000006
        /*06bc*/ 	.word	0x00030c10
        /*06c0*/ 	.short	0x010a
        /*06c2*/ 	.byte	0x3f
	.zero		1


	//   ....[13]....
        /*06c4*/ 	.word	0x000024a0
        /*06c8*/ 	.word	0x00000006
        /*06cc*/ 	.word	0x00030c30
        /*06d0*/ 	.short	0x010a
        /*06d2*/ 	.byte	0x3f
	.zero		1


	//   ....[14]....
        /*06d4*/ 	.word	0x00002520
        /*06d8*/ 	.word	0x00000006
        /*06dc*/ 	.word	0x00030c30
        /*06e0*/ 	.short	0x010a
        /*06e2*/ 	.byte	0x3f
	.zero		1


	//   ....[15]....
        /*06e4*/ 	.word	0x000050c0
        /*06e8*/ 	.word	0x00000005
        /*06ec*/ 	.word	0x00000000
        /*06f0*/ 	.short	0x0101
        /*06f2*/ 	.byte	0x3f
	.zero		1


	//   ....[16]....
        /*06f4*/ 	.word	0x00005510
        /*06f8*/ 	.word	0x00000006
        /*06fc*/ 	.word	0x00000000
        /*0700*/ 	.short	0x0101
        /*0702*/ 	.byte	0x3f
	.zero		1


	//   ....[17]....
        /*0704*/ 	.word	0x00005d10
        /*0708*/ 	.word	0x00000007
        /*070c*/ 	.word	0x00030c10
        /*0710*/ 	.short	0x010a
        /*0712*/ 	.byte	0x3f
	.zero		1


	//   ....[18]....
        /*0714*/ 	.word	0x00005d90
        /*0718*/ 	.word	0x00000007
        /*071c*/ 	.word	0x00030c10
        /*0720*/ 	.short	0x010a
        /*0722*/ 	.byte	0x3f
	.zero		1


	//   ....[19]....
        /*0724*/ 	.word	0x000061a0
        /*0728*/ 	.word	0x00000007
        /*072c*/ 	.word	0x00030c30
        /*0730*/ 	.short	0x010a
        /*0732*/ 	.byte	0x3f
	.zero		1


	//   ....[20]....
        /*0734*/ 	.word	0x00006230
        /*0738*/ 	.word	0x00000007
        /*073c*/ 	.word	0x00030c30
        /*0740*/ 	.short	0x010a
        /*0742*/ 	.byte	0x3f
	.zero		1


	//   ....[21]....
        /*0744*/ 	.word	0x000089e0
        /*0748*/ 	.word	0x00000008
        /*074c*/ 	.word	0x00000000
        /*0750*/ 	.short	0x0101
        /*0752*/ 	.byte	0x3f
	.zero		1


	//   ....[22]....
        /*0754*/ 	.word	0x00008e50
        /*0758*/ 	.word	0x00000007
        /*075c*/ 	.word	0x00000000
        /*0760*/ 	.short	0x0101
        /*0762*/ 	.byte	0x3f
	.zero		1


	//   ....[23]....
        /*0764*/ 	.word	0x0000d1e0
        /*0768*/ 	.word	0x0000000f
        /*076c*/ 	.word	0x00030c20
        /*0770*/ 	.short	0x010a
        /*0772*/ 	.byte	0x3f
	.zero		1


	//   ....[24]....
        /*0774*/ 	.word	0x0000d780
        /*0778*/ 	.word	0x0000000f
        /*077c*/ 	.word	0x00030c40
        /*0780*/ 	.short	0x010a
        /*0782*/ 	.byte	0x3f
	.zero		1


	//   ....[25]....
        /*0784*/ 	.word	0x0000d9e0
        /*0788*/ 	.word	0x0000000f
        /*078c*/ 	.word	0x00030c28
        /*0790*/ 	.short	0x010a
        /*0792*/ 	.byte	0x3f
	.zero		1


	//   ....[26]....
        /*0794*/ 	.word	0x0000dc40
        /*0798*/ 	.word	0x0000000f
        /*079c*/ 	.word	0x00030c48
        /*07a0*/ 	.short	0x010a
        /*07a2*/ 	.byte	0x3f
	.zero		1


	//   ....[27]....
        /*07a4*/ 	.word	0x0000de40
        /*07a8*/ 	.word	0x0000000f
        /*07ac*/ 	.word	0x00030c20
        /*07b0*/ 	.short	0x010a
        /*07b2*/ 	.byte	0x3f
	.zero		1


	//   ....[28]....
        /*07b4*/ 	.word	0x0000e110
        /*07b8*/ 	.word	0x0000000f
        /*07bc*/ 	.word	0x00030c40
        /*07c0*/ 	.short	0x010a
        /*07c2*/ 	.byte	0x3f
	.zero		1


	//   ....[29]....
        /*07c4*/ 	.word	0x0000e340
        /*07c8*/ 	.word	0x0000000f
        /*07cc*/ 	.word	0x00030c28
        /*07d0*/ 	.short	0x010a
        /*07d2*/ 	.byte	0x3f
	.zero		1


	//   ....[30]....
        /*07d4*/ 	.word	0x0000e5e0
        /*07d8*/ 	.word	0x00000003
        /*07dc*/ 	.word	0x00030c40
        /*07e0*/ 	.short	0x010a
        /*07e2*/ 	.byte	0x3f
	.zero		1


	//   ....[31]....
        /*07e4*/ 	.word	0x0000e9d0
        /*07e8*/ 	.word	0x00000007
        /*07ec*/ 	.word	0x00000000
        /*07f0*/ 	.short	0x010a
        /*07f2*/ 	.byte	0x3f
	.zero		1


	//   ....[32]....
        /*07f4*/ 	.word	0x0000ea20
        /*07f8*/ 	.word	0x00000003
        /*07fc*/ 	.word	0x00000000
        /*0800*/ 	.short	0x010a
        /*0802*/ 	.byte	0x3f
	.zero		1


	//   ....[33]....
        /*0804*/ 	.word	0x0000ea80
        /*0808*/ 	.word	0x00000005
        /*080c*/ 	.word	0x00000000
        /*0810*/ 	.short	0x010a
        /*0812*/ 	.byte	0x3f
	.zero		1


	//   ....[34]....
        /*0814*/ 	.word	0x0000eab0
        /*0818*/ 	.word	0x00000003
        /*081c*/ 	.word	0x00000000
        /*0820*/ 	.short	0x010a
        /*0822*/ 	.byte	0x3f
	.zero		1


	//   ....[35]....
        /*0824*/ 	.word	0x0000eb80
        /*0828*/ 	.word	0x000000ec
        /*082c*/ 	.word	0x00030c00
        /*0830*/ 	.short	0x010a
        /*0832*/ 	.byte	0x3f
	.zero		1


	//   ....[36]....
        /*0834*/ 	.word	0x0000ebd0
        /*0838*/ 	.word	0x00000006
        /*083c*/ 	.word	0x00030c10
        /*0840*/ 	.short	0x010a
        /*0842*/ 	.byte	0x3f
	.zero		1


	//   ....[37]....
        /*0844*/ 	.word	0x0000ec20
        /*0848*/ 	.word	0x00000006
        /*084c*/ 	.word	0x00030c30
        /*0850*/ 	.short	0x010a
        /*0852*/ 	.byte	0x3f
	.zero		1


	//   ....[38]....
        /*0854*/ 	.word	0x0000ec70
        /*0858*/ 	.word	0x00000007
        /*085c*/ 	.word	0x00030c10
        /*0860*/ 	.short	0x010a
        /*0862*/ 	.byte	0x3f
	.zero		1


	//   ....[39]....
        /*0864*/ 	.word	0x0000ecc0
        /*0868*/ 	.word	0x00000007
        /*086c*/ 	.word	0x00030c30
        /*0870*/ 	.short	0x010a
        /*0872*/ 	.byte	0x3f
	.zero		1


	//   ....[40]....
        /*0874*/ 	.word	0x0000ed10
        /*0878*/ 	.word	0x0000000f
        /*087c*/ 	.word	0x00030c20
        /*0880*/ 	.short	0x010a
        /*0882*/ 	.byte	0x3f
	.zero		1


	//   ....[41]....
        /*0884*/ 	.word	0x0000ed60
        /*0888*/ 	.word	0x0000000f
        /*088c*/ 	.word	0x00030c40
        /*0890*/ 	.short	0x010a
        /*0892*/ 	.byte	0x3f
	.zero		1


	//   ....[42]....
        /*0894*/ 	.word	0x0000edb0
        /*0898*/ 	.word	0x0000000f
        /*089c*/ 	.word	0x00030c28
        /*08a0*/ 	.short	0x010a
        /*08a2*/ 	.byte	0x3f
	.zero		1


	//   ....[43]....
        /*08a4*/ 	.word	0x0000ee00
        /*08a8*/ 	.word	0x0000000f
        /*08ac*/ 	.word	0x00030c48
        /*08b0*/ 	.short	0x010a
        /*08b2*/ 	.byte	0x3f
	.zero		1


	//   ....[44]....
        /*08b4*/ 	.word	0x0000ee60
        /*08b8*/ 	.word	0x0000000f
        /*08bc*/ 	.word	0x00030c20
        /*08c0*/ 	.short	0x010a
        /*08c2*/ 	.byte	0x3f
	.zero		1


	//   ....[45]....
        /*08c4*/ 	.word	0x0000eeb0
        /*08c8*/ 	.word	0x0000000f
        /*08cc*/ 	.word	0x00030c40
        /*08d0*/ 	.short	0x010a
        /*08d2*/ 	.byte	0x3f
	.zero		1


	//   ....[46]....
        /*08d4*/ 	.word	0x0000ef00
        /*08d8*/ 	.word	0x0000000f
        /*08dc*/ 	.word	0x00030c28
        /*08e0*/ 	.short	0x010a
        /*08e2*/ 	.byte	0x3f
	.zero		1


	//   ....[47]....
        /*08e4*/ 	.word	0x0000ef50
        /*08e8*/ 	.word	0x00000003
        /*08ec*/ 	.word	0x00030c40
        /*08f0*/ 	.short	0x010a
        /*08f2*/ 	.byte	0x3f
	.zero		1


	//   ....[48]....
        /*08f4*/ 	.word	0x0000f020
        /*08f8*/ 	.word	0x00000007
        /*08fc*/ 	.word	0x00000000
        /*0900*/ 	.short	0x010a
        /*0902*/ 	.byte	0x3f
	.zero		1


	//   ....[49]....
        /*0904*/ 	.word	0x0000f070
        /*0908*/ 	.word	0x00000003
        /*090c*/ 	.word	0x00000000
        /*0910*/ 	.short	0x010a
        /*0912*/ 	.byte	0x3f
	.zero		1


	//   ....[50]....
        /*0914*/ 	.word	0x0000f0c0
        /*0918*/ 	.word	0x00000005
        /*091c*/ 	.word	0x00000000
        /*0920*/ 	.short	0x010a
        /*0922*/ 	.byte	0x3f
	.zero		1


	//----- nvinfo : EIATTR_NUM_MBARRIERS
	.align		4
.L_1668:
        /*0924*/ 	.byte	0x03, 0x38
        /*0926*/ 	.short	0x0009


	//----- nvinfo : EIATTR_EXIT_INSTR_OFFSETS
	.align		4
        /*0928*/ 	.byte	0x04, 0x1c
        /*092a*/ 	.short	(.L_1670 - .L_1669)


	//   ....[0]....
.L_1669:
        /*092c*/ 	.word	0x0000eb00


	//----- nvinfo : EIATTR_MAX_THREADS
	.align		4
.L_1670:
        /*0930*/ 	.byte	0x04, 0x05
        /*0932*/ 	.short	(.L_1672 - .L_1671)
.L_1671:
        /*0934*/ 	.word	0x00000180
        /*0938*/ 	.word	0x00000001
        /*093c*/ 	.word	0x00000001


	//----- nvinfo : EIATTR_CRS_STACK_SIZE
	.align		4
.L_1672:
        /*0940*/ 	.byte	0x04, 0x1e
        /*0942*/ 	.short	(.L_1674 - .L_1673)
.L_1673:
        /*0944*/ 	.word	0x00000000


	//----- nvinfo : EIATTR_CBANK_PARAM_SIZE
	.align		4
.L_1674:
        /*0948*/ 	.byte	0x03, 0x19
        /*094a*/ 	.short	0x06f0


	//----- nvinfo : EIATTR_PARAM_CBANK
	.align		4
        /*094c*/ 	.byte	0x04, 0x0a
        /*094e*/ 	.short	(.L_1676 - .L_1675)
	.align		4
.L_1675:
        /*0950*/ 	.word	index@(.nv.constant0._ZN7cutlass13device_kernelIN5flash11enable_sm90INS1_16FlashAttnBwdSm90INS1_25CollectiveMainloopBwdSm90ILi2ELi2ELi2EN4cute5tupleIJNS5_1CILi1EEES8_S8_EEENS6_IJNS7_ILi128EEESA_NS7_ILi64EEEEEENS_10bfloat16_tEfNS_4arch4Sm90ELb1ELb0ELb0ELb1ELb0ELb1ELb0ELb0ELi2ELi1ELi2ELi2ELb0EEENS1_21CollectiveEpilogueBwdISC_SD_SF_Li256ELb1ELb0ELi1EEENS1_25SingleTileBwdLPTSchedulerILb1ELi128ELb0EEEEEEEEEvNT_6ParamsE)
        /*0954*/ 	.short	0x0210
        /*0956*/ 	.short	0x06f0


	//----- nvinfo : EIATTR_SW_WAR
	.align		4
.L_1676:
        /*0958*/ 	.byte	0x04, 0x36
        /*095a*/ 	.short	(.L_1678 - .L_1677)
.L_1677:
        /*095c*/ 	.word	0x00000008
.L_1678:


//--------------------- .nv.info._ZN7cutlass13device_kernelIN5flash11enable_sm90INS1_16FlashAttnBwdSm90INS1_25CollectiveMainloopBwdSm90ILi2ELi2ELi2EN4cute5tupleIJNS5_1CILi1EEES8_S8_EEENS6_IJNS7_ILi128EEESA_NS7_ILi64EEEEEENS_10bfloat16_tEfNS_4arch4Sm90ELb1ELb0ELb0ELb1ELb1ELb1ELb0ELb0ELi2ELi1ELi2ELi2ELb0EEENS1_21CollectiveEpilogueBwdISC_SD_SF_Li256ELb1ELb0ELi1EEENS1_25SingleTileBwdLPTSchedulerILb1ELi128ELb1EEEEEEEEEvNT_6ParamsE --------------------------
	.section	.nv.info._ZN7cutlass13device_kernelIN5flash11enable_sm90INS1_16FlashAttnBwdSm90INS1_25CollectiveMainloopBwdSm90ILi2ELi2ELi2EN4cute5tupleIJNS5_1CILi1EEES8_S8_EEENS6_IJNS7_ILi128EEESA_NS7_ILi64EEEEEENS_10bfloat16_tEfNS_4arch4Sm90ELb1ELb0ELb0ELb1ELb1ELb1ELb0ELb0ELi2ELi1ELi2ELi2ELb0EEENS1_21CollectiveEpilogueBwdISC_SD_SF_Li256ELb1ELb0ELi1EEENS1_25SingleTileBwdLPTSchedulerILb1ELi128ELb1EEEEEEEEEvNT_6ParamsE,"",@"SHT_CUDA_INFO"
	.sectionflags	@""
	.align	4


	//----- nvinfo : EIATTR_CUDA_API_VERSION
	.align		4
        /*0000*/ 	.byte	0x04, 0x37
        /*0002*/ 	.short	(.L_1680 - .L_1679)
.L_1679:
        /*0004*/ 	.word	0x00000082


	//----- nvinfo : EIATTR_KPARAM_INFO
	.align		4
.L_1680:
        /*0008*/ 	.byte	0x04, 0x17
        /*000a*/ 	.short	(.L_1682 - .L_1681)
.L_1681:
        /*000c*/ 	.word	0x00000000
        /*0010*/ 	.short	0x0000
        /*0012*/ 	.short	0x0070
        /*0014*/ 	.byte	0x00, 0xf0, 0x01, 0x1a


	//----- nvinfo : EIATTR_SPARSE_MMA_MASK
	.align		4
.L_1682:
        /*0018*/ 	.byte	0x03, 0x50
        /*001a*/ 	.short	0x0000


	//----- nvinfo : EIATTR_MAXREG_COUNT
	.align		4
        /*001c*/ 	.byte	0x03, 0x1b
        /*001e*/ 	.short	0x00a8


	//----- nvinfo : EIATTR_NUM_BARRIERS
	.align		4
        /*0020*/ 	.byte	0x02, 0x4c
        /*0022*/ 	.byte	0x10
	.zero		1


	//----- nvinfo : EIATTR_EXTERNS
	.align		4
        /*0024*/ 	.byte	0x04, 0x0f
        /*0026*/ 	.short	(.L_1684 - .L_1683)


	//   ....[0]....
	.align		4
.L_1683:
        /*0028*/ 	.word	index@(__assertfail)


	//----- nvinfo : EIATTR_ANNOTATIONS
	.align		4
.L_1684:
        /*002c*/ 	.byte	0x04, 0x55
        /*002e*/ 	.short	(.L_1686 - .L_1685)


	//   ....[0]....
.L_1685:
        /* <DEDUP_REMOVED lines=22> */


	//----- nvinfo : EIATTR_MERCURY_ISA_VERSION
	.align		4
.L_1686:
        /*0180*/ 	.byte	0x03, 0x5f
        /*0182*/ 	.short	0x0101


	//----- nvinfo : EIATTR_INT_WARP_WIDE_INSTR_OFFSETS
	.align		4
        /*0184*/ 	.byte	0x04, 0x31
        /*0186*/ 	.short	(.L_1688 - .L_1687)


	//   ....[0]....
.L_1687:
        /*0188*/ 	.word	0x00000190


	//   ....[1]....
        /*018c*/ 	.word	0x000001c0


	//   ....[2]....
        /*0190*/ 	.word	0x0000c260


	//   ....[3]....
        /*0194*/ 	.word	0x0000c910


	//   ....[4]....
        /*0198*/ 	.word	0x0000ce40


	//----- nvinfo : EIATTR_COOP_GROUP_MASK_REGIDS
	.align		4
.L_1688:
        /*019c*/ 	.byte	0x04, 0x29
        /*019e*/ 	.short	(.L_1690 - .L_1689)


	//   ....[0]....
.L_1689:
        /*01a0*/ 	.word	0xffffffff


	//   ....[1]....
        /*01a4*/ 	.word	0xffffffff


	//   ....[2]....
        /*01a8*/ 	.word	0xffffffff


	//   ....[3]....
        /*01ac*/ 	.word	0xffffffff


	//   ....[4]....
        /*01b0*/ 	.word	0xffffffff


	//   ....[5]....
        /*01b4*/ 	.word	0xffffffff


	//   ....[6]....
        /*01b8*/ 	.word	0xffffffff


	//   ....[7]....
        /*01bc*/ 	.word	0xffffffff


	//   ....[8]....
        /*01c0*/ 	.word	0xffffffff


	//   ....[9]....
        /*01c4*/ 	.word	0xffffffff


	//   ....[10]....
        /*01c8*/ 	.word	0xffffffff


	//   ....[11]....
        /*01cc*/ 	.word	0xffffffff


	//   ....[12]....
        /*01d0*/ 	.word	0xffffffff


	//   ....[13]....
        /*01d4*/ 	.word	0xffffffff


	//   ....[14]....
        /*01d8*/ 	.word	0xffffffff


	//   ....[15]....
        /*01dc*/ 	.word	0xffffffff


	//   ....[16]....
        /*01e0*/ 	.word	0xffffffff


	//   ....[17]....
        /*01e4*/ 	.word	0xffffffff


	//   ....[18]....
        /*01e8*/ 	.word	0xffffffff


	//   ....[19]....
        /*01ec*/ 	.word	0xffffffff


	//   ....[20]....
        /*01f0*/ 	.word	0xffffffff


	//   ....[21]....
        /*01f4*/ 	.word	0xffffffff


	//   ....[22]....
        /*01f8*/ 	.word	0xffffffff


	//   ....[23]....
        /*01fc*/ 	.word	0xffffffff


	//   ....[24]....
        /*0200*/ 	.word	0xffffffff


	//   ....[25]....
        /*0204*/ 	.word	0xffffffff


	//   ....[26]....
        /*0208*/ 	.word	0xffffffff


	//   ....[27]....
        /*020c*/ 	.word	0xffffffff


	//   ....[28]....
        /*0210*/ 	.word	0xffffffff


	//   ....[29]....
        /*0214*/ 	.word	0xffffffff


	//   ....[30]....
        /*0218*/ 	.word	0xffffffff


	//   ....[31]....
        /*021c*/ 	.word	0xffffffff


	//   ....[32]....
        /*0220*/ 	.word	0xffffffff


	//   ....[33]....
        /*0224*/ 	.word	0xffffffff


	//   ....[34]....
        /*0228*/ 	.word	0xffffffff


	//   ....[35]....
        /*022c*/ 	.word	0xffffffff


	//   ....[36]....
        /*0230*/ 	.word	0xffffffff


	//   ....[37]....
        /*0234*/ 	.word	0xffffffff


	//   ....[38]....
        /*0238*/ 	.word	0xffffffff


	//   ....[39]....
        /*023c*/ 	.word	0xffffffff


	//   ....[40]....
        /*0240*/ 	.word	0xffffffff


	//   ....[41]....
        /*0244*/ 	.word	0xffffffff


	//   ....[42]....
        /*0248*/ 	.word	0xffffffff


	//   ....[43]....
        /*024c*/ 	.word	0xffffffff


	//   ....[44]....
        /*0250*/ 	.word	0xffffffff


	//   ....[45]....
        /*0254*/ 	.word	0xffffffff


	//   ....[46]....
        /*0258*/ 	.word	0xffffffff


	//   ....[47]....
        /*025c*/ 	.word	0xffffffff


	//   ....[48]....
        /*0260*/ 	.word	0xffffffff


	//   ....[49]....
        /*0264*/ 	.word	0xffffffff


	//   ....[50]....
        /*0268*/ 	.word	0xffffffff


	//   ....[51]....
        /*026c*/ 	.word	0xffffffff


	//   ....[52]....
        /*0270*/ 	.word	0xffffffff


	//   ....[53]....
        /*0274*/ 	.word	0xffffffff


	//   ....[54]....
        /*0278*/ 	.word	0xffffffff


	//   ....[55]....
        /*027c*/ 	.word	0xffffffff


	//   ....[56]....
        /*0280*/ 	.word	0xffffffff


	//   ....[57]....
        /*0284*/ 	.word	0xffffffff


	//   ....[58]....
        /*0288*/ 	.word	0xffffffff


	//   ....[59]....
        /*028c*/ 	.word	0xffffffff


	//   ....[60]....
        /*0290*/ 	.word	0xffffffff


	//   ....[61]....
        /*0294*/ 	.word	0xffffffff


	//   ....[62]....
        /*0298*/ 	.word	0xffffffff


	//   ....[63]....
        /*029c*/ 	.word	0xffffffff


	//   ....[64]....
        /*02a0*/ 	.word	0xffffffff


	//   ....[65]....
        /*02a4*/ 	.word	0xffffffff


	//   ....[66]....
        /*02a8*/ 	.word	0xffffffff


	//   ....[67]....
        /*02ac*/ 	.word	0xffffffff


	//   ....[68]....
        /*02b0*/ 	.word	0xffffffff


	//   ....[69]....
        /*02b4*/ 	.word	0xffffffff


	//   ....[70]....
        /*02b8*/ 	.word	0xffffffff


	//   ....[71]....
        /*02bc*/ 	.word	0xffffffff


	//   ....[72]....
        /*02c0*/ 	.word	0xffffffff


	//   ....[73]....
        /*02c4*/ 	.word	0xffffffff


	//   ....[74]....
        /*02c8*/ 	.word	0xffffffff


	//   ....[75]....
        /*02cc*/ 	.word	0xffffffff


	//   ....[76]....
        /*02d0*/ 	.word	0xffffffff


	//   ....[77]....
        /*02d4*/ 	.word	0xffffffff


	//   ....[78]....
        /*02d8*/ 	.word	0xffffffff


	//   ....[79]....
        /*02dc*/ 	.word	0xffffffff


	//   ....[80]....
        /*02e0*/ 	.word	0xffffffff


	//   ....[81]....
        /*02e4*/ 	.word	0xffffffff


	//   ....[82]....
        /*02e8*/ 	.word	0xffffffff


	//   ....[83]....
        /*02ec*/ 	.word	0xffffffff


	//   ....[84]....
        /*02f0*/ 	.word	0xffffffff


	//   ....[85]....
        /*02f4*/ 	.word	0xffffffff


	//   ....[86]....
        /*02f8*/ 	.word	0xffffffff


	//   ....[87]....
        /*02fc*/ 	.word	0xffffffff


	//   ....[88]....
        /*0300*/ 	.word	0xffffffff


	//   ....[89]....
        /*0304*/ 	.word	0xffffffff


	//   ....[90]....
        /*0308*/ 	.word	0xffffffff


	//   ....[91]....
        /*030c*/ 	.word	0xffffffff


	//   ....[92]....
        /*0310*/ 	.word	0xffffffff


	//   ....[93]....
        /*0314*/ 	.word	0xffffffff


	//   ....[94]....
        /*0318*/ 	.word	0xffffffff


	//   ....[95]....
        /*031c*/ 	.word	0xffffffff


	//   ....[96]....
        /*0320*/ 	.word	0xffffffff


	//   ....[97]....
        /*0324*/ 	.word	0xffffffff


	//   ....[98]....
        /*0328*/ 	.word	0xffffffff


	//   ....[99]....
        /*032c*/ 	.word	0xffffffff


	//   ....[100]....
        /*0330*/ 	.word	0xffffffff


	//   ....[101]....
        /*0334*/ 	.word	0xffffffff


	//   ....[102]....
        /*0338*/ 	.word	0xffffffff


	//   ....[103]....
        /*033c*/ 	.word	0xffffffff


	//   ....[104]....
        /*0340*/ 	.word	0xffffffff


	//   ....[105]....
        /*0344*/ 	.word	0xffffffff


	//   ....[106]....
        /*0348*/ 	.word	0xffffffff


	//   ....[107]....
        /*034c*/ 	.word	0xffffffff


	//   ....[108]....
        /*0350*/ 	.word	0xffffffff


	//   ....[109]....
        /*0354*/ 	.word	0xffffffff


	//   ....[110]....
        /*0358*/ 	.word	0xffffffff


	//   ....[111]....
        /*035c*/ 	.word	0xffffffff


	//   ....[112]....
        /*0360*/ 	.word	0xffffffff


	//   ....[113]....
        /*0364*/ 	.word	0xffffffff


	//   ....[114]....
        /*0368*/ 	.word	0xffffffff


	//   ....[115]....
        /*036c*/ 	.word	0xffffffff


	//   ....[116]....
        /*0370*/ 	.word	0xffffffff


	//   ....[117]....
        /*0374*/ 	.word	0xffffffff


	//   ....[118]....
        /*0378*/ 	.word	0xffffffff


	//   ....[119]....
        /*037c*/ 	.word	0xffffffff


	//   ....[120]....
        /*0380*/ 	.word	0xffffffff


	//   ....[121]....
        /*0384*/ 	.word	0xffffffff


	//   ....[122]....
        /*0388*/ 	.word	0xffffffff


	//   ....[123]....
        /*038c*/ 	.word	0xffffffff


	//   ....[124]....
        /*0390*/ 	.word	0xffffffff


	//   ....[125]....
        /*0394*/ 	.word	0xffffffff


	//   ....[126]....
        /*0398*/ 	.word	0xffffffff


	//   ....[127]....
        /*039c*/ 	.word	0xffffffff


	//   ....[128]....
        /*03a0*/ 	.word	0xffffffff


	//   ....[129]....
        /*03a4*/ 	.word	0xffffffff


	//   ....[130]....
        /*03a8*/ 	.word	0xffffffff


	//   ....[131]....
        /*03ac*/ 	.word	0xffffffff


	//   ....[132]....
        /*03b0*/ 	.word	0xffffffff


	//   ....[133]....
        /*03b4*/ 	.word	0xffffffff


	//   ....[134]....
        /*03b8*/ 	.word	0xffffffff


	//   ....[135]....
        /*03bc*/ 	.word	0xffffffff


	//   ....[136]....
        /*03c0*/ 	.word	0xffffffff


	//   ....[137]....
        /*03c4*/ 	.word	0xffffffff


	//   ....[138]....
        /*03c8*/ 	.word	0xffffffff


	//   ....[139]....
        /*03cc*/ 	.word	0xffffffff


	//   ....[140]....
        /*03d0*/ 	.word	0xffffffff


	//   ....[141]....
        /*03d4*/ 	.word	0x0500000f


	//   ....[142]....
        /*03d8*/ 	.word	0x0500000f


	//   ....[143]....
        /*03dc*/ 	.word	0x0500000f


	//   ....[144]....
        /*03e0*/ 	.word	0x0500000f


	//----- nvinfo : EIATTR_COOP_GROUP_INSTR_OFFSETS
	.align		4
.L_1690:
        /*03e4*/ 	.byte	0x04, 0x28
        /*03e6*/ 	.short	(.L_1692 - .L_1691)


	//   ....[0]....
.L_1691:
        /*03e8*/ 	.word	0x00000070


	//   ....[1]....
        /*03ec*/ 	.word	0x000001a0


	//   ....[2]....
        /*03f0*/ 	.word	0x000001f0


	//   ....[3]....
        /*03f4*/ 	.word	0x000003e0


	//   ....[4]....
        /*03f8*/ 	.word	0x00000630


	//   ....[5]....
        /*03fc*/ 	.word	0x00001630


	//   ....[6]....
        /*0400*/ 	.word	0x00002660


	//   ....[7]....
        /*0404*/ 	.word	0x000026b0


	//   ....[8]....
        /*0408*/ 	.word	0x00002750


	//   ....[9]....
        /*040c*/ 	.word	0x000027d0


	//   ....[10]....
        /*0410*/ 	.word	0x00002810


	//   ....[11]....
        /*0414*/ 	.word	0x00002850


	//   ....[12]....
        /*0418*/ 	.word	0x00002880


	//   ....[13]....
        /*041c*/ 	.word	0x000028b0


	//   ....[14]....
        /*0420*/ 	.word	0x000028e0


	//   ....[15]....
        /*0424*/ 	.word	0x00002950


	//   ....[16]....
        /*0428*/ 	.word	0x00002bd0


	//   ....[17]....
        /*042c*/ 	.word	0x00002c80


	//   ....[18]....
        /*0430*/ 	.word	0x00002d20


	//   ....[19]....
        /*0434*/ 	.word	0x00002d80


	//   ....[20]....
        /*0438*/ 	.word	0x00002dc0


	//   ....[21]....
        /*043c*/ 	.word	0x00002e00


	//   ....[22]....
        /*0440*/ 	.word	0x00002ec0


	//   ....[23]....
        /*0444*/ 	.word	0x00002f00


	//   ....[24]....
        /*0448*/ 	.word	0x00002f60


	//   ....[25]....
        /*044c*/ 	.word	0x00002fa0


	//   ....[26]....
        /*0450*/ 	.word	0x00003040


	//   ....[27]....
        /*0454*/ 	.word	0x00003080


	//   ....[28]....
        /*0458*/ 	.word	0x000033a0


	//   ....[29]....
        /*045c*/ 	.word	0x00003400


	//   ....[30]....
        /*0460*/ 	.word	0x00003430


	//   ....[31]....
        /*0464*/ 	.word	0x00003460


	//   ....[32]....
        /*0468*/ 	.word	0x000034d0


	//   ....[33]....
        /*046c*/ 	.word	0x000034f0


	//   ....[34]....
        /*0470*/ 	.word	0x00003530


	//   ....[35]....
        /*0474*/ 	.word	0x00003570


	//   ....[36]....
        /*0478*/ 	.word	0x00003580


	//   ....[37]....
        /*047c*/ 	.word	0x000035e0


	//   ....[38]....
        /*0480*/ 	.word	0x00003900


	//   ....[39]....
        /*0484*/ 	.word	0x00003910


	//   ....[40]....
        /*0488*/ 	.word	0x00003920


	//   ....[41]....
        /*048c*/ 	.word	0x00003930


	//   ....[42]....
        /*0490*/ 	.word	0x00003940


	//   ....[43]....
        /*0494*/ 	.word	0x00003950


	//   ....[44]....
        /*0498*/ 	.word	0x00003960


	//   ....[45]....
        /*049c*/ 	.word	0x00003990


	//   ....[46]....
        /*04a0*/ 	.word	0x000039b0


	//   ....[47]....
        /*04a4*/ 	.word	0x00003a10


	//   ....[48]....
        /*04a8*/ 	.word	0x00003a40


	//   ....[49]....
        /*04ac*/ 	.word	0x00003a70


	//   ....[50]....
        /*04b0*/ 	.word	0x00003a80


	//   ....[51]....
        /*04b4*/ 	.word	0x00003a90


	//   ....[52]....
        /*04b8*/ 	.word	0x00003ac0


	//   ....[53]....
        /*04bc*/ 	.word	0x00003af0


	//   ....[54]....
        /*04c0*/ 	.word	0x00003b20


	//   ....[55]....
        /*04c4*/ 	.word	0x00003b90


	//   ....[56]....
        /*04c8*/ 	.word	0x00003bc0


	//   ....[57]....
        /*04cc*/ 	.word	0x00003bf0


	//   ....[58]....
        /*04d0*/ 	.word	0x00003c00


	//   ....[59]....
        /*04d4*/ 	.word	0x00003c10


	//   ....[60]....
        /*04d8*/ 	.word	0x00003c20


	//   ....[61]....
        /*04dc*/ 	.word	0x00003c30


	//   ....[62]....
        /*04e0*/ 	.word	0x00003c60


	//   ....[63]....
        /*04e4*/ 	.word	0x00003c70


	//   ....[64]....
        /*04e8*/ 	.word	0x00003cb0


	//   ....[65]....
        /*04ec*/ 	.word	0x00003ce0


	//   ....[66]....
        /*04f0*/ 	.word	0x00003d10


	//   ....[67]....
        /*04f4*/ 	.word	0x00003d20


	//   ....[68]....
        /*04f8*/ 	.word	0x00003d30


	//   ....[69]....
        /*04fc*/ 	.word	0x00003d40


	//   ....[70]....
        /*0500*/ 	.word	0x000062f0


	//   ....[71]....
        /*0504*/ 	.word	0x00006330


	//   ....[72]....
        /*0508*/ 	.word	0x000063a0


	//   ....[73]....
        /*050c*/ 	.word	0x000063e0


	//   ....[74]....
        /*0510*/ 	.word	0x00006420


	//   ....[75]....
        /*0514*/ 	.word	0x00006460


	//   ....[76]....
        /*0518*/ 	.word	0x000064a0


	//   ....[77]....
        /*051c*/ 	.word	0x00006570


	//   ....[78]....
        /*0520*/ 	.word	0x000069c0


	//   ....[79]....
        /*0524*/ 	.word	0x000069d0


	//   ....[80]....
        /*0528*/ 	.word	0x000069e0


	//   ....[81]....
        /*052c*/ 	.word	0x00006a70


	//   ....[82]....
        /*0530*/ 	.word	0x00006ab0


	//   ....[83]....
        /*0534*/ 	.word	0x00006b00


	//   ....[84]....
        /*0538*/ 	.word	0x00006b50


	//   ....[85]....
        /*053c*/ 	.word	0x00006b70


	//   ....[86]....
        /*0540*/ 	.word	0x00006b80


	//   ....[87]....
        /*0544*/ 	.word	0x00006c00


	//   ....[88]....
        /*0548*/ 	.word	0x00006c40


	//   ....[89]....
        /*054c*/ 	.word	0x00006c50


	//   ....[90]....
        /*0550*/ 	.word	0x00006c70


	//   ....[91]....
        /*0554*/ 	.word	0x00006cb0


	//   ....[92]....
        /*0558*/ 	.word	0x00006da0


	//   ....[93]....
        /*055c*/ 	.word	0x00006de0


	//   ....[94]....
        /*0560*/ 	.word	0x00006e20


	//   ....[95]....
        /*0564*/ 	.word	0x00006e60


	//   ....[96]....
        /*0568*/ 	.word	0x00006ea0


	//   ....[97]....
        /*056c*/ 	.word	0x00006ee0


	//   ....[98]....
        /*0570*/ 	.word	0x00006f60


	//   ....[99]....
        /*0574*/ 	.word	0x00006fd0


	//   ....[100]....
        /*0578*/ 	.word	0x00007000


	//   ....[101]....
        /*057c*/ 	.word	0x00007070


	//   ....[102]....
        /*0580*/ 	.word	0x00007350


	//   ....[103]....
        /*0584*/ 	.word	0x00007360


	//   ....[104]....
        /*0588*/ 	.word	0x00007370


	//   ....[105]....
        /*058c*/ 	.word	0x00007380


	//   ....[106]....
        /*0590*/ 	.word	0x00007390


	//   ....[107]....
        /*0594*/ 	.word	0x000073a0


	//   ....[108]....
        /*0598*/ 	.word	0x000073d0


	//   ....[109]....
        /*059c*/ 	.word	0x00007400


	//   ....[110]....
        /*05a0*/ 	.word	0x00007440


	//   ....[111]....
        /*05a4*/ 	.word	0x00007460


	//   ....[112]....
        /*05a8*/ 	.word	0x000074a0


	//   ....[113]....
        /*05ac*/ 	.word	0x000074e0


	//   ....[114]....
        /*05b0*/ 	.word	0x00007520


	//   ....[115]....
        /*05b4*/ 	.word	0x00007550


	//   ....[116]....
        /*05b8*/ 	.word	0x00007580


	//   ....[117]....
        /*05bc*/ 	.word	0x000075c0


	//   ....[118]....
        /*05c0*/ 	.word	0x000075d0


	//   ....[119]....
        /*05c4*/ 	.word	0x00007620


	//   ....[120]....
        /*05c8*/ 	.word	0x00007660


	//   ....[121]....
        /*05cc*/ 	.word	0x00007690


	//   ....[122]....
        /*05d0*/ 	.word	0x000076a0


	//   ....[123]....
        /*05d4*/ 	.word	0x000076b0


	//   ....[124]....
        /*05d8*/ 	.word	0x000076f0


	//   ....[125]....
        /*05dc*/ 	.word	0x00007720


	//   ....[126]....
        /*05e0*/ 	.word	0x00007730


	//   ....[127]....
        /*05e4*/ 	.word	0x00007740


	//   ....[128]....
        /*05e8*/ 	.word	0x00007750


	//   ....[129]....
        /*05ec*/ 	.word	0x00007790


	//   ....[130]....
        /*05f0*/ 	.word	0x000077a0


	//   ....[131]....
        /*05f4*/ 	.word	0x000077b0


	//   ....[132]....
        /*05f8*/ 	.word	0x000077c0


	//   ....[133]....
        /*05fc*/ 	.word	0x00007800


	//   ....[134]....
        /*0600*/ 	.word	0x0000b0b0


	//   ....[135]....
        /*0604*/ 	.word	0x0000be60


	//   ....[136]....
        /*0608*/ 	.word	0x0000c190


	//   ....[137]....
        /*060c*/ 	.word	0x0000c590


	//   ....[138]....
        /*0610*/ 	.word	0x0000c840


	//   ....[139]....
        /*0614*/ 	.word	0x0000cb00


	//   ....[140]....
        /*0618*/ 	.word	0x0000cd70


	//   ....[141]....
        /*061c*/ 	.word	0x0000f470


	//   ....[142]....
        /*0620*/ 	.word	0x0000f660


	//   ....[143]....
        /*0624*/ 	.word	0x0000f6d0


	//   ....[144]....
        /*0628*/ 	.word	0x0000f740


	//----- nvinfo : EIATTR_REG_RECONFIG
	.align		4
.L_1692:
        /*062c*/ 	.byte	0x01, 0x54
	.zero		2


	//----- nvinfo : EIATTR_SYSCALL_OFFSETS
	.align		4
        /*0630*/ 	.byte	0x04, 0x46
        /*0632*/ 	.short	(.L_1694 - .L_1693)


	//   ....[0]....
.L_1693:
        /*0634*/ 	.word	0x00001290


	//   ....[1]....
        /*0638*/ 	.word	0x00001380


	//   ....[2]....
        /*063c*/ 	.word	0x000014e0


	//   ....[3]....
        /*0640*/ 	.word	0x000015d0


	//----- nvinfo : EIATTR_MBARRIER_INSTR_OFFSETS
	.align		4
.L_1694:
        /*0644*/ 	.byte	0x04, 0x39
        /*0646*/ 	.short	(.L_1696 - .L_1695)


	//   ....[0]....
.L_1695:
        /*0648*/ 	.word	0x00000290
        /*064c*/ 	.word	0x000000ff
        /*0650*/ 	.word	0x00030c00
        /*0654*/ 	.short	0x0100
        /*0656*/ 	.byte	0x06
	.zero		1


	//   ....[1]....
        /*0658*/ 	.word	0x00000390
        /*065c*/ 	.word	0x000000ff
        /*0660*/ 	.word	0x00030c10
        /*0664*/ 	.short	0x0100
        /*0666*/ 	.byte	0x08
	.zero		1


	//   ....[2]....
        /*0668*/ 	.word	0x000003a0
        /*066c*/ 	.word	0x000000ff
        /*0670*/ 	.word	0x00030c20
        /*0674*/ 	.short	0x0100
        /*0676*/ 	.byte	0x08
	.zero		1


	//   ....[3]....
        /*0678*/ 	.word	0x000003b0
        /*067c*/ 	.word	0x000000ff
        /*0680*/ 	.word	0x00030c18
        /*0684*/ 	.short	0x0100
        /*0686*/ 	.byte	0x08
	.zero		1


	//   ....[4]....
        /*0688*/ 	.word	0x000003c0
        /*068c*/ 	.word	0x000000ff
        /*0690*/ 	.word	0x00030c28
        /*0694*/ 	.short	0x0100
        /*0696*/ 	.byte	0x08
	.zero		1


	//   ....[5]....
        /*0698*/ 	.word	0x000004f0
        /*069c*/ 	.word	0x000000ff
        /*06a0*/ 	.word	0x00030c30
        /*06a4*/ 	.short	0x0100
        /*06a6*/ 	.byte	0x08
	.zero		1


	//   ....[6]....
        /*06a8*/ 	.word	0x00000500
        /*06ac*/ 	.word	0x000000ff
        /*06b0*/ 	.word	0x00030c40
        /*06b4*/ 	.short	0x0100
        /*06b6*/ 	.byte	0x08
	.zero		1


	//   ....[7]....
        /*06b8*/ 	.word	0x00000510
        /*06bc*/ 	.word	0x000000ff
        /*06c0*/ 	.word	0x00030c38
        /*06c4*/ 	.short	0x0100
        /*06c6*/ 	.byte	0x08
	.zero		1


	//   ....[8]....
        /*06c8*/ 	.word	0x00000520
        /*06cc*/ 	.word	0x000000ff
        /*06d0*/ 	.word	0x00030c48
        /*06d4*/ 	.short	0x0100
        /*06d6*/ 	.byte	0x08
	.zero		1


	//   ....[9]....
        /*06d8*/ 	.word	0x00001670
        /*06dc*/ 	.word	0x000000ec
        /*06e0*/ 	.word	0x00030c00
        /*06e4*/ 	.short	0x010a
        /*06e6*/ 	.byte	0x3f
	.zero		1


	//   ....[10]....
        /*06e8*/ 	.word	0x000017a0
        /*06ec*/ 	.word	0x000000ec
        /*06f0*/ 	.word	0x00030c00
        /*06f4*/ 	.short	0x010a
        /*06f6*/ 	.byte	0x3f
	.zero		1


	//   ....[11]....
        /*06f8*/ 	.word	0x00002030
        /*06fc*/ 	.word	0x00000006
        /*0700*/ 	.word	0x00030c10
        /*0704*/ 	.short	0x010a
        /*0706*/ 	.byte	0x3f
	.zero		1


	//   ....[12]....
        /*0708*/ 	.word	0x000020a0
        /*070c*/ 	.word	0x00000006
        /*0710*/ 	.word	0x00030c10
        /*0714*/ 	.short	0x010a
        /*0716*/ 	.byte	0x3f
	.zero		1


	//   ....[13]....
        /*0718*/ 	.word	0x000024c0
        /*071c*/ 	.word	0x00000006
        /*0720*/ 	.word	0x00030c30
        /*0724*/ 	.short	0x010a
        /*0726*/ 	.byte	0x3f
	.zero		1


	//   ....[14]....
        /*0728*/ 	.word	0x00002540
        /*072c*/ 	.word	0x00000006
        /*0730*/ 	.word	0x00030c30
        /*0734*/ 	.short	0x010a
        /*0736*/ 	.byte	0x3f
	.zero		1


	//   ....[15]....
        /*0738*/ 	.word	0x000050e0
        /*073c*/ 	.word	0x00000005
        /*0740*/ 	.word	0x00000000
        /*0744*/ 	.short	0x0101
        /*0746*/ 	.byte	0x3f
	.zero		1


	//   ....[16]....
        /*0748*/ 	.word	0x00005530
        /*074c*/ 	.word	0x00000006
        /*0750*/ 	.word	0x00000000
        /*0754*/ 	.short	0x0101
        /*0756*/ 	.byte	0x3f
	.zero		1


	//   ....[17]....
        /*0758*/ 	.word	0x00005d30
        /*075c*/ 	.word	0x00000007
        /*0760*/ 	.word	0x00030c10
        /*0764*/ 	.short	0x010a
        /*0766*/ 	.byte	0x3f
	.zero		1


	//   ....[18]....
        /*0768*/ 	.word	0x00005db0
        /*076c*/ 	.word	0x00000007
        /*0770*/ 	.word	0x00030c10
        /*0774*/ 	.short	0x010a
        /*0776*/ 	.byte	0x3f
	.zero		1


	//   ....[19]....
        /*0778*/ 	.word	0x000061c0
        /*077c*/ 	.word	0x00000007
        /*0780*/ 	.word	0x00030c30
        /*0784*/ 	.short	0x010a
        /*0786*/ 	.byte	0x3f
	.zero		1


	//   ....[20]....
        /*0788*/ 	.word	0x00006250
        /*078c*/ 	.word	0x00000007
        /*0790*/ 	.word	0x00030c30
        /*0794*/ 	.short	0x010a
        /*0796*/ 	.byte	0x3f
	.zero		1


	//   ....[21]....
        /*0798*/ 	.word	0x00008a00
        /*079c*/ 	.word	0x00000008
        /*07a0*/ 	.word	0x00000000
        /*07a4*/ 	.short	0x0101
        /*07a6*/ 	.byte	0x3f
	.zero		1


	//   ....[22]....
        /*07a8*/ 	.word	0x00008e70
        /*07ac*/ 	.word	0x00000007
        /*07b0*/ 	.word	0x00000000
        /*07b4*/ 	.short	0x0101
        /*07b6*/ 	.byte	0x3f
	.zero		1


	//   ....[23]....
        /*07b8*/ 	.word	0x0000db00
        /*07bc*/ 	.word	0x0000000f
        /*07c0*/ 	.word	0x00030c20
        /*07c4*/ 	.short	0x010a
        /*07c6*/ 	.byte	0x3f
	.zero		1


	//   ....[24]....
        /*07c8*/ 	.word	0x0000e0a0
        /*07cc*/ 	.word	0x0000000f
        /*07d0*/ 	.word	0x00030c40
        /*07d4*/ 	.short	0x010a
        /*07d6*/ 	.byte	0x3f
	.zero		1


	//   ....[25]....
        /*07d8*/ 	.word	0x0000e300
        /*07dc*/ 	.word	0x0000000f
        /*07e0*/ 	.word	0x00030c28
        /*07e4*/ 	.short	0x010a
        /*07e6*/ 	.byte	0x3f
	.zero		1


	//   ....[26]....
        /*07e8*/ 	.word	0x0000e560
        /*07ec*/ 	.word	0x0000000f
        /*07f0*/ 	.word	0x00030c48
        /*07f4*/ 	.short	0x010a
        /*07f6*/ 	.byte	0x3f
	.zero		1


	//   ....[27]....
        /*07f8*/ 	.word	0x0000e760
        /*07fc*/ 	.word	0x0000000f
        /*0800*/ 	.word	0x00030c20
        /*0804*/ 	.short	0x010a
        /*0806*/ 	.byte	0x3f
	.zero		1


	//   ....[28]....
        /*0808*/ 	.word	0x0000ea30
        /*080c*/ 	.word	0x0000000f
        /*0810*/ 	.word	0x00030c40
        /*0814*/ 	.short	0x010a
        /*0816*/ 	.byte	0x3f
	.zero		1


	//   ....[29]....
        /*0818*/ 	.word	0x0000ec60
        /*081c*/ 	.word	0x0000000f
        /*0820*/ 	.word	0x00030c28
        /*0824*/ 	.short	0x010a
        /*0826*/ 	.byte	0x3f
	.zero		1


	//   ....[30]....
        /*0828*/ 	.word	0x0000ef00
        /*082c*/ 	.word	0x00000003
        /*0830*/ 	.word	0x00030c40
        /*0834*/ 	.short	0x010a
        /*0836*/ 	.byte	0x3f
	.zero		1


	//   ....[31]....
        /*0838*/ 	.word	0x0000f2f0
        /*083c*/ 	.word	0x00000007
        /*0840*/ 	.word	0x00000000
        /*0844*/ 	.short	0x010a
        /*0846*/ 	.byte	0x3f
	.zero		1


	//   ....[32]....
        /*0848*/ 	.word	0x0000f340
        /*084c*/ 	.word	0x00000003
        /*0850*/ 	.word	0x00000000
        /*0854*/ 	.short	0x010a
        /*0856*/ 	.byte	0x3f
	.zero		1


	//   ....[33]....
        /*0858*/ 	.word	0x0000f3a0
        /*085c*/ 	.word	0x00000005
        /*0860*/ 	.word	0x00000000
        /*0864*/ 	.short	0x010a
        /*0866*/ 	.byte	0x3f
	.zero		1


	//   ....[34]....
        /*0868*/ 	.word	0x0000f3d0
        /*086c*/ 	.word	0x00000003
        /*0870*/ 	.word	0x00000000
        /*0874*/ 	.short	0x010a
        /*0876*/ 	.byte	0x3f
	.zero		1


	//   ....[35]....
        /*0878*/ 	.word	0x0000f4a0
        /*087c*/ 	.word	0x000000ec
        /*0880*/ 	.word	0x00030c00
        /*0884*/ 	.short	0x010a
        /*0886*/ 	.byte	0x3f
	.zero		1


	//   ....[36]....
        /*0888*/ 	.word	0x0000f4f0
        /*088c*/ 	.word	0x00000006
        /*0890*/ 	.word	0x00030c10
        /*0894*/ 	.short	0x010a
        /*0896*/ 	.byte	0x3f
	.zero		1


	//   ....[37]....
        /*0898*/ 	.word	0x0000f540
        /*089c*/ 	.word	0x00000006
        /*08a0*/ 	.word	0x00030c30
        /*08a4*/ 	.short	0x010a
        /*08a6*/ 	.byte	0x3f
	.zero		1


	//   ....[38]....
        /*08a8*/ 	.word	0x0000f590
        /*08ac*/ 	.word	0x00000007
        /*08b0*/ 	.word	0x00030c10
        /*08b4*/ 	.short	0x010a
        /*08b6*/ 	.byte	0x3f
	.zero		1


	//   ....[39]....
        /*08b8*/ 	.word	0x0000f5e0
        /*08bc*/ 	.word	0x00000007
        /*08c0*/ 	.word	0x00030c30
        /*08c4*/ 	.short	0x010a
        /*08c6*/ 	.byte	0x3f
	.zero		1


	//   ....[40]....
        /*08c8*/ 	.word	0x0000f780
        /*08cc*/ 	.word	0x0000000f
        /*08d0*/ 	.word	0x00030c20
        /*08d4*/ 	.short	0x010a
        /*08d6*/ 	.byte	0x3f
	.zero		1


	//   ....[41]....
        /*08d8*/ 	.word	0x0000f7d0
        /*08dc*/ 	.word	0x0000000f
        /*08e0*/ 	.word	0x00030c40
        /*08e4*/ 	.short	0x010a
        /*08e6*/ 	.byte	0x3f
	.zero		1


	//   ....[42]....
        /*08e8*/ 	.word	0x0000f820
        /*08ec*/ 	.word	0x0000000f
        /*08f0*/ 	.word	0x00030c28
        /*08f4*/ 	.short	0x010a
        /*08f6*/ 	.byte	0x3f
	.zero		1


	//   ....[43]....
        /*08f8*/ 	.word	0x0000f870
        /*08fc*/ 	.word	0x0000000f
        /*0900*/ 	.word	0x00030c48
        /*0904*/ 	.short	0x010a
        /*0906*/ 	.byte	0x3f
	.zero		1


	//   ....[44]....
        /*0908*/ 	.word	0x0000f8d0
        /*090c*/ 	.word	0x0000000f
        /*0910*/ 	.word	0x00030c20
        /*0914*/ 	.short	0x010a
        /*0916*/ 	.byte	0x3f
	.zero		1


	//   ....[45]....
        /*0918*/ 	.word	0x0000f920
        /*091c*/ 	.word	0x0000000f
        /*0920*/ 	.word	0x00030c40
        /*0924*/ 	.short	0x010a
        /*0926*/ 	.byte	0x3f
	.zero		1


	//   ....[46]....
        /*0928*/ 	.word	0x0000f970
        /*092c*/ 	.word	0x0000000f
        /*0930*/ 	.word	0x00030c28
        /*0934*/ 	.short	0x010a
        /*0936*/ 	.byte	0x3f
	.zero		1


	//   ....[47]....
        /*0938*/ 	.word	0x0000f9c0
        /*093c*/ 	.word	0x00000003
        /*0940*/ 	.word	0x00030c40
        /*0944*/ 	.short	0x010a
        /*0946*/ 	.byte	0x3f
	.zero		1


	//   ....[48]....
        /*0948*/ 	.word	0x0000fa90
        /*094c*/ 	.word	0x00000007
        /*0950*/ 	.word	0x00000000
        /*0954*/ 	.short	0x010a
        /*0956*/ 	.byte	0x3f
	.zero		1


	//   ....[49]....
        /*0958*/ 	.word	0x0000fae0
        /*095c*/ 	.word	0x00000003
        /*0960*/ 	.word	0x00000000
        /*0964*/ 	.short	0x010a
        /*0966*/ 	.byte	0x3f
	.zero		1


	//   ....[50]....
        /*0968*/ 	.word	0x0000fb30
        /*096c*/ 	.word	0x00000005
        /*0970*/ 	.word	0x00000000
        /*0974*/ 	.short	0x010a
        /*0976*/ 	.byte	0x3f
	.zero		1


	//----- nvinfo : EIATTR_NUM_MBARRIERS
	.align		4
.L_1696:
        /*0978*/ 	.byte	0x03, 0x38
        /*097a*/ 	.short	0x0009


	//----- nvinfo : EIATTR_EXIT_INSTR_OFFSETS
	.align		4
        /*097c*/ 	.byte	0x04, 0x1c
        /*097e*/ 	.short	(.L_1698 - .L_1697)


	//   ....[0]....
.L_1697:
        /*0980*/ 	.word	0x0000f420


	//----- nvinfo : EIATTR_MAX_THREADS
	.align		4
.L_1698:
        /*0984*/ 	.byte	0x04, 0x05
        /*0986*/ 	.short	(.L_1700 - .L_1699)
.L_1699:
        /*0988*/ 	.word	0x00000180
        /*098c*/ 	.word	0x00000001
        /*0990*/ 	.word	0x00000001


	//----- nvinfo : EIATTR_CRS_STACK_SIZE
	.align		4
.L_1700:
        /*0994*/ 	.byte	0x04, 0x1e
        /*0996*/ 	.short	(.L_1702 - .L_1701)
.L_1701:
        /*0998*/ 	.word	0x00000000


	//----- nvinfo : EIATTR_CBANK_PARAM_SIZE
	.align		4
.L_1702:
        /*099c*/ 	.byte	0x03, 0x19
        /*099e*/ 	.short	0x06f0


	//----- nvinfo : EIATTR_PARAM_CBANK
	.align		4
        /*09a0*/ 	.byte	0x04, 0x0a
        /*09a2*/ 	.short	(.L_1704 - .L_1703)
	.align		4
.L_1703:
        /*09a4*/ 	.word	index@(.nv.constant0._ZN7cutlass13device_kernelIN5flash11enable_sm90INS1_16FlashAttnBwdSm90INS1_25CollectiveMainloopBwdSm90ILi2ELi2ELi2EN4cute5tupleIJNS5_1CILi1EEES8_S8_EEENS6_IJNS7_ILi128EEESA_NS7_ILi64EEEEEENS_10bfloat16_tEfNS_4arch4Sm90ELb1ELb0ELb0ELb1ELb1ELb1ELb0ELb0ELi2ELi1ELi2ELi2ELb0EEENS1_21CollectiveEpilogueBwdISC_SD_SF_Li256ELb1ELb0ELi1EEENS1_25SingleTileBwdLPTSchedulerILb1ELi128ELb1EEEEEEEEEvNT_6ParamsE)
        /*09a8*/ 	.short	0x0210
        /*09aa*/ 	.short	0x06f0


	//----- nvinfo : EIATTR_SW_WAR
	.align		4
.L_1704:
        /*09ac*/ 	.byte	0x04, 0x36
        /*09ae*/ 	.short	(.L_1706 - .L_1705)
.L_1705:
        /*09b0*/ 	.word	0x00000008
.L_1706:


//--------------------- .nv.info._ZN7cutlass13device_kernelIN5flash11enable_sm90INS1_16FlashAttnBwdSm90INS1_25CollectiveMainloopBwdSm90ILi2ELi2ELi2EN4cute5tupleIJNS5_1CILi1EEES8_S8_EEENS6_IJNS7_ILi128EEESA_NS7_ILi64EEEEEENS_10bfloat16_tEfNS_4arch4Sm90ELb1ELb0ELb0ELb1ELb0ELb1ELb0ELb0ELi2ELi1ELi2ELi2ELb0EEENS1_24CollectiveEpilogueBwdGQAISC_fSF_Li256ELb1ELb0EEENS1_25SingleTileBwdLPTSchedulerILb1ELi128ELb0EEEEEEEEEvNT_6ParamsE --------------------------
	.section	.nv.info._ZN7cutlass13device_kernelIN5flash11enable_sm90INS1_16FlashAttnBwdSm90INS1_25CollectiveMainloopBwdSm90ILi2ELi2ELi2EN4cute5tupleIJNS5_1CILi1EEES8_S8_EEENS6_IJNS7_ILi128EEESA_NS7_ILi64EEEEEENS_10bfloat16_tEfNS_4arch4Sm90ELb1ELb0ELb0ELb1ELb0ELb1ELb0ELb0ELi2ELi1ELi2ELi2ELb0EEENS1_24CollectiveEpilogueBwdGQAISC_fSF_Li256ELb1ELb0EEENS1_25SingleTileBwdLPTSchedulerILb1ELi128ELb0EEEEEEEEEvNT_6ParamsE,"",@"SHT_CUDA_INFO"
	.sectionflags	@""
	.align	4


	//----- nvinfo : EIATTR_CUDA_API_VERSION
	.align		4
        /*0000*/ 	.byte	0x04, 0x37
        /*0002*/ 	.short	(.L_1708 - .L_1707)
.L_1707:
        /*0004*/ 	.word	0x00000082


	//----- nvinfo : EIATTR_KPARAM_INFO
	.align		4
.L_1708:
        /*0008*/ 	.byte	0x04, 0x17
        /*000a*/ 	.short	(.L_1710 - .L_1709)
.L_1709:
        /*000c*/ 	.word	0x00000000
        /*0010*/ 	.short	0x0000
        /*0012*/ 	.short	0x0070
        /*0014*/ 	.byte	0x00, 0xf0, 0x01, 0x1c


	//----- nvinfo : EIATTR_SPARSE_MMA_MASK
	.align		4
.L_1710:
        /*0018*/ 	.byte	0x03, 0x50
        /*001a*/ 	.short	0x0000


	//----- nvinfo : EIATTR_MAXREG_COUNT
	.align		4
        /*001c*/ 	.byte	0x03, 0x1b
        /*001e*/ 	.short	0x00a8


	//----- nvinfo : EIATTR_NUM_BARRIERS
	.align		4
        /*0020*/ 	.byte	0x02, 0x4c
        /*0022*/ 	.byte	0x10
	.zero		1


	//----- nvinfo : EIATTR_EXTERNS
	.align		4
        /*0024*/ 	.byte	0x04, 0x0f
        /*0026*/ 	.short	(.L_1712 - .L_1711)


	//   ....[0]....
	.align		4
.L_1711:
        /*0028*/ 	.word	index@(__assertfail)


	//----- nvinfo : EIATTR_ANNOTATIONS
	.align		4
.L_1712:
        /*002c*/ 	.byte	0x04, 0x55
        /*002e*/ 	.short	(.L_1714 - .L_1713)


	//   ....[0]....
.L_1713:
        /* <DEDUP_REMOVED lines=24> */


	//----- nvinfo : EIATTR_MERCURY_ISA_VERSION
	.align		4
.L_1714:
        /*0198*/ 	.byte	0x03, 0x5f
        /*019a*/ 	.short	0x0101


	//----- nvinfo : EIATTR_INT_WARP_WIDE_INSTR_OFFSETS
	.align		4
        /*019c*/ 	.byte	0x04, 0x31
        /*019e*/ 	.short	(.L_1716 - .L_1715)


	//   ....[0]....
.L_1715:
        /*01a0*/ 	.word	0x00000190


	//   ....[1]....
        /*01a4*/ 	.word	0x000001c0


	//----- nvinfo : EIATTR_COOP_GROUP_MASK_REGIDS
	.align		4
.L_1716:
        /*01a8*/ 	.byte	0x04, 0x29
        /*01aa*/ 	.short	(.L_1718 - .L_1717)


	//   ....[0]....
.L_1717:
        /*01ac*/ 	.word	0xffffffff


	//   ....[1]....
        /*01b0*/ 	.word	0xffffffff


	//   ....[2]....
        /*01b4*/ 	.word	0xffffffff


	//   ....[3]....
        /*01b8*/ 	.word	0xffffffff


	//   ....[4]....
        /*01bc*/ 	.word	0xffffffff


	//   ....[5]....
        /*01c0*/ 	.word	0xffffffff


	//   ....[6]....
        /*01c4*/ 	.word	0xffffffff


	//   ....[7]....
        /*01c8*/ 	.word	0xffffffff


	//   ....[8]....
        /*01cc*/ 	.word	0xffffffff


	//   ....[9]....
        /*01d0*/ 	.word	0xffffffff


	//   ....[10]....
        /*01d4*/ 	.word	0xffffffff


	//   ....[11]....
        /*01d8*/ 	.word	0xffffffff


	//   ....[12]....
        /*01dc*/ 	.word	0xffffffff


	//   ....[13]....
        /*01e0*/ 	.word	0xffffffff


	//   ....[14]....
        /*01e4*/ 	.word	0xffffffff


	//   ....[15]....
        /*01e8*/ 	.word	0xffffffff


	//   ....[16]....
        /*01ec*/ 	.word	0xffffffff


	//   ....[17]....
        /*01f0*/ 	.word	0xffffffff


	//   ....[18]....
        /*01f4*/ 	.word	0xffffffff


	//   ....[19]....
        /*01f8*/ 	.word	0xffffffff


	//   ....[20]....
        /*01fc*/ 	.word	0xffffffff


	//   ....[21]....
        /*0200*/ 	.word	0xffffffff


	//   ....[22]....
        /*0204*/ 	.word	0xffffffff


	//   ....[23]....
        /*0208*/ 	.word	0xffffffff


	//   ....[24]....
        /*020c*/ 	.word	0xffffffff


	//   ....[25]....
        /*0210*/ 	.word	0xffffffff


	//   ....[26]....
        /*0214*/ 	.word	0xffffffff


	//   ....[27]....
        /*0218*/ 	.word	0xffffffff


	//   ....[28]....
        /*021c*/ 	.word	0xffffffff


	//   ....[29]....
        /*0220*/ 	.word	0xffffffff


	//   ....[30]....
        /*0224*/ 	.word	0xffffffff


	//   ....[31]....
        /*0228*/ 	.word	0xffffffff


	//   ....[32]....
        /*022c*/ 	.word	0xffffffff


	//   ....[33]....
        /*0230*/ 	.word	0xffffffff


	//   ....[34]....
        /*0234*/ 	.word	0xffffffff


	//   ....[35]....
        /*0238*/ 	.word	0xffffffff


	//   ....[36]....
        /*023c*/ 	.word	0xffffffff


	//   ....[37]....
        /*0240*/ 	.word	0xffffffff


	//   ....[38]....
        /*0244*/ 	.word	0xffffffff


	//   ....[39]....
        /*0248*/ 	.word	0xffffffff


	//   ....[40]....
        /*024c*/ 	.word	0xffffffff


	//   ....[41]....
        /*0250*/ 	.word	0xffffffff


	//   ....[42]....
        /*0254*/ 	.word	0xffffffff


	//   ....[43]....
        /*0258*/ 	.word	0xffffffff


	//   ....[44]....
        /*025c*/ 	.word	0xffffffff


	//   ....[45]....
        /*0260*/ 	.word	0xffffffff


	//   ....[46]....
        /*0264*/ 	.word	0xffffffff


	//   ....[47]....
        /*0268*/ 	.word	0xffffffff


	//   ....[48]....
        /*026c*/ 	.word	0xffffffff


	//   ....[49]....
        /*0270*/ 	.word	0xffffffff


	//   ....[50]....
        /*0274*/ 	.word	0xffffffff


	//   ....[51]....
        /*0278*/ 	.word	0xffffffff


	//   ....[52]....
        /*027c*/ 	.word	0xffffffff


	//   ....[53]....
        /*0280*/ 	.word	0xffffffff


	//   ....[54]....
        /*0284*/ 	.word	0xffffffff


	//   ....[55]....
        /*0288*/ 	.word	0xffffffff


	//   ....[56]....
        /*028c*/ 	.word	0xffffffff


	//   ....[57]....
        /*0290*/ 	.word	0xffffffff


	//   ....[58]....
        /*0294*/ 	.word	0xffffffff


	//   ....[59]....
        /*0298*/ 	.word	0xffffffff


	//   ....[60]....
        /*029c*/ 	.word	0xffffffff


	//   ....[61]....
        /*02a0*/ 	.word	0xffffffff


	//   ....[62]....
        /*02a4*/ 	.word	0xffffffff


	//   ....[63]....
        /*02a8*/ 	.word	0xffffffff


	//   ....[64]....
        /*02ac*/ 	.word	0xffffffff


	//   ....[65]....
        /*02b0*/ 	.word	0xffffffff


	//   ....[66]....
        /*02b4*/ 	.word	0xffffffff


	//   ....[67]....
        /*02b8*/ 	.word	0xffffffff


	//   ....[68]....
        /*02bc*/ 	.word	0xffffffff


	//   ....[69]....
        /*02c0*/ 	.word	0xffffffff


	//   ....[70]....
        /*02c4*/ 	.word	0xffffffff


	//   ....[71]....
        /*02c8*/ 	.word	0xffffffff


	//   ....[72]....
        /*02cc*/ 	.word	0xffffffff


	//   ....[73]....
        /*02d0*/ 	.word	0xffffffff


	//   ....[74]....
        /*02d4*/ 	.word	0xffffffff


	//   ....[75]....
        /*02d8*/ 	.word	0xffffffff


	//   ....[76]....
        /*02dc*/ 	.word	0xffffffff


	//   ....[77]....
        /*02e0*/ 	.word	0xffffffff


	//   ....[78]....
        /*02e4*/ 	.word	0xffffffff


	//   ....[79]....
        /*02e8*/ 	.word	0xffffffff


	//   ....[80]....
        /*02ec*/ 	.word	0xffffffff


	//   ....[81]....
        /*02f0*/ 	.word	0xffffffff


	//   ....[82]....
        /*02f4*/ 	.word	0xffffffff


	//   ....[83]....
        /*02f8*/ 	.word	0xffffffff


	//   ....[84]....
        /*02fc*/ 	.word	0xffffffff


	//   ....[85]....
        /*0300*/ 	.word	0xffffffff


	//   ....[86]....
        /*0304*/ 	.word	0xffffffff


	//   ....[87]....
        /*0308*/ 	.word	0xffffffff


	//   ....[88]....
        /*030c*/ 	.word	0xffffffff


	//   ....[89]....
        /*0310*/ 	.word	0xffffffff


	//   ....[90]....
        /*0314*/ 	.word	0xffffffff


	//   ....[91]....
        /*0318*/ 	.word	0xffffffff


	//   ....[92]....
        /*031c*/ 	.word	0xffffffff


	//   ....[93]....
        /*0320*/ 	.word	0xffffffff


	//   ....[94]....
        /*0324*/ 	.word	0xffffffff


	//   ....[95]....
        /*0328*/ 	.word	0xffffffff


	//   ....[96]....
        /*032c*/ 	.word	0xffffffff


	//   ....[97]....
        /*0330*/ 	.word	0xffffffff


	//   ....[98]....
        /*0334*/ 	.word	0xffffffff


	//   ....[99]....
        /*0338*/ 	.word	0xffffffff


	//   ....[100]....
        /*033c*/ 	.word	0xffffffff


	//   ....[101]....
        /*0340*/ 	.word	0xffffffff


	//   ....[102]....
        /*0344*/ 	.word	0xffffffff


	//   ....[103]....
        /*0348*/ 	.word	0xffffffff


	//   ....[104]....
        /*034c*/ 	.word	0xffffffff


	//   ....[105]....
        /*0350*/ 	.word	0xffffffff


	//   ....[106]....
        /*0354*/ 	.word	0xffffffff


	//   ....[107]....
        /*0358*/ 	.word	0xffffffff


	//   ....[108]....
        /*035c*/ 	.word	0xffffffff


	//   ....[109]....
        /*0360*/ 	.word	0xffffffff


	//   ....[110]....
        /*0364*/ 	.word	0xffffffff


	//   ....[111]....
        /*0368*/ 	.word	0xffffffff


	//   ....[112]....
        /*036c*/ 	.word	0xffffffff


	//   ....[113]....
        /*0370*/ 	.word	0xffffffff


	//   ....[114]....
        /*0374*/ 	.word	0xffffffff


	//   ....[115]....
        /*0378*/ 	.word	0xffffffff


	//   ....[116]....
        /*037c*/ 	.word	0xffffffff


	//   ....[117]....
        /*0380*/ 	.word	0xffffffff


	//   ....[118]....
        /*0384*/ 	.word	0xffffffff


	//   ....[119]....
        /*0388*/ 	.word	0xffffffff


	//   ....[120]....
        /*038c*/ 	.word	0xffffffff


	//   ....[121]....
        /*0390*/ 	.word	0xffffffff


	//   ....[122]....
        /*0394*/ 	.word	0xffffffff


	//   ....[123]....
        /*0398*/ 	.word	0xffffffff


	//   ....[124]....
        /*039c*/ 	.word	0xffffffff


	//   ....[125]....
        /*03a0*/ 	.word	0xffffffff


	//   ....[126]....
        /*03a4*/ 	.word	0xffffffff


	//   ....[127]....
        /*03a8*/ 	.word	0xffffffff


	//   ....[128]....
        /*03ac*/ 	.word	0xffffffff


	//   ....[129]....
        /*03b0*/ 	.word	0xffffffff


	//   ....[130]....
        /*03b4*/ 	.word	0xffffffff


	//   ....[131]....
        /*03b8*/ 	.word	0xffffffff


	//   ....[132]....
        /*03bc*/ 	.word	0xffffffff


	//   ....[133]....
        /*03c0*/ 	.word	0xffffffff


	//   ....[134]....
        /*03c4*/ 	.word	0xffffffff


	//   ....[135]....
        /*03c8*/ 	.word	0x0500000f


	//----- nvinfo : EIATTR_COOP_GROUP_INSTR_OFFSETS
	.align		4
.L_1718:
        /*03cc*/ 	.byte	0x04, 0x28
        /*03ce*/ 	.short	(.L_1720 - .L_1719)


	//   ....[0]....
.L_1719:
        /*03d0*/ 	.word	0x00000070


	//   ....[1]....
        /*03d4*/ 	.word	0x000001a0


	//   ....[2]....
        /*03d8*/ 	.word	0x000001f0


	//   ....[3]....
        /*03dc*/ 	.word	0x000003e0


	//   ....[4]....
        /*03e0*/ 	.word	0x00000630


	//   ....[5]....
        /*03e4*/ 	.word	0x00001620


	//   ....[6]....
        /*03e8*/ 	.word	0x00002840


	//   ....[7]....
        /*03ec*/ 	.word	0x00002890


	//   ....[8]....
        /*03f0*/ 	.word	0x00002920


	//   ....[9]....
        /*03f4*/ 	.word	0x000029c0


	//   ....[10]....
        /*03f8*/ 	.word	0x00002a00


	//   ....[11]....
        /*03fc*/ 	.word	0x00002a40


	//   ....[12]....
        /*0400*/ 	.word	0x00002a70


	//   ....[13]....
        /*0404*/ 	.word	0x00002ab0


	//   ....[14]....
        /*0408*/ 	.word	0x00002af0


	//   ....[15]....
        /*040c*/ 	.word	0x00002b30


	//   ....[16]....
        /*0410*/ 	.word	0x00002b60


	//   ....[17]....
        /*0414*/ 	.word	0x00002dd0


	//   ....[18]....
        /*0418*/ 	.word	0x00002e70


	//   ....[19]....
        /*041c*/ 	.word	0x00002eb0


	//   ....[20]....
        /*0420*/ 	.word	0x00002f40


	//   ....[21]....
        /*0424*/ 	.word	0x00002fa0


	//   ....[22]....
        /*0428*/ 	.word	0x00002ff0


	//   ....[23]....
        /*042c*/ 	.word	0x00003030


	//   ....[24]....
        /*0430*/ 	.word	0x000030b0


	//   ....[25]....
        /*0434*/ 	.word	0x000030f0


	//   ....[26]....
        /*0438*/ 	.word	0x00003580


	//   ....[27]....
        /*043c*/ 	.word	0x000035b0


	//   ....[28]....
        /*0440*/ 	.word	0x00003610


	//   ....[29]....
        /*0444*/ 	.word	0x00003650


	//   ....[30]....
        /*0448*/ 	.word	0x00003690


	//   ....[31]....
        /*044c*/ 	.word	0x000036b0


	//   ....[32]....
        /*0450*/ 	.word	0x000036e0


	//   ....[33]....
        /*0454*/ 	.word	0x00003730


	//   ....[34]....
        /*0458*/ 	.word	0x00003750


	//   ....[35]....
        /*045c*/ 	.word	0x00003770


	//   ....[36]....
        /*0460*/ 	.word	0x00003790


	//   ....[37]....
        /*0464*/ 	.word	0x000037d0


	//   ....[38]....
        /*0468*/ 	.word	0x00003ac0


	//   ....[39]....
        /*046c*/ 	.word	0x00003ad0


	//   ....[40]....
        /*0470*/ 	.word	0x00003ae0


	//   ....[41]....
        /*0474*/ 	.word	0x00003af0


	//   ....[42]....
        /*0478*/ 	.word	0x00003b00


	//   ....[43]....
        /*047c*/ 	.word	0x00003b10


	//   ....[44]....
        /*0480*/ 	.word	0x00003b20


	//   ....[45]....
        /*0484*/ 	.word	0x00003b50


	//   ....[46]....
        /*0488*/ 	.word	0x00003b70


	//   ....[47]....
        /*048c*/ 	.word	0x00003bd0


	//   ....[48]....
        /*0490*/ 	.word	0x00003c00


	//   ....[49]....
        /*0494*/ 	.word	0x00003c30


	//   ....[50]....
        /*0498*/ 	.word	0x00003c40


	//   ....[51]....
        /*049c*/ 	.word	0x00003c50


	//   ....[52]....
        /*04a0*/ 	.word	0x00003c80


	//   ....[53]....
        /*04a4*/ 	.word	0x00003cb0


	//   ....[54]....
        /*04a8*/ 	.word	0x00003ce0


	//   ....[55]....
        /*04ac*/ 	.word	0x00003d50


	//   ....[56]....
        /*04b0*/ 	.word	0x00003d80


	//   ....[57]....
        /*04b4*/ 	.word	0x00003db0


	//   ....[58]....
        /*04b8*/ 	.word	0x00003dc0


	//   ....[59]....
        /*04bc*/ 	.word	0x00003dd0


	//   ....[60]....
        /*04c0*/ 	.word	0x00003de0


	//   ....[61]....
        /*04c4*/ 	.word	0x00003df0


	//   ....[62]....
        /*04c8*/ 	.word	0x00003e20


	//   ....[63]....
        /*04cc*/ 	.word	0x00003e30


	//   ....[64]....
        /*04d0*/ 	.word	0x00003e70


	//   ....[65]....
        /*04d4*/ 	.word	0x00003ea0


	//   ....[66]....
        /*04d8*/ 	.word	0x00003ed0


	//   ....[67]....
        /*04dc*/ 	.word	0x00003ee0


	//   ....[68]....
        /*04e0*/ 	.word	0x00003ef0


	//   ....[69]....
        /*04e4*/ 	.word	0x00003f00


	//   ....[70]....
        /*04e8*/ 	.word	0x000064f0


	//   ....[71]....
        /*04ec*/ 	.word	0x00006530


	//   ....[72]....
        /*04f0*/ 	.word	0x000065a0


	//   ....[73]....
        /*04f4*/ 	.word	0x000065e0


	//   ....[74]....
        /*04f8*/ 	.word	0x00006620


	//   ....[75]....
        /*04fc*/ 	.word	0x00006660


	//   ....[76]....
        /*0500*/ 	.word	0x000066a0


	//   ....[77]....
        /*0504*/ 	.word	0x000068e0


	//   ....[78]....
        /*0508*/ 	.word	0x00006a60


	//   ....[79]....
        /*050c*/ 	.word	0x00006bd0


	//   ....[80]....
        /*0510*/ 	.word	0x00006be0


	//   ....[81]....
        /*0514*/ 	.word	0x00006bf0


	//   ....[82]....
        /*0518*/ 	.word	0x00006c90


	//   ....[83]....
        /*051c*/ 	.word	0x00006cd0


	//   ....[84]....
        /*0520*/ 	.word	0x00006d10


	//   ....[85]....
        /*0524*/ 	.word	0x00006d50


	//   ....[86]....
        /*0528*/ 	.word	0x00006d70


	//   ....[87]....
        /*052c*/ 	.word	0x00006d90


	//   ....[88]....
        /*0530*/ 	.word	0x00006dc0


	//   ....[89]....
        /*0534*/ 	.word	0x00006e30


	//   ....[90]....
        /*0538*/ 	.word	0x00006e60


	//   ....[91]....
        /*053c*/ 	.word	0x00006e70


	//   ....[92]....
        /*0540*/ 	.word	0x00006eb0


	//   ....[93]....
        /*0544*/ 	.word	0x00006fd0


	//   ....[94]....
        /*0548*/ 	.word	0x00007010


	//   ....[95]....
        /*054c*/ 	.word	0x00007050


	//   ....[96]....
        /*0550*/ 	.word	0x000070a0


	//   ....[97]....
        /*0554*/ 	.word	0x000070d0


	//   ....[98]....
        /*0558*/ 	.word	0x000070f0


	//   ....[99]....
        /*055c*/ 	.word	0x00007130


	//   ....[100]....
        /*0560*/ 	.word	0x000071b0


	//   ....[101]....
        /*0564*/ 	.word	0x00007200


	//   ....[102]....
        /*0568*/ 	.word	0x00007560


	//   ....[103]....
        /*056c*/ 	.word	0x00007570


	//   ....[104]....
        /*0570*/ 	.word	0x00007580


	//   ....[105]....
        /*0574*/ 	.word	0x00007590


	//   ....[106]....
        /*0578*/ 	.word	0x000075a0


	//   ....[107]....
        /*057c*/ 	.word	0x000075b0


	//   ....[108]....
        /*0580*/ 	.word	0x000075e0


	//   ....[109]....
        /*0584*/ 	.word	0x00007610


	//   ....[110]....
        /*0588*/ 	.word	0x00007650


	//   ....[111]....
        /*058c*/ 	.word	0x00007670


	//   ....[112]....
        /*0590*/ 	.word	0x000076b0


	//   ....[113]....
        /*0594*/ 	.word	0x000076d0


	//   ....[114]....
        /*0598*/ 	.word	0x00007710


	//   ....[115]....
        /*059c*/ 	.word	0x00007740


	//   ....[116]....
        /*05a0*/ 	.word	0x000077a0


	//   ....[117]....
        /*05a4*/ 	.word	0x000077d0


	//   ....[118]....
        /*05a8*/ 	.word	0x000077f0


	//   ....[119]....
        /*05ac*/ 	.word	0x00007800


	//   ....[120]....
        /*05b0*/ 	.word	0x00007860


	//   ....[121]....
        /*05b4*/ 	.word	0x000078a0


	//   ....[122]....
        /*05b8*/ 	.word	0x000078e0


	//   ....[123]....
        /*05bc*/ 	.word	0x000078f0


	//   ....[124]....
        /*05c0*/ 	.word	0x00007930


	//   ....[125]....
        /*05c4*/ 	.word	0x00007950


	//   ....[126]....
        /*05c8*/ 	.word	0x00007960


	//   ....[127]....
        /*05cc*/ 	.word	0x00007970


	//   ....[128]....
        /*05d0*/ 	.word	0x00007980


	//   ....[129]....
        /*05d4*/ 	.word	0x000079c0


	//   ....[130]....
        /*05d8*/ 	.word	0x00007a00


	//   ....[131]....
        /*05dc*/ 	.word	0x00007a40


	//   ....[132]....
        /*05e0*/ 	.word	0x00007a60


	//   ....[133]....
        /*05e4*/ 	.word	0x00007a90


	//   ....[134]....
        /*05e8*/ 	.word	0x00009c30


	//   ....[135]....
        /*05ec*/ 	.word	0x0000d6f0


	//----- nvinfo : EIATTR_REG_RECONFIG
	.align		4
.L_1720:
        /*05f0*/ 	.byte	0x01, 0x54
	.zero		2


	//----- nvinfo : EIATTR_SYSCALL_OFFSETS
	.align		4
        /*05f4*/ 	.byte	0x04, 0x46
        /*05f6*/ 	.short	(.L_1722 - .L_1721)


	//   ....[0]....
.L_1721:
        /*05f8*/ 	.word	0x00001280


	//   ....[1]....
        /*05fc*/ 	.word	0x00001370


	//   ....[2]....
        /*0600*/ 	.word	0x000014d0


	//   ....[3]....
        /*0604*/ 	.word	0x000015c0


	//----- nvinfo : EIATTR_MBARRIER_INSTR_OFFSETS
	.align		4
.L_1722:
        /*0608*/ 	.byte	0x04, 0x39
        /*060a*/ 	.short	(.L_1724 - .L_1723)


	//   ....[0]....
.L_1723:
        /*060c*/ 	.word	0x00000290
        /*0610*/ 	.word	0x000000ff
        /*0614*/ 	.word	0x00030c00
        /*0618*/ 	.short	0x0100
        /*061a*/ 	.byte	0x06
	.zero		1


	//   ....[1]....
        /*061c*/ 	.word	0x00000390
        /*0620*/ 	.word	0x000000ff
        /*0624*/ 	.word	0x00030c10
        /*0628*/ 	.short	0x0100
        /*062a*/ 	.byte	0x08
	.zero		1


	//   ....[2]....
        /*062c*/ 	.word	0x000003a0
        /*0630*/ 	.word	0x000000ff
        /*0634*/ 	.word	0x00030c20
        /*0638*/ 	.short	0x0100
        /*063a*/ 	.byte	0x08
	.zero		1


	//   ....[3]....
        /*063c*/ 	.word	0x000003b0
        /*0640*/ 	.word	0x000000ff
        /*0644*/ 	.word	0x00030c18
        /*0648*/ 	.short	0x0100
        /*064a*/ 	.byte	0x08
	.zero		1


	//   ....[4]....
        /*064c*/ 	.word	0x000003c0
        /*0650*/ 	.word	0x000000ff
        /*0654*/ 	.word	0x00030c28
        /*0658*/ 	.short	0x0100
        /*065a*/ 	.byte	0x08
	.zero		1


	//   ....[5]....
        /*065c*/ 	.word	0x000004f0
        /*0660*/ 	.word	0x000000ff
        /*0664*/ 	.word	0x00030c30
        /*0668*/ 	.short	0x0100
        /*066a*/ 	.byte	0x08
	.zero		1


	//   ....[6]....
        /*066c*/ 	.word	0x00000500
        /*0670*/ 	.word	0x000000ff
        /*0674*/ 	.word	0x00030c40
        /*0678*/ 	.short	0x0100
        /*067a*/ 	.byte	0x08
	.zero		1


	//   ....[7]....
        /*067c*/ 	.word	0x00000510
        /*0680*/ 	.word	0x000000ff
        /*0684*/ 	.word	0x00030c38
        /*0688*/ 	.short	0x0100
        /*068a*/ 	.byte	0x08
	.zero		1


	//   ....[8]....
        /*068c*/ 	.word	0x00000520
        /*0690*/ 	.word	0x000000ff
        /*0694*/ 	.word	0x00030c48
        /*0698*/ 	.short	0x0100
        /*069a*/ 	.byte	0x08
	.zero		1


	//   ....[9]....
        /*069c*/ 	.word	0x00001660
        /*06a0*/ 	.word	0x000000ec
        /*06a4*/ 	.word	0x00030c00
        /*06a8*/ 	.short	0x010a
        /*06aa*/ 	.byte	0x3f
	.zero		1


	//   ....[10]....
        /*06ac*/ 	.word	0x00001790
        /*06b0*/ 	.word	0x000000ec
        /*06b4*/ 	.word	0x00030c00
        /*06b8*/ 	.short	0x010a
        /*06ba*/ 	.byte	0x3f
	.zero		1


	//   ....[11]....
        /*06bc*/ 	.word	0x00002210
        /*06c0*/ 	.word	0x00000006
        /*06c4*/ 	.word	0x00030c10
        /*06c8*/ 	.short	0x010a
        /*06ca*/ 	.byte	0x3f
	.zero		1


	//   ....[12]....
        /*06cc*/ 	.word	0x00002280
        /*06d0*/ 	.word	0x00000006
        /*06d4*/ 	.word	0x00030c10
        /*06d8*/ 	.short	0x010a
        /*06da*/ 	.byte	0x3f
	.zero		1


	//   ....[13]....
        /*06dc*/ 	.word	0x000026a0
        /*06e0*/ 	.word	0x00000006
        /*06e4*/ 	.word	0x00030c30
        /*06e8*/ 	.short	0x010a
        /*06ea*/ 	.byte	0x3f
	.zero		1


	//   ....[14]....
        /*06ec*/ 	.word	0x00002720
        /*06f0*/ 	.word	0x00000006
        /*06f4*/ 	.word	0x00030c30
        /*06f8*/ 	.short	0x010a
        /*06fa*/ 	.byte	0x3f
	.zero		1


	//   ....[15]....
        /*06fc*/ 	.word	0x000052e0
        /*0700*/ 	.word	0x00000005
        /*0704*/ 	.word	0x00000000
        /*0708*/ 	.short	0x0101
        /*070a*/ 	.byte	0x3f
	.zero		1


	//   ....[16]....
        /*070c*/ 	.word	0x00005730
        /*0710*/ 	.word	0x00000006
        /*0714*/ 	.word	0x00000000
        /*0718*/ 	.short	0x0101
        /*071a*/ 	.byte	0x3f
	.zero		1


	//   ....[17]....
        /*071c*/ 	.word	0x00005f30
        /*0720*/ 	.word	0x00000007
        /*0724*/ 	.word	0x00030c10
        /*0728*/ 	.short	0x010a
        /*072a*/ 	.byte	0x3f
	.zero		1


	//   ....[18]....
        /*072c*/ 	.word	0x00005fb0
        /*0730*/ 	.word	0x00000007
        /*0734*/ 	.word	0x00030c10
        /*0738*/ 	.short	0x010a
        /*073a*/ 	.byte	0x3f
	.zero		1


	//   ....[19]....
        /*073c*/ 	.word	0x000063c0
        /*0740*/ 	.word	0x00000007
        /*0744*/ 	.word	0x00030c30
        /*0748*/ 	.short	0x010a
        /*074a*/ 	.byte	0x3f
	.zero		1


	//   ....[20]....
        /*074c*/ 	.word	0x00006450
        /*0750*/ 	.word	0x00000007
        /*0754*/ 	.word	0x00030c30
        /*0758*/ 	.short	0x010a
        /*075a*/ 	.byte	0x3f
	.zero		1


	//   ....[21]....
        /*075c*/ 	.word	0x00008c10
        /*0760*/ 	.word	0x00000008
        /*0764*/ 	.word	0x00000000
        /*0768*/ 	.short	0x0101
        /*076a*/ 	.byte	0x3f
	.zero		1


	//   ....[22]....
        /*076c*/ 	.word	0x00009080
        /*0770*/ 	.word	0x00000007
        /*0774*/ 	.word	0x00000000
        /*0778*/ 	.short	0x0101
        /*077a*/ 	.byte	0x3f
	.zero		1


	//   ....[23]....
        /*077c*/ 	.word	0x0000bd80
        /*0780*/ 	.word	0x0000000f
        /*0784*/ 	.word	0x00030c20
        /*0788*/ 	.short	0x010a
        /*078a*/ 	.byte	0x3f
	.zero		1


	//   ....[24]....
        /*078c*/ 	.word	0x0000c320
        /*0790*/ 	.word	0x0000000f
        /*0794*/ 	.word	0x00030c40
        /*0798*/ 	.short	0x010a
        /*079a*/ 	.byte	0x3f
	.zero		1


	//   ....[25]....
        /*079c*/ 	.word	0x0000c580
        /*07a0*/ 	.word	0x0000000f
        /*07a4*/ 	.word	0x00030c28
        /*07a8*/ 	.short	0x010a
        /*07aa*/ 	.byte	0x3f
	.zero		1


	//   ....[26]....
        /*07ac*/ 	.word	0x0000c7e0
        /*07b0*/ 	.word	0x0000000f
        /*07b4*/ 	.word	0x00030c48
        /*07b8*/ 	.short	0x010a
        /*07ba*/ 	.byte	0x3f
	.zero		1


	//   ....[27]....
        /*07bc*/ 	.word	0x0000c9e0
        /*07c0*/ 	.word	0x0000000f
        /*07c4*/ 	.word	0x00030c20
        /*07c8*/ 	.short	0x010a
        /*07ca*/ 	.byte	0x3f
	.zero		1


	//   ....[28]....
        /*07cc*/ 	.word	0x0000ccb0
        /*07d0*/ 	.word	0x0000000f
        /*07d4*/ 	.word	0x00030c40
        /*07d8*/ 	.short	0x010a
        /*07da*/ 	.byte	0x3f
	.zero		1


	//   ....[29]....
        /*07dc*/ 	.word	0x0000cee0
        /*07e0*/ 	.word	0x0000000f
        /*07e4*/ 	.word	0x00030c28
        /*07e8*/ 	.short	0x010a
        /*07ea*/ 	.byte	0x3f
	.zero		1


	//   ....[30]....
        /*07ec*/ 	.word	0x0000d180
        /*07f0*/ 	.word	0x00000003
        /*07f4*/ 	.word	0x00030c40
        /*07f8*/ 	.short	0x010a
        /*07fa*/ 	.byte	0x3f
	.zero		1


	//   ....[31]....
        /*07fc*/ 	.word	0x0000d570
        /*0800*/ 	.word	0x00000007
        /*0804*/ 	.word	0x00000000
        /*0808*/ 	.short	0x010a
        /*080a*/ 	.byte	0x3f
	.zero		1


	//   ....[32]....
        /*080c*/ 	.word	0x0000d5c0
        /*0810*/ 	.word	0x00000003
        /*0814*/ 	.word	0x00000000
        /*0818*/ 	.short	0x010a
        /*081a*/ 	.byte	0x3f
	.zero		1


	//   ....[33]....
        /*081c*/ 	.word	0x0000d620
        /*0820*/ 	.word	0x00000005
        /*0824*/ 	.word	0x00000000
        /*0828*/ 	.short	0x010a
        /*082a*/ 	.byte	0x3f
	.zero		1


	//   ....[34]....
        /*082c*/ 	.word	0x0000d650
        /*0830*/ 	.word	0x00000003
        /*0834*/ 	.word	0x00000000
        /*0838*/ 	.short	0x010a
        /*083a*/ 	.byte	0x3f
	.zero		1


	//   ....[35]....
        /*083c*/ 	.word	0x0000d720
        /*0840*/ 	.word	0x000000ec
        /*0844*/ 	.word	0x00030c00
        /*0848*/ 	.short	0x010a
        /*084a*/ 	.byte	0x3f
	.zero		1


	//   ....[36]....
        /*084c*/ 	.word	0x0000d770
        /*0850*/ 	.word	0x00000006
        /*0854*/ 	.word	0x00030c10
        /*0858*/ 	.short	0x010a
        /*085a*/ 	.byte	0x3f
	.zero		1


	//   ....[37]....
        /*085c*/ 	.word	0x0000d7c0
        /*0860*/ 	.word	0x00000006
        /*0864*/ 	.word	0x00030c30
        /*0868*/ 	.short	0x010a
        /*086a*/ 	.byte	0x3f
	.zero		1


	//   ....[38]....
        /*086c*/ 	.word	0x0000d810
        /*0870*/ 	.word	0x00000007
        /*0874*/ 	.word	0x00030c10
        /*0878*/ 	.short	0x010a
        /*087a*/ 	.byte	0x3f
	.zero		1


	//   ....[39]....
        /*087c*/ 	.word	0x0000d860
        /*0880*/ 	.word	0x00000007
        /*0884*/ 	.word	0x00030c30
        /*0888*/ 	.short	0x010a
        /*088a*/ 	.byte	0x3f
	.zero		1


	//   ....[40]....
        /*088c*/ 	.word	0x0000d8b0
        /*0890*/ 	.word	0x0000000f
        /*0894*/ 	.word	0x00030c20
        /*0898*/ 	.short	0x010a
        /*089a*/ 	.byte	0x3f
	.zero		1


	//   ....[41]....
        /*089c*/ 	.word	0x0000d900
        /*08a0*/ 	.word	0x0000000f
        /*08a4*/ 	.word	0x00030c40
        /*08a8*/ 	.short	0x010a
        /*08aa*/ 	.byte	0x3f
	.zero		1


	//   ....[42]....
        /*08ac*/ 	.word	0x0000d950
        /*08b0*/ 	.word	0x0000000f
        /*08b4*/ 	.word	0x00030c28
        /*08b8*/ 	.short	0x010a
        /*08ba*/ 	.byte	0x3f
	.zero		1


	//   ....[43]....
        /*08bc*/ 	.word	0x0000d9a0
        /*08c0*/ 	.word	0x0000000f
        /*08c4*/ 	.word	0x00030c48
        /*08c8*/ 	.short	0x010a
        /*08ca*/ 	.byte	0x3f
	.zero		1


	//   ....[44]....
        /*08cc*/ 	.word	0x0000da00
        /*08d0*/ 	.word	0x0000000f
        /*08d4*/ 	.word	0x00030c20
        /*08d8*/ 	.short	0x010a
        /*08da*/ 	.byte	0x3f
	.zero		1


	//   ....[45]....
        /*08dc*/ 	.word	0x0000da50
        /*08e0*/ 	.word	0x0000000f
        /*08e4*/ 	.word	0x00030c40
        /*08e8*/ 	.short	0x010a
        /*08ea*/ 	.byte	0x3f
	.zero		1


	//   ....[46]....
        /*08ec*/ 	.word	0x0000daa0
        /*08f0*/ 	.word	0x0000000f
        /*08f4*/ 	.word	0x00030c28
        /*08f8*/ 	.short	0x010a
        /*08fa*/ 	.byte	0x3f
	.zero		1


	//   ....[47]....
        /*08fc*/ 	.word	0x0000daf0
        /*0900*/ 	.word	0x00000003
        /*0904*/ 	.word	0x00030c40
        /*0908*/ 	.short	0x010a
        /*090a*/ 	.byte	0x3f
	.zero		1


	//   ....[48]....
        /*090c*/ 	.word	0x0000dbc0
        /*0910*/ 	.word	0x00000007
        /*0914*/ 	.word	0x00000000
        /*0918*/ 	.short	0x010a
        /*091a*/ 	.byte	0x3f
	.zero		1


	//   ....[49]....
        /*091c*/ 	.word	0x0000dc10
        /*0920*/ 	.word	0x00000003
        /*0924*/ 	.word	0x00000000
        /*0928*/ 	.short	0x010a
        /*092a*/ 	.byte	0x3f
	.zero		1


	//   ....[50]....
        /*092c*/ 	.word	0x0000dc60
        /*0930*/ 	.word	0x00000005
        /*0934*/ 	.word	0x00000000
        /*0938*/ 	.short	0x010a
        /*093a*/ 	.byte	0x3f
	.zero		1


	//----- nvinfo : EIATTR_NUM_MBARRIERS
	.align		4
.L_1724:
        /*093c*/ 	.byte	0x03, 0x38
        /*093e*/ 	.short	0x0009


	//----- nvinfo : EIATTR_EXIT_INSTR_OFFSETS
	.align		4
        /*0940*/ 	.byte	0x04, 0x1c
        /*0942*/ 	.short	(.L_1726 - .L_1725)


	//   ....[0]....
.L_1725:
        /*0944*/ 	.word	0x0000d6a0


	//----- nvinfo : EIATTR_MAX_THREADS
	.align		4
.L_1726:
        /*0948*/ 	.byte	0x04, 0x05
        /*094a*/ 	.short	(.L_1728 - .L_1727)
.L_1727:
        /*094c*/ 	.word	0x00000180
        /*0950*/ 	.word	0x00000001
        /*0954*/ 	.word	0x00000001


	//----- nvinfo : EIATTR_CRS_STACK_SIZE
	.align		4
.L_1728:
        /*0958*/ 	.byte	0x04, 0x1e
        /*095a*/ 	.short	(.L_1730 - .L_1729)
.L_1729:
        /*095c*/ 	.word	0x00000000


	//----- nvinfo : EIATTR_CBANK_PARAM_SIZE
	.align		4
.L_1730:
        /*0960*/ 	.byte	0x03, 0x19
        /*0962*/ 	.short	0x0770


	//----- nvinfo : EIATTR_PARAM_CBANK
	.align		4
        /*0964*/ 	.byte	0x04, 0x0a
        /*0966*/ 	.short	(.L_1732 - .L_1731)
	.align		4
.L_1731:
        /*0968*/ 	.word	index@(.nv.constant0._ZN7cutlass13device_kernelIN5flash11enable_sm90INS1_16FlashAttnBwdSm90INS1_25CollectiveMainloopBwdSm90ILi2ELi2ELi2EN4cute5tupleIJNS5_1CILi1EEES8_S8_EEENS6_IJNS7_ILi128EEESA_NS7_ILi64EEEEEENS_10bfloat16_tEfNS_4arch4Sm90ELb1ELb0ELb0ELb1ELb0ELb1ELb0ELb0ELi2ELi1ELi2ELi2ELb0EEENS1_24CollectiveEpilogueBwdGQAISC_fSF_Li256ELb1ELb0EEENS1_25SingleTileBwdLPTSchedulerILb1ELi128ELb0EEEEEEEEEvNT_6ParamsE)
        /*096c*/ 	.short	0x0210
        /*096e*/ 	.short	0x0770


	//----- nvinfo : EIATTR_SW_WAR
	.align		4
.L_1732:
        /*0970*/ 	.byte	0x04, 0x36
        /*0972*/ 	.short	(.L_1734 - .L_1733)
.L_1733:
        /*0974*/ 	.word	0x00000008
.L_1734:


//--------------------- .nv.info._ZN7cutlass13device_kernelIN5flash32FlashAttnBwdPostprocessConvertdQIN4cute5tupleIJNS3_1CILi128EEENS5_ILi64EEEEEENS_10bfloat16_tEfNS_4arch4Sm90ELi256ENS3_8TiledMMAINS3_8MMA_AtomIJNS3_4SM904GMMA27MMA_64x64x16_F32BF16BF16_RSILNSF_5MajorE0ELSH_1ELNSF_7ScaleInE1ELSI_1EEEEEENS3_6LayoutINS4_IJNS5_ILi2EEENS5_ILi1EEESN_EEENS4_IJSN_NS5_ILi0EEESP_EEEEENS4_IJNS3_10UnderscoreESS_SS_EEEEELb0EEEEEvNT_6ParamsE --------------------------
	.section	.nv.info._ZN7cutlass13device_kernelIN5flash32FlashAttnBwdPostprocessConvertdQIN4cute5tupleIJNS3_1CILi128EEENS5_ILi64EEEEEENS_10bfloat16_tEfNS_4arch4Sm90ELi256ENS3_8TiledMMAINS3_8MMA_AtomIJNS3_4SM904GMMA27MMA_64x64x16_F32BF16BF16_RSILNSF_5MajorE0ELSH_1ELNSF_7ScaleInE1ELSI_1EEEEEENS3_6LayoutINS4_IJNS5_ILi2EEENS5_ILi1EEESN_EEENS4_IJSN_NS5_ILi0EEESP_EEEEENS4_IJNS3_10UnderscoreESS_SS_EEEEELb0EEEEEvNT_6ParamsE,"",@"SHT_CUDA_INFO"
	.sectionflags	@""
	.align	4


	//----- nvinfo : EIATTR_CUDA_API_VERSION
	.align		4
        /*0000*/ 	.byte	0x04, 0x37
        /*0002*/ 	.short	(.L_1736 - .L_1735)
.L_1735:
        /*0004*/ 	.word	0x00000082


	//----- nvinfo : EIATTR_KPARAM_INFO
	.align		4
.L_1736:
        /*0008*/ 	.byte	0x04, 0x17
        /*000a*/ 	.short	(.L_1738 - .L_1737)
.L_1737:
        /*000c*/ 	.word	0x00000000
        /*0010*/ 	.short	0x0000
        /*0012*/ 	.short	0x0000
        /*0014*/ 	.byte	0x00, 0xf0, 0xc1, 0x01


	//----- nvinfo : EIATTR_SPARSE_MMA_MASK
	.align		4
.L_1738:
        /*0018*/ 	.byte	0x03, 0x50
        /*001a*/ 	.short	0x0000


	//----- nvinfo : EIATTR_MAXREG_COUNT
	.align		4
        /*001c*/ 	.byte	0x03, 0x1b
        /*001e*/ 	.short	0x0080


	//----- nvinfo : EIATTR_NUM_BARRIERS
	.align		4
        /*0020*/ 	.byte	0x02, 0x4c
        /*0022*/ 	.byte	0x01
	.zero		1


	//----- nvinfo : EIATTR_MERCURY_ISA_VERSION
	.align		4
        /*0024*/ 	.byte	0x03, 0x5f
        /*0026*/ 	.short	0x0101


	//----- nvinfo : EIATTR_MBARRIER_INSTR_OFFSETS
	.align		4
        /*0028*/ 	.byte	0x04, 0x39
        /*002a*/ 	.short	(.L_1740 - .L_1739)


	//   ....[0]....
.L_1739:
        /*002c*/ 	.word	0x000004a0
        /*0030*/ 	.word	0x000000ff
        /*0034*/ 	.word	0x0000c000
        /*0038*/ 	.short	0x0100
        /*003a*/ 	.byte	0x06
	.zero		1


	//   ....[1]....
        /*003c*/ 	.word	0x000005b0
        /*0040*/ 	.word	0x00000029
        /*0044*/ 	.word	0x0000c000
        /*0048*/ 	.short	0x010a
        /*004a*/ 	.byte	0x3f
	.zero		1


	//----- nvinfo : EIATTR_NUM_MBARRIERS
	.align		4
.L_1740:
        /*004c*/ 	.byte	0x03, 0x38
        /*004e*/ 	.short	0x0001


	//----- nvinfo : EIATTR_EXIT_INSTR_OFFSETS
	.align		4
        /*0050*/ 	.byte	0x04, 0x1c
        /*0052*/ 	.short	(.L_1742 - .L_1741)


	//   ....[0]....
.L_1741:
        /*0054*/ 	.word	0x000001b0


	//   ....[1]....
        /*0058*/ 	.word	0x000011a0


	//   ....[2]....
        /*005c*/ 	.word	0x00001270


	//----- nvinfo : EIATTR_MAX_THREADS
	.align		4
.L_1742:
        /*0060*/ 	.byte	0x04, 0x05
        /*0062*/ 	.short	(.L_1744 - .L_1743)
.L_1743:
        /*0064*/ 	.word	0x00000100
        /*0068*/ 	.word	0x00000001
        /*006c*/ 	.word	0x00000001


	//----- nvinfo : EIATTR_CRS_STACK_SIZE
	.align		4
.L_1744:
        /*0070*/ 	.byte	0x04, 0x1e
        /*0072*/ 	.short	(.L_1746 - .L_1745)
.L_1745:
        /*0074*/ 	.word	0x00000000


	//----- nvinfo : EIATTR_CBANK_PARAM_SIZE
	.align		4
.L_1746:
        /*0078*/ 	.byte	0x03, 0x19
        /*007a*/ 	.short	0x0070


	//----- nvinfo : EIATTR_PARAM_CBANK
	.align		4
        /*007c*/ 	.byte	0x04, 0x0a
        /*007e*/ 	.short	(.L_1748 - .L_1747)
	.align		4
.L_1747:
        /*0080*/ 	.word	index@(.nv.constant0._ZN7cutlass13device_kernelIN5flash32FlashAttnBwdPostprocessConvertdQIN4cute5tupleIJNS3_1CILi128EEENS5_ILi64EEEEEENS_10bfloat16_tEfNS_4arch4Sm90ELi256ENS3_8TiledMMAINS3_8MMA_AtomIJNS3_4SM904GMMA27MMA_64x64x16_F32BF16BF16_RSILNSF_5MajorE0ELSH_1ELNSF_7ScaleInE1ELSI_1EEEEEENS3_6LayoutINS4_IJNS5_ILi2EEENS5_ILi1EEESN_EEENS4_IJSN_NS5_ILi0EEESP_EEEEENS4_IJNS3_10UnderscoreESS_SS_EEEEELb0EEEEEvNT_6ParamsE)
        /*0084*/ 	.short	0x0210
        /*0086*/ 	.short	0x0070


	//----- nvinfo : EIATTR_SW_WAR
	.align		4
.L_1748:
        /*0088*/ 	.byte	0x04, 0x36
        /*008a*/ 	.short	(.L_1750 - .L_1749)
.L_1749:
        /*008c*/ 	.word	0x00000008
.L_1750:


//--------------------- .nv.info._ZN7cutlass13device_kernelIN5flash32FlashAttnBwdPostprocessConvertdQIN4cute5tupleIJNS3_1CILi128EEENS5_ILi64EEEEEENS_10bfloat16_tEfNS_4arch4Sm90ELi256ENS3_8TiledMMAINS3_8MMA_AtomIJNS3_4SM904GMMA27MMA_64x64x16_F32BF16BF16_SSILNSF_5MajorE0ELSH_1ELNSF_7ScaleInE1ELSI_1EEEEEENS3_6LayoutINS4_IJNS5_ILi2EEENS5_ILi1EEESN_EEENS4_IJSN_NS5_ILi0EEESP_EEEEENS4_IJNS3_10UnderscoreESS_SS_EEEEELb0EEEEEvNT_6ParamsE --------------------------
	.section	.nv.info._ZN7cutlass13device_kernelIN5flash32FlashAttnBwdPostprocessConvertdQIN4cute5tupleIJNS3_1CILi128EEENS5_ILi64EEEEEENS_10bfloat16_tEfNS_4arch4Sm90ELi256ENS3_8TiledMMAINS3_8MMA_AtomIJNS3_4SM904GMMA27MMA_64x64x16_F32BF16BF16_SSILNSF_5MajorE0ELSH_1ELNSF_7ScaleInE1ELSI_1EEEEEENS3_6LayoutINS4_IJNS5_ILi2EEENS5_ILi1EEESN_EEENS4_IJSN_NS5_ILi0EEESP_EEEEENS4_IJNS3_10UnderscoreESS_SS_EEEEELb0EEEEEvNT_6ParamsE,"",@"SHT_CUDA_INFO"
	.sectionflags	@""
	.align	4


	//----- nvinfo : EIATTR_CUDA_API_VERSION
	.align		4
        /*0000*/ 	.byte	0x04, 0x37
        /*0002*/ 	.short	(.L_1752 - .L_1751)
.L_1751:
        /*0004*/ 	.word	0x00000082


	//----- nvinfo : EIATTR_KPARAM_INFO
	.align		4
.L_1752:
        /*0008*/ 	.byte	0x04, 0x17
        /*000a*/ 	.short	(.L_1754 - .L_1753)
.L_1753:
        /*000c*/ 	.word	0x00000000
        /*0010*/ 	.short	0x0000
        /*0012*/ 	.short	0x0000
        /*0014*/ 	.byte	0x00, 0xf0, 0xc1, 0x01


	//----- nvinfo : EIATTR_SPARSE_MMA_MASK
	.align		4
.L_1754:
        /*0018*/ 	.byte	0x03, 0x50
        /*001a*/ 	.short	0x0000


	//----- nvinfo : EIATTR_MAXREG_COUNT
	.align		4
        /*001c*/ 	.byte	0x03, 0x1b
        /*001e*/ 	.short	0x0080


	//----- nvinfo : EIATTR_NUM_BARRIERS
	.align		4
        /*0020*/ 	.byte	0x02, 0x4c
        /*0022*/ 	.byte	0x01
	.zero		1


	//----- nvinfo : EIATTR_MERCURY_ISA_VERSION
	.align		4
        /*0024*/ 	.byte	0x03, 0x5f
        /*0026*/ 	.short	0x0101


	//----- nvinfo : EIATTR_MBARRIER_INSTR_OFFSETS
	.align		4
        /*0028*/ 	.byte	0x04, 0x39
        /*002a*/ 	.short	(.L_1756 - .L_1755)


	//   ....[0]....
.L_1755:
        /*002c*/ 	.word	0x000004a0
        /*0030*/ 	.word	0x000000ff
        /*0034*/ 	.word	0x0000c000
        /*0038*/ 	.short	0x0100
        /*003a*/ 	.byte	0x06
	.zero		1


	//   ....[1]....
        /*003c*/ 	.word	0x000005b0
        /*0040*/ 	.word	0x00000029
        /*0044*/ 	.word	0x0000c000
        /*0048*/ 	.short	0x010a
        /*004a*/ 	.byte	0x3f
	.zero		1


	//----- nvinfo : EIATTR_NUM_MBARRIERS
	.align		4
.L_1756:
        /*004c*/ 	.byte	0x03, 0x38
        /*004e*/ 	.short	0x0001


	//----- nvinfo : EIATTR_EXIT_INSTR_OFFSETS
	.align		4
        /*0050*/ 	.byte	0x04, 0x1c
        /*0052*/ 	.short	(.L_1758 - .L_1757)


	//   ....[0]....
.L_1757:
        /*0054*/ 	.word	0x000001b0


	//   ....[1]....
        /*0058*/ 	.word	0x000011a0


	//   ....[2]....
        /*005c*/ 	.word	0x00001270


	//----- nvinfo : EIATTR_MAX_THREADS
	.align		4
.L_1758:
        /*0060*/ 	.byte	0x04, 0x05
        /*0062*/ 	.short	(.L_1760 - .L_1759)
.L_1759:
        /*0064*/ 	.word	0x00000100
        /*0068*/ 	.word	0x00000001
        /*006c*/ 	.word	0x00000001


	//----- nvinfo : EIATTR_CRS_STACK_SIZE
	.align		4
.L_1760:
        /*0070*/ 	.byte	0x04, 0x1e
        /*0072*/ 	.short	(.L_1762 - .L_1761)
.L_1761:
        /*0074*/ 	.word	0x00000000


	//----- nvinfo : EIATTR_CBANK_PARAM_SIZE
	.align		4
.L_1762:
        /*0078*/ 	.byte	0x03, 0x19
        /*007a*/ 	.short	0x0070


	//----- nvinfo : EIATTR_PARAM_CBANK
	.align		4
        /*007c*/ 	.byte	0x04, 0x0a
        /*007e*/ 	.short	(.L_1764 - .L_1763)
	.align		4
.L_1763:
        /*0080*/ 	.word	index@(.nv.constant0._ZN7cutlass13device_kernelIN5flash32FlashAttnBwdPostprocessConvertdQIN4cute5tupleIJNS3_1CILi128EEENS5_ILi64EEEEEENS_10bfloat16_tEfNS_4arch4Sm90ELi256ENS3_8TiledMMAINS3_8MMA_AtomIJNS3_4SM904GMMA27MMA_64x64x16_F32BF16BF16_SSILNSF_5MajorE0ELSH_1ELNSF_7ScaleInE1ELSI_1EEEEEENS3_6LayoutINS4_IJNS5_ILi2EEENS5_ILi1EEESN_EEENS4_IJSN_NS5_ILi0EEESP_EEEEENS4_IJNS3_10UnderscoreESS_SS_EEEEELb0EEEEEvNT_6ParamsE)
        /*0084*/ 	.short	0x0210
        /*0086*/ 	.short	0x0070


	//----- nvinfo : EIATTR_SW_WAR
	.align		4
.L_1764:
        /*0088*/ 	.byte	0x04, 0x36
        /*008a*/ 	.short	(.L_1766 - .L_1765)
.L_1765:
        /*008c*/ 	.word	0x00000008
.L_1766:


//--------------------- .nv.info._ZN7cutlass13device_kernelIN5flash11enable_sm90INS1_16FlashAttnBwdSm90INS1_25CollectiveMainloopBwdSm90ILi2ELi2ELi2EN4cute5tupleIJNS5_1CILi1EEES8_S8_EEENS6_IJNS7_ILi128EEESA_NS7_ILi64EEEEEENS_10bfloat16_tEfNS_4arch4Sm90ELb1ELb0ELb0ELb1ELb1ELb1ELb0ELb0ELi2ELi1ELi2ELi2ELb0EEENS1_24CollectiveEpilogueBwdGQAISC_fSF_Li256ELb1ELb1EEENS1_25SingleTileBwdLPTSchedulerILb1ELi128ELb1EEEEEEEEEvNT_6ParamsE --------------------------
	.section	.nv.info._ZN7cutlass13device_kernelIN5flash11enable_sm90INS1_16FlashAttnBwdSm90INS1_25CollectiveMainloopBwdSm90ILi2ELi2ELi2EN4cute5tupleIJNS5_1CILi1EEES8_S8_EEENS6_IJNS7_ILi128EEESA_NS7_ILi64EEEEEENS_10bfloat16_tEfNS_4arch4Sm90ELb1ELb0ELb0ELb1ELb1ELb1ELb0ELb0ELi2ELi1ELi2ELi2ELb0EEENS1_24CollectiveEpilogueBwdGQAISC_fSF_Li256ELb1ELb1EEENS1_25SingleTileBwdLPTSchedulerILb1ELi128ELb1EEEEEEEEEvNT_6ParamsE,"",@"SHT_CUDA_INFO"
	.sectionflags	@""
	.align	4


	//----- nvinfo : EIATTR_CUDA_API_VERSION
	.align		4
        /*0000*/ 	.byte	0x04, 0x37
        /*0002*/ 	.short	(.L_1768 - .L_1767)
.L_1767:
        /*0004*/ 	.word	0x00000082


	//----- nvinfo : EIATTR_KPARAM_INFO
	.align		4
.L_1768:
        /*0008*/ 	.byte	0x04, 0x17
        /*000a*/ 	.short	(.L_1770 - .L_1769)
.L_1769:
        /*000c*/ 	.word	0x00000000
        /*0010*/ 	.short	0x0000
        /*0012*/ 	.short	0x0070
        /*0014*/ 	.byte	0x00, 0xf0, 0x01, 0x1c


	//----- nvinfo : EIATTR_SPARSE_MMA_MASK
	.align		4
.L_1770:
        /*0018*/ 	.byte	0x03, 0x50
        /*001a*/ 	.short	0x0000


	//----- nvinfo : EIATTR_MAXREG_COUNT
	.align		4
        /*001c*/ 	.byte	0x03, 0x1b
        /*001e*/ 	.short	0x00a8


	//----- nvinfo : EIATTR_NUM_BARRIERS
	.align		4
        /*0020*/ 	.byte	0x02, 0x4c
        /*0022*/ 	.byte	0x10
	.zero		1


	//----- nvinfo : EIATTR_EXTERNS
	.align		4
        /*0024*/ 	.byte	0x04, 0x0f
        /*0026*/ 	.short	(.L_1772 - .L_1771)


	//   ....[0]....
	.align		4
.L_1771:
        /*0028*/ 	.word	index@(__assertfail)


	//----- nvinfo : EIATTR_ANNOTATIONS
	.align		4
.L_1772:
        /*002c*/ 	.byte	0x04, 0x55
        /*002e*/ 	.short	(.L_1774 - .L_1773)


	//   ....[0]....
.L_1773:
        /* <DEDUP_REMOVED lines=22> */


	//----- nvinfo : EIATTR_MERCURY_ISA_VERSION
	.align		4
.L_1774:
        /*0180*/ 	.byte	0x03, 0x5f
        /*0182*/ 	.short	0x0101


	//----- nvinfo : EIATTR_INT_WARP_WIDE_INSTR_OFFSETS
	.align		4
        /*0184*/ 	.byte	0x04, 0x31
        /*0186*/ 	.short	(.L_1776 - .L_1775)


	//   ....[0]....
.L_1775:
        /*0188*/ 	.word	0x00000190


	//   ....[1]....
        /*018c*/ 	.word	0x000001c0


	//   ....[2]....
        /*0190*/ 	.word	0x0000b2f0


	//   ....[3]....
        /*0194*/ 	.word	0x0000b9a0


	//   ....[4]....
        /*0198*/ 	.word	0x0000bed0


	//----- nvinfo : EIATTR_COOP_GROUP_MASK_REGIDS
	.align		4
.L_1776:
        /*019c*/ 	.byte	0x04, 0x29
        /*019e*/ 	.short	(.L_1778 - .L_1777)


	//   ....[0]....
.L_1777:
        /*01a0*/ 	.word	0xffffffff


	//   ....[1]....
        /*01a4*/ 	.word	0xffffffff


	//   ....[2]....
        /*01a8*/ 	.word	0xffffffff


	//   ....[3]....
        /*01ac*/ 	.word	0xffffffff


	//   ....[4]....
        /*01b0*/ 	.word	0xffffffff


	//   ....[5]....
        /*01b4*/ 	.word	0xffffffff


	//   ....[6]....
        /*01b8*/ 	.word	0xffffffff


	//   ....[7]....
        /*01bc*/ 	.word	0xffffffff


	//   ....[8]....
        /*01c0*/ 	.word	0xffffffff


	//   ....[9]....
        /*01c4*/ 	.word	0xffffffff


	//   ....[10]....
        /*01c8*/ 	.word	0xffffffff


	//   ....[11]....
        /*01cc*/ 	.word	0xffffffff


	//   ....[12]....
        /*01d0*/ 	.word	0xffffffff


	//   ....[13]....
        /*01d4*/ 	.word	0xffffffff


	//   ....[14]....
        /*01d8*/ 	.word	0xffffffff


	//   ....[15]....
        /*01dc*/ 	.word	0xffffffff


	//   ....[16]....
        /*01e0*/ 	.word	0xffffffff


	//   ....[17]....
        /*01e4*/ 	.word	0xffffffff


	//   ....[18]....
        /*01e8*/ 	.word	0xffffffff


	//   ....[19]....
        /*01ec*/ 	.word	0xffffffff


	//   ....[20]....
        /*01f0*/ 	.word	0xffffffff


	//   ....[21]....
        /*01f4*/ 	.word	0xffffffff


	//   ....[22]....
        /*01f8*/ 	.word	0xffffffff


	//   ....[23]....
        /*01fc*/ 	.word	0xffffffff


	//   ....[24]....
        /*0200*/ 	.word	0xffffffff


	//   ....[25]....
        /*0204*/ 	.word	0xffffffff


	//   ....[26]....
        /*0208*/ 	.word	0xffffffff


	//   ....[27]....
        /*020c*/ 	.word	0xffffffff


	//   ....[28]....
        /*0210*/ 	.word	0xffffffff


	//   ....[29]....
        /*0214*/ 	.word	0xffffffff


	//   ....[30]....
        /*0218*/ 	.word	0xffffffff


	//   ....[31]....
        /*021c*/ 	.word	0xffffffff


	//   ....[32]....
        /*0220*/ 	.word	0xffffffff


	//   ....[33]....
        /*0224*/ 	.word	0xffffffff


	//   ....[34]....
        /*0228*/ 	.word	0xffffffff


	//   ....[35]....
        /*022c*/ 	.word	0xffffffff


	//   ....[36]....
        /*0230*/ 	.word	0xffffffff


	//   ....[37]....
        /*0234*/ 	.word	0xffffffff


	//   ....[38]....
        /*0238*/ 	.word	0xffffffff


	//   ....[39]....
        /*023c*/ 	.word	0xffffffff


	//   ....[40]....
        /*0240*/ 	.word	0xffffffff


	//   ....[41]....
        /*0244*/ 	.word	0xffffffff


	//   ....[42]....
        /*0248*/ 	.word	0xffffffff


	//   ....[43]....
        /*024c*/ 	.word	0xffffffff


	//   ....[44]....
        /*0250*/ 	.word	0xffffffff


	//   ....[45]....
        /*0254*/ 	.word	0xffffffff


	//   ....[46]....
        /*0258*/ 	.word	0xffffffff


	//   ....[47]....
        /*025c*/ 	.word	0xffffffff


	//   ....[48]....
        /*0260*/ 	.word	0xffffffff


	//   ....[49]....
        /*0264*/ 	.word	0xffffffff


	//   ....[50]....
        /*0268*/ 	.word	0xffffffff


	//   ....[51]....
        /*026c*/ 	.word	0xffffffff


	//   ....[52]....
        /*0270*/ 	.word	0xffffffff


	//   ....[53]....
        /*0274*/ 	.word	0xffffffff


	//   ....[54]....
        /*0278*/ 	.word	0xffffffff


	//   ....[55]....
        /*027c*/ 	.word	0xffffffff


	//   ....[56]....
        /*0280*/ 	.word	0xffffffff


	//   ....[57]....
        /*0284*/ 	.word	0xffffffff


	//   ....[58]....
        /*0288*/ 	.word	0xffffffff


	//   ....[59]....
        /*028c*/ 	.word	0xffffffff


	//   ....[60]....
        /*0290*/ 	.word	0xffffffff


	//   ....[61]....
        /*0294*/ 	.word	0xffffffff


	//   ....[62]....
        /*0298*/ 	.word	0xffffffff


	//   ....[63]....
        /*029c*/ 	.word	0xffffffff


	//   ....[64]....
        /*02a0*/ 	.word	0xffffffff


	//   ....[65]....
        /*02a4*/ 	.word	0xffffffff


	//   ....[66]....
        /*02a8*/ 	.word	0xffffffff


	//   ....[67]....
        /*02ac*/ 	.word	0xffffffff


	//   ....[68]....
        /*02b0*/ 	.word	0xffffffff


	//   ....[69]....
        /*02b4*/ 	.word	0xffffffff


	//   ....[70]....
        /*02b8*/ 	.word	0xffffffff


	//   ....[71]....
        /*02bc*/ 	.word	0xffffffff


	//   ....[72]....
        /*02c0*/ 	.word	0xffffffff


	//   ....[73]....
        /*02c4*/ 	.word	0xffffffff


	//   ....[74]....
        /*02c8*/ 	.word	0xffffffff


	//   ....[75]....
        /*02cc*/ 	.word	0xffffffff


	//   ....[76]....
        /*02d0*/ 	.word	0xffffffff


	//   ....[77]....
        /*02d4*/ 	.word	0xffffffff


	//   ....[78]....
        /*02d8*/ 	.word	0xffffffff


	//   ....[79]....
        /*02dc*/ 	.word	0xffffffff


	//   ....[80]....
        /*02e0*/ 	.word	0xffffffff


	//   ....[81]....
        /*02e4*/ 	.word	0xffffffff


	//   ....[82]....
        /*02e8*/ 	.word	0xffffffff


	//   ....[83]....
        /*02ec*/ 	.word	0xffffffff


	//   ....[84]....
        /*02f0*/ 	.word	0xffffffff


	//   ....[85]....
        /*02f4*/ 	.word	0xffffffff


	//   ....[86]....
        /*02f8*/ 	.word	0xffffffff


	//   ....[87]....
        /*02fc*/ 	.word	0xffffffff


	//   ....[88]....
        /*0300*/ 	.word	0xffffffff


	//   ....[89]....
        /*0304*/ 	.word	0xffffffff


	//   ....[90]....
        /*0308*/ 	.word	0xffffffff


	//   ....[91]....
        /*030c*/ 	.word	0xffffffff


	//   ....[92]....
        /*0310*/ 	.word	0xffffffff


	//   ....[93]....
        /*0314*/ 	.word	0xffffffff


	//   ....[94]....
        /*0318*/ 	.word	0xffffffff


	//   ....[95]....
        /*031c*/ 	.word	0xffffffff


	//   ....[96]....
        /*0320*/ 	.word	0xffffffff


	//   ....[97]....
        /*0324*/ 	.word	0xffffffff


	//   ....[98]....
        /*0328*/ 	.word	0xffffffff


	//   ....[99]....
        /*032c*/ 	.word	0xffffffff


	//   ....[100]....
        /*0330*/ 	.word	0xffffffff


	//   ....[101]....
        /*0334*/ 	.word	0xffffffff


	//   ....[102]....
        /*0338*/ 	.word	0xffffffff


	//   ....[103]....
        /*033c*/ 	.word	0xffffffff


	//   ....[104]....
        /*0340*/ 	.word	0xffffffff


	//   ....[105]....
        /*0344*/ 	.word	0xffffffff


	//   ....[106]....
        /*0348*/ 	.word	0xffffffff


	//   ....[107]....
        /*034c*/ 	.word	0xffffffff


	//   ....[108]....
        /*0350*/ 	.word	0xffffffff


	//   ....[109]....
        /*0354*/ 	.word	0xffffffff


	//   ....[110]....
        /*0358*/ 	.word	0xffffffff


	//   ....[111]....
        /*035c*/ 	.word	0xffffffff


	//   ....[112]....
        /*0360*/ 	.word	0xffffffff


	//   ....[113]....
        /*0364*/ 	.word	0xffffffff


	//   ....[114]....
        /*0368*/ 	.word	0xffffffff


	//   ....[115]....
        /*036c*/ 	.word	0xffffffff


	//   ....[116]....
        /*0370*/ 	.word	0xffffffff


	//   ....[117]....
        /*0374*/ 	.word	0xffffffff


	//   ....[118]....
        /*0378*/ 	.word	0xffffffff


	//   ....[119]....
        /*037c*/ 	.word	0xffffffff


	//   ....[120]....
        /*0380*/ 	.word	0xffffffff


	//   ....[121]....
        /*0384*/ 	.word	0xffffffff


	//   ....[122]....
        /*0388*/ 	.word	0xffffffff


	//   ....[123]....
        /*038c*/ 	.word	0xffffffff


	//   ....[124]....
        /*0390*/ 	.word	0xffffffff


	//   ....[125]....
        /*0394*/ 	.word	0xffffffff


	//   ....[126]....
        /*0398*/ 	.word	0xffffffff


	//   ....[127]....
        /*039c*/ 	.word	0xffffffff


	//   ....[128]....
        /*03a0*/ 	.word	0xffffffff


	//   ....[129]....
        /*03a4*/ 	.word	0xffffffff


	//   ....[130]....
        /*03a8*/ 	.word	0xffffffff


	//   ....[131]....
        /*03ac*/ 	.word	0xffffffff


	//   ....[132]....
        /*03b0*/ 	.word	0xffffffff


	//   ....[133]....
        /*03b4*/ 	.word	0xffffffff


	//   ....[134]....
        /*03b8*/ 	.word	0xffffffff


	//   ....[135]....
        /*03bc*/ 	.word	0xffffffff


	//   ....[136]....
        /*03c0*/ 	.word	0xffffffff


	//   ....[137]....
        /*03c4*/ 	.word	0xffffffff


	//   ....[138]....
        /*03c8*/ 	.word	0xffffffff


	//   ....[139]....
        /*03cc*/ 	.word	0xffffffff


	//   ....[140]....
        /*03d0*/ 	.word	0xffffffff


	//   ....[141]....
        /*03d4*/ 	.word	0xffffffff


	//   ....[142]....
        /*03d8*/ 	.word	0xffffffff


	//   ....[143]....
        /*03dc*/ 	.word	0xffffffff


	//   ....[144]....
        /*03e0*/ 	.word	0xffffffff


	//   ....[145]....
        /*03e4*/ 	.word	0x0500000f


	//   ....[146]....
        /*03e8*/ 	.word	0x0500000f


	//   ....[147]....
        /*03ec*/ 	.word	0x0500000f


	//   ....[148]....
        /*03f0*/ 	.word	0x0500000f


	//   ....[149]....
        /*03f4*/ 	.word	0x0500000f


	//   ....[150]....
        /*03f8*/ 	.word	0x0500000f


	//----- nvinfo : EIATTR_COOP_GROUP_INSTR_OFFSETS
	.align		4
.L_1778:
        /*03fc*/ 	.byte	0x04, 0x28
        /*03fe*/ 	.short	(.L_1780 - .L_1779)


	//   ....[0]....
.L_1779:
        /*0400*/ 	.word	0x00000070


	//   ....[1]....
        /*0404*/ 	.word	0x000001a0


	//   ....[2]....
        /*0408*/ 	.word	0x000001f0


	//   ....[3]....
        /*040c*/ 	.word	0x000003e0


	//   ....[4]....
        /*0410*/ 	.word	0x00000630


	//   ....[5]....
        /*0414*/ 	.word	0x00001620


	//   ....[6]....
        /*0418*/ 	.word	0x00002840


	//   ....[7]....
        /*041c*/ 	.word	0x00002890


	//   ....[8]....
        /*0420*/ 	.word	0x00002930


	//   ....[9]....
        /*0424*/ 	.word	0x000029b0


	//   ....[10]....
        /*0428*/ 	.word	0x000029f0


	//   ....[11]....
        /*042c*/ 	.word	0x00002a30


	//   ....[12]....
        /*0430*/ 	.word	0x00002a60


	//   ....[13]....
        /*0434*/ 	.word	0x00002a90


	//   ....[14]....
        /*0438*/ 	.word	0x00002ac0


	//   ....[15]....
        /*043c*/ 	.word	0x00002b30


	//   ....[16]....
        /*0440*/ 	.word	0x00002db0


	//   ....[17]....
        /*0444*/ 	.word	0x00002e60


	//   ....[18]....
        /*0448*/ 	.word	0x00002f00


	//   ....[19]....
        /*044c*/ 	.word	0x00002f60


	//   ....[20]....
        /*0450*/ 	.word	0x00002fa0


	//   ....[21]....
        /*0454*/ 	.word	0x00003000


	//   ....[22]....
        /*0458*/ 	.word	0x000030a0


	//   ....[23]....
        /*045c*/ 	.word	0x00003140


	//   ....[24]....
        /*0460*/ 	.word	0x00003180


	//   ....[25]....
        /*0464*/ 	.word	0x000031c0


	//   ....[26]....
        /*0468*/ 	.word	0x00003200


	//   ....[27]....
        /*046c*/ 	.word	0x00003320


	//   ....[28]....
        /*0470*/ 	.word	0x000035a0


	//   ....[29]....
        /*0474*/ 	.word	0x00003600


	//   ....[30]....
        /*0478*/ 	.word	0x00003630


	//   ....[31]....
        /*047c*/ 	.word	0x00003660


	//   ....[32]....
        /*0480*/ 	.word	0x000036d0


	//   ....[33]....
        /*0484*/ 	.word	0x000036f0


	//   ....[34]....
        /*0488*/ 	.word	0x00003730


	//   ....[35]....
        /*048c*/ 	.word	0x00003770


	//   ....[36]....
        /*0490*/ 	.word	0x00003780


	//   ....[37]....
        /*0494*/ 	.word	0x00003800


	//   ....[38]....
        /*0498*/ 	.word	0x00003ae0


	//   ....[39]....
        /*049c*/ 	.word	0x00003af0


	//   ....[40]....
        /*04a0*/ 	.word	0x00003b00


	//   ....[41]....
        /*04a4*/ 	.word	0x00003b10


	//   ....[42]....
        /*04a8*/ 	.word	0x00003b20


	//   ....[43]....
        /*04ac*/ 	.word	0x00003b30


	//   ....[44]....
        /*04b0*/ 	.word	0x00003b40


	//   ....[45]....
        /*04b4*/ 	.word	0x00003b70


	//   ....[46]....
        /*04b8*/ 	.word	0x00003b90


	//   ....[47]....
        /*04bc*/ 	.word	0x00003bf0


	//   ....[48]....
        /*04c0*/ 	.word	0x00003c20


	//   ....[49]....
        /*04c4*/ 	.word	0x00003c50


	//   ....[50]....
        /*04c8*/ 	.word	0x00003c60


	//   ....[51]....
        /*04cc*/ 	.word	0x00003c70


	//   ....[52]....
        /*04d0*/ 	.word	0x00003ca0


	//   ....[53]....
        /*04d4*/ 	.word	0x00003cd0


	//   ....[54]....
        /*04d8*/ 	.word	0x00003d00


	//   ....[55]....
        /*04dc*/ 	.word	0x00003d70


	//   ....[56]....
        /*04e0*/ 	.word	0x00003da0


	//   ....[57]....
        /*04e4*/ 	.word	0x00003dd0


	//   ....[58]....
        /*04e8*/ 	.word	0x00003de0


	//   ....[59]....
        /*04ec*/ 	.word	0x00003df0


	//   ....[60]....
        /*04f0*/ 	.word	0x00003e00


	//   ....[61]....
        /*04f4*/ 	.word	0x00003e10


	//   ....[62]....
        /*04f8*/ 	.word	0x00003e50


	//   ....[63]....
        /*04fc*/ 	.word	0x00003e60


	//   ....[64]....
        /*0500*/ 	.word	0x00003e80


	//   ....[65]....
        /*0504*/ 	.word	0x00003ed0


	//   ....[66]....
        /*0508*/ 	.word	0x00003f00


	//   ....[67]....
        /*050c*/ 	.word	0x00003f10


	//   ....[68]....
        /*0510*/ 	.word	0x00003f20


	//   ....[69]....
        /*0514*/ 	.word	0x00003f30


	//   ....[70]....
        /*0518*/ 	.word	0x00006520


	//   ....[71]....
        /*051c*/ 	.word	0x00006560


	//   ....[72]....
        /*0520*/ 	.word	0x000065d0


	//   ....[73]....
        /*0524*/ 	.word	0x00006610


	//   ....[74]....
        /*0528*/ 	.word	0x00006650


	//   ....[75]....
        /*052c*/ 	.word	0x00006690


	//   ....[76]....
        /*0530*/ 	.word	0x000066d0


	//   ....[77]....
        /*0534*/ 	.word	0x00006910


	//   ....[78]....
        /*0538*/ 	.word	0x00006a90


	//   ....[79]....
        /*053c*/ 	.word	0x00006c00


	//   ....[80]....
        /*0540*/ 	.word	0x00006c10


	//   ....[81]....
        /*0544*/ 	.word	0x00006c20


	//   ....[82]....
        /*0548*/ 	.word	0x00006cc0


	//   ....[83]....
        /*054c*/ 	.word	0x00006cf0


	//   ....[84]....
        /*0550*/ 	.word	0x00006d30


	//   ....[85]....
        /*0554*/ 	.word	0x00006d70


	//   ....[86]....
        /*0558*/ 	.word	0x00006d90


	//   ....[87]....
        /*055c*/ 	.word	0x00006db0


	//   ....[88]....
        /*0560*/ 	.word	0x00006de0


	//   ....[89]....
        /*0564*/ 	.word	0x00006e50


	//   ....[90]....
        /*0568*/ 	.word	0x00006e80


	//   ....[91]....
        /*056c*/ 	.word	0x00006e90


	//   ....[92]....
        /*0570*/ 	.word	0x00006ed0


	//   ....[93]....
        /*0574*/ 	.word	0x00006ff0


	//   ....[94]....
        /*0578*/ 	.word	0x00007030


	//   ....[95]....
        /*057c*/ 	.word	0x00007070


	//   ....[96]....
        /*0580*/ 	.word	0x000070c0


	//   ....[97]....
        /*0584*/ 	.word	0x000070f0


	//   ....[98]....
        /*0588*/ 	.word	0x00007110


	//   ....[99]....
        /*058c*/ 	.word	0x00007150


	//   ....[100]....
        /*0590*/ 	.word	0x000071d0


	//   ....[101]....
        /*0594*/ 	.word	0x00007220


	//   ....[102]....
        /*0598*/ 	.word	0x00007590


	//   ....[103]....
        /*059c*/ 	.word	0x000075a0


	//   ....[104]....
        /*05a0*/ 	.word	0x000075b0


	//   ....[105]....
        /*05a4*/ 	.word	0x000075c0


	//   ....[106]....
        /*05a8*/ 	.word	0x000075d0


	//   ....[107]....
        /*05ac*/ 	.word	0x000075e0


	//   ....[108]....
        /*05b0*/ 	.word	0x00007610


	//   ....[109]....
        /*05b4*/ 	.word	0x00007640


	//   ....[110]....
        /*05b8*/ 	.word	0x00007680


	//   ....[111]....
        /*05bc*/ 	.word	0x000076a0


	//   ....[112]....
        /*05c0*/ 	.word	0x000076e0


	//   ....[113]....
        /*05c4*/ 	.word	0x00007700


	//   ....[114]....
        /*05c8*/ 	.word	0x00007740


	//   ....[115]....
        /*05cc*/ 	.word	0x00007770


	//   ....[116]....
        /*05d0*/ 	.word	0x000077d0


	//   ....[117]....
        /*05d4*/ 	.word	0x00007800


	//   ....[118]....
        /*05d8*/ 	.word	0x00007820


	//   ....[119]....
        /*05dc*/ 	.word	0x00007830


	//   ....[120]....
        /*05e0*/ 	.word	0x00007890


	//   ....[121]....
        /*05e4*/ 	.word	0x000078d0


	//   ....[122]....
        /*05e8*/ 	.word	0x00007910


	//   ....[123]....
        /*05ec*/ 	.word	0x00007920


	//   ....[124]....
        /*05f0*/ 	.word	0x00007960


	//   ....[125]....
        /*05f4*/ 	.word	0x00007980


	//   ....[126]....
        /*05f8*/ 	.word	0x00007990


	//   ....[127]....
        /*05fc*/ 	.word	0x000079a0


	//   ....[128]....
        /*0600*/ 	.word	0x000079b0


	//   ....[129]....
        /*0604*/ 	.word	0x000079f0


	//   ....[130]....
        /*0608*/ 	.word	0x00007a30


	//   ....[131]....
        /*060c*/ 	.word	0x00007a70


	//   ....[132]....
        /*0610*/ 	.word	0x00007a90


	//   ....[133]....
        /*0614*/ 	.word	0x00007ac0


	//   ....[134]....
        /*0618*/ 	.word	0x00009aa0


	//   ....[135]....
        /*061c*/ 	.word	0x00009c40


	//   ....[136]....
        /*0620*/ 	.word	0x00009e90


	//   ....[137]....
        /*0624*/ 	.word	0x0000a030


	//   ....[138]....
        /*0628*/ 	.word	0x0000a140


	//   ....[139]....
        /*062c*/ 	.word	0x0000aef0


	//   ....[140]....
        /*0630*/ 	.word	0x0000b220


	//   ....[141]....
        /*0634*/ 	.word	0x0000b620


	//   ....[142]....
        /*0638*/ 	.word	0x0000b8d0


	//   ....[143]....
        /*063c*/ 	.word	0x0000bb90


	//   ....[144]....
        /*0640*/ 	.word	0x0000be00


	//   ....[145]....
        /*0644*/ 	.word	0x0000e500


	//   ....[146]....
        /*0648*/ 	.word	0x0000e6f0


	//   ....[147]....
        /*064c*/ 	.word	0x0000e760


	//   ....[148]....
        /*0650*/ 	.word	0x0000e7d0


	//   ....[149]....
        /*0654*/ 	.word	0x0000e840


	//   ....[150]....
        /*0658*/ 	.word	0x0000e8b0


	//----- nvinfo : EIATTR_REG_RECONFIG
	.align		4
.L_1780:
        /*065c*/ 	.byte	0x01, 0x54
	.zero		2


	//----- nvinfo : EIATTR_SYSCALL_OFFSETS
	.align		4
        /*0660*/ 	.byte	0x04, 0x46
        /*0662*/ 	.short	(.L_1782 - .L_1781)


	//   ....[0]....
.L_1781:
        /*0664*/ 	.word	0x00001280


	//   ....[1]....
        /*0668*/ 	.word	0x00001370


	//   ....[2]....
        /*066c*/ 	.word	0x000014d0


	//   ....[3]....
        /*0670*/ 	.word	0x000015c0


	//----- nvinfo : EIATTR_MBARRIER_INSTR_OFFSETS
	.align		4
.L_1782:
        /*0674*/ 	.byte	0x04, 0x39
        /*0676*/ 	.short	(.L_1784 - .L_1783)


	//   ....[0]....
.L_1783:
        /*0678*/ 	.word	0x00000290
        /*067c*/ 	.word	0x000000ff
        /*0680*/ 	.word	0x00030c00
        /*0684*/ 	.short	0x0100
        /*0686*/ 	.byte	0x06
	.zero		1


	//   ....[1]....
        /*0688*/ 	.word	0x00000390
        /*068c*/ 	.word	0x000000ff
        /*0690*/ 	.word	0x00030c10
        /*0694*/ 	.short	0x0100
        /*0696*/ 	.byte	0x08
	.zero		1


	//   ....[2]....
        /*0698*/ 	.word	0x000003a0
        /*069c*/ 	.word	0x000000ff
        /*06a0*/ 	.word	0x00030c20
        /*06a4*/ 	.short	0x0100
        /*06a6*/ 	.byte	0x08
	.zero		1


	//   ....[3]....
        /*06a8*/ 	.word	0x000003b0
        /*06ac*/ 	.word	0x000000ff
        /*06b0*/ 	.word	0x00030c18
        /*06b4*/ 	.short	0x0100
        /*06b6*/ 	.byte	0x08
	.zero		1


	//   ....[4]....
        /*06b8*/ 	.word	0x000003c0
        /*06bc*/ 	.word	0x000000ff
        /*06c0*/ 	.word	0x00030c28
        /*06c4*/ 	.short	0x0100
        /*06c6*/ 	.byte	0x08
	.zero		1


	//   ....[5]....
        /*06c8*/ 	.word	0x000004f0
        /*06cc*/ 	.word	0x000000ff
        /*06d0*/ 	.word	0x00030c30
        /*06d4*/ 	.short	0x0100
        /*06d6*/ 	.byte	0x08
	.zero		1


	//   ....[6]....
        /*06d8*/ 	.word	0x00000500
        /*06dc*/ 	.word	0x000000ff
        /*06e0*/ 	.word	0x00030c40
        /*06e4*/ 	.short	0x0100
        /*06e6*/ 	.byte	0x08
	.zero		1


	//   ....[7]....
        /*06e8*/ 	.word	0x00000510
        /*06ec*/ 	.word	0x000000ff
        /*06f0*/ 	.word	0x00030c38
        /*06f4*/ 	.short	0x0100
        /*06f6*/ 	.byte	0x08
	.zero		1


	//   ....[8]....
        /*06f8*/ 	.word	0x00000520
        /*06fc*/ 	.word	0x000000ff
        /*0700*/ 	.word	0x00030c48
        /*0704*/ 	.short	0x0100
        /*0706*/ 	.byte	0x08
	.zero		1


	//   ....[9]....
        /*0708*/ 	.word	0x00001660
        /*070c*/ 	.word	0x000000ec
        /*0710*/ 	.word	0x00030c00
        /*0714*/ 	.short	0x010a
        /*0716*/ 	.byte	0x3f
	.zero		1


	//   ....[10]....
        /*0718*/ 	.word	0x00001790
        /*071c*/ 	.word	0x000000ec
        /*0720*/ 	.word	0x00030c00
        /*0724*/ 	.short	0x010a
        /*0726*/ 	.byte	0x3f
	.zero		1


	//   ....[11]....
        /*0728*/ 	.word	0x00002210
        /*072c*/ 	.word	0x00000006
        /*0730*/ 	.word	0x00030c10
        /*0734*/ 	.short	0x010a
        /*0736*/ 	.byte	0x3f
	.zero		1


	//   ....[12]....
        /*0738*/ 	.word	0x00002280
        /*073c*/ 	.word	0x00000006
        /*0740*/ 	.word	0x00030c10
        /*0744*/ 	.short	0x010a
        /*0746*/ 	.byte	0x3f
	.zero		1


	//   ....[13]....
        /*0748*/ 	.word	0x000026a0
        /*074c*/ 	.word	0x00000006
        /*0750*/ 	.word	0x00030c30
        /*0754*/ 	.short	0x010a
        /*0756*/ 	.byte	0x3f
	.zero		1


	//   ....[14]....
        /*0758*/ 	.word	0x00002720
        /*075c*/ 	.word	0x00000006
        /*0760*/ 	.word	0x00030c30
        /*0764*/ 	.short	0x010a
        /*0766*/ 	.byte	0x3f
	.zero		1


	//   ....[15]....
        /*0768*/ 	.word	0x00005310
        /*076c*/ 	.word	0x00000005
        /*0770*/ 	.word	0x00000000
        /*0774*/ 	.short	0x0101
        /*0776*/ 	.byte	0x3f
	.zero		1


	//   ....[16]....
        /*0778*/ 	.word	0x00005760
        /*077c*/ 	.word	0x00000006
        /*0780*/ 	.word	0x00000000
        /*0784*/ 	.short	0x0101
        /*0786*/ 	.byte	0x3f
	.zero		1


	//   ....[17]....
        /*0788*/ 	.word	0x00005f60
        /*078c*/ 	.word	0x00000007
        /*0790*/ 	.word	0x00030c10
        /*0794*/ 	.short	0x010a
        /*0796*/ 	.byte	0x3f
	.zero		1


	//   ....[18]....
        /*0798*/ 	.word	0x00005fe0
        /*079c*/ 	.word	0x00000007
        /*07a0*/ 	.word	0x00030c10
        /*07a4*/ 	.short	0x010a
        /*07a6*/ 	.byte	0x3f
	.zero		1


	//   ....[19]....
        /*07a8*/ 	.word	0x000063f0
        /*07ac*/ 	.word	0x00000007
        /*07b0*/ 	.word	0x00030c30
        /*07b4*/ 	.short	0x010a
        /*07b6*/ 	.byte	0x3f
	.zero		1


	//   ....[20]....
        /*07b8*/ 	.word	0x00006480
        /*07bc*/ 	.word	0x00000007
        /*07c0*/ 	.word	0x00030c30
        /*07c4*/ 	.short	0x010a
        /*07c6*/ 	.byte	0x3f
	.zero		1


	//   ....[21]....
        /*07c8*/ 	.word	0x00008c80
        /*07cc*/ 	.word	0x00000008
        /*07d0*/ 	.word	0x00000000
        /*07d4*/ 	.short	0x0101
        /*07d6*/ 	.byte	0x3f
	.zero		1


	//   ....[22]....
        /*07d8*/ 	.word	0x000090f0
        /*07dc*/ 	.word	0x00000007
        /*07e0*/ 	.word	0x00000000
        /*07e4*/ 	.short	0x0101
        /*07e6*/ 	.byte	0x3f
	.zero		1


	//   ....[23]....
        /*07e8*/ 	.word	0x0000cb90
        /*07ec*/ 	.word	0x0000000f
        /*07f0*/ 	.word	0x00030c20
        /*07f4*/ 	.short	0x010a
        /*07f6*/ 	.byte	0x3f
	.zero		1


	//   ....[24]....
        /*07f8*/ 	.word	0x0000d130
        /*07fc*/ 	.word	0x0000000f
        /*0800*/ 	.word	0x00030c40
        /*0804*/ 	.short	0x010a
        /*0806*/ 	.byte	0x3f
	.zero		1


	//   ....[25]....
        /*0808*/ 	.word	0x0000d390
        /*080c*/ 	.word	0x0000000f
        /*0810*/ 	.word	0x00030c28
        /*0814*/ 	.short	0x010a
        /*0816*/ 	.byte	0x3f
	.zero		1


	//   ....[26]....
        /*0818*/ 	.word	0x0000d5f0
        /*081c*/ 	.word	0x0000000f
        /*0820*/ 	.word	0x00030c48
        /*0824*/ 	.short	0x010a
        /*0826*/ 	.byte	0x3f
	.zero		1


	//   ....[27]....
        /*0828*/ 	.word	0x0000d7f0
        /*082c*/ 	.word	0x0000000f
        /*0830*/ 	.word	0x00030c20
        /*0834*/ 	.short	0x010a
        /*0836*/ 	.byte	0x3f
	.zero		1


	//   ....[28]....
        /*0838*/ 	.word	0x0000dac0
        /*083c*/ 	.word	0x0000000f
        /*0840*/ 	.word	0x00030c40
        /*0844*/ 	.short	0x010a
        /*0846*/ 	.byte	0x3f
	.zero		1


	//   ....[29]....
        /*0848*/ 	.word	0x0000dcf0
        /*084c*/ 	.word	0x0000000f
        /*0850*/ 	.word	0x00030c28
        /*0854*/ 	.short	0x010a
        /*0856*/ 	.byte	0x3f
	.zero		1


	//   ....[30]....
        /*0858*/ 	.word	0x0000df90
        /*085c*/ 	.word	0x00000003
        /*0860*/ 	.word	0x00030c40
        /*0864*/ 	.short	0x010a
        /*0866*/ 	.byte	0x3f
	.zero		1


	//   ....[31]....
        /*0868*/ 	.word	0x0000e380
        /*086c*/ 	.word	0x00000007
        /*0870*/ 	.word	0x00000000
        /*0874*/ 	.short	0x010a
        /*0876*/ 	.byte	0x3f
	.zero		1


	//   ....[32]....
        /*0878*/ 	.word	0x0000e3d0
        /*087c*/ 	.word	0x00000003
        /*0880*/ 	.word	0x00000000
        /*0884*/ 	.short	0x010a
        /*0886*/ 	.byte	0x3f
	.zero		1


	//   ....[33]....
        /*0888*/ 	.word	0x0000e430
        /*088c*/ 	.word	0x00000005
        /*0890*/ 	.word	0x00000000
        /*0894*/ 	.short	0x010a
        /*0896*/ 	.byte	0x3f
	.zero		1


	//   ....[34]....
        /*0898*/ 	.word	0x0000e460
        /*089c*/ 	.word	0x00000003
        /*08a0*/ 	.word	0x00000000
        /*08a4*/ 	.short	0x010a
        /*08a6*/ 	.byte	0x3f
	.zero		1


	//   ....[35]....
        /*08a8*/ 	.word	0x0000e530
        /*08ac*/ 	.word	0x000000ec
        /*08b0*/ 	.word	0x00030c00
        /*08b4*/ 	.short	0x010a
        /*08b6*/ 	.byte	0x3f
	.zero		1


	//   ....[36]....
        /*08b8*/ 	.word	0x0000e580
        /*08bc*/ 	.word	0x00000006
        /*08c0*/ 	.word	0x00030c10
        /*08c4*/ 	.short	0x010a
        /*08c6*/ 	.byte	0x3f
	.zero		1


	//   ....[37]....
        /*08c8*/ 	.word	0x0000e5d0
        /*08cc*/ 	.word	0x00000006
        /*08d0*/ 	.word	0x00030c30
        /*08d4*/ 	.short	0x010a
        /*08d6*/ 	.byte	0x3f
	.zero		1


	//   ....[38]....
        /*08d8*/ 	.word	0x0000e620
        /*08dc*/ 	.word	0x00000007
        /*08e0*/ 	.word	0x00030c10
        /*08e4*/ 	.short	0x010a
        /*08e6*/ 	.byte	0x3f
	.zero		1


	//   ....[39]....
        /*08e8*/ 	.word	0x0000e670
        /*08ec*/ 	.word	0x00000007
        /*08f0*/ 	.word	0x00030c30
        /*08f4*/ 	.short	0x010a
        /*08f6*/ 	.byte	0x3f
	.zero		1


	//   ....[40]....
        /*08f8*/ 	.word	0x0000e8f0
        /*08fc*/ 	.word	0x0000000f
        /*0900*/ 	.word	0x00030c20
        /*0904*/ 	.short	0x010a
        /*0906*/ 	.byte	0x3f
	.zero		1


	//   ....[41]....
        /*0908*/ 	.word	0x0000e940
        /*090c*/ 	.word	0x0000000f
        /*0910*/ 	.word	0x00030c40
        /*0914*/ 	.short	0x010a
        /*0916*/ 	.byte	0x3f
	.zero		1


	//   ....[42]....
        /*0918*/ 	.word	0x0000e990
        /*091c*/ 	.word	0x0000000f
        /*0920*/ 	.word	0x00030c28
        /*0924*/ 	.short	0x010a
        /*0926*/ 	.byte	0x3f
	.zero		1


	//   ....[43]....
        /*0928*/ 	.word	0x0000e9e0
        /*092c*/ 	.word	0x0000000f
        /*0930*/ 	.word	0x00030c48
        /*0934*/ 	.short	0x010a
        /*0936*/ 	.byte	0x3f
	.zero		1


	//   ....[44]....
        /*0938*/ 	.word	0x0000ea40
        /*093c*/ 	.word	0x0000000f
        /*0940*/ 	.word	0x00030c20
        /*0944*/ 	.short	0x010a
        /*0946*/ 	.byte	0x3f
	.zero		1


	//   ....[45]....
        /*0948*/ 	.word	0x0000ea90
        /*094c*/ 	.word	0x0000000f
        /*0950*/ 	.word	0x00030c40
        /*0954*/ 	.short	0x010a
        /*0956*/ 	.byte	0x3f
	.zero		1


	//   ....[46]....
        /*0958*/ 	.word	0x0000eae0
        /*095c*/ 	.word	0x0000000f
        /*0960*/ 	.word	0x00030c28
        /*0964*/ 	.short	0x010a
        /*0966*/ 	.byte	0x3f
	.zero		1


	//   ....[47]....
        /*0968*/ 	.word	0x0000eb30
        /*096c*/ 	.word	0x00000003
        /*0970*/ 	.word	0x00030c40
        /*0974*/ 	.short	0x010a
        /*0976*/ 	.byte	0x3f
	.zero		1


	//   ....[48]....
        /*0978*/ 	.word	0x0000ec00
        /*097c*/ 	.word	0x00000007
        /*0980*/ 	.word	0x00000000
        /*0984*/ 	.short	0x010a
        /*0986*/ 	.byte	0x3f
	.zero		1


	//   ....[49]....
        /*0988*/ 	.word	0x0000ec50
        /*098c*/ 	.word	0x00000003
        /*0990*/ 	.word	0x00000000
        /*0994*/ 	.short	0x010a
        /*0996*/ 	.byte	0x3f
	.zero		1


	//   ....[50]....
        /*0998*/ 	.word	0x0000eca0
        /*099c*/ 	.word	0x00000005
        /*09a0*/ 	.word	0x00000000
        /*09a4*/ 	.short	0x010a
        /*09a6*/ 	.byte	0x3f
	.zero		1


	//----- nvinfo : EIATTR_NUM_MBARRIERS
	.align		4
.L_1784:
        /*09a8*/ 	.byte	0x03, 0x38
        /*09aa*/ 	.short	0x0009


	//----- nvinfo : EIATTR_EXIT_INSTR_OFFSETS
	.align		4
        /*09ac*/ 	.byte	0x04, 0x1c
        /*09ae*/ 	.short	(.L_1786 - .L_1785)


	//   ....[0]....
.L_1785:
        /*09b0*/ 	.word	0x0000e4b0


	//----- nvinfo : EIATTR_MAX_THREADS
	.align		4
.L_1786:
        /*09b4*/ 	.byte	0x04, 0x05
        /*09b6*/ 	.short	(.L_1788 - .L_1787)
.L_1787:
        /*09b8*/ 	.word	0x00000180
        /*09bc*/ 	.word	0x00000001
        /*09c0*/ 	.word	0x00000001


	//----- nvinfo : EIATTR_CRS_STACK_SIZE
	.align		4
.L_1788:
        /*09c4*/ 	.byte	0x04, 0x1e
        /*09c6*/ 	.short	(.L_1790 - .L_1789)
.L_1789:
        /*09c8*/ 	.word	0x00000000


	//----- nvinfo : EIATTR_CBANK_PARAM_SIZE
	.align		4
.L_1790:
        /*09cc*/ 	.byte	0x03, 0x19
        /*09ce*/ 	.short	0x0770


	//----- nvinfo : EIATTR_PARAM_CBANK
	.align		4
        /*09d0*/ 	.byte	0x04, 0x0a
        /*09d2*/ 	.short	(.L_1792 - .L_1791)
	.align		4
.L_1791:
        /*09d4*/ 	.word	index@(.nv.constant0._ZN7cutlass13device_kernelIN5flash11enable_sm90INS1_16FlashAttnBwdSm90INS1_25CollectiveMainloopBwdSm90ILi2ELi2ELi2EN4cute5tupleIJNS5_1CILi1EEES8_S8_EEENS6_IJNS7_ILi128EEESA_NS7_ILi64EEEEEENS_10bfloat16_tEfNS_4arch4Sm90ELb1ELb0ELb0ELb1ELb1ELb1ELb0ELb0ELi2ELi1ELi2ELi2ELb0EEENS1_24CollectiveEpilogueBwdGQAISC_fSF_Li256ELb1ELb1EEENS1_25SingleTileBwdLPTSchedulerILb1ELi128ELb1EEEEEEEEEvNT_6ParamsE)
        /*09d8*/ 	.short	0x0210
        /*09da*/ 	.short	0x0770


	//----- nvinfo : EIATTR_SW_WAR
	.align		4
.L_1792:
        /*09dc*/ 	.byte	0x04, 0x36
        /*09de*/ 	.short	(.L_1794 - .L_1793)
.L_1793:
        /*09e0*/ 	.word	0x00000008
.L_1794:


//--------------------- .nv.info._ZN7cutlass13device_kernelIN5flash22FlashAttnBwdPreprocessIN4cute5tupleIJNS3_1CILi128EEENS5_ILi64EEEEEENS_10bfloat16_tEfNS_4arch4Sm90ELb1ELb1EEEEEvNT_6ParamsE --------------------------
	.section	.nv.info._ZN7cutlass13device_kernelIN5flash22FlashAttnBwdPreprocessIN4cute5tupleIJNS3_1CILi128EEENS5_ILi64EEEEEENS_10bfloat16_tEfNS_4arch4Sm90ELb1ELb1EEEEEvNT_6ParamsE,"",@"SHT_CUDA_INFO"
	.sectionflags	@""
	.align	4


	//----- nvinfo : EIATTR_CUDA_API_VERSION
	.align		4
        /*0000*/ 	.byte	0x04, 0x37
        /*0002*/ 	.short	(.L_1796 - .L_1795)
.L_1795:
        /*0004*/ 	.word	0x00000082


	//----- nvinfo : EIATTR_KPARAM_INFO
	.align		4
.L_1796:
        /*0008*/ 	.byte	0x04, 0x17
        /*000a*/ 	.short	(.L_1798 - .L_1797)
.L_1797:
        /*000c*/ 	.word	0x00000000
        /*0010*/ 	.short	0x0000
        /*0012*/ 	.short	0x0000
        /*0014*/ 	.byte	0x00, 0xf0, 0xc1, 0x03


	//----- nvinfo : EIATTR_SPARSE_MMA_MASK
	.align		4
.L_1798:
        /*0018*/ 	.byte	0x03, 0x50
        /*001a*/ 	.short	0x0000


	//----- nvinfo : EIATTR_MAXREG_COUNT
	.align		4
        /*001c*/ 	.byte	0x03, 0x1b
        /*001e*/ 	.short	0x0080


	//----- nvinfo : EIATTR_MERCURY_ISA_VERSION
	.align		4
        /*0020*/ 	.byte	0x03, 0x5f
        /*0022*/ 	.short	0x0101


	//----- nvinfo : EIATTR_COOP_GROUP_MASK_REGIDS
	.align		4
        /*0024*/ 	.byte	0x04, 0x29
        /*0026*/ 	.short	(.L_1800 - .L_1799)


	//   ....[0]....
.L_1799:
        /*0028*/ 	.word	0xffffffff


	//   ....[1]....
        /*002c*/ 	.word	0xffffffff


	//   ....[2]....
        /*0030*/ 	.word	0xffffffff


	//   ....[3]....
        /*0034*/ 	.word	0xffffffff


	//   ....[4]....
        /*0038*/ 	.word	0xffffffff


	//   ....[5]....
        /*003c*/ 	.word	0xffffffff


	//   ....[6]....
        /*0040*/ 	.word	0xffffffff


	//   ....[7]....
        /*0044*/ 	.word	0xffffffff


	//   ....[8]....
        /*0048*/ 	.word	0xffffffff


	//   ....[9]....
        /*004c*/ 	.word	0xffffffff


	//   ....[10]....
        /*0050*/ 	.word	0xffffffff


	//   ....[11]....
        /*0054*/ 	.word	0xffffffff


	//----- nvinfo : EIATTR_COOP_GROUP_INSTR_OFFSETS
	.align		4
.L_1800:
        /*0058*/ 	.byte	0x04, 0x28
        /*005a*/ 	.short	(.L_1802 - .L_1801)


	//   ....[0]....
.L_1801:
        /*005c*/ 	.word	0x000013a0


	//   ....[1]....
        /*0060*/ 	.word	0x000013b0


	//   ....[2]....
        /*0064*/ 	.word	0x000013c0


	//   ....[3]....
        /*0068*/ 	.word	0x000013d0


	//   ....[4]....
        /*006c*/ 	.word	0x00001420


	//   ....[5]....
        /*0070*/ 	.word	0x00001430


	//   ....[6]....
        /*0074*/ 	.word	0x00001440


	//   ....[7]....
        /*0078*/ 	.word	0x00001450


	//   ....[8]....
        /*007c*/ 	.word	0x000014b0


	//   ....[9]....
        /*0080*/ 	.word	0x000014c0


	//   ....[10]....
        /*0084*/ 	.word	0x000014d0


	//   ....[11]....
        /*0088*/ 	.word	0x000014e0


	//----- nvinfo : EIATTR_EXIT_INSTR_OFFSETS
	.align		4
.L_1802:
        /*008c*/ 	.byte	0x04, 0x1c
        /*008e*/ 	.short	(.L_1804 - .L_1803)


	//   ....[0]....
.L_1803:
        /*0090*/ 	.word	0x000001c0


	//   ....[1]....
        /*0094*/ 	.word	0x00001b30


	//   ....[2]....
        /*0098*/ 	.word	0x00001bb0


	//----- nvinfo : EIATTR_MAX_THREADS
	.align		4
.L_1804:
        /*009c*/ 	.byte	0x04, 0x05
        /*009e*/ 	.short	(.L_1806 - .L_1805)
.L_1805:
        /*00a0*/ 	.word	0x00000100
        /*00a4*/ 	.word	0x00000001
        /*00a8*/ 	.word	0x00000001


	//----- nvinfo : EIATTR_CRS_STACK_SIZE
	.align		4
.L_1806:
        /*00ac*/ 	.byte	0x04, 0x1e
        /*00ae*/ 	.short	(.L_1808 - .L_1807)
.L_1807:
        /*00b0*/ 	.word	0x00000000


	//----- nvinfo : EIATTR_CBANK_PARAM_SIZE
	.align		4
.L_1808:
        /*00b4*/ 	.byte	0x03, 0x19
        /*00b6*/ 	.short	0x00f0


	//----- nvinfo : EIATTR_PARAM_CBANK
	.align		4
        /*00b8*/ 	.byte	0x04, 0x0a
        /*00ba*/ 	.short	(.L_1810 - .L_1809)
	.align		4
.L_1809:
        /*00bc*/ 	.word	index@(.nv.constant0._ZN7cutlass13device_kernelIN5flash22FlashAttnBwdPreprocessIN4cute5tupleIJNS3_1CILi128EEENS5_ILi64EEEEEENS_10bfloat16_tEfNS_4arch4Sm90ELb1ELb1EEEEEvNT_6ParamsE)
        /*00c0*/ 	.short	0x0210
        /*00c2*/ 	.short	0x00f0


	//----- nvinfo : EIATTR_SW_WAR
	.align		4
.L_1810:
        /*00c4*/ 	.byte	0x04, 0x36
        /*00c6*/ 	.short	(.L_1812 - .L_1811)
.L_1811:
        /*00c8*/ 	.word	0x00000008
.L_1812:


//--------------------- .nv.callgraph             --------------------------
	.section	.nv.callgraph,"",@"SHT_CUDA_CALLGRAPH"
	.align	4
	.sectionentsize	8
	.align		4
        /*0000*/ 	.word	0x00000000
	.align		4
        /*0004*/ 	.word	0xffffffff
	.align		4
        /*0008*/ 	.word	index@(_ZN7cutlass13device_kernelIN5flash11enable_sm90INS1_16FlashAttnBwdSm90INS1_25CollectiveMainloopBwdSm90ILi2ELi2ELi2EN4cute5tupleIJNS5_1CILi1EEES8_S8_EEENS6_IJNS7_ILi128EEESA_NS7_ILi64EEEEEENS_10bfloat16_tEfNS_4arch4Sm90ELb0ELb0ELb1ELb0ELb0ELb1ELb0ELb0ELi2ELi1ELi2ELi2ELb0EEENS1_21CollectiveEpilogueBwdISC_SD_SF_Li256ELb0ELb0ELi1EEENS1_19SingleTileSchedulerILb0ELb0ELb0ELi128EEEEEEEEEvNT_6ParamsE)
	.align		4
        /*000c*/ 	.word	index@(__assertfail)
	.align		4
        /*0010*/ 	.word	index@(_ZN7cutlass13device_kernelIN5flash11enable_sm90INS1_16FlashAttnBwdSm90INS1_25CollectiveMainloopBwdSm90ILi2ELi2ELi2EN4cute5tupleIJNS5_1CILi1EEES8_S8_EEENS6_IJNS7_ILi128EEESA_NS7_ILi64EEEEEENS_10bfloat16_tEfNS_4arch4Sm90ELb0ELb0ELb1ELb0ELb1ELb1ELb0ELb0ELi2ELi1ELi2ELi2ELb0EEENS1_21CollectiveEpilogueBwdISC_SD_SF_Li256ELb0ELb0ELi1EEENS1_19SingleTileSchedulerILb0ELb0ELb0ELi128EEEEEEEEEvNT_6ParamsE)
	.align		4
        /*0014*/ 	.word	index@(__assertfail)
	.align		4
        /*0018*/ 	.word	index@(_ZN7cutlass13device_kernelIN5flash11enable_sm90INS1_16FlashAttnBwdSm90INS1_25CollectiveMainloopBwdSm90ILi2ELi2ELi2EN4cute5tupleIJNS5_1CILi1EEES8_S8_EEENS6_IJNS7_ILi128EEESA_NS7_ILi64EEEEEENS_10bfloat16_tEfNS_4arch4Sm90ELb0ELb0ELb1ELb0ELb0ELb1ELb0ELb0ELi2ELi1ELi2ELi2ELb0EEENS1_24CollectiveEpilogueBwdGQAISC_fSF_Li256ELb0ELb0EEENS1_19SingleTileSchedulerILb0ELb0ELb0ELi128EEEEEEEEEvNT_6ParamsE)
	.align		4
        /*001c*/ 	.word	index@(__assertfail)
	.align		4
        /*0020*/ 	.word	index@(_ZN7cutlass13device_kernelIN5flash11enable_sm90INS1_16FlashAttnBwdSm90INS1_25CollectiveMainloopBwdSm90ILi2ELi2ELi2EN4cute5tupleIJNS5_1CILi1EEES8_S8_EEENS6_IJNS7_ILi128EEESA_NS7_ILi64EEEEEENS_10bfloat16_tEfNS_4arch4Sm90ELb0ELb0ELb1ELb0ELb1ELb1ELb0ELb0ELi2ELi1ELi2ELi2ELb0EEENS1_24CollectiveEpilogueBwdGQAISC_fSF_Li256ELb0ELb1EEENS1_19SingleTileSchedulerILb0ELb0ELb0ELi128EEEEEEEEEvNT_6ParamsE)
	.align		4
        /*0024*/ 	.word	index@(__assertfail)
	.align		4
        /*0028*/ 	.word	index@(_ZN7cutlass13device_kernelIN5flash11enable_sm90INS1_16FlashAttnBwdSm90INS1_25CollectiveMainloopBwdSm90ILi2ELi2ELi2EN4cute5tupleIJNS5_1CILi1EEES8_S8_EEENS6_IJNS7_ILi128EEESA_NS7_ILi64EEEEEENS_10bfloat16_tEfNS_4arch4Sm90ELb0ELb0ELb1ELb1ELb0ELb1ELb0ELb0ELi2ELi1ELi2ELi2ELb0EEENS1_21CollectiveEpilogueBwdISC_SD_SF_Li256ELb1ELb0ELi1EEENS1_19SingleTileSchedulerILb1ELb0ELb0ELi128EEEEEEEEEvNT_6ParamsE)
	.align		4
        /*002c*/ 	.word	index@(__assertfail)
	.align		4
        /*0030*/ 	.word	index@(_ZN7cutlass13device_kernelIN5flash11enable_sm90INS1_16FlashAttnBwdSm90INS1_25CollectiveMainloopBwdSm90ILi2ELi2ELi2EN4cute5tupleIJNS5_1CILi1EEES8_S8_EEENS6_IJNS7_ILi128EEESA_NS7_ILi64EEEEEENS_10bfloat16_tEfNS_4arch4Sm90ELb0ELb0ELb1ELb1ELb1ELb1ELb0ELb0ELi2ELi1ELi2ELi2ELb0EEENS1_21CollectiveEpilogueBwdISC_SD_SF_Li256ELb1ELb0ELi1EEENS1_19SingleTileSchedulerILb1ELb0ELb0ELi128EEEEEEEEEvNT_6ParamsE)
	.align		4
        /*0034*/ 	.word	index@(__assertfail)
	.align		4
        /*0038*/ 	.word	index@(_ZN7cutlass13device_kernelIN5flash11enable_sm90INS1_16FlashAttnBwdSm90INS1_25CollectiveMainloopBwdSm90ILi2ELi2ELi2EN4cute5tupleIJNS5_1CILi1EEES8_S8_EEENS6_IJNS7_ILi128EEESA_NS7_ILi64EEEEEENS_10bfloat16_tEfNS_4arch4Sm90ELb0ELb0ELb1ELb1ELb0ELb1ELb0ELb0ELi2ELi1ELi2ELi2ELb0EEENS1_24CollectiveEpilogueBwdGQAISC_fSF_Li256ELb1ELb0EEENS1_19SingleTileSchedulerILb1ELb0ELb0ELi128EEEEEEEEEvNT_6ParamsE)
	.align		4
        /*003c*/ 	.word	index@(__assertfail)
	.align		4
        /*0040*/ 	.word	index@(_ZN7cutlass13device_kernelIN5flash11enable_sm90INS1_16FlashAttnBwdSm90INS1_25CollectiveMainloopBwdSm90ILi2ELi2ELi2EN4cute5tupleIJNS5_1CILi1EEES8_S8_EEENS6_IJNS7_ILi128EEESA_NS7_ILi64EEEEEENS_10bfloat16_tEfNS_4arch4Sm90ELb0ELb0ELb1ELb1ELb1ELb1ELb0ELb0ELi2ELi1ELi2ELi2ELb0EEENS1_24CollectiveEpilogueBwdGQAISC_fSF_Li256ELb1ELb1EEENS1_19SingleTileSchedulerILb1ELb0ELb0ELi128EEEEEEEEEvNT_6ParamsE)
	.align		4
        /*0044*/ 	.word	index@(__assertfail)
	.align		4
        /*0048*/ 	.word	index@(_ZN7cutlass13device_kernelIN5flash11enable_sm90INS1_16FlashAttnBwdSm90INS1_25CollectiveMainloopBwdSm90ILi2ELi2ELi2EN4cute5tupleIJNS5_1CILi1EEES8_S8_EEENS6_IJNS7_ILi128EEESA_NS7_ILi64EEEEEENS_10bfloat16_tEfNS_4arch4Sm90ELb0ELb1ELb1ELb0ELb0ELb1ELb0ELb0ELi2ELi1ELi2ELi2ELb0EEENS1_21CollectiveEpilogueBwdISC_SD_SF_Li256ELb0ELb0ELi1EEENS1_19SingleTileSchedulerILb0ELb0ELb0ELi128EEEEEEEEEvNT_6ParamsE)
	.align		4
        /*004c*/ 	.word	index@(__assertfail)
	.align		4
        /*0050*/ 	.word	index@(_ZN7cutlass13device_kernelIN5flash11enable_sm90INS1_16FlashAttnBwdSm90INS1_25CollectiveMainloopBwdSm90ILi2ELi2ELi2EN4cute5tupleIJNS5_1CILi1EEES8_S8_EEENS6_IJNS7_ILi128EEESA_NS7_ILi64EEEEEENS_10bfloat16_tEfNS_4arch4Sm90ELb0ELb1ELb1ELb0ELb1ELb1ELb0ELb0ELi2ELi1ELi2ELi2ELb0EEENS1_21CollectiveEpilogueBwdISC_SD_SF_Li256ELb0ELb0ELi1EEENS1_19SingleTileSchedulerILb0ELb0ELb0ELi128EEEEEEEEEvNT_6ParamsE)
	.align		4
        /*0054*/ 	.word	index@(__assertfail)
	.align		4
        /*0058*/ 	.word	index@(_ZN7cutlass13device_kernelIN5flash11enable_sm90INS1_16FlashAttnBwdSm90INS1_25CollectiveMainloopBwdSm90ILi2ELi2ELi2EN4cute5tupleIJNS5_1CILi1EEES8_S8_EEENS6_IJNS7_ILi128EEESA_NS7_ILi64EEEEEENS_10bfloat16_tEfNS_4arch4Sm90ELb0ELb1ELb1ELb0ELb0ELb1ELb0ELb0ELi2ELi1ELi2ELi2ELb0EEENS1_24CollectiveEpilogueBwdGQAISC_fSF_Li256ELb0ELb0EEENS1_19SingleTileSchedulerILb0ELb0ELb0ELi128EEEEEEEEEvNT_6ParamsE)
	.align		4
        /*005c*/ 	.word	index@(__assertfail)
	.align		4
        /*0060*/ 	.word	index@(_ZN7cutlass13device_kernelIN5flash11enable_sm90INS1_16FlashAttnBwdSm90INS1_25CollectiveMainloopBwdSm90ILi2ELi2ELi2EN4cute5tupleIJNS5_1CILi1EEES8_S8_EEENS6_IJNS7_ILi128EEESA_NS7_ILi64EEEEEENS_10bfloat16_tEfNS_4arch4Sm90ELb0ELb1ELb1ELb0ELb1ELb1ELb0ELb0ELi2ELi1ELi2ELi2ELb0EEENS1_24CollectiveEpilogueBwdGQAISC_fSF_Li256ELb0ELb1EEENS1_19SingleTileSchedulerILb0ELb0ELb0ELi128EEEEEEEEEvNT_6ParamsE)
	.align		4
        /*0064*/ 	.word	index@(__assertfail)
	.align		4
        /*0068*/ 	.word	index@(_ZN7cutlass13device_kernelIN5flash11enable_sm90INS1_16FlashAttnBwdSm90INS1_25CollectiveMainloopBwdSm90ILi2ELi2ELi2EN4cute5tupleIJNS5_1CILi1EEES8_S8_EEENS6_IJNS7_ILi128EEESA_NS7_ILi64EEEEEENS_10bfloat16_tEfNS_4arch4Sm90ELb0ELb1ELb1ELb1ELb0ELb1ELb0ELb0ELi2ELi1ELi2ELi2ELb0EEENS1_21CollectiveEpilogueBwdISC_SD_SF_Li256ELb1ELb0ELi1EEENS1_19SingleTileSchedulerILb1ELb0ELb0ELi128EEEEEEEEEvNT_6ParamsE)
	.align		4
        /*006c*/ 	.word	index@(__assertfail)
	.align		4
        /*0070*/ 	.word	index@(_ZN7cutlass13device_kernelIN5flash11enable_sm90INS1_16FlashAttnBwdSm90INS1_25CollectiveMainloopBwdSm90ILi2ELi2ELi2EN4cute5tupleIJNS5_1CILi1EEES8_S8_EEENS6_IJNS7_ILi128EEESA_NS7_ILi64EEEEEENS_10bfloat16_tEfNS_4arch4Sm90ELb0ELb1ELb1ELb1ELb1ELb1ELb0ELb0ELi2ELi1ELi2ELi2ELb0EEENS1_21CollectiveEpilogueBwdISC_SD_SF_Li256ELb1ELb0ELi1EEENS1_19SingleTileSchedulerILb1ELb0ELb0ELi128EEEEEEEEEvNT_6ParamsE)
	.align		4
        /*0074*/ 	.word	index@(__assertfail)
	.align		4
        /*0078*/ 	.word	index@(_ZN7cutlass13device_kernelIN5flash11enable_sm90INS1_16FlashAttnBwdSm90INS1_25CollectiveMainloopBwdSm90ILi2ELi2ELi2EN4cute5tupleIJNS5_1CILi1EEES8_S8_EEENS6_IJNS7_ILi128EEESA_NS7_ILi64EEEEEENS_10bfloat16_tEfNS_4arch4Sm90ELb0ELb1ELb1ELb1ELb0ELb1ELb0ELb0ELi2ELi1ELi2ELi2ELb0EEENS1_24CollectiveEpilogueBwdGQAISC_fSF_Li256ELb1ELb0EEENS1_19SingleTileSchedulerILb1ELb0ELb0ELi128EEEEEEEEEvNT_6ParamsE)
	.align		4
        /*007c*/ 	.word	index@(__assertfail)
	.align		4
        /*0080*/ 	.word	index@(_ZN7cutlass13device_kernelIN5flash11enable_sm90INS1_16FlashAttnBwdSm90INS1_25CollectiveMainloopBwdSm90ILi2ELi2ELi2EN4cute5tupleIJNS5_1CILi1EEES8_S8_EEENS6_IJNS7_ILi128EEESA_NS7_ILi64EEEEEENS_10bfloat16_tEfNS_4arch4Sm90ELb0ELb1ELb1ELb1ELb1ELb1ELb0ELb0ELi2ELi1ELi2ELi2ELb0EEENS1_24CollectiveEpilogueBwdGQAISC_fSF_Li256ELb1ELb1EEENS1_19SingleTileSchedulerILb1ELb0ELb0ELi128EEEEEEEEEvNT_6ParamsE)
	.align		4
        /*0084*/ 	.word	index@(__assertfail)
	.align		4
        /*0088*/ 	.word	index@(_ZN7cutlass13device_kernelIN5flash11enable_sm90INS1_16FlashAttnBwdSm90INS1_25CollectiveMainloopBwdSm90ILi2ELi2ELi2EN4cute5tupleIJNS5_1CILi1EEES8_S8_EEENS6_IJNS7_ILi96EEENS7_ILi128EEENS7_ILi64EEEEEENS_10bfloat16_tEfNS_4arch4Sm90ELb1ELb0ELb1ELb0ELb0ELb1ELb0ELb1ELi2ELi1ELi2ELi2ELb0EEENS1_21CollectiveEpilogueBwdISD_SE_SG_Li256ELb0ELb0ELi1EEENS1_25SingleTileBwdLPTSchedulerILb0ELi128ELb0EEEEEEEEEvNT_6ParamsE)
	.align		4
        /*008c*/ 	.word	index@(__assertfail)
	.align		4
        /*0090*/ 	.word	index@(_ZN7cutlass13device_kernelIN5flash11enable_sm90INS1_16FlashAttnBwdSm90INS1_25CollectiveMainloopBwdSm90ILi2ELi2ELi2EN4cute5tupleIJNS5_1CILi1EEES8_S8_EEENS6_IJNS7_ILi96EEENS7_ILi128EEENS7_ILi64EEEEEENS_10bfloat16_tEfNS_4arch4Sm90ELb1ELb0ELb1ELb0ELb1ELb1ELb0ELb1ELi2ELi1ELi2ELi2ELb0EEENS1_21CollectiveEpilogueBwdISD_SE_SG_Li256ELb0ELb0ELi1EEENS1_25SingleTileBwdLPTSchedulerILb0ELi128ELb1EEEEEEEEEvNT_6ParamsE)
	.align		4
        /*0094*/ 	.word	index@(__assertfail)
	.align		4
        /*0098*/ 	.word	index@(_ZN7cutlass13device_kernelIN5flash11enable_sm90INS1_16FlashAttnBwdSm90INS1_25CollectiveMainloopBwdSm90ILi2ELi2ELi2EN4cute5tupleIJNS5_1CILi1EEES8_S8_EEENS6_IJNS7_ILi96EEENS7_ILi128EEENS7_ILi64EEEEEENS_10bfloat16_tEfNS_4arch4Sm90ELb1ELb0ELb1ELb0ELb0ELb1ELb0ELb1ELi2ELi1ELi2ELi2ELb0EEENS1_24CollectiveEpilogueBwdGQAISD_fSG_Li256ELb0ELb0EEENS1_25SingleTileBwdLPTSchedulerILb0ELi128ELb0EEEEEEEEEvNT_6ParamsE)
	.align		4
        /*009c*/ 	.word	index@(__assertfail)
	.align		4
        /*00a0*/ 	.word	index@(_ZN7cutlass13device_kernelIN5flash11enable_sm90INS1_16FlashAttnBwdSm90INS1_25CollectiveMainloopBwdSm90ILi2ELi2ELi2EN4cute5tupleIJNS5_1CILi1EEES8_S8_EEENS6_IJNS7_ILi96EEENS7_ILi128EEENS7_ILi64EEEEEENS_10bfloat16_tEfNS_4arch4Sm90ELb1ELb0ELb1ELb0ELb1ELb1ELb0ELb1ELi2ELi1ELi2ELi2ELb0EEENS1_24CollectiveEpilogueBwdGQAISD_fSG_Li256ELb0ELb1EEENS1_25SingleTileBwdLPTSchedulerILb0ELi128ELb1EEEEEEEEEvNT_6ParamsE)
	.align		4
        /*00a4*/ 	.word	index@(__assertfail)
	.align		4
        /*00a8*/ 	.word	index@(_ZN7cutlass13device_kernelIN5flash11enable_sm90INS1_16FlashAttnBwdSm90INS1_25CollectiveMainloopBwdSm90ILi2ELi2ELi2EN4cute5tupleIJNS5_1CILi1EEES8_S8_EEENS6_IJNS7_ILi96EEENS7_ILi128EEENS7_ILi64EEEEEENS_10bfloat16_tEfNS_4arch4Sm90ELb1ELb0ELb1ELb1ELb0ELb1ELb0ELb1ELi2ELi1ELi2ELi2ELb0EEENS1_21CollectiveEpilogueBwdISD_SE_SG_Li256ELb1ELb0ELi1EEENS1_25SingleTileBwdLPTSchedulerILb1ELi128ELb0EEEEEEEEEvNT_6ParamsE)
	.align		4
        /*00ac*/ 	.word	index@(__assertfail)
	.align		4
        /*00b0*/ 	.word	index@(_ZN7cutlass13device_kernelIN5flash11enable_sm90INS1_16FlashAttnBwdSm90INS1_25CollectiveMainloopBwdSm90ILi2ELi2ELi2EN4cute5tupleIJNS5_1CILi1EEES8_S8_EEENS6_IJNS7_ILi96EEENS7_ILi128EEENS7_ILi64EEEEEENS_10bfloat16_tEfNS_4arch4Sm90ELb1ELb0ELb1ELb1ELb1ELb1ELb0ELb1ELi2ELi1ELi2ELi2ELb0EEENS1_21CollectiveEpilogueBwdISD_SE_SG_Li256ELb1ELb0ELi1EEENS1_25SingleTileBwdLPTSchedulerILb1ELi128ELb1EEEEEEEEEvNT_6ParamsE)
	.align		4
        /*00b4*/ 	.word	index@(__assertfail)
	.align		4
        /*00b8*/ 	.word	index@(_ZN7cutlass13device_kernelIN5flash11enable_sm90INS1_16FlashAttnBwdSm90INS1_25CollectiveMainloopBwdSm90ILi2ELi2ELi2EN4cute5tupleIJNS5_1CILi1EEES8_S8_EEENS6_IJNS7_ILi96EEENS7_ILi128EEENS7_ILi64EEEEEENS_10bfloat16_tEfNS_4arch4Sm90ELb1ELb0ELb1ELb1ELb0ELb1ELb0ELb1ELi2ELi1ELi2ELi2ELb0EEENS1_24CollectiveEpilogueBwdGQAISD_fSG_Li256ELb1ELb0EEENS1_25SingleTileBwdLPTSchedulerILb1ELi128ELb0EEEEEEEEEvNT_6ParamsE)
	.align		4
        /*00bc*/ 	.word	index@(__assertfail)
	.align		4
        /*00c0*/ 	.word	index@(_ZN7cutlass13device_kernelIN5flash11enable_sm90INS1_16FlashAttnBwdSm90INS1_25CollectiveMainloopBwdSm90ILi2ELi2ELi2EN4cute5tupleIJNS5_1CILi1EEES8_S8_EEENS6_IJNS7_ILi96EEENS7_ILi128EEENS7_ILi64EEEEEENS_10bfloat16_tEfNS_4arch4Sm90ELb1ELb0ELb1ELb1ELb1ELb1ELb0ELb1ELi2ELi1ELi2ELi2ELb0EEENS1_24CollectiveEpilogueBwdGQAISD_fSG_Li256ELb1ELb1EEENS1_25SingleTileBwdLPTSchedulerILb1ELi128ELb1EEEEEEEEEvNT_6ParamsE)
	.align		4
        /*00c4*/ 	.word	index@(__assertfail)
	.align		4
        /*00c8*/ 	.word	index@(_ZN7cutlass13device_kernelIN5flash11enable_sm90INS1_16FlashAttnBwdSm90INS1_25CollectiveMainloopBwdSm90ILi2ELi2ELi2EN4cute5tupleIJNS5_1CILi1EEES8_S8_EEENS6_IJNS7_ILi128EEESA_NS7_ILi64EEEEEENS_10bfloat16_tEfNS_4arch4Sm90ELb0ELb0ELb0ELb0ELb0ELb1ELb0ELb0ELi2ELi1ELi2ELi2ELb0EEENS1_21CollectiveEpilogueBwdISC_SD_SF_Li256ELb0ELb0ELi1EEENS1_19SingleTileSchedulerILb0ELb0ELb0ELi128EEEEEEEEEvNT_6ParamsE)
	.align		4
        /*00cc*/ 	.word	index@(__assertfail)
	.align		4
        /*00d0*/ 	.word	index@(_ZN7cutlass13device_kernelIN5flash11enable_sm90INS1_16FlashAttnBwdSm90INS1_25CollectiveMainloopBwdSm90ILi2ELi2ELi2EN4cute5tupleIJNS5_1CILi1EEES8_S8_EEENS6_IJNS7_ILi128EEESA_NS7_ILi64EEEEEENS_10bfloat16_tEfNS_4arch4Sm90ELb0ELb0ELb0ELb0ELb1ELb1ELb0ELb0ELi2ELi1ELi2ELi2ELb0EEENS1_21CollectiveEpilogueBwdISC_SD_SF_Li256ELb0ELb0ELi1EEENS1_19SingleTileSchedulerILb0ELb0ELb0ELi128EEEEEEEEEvNT_6ParamsE)
	.align		4
        /*00d4*/ 	.word	index@(__assertfail)
	.align		4
        /*00d8*/ 	.word	index@(_ZN7cutlass13device_kernelIN5flash11enable_sm90INS1_16FlashAttnBwdSm90INS1_25CollectiveMainloopBwdSm90ILi2ELi2ELi2EN4cute5tupleIJNS5_1CILi1EEES8_S8_EEENS6_IJNS7_ILi128EEESA_NS7_ILi64EEEEEENS_10bfloat16_tEfNS_4arch4Sm90ELb0ELb0ELb0ELb0ELb0ELb1ELb0ELb0ELi2ELi1ELi2ELi2ELb0EEENS1_24CollectiveEpilogueBwdGQAISC_fSF_Li256ELb0ELb0EEENS1_19SingleTileSchedulerILb0ELb0ELb0ELi128EEEEEEEEEvNT_6ParamsE)
	.align		4
        /*00dc*/ 	.word	index@(__assertfail)
	.align		4
        /*00e0*/ 	.word	index@(_ZN7cutlass13device_kernelIN5flash11enable_sm90INS1_16FlashAttnBwdSm90INS1_25CollectiveMainloopBwdSm90ILi2ELi2ELi2EN4cute5tupleIJNS5_1CILi1EEES8_S8_EEENS6_IJNS7_ILi128EEESA_NS7_ILi64EEEEEENS_10bfloat16_tEfNS_4arch4Sm90ELb0ELb0ELb0ELb0ELb1ELb1ELb0ELb0ELi2ELi1ELi2ELi2ELb0EEENS1_24CollectiveEpilogueBwdGQAISC_fSF_Li256ELb0ELb1EEENS1_19SingleTileSchedulerILb0ELb0ELb0ELi128EEEEEEEEEvNT_6ParamsE)
	.align		4
        /*00e4*/ 	.word	index@(__assertfail)
	.align		4
        /*00e8*/ 	.word	index@(_ZN7cutlass13device_kernelIN5flash11enable_sm90INS1_16FlashAttnBwdSm90INS1_25CollectiveMainloopBwdSm90ILi2ELi2ELi2EN4cute5tupleIJNS5_1CILi1EEES8_S8_EEENS6_IJNS7_ILi128EEESA_NS7_ILi64EEEEEENS_10bfloat16_tEfNS_4arch4Sm90ELb0ELb0ELb0ELb1ELb0ELb1ELb0ELb0ELi2ELi1ELi2ELi2ELb0EEENS1_21CollectiveEpilogueBwdISC_SD_SF_Li256ELb1ELb0ELi1EEENS1_19SingleTileSchedulerILb1ELb0ELb0ELi128EEEEEEEEEvNT_6ParamsE)
	.align		4
        /*00ec*/ 	.word	index@(__assertfail)
	.align		4
        /*00f0*/ 	.word	index@(_ZN7cutlass13device_kernelIN5flash11enable_sm90INS1_16FlashAttnBwdSm90INS1_25CollectiveMainloopBwdSm90ILi2ELi2ELi2EN4cute5tupleIJNS5_1CILi1EEES8_S8_EEENS6_IJNS7_ILi128EEESA_NS7_ILi64EEEEEENS_10bfloat16_tEfNS_4arch4Sm90ELb0ELb0ELb0ELb1ELb1ELb1ELb0ELb0ELi2ELi1ELi2ELi2ELb0EEENS1_21CollectiveEpilogueBwdISC_SD_SF_Li256ELb1ELb0ELi1EEENS1_19SingleTileSchedulerILb1ELb0ELb0ELi128EEEEEEEEEvNT_6ParamsE)
	.align		4
        /*00f4*/ 	.word	index@(__assertfail)
	.align		4
        /*00f8*/ 	.word	index@(_ZN7cutlass13device_kernelIN5flash11enable_sm90INS1_16FlashAttnBwdSm90INS1_25CollectiveMainloopBwdSm90ILi2ELi2ELi2EN4cute5tupleIJNS5_1CILi1EEES8_S8_EEENS6_IJNS7_ILi128EEESA_NS7_ILi64EEEEEENS_10bfloat16_tEfNS_4arch4Sm90ELb0ELb0ELb0ELb1ELb0ELb1ELb0ELb0ELi2ELi1ELi2ELi2ELb0EEENS1_24CollectiveEpilogueBwdGQAISC_fSF_Li256ELb1ELb0EEENS1_19SingleTileSchedulerILb1ELb0ELb0ELi128EEEEEEEEEvNT_6ParamsE)
	.align		4
        /*00fc*/ 	.word	index@(__assertfail)
	.align		4
        /*0100*/ 	.word	index@(_ZN7cutlass13device_kernelIN5flash11enable_sm90INS1_16FlashAttnBwdSm90INS1_25CollectiveMainloopBwdSm90ILi2ELi2ELi2EN4cute5tupleIJNS5_1CILi1EEES8_S8_EEENS6_IJNS7_ILi128EEESA_NS7_ILi64EEEEEENS_10bfloat16_tEfNS_4arch4Sm90ELb0ELb0ELb0ELb1ELb1ELb1ELb0ELb0ELi2ELi1ELi2ELi2ELb0EEENS1_24CollectiveEpilogueBwdGQAISC_fSF_Li256ELb1ELb1EEENS1_19SingleTileSchedulerILb1ELb0ELb0ELi128EEEEEEEEEvNT_6ParamsE)
	.align		4
        /*0104*/ 	.word	index@(__assertfail)
	.align		4
        /*0108*/ 	.word	index@(_ZN7cutlass13device_kernelIN5flash11enable_sm90INS1_16FlashAttnBwdSm90INS1_25CollectiveMainloopBwdSm90ILi2ELi2ELi2EN4cute5tupleIJNS5_1CILi1EEES8_S8_EEENS6_IJNS7_ILi128EEESA_NS7_ILi64EEEEEENS_10bfloat16_tEfNS_4arch4Sm90ELb0ELb1ELb0ELb0ELb0ELb1ELb0ELb0ELi2ELi1ELi2ELi2ELb0EEENS1_21CollectiveEpilogueBwdISC_SD_SF_Li256ELb0ELb0ELi1EEENS1_19SingleTileSchedulerILb0ELb0ELb0ELi128EEEEEEEEEvNT_6ParamsE)
	.align		4
        /*010c*/ 	.word	index@(__assertfail)
	.align		4
        /*0110*/ 	.word	index@(_ZN7cutlass13device_kernelIN5flash11enable_sm90INS1_16FlashAttnBwdSm90INS1_25CollectiveMainloopBwdSm90ILi2ELi2ELi2EN4cute5tupleIJNS5_1CILi1EEES8_S8_EEENS6_IJNS7_ILi128EEESA_NS7_ILi64EEEEEENS_10bfloat16_tEfNS_4arch4Sm90ELb0ELb1ELb0ELb0ELb1ELb1ELb0ELb0ELi2ELi1ELi2ELi2ELb0EEENS1_21CollectiveEpilogueBwdISC_SD_SF_Li256ELb0ELb0ELi1EEENS1_19SingleTileSchedulerILb0ELb0ELb0ELi128EEEEEEEEEvNT_6ParamsE)
	.align		4
        /*0114*/ 	.word	index@(__assertfail)
	.align		4
        /*0118*/ 	.word	index@(_ZN7cutlass13device_kernelIN5flash11enable_sm90INS1_16FlashAttnBwdSm90INS1_25CollectiveMainloopBwdSm90ILi2ELi2ELi2EN4cute5tupleIJNS5_1CILi1EEES8_S8_EEENS6_IJNS7_ILi128EEESA_NS7_ILi64EEEEEENS_10bfloat16_tEfNS_4arch4Sm90ELb0ELb1ELb0ELb0ELb0ELb1ELb0ELb0ELi2ELi1ELi2ELi2ELb0EEENS1_24CollectiveEpilogueBwdGQAISC_fSF_Li256ELb0ELb0EEENS1_19SingleTileSchedulerILb0ELb0ELb0ELi128EEEEEEEEEvNT_6ParamsE)
	.align		4
        /*011c*/ 	.word	index@(__assertfail)
	.align		4
        /*0120*/ 	.word	index@(_ZN7cutlass13device_kernelIN5flash11enable_sm90INS1_16FlashAttnBwdSm90INS1_25CollectiveMainloopBwdSm90ILi2ELi2ELi2EN4cute5tupleIJNS5_1CILi1EEES8_S8_EEENS6_IJNS7_ILi128EEESA_NS7_ILi64EEEEEENS_10bfloat16_tEfNS_4arch4Sm90ELb0ELb1ELb0ELb0ELb1ELb1ELb0ELb0ELi2ELi1ELi2ELi2ELb0EEENS1_24CollectiveEpilogueBwdGQAISC_fSF_Li256ELb0ELb1EEENS1_19SingleTileSchedulerILb0ELb0ELb0ELi128EEEEEEEEEvNT_6ParamsE)
	.align		4
        /*0124*/ 	.word	index@(__assertfail)
	.align		4
        /*0128*/ 	.word	index@(_ZN7cutlass13device_kernelIN5flash11enable_sm90INS1_16FlashAttnBwdSm90INS1_25CollectiveMainloopBwdSm90ILi2ELi2ELi2EN4cute5tupleIJNS5_1CILi1EEES8_S8_EEENS6_IJNS7_ILi128EEESA_NS7_ILi64EEEEEENS_10bfloat16_tEfNS_4arch4Sm90ELb0ELb1ELb0ELb1ELb0ELb1ELb0ELb0ELi2ELi1ELi2ELi2ELb0EEENS1_21CollectiveEpilogueBwdISC_SD_SF_Li256ELb1ELb0ELi1EEENS1_19SingleTileSchedulerILb1ELb0ELb0ELi128EEEEEEEEEvNT_6ParamsE)
	.align		4
        /*012c*/ 	.word	index@(__assertfail)
	.align		4
        /*0130*/ 	.word	index@(_ZN7cutlass13device_kernelIN5flash11enable_sm90INS1_16FlashAttnBwdSm90INS1_25CollectiveMainloopBwdSm90ILi2ELi2ELi2EN4cute5tupleIJNS5_1CILi1EEES8_S8_EEENS6_IJNS7_ILi128EEESA_NS7_ILi64EEEEEENS_10bfloat16_tEfNS_4arch4Sm90ELb0ELb1ELb0ELb1ELb1ELb1ELb0ELb0ELi2ELi1ELi2ELi2ELb0EEENS1_21CollectiveEpilogueBwdISC_SD_SF_Li256ELb1ELb0ELi1EEENS1_19SingleTileSchedulerILb1ELb0ELb0ELi128EEEEEEEEEvNT_6ParamsE)
	.align		4
        /*0134*/ 	.word	index@(__assertfail)
	.align		4
        /*0138*/ 	.word	index@(_ZN7cutlass13device_kernelIN5flash11enable_sm90INS1_16FlashAttnBwdSm90INS1_25CollectiveMainloopBwdSm90ILi2ELi2ELi2EN4cute5tupleIJNS5_1CILi1EEES8_S8_EEENS6_IJNS7_ILi128EEESA_NS7_ILi64EEEEEENS_10bfloat16_tEfNS_4arch4Sm90ELb0ELb1ELb0ELb1ELb0ELb1ELb0ELb0ELi2ELi1ELi2ELi2ELb0EEENS1_24CollectiveEpilogueBwdGQAISC_fSF_Li256ELb1ELb0EEENS1_19SingleTileSchedulerILb1ELb0ELb0ELi128EEEEEEEEEvNT_6ParamsE)
	.align		4
        /*013c*/ 	.word	index@(__assertfail)
	.align		4
        /*0140*/ 	.word	index@(_ZN7cutlass13device_kernelIN5flash11enable_sm90INS1_16FlashAttnBwdSm90INS1_25CollectiveMainloopBwdSm90ILi2ELi2ELi2EN4cute5tupleIJNS5_1CILi1EEES8_S8_EEENS6_IJNS7_ILi128EEESA_NS7_ILi64EEEEEENS_10bfloat16_tEfNS_4arch4Sm90ELb0ELb1ELb0ELb1ELb1ELb1ELb0ELb0ELi2ELi1ELi2ELi2ELb0EEENS1_24CollectiveEpilogueBwdGQAISC_fSF_Li256ELb1ELb1EEENS1_19SingleTileSchedulerILb1ELb0ELb0ELi128EEEEEEEEEvNT_6ParamsE)
	.align		4
        /*0144*/ 	.word	index@(__assertfail)
	.align		4
        /*0148*/ 	.word	index@(_ZN7cutlass13device_kernelIN5flash11enable_sm90INS1_16FlashAttnBwdSm90INS1_25CollectiveMainloopBwdSm90ILi2ELi2ELi2EN4cute5tupleIJNS5_1CILi1EEES8_S8_EEENS6_IJNS7_ILi128EEESA_NS7_ILi64EEEEEENS_10bfloat16_tEfNS_4arch4Sm90ELb1ELb0ELb0ELb0ELb0ELb1ELb0ELb0ELi2ELi1ELi2ELi2ELb0EEENS1_21CollectiveEpilogueBwdISC_SD_SF_Li256ELb0ELb0ELi1EEENS1_25SingleTileBwdLPTSchedulerILb0ELi128ELb0EEEEEEEEEvNT_6ParamsE)
	.align		4
        /*014c*/ 	.word	index@(__assertfail)
	.align		4
        /*0150*/ 	.word	index@(_ZN7cutlass13device_kernelIN5flash11enable_sm90INS1_16FlashAttnBwdSm90INS1_25CollectiveMainloopBwdSm90ILi2ELi2ELi2EN4cute5tupleIJNS5_1CILi1EEES8_S8_EEENS6_IJNS7_ILi128EEESA_NS7_ILi64EEEEEENS_10bfloat16_tEfNS_4arch4Sm90ELb1ELb0ELb0ELb0ELb1ELb1ELb0ELb0ELi2ELi1ELi2ELi2ELb0EEENS1_21CollectiveEpilogueBwdISC_SD_SF_Li256ELb0ELb0ELi1EEENS1_25SingleTileBwdLPTSchedulerILb0ELi128ELb1EEEEEEEEEvNT_6ParamsE)
	.align		4
        /*0154*/ 	.word	index@(__assertfail)
	.align		4
        /*0158*/ 	.word	index@(_ZN7cutlass13device_kernelIN5flash11enable_sm90INS1_16FlashAttnBwdSm90INS1_25CollectiveMainloopBwdSm90ILi2ELi2ELi2EN4cute5tupleIJNS5_1CILi1EEES8_S8_EEENS6_IJNS7_ILi128EEESA_NS7_ILi64EEEEEENS_10bfloat16_tEfNS_4arch4Sm90ELb1ELb0ELb0ELb0ELb0ELb1ELb0ELb0ELi2ELi1ELi2ELi2ELb0EEENS1_24CollectiveEpilogueBwdGQAISC_fSF_Li256ELb0ELb0EEENS1_25SingleTileBwdLPTSchedulerILb0ELi128ELb0EEEEEEEEEvNT_6ParamsE)
	.align		4
        /*015c*/ 	.word	index@(__assertfail)
	.align		4
        /*0160*/ 	.word	index@(_ZN7cutlass13device_kernelIN5flash11enable_sm90INS1_16FlashAttnBwdSm90INS1_25CollectiveMainloopBwdSm90ILi2ELi2ELi2EN4cute5tupleIJNS5_1CILi1EEES8_S8_EEENS6_IJNS7_ILi128EEESA_NS7_ILi64EEEEEENS_10bfloat16_tEfNS_4arch4Sm90ELb1ELb0ELb0ELb0ELb1ELb1ELb0ELb0ELi2ELi1ELi2ELi2ELb0EEENS1_24CollectiveEpilogueBwdGQAISC_fSF_Li256ELb0ELb1EEENS1_25SingleTileBwdLPTSchedulerILb0ELi128ELb1EEEEEEEEEvNT_6ParamsE)
	.align		4
        /*0164*/ 	.word	index@(__assertfail)
	.align		4
        /*0168*/ 	.word	index@(_ZN7cutlass13device_kernelIN5flash11enable_sm90INS1_16FlashAttnBwdSm90INS1_25CollectiveMainloopBwdSm90ILi2ELi2ELi2EN4cute5tupleIJNS5_1CILi1EEES8_S8_EEENS6_IJNS7_ILi128EEESA_NS7_ILi64EEEEEENS_10bfloat16_tEfNS_4arch4Sm90ELb1ELb0ELb0ELb1ELb0ELb1ELb0ELb0ELi2ELi1ELi2ELi2ELb0EEENS1_21CollectiveEpilogueBwdISC_SD_SF_Li256ELb1ELb0ELi1EEENS1_25SingleTileBwdLPTSchedulerILb1ELi128ELb0EEEEEEEEEvNT_6ParamsE)
	.align		4
        /*016c*/ 	.word	index@(__assertfail)
	.align		4
        /*0170*/ 	.word	index@(_ZN7cutlass13device_kernelIN5flash11enable_sm90INS1_16FlashAttnBwdSm90INS1_25CollectiveMainloopBwdSm90ILi2ELi2ELi2EN4cute5tupleIJNS5_1CILi1EEES8_S8_EEENS6_IJNS7_ILi128EEESA_NS7_ILi64EEEEEENS_10bfloat16_tEfNS_4arch4Sm90ELb1ELb0ELb0ELb1ELb1ELb1ELb0ELb0ELi2ELi1ELi2ELi2ELb0EEENS1_21CollectiveEpilogueBwdISC_SD_SF_Li256ELb1ELb0ELi1EEENS1_25SingleTileBwdLPTSchedulerILb1ELi128ELb1EEEEEEEEEvNT_6ParamsE)
	.align		4
        /*0174*/ 	.word	index@(__assertfail)
	.align		4
        /*0178*/ 	.word	index@(_ZN7cutlass13device_kernelIN5flash11enable_sm90INS1_16FlashAttnBwdSm90INS1_25CollectiveMainloopBwdSm90ILi2ELi2ELi2EN4cute5tupleIJNS5_1CILi1EEES8_S8_EEENS6_IJNS7_ILi128EEESA_NS7_ILi64EEEEEENS_10bfloat16_tEfNS_4arch4Sm90ELb1ELb0ELb0ELb1ELb0ELb1ELb0ELb0ELi2ELi1ELi2ELi2ELb0EEENS1_24CollectiveEpilogueBwdGQAISC_fSF_Li256ELb1ELb0EEENS1_25SingleTileBwdLPTSchedulerILb1ELi128ELb0EEEEEEEEEvNT_6ParamsE)
	.align		4
        /*017c*/ 	.word	index@(__assertfail)
	.align		4
        /*0180*/ 	.word	index@(_ZN7cutlass13device_kernelIN5flash11enable_sm90INS1_16FlashAttnBwdSm90INS1_25CollectiveMainloopBwdSm90ILi2ELi2ELi2EN4cute5tupleIJNS5_1CILi1EEES8_S8_EEENS6_IJNS7_ILi128EEESA_NS7_ILi64EEEEEENS_10bfloat16_tEfNS_4arch4Sm90ELb1ELb0ELb0ELb1ELb1ELb1ELb0ELb0ELi2ELi1ELi2ELi2ELb0EEENS1_24CollectiveEpilogueBwdGQAISC_fSF_Li256ELb1ELb1EEENS1_25SingleTileBwdLPTSchedulerILb1ELi128ELb1EEEEEEEEEvNT_6ParamsE)
	.align		4
        /*0184*/ 	.word	index@(__assertfail)
	.align		4
        /*0188*/ 	.word	0x00000000
	.align		4
        /*018c*/ 	.word	0xfffffffe
	.align		4
        /*0190*/ 	.word	0x00000000
	.align		4
        /*0194*/ 	.word	0xfffffffd
	.align		4
        /*0198*/ 	.word	0x00000000
	.align		4
        /*019c*/ 	.word	0xfffffffc


//--------------------- .nv.constant4             --------------------------
	.section	.nv.constant4,"a",@progbits
	.align	8
	.align		8
.nv.constant4:
        /*0000*/ 	.dword	__assertfail
	.align		8
        /*0008*/ 	.dword	__unnamed_1
	.align		8
        /*0010*/ 	.dword	__unnamed_2
	.align		8
        /*0018*/ 	.dword	__unnamed_3
	.align		8
        /*0020*/ 	.dword	__unnamed_4
	.align		8
        /*0028*/ 	.dword	__unnamed_5
	.align		8
        /*0030*/ 	.dword	__unnamed_6
	.align		8
        /*0038*/ 	.dword	_ZN76_INTERNAL_322bdddb_40_flash_bwd_hdim64_bf16_softcapall_sm90_cu_1d5d5cfe_29594cuda3std3__45__cpo5beginE
	.align		8
        /*0040*/ 	.dword	_ZN76_INTERNAL_322bdddb_40_flash_bwd_hdim64_bf16_softcapall_sm90_cu_1d5d5cfe_29594cuda3std3__45__cpo3endE
	.align		8
        /*0048*/ 	.dword	_ZN76_INTERNAL_322bdddb_40_flash_bwd_hdim64_bf16_softcapall_sm90_cu_1d5d5cfe_29594cuda3std3__45__cpo6cbeginE
	.align		8
        /*0050*/ 	.dword	_ZN76_INTERNAL_322bdddb_40_flash_bwd_hdim64_bf16_softcapall_sm90_cu_1d5d5cfe_29594cuda3std3__45__cpo4cendE
	.align		8
        /*0058*/ 	.dword	_ZN76_INTERNAL_322bdddb_40_flash_bwd_hdim64_bf16_softcapall_sm90_cu_1d5d5cfe_29594cuda3std3__478_GLOBAL__N__322bdddb_40_flash_bwd_hdim64_bf16_softcapall_sm90_cu_1d5d5cfe_29596ignoreE
	.align		8
        /*0060*/ 	.dword	_ZN76_INTERNAL_322bdddb_40_flash_bwd_hdim64_bf16_softcapall_sm90_cu_1d5d5cfe_29594cuda3std3__419piecewise_constructE
	.align		8
        /*0068*/ 	.dword	_ZN76_INTERNAL_322bdddb_40_flash_bwd_hdim64_bf16_softcapall_sm90_cu_1d5d5cfe_29594cuda3std3__48in_placeE
	.align		8
        /*0070*/ 	.dword	_ZN76_INTERNAL_322bdddb_40_flash_bwd_hdim64_bf16_softcapall_sm90_cu_1d5d5cfe_29594cuda3std6ranges3__45__cpo4swapE
	.align		8
        /*0078*/ 	.dword	_ZN76_INTERNAL_322bdddb_40_flash_bwd_hdim64_bf16_softcapall_sm90_cu_1d5d5cfe_29594cuda3std6ranges3__45__cpo9iter_moveE
	.align		8
        /*0080*/ 	.dword	_ZN76_INTERNAL_322bdddb_40_flash_bwd_hdim64_bf16_softcapall_sm90_cu_1d5d5cfe_29594cute7productE
	.align		8
        /*0088*/ 	.dword	_ZN76_INTERNAL_322bdddb_40_flash_bwd_hdim64_bf16_softcapall_sm90_cu_1d5d5cfe_29594cute1_E
	.align		8
        /*0090*/ 	.dword	$str$23
	.align		8
        /*0098*/ 	.dword	$str$24


//--------------------- .text._ZN7cutlass13device_kernelIN5flash11enable_sm90INS1_16FlashAttnBwdSm90INS1_25CollectiveMainloopBwdSm90ILi2ELi2ELi2EN4cute5tupleIJNS5_1CILi1EEES8_S8_EEENS6_IJNS7_ILi128EEESA_NS7_ILi64EEEEEENS_10bfloat16_tEfNS_4arch4Sm90ELb0ELb0ELb1ELb0ELb0ELb1ELb0ELb0ELi2ELi1ELi2ELi2ELb0EEENS1_21CollectiveEpilogueBwdISC_SD_SF_Li256ELb0ELb0ELi1EEENS1_19SingleTileSchedulerILb0ELb0ELb0ELi128EEEEEEEEEvNT_6ParamsE --------------------------
	.section	.text._ZN7cutlass13device_kernelIN5flash11enable_sm90INS1_16FlashAttnBwdSm90INS1_25CollectiveMainloopBwdSm90ILi2ELi2ELi2EN4cute5tupleIJNS5_1CILi1EEES8_S8_EEENS6_IJNS7_ILi128EEESA_NS7_ILi64EEEEEENS_10bfloat16_tEfNS_4arch4Sm90ELb0ELb0ELb1ELb0ELb0ELb1ELb0ELb0ELi2ELi1ELi2ELi2ELb0EEENS1_21CollectiveEpilogueBwdISC_SD_SF_Li256ELb0ELb0ELi1EEENS1_19SingleTileSchedulerILb0ELb0ELb0ELi128EEEEEEEEEvNT_6ParamsE,"ax",@progbits
	.align	128
.text._ZN7cutlass13device_kernelIN5flash11enable_sm90INS1_16FlashAttnBwdSm90INS1_25CollectiveMainloopBwdSm90ILi2ELi2ELi2EN4cute5tupleIJNS5_1CILi1EEES8_S8_EEENS6_IJNS7_ILi128EEESA_NS7_ILi64EEEEEENS_10bfloat16_tEfNS_4arch4Sm90ELb0ELb0ELb1ELb0ELb0ELb1ELb0ELb0ELi2ELi1ELi2ELi2ELb0EEENS1_21CollectiveEpilogueBwdISC_SD_SF_Li256ELb0ELb0ELi1EEENS1_19SingleTileSchedulerILb0ELb0ELb0ELi128EEEEEEEEEvNT_6ParamsE:
        .type           _ZN7cutlass13device_kernelIN5flash11enable_sm90INS1_16FlashAttnBwdSm90INS1_25CollectiveMainloopBwdSm90ILi2ELi2ELi2EN4cute5tupleIJNS5_1CILi1EEES8_S8_EEENS6_IJNS7_ILi128EEESA_NS7_ILi64EEEEEENS_10bfloat16_tEfNS_4arch4Sm90ELb0ELb0ELb1ELb0ELb0ELb1ELb0ELb0ELi2ELi1ELi2ELi2ELb0EEENS1_21CollectiveEpilogueBwdISC_SD_SF_Li256ELb0ELb0ELi1EEENS1_19SingleTileSchedulerILb0ELb0ELb0ELi128EEEEEEEEEvNT_6ParamsE,@function
        .size           _ZN7cutlass13device_kernelIN5flash11enable_sm90INS1_16FlashAttnBwdSm90INS1_25CollectiveMainloopBwdSm90ILi2ELi2ELi2EN4cute5tupleIJNS5_1CILi1EEES8_S8_EEENS6_IJNS7_ILi128EEESA_NS7_ILi64EEEEEENS_10bfloat16_tEfNS_4arch4Sm90ELb0ELb0ELb1ELb0ELb0ELb1ELb0ELb0ELi2ELi1ELi2ELi2ELb0EEENS1_21CollectiveEpilogueBwdISC_SD_SF_Li256ELb0ELb0ELi1EEENS1_19SingleTileSchedulerILb0ELb0ELb0ELi128EEEEEEEEEvNT_6ParamsE,(.L_x_7374 - _ZN7cutlass13device_kernelIN5flash11enable_sm90INS1_16FlashAttnBwdSm90INS1_25CollectiveMainloopBwdSm90ILi2ELi2ELi2EN4cute5tupleIJNS5_1CILi1EEES8_S8_EEENS6_IJNS7_ILi128EEESA_NS7_ILi64EEEEEENS_10bfloat16_tEfNS_4arch4Sm90ELb0ELb0ELb1ELb0ELb0ELb1ELb0ELb0ELi2ELi1ELi2ELi2ELb0EEENS1_21CollectiveEpilogueBwdISC_SD_SF_Li256ELb0ELb0ELi1EEENS1_19SingleTileSchedulerILb0ELb0ELb0ELi128EEEEEEEEEvNT_6ParamsE)
        .other          _ZN7cutlass13device_kernelIN5flash11enable_sm90INS1_16FlashAttnBwdSm90INS1_25CollectiveMainloopBwdSm90ILi2ELi2ELi2EN4cute5tupleIJNS5_1CILi1EEES8_S8_EEENS6_IJNS7_ILi128EEESA_NS7_ILi64EEEEEENS_10bfloat16_tEfNS_4arch4Sm90ELb0ELb0ELb1ELb0ELb0ELb1ELb0ELb0ELi2ELi1ELi2ELi2ELb0EEENS1_21CollectiveEpilogueBwdISC_SD_SF_Li256ELb0ELb0ELi1EEENS1_19SingleTileSchedulerILb0ELb0ELb0ELi128EEEEEEEEEvNT_6ParamsE,@"STO_CUDA_ENTRY STV_DEFAULT"
_ZN7cutlass13device_kernelIN5flash11enable_sm90INS1_16FlashAttnBwdSm90INS1_25CollectiveMainloopBwdSm90ILi2ELi2ELi2EN4cute5tupleIJNS5_1CILi1EEES8_S8_EEENS6_IJNS7_ILi128EEESA_NS7_ILi64EEEEEENS_10bfloat16_tEfNS_4arch4Sm90ELb0ELb0ELb1ELb0ELb0ELb1ELb0ELb0ELi2ELi1ELi2ELi2ELb0EEENS1_21CollectiveEpilogueBwdISC_SD_SF_Li256ELb0ELb0ELi1EEENS1_19SingleTileSchedulerILb0ELb0ELb0ELi128EEEEEEEEEvNT_6ParamsE:
[----:B------:R-:W1:Y:S02]  /*0000*/  LDC R1, c[0x0][0x28] ;  /* 0x00000a00ff017b82 */ /* 0x000e640000000800 */
[----:B-1----:R-:W-:Y:S01]  /*0010*/  VIADD R1, R1, 0xffffff48 ;  /* 0xffffff4801017836 */ /* 0x002fe20000000000 */
[----:B------:R-:W1:Y:S01]  /*0020*/  S2R R3, SR_TID.X ;  /* 0x0000000000037919 */ /* 0x000e620000002100 */
[----:B------:R-:W-:Y:S01]  /*0030*/  ELECT P0, URZ, PT ;  /* 0x00000000003f782f */ /* 0x000fe20003800000 */
[----:B------:R-:W-:Y:S01]  /*0040*/  BSSY B0, `(.L_x_0) ;  /* 0x0000019000007945 */ /* 0x000fe20003800000 */
[----:B-1----:R-:W-:-:S05]  /*0050*/  SHF.R.U32.HI R0, RZ, 0x5, R3 ;  /* 0x00000005ff007819 */ /* 0x002fca0000011603 */
[----:B------:R-:W1:Y:S02]  /*0060*/  SHFL.IDX PT, R2, R0, RZ, 0x1f ;  /* 0x00001fff00027589 */ /* 0x000e6400000e0000 */
[----:B-1----:R-:W-:-:S13]  /*0070*/  ISETP.EQ.AND P0, PT, R2, RZ, P0 ;  /* 0x000000ff0200720c */ /* 0x002fda0000702270 */
[----:B------:R-:W-:Y:S05]  /*0080*/  @!P0 BRA `(.L_x_1) ;  /* 0x0000000000508947 */ /* 0x000fea0003800000 */
[----:B------:R-:W-:Y:S02]  /*0090*/  ULDC.64 UR4, c[0x0][0x198] ;  /* 0x0000660000047ab9 */ /* 0x000fe40000000a00 */
[----:B------:R-:W-:Y:S02]  /*00a0*/  UIADD3 UR6, UP0, UR4, 0xf0, URZ ;  /* 0x000000f004067890 */ /* 0x000fe4000ff1e03f */
[----:B------:R-:W-:Y:S02]  /*00b0*/  UIADD3 UR8, UP1, UR4, 0x1f0, URZ ;  /* 0x000001f004087890 */ /* 0x000fe4000ff3e03f */
[----:B------:R-:W-:Y:S02]  /*00c0*/  UIADD3 UR10, UP2, UR4, 0x2f0, URZ ;  /* 0x000002f0040a7890 */ /* 0x000fe4000ff5e03f */
[----:B------:R-:W-:Y:S02]  /*00d0*/  UIADD3 UR12, UP3, UR4, 0x3f0, URZ ;  /* 0x000003f0040c7890 */ /* 0x000fe4000ff7e03f */
[----:B------:R-:W-:-:S02]  /*00e0*/  UIADD3 UR14, UP4, UR4, 0x670, URZ ;  /* 0x00000670040e7890 */ /* 0x000fc4000ff9e03f */
[----:B------:R-:W-:Y:S02]  /*00f0*/  UIADD3.X UR7, URZ, UR5, URZ, UP0, !UPT ;  /* 0x000000053f077290 */ /* 0x000fe400087fe43f */
[----:B------:R-:W-:Y:S02]  /*0100*/  UIADD3 UR4, UP5, UR4, 0x770, URZ ;  /* 0x0000077004047890 */ /* 0x000fe4000ffbe03f */
[----:B------:R-:W-:Y:S02]  /*0110*/  UIADD3.X UR9, URZ, UR5, URZ, UP1, !UPT ;  /* 0x000000053f097290 */ /* 0x000fe40008ffe43f */
[----:B------:R-:W-:Y:S02]  /*0120*/  UIADD3.X UR11, URZ, UR5, URZ, UP2, !UPT ;  /* 0x000000053f0b7290 */ /* 0x000fe400097fe43f */
[----:B------:R-:W-:Y:S01]  /*0130*/  UIADD3.X UR13, URZ, UR5, URZ, UP3, !UPT ;  /* 0x000000053f0d7290 */ /* 0x000fe20009ffe43f */
[----:B------:R1:W-:Y:S01]  /*0140*/  UTMACCTL.PF [UR6] ;  /* 0x00000000060079b9 */ /* 0x0003e20008040000 */
[----:B------:R-:W-:-:S03]  /*0150*/  UIADD3.X UR15, URZ, UR5, URZ, UP4, !UPT ;  /* 0x000000053f0f7290 */ /* 0x000fc6000a7fe43f */
[----:B------:R1:W-:Y:S01]  /*0160*/  UTMACCTL.PF [UR8] ;  /* 0x00000000080079b9 */ /* 0x0003e20008040000 */
[----:B------:R-:W-:Y:S01]  /*0170*/  UIADD3.X UR5, URZ, UR5, URZ, UP5, !UPT ;  /* 0x000000053f057290 */ /* 0x000fe2000affe43f */
[----:B------:R1:W-:Y:S02]  /*0180*/  UTMACCTL.PF [UR10] ;  /* 0x000000000a0079b9 */ /* 0x0003e40008040000 */
[----:B------:R1:W-:Y:S02]  /*0190*/  UTMACCTL.PF [UR12] ;  /* 0x000000000c0079b9 */ /* 0x0003e40008040000 */
[----:B------:R1:W-:Y:S04]  /*01a0*/  UTMACCTL.PF [UR14] ;  /* 0x000000000e0079b9 */ /* 0x0003e80008040000 */
[----:B------:R1:W-:Y:S02]  /*01b0*/  UTMACCTL.PF [UR4] ;  /* 0x00000000040079b9 */ /* 0x0003e40008040000 */
[----:B-1----:R-:W-:Y:S01]  /*01c0*/  NOP ;  /* 0x0000000000007918 */ /* 0x002fe20000000000 */
.L_x_1:
[----:B------:R-:W-:Y:S05]  /*01d0*/  BSYNC B0 ;  /* 0x0000000000007941 */ /* 0x000fea0003800000 */
.L_x_0:
[----:B------:R-:W-:Y:S01]  /*01e0*/  VOTEU.ANY UP0, P0 ;  /* 0x00000000003f7886 */ /* 0x000fe20000000100 */
[----:B------:R-:W1:Y:S01]  /*01f0*/  SHFL.IDX PT, R2, R0, RZ, 0x1f ;  /* 0x00001fff00027589 */ /* 0x000e6200000e0000 */
[----:B------:R-:W-:Y:S01]  /*0200*/  UMOV UR4, 0x1 ;  /* 0x0000000100047882 */ /* 0x000fe20000000000 */
[----:B------:R-:W-:Y:S02]  /*0210*/  SHF.R.U32.HI R3, RZ, 0x7, R3 ;  /* 0x00000007ff037819 */ /* 0x000fe40000011603 */
[----:B------:R-:W2:Y:S01]  /*0220*/  @UP0 S2UR UR7, SR_CgaCtaId ;  /* 0x00000000000709c3 */ /* 0x000ea20000008800 */
[----:B------:R-:W-:Y:S01]  /*0230*/  @UP0 UMOV UR6, 0x400 ;  /* 0x0000040000060882 */ /* 0x000fe20000000000 */
[----:B------:R-:W-:-:S04]  /*0240*/  @UP0 UIADD3 UR4, -UR4, 0x100000, URZ ;  /* 0x0010000004040890 */ /* 0x000fc8000fffe13f */
[----:B------:R-:W-:Y:S02]  /*0250*/  @UP0 USHF.L.U32 UR5, UR4, 0xb, URZ ;  /* 0x0000000b04050899 */ /* 0x000fe4000800063f */
[----:B------:R-:W-:Y:S01]  /*0260*/  @UP0 USHF.L.U32 UR4, UR4, 0x1, URZ ;  /* 0x0000000104040899 */ /* 0x000fe2000800063f */
[----:B-1----:R-:W-:Y:S02]  /*0270*/  ISETP.NE.AND P1, PT, R2, RZ, PT ;  /* 0x000000ff0200720c */ /* 0x002fe40003f25270 */
[----:B------:R1:W3:Y:S01]  /*0280*/  SHFL.IDX PT, R2, R3, RZ, 0x1f ;  /* 0x00001fff03027589 */ /* 0x0002e200000e0000 */
[----:B--2---:R-:W-:Y:S01]  /*0290*/  @UP0 ULEA UR6, UR7, UR6, 0x18 ;  /* 0x0000000607060291 */ /* 0x004fe2000f8ec03f */
[----:B------:R-:W-:Y:S02]  /*02a0*/  VOTEU.ANY UP0, P0 ;  /* 0x00000000003f7886 */ /* 0x000fe40000000100 */
[----:B------:R-:W2:Y:S09]  /*02b0*/  FENCE.VIEW.ASYNC.S ;  /* 0x00000000000073c6 */ /* 0x000eb20000000000 */
[----:B--2---:R1:W2:Y:S02]  /*02c0*/  @UP0 SYNCS.EXCH.64 URZ, [UR6+0x30c00], UR4 ;  /* 0x030c0004063f05b2 */ /* 0x0042a40008000100 */
[----:B-1----:R-:W-:Y:S05]  /*02d0*/  @P1 BRA `(.L_x_2) ;  /* 0x0000000000481947 */ /* 0x002fea0003800000 */
[----:B------:R-:W1:Y:S01]  /*02e0*/  S2UR UR5, SR_CgaCtaId ;  /* 0x00000000000579c3 */ /* 0x000e620000008800 */
[----:B------:R-:W-:Y:S01]  /*02f0*/  UMOV UR4, 0x400 ;  /* 0x0000040000047882 */ /* 0x000fe20000000000 */
[----:B------:R-:W-:Y:S01]  /*0300*/  UMOV UR6, 0x1 ;  /* 0x0000000100067882 */ /* 0x000fe20000000000 */
[----:B------:R-:W-:Y:S01]  /*0310*/  UMOV UR9, 0x100 ;  /* 0x0000010000097882 */ /* 0x000fe20000000000 */
[----:B------:R-:W-:-:S04]  /*0320*/  UIADD3 UR6, -UR6, 0x100000, URZ ;  /* 0x0010000006067890 */ /* 0x000fc8000fffe13f */
[----:B------:R-:W-:Y:S02]  /*0330*/  USHF.L.U32 UR7, UR6, 0xb, URZ ;  /* 0x0000000b06077899 */ /* 0x000fe4000800063f */
[----:B------:R-:W-:Y:S01]  /*0340*/  USHF.L.U32 UR6, UR6, 0x1, URZ ;  /* 0x0000000106067899 */ /* 0x000fe2000800063f */
[----:B------:R-:W-:Y:S01]  /*0350*/  ELECT P0, URZ, PT ;  /* 0x00000000003f782f */ /* 0x000fe20003800000 */
[----:B-1----:R-:W-:Y:S02]  /*0360*/  ULEA UR8, UR5, UR4, 0x18 ;  /* 0x0000000405087291 */ /* 0x002fe4000f8ec03f */
[----:B------:R-:W-:-:S04]  /*0370*/  UIADD3 UR4, -UR9, 0x100000, URZ ;  /* 0x0010000009047890 */ /* 0x000fc8000fffe13f */
[----:B------:R-:W-:Y:S02]  /*0380*/  USHF.L.U32 UR5, UR4, 0xb, URZ ;  /* 0x0000000b04057899 */ /* 0x000fe4000800063f */
[----:B------:R-:W-:Y:S01]  /*0390*/  USHF.L.U32 UR4, UR4, 0x1, URZ ;  /* 0x0000000104047899 */ /* 0x000fe2000800063f */
[----:B------:R-:W1:Y:S03]  /*03a0*/  FENCE.VIEW.ASYNC.S ;  /* 0x00000000000073c6 */ /* 0x000e660000000000 */
[----:B-1----:R1:W4:Y:S08]  /*03b0*/  SYNCS.EXCH.64 URZ, [UR8+0x30c10], UR6 ;  /* 0x030c1006083f75b2 */ /* 0x0023300008000100 */
[----:B------:R1:W1:Y:S01]  /*03c0*/  SYNCS.EXCH.64 URZ, [UR8+0x30c20], UR4 ;  /* 0x030c2004083f75b2 */ /* 0x0002620008000100 */
[----:B------:R1:W1:Y:S01]  /*03d0*/  SYNCS.EXCH.64 URZ, [UR8+0x30c18], UR6 ;  /* 0x030c1806083f75b2 */ /* 0x0002620008000100 */
[----:B------:R1:W1:Y:S01]  /*03e0*/  SYNCS.EXCH.64 URZ, [UR8+0x30c28], UR4 ;  /* 0x030c2804083f75b2 */ /* 0x0002620008000100 */
[----:B------:R-:W-:Y:S01]  /*03f0*/  NOP ;  /* 0x0000000000007918 */ /* 0x000fe20000000000 */
.L_x_2:
[----:B------:R-:W5:Y:S01]  /*0400*/  SHFL.IDX PT, R3, R0, RZ, 0x1f ;  /* 0x00001fff00037589 */ /* 0x000f6200000e0000 */
[----:B------:R-:W-:Y:S01]  /*0410*/  NOP ;  /* 0x0000000000007918 */ /* 0x000fe20000000000 */
[----:B-----5:R-:W-:-:S13]  /*0420*/  ISETP.NE.AND P0, PT, R3, RZ, PT ;  /* 0x000000ff0300720c */ /* 0x020fda0003f05270 */
[----:B------:R-:W-:Y:S05]  /*0430*/  @P0 BRA `(.L_x_3) ;  /* 0x0000000000480947 */ /* 0x000fea0003800000 */
[----:B-1----:R-:W1:Y:S01]  /*0440*/  S2UR UR5, SR_CgaCtaId ;  /* 0x00000000000579c3 */ /* 0x002e620000008800 */
[----:B------:R-:W-:Y:S01]  /*0450*/  UMOV UR4, 0x400 ;  /* 0x0000040000047882 */ /* 0x000fe20000000000 */
[----:B------:R-:W-:Y:S01]  /*0460*/  UMOV UR6, 0x1 ;  /* 0x0000000100067882 */ /* 0x000fe20000000000 */
[----:B------:R-:W-:Y:S01]  /*0470*/  UMOV UR7, 0x100 ;  /* 0x0000010000077882 */ /* 0x000fe20000000000 */
[----:B------:R-:W-:Y:S01]  /*0480*/  ELECT P0, URZ, PT ;  /* 0x00000000003f782f */ /* 0x000fe20003800000 */
[----:B-1----:R-:W-:Y:S02]  /*0490*/  ULEA UR8, UR5, UR4, 0x18 ;  /* 0x0000000405087291 */ /* 0x002fe4000f8ec03f */
[----:B------:R-:W-:-:S04]  /*04a0*/  UIADD3 UR4, -UR6, 0x100000, URZ ;  /* 0x0010000006047890 */ /* 0x000fc8000fffe13f */
[----:B------:R-:W-:Y:S02]  /*04b0*/  USHF.L.U32 UR5, UR4, 0xb, URZ ;  /* 0x0000000b04057899 */ /* 0x000fe4000800063f */
[----:B------:R-:W-:Y:S02]  /*04c0*/  USHF.L.U32 UR4, UR4, 0x1, URZ ;  /* 0x0000000104047899 */ /* 0x000fe4000800063f */
[----:B------:R-:W-:-:S04]  /*04d0*/  UIADD3 UR6, -UR7, 0x100000, URZ ;  /* 0x0010000007067890 */ /* 0x000fc8000fffe13f */
[----:B------:R-:W-:Y:S02]  /*04e0*/  USHF.L.U32 UR7, UR6, 0xb, URZ ;  /* 0x0000000b06077899 */ /* 0x000fe4000800063f */
[----:B------:R-:W-:Y:S01]  /*04f0*/  USHF.L.U32 UR6, UR6, 0x1, URZ ;  /* 0x0000000106067899 */ /* 0x000fe2000800063f */
[----:B------:R-:W1:Y:S03]  /*0500*/  FENCE.VIEW.ASYNC.S ;  /* 0x00000000000073c6 */ /* 0x000e660000000000 */
[----:B-1----:R1:W1:Y:S08]  /*0510*/  SYNCS.EXCH.64 URZ, [UR8+0x30c30], UR4 ;  /* 0x030c3004083f75b2 */ /* 0x0022700008000100 */
[----:B------:R1:W1:Y:S01]  /*0520*/  SYNCS.EXCH.64 URZ, [UR8+0x30c40], UR6 ;  /* 0x030c4006083f75b2 */ /* 0x0002620008000100 */
[----:B------:R1:W1:Y:S01]  /*0530*/  SYNCS.EXCH.64 URZ, [UR8+0x30c38], UR4 ;  /* 0x030c3804083f75b2 */ /* 0x0002620008000100 */
[----:B------:R1:W1:Y:S01]  /*0540*/  SYNCS.EXCH.64 URZ, [UR8+0x30c48], UR6 ;  /* 0x030c4806083f75b2 */ /* 0x0002620008000100 */
[----:B------:R-:W-:Y:S01]  /*0550*/  NOP ;  /* 0x0000000000007918 */ /* 0x000fe20000000000 */
.L_x_3:
[----:B---3--:R-:W-:Y:S01]  /*0560*/  ISETP.NE.AND P0, PT, R2, RZ, PT ;  /* 0x000000ff0200720c */ /* 0x008fe20003f05270 */
[----:B------:R-:W-:Y:S01]  /*0570*/  IMAD.MOV.U32 R16, RZ, RZ, 0x1 ;  /* 0x00000001ff107424 */ /* 0x000fe200078e00ff */
[----:B------:R-:W-:Y:S01]  /*0580*/  NOP ;  /* 0x0000000000007918 */ /* 0x000fe20000000000 */
[----:B------:R-:W-:Y:S03]  /*0590*/  BSSY B6, `(.L_x_4) ;  /* 0x000087b000067945 */ /* 0x000fe60003800000 */
[----:B------:R-:W-:Y:S01]  /*05a0*/  SEL R16, R16, 0x2, !P0 ;  /* 0x0000000210107807 */ /* 0x000fe20004000000 */
[----:B-12-4-:R-:W-:Y:S06]  /*05b0*/  BAR.SYNC.DEFER_BLOCKING 0x0 ;  /* 0x0000000000007b1d */ /* 0x016fec0000010000 */
[----:B------:R-:W-:Y:S05]  /*05c0*/  @!P0 BRA `(.L_x_5) ;  /* 0x0000006000d08947 */ /* 0x000fea0003800000 */
.L_x_6:
[----:B------:R-:W-:-:S08]  /*05d0*/  NOP ;  /* 0x0000000000007918 */ /* 0x000fd00000000000 */
[----:B------:R-:W1:Y:S02]  /*05e0*/  USETMAXREG.TRY_ALLOC.CTAPOOL UP0, 0xf0 ;  /* 0x000000f0000079c8 */ /* 0x000e640008000600 */
[----:B-1----:R-:W-:-:S13]  /*05f0*/  PLOP3.LUT P0, PT, PT, PT, UP0, 0x80, 0x0 ;  /* 0x000000000000781c */ /* 0x002fda0003f0f008 */
[----:B------:R-:W-:Y:S05]  /*0600*/  @!P0 BRA `(.L_x_6) ;  /* 0xfffffffc00f08947 */ /* 0x000fea000383ffff */
[----:B------:R-:W-:Y:S01]  /*0610*/  LOP3.LUT R0, R0, 0x3, RZ, 0xc0, !PT ;  /* 0x0000000300007812 */ /* 0x000fe200078ec0ff */
[----:B------:R-:W1:Y:S01]  /*0620*/  S2R R2, SR_TID.X ;  /* 0x0000000000027919 */ /* 0x000e620000002100 */
[----:B------:R-:W2:Y:S04]  /*0630*/  S2UR UR4, SR_CTAID.Z ;  /* 0x00000000000479c3 */ /* 0x000ea80000002700 */
[----:B------:R-:W3:Y:S02]  /*0640*/  SHFL.IDX PT, R0, R0, RZ, 0x1f ;  /* 0x00001fff00007589 */ /* 0x000ee400000e0000 */
[----:B---3--:R-:W-:Y:S02]  /*0650*/  ISETP.NE.AND P0, PT, R0, RZ, PT ;  /* 0x000000ff0000720c */ /* 0x008fe40003f05270 */
[----:B-1----:R-:W-:-:S11]  /*0660*/  SHF.R.U32.HI R2, RZ, 0x7, R2 ;  /* 0x00000007ff027819 */ /* 0x002fd60000011602 */
[----:B------:R-:W-:-:S05]  /*0670*/  @!P0 IADD3 R2, R2, 0x9, RZ ;  /* 0x0000000902028810 */ /* 0x000fca0007ffe0ff */
[----:B------:R1:W-:Y:S06]  /*0680*/  @!P0 BAR.ARV R2, 0xa0 ;  /* 0x000280020000851d */ /* 0x0003ec0000002000 */
[----:B--2---:R-:W-:-:S13]  /*0690*/  ISETP.LE.AND P0, PT, RZ, UR4, PT ;  /* 0x00000004ff007c0c */ /* 0x004fda000bf03270 */
[----:B-1----:R-:W-:Y:S05]  /*06a0*/  @!P0 BRA `(.L_x_7) ;  /* 0x0000008400a48947 */ /* 0x002fea0003800000 */
[----:B------:R-:W1:Y:S01]  /*06b0*/  S2R R3, SR_TID.X ;  /* 0x0000000000037919 */ /* 0x000e620000002100 */
[----:B------:R-:W-:-:S04]  /*06c0*/  MOV R0, RZ ;  /* 0x000000ff00007202 */ /* 0x000fc80000000f00 */
[----:B------:R-:W-:Y:S01]  /*06d0*/  LOP3.LUT P0, RZ, R0, 0x3ff, RZ, 0xc0, !PT ;  /* 0x000003ff00ff7812 */ /* 0x000fe2000780c0ff */
[----:B-1----:R-:W-:-:S12]  /*06e0*/  VIADD R18, R3, 0xffffff80 ;  /* 0xffffff8003127836 */ /* 0x002fd80000000000 */
[----:B------:R-:W-:Y:S05]  /*06f0*/  @!P0 BRA `(.L_x_8) ;  /* 0x00000000007c8947 */ /* 0x000fea0003800000 */
[----:B------:R-:W-:Y:S01]  /*0700*/  MOV R2, 0x0 ;  /* 0x0000000000027802 */ /* 0x000fe20000000f00 */
[----:B------:R-:W-:Y:S01]  /*0710*/  ULDC.64 UR4, c[0x4][0x90] ;  /* 0x0100240000047ab9 */ /* 0x000fe20000000a00 */
[----:B------:R-:W-:Y:S01]  /*0720*/  ULDC.64 UR6, c[0x4][0x8] ;  /* 0x0100020000067ab9 */ /* 0x000fe20000000a00 */
[----:B------:R-:W-:Y:S01]  /*0730*/  IMAD.U32 R4, RZ, RZ, UR4 ;  /* 0x00000004ff047e24 */ /* 0x000fe2000f8e00ff */
[----:B------:R1:W2:Y:S01]  /*0740*/  LDC.64 R14, c[0x4][R2] ;  /* 0x01000000020e7b82 */ /* 0x0002a20000000a00 */
[----:B------:R-:W-:Y:S01]  /*0750*/  MOV R5, UR5 ;  /* 0x0000000500057c02 */ /* 0x000fe20008000f00 */
[----:B------:R-:W-:Y:S01]  /*0760*/  ULDC.64 UR4, c[0x4][0x98] ;  /* 0x0100260000047ab9 */ /* 0x000fe20000000a00 */
[----:B------:R-:W-:Y:S01]  /*0770*/  MOV R10, UR6 ;  /* 0x00000006000a7c02 */ /* 0x000fe20008000f00 */
[----:B------:R-:W-:Y:S01]  /*0780*/  IMAD.U32 R6, RZ, RZ, UR4 ;  /* 0x00000004ff067e24 */ /* 0x000fe2000f8e00ff */
[----:B------:R-:W-:Y:S01]  /*0790*/  MOV R12, 0x1 ;  /* 0x00000001000c7802 */ /* 0x000fe20000000f00 */
[----:B------:R-:W-:-:S02]  /*07a0*/  IMAD.U32 R7, RZ, RZ, UR5 ;  /* 0x00000005ff077e24 */ /* 0x000fc4000f8e00ff */
[----:B------:R-:W-:Y:S02]  /*07b0*/  IMAD.U32 R11, RZ, RZ, UR7 ;  /* 0x00000007ff0b7e24 */ /* 0x000fe4000f8e00ff */
[----:B------:R-:W-:Y:S02]  /*07c0*/  IMAD.MOV.U32 R8, RZ, RZ, 0x70 ;  /* 0x00000070ff087424 */ /* 0x000fe400078e00ff */
[----:B-1----:R-:W-:-:S07]  /*07d0*/  IMAD.MOV.U32 R13, RZ, RZ, RZ ;  /* 0x000000ffff0d7224 */ /* 0x002fce00078e00ff */
[----:B------:R-:W-:-:S07]  /*07e0*/  LEPC R20, `(.L_x_9) ;  /* 0x000000001014794e */ /* 0x000fce0000000000 */
[----:B--2---:R-:W-:Y:S05]  /*07f0*/  CALL.ABS.NOINC R14 ;  /* 0x000000000e007343 */ /* 0x004fea0003c00000 */
.L_x_9:
[----:B------:R-:W1:Y:S01]  /*0800*/  LDC.64 R2, c[0x4][R2] ;  /* 0x0100000002027b82 */ /* 0x000e620000000a00 */
[----:B------:R-:W-:Y:S01]  /*0810*/  ULDC.64 UR4, c[0x4][0x90] ;  /* 0x0100240000047ab9 */ /* 0x000fe20000000a00 */
[----:B------:R-:W-:Y:S01]  /*0820*/  ULDC.64 UR6, c[0x4][0x98] ;  /* 0x0100260000067ab9 */ /* 0x000fe20000000a00 */
[----:B------:R-:W-:Y:S01]  /*0830*/  IMAD.U32 R4, RZ, RZ, UR4 ;  /* 0x00000004ff047e24 */ /* 0x000fe2000f8e00ff */
[----:B------:R-:W-:Y:S01]  /*0840*/  MOV R5, UR5 ;  /* 0x0000000500057c02 */ /* 0x000fe20008000f00 */
[----:B------:R-:W-:Y:S01]  /*0850*/  ULDC.64 UR4, c[0x4][0x10] ;  /* 0x0100040000047ab9 */ /* 0x000fe20000000a00 */
[----:B------:R-:W-:Y:S01]  /*0860*/  IMAD.U32 R6, RZ, RZ, UR6 ;  /* 0x00000006ff067e24 */ /* 0x000fe2000f8e00ff */
[----:B------:R-:W-:Y:S01]  /*0870*/  MOV R10, UR4 ;  /* 0x00000004000a7c02 */ /* 0x000fe20008000f00 */
[----:B------:R-:W-:Y:S01]  /*0880*/  IMAD.U32 R7, RZ, RZ, UR7 ;  /* 0x00000007ff077e24 */ /* 0x000fe2000f8e00ff */
[----:B------:R-:W-:Y:S01]  /*0890*/  MOV R12, 0x1 ;  /* 0x00000001000c7802 */ /* 0x000fe20000000f00 */
[----:B------:R-:W-:-:S02]  /*08a0*/  IMAD.U32 R11, RZ, RZ, UR5 ;  /* 0x00000005ff0b7e24 */ /* 0x000fc4000f8e00ff */
[----:B------:R-:W-:Y:S02]  /*08b0*/  IMAD.MOV.U32 R8, RZ, RZ, 0x70 ;  /* 0x00000070ff087424 */ /* 0x000fe400078e00ff */
[----:B------:R-:W-:-:S07]  /*08c0*/  IMAD.MOV.U32 R13, RZ, RZ, RZ ;  /* 0x000000ffff0d7224 */ /* 0x000fce00078e00ff */
[----:B------:R-:W-:-:S07]  /*08d0*/  LEPC R20, `(.L_x_8) ;  /* 0x000000001014794e */ /* 0x000fce0000000000 */
[----:B-1----:R-:W-:Y:S05]  /*08e0*/  CALL.ABS.NOINC R2 ;  /* 0x0000000002007343 */ /* 0x002fea0003c00000 */
.L_x_8:
[----:B------:R-:W1:Y:S01]  /*08f0*/  S2R R3, SR_CgaCtaId ;  /* 0x0000000000037919 */ /* 0x000e620000008800 */
[----:B------:R-:W-:-:S04]  /*0900*/  MOV R2, 0x400 ;  /* 0x0000040000027802 */ /* 0x000fc80000000f00 */
[----:B-1----:R-:W-:-:S05]  /*0910*/  LEA R2, R3, R2, 0x18 ;  /* 0x0000000203027211 */ /* 0x002fca00078ec0ff */
[----:B------:R-:W-:-:S05]  /*0920*/  VIADD R0, R2, 0x20c00 ;  /* 0x00020c0002007836 */ /* 0x000fca0000000000 */
[----:B------:R-:W-:-:S13]  /*0930*/  LOP3.LUT P0, RZ, R0, 0x3ff, RZ, 0xc0, !PT ;  /* 0x000003ff00ff7812 */ /* 0x000fda000780c0ff */
[----:B------:R-:W-:Y:S05]  /*0940*/  @!P0 BRA `(.L_x_10) ;  /* 0x00000000007c8947 */ /* 0x000fea0003800000 */
[----:B------:R-:W-:Y:S01]  /*0950*/  MOV R17, 0x0 ;  /* 0x0000000000117802 */ /* 0x000fe20000000f00 */
[----:B------:R-:W-:Y:S01]  /*0960*/  ULDC.64 UR4, c[0x4][0x90] ;  /* 0x0100240000047ab9 */ /* 0x000fe20000000a00 */
[----:B------:R-:W-:Y:S01]  /*0970*/  ULDC.64 UR6, c[0x4][0x8] ;  /* 0x0100020000067ab9 */ /* 0x000fe20000000a00 */
[----:B------:R-:W-:Y:S01]  /*0980*/  MOV R4, UR4 ;  /* 0x0000000400047c02 */ /* 0x000fe20008000f00 */
[----:B------:R1:W2:Y:S01]  /*0990*/  LDC.64 R14, c[0x4][R17] ;  /* 0x01000000110e7b82 */ /* 0x0002a20000000a00 */
[----:B------:R-:W-:Y:S01]  /*09a0*/  IMAD.U32 R5, RZ, RZ, UR5 ;  /* 0x00000005ff057e24 */ /* 0x000fe2000f8e00ff */
[----:B------:R-:W-:Y:S01]  /*09b0*/  ULDC.64 UR4, c[0x4][0x98] ;  /* 0x0100260000047ab9 */ /* 0x000fe20000000a00 */
[----:B------:R-:W-:Y:S01]  /*09c0*/  IMAD.U32 R10, RZ, RZ, UR6 ;  /* 0x00000006ff0a7e24 */ /* 0x000fe2000f8e00ff */
[----:B------:R-:W-:Y:S01]  /*09d0*/  MOV R7, UR5 ;  /* 0x0000000500077c02 */ /* 0x000fe20008000f00 */
[----:B------:R-:W-:Y:S01]  /*09e0*/  IMAD.U32 R6, RZ, RZ, UR4 ;  /* 0x00000004ff067e24 */ /* 0x000fe2000f8e00ff */
[----:B------:R-:W-:Y:S01]  /*09f0*/  MOV R8, 0x70 ;  /* 0x0000007000087802 */ /* 0x000fe20000000f00 */
[----:B------:R-:W-:-:S02]  /*0a00*/  IMAD.U32 R11, RZ, RZ, UR7 ;  /* 0x00000007ff0b7e24 */ /* 0x000fc4000f8e00ff */
[----:B------:R-:W-:Y:S02]  /*0a10*/  IMAD.MOV.U32 R12, RZ, RZ, 0x1 ;  /* 0x00000001ff0c7424 */ /* 0x000fe400078e00ff */
[----:B-1----:R-:W-:-:S07]  /*0a20*/  IMAD.MOV.U32 R13, RZ, RZ, RZ ;  /* 0x000000ffff0d7224 */ /* 0x002fce00078e00ff */
[----:B------:R-:W-:-:S07]  /*0a30*/  LEPC R20, `(.L_x_11) ;  /* 0x000000001014794e */ /* 0x000fce0000000000 */
[----:B--2---:R-:W-:Y:S05]  /*0a40*/  CALL.ABS.NOINC R14 ;  /* 0x000000000e007343 */ /* 0x004fea0003c00000 */
.L_x_11:
[----:B------:R1:W2:Y:S01]  /*0a50*/  LDC.64 R14, c[0x4][R17] ;  /* 0x01000000110e7b82 */ /* 0x0002a20000000a00 */
[----:B------:R-:W-:Y:S01]  /*0a60*/  ULDC.64 UR4, c[0x4][0x90] ;  /* 0x0100240000047ab9 */ /* 0x000fe20000000a00 */
[----:B------:R-:W-:Y:S01]  /*0a70*/  ULDC.64 UR6, c[0x4][0x10] ;  /* 0x0100040000067ab9 */ /* 0x000fe20000000a00 */
[----:B------:R-:W-:Y:S01]  /*0a80*/  MOV R4, UR4 ;  /* 0x0000000400047c02 */ /* 0x000fe20008000f00 */
        /* <DEDUP_REMOVED lines=11> */
.L_x_10:
[----:B------:R-:W-:Y:S01]  /*0b40*/  SHF.R.S32.HI R3, RZ, 0x1f, R18 ;  /* 0x0000001fff037819 */ /* 0x000fe20000011412 */
[----:B------:R-:W-:-:S03]  /*0b50*/  UMOV UR4, 0xffffffff ;  /* 0xffffffff00047882 */ /* 0x000fc60000000000 */
[----:B------:R-:W-:-:S04]  /*0b60*/  LEA.HI R0, R3, R18, RZ, 0x7 ;  /* 0x0000001203007211 */ /* 0x000fc800078f38ff */
[----:B------:R-:W-:Y:S01]  /*0b70*/  SHF.R.S32.HI R13, RZ, 0x7, R0 ;  /* 0x00000007ff0d7819 */ /* 0x000fe20000011400 */
[----:B------:R-:W-:Y:S06]  /*0b80*/  BRA.DIV UR4, `(.L_x_12) ;  /* 0x0000008204747947 */ /* 0x000fec000b800000 */
[----:B------:R1:W2:Y:S02]  /*0b90*/  SHFL.IDX PT, R14, R13, RZ, 0x1f ;  /* 0x00001fff0d0e7589 */ /* 0x0002a400000e0000 */
.L_x_83:
[----:B------:R-:W-:Y:S02]  /*0ba0*/  SHF.L.U32 R9, RZ, 0x1f, RZ ;  /* 0x0000001fff097819 */ /* 0x000fe400000006ff */
[----:B------:R-:W-:Y:S02]  /*0bb0*/  LEA.HI R5, R3, R18, RZ, 0x4 ;  /* 0x0000001203057211 */ /* 0x000fe400078f20ff */
[----:B------:R-:W3:Y:S01]  /*0bc0*/  SYNCS.PHASECHK.TRANS64.TRYWAIT P0, [R2+URZ+0x30c00], R9 ;  /* 0x030c0009020075a7 */ /* 0x000ee2000800017f */
[----:B--2---:R-:W-:Y:S02]  /*0bd0*/  LEA.HI R4, R14, R14, RZ, 0x1 ;  /* 0x0000000e0e047211 */ /* 0x004fe400078f08ff */
[----:B------:R-:W-:-:S04]  /*0be0*/  SHF.R.S32.HI R6, RZ, 0x4, R5 ;  /* 0x00000004ff067819 */ /* 0x000fc80000011405 */
[----:B------:R-:W-:Y:S02]  /*0bf0*/  LEA.HI R7, R5, R6, RZ, 0x1 ;  /* 0x0000000605077211 */ /* 0x000fe400078f08ff */
[----:B------:R-:W-:Y:S02]  /*0c00*/  LOP3.LUT R5, R4, 0xffffe, RZ, 0xc0, !PT ;  /* 0x000ffffe04057812 */ /* 0x000fe400078ec0ff */
[----:B------:R-:W-:Y:S02]  /*0c10*/  LOP3.LUT R7, R7, 0xfffffffe, RZ, 0xc0, !PT ;  /* 0xfffffffe07077812 */ /* 0x000fe400078ec0ff */
[----:B------:R-:W-:-:S03]  /*0c20*/  IADD3 R12, R14, -R5, RZ ;  /* 0x800000050e0c7210 */ /* 0x000fc60007ffe0ff */
[----:B------:R-:W-:Y:S01]  /*0c30*/  IMAD.IADD R6, R6, 0x1, -R7 ;  /* 0x0000000106067824 */ /* 0x000fe200078e0a07 */
[----:B---3--:R-:W-:Y:S06]  /*0c40*/  @P0 BRA `(.L_x_13) ;  /* 0x0000000000080947 */ /* 0x008fec0003800000 */
[----:B------:R-:W2:Y:S02]  /*0c50*/  SYNCS.PHASECHK.TRANS64.TRYWAIT P0, [R2+URZ+0x30c00], R9 ;  /* 0x030c0009020075a7 */ /* 0x000ea4000800017f */
[----:B--2---:R-:W-:Y:S05]  /*0c60*/  @!P0 BRA `(.L_x_14) ;  /* 0x0000008000588947 */ /* 0x004fea0003800000 */
.L_x_13:
[----:B------:R-:W3:Y:S01]  /*0c70*/  LDC R11, c[0x0][0x280] ;  /* 0x0000a000ff0b7b82 */ /* 0x000ee20000000800 */
[----:B------:R-:W-:Y:S02]  /*0c80*/  LEA.HI R4, R3, R18, RZ, 0x5 ;  /* 0x0000001203047211 */ /* 0x000fe400078f28ff */
[----:B------:R-:W-:Y:S02]  /*0c90*/  CS2R R198, SRZ ;  /* 0x0000000000c67805 */ /* 0x000fe4000001ff00 */
[----:B------:R-:W-:Y:S02]  /*0ca0*/  CS2R R196, SRZ ;  /* 0x0000000000c47805 */ /* 0x000fe4000001ff00 */
[----:B------:R-:W-:Y:S02]  /*0cb0*/  CS2R R194, SRZ ;  /* 0x0000000000c27805 */ /* 0x000fe4000001ff00 */
[----:B------:R-:W-:Y:S02]  /*0cc0*/  CS2R R192, SRZ ;  /* 0x0000000000c07805 */ /* 0x000fe4000001ff00 */
[----:B------:R-:W-:-:S02]  /*0cd0*/  CS2R R190, SRZ ;  /* 0x0000000000be7805 */ /* 0x000fc4000001ff00 */
[----:B------:R-:W-:Y:S02]  /*0ce0*/  CS2R R188, SRZ ;  /* 0x0000000000bc7805 */ /* 0x000fe4000001ff00 */
        /* <DEDUP_REMOVED lines=16> */
[----:B---3--:R-:W-:-:S02]  /*0df0*/  ISETP.GE.AND P0, PT, R11, 0x1, PT ;  /* 0x000000010b00780c */ /* 0x008fc40003f06270 */
        /* <DEDUP_REMOVED lines=10> */
[----:B------:R-:W-:Y:S01]  /*0ea0*/  SHF.R.S32.HI R5, RZ, 0x5, R4 ;  /* 0x00000005ff057819 */ /* 0x000fe20000011404 */
[----:B------:R-:W-:Y:S06]  /*0eb0*/  @!P0 BRA `(.L_x_15) ;  /* 0x0000004c002c8947 */ /* 0x000fec0003800000 */
[----:B------:R-:W-:Y:S01]  /*0ec0*/  IMAD.SHL.U32 R7, R18, 0x40, RZ ;  /* 0x0000004012077824 */ /* 0x000fe200078e00ff */
[----:B------:R-:W-:Y:S01]  /*0ed0*/  SHF.L.U32 R10, R5, 0x4, RZ ;  /* 0x00000004050a7819 */ /* 0x000fe200000006ff */
[----:B------:R-:W3:Y:S01]  /*0ee0*/  S2R R20, SR_CTAID.X ;  /* 0x0000000000147919 */ /* 0x000ee20000002500 */
[-C--:B------:R-:W-:Y:S01]  /*0ef0*/  LEA.HI R8, R3, R18.reuse, RZ, 0x3 ;  /* 0x0000001203087211 */ /* 0x080fe200078f18ff */
[----:B------:R-:W3:Y:S01]  /*0f00*/  LDC R21, c[0x0][0x290] ;  /* 0x0000a400ff157b82 */ /* 0x000ee20000000800 */
[----:B------:R-:W-:Y:S02]  /*0f10*/  LOP3.LUT R7, R7, 0x1c0, RZ, 0xc0, !PT ;  /* 0x000001c007077812 */ /* 0x000fe400078ec0ff */
[----:B------:R-:W-:Y:S02]  /*0f20*/  LOP3.LUT R5, R0, 0xffffff80, RZ, 0xc0, !PT ;  /* 0xffffff8000057812 */ /* 0x000fe400078ec0ff */
[----:B--2---:R-:W-:Y:S02]  /*0f30*/  LOP3.LUT R9, R7, 0x30, R10, 0xf8, !PT ;  /* 0x0000003007097812 */ /* 0x004fe400078ef80a */
[----:B------:R-:W-:Y:S01]  /*0f40*/  LEA.HI R0, R3, R18, RZ, 0x2 ;  /* 0x0000001203007211 */ /* 0x000fe200078f10ff */
[----:B------:R-:W-:Y:S01]  /*0f50*/  IMAD.IADD R10, R18, 0x1, -R5 ;  /* 0x00000001120a7824 */ /* 0x000fe200078e0a05 */
[----:B------:R-:W-:Y:S01]  /*0f60*/  LOP3.LUT R8, R9, 0x8, R8, 0xf8, !PT ;  /* 0x0000000809087812 */ /* 0x000fe200078ef808 */
[----:B------:R-:W-:Y:S01]  /*0f70*/  VIADD R9, R11, 0x7f ;  /* 0x0000007f0b097836 */ /* 0x000fe20000000000 */
[----:B------:R-:W-:Y:S01]  /*0f80*/  LOP3.LUT R3, R4, 0xffffffe0, RZ, 0xc0, !PT ;  /* 0xffffffe004037812 */ /* 0x000fe200078ec0ff */
[----:B------:R-:W-:Y:S01]  /*0f90*/  IMAD R23, R13, 0x400, R10 ;  /* 0x000004000d177824 */ /* 0x000fe200078e020a */
[----:B------:R-:W-:-:S02]  /*0fa0*/  LOP3.LUT R11, R0, 0xfffffffc, RZ, 0xc0, !PT ;  /* 0xfffffffc000b7812 */ /* 0x000fc400078ec0ff */
[----:B------:R-:W-:Y:S02]  /*0fb0*/  SHF.R.S32.HI R0, RZ, 0x1f, R9 ;  /* 0x0000001fff007819 */ /* 0x000fe40000011409 */
[----:B------:R-:W-:Y:S01]  /*0fc0*/  SHF.R.U32.HI R7, RZ, 0x3, R7 ;  /* 0x00000003ff077819 */ /* 0x000fe20000011607 */
[C---:B------:R-:W-:Y:S01]  /*0fd0*/  IMAD.IADD R11, R18.reuse, 0x1, -R11 ;  /* 0x00000001120b7824 */ /* 0x040fe200078e0a0b */
[----:B------:R-:W-:Y:S02]  /*0fe0*/  IADD3 R3, R18, -R3, RZ ;  /* 0x8000000312037210 */ /* 0x000fe40007ffe0ff */
[----:B------:R-:W-:Y:S01]  /*0ff0*/  LEA.HI R22, R0, R9, RZ, 0x7 ;  /* 0x0000000900167211 */ /* 0x000fe200078f38ff */
[----:B------:R-:W-:Y:S01]  /*1000*/  IMAD R9, R13, 0x10, R6 ;  /* 0x000000100d097824 */ /* 0x000fe200078e0206 */
[----:B------:R-:W-:Y:S02]  /*1010*/  LOP3.LUT R8, R8, R7, RZ, 0x3c, !PT ;  /* 0x0000000708087212 */ /* 0x000fe400078e3cff */
[----:B------:R-:W-:-:S02]  /*1020*/  SHF.R.S32.HI R0, RZ, 0x1f, R3 ;  /* 0x0000001fff007819 */ /* 0x000fc40000011403 */
[----:B------:R-:W-:Y:S02]  /*1030*/  LEA.HI R5, R13, R13, RZ, 0x1 ;  /* 0x0000000d0d057211 */ /* 0x000fe400078f08ff */
[----:B------:R-:W-:Y:S01]  /*1040*/  LEA R6, R9, R8, 0x9 ;  /* 0x0000000809067211 */ /* 0x000fe200078e48ff */
[----:B---3--:R-:W-:Y:S01]  /*1050*/  IMAD R20, R20, -0x80, R21 ;  /* 0xffffff8014147824 */ /* 0x008fe200078e0215 */
[CC--:B------:R-:W-:Y:S02]  /*1060*/  LEA.HI R4, R0.reuse, R3.reuse, RZ, 0x3 ;  /* 0x0000000300047211 */ /* 0x0c0fe400078f18ff */
[----:B------:R-:W-:Y:S01]  /*1070*/  LEA.HI R7, R0, R3, RZ, 0x2 ;  /* 0x0000000300077211 */ /* 0x000fe200078f10ff */
[----:B------:R2:W-:Y:S01]  /*1080*/  STL [R1+0x4], R6 ;  /* 0x0000040601007387 */ /* 0x0005e20000100800 */
[----:B------:R-:W-:Y:S02]  /*1090*/  LOP3.LUT R0, R5, 0xfffffffe, RZ, 0xc0, !PT ;  /* 0xfffffffe05007812 */ /* 0x000fe400078ec0ff */
[----:B------:R-:W-:-:S02]  /*10a0*/  SHF.R.S32.HI R3, RZ, 0x1f, R10 ;  /* 0x0000001fff037819 */ /* 0x000fc4000001140a */
[----:B------:R-:W-:Y:S01]  /*10b0*/  SHF.R.S32.HI R5, RZ, 0x1f, R4 ;  /* 0x0000001fff057819 */ /* 0x000fe20000011404 */
[----:B------:R-:W-:Y:S01]  /*10c0*/  IMAD.IADD R19, R13, 0x1, -R0 ;  /* 0x000000010d137824 */ /* 0x000fe200078e0a00 */
[----:B------:R-:W-:Y:S02]  /*10d0*/  LEA.HI R0, R3, R10, RZ, 0x2 ;  /* 0x0000000a03007211 */ /* 0x000fe400078f10ff */
[----:B------:R-:W-:Y:S02]  /*10e0*/  MOV R199, RZ ;  /* 0x000000ff00c77202 */ /* 0x000fe40000000f00 */
[----:B--2---:R-:W-:Y:S02]  /*10f0*/  SHF.R.S32.HI R6, RZ, 0x3, R4 ;  /* 0x00000003ff067819 */ /* 0x004fe40000011404 */
[----:B------:R-:W-:Y:S02]  /*1100*/  SHF.R.S32.HI R4, RZ, 0x2, R7 ;  /* 0x00000002ff047819 */ /* 0x000fe40000011407 */
[----:B------:R-:W-:-:S02]  /*1110*/  LEA.HI R8, R5, R6, RZ, 0x4 ;  /* 0x0000000605087211 */ /* 0x000fc400078f20ff */
[----:B------:R-:W-:Y:S01]  /*1120*/  LEA.HI R7, R7, R4, RZ, 0x1 ;  /* 0x0000000407077211 */ /* 0x000fe200078f08ff */
[----:B-1----:R-:W-:Y:S01]  /*1130*/  VIADD R13, R4, 0x18 ;  /* 0x00000018040d7836 */ /* 0x002fe20000000000 */
[----:B------:R-:W-:Y:S02]  /*1140*/  LOP3.LUT R5, R0, 0x7ffffffc, RZ, 0xc0, !PT ;  /* 0x7ffffffc00057812 */ /* 0x000fe400078ec0ff */
[----:B------:R-:W-:Y:S02]  /*1150*/  LOP3.LUT R9, R8, 0x1ffffff0, RZ, 0xc0, !PT ;  /* 0x1ffffff008097812 */ /* 0x000fe400078ec0ff */
[----:B------:R-:W-:Y:S01]  /*1160*/  LEA.HI R8, R3, R10, RZ, 0x5 ;  /* 0x0000000a03087211 */ /* 0x000fe200078f28ff */
[----:B------:R-:W-:Y:S01]  /*1170*/  VIADD R3, R4, 0x8 ;  /* 0x0000000804037836 */ /* 0x000fe20000000000 */
[----:B------:R-:W-:Y:S01]  /*1180*/  LOP3.LUT R7, R7, 0xfffffffe, RZ, 0xc0, !PT ;  /* 0xfffffffe07077812 */ /* 0x000fe200078ec0ff */
[----:B------:R-:W-:Y:S01]  /*1190*/  IMAD.IADD R6, R6, 0x1, -R9 ;  /* 0x0000000106067824 */ /* 0x000fe200078e0a09 */
[----:B------:R-:W-:-:S02]  /*11a0*/  IADD3 R10, R10, -R5, RZ ;  /* 0x800000050a0a7210 */ /* 0x000fc40007ffe0ff */
[C---:B------:R-:W-:Y:S01]  /*11b0*/  IADD3 R5, R4.reuse, 0x10, RZ ;  /* 0x0000001004057810 */ /* 0x040fe20007ffe0ff */
[----:B------:R-:W-:Y:S01]  /*11c0*/  IMAD.IADD R7, R4, 0x1, -R7 ;  /* 0x0000000104077824 */ /* 0x000fe200078e0a07 */
[----:B------:R-:W-:Y:S02]  /*11d0*/  LEA.HI R4, R3, R3, RZ, 0x1 ;  /* 0x0000000303047211 */ /* 0x000fe400078f08ff */
[----:B------:R-:W-:Y:S02]  /*11e0*/  LEA.HI R9, R5, R5, RZ, 0x1 ;  /* 0x0000000505097211 */ /* 0x000fe400078f08ff */
[----:B------:R-:W-:Y:S02]  /*11f0*/  LEA.HI R15, R13, R13, RZ, 0x1 ;  /* 0x0000000d0d0f7211 */ /* 0x000fe400078f08ff */
[----:B------:R-:W-:Y:S02]  /*1200*/  SHF.R.S32.HI R17, RZ, 0x5, R8 ;  /* 0x00000005ff117819 */ /* 0x000fe40000011408 */
[----:B------:R-:W-:-:S02]  /*1210*/  LOP3.LUT R8, R4, 0xfffffffe, RZ, 0xc0, !PT ;  /* 0xfffffffe04087812 */ /* 0x000fc400078ec0ff */
[----:B------:R-:W-:Y:S01]  /*1220*/  LOP3.LUT R14, R9, 0xfffffffe, RZ, 0xc0, !PT ;  /* 0xfffffffe090e7812 */ /* 0x000fe200078ec0ff */
[----:B------:R-:W-:Y:S01]  /*1230*/  IMAD R21, R17, -0x10, R20 ;  /* 0xfffffff011157824 */ /* 0x000fe200078e0214 */
[----:B------:R-:W-:Y:S02]  /*1240*/  LOP3.LUT R18, R15, 0xfffffffe, RZ, 0xc0, !PT ;  /* 0xfffffffe0f127812 */ /* 0x000fe400078ec0ff */
[----:B------:R-:W-:Y:S01]  /*1250*/  IADD3 R8, R3, -R8, RZ ;  /* 0x8000000803087210 */ /* 0x000fe20007ffe0ff */
[----:B------:R-:W-:Y:S01]  /*1260*/  IMAD.IADD R14, R5, 0x1, -R14 ;  /* 0x00000001050e7824 */ /* 0x000fe200078e0a0e */
[----:B------:R-:W-:Y:S01]  /*1270*/  SHF.R.S32.HI R3, RZ, 0x1, R4 ;  /* 0x00000001ff037819 */ /* 0x000fe20000011404 */
[----:B------:R-:W-:Y:S01]  /*1280*/  IMAD.IADD R13, R13, 0x1, -R18 ;  /* 0x000000010d0d7824 */ /* 0x000fe200078e0a12 */
[----:B------:R-:W-:Y:S02]  /*1290*/  SHF.R.S32.HI R4, RZ, 0x1f, R4 ;  /* 0x0000001fff047819 */ /* 0x000fe40000011404 */
[----:B------:R-:W-:-:S02]  /*12a0*/  SHF.R.S32.HI R5, RZ, 0x1, R9 ;  /* 0x00000001ff057819 */ /* 0x000fc40000011409 */
[----:B------:R-:W-:Y:S02]  /*12b0*/  SHF.R.S32.HI R18, RZ, 0x1f, R9 ;  /* 0x0000001fff127819 */ /* 0x000fe40000011409 */
[--C-:B------:R-:W-:Y:S02]  /*12c0*/  SHF.R.S32.HI R17, RZ, 0x2, R0.reuse ;  /* 0x00000002ff117819 */ /* 0x100fe40000011400 */
[--C-:B------:R-:W-:Y:S02]  /*12d0*/  SHF.R.S32.HI R9, RZ, 0x1, R15.reuse ;  /* 0x00000001ff097819 */ /* 0x100fe4000001140f */
[----:B------:R-:W-:Y:S02]  /*12e0*/  SHF.R.S32.HI R20, RZ, 0x1f, R15 ;  /* 0x0000001fff147819 */ /* 0x000fe4000001140f */
[----:B------:R-:W-:Y:S02]  /*12f0*/  SHF.R.S32.HI R0, RZ, 0x1f, R0 ;  /* 0x0000001fff007819 */ /* 0x000fe40000011400 */
[----:B------:R-:W-:-:S02]  /*1300*/  LEA.HI R4, R4, R3, RZ, 0x4 ;  /* 0x0000000304047211 */ /* 0x000fc400078f20ff */
[----:B------:R-:W-:Y:S02]  /*1310*/  LEA.HI R18, R18, R5, RZ, 0x4 ;  /* 0x0000000512127211 */ /* 0x000fe400078f20ff */
[----:B------:R-:W-:Y:S02]  /*1320*/  LEA.HI R20, R20, R9, RZ, 0x4 ;  /* 0x0000000914147211 */ /* 0x000fe400078f20ff */
[----:B------:R-:W-:Y:S02]  /*1330*/  LEA.HI R0, R0, R17, RZ, 0x3 ;  /* 0x0000001100007211 */ /* 0x000fe400078f18ff */
[----:B------:R-:W-:Y:S02]  /*1340*/  LOP3.LUT R4, R4, 0x1ffffff0, RZ, 0xc0, !PT ;  /* 0x1ffffff004047812 */ /* 0x000fe400078ec0ff */
[----:B------:R-:W-:Y:S02]  /*1350*/  LOP3.LUT R18, R18, 0x1ffffff0, RZ, 0xc0, !PT ;  /* 0x1ffffff012127812 */ /* 0x000fe400078ec0ff */
[----:B------:R-:W-:-:S02]  /*1360*/  LOP3.LUT R20, R20, 0x1ffffff0, RZ, 0xc0, !PT ;  /* 0x1ffffff014147812 */ /* 0x000fc400078ec0ff */
[----:B------:R-:W-:Y:S01]  /*1370*/  LOP3.LUT R0, R0, 0xfffffff8, RZ, 0xc0, !PT ;  /* 0xfffffff800007812 */ /* 0x000fe200078ec0ff */
[----:B------:R-:W-:Y:S01]  /*1380*/  IMAD.IADD R5, R5, 0x1, -R18 ;  /* 0x0000000105057824 */ /* 0x000fe200078e0a12 */
[----:B------:R-:W-:Y:S01]  /*1390*/  IADD3 R3, R3, -R4, RZ ;  /* 0x8000000403037210 */ /* 0x000fe20007ffe0ff */
[----:B------:R-:W-:Y:S01]  /*13a0*/  IMAD.IADD R20, R9, 0x1, -R20 ;  /* 0x0000000109147824 */ /* 0x000fe200078e0a14 */
[----:B------:R-:W-:Y:S01]  /*13b0*/  IADD3 R0, R21, R0, -R17 ;  /* 0x0000000015007210 */ /* 0x000fe20007ffe811 */
[----:B------:R-:W-:Y:S01]  /*13c0*/  IMAD R4, R5, 0x8, R14 ;  /* 0x0000000805047824 */ /* 0x000fe200078e020e */
[----:B------:R-:W-:Y:S01]  /*13d0*/  LEA R7, R6, R7, 0x3 ;  /* 0x0000000706077211 */ /* 0x000fe200078e18ff */
[----:B------:R-:W-:Y:S01]  /*13e0*/  IMAD R6, R3, 0x8, R8 ;  /* 0x0000000803067824 */ /* 0x000fe200078e0208 */
[----:B------:R-:W-:Y:S01]  /*13f0*/  LEA R3, R20, R13, 0x3 ;  /* 0x0000000d14037211 */ /* 0x000fe200078e18ff */
[----:B------:R-:W-:Y:S01]  /*1400*/  IMAD R9, R19, -0x40, R0 ;  /* 0xffffffc013097824 */ /* 0x000fe200078e0200 */
[----:B------:R-:W-:Y:S01]  /*1410*/  SHF.R.S32.HI R0, RZ, 0x7, R22 ;  /* 0x00000007ff007819 */ /* 0x000fe20000011416 */
[----:B------:R-:W-:Y:S01]  /*1420*/  STL [R1+0x14], R7 ;  /* 0x0000140701007387 */ /* 0x000fe20000100800 */
[----:B------:R-:W-:Y:S01]  /*1430*/  LOP3.LUT R8, R16, 0x1, RZ, 0xfc, !PT ;  /* 0x0000000110087812 */ /* 0x000fe200078efcff */
[----:B------:R-:W-:-:S02]  /*1440*/  IMAD.MOV.U32 R5, RZ, RZ, RZ ;  /* 0x000000ffff057224 */ /* 0x000fc400078e00ff */
[----:B------:R1:W-:Y:S04]  /*1450*/  STL [R1+0x10], R6 ;  /* 0x0000100601007387 */ /* 0x0003e80000100800 */
[----:B------:R-:W-:Y:S04]  /*1460*/  STL [R1+0xc], R4 ;  /* 0x00000c0401007387 */ /* 0x000fe80000100800 */
[----:B------:R2:W-:Y:S01]  /*1470*/  STL [R1+0x8], R3 ;  /* 0x0000080301007387 */ /* 0x0005e20000100800 */
[----:B-1----:R-:W-:-:S03]  /*1480*/  CS2R R6, SRZ ;  /* 0x0000000000067805 */ /* 0x002fc6000001ff00 */
[----:B------:R1:W-:Y:S01]  /*1490*/  STL [R1], R0 ;  /* 0x0000000001007387 */ /* 0x0003e20000100800 */
[----:B--2---:R-:W-:-:S04]  /*14a0*/  IMAD.SHL.U32 R3, R23, 0x4, RZ ;  /* 0x0000000417037824 */ /* 0x004fc800078e00ff */
[----:B------:R-:W-:-:S07]  /*14b0*/  IMAD R4, R3, 0x4, R2 ;  /* 0x0000000403047824 */ /* 0x000fce00078e0202 */
.L_x_26:
[----:B------:R-:W-:Y:S01]  /*14c0*/  ISETP.NE.AND P0, PT, R8, 0x3, PT ;  /* 0x000000030800780c */ /* 0x000fe20003f05270 */
[----:B------:R-:W-:-:S12]  /*14d0*/  YIELD ;  /* 0x0000000000007946 */ /* 0x000fd80003800000 */
[----:B------:R-:W-:Y:S05]  /*14e0*/  @!P0 BRA `(.L_x_16) ;  /* 0x0000000000048947 */ /* 0x000fea0003800000 */
[----:B------:R-:W-:Y:S01]  /*14f0*/  BPT.TRAP 0x1 ;  /* 0x000000040000795c */ /* 0x000fe20000300000 */
.L_x_16:
[----:B------:R-:W-:Y:S01]  /*1500*/  IMAD R3, R5, 0x8, R2 ;  /* 0x0000000805037824 */ /* 0x000fe200078e0202 */
[----:B------:R-:W-:-:S04]  /*1510*/  SHF.L.U32 R20, R6, 0x1f, RZ ;  /* 0x0000001f06147819 */ /* 0x000fc800000006ff */
[----:B------:R2:W3:Y:S01]  /*1520*/  SYNCS.PHASECHK.TRANS64.TRYWAIT P1, [R3+URZ+0x30c10], R20 ;  /* 0x030c1014030075a7 */ /* 0x0004e2000802017f */
[----:B------:R-:W-:Y:S05]  /*1530*/  @!P0 BRA `(.L_x_17) ;  /* 0x0000000000048947 */ /* 0x000fea0003800000 */
[----:B------:R-:W-:Y:S01]  /*1540*/  BPT.TRAP 0x1 ;  /* 0x000000040000795c */ /* 0x000fe20000300000 */
.L_x_17:
[----:B-1----:R-:W-:-:S04]  /*1550*/  IADD3 R0, R2, 0x10000, RZ ;  /* 0x0001000002007810 */ /* 0x002fc80007ffe0ff */
[----:B------:R-:W-:-:S04]  /*1560*/  SHF.R.U32.HI R0, RZ, 0x4, R0 ;  /* 0x00000004ff007819 */ /* 0x000fc80000011600 */
[----:B------:R-:W-:Y:S01]  /*1570*/  LOP3.LUT R0, R0, 0x3fff, RZ, 0xc0, !PT ;  /* 0x00003fff00007812 */ /* 0x000fe200078ec0ff */
[----:B---3--:R-:W-:Y:S06]  /*1580*/  @P1 BRA `(.L_x_18) ;  /* 0x0000000000081947 */ /* 0x008fec0003800000 */
[----:B------:R-:W1:Y:S02]  /*1590*/  SYNCS.PHASECHK.TRANS64.TRYWAIT P1, [R3+URZ+0x30c10], R20 ;  /* 0x030c1014030075a7 */ /* 0x000e64000802017f */
[----:B-1----:R-:W-:Y:S05]  /*15a0*/  @!P1 BRA `(.L_x_19) ;  /* 0x00000078001c9947 */ /* 0x002fea0003800000 */
.L_x_18:
[----:B------:R-:W-:Y:S05]  /*15b0*/  WARPSYNC.ALL ;  /* 0x0000000000007948 */ /* 0x000fea0003800000 */
[----:B------:R-:W-:Y:S01]  /*15c0*/  LOP3.LUT R14, R0, 0x10000, RZ, 0xfc, !PT ;  /* 0x00010000000e7812 */ /* 0x000fe200078efcff */
[----:B------:R-:W-:Y:S01]  /*15d0*/  IMAD R13, R12, 0x2000, R2 ;  /* 0x000020000c0d7824 */ /* 0x000fe200078e0202 */
[----:B------:R-:W3:Y:S04]  /*15e0*/  LDL R17, [R1+0xc] ;  /* 0x00000c0001117983 */ /* 0x000ee80000100800 */
[----:B------:R-:W-:Y:S01]  /*15f0*/  R2UR UR9, R13 ;  /* 0x000000000d0972ca */ /* 0x000fe200000e0000 */
[----:B------:R-:W-:Y:S01]  /*1600*/  IMAD R14, R5, 0x400, R14 ;  /* 0x00000400050e7824 */ /* 0x000fe200078e020e */
[----:B------:R-:W4:Y:S04]  /*1610*/  LDL R18, [R1+0x14] ;  /* 0x0000140001127983 */ /* 0x000f280000100800 */
[----:B------:R-:W-:Y:S01]  /*1620*/  R2UR UR8, R14 ;  /* 0x000000000e0872ca */ /* 0x000fe200000e0000 */
[----:B------:R-:W5:Y:S04]  /*1630*/  LDL R15, [R1+0x10] ;  /* 0x00001000010f7983 */ /* 0x000f680000100800 */
[----:B------:R-:W2:Y:S02]  /*1640*/  LDL R16, [R1+0x8] ;  /* 0x0000080001107983 */ /* 0x000ea40000100800 */
[----:B------:R-:W-:-:S04]  /*1650*/  USHF.R.U32.HI UR4, URZ, 0x4, UR9 ;  /* 0x000000043f047899 */ /* 0x000fc80008011609 */
[----:B------:R-:W-:Y:S01]  /*1660*/  ULOP3.LUT UR4, UR4, 0x3fff, URZ, 0xc0, !UPT ;  /* 0x00003fff04047892 */ /* 0x000fe2000f8ec03f */
[----:B------:R-:W-:-:S03]  /*1670*/  WARPGROUP.ARRIVE ;  /* 0x00000000000079c5 */ /* 0x000fc60000000000 */
[----:B------:R-:W-:Y:S01]  /*1680*/  ULOP3.LUT UR10, UR4, 0x10000, URZ, 0xfc, !UPT ;  /* 0x00010000040a7892 */ /* 0x000fe2000f8efc3f */
[----:B------:R-:W-:Y:S01]  /*1690*/  UMOV UR6, UR8 ;  /* 0x0000000800067c82 */ /* 0x000fe20008000000 */
[----:B------:R-:W-:Y:S01]  /*16a0*/  UMOV UR7, 0x40000040 ;  /* 0x4000004000077882 */ /* 0x000fe20000000000 */
[----:B------:R-:W-:-:S04]  /*16b0*/  UMOV UR5, 0x40000040 ;  /* 0x4000004000057882 */ /* 0x000fc80000000000 */
[----:B------:R-:W-:Y:S02]  /*16c0*/  UMOV UR4, UR10 ;  /* 0x0000000a00047c82 */ /* 0x000fe40008000000 */
[----:B------:R-:W-:Y:S01]  /*16d0*/  HGMMA.64x128x16.F32.BF16 R72, gdesc[UR4], RZ, !UPT, gsb0 ;  /* 0x01e00000044879f0 */ /* 0x000fe2000c0018ff */
[----:B------:R-:W-:Y:S02]  /*16e0*/  UIADD3 UR6, UR8, 0x2, URZ ;  /* 0x0000000208067890 */ /* 0x000fe4000fffe03f */
[----:B------:R-:W-:Y:S01]  /*16f0*/  UIADD3 UR4, UR10, 0x2, URZ ;  /* 0x000000020a047890 */ /* 0x000fe2000fffe03f */
[----:B------:R-:W-:Y:S01]  /*1700*/  UMOV UR7, 0x40000040 ;  /* 0x4000004000077882 */ /* 0x000fe20000000000 */
[----:B------:R-:W-:Y:S01]  /*1710*/  UMOV UR5, 0x40000040 ;  /* 0x4000004000057882 */ /* 0x000fe20000000000 */
[----:B------:R-:W-:Y:S02]  /*1720*/  WARPGROUP.DEPBAR.LE gsb0, 0x0 ;  /* 0x00008000000079c5 */ /* 0x000fe40000010000 */
[----:B------:R-:W-:-:S06]  /*1730*/  WARPGROUP.ARRIVE ;  /* 0x00000000000079c5 */ /* 0x000fcc0000000000 */
[----:B------:R-:W-:Y:S01]  /*1740*/  HGMMA.64x128x16.F32.BF16 R72, gdesc[UR4], R72, gsb0 ;  /* 0x01e00000044879f0 */ /* 0x000fe20008001848 */
        /* <DEDUP_REMOVED lines=11> */
[C---:B---3--:R-:W-:Y:S01]  /*1800*/  IMAD R17, R5.reuse, 0x80, R17 ;  /* 0x0000008005117824 */ /* 0x048fe200078e0211 */
[C---:B----4-:R-:W-:Y:S01]  /*1810*/  LEA R13, R5.reuse, R18, 0x7 ;  /* 0x00000012050d7211 */ /* 0x050fe200078e38ff */
[C---:B-----5:R-:W-:Y:S01]  /*1820*/  IMAD R15, R5.reuse, 0x80, R15 ;  /* 0x00000080050f7824 */ /* 0x060fe200078e020f */
[----:B--2---:R-:W-:Y:S02]  /*1830*/  LEA R21, R5, R16, 0x7 ;  /* 0x0000001005157211 */ /* 0x004fe400078e38ff */
[C---:B------:R-:W-:Y:S01]  /*1840*/  LEA R19, R10.reuse, R17, 0x1 ;  /* 0x000000110a137211 */ /* 0x040fe200078e08ff */
[----:B------:R-:W-:-:S02]  /*1850*/  IMAD R15, R10, 0x2, R15 ;  /* 0x000000020a0f7824 */ /* 0x000fc400078e020f */
[C---:B------:R-:W-:Y:S02]  /*1860*/  IMAD R13, R10.reuse, 0x2, R13 ;  /* 0x000000020a0d7824 */ /* 0x040fe400078e020d */
[----:B------:R-:W-:Y:S01]  /*1870*/  IMAD R21, R10, 0x2, R21 ;  /* 0x000000020a157824 */ /* 0x000fe200078e0215 */
[----:B------:R-:W-:Y:S01]  /*1880*/  LEA R23, R15, R2, 0x2 ;  /* 0x000000020f177211 */ /* 0x000fe200078e10ff */
[--C-:B------:R-:W-:Y:S02]  /*1890*/  IMAD R202, R13, 0x4, R2.reuse ;  /* 0x000000040dca7824 */ /* 0x100fe400078e0202 */
[--C-:B------:R-:W-:Y:S02]  /*18a0*/  IMAD R17, R19, 0x4, R2.reuse ;  /* 0x0000000413117824 */ /* 0x100fe400078e0202 */
[----:B------:R-:W-:Y:S01]  /*18b0*/  IMAD R14, R21, 0x4, R2 ;  /* 0x00000004150e7824 */ /* 0x000fe200078e0202 */
[----:B------:R-:W-:Y:S02]  /*18c0*/  WARPGROUP.DEPBAR.LE gsb0, 0x0 ;  /* 0x00008000000079c5 */ /* 0x000fe40000010000 */
[----:B------:R-:W-:-:S06]  /*18d0*/  WARPGROUP.ARRIVE ;  /* 0x00000000000079c5 */ /* 0x000fcc0000000000 */
[----:B------:R-:W-:Y:S01]  /*18e0*/  HGMMA.64x128x16.F32.BF16 R72, gdesc[UR4], R72, gsb0 ;  /* 0x01e00000044879f0 */ /* 0x000fe20008001848 */
[----:B------:R-:W-:-:S05]  /*18f0*/  IADD3 R18, R2, 0x20000, RZ ;  /* 0x0002000002127810 */ /* 0x000fca0007ffe0ff */
[--C-:B------:R-:W-:Y:S01]  /*1900*/  IMAD R200, R13, 0x4, R18.reuse ;  /* 0x000000040dc87824 */ /* 0x100fe200078e0212 */
[----:B------:R-:W-:Y:S01]  /*1910*/  LEA R16, R19, R18, 0x2 ;  /* 0x0000001213107211 */ /* 0x000fe200078e10ff */
[--C-:B------:R-:W-:Y:S02]  /*1920*/  IMAD R13, R15, 0x4, R18.reuse ;  /* 0x000000040f0d7824 */ /* 0x100fe400078e0212 */
[----:B------:R-:W-:Y:S01]  /*1930*/  IMAD R15, R21, 0x4, R18 ;  /* 0x00000004150f7824 */ /* 0x000fe200078e0212 */
[----:B------:R-:W-:Y:S02]  /*1940*/  WARPGROUP.DEPBAR.LE gsb0, 0x0 ;  /* 0x00008000000079c5 */ /* 0x000fe40000010000 */
[----:B------:R-:W2:Y:S04]  /*1950*/  LDS R202, [R202+0x20000] ;  /* 0x02000000caca7984 */ /* 0x000ea80000000800 */
[----:B------:R-:W3:Y:S04]  /*1960*/  LDS R23, [R23+0x20000] ;  /* 0x0200000017177984 */ /* 0x000ee80000000800 */
[----:B------:R-:W4:Y:S04]  /*1970*/  LDS R17, [R17+0x20000] ;  /* 0x0200000011117984 */ /* 0x000f280000000800 */
[----:B------:R-:W1:Y:S01]  /*1980*/  LDS R14, [R14+0x20000] ;  /* 0x020000000e0e7984 */ /* 0x000e620000000800 */
[----:B------:R-:W-:Y:S05]  /*1990*/  @!P0 BRA `(.L_x_20) ;  /* 0x0000000000048947 */ /* 0x000fea0003800000 */
[----:B------:R-:W-:Y:S01]  /*19a0*/  BPT.TRAP 0x1 ;  /* 0x000000040000795c */ /* 0x000fe20000300000 */
.L_x_20:
[----:B------:R1:W1:Y:S01]  /*19b0*/  SYNCS.PHASECHK.TRANS64.TRYWAIT P1, [R3+URZ+0x30c30], R20 ;  /* 0x030c3014030075a7 */ /* 0x000262000802017f */
[----:B------:R-:W-:Y:S05]  /*19c0*/  @!P0 BRA `(.L_x_21) ;  /* 0x0000000000048947 */ /* 0x000fea0003800000 */
[----:B------:R-:W-:Y:S01]  /*19d0*/  BPT.TRAP 0x1 ;  /* 0x000000040000795c */ /* 0x000fe20000300000 */
.L_x_21:
[----:B-1----:R-:W-:Y:S05]  /*19e0*/  @P1 BRA `(.L_x_22) ;  /* 0x0000000000081947 */ /* 0x002fea0003800000 */
[----:B------:R-:W1:Y:S02]  /*19f0*/  SYNCS.PHASECHK.TRANS64.TRYWAIT P1, [R3+URZ+0x30c30], R20 ;  /* 0x030c3014030075a7 */ /* 0x000e64000802017f */
[----:B-1----:R-:W-:Y:S05]  /*1a00*/  @!P1 BRA `(.L_x_23) ;  /* 0x0000007400189947 */ /* 0x002fea0003800000 */
.L_x_22:
[----:B------:R-:W-:Y:S01]  /*1a10*/  VIADD R24, R2, 0x18000 ;  /* 0x0001800002187836 */ /* 0x000fe20000000000 */
[----:B------:R-:W-:Y:S01]  /*1a20*/  UIADD3 UR9, UR9, 0x4000, URZ ;  /* 0x0000400009097890 */ /* 0x000fe2000fffe03f */
[----:B------:R1:W-:Y:S01]  /*1a30*/  STL [R1+0xb4], R12 ;  /* 0x0000b40c01007387 */ /* 0x0003e20000100800 */
[----:B------:R-:W-:Y:S01]  /*1a40*/  ULDC UR10, c[0x0][0x75c] ;  /* 0x0001d700000a7ab9 */ /* 0x000fe20000000800 */
[----:B------:R-:W-:Y:S01]  /*1a50*/  UMOV UR7, 0x40000040 ;  /* 0x4000004000077882 */ /* 0x000fe20000000000 */
[----:B------:R-:W-:Y:S01]  /*1a60*/  SHF.R.U32.HI R24, RZ, 0x4, R24 ;  /* 0x00000004ff187819 */ /* 0x000fe20000011618 */
[----:B------:R-:W-:Y:S01]  /*1a70*/  USHF.R.U32.HI UR9, URZ, 0x4, UR9 ;  /* 0x000000043f097899 */ /* 0x000fe20008011609 */
[----:B------:R-:W-:Y:S01]  /*1a80*/  FMUL.FTZ R18, R72, UR10 ;  /* 0x0000000a48127c20 */ /* 0x000fe20008410000 */
[----:B------:R-:W-:Y:S01]  /*1a90*/  FMUL.FTZ R19, R73, UR10 ;  /* 0x0000000a49137c20 */ /* 0x000fe20008410000 */
[----:B------:R-:W-:Y:S01]  /*1aa0*/  LOP3.LUT R204, R24, 0x3fff, RZ, 0xc0, !PT ;  /* 0x00003fff18cc7812 */ /* 0x000fe200078ec0ff */
[----:B------:R-:W-:Y:S01]  /*1ab0*/  ULOP3.LUT UR9, UR9, 0x3fff, URZ, 0xc0, !UPT ;  /* 0x00003fff09097892 */ /* 0x000fe2000f8ec03f */
[----:B------:R-:W-:Y:S01]  /*1ac0*/  FMUL.FTZ R20, R74, UR10 ;  /* 0x0000000a4a147c20 */ /* 0x000fe20008410000 */
[----:B------:R-:W-:Y:S01]  /*1ad0*/  FMUL.FTZ R21, R75, UR10 ;  /* 0x0000000a4b157c20 */ /* 0x000fe20008410000 */
[----:B------:R-:W-:Y:S01]  /*1ae0*/  LOP3.LUT R24, R204, 0x10000, RZ, 0xfc, !PT ;  /* 0x00010000cc187812 */ /* 0x000fe200078efcff */
[----:B------:R-:W-:Y:S01]  /*1af0*/  ULOP3.LUT UR9, UR9, 0x10000, URZ, 0xfc, !UPT ;  /* 0x0001000009097892 */ /* 0x000fe2000f8efc3f */
[----:B------:R-:W-:Y:S01]  /*1b00*/  FMUL.FTZ R22, R76, UR10 ;  /* 0x0000000a4c167c20 */ /* 0x000fe20008410000 */
[----:B------:R-:W-:Y:S01]  /*1b10*/  FMUL.FTZ R203, R77, UR10 ;  /* 0x0000000a4dcb7c20 */ /* 0x000fe20008410000 */
[----:B------:R-:W-:Y:S01]  /*1b20*/  LEA R24, R5, R24, 0xa ;  /* 0x0000001805187211 */ /* 0x000fe200078e50ff */
[----:B------:R-:W-:Y:S01]  /*1b30*/  FMUL.FTZ R201, R78, UR10 ;  /* 0x0000000a4ec97c20 */ /* 0x000fe20008410000 */
[----:B------:R-:W-:Y:S01]  /*1b40*/  FMUL.FTZ R221, R79, UR10 ;  /* 0x0000000a4fdd7c20 */ /* 0x000fe20008410000 */
[----:B------:R-:W-:Y:S01]  /*1b50*/  FMUL.FTZ R220, R80, UR10 ;  /* 0x0000000a50dc7c20 */ /* 0x000fe20008410000 */
[----:B------:R-:W-:Y:S01]  /*1b60*/  R2UR UR8, R24 ;  /* 0x00000000180872ca */ /* 0x000fe200000e0000 */
[----:B------:R-:W-:Y:S01]  /*1b70*/  FMUL.FTZ R217, R81, UR10 ;  /* 0x0000000a51d97c20 */ /* 0x000fe20008410000 */
[----:B------:R-:W-:Y:S01]  /*1b80*/  FMUL.FTZ R216, R82, UR10 ;  /* 0x0000000a52d87c20 */ /* 0x000fe20008410000 */
[----:B------:R-:W-:Y:S01]  /*1b90*/  FMUL.FTZ R228, R83, UR10 ;  /* 0x0000000a53e47c20 */ /* 0x000fe20008410000 */
[----:B------:R-:W-:Y:S01]  /*1ba0*/  FMUL.FTZ R222, R84, UR10 ;  /* 0x0000000a54de7c20 */ /* 0x000fe20008410000 */
[----:B------:R-:W-:Y:S01]  /*1bb0*/  FMUL.FTZ R230, R85, UR10 ;  /* 0x0000000a55e67c20 */ /* 0x000fe20008410000 */
[----:B------:R-:W-:Y:S01]  /*1bc0*/  FMUL.FTZ R229, R86, UR10 ;  /* 0x0000000a56e57c20 */ /* 0x000fe20008410000 */
[----:B------:R-:W-:Y:S01]  /*1bd0*/  FMUL.FTZ R227, R87, UR10 ;  /* 0x0000000a57e37c20 */ /* 0x000fe20008410000 */
[----:B------:R-:W-:Y:S01]  /*1be0*/  UMOV UR4, UR9 ;  /* 0x0000000900047c82 */ /* 0x000fe20008000000 */
[----:B------:R-:W-:Y:S01]  /*1bf0*/  WARPGROUP.ARRIVE ;  /* 0x00000000000079c5 */ /* 0x000fe20000000000 */
[----:B------:R-:W-:Y:S01]  /*1c00*/  UMOV UR5, 0x40000040 ;  /* 0x4000004000057882 */ /* 0x000fe20000000000 */
[----:B------:R-:W-:Y:S01]  /*1c10*/  STL [R1+0xb0], R199 ;  /* 0x0000b0c701007387 */ /* 0x000fe20000100800 */
[----:B------:R-:W-:Y:S01]  /*1c20*/  FMUL.FTZ R92, R92, UR10 ;  /* 0x0000000a5c5c7c20 */ /* 0x000fe20008410000 */
[----:B------:R-:W-:Y:S01]  /*1c30*/  UMOV UR6, UR8 ;  /* 0x0000000800067c82 */ /* 0x000fe20008000000 */
[----:B------:R-:W2:Y:S01]  /*1c40*/  MUFU.TANH R20, R20 ;  /* 0x0000001400147308 */ /* 0x000ea20000002400 */
[----:B------:R-:W-:Y:S01]  /*1c50*/  HGMMA.64x128x16.F32.BF16 R24, gdesc[UR4], RZ, !UPT, gsb0 ;  /* 0x01e00000041879f0 */ /* 0x000fe2000c0018ff */
[----:B------:R-:W-:Y:S01]  /*1c60*/  UIADD3 UR6, UR8, 0x2, URZ ;  /* 0x0000000208067890 */ /* 0x000fe2000fffe03f */
[----:B------:R-:W-:Y:S01]  /*1c70*/  STL [R1+0xac], R198 ;  /* 0x0000acc601007387 */ /* 0x000fe20000100800 */
[----:B------:R-:W-:Y:S01]  /*1c80*/  UIADD3 UR4, UR9, 0x2, URZ ;  /* 0x0000000209047890 */ /* 0x000fe2000fffe03f */
[----:B------:R-:W-:Y:S01]  /*1c90*/  VIADD R218, R11, 0x4 ;  /* 0x000000040bda7836 */ /* 0x000fe20000000000 */
[----:B------:R-:W-:Y:S01]  /*1ca0*/  UMOV UR7, 0x40000040 ;  /* 0x4000004000077882 */ /* 0x000fe20000000000 */
[----:B------:R-:W-:Y:S01]  /*1cb0*/  UMOV UR5, 0x40000040 ;  /* 0x4000004000057882 */ /* 0x000fe20000000000 */
[----:B------:R-:W-:Y:S01]  /*1cc0*/  STL [R1+0xa8], R197 ;  /* 0x0000a8c501007387 */ /* 0x000fe20000100800 */
[----:B-1----:R1:W-:Y:S01]  /*1cd0*/  MUFU.TANH R12, R92 ;  /* 0x0000005c000c7308 */ /* 0x0023e20000002400 */
[----:B------:R-:W-:Y:S01]  /*1ce0*/  FMUL.FTZ R109, R109, UR10 ;  /* 0x0000000a6d6d7c20 */ /* 0x000fe20008410000 */
[----:B------:R-:W-:Y:S01]  /*1cf0*/  FMUL.FTZ R236, R89, UR10 ;  /* 0x0000000a59ec7c20 */ /* 0x000fe20008410000 */
[----:B------:R-:W-:Y:S01]  /*1d00*/  STL [R1+0xa4], R196 ;  /* 0x0000a4c401007387 */ /* 0x000fe20000100800 */
[----:B------:R-:W-:Y:S01]  /*1d10*/  FMUL.FTZ R232, R88, UR10 ;  /* 0x0000000a58e87c20 */ /* 0x000fe20008410000 */
[C---:B------:R-:W-:Y:S01]  /*1d20*/  ISETP.GT.AND P1, PT, R9.reuse, 0x8, PT ;  /* 0x000000080900780c */ /* 0x040fe20003f24270 */
[----:B------:R-:W-:Y:S01]  /*1d30*/  FMUL.FTZ R108, R108, UR10 ;  /* 0x0000000a6c6c7c20 */ /* 0x000fe20008410000 */
[----:B------:R-:W-:Y:S01]  /*1d40*/  STL [R1+0xa0], R195 ;  /* 0x0000a0c301007387 */ /* 0x000fe20000100800 */
[----:B------:R-:W3:Y:S01]  /*1d50*/  MUFU.TANH R18, R18 ;  /* 0x0000001200127308 */ /* 0x000ee20000002400 */
[----:B------:R-:W-:Y:S01]  /*1d60*/  ISETP.GT.AND P2, PT, R9, RZ, PT ;  /* 0x000000ff0900720c */ /* 0x000fe20003f44270 */
[----:B------:R-:W-:Y:S01]  /*1d70*/  FMUL.FTZ R231, R91, UR10 ;  /* 0x0000000a5be77c20 */ /* 0x000fe20008410000 */
[----:B------:R-:W-:Y:S01]  /*1d80*/  STL [R1+0x9c], R194 ;  /* 0x00009cc201007387 */ /* 0x000fe20000100800 */
[----:B------:R-:W-:Y:S01]  /*1d90*/  FMUL.FTZ R112, R112, UR10 ;  /* 0x0000000a70707c20 */ /* 0x000fe20008410000 */
[----:B--2---:R-:W-:Y:S01]  /*1da0*/  FSEL R91, R20, -INF , P1 ;  /* 0xff800000145b7808 */ /* 0x004fe20000800000 */
[----:B------:R-:W-:Y:S01]  /*1db0*/  FMUL.FTZ R235, R90, UR10 ;  /* 0x0000000a5aeb7c20 */ /* 0x000fe20008410000 */
[----:B------:R-:W-:Y:S01]  /*1dc0*/  STL [R1+0x98], R193 ;  /* 0x000098c101007387 */ /* 0x000fe20000100800 */
[----:B------:R-:W-:Y:S01]  /*1dd0*/  MUFU.TANH R19, R19 ;  /* 0x0000001300137308 */ /* 0x000fe20000002400 */
[----:B------:R-:W-:Y:S01]  /*1de0*/  FMUL.FTZ R102, R102, UR10 ;  /* 0x0000000a66667c20 */ /* 0x000fe20008410000 */
[----:B------:R-:W-:Y:S01]  /*1df0*/  FMUL.FTZ R114, R114, UR10 ;  /* 0x0000000a72727c20 */ /* 0x000fe20008410000 */
[----:B------:R-:W-:Y:S01]  /*1e00*/  STL [R1+0x94], R192 ;  /* 0x000094c001007387 */ /* 0x000fe20000100800 */
[----:B------:R-:W-:Y:S01]  /*1e10*/  FMUL.FTZ R113, R113, UR10 ;  /* 0x0000000a71717c20 */ /* 0x000fe20008410000 */
[----:B------:R-:W-:Y:S01]  /*1e20*/  FMUL.FTZ R110, R110, UR10 ;  /* 0x0000000a6e6e7c20 */ /* 0x000fe20008410000 */
[----:B------:R-:W-:Y:S01]  /*1e30*/  ULDC UR11, c[0x0][0x744] ;  /* 0x0001d100000b7ab9 */ /* 0x000fe20000000800 */
[----:B-1----:R-:W1:Y:S01]  /*1e40*/  SHFL.IDX PT, R92, R202, R11, 0x1f ;  /* 0x00001f0bca5c7589 */ /* 0x002e6200000e0000 */
[----:B------:R-:W-:Y:S01]  /*1e50*/  MUFU.TANH R21, R21 ;  /* 0x0000001500157308 */ /* 0x000fe20000002400 */
[----:B---3--:R-:W-:Y:S01]  /*1e60*/  FSEL R90, R18, -INF , P2 ;  /* 0xff800000125a7808 */ /* 0x008fe20001000000 */
[----:B------:R-:W-:Y:S01]  /*1e70*/  FMUL.FTZ R105, R105, UR10 ;  /* 0x0000000a69697c20 */ /* 0x000fe20008410000 */
[----:B------:R-:W-:Y:S01]  /*1e80*/  STL [R1+0x90], R191 ;  /* 0x000090bf01007387 */ /* 0x000fe20000100800 */
[----:B------:R-:W-:Y:S01]  /*1e90*/  FMUL.FTZ R122, R122, UR10 ;  /* 0x0000000a7a7a7c20 */ /* 0x000fe20008410000 */
[----:B------:R-:W-:Y:S01]  /*1ea0*/  FMUL.FTZ R111, R111, UR10 ;  /* 0x0000000a6f6f7c20 */ /* 0x000fe20008410000 */
        /* <DEDUP_REMOVED lines=13> */
[----:B------:R2:W-:Y:S01]  /*1f80*/  STL [R1+0x80], R187 ;  /* 0x000080bb01007387 */ /* 0x0005e20000100800 */
[----:B------:R-:W-:Y:S01]  /*1f90*/  FMUL.FTZ R93, R93, UR10 ;  /* 0x0000000a5d5d7c20 */ /* 0x000fe20008410000 */
[----:B------:R-:W-:Y:S01]  /*1fa0*/  FMUL.FTZ R131, R131, UR10 ;  /* 0x0000000a83837c20 */ /* 0x000fe20008410000 */
[----:B------:R-:W-:Y:S01]  /*1fb0*/  FMUL.FTZ R219, R135, UR10 ;  /* 0x0000000a87db7c20 */ /* 0x000fe20008410000 */
[----:B------:R-:W-:Y:S01]  /*1fc0*/  STL [R1+0x7c], R186 ;  /* 0x00007cba01007387 */ /* 0x000fe20000100800 */
[--C-:B-1----:R-:W-:Y:S01]  /*1fd0*/  FFMA.FTZ R91, R91, UR11, -R92.reuse ;  /* 0x0000000b5b5b7c23 */ /* 0x102fe2000801085c */
[----:B------:R-:W-:Y:S01]  /*1fe0*/  MUFU.TANH R193, R102 ;  /* 0x0000006600c17308 */ /* 0x000fe20000002400 */
[----:B------:R-:W-:Y:S01]  /*1ff0*/  FMUL.FTZ R129, R129, UR10 ;  /* 0x0000000a81817c20 */ /* 0x000fe20008410000 */
[----:B------:R1:W-:Y:S01]  /*2000*/  STL [R1+0x78], R185 ;  /* 0x000078b901007387 */ /* 0x0003e20000100800 */
[----:B------:R-:W-:Y:S01]  /*2010*/  FMUL.FTZ R107, R107, UR10 ;  /* 0x0000000a6b6b7c20 */ /* 0x000fe20008410000 */
[----:B------:R-:W-:Y:S01]  /*2020*/  FMUL.FTZ R237, R97, UR10 ;  /* 0x0000000a61ed7c20 */ /* 0x000fe20008410000 */
[----:B------:R-:W-:Y:S01]  /*2030*/  FMUL.FTZ R101, R101, UR10 ;  /* 0x0000000a65657c20 */ /* 0x000fe20008410000 */
[----:B------:R-:W3:Y:S01]  /*2040*/  SHFL.IDX PT, R89, R202, R218, 0x1f ;  /* 0x00001fdaca597589 */ /* 0x000ee200000e0000 */
[----:B------:R-:W-:Y:S01]  /*2050*/  FMUL.FTZ R104, R104, UR10 ;  /* 0x0000000a68687c20 */ /* 0x000fe20008410000 */
[----:B--2---:R2:W-:Y:S01]  /*2060*/  MUFU.TANH R187, R108 ;  /* 0x0000006c00bb7308 */ /* 0x0045e20000002400 */
[----:B------:R-:W-:Y:S01]  /*2070*/  FMUL.FTZ R106, R106, UR10 ;  /* 0x0000000a6a6a7c20 */ /* 0x000fe20008410000 */
[----:B------:R4:W-:Y:S01]  /*2080*/  STL [R1+0x74], R184 ;  /* 0x000074b801007387 */ /* 0x0009e20000100800 */
[----:B------:R-:W-:Y:S01]  /*2090*/  FMUL.FTZ R99, R99, UR10 ;  /* 0x0000000a63637c20 */ /* 0x000fe20008410000 */
[----:B------:R-:W-:Y:S01]  /*20a0*/  FMUL.FTZ R118, R118, UR10 ;  /* 0x0000000a76767c20 */ /* 0x000fe20008410000 */
[----:B------:R-:W-:Y:S01]  /*20b0*/  FMUL.FTZ R126, R126, UR10 ;  /* 0x0000000a7e7e7c20 */ /* 0x000fe20008410000 */
[----:B------:R-:W-:Y:S01]  /*20c0*/  STL [R1+0x70], R183 ;  /* 0x000070b701007387 */ /* 0x000fe20000100800 */
[----:B------:R-:W-:Y:S01]  /*20d0*/  FMUL.FTZ R128, R128, UR10 ;  /* 0x0000000a80807c20 */ /* 0x000fe20008410000 */
[----:B-1----:R1:W-:Y:S01]  /*20e0*/  MUFU.TANH R185, R109 ;  /* 0x0000006d00b97308 */ /* 0x0023e20000002400 */
[----:B--2---:R-:W-:Y:S01]  /*20f0*/  IADD3 R108, R11, 0xc, RZ ;  /* 0x0000000c0b6c7810 */ /* 0x004fe20007ffe0ff */
[----:B------:R2:W-:Y:S01]  /*2100*/  STL [R1+0x6c], R182 ;  /* 0x00006cb601007387 */ /* 0x0005e20000100800 */
[----:B------:R-:W-:Y:S01]  /*2110*/  FMUL.FTZ R134, R134, UR10 ;  /* 0x0000000a86867c20 */ /* 0x000fe20008410000 */
[----:B------:R-:W-:Y:S01]  /*2120*/  FMUL.FTZ R116, R116, UR10 ;  /* 0x0000000a74747c20 */ /* 0x000fe20008410000 */
[----:B------:R-:W-:Y:S01]  /*2130*/  FMUL.FTZ R133, R133, UR10 ;  /* 0x0000000a85857c20 */ /* 0x000fe20008410000 */
[----:B------:R3:W-:Y:S01]  /*2140*/  STL [R1+0x68], R181 ;  /* 0x000068b501007387 */ /* 0x0007e20000100800 */
[----:B------:R-:W-:Y:S01]  /*2150*/  FMUL.FTZ R121, R121, UR10 ;  /* 0x0000000a79797c20 */ /* 0x000fe20008410000 */
[----:B----4-:R4:W3:Y:S01]  /*2160*/  MUFU.TANH R184, R112 ;  /* 0x0000007000b87308 */ /* 0x0108e20000002400 */
[----:B-1----:R-:W-:Y:S01]  /*2170*/  VIADD R109, R11, 0x8 ;  /* 0x000000080b6d7836 */ /* 0x002fe20000000000 */
[----:B------:R-:W-:Y:S01]  /*2180*/  STL [R1+0x64], R180 ;  /* 0x000064b401007387 */ /* 0x000fe20000100800 */
[----:B------:R-:W-:Y:S01]  /*2190*/  FMUL.FTZ R127, R127, UR10 ;  /* 0x0000000a7f7f7c20 */ /* 0x000fe20008410000 */
[----:B------:R-:W-:Y:S01]  /*21a0*/  FMUL.FTZ R119, R119, UR10 ;  /* 0x0000000a77777c20 */ /* 0x000fe20008410000 */
[----:B------:R-:W-:Y:S01]  /*21b0*/  FMUL.FTZ R117, R117, UR10 ;  /* 0x0000000a75757c20 */ /* 0x000fe20008410000 */
[----:B------:R-:W-:Y:S01]  /*21c0*/  SHFL.IDX PT, R88, R202, R109, 0x1f ;  /* 0x00001f6dca587589 */ /* 0x000fe200000e0000 */
[----:B------:R-:W-:Y:S01]  /*21d0*/  FMUL.FTZ R130, R130, UR10 ;  /* 0x0000000a82827c20 */ /* 0x000fe20008410000 */
[----:B--2---:R1:W-:Y:S01]  /*21e0*/  MUFU.TANH R182, R114 ;  /* 0x0000007200b67308 */ /* 0x0043e20000002400 */
[----:B----4-:R-:W-:Y:S01]  /*21f0*/  VIADD R112, R11, 0x10 ;  /* 0x000000100b707836 */ /* 0x010fe20000000000 */
[----:B------:R-:W-:Y:S01]  /*2200*/  STL [R1+0x60], R179 ;  /* 0x000060b301007387 */ /* 0x000fe20000100800 */
[----:B------:R-:W-:Y:S01]  /*2210*/  FMUL.FTZ R125, R125, UR10 ;  /* 0x0000000a7d7d7c20 */ /* 0x000fe20008410000 */
[----:B------:R-:W-:Y:S01]  /*2220*/  LEA R204, R5, R204, 0xa ;  /* 0x000000cc05cc7211 */ /* 0x000fe200078e50ff */
[----:B------:R-:W-:Y:S01]  /*2230*/  FMUL.FTZ R120, R120, UR10 ;  /* 0x0000000a78787c20 */ /* 0x000fe20008410000 */
[----:B------:R-:W-:Y:S01]  /*2240*/  STL [R1+0x5c], R178 ;  /* 0x00005cb201007387 */ /* 0x000fe20000100800 */
[----:B------:R-:W-:Y:S01]  /*2250*/  FMUL.FTZ R123, R123, UR10 ;  /* 0x0000000a7b7b7c20 */ /* 0x000fe20008410000 */
[----:B---3--:R2:W-:Y:S01]  /*2260*/  MUFU.TANH R181, R113 ;  /* 0x0000007100b57308 */ /* 0x0085e20000002400 */
[----:B-1----:R-:W-:Y:S01]  /*2270*/  VIADD R114, R11, 0x1c ;  /* 0x0000001c0b727836 */ /* 0x002fe20000000000 */
[----:B------:R-:W-:Y:S01]  /*2280*/  STL [R1+0x58], R177 ;  /* 0x000058b101007387 */ /* 0x000fe20000100800 */
[----:B------:R-:W-:Y:S01]  /*2290*/  FSEL R214, R184, -INF , P2 ;  /* 0xff800000b8d67808 */ /* 0x000fe20001000000 */
[----:B------:R-:W-:Y:S01]  /*22a0*/  FMUL.FTZ R124, R124, UR10 ;  /* 0x0000000a7c7c7c20 */ /* 0x000fe20008410000 */
[----:B------:R-:W-:Y:S01]  /*22b0*/  R2UR UR10, R204 ;  /* 0x00000000cc0a72ca */ /* 0x000fe200000e0000 */
[----:B------:R-:W-:Y:S01]  /*22c0*/  STL [R1+0x54], R176 ;  /* 0x000054b001007387 */ /* 0x000fe20000100800 */
[----:B------:R-:W-:Y:S01]  /*22d0*/  FFMA.FTZ R20, -R20, R20, 1 ;  /* 0x3f80000014147423 */ /* 0x000fe20000010114 */
[----:B------:R1:W-:Y:S01]  /*22e0*/  MUFU.TANH R186, R110 ;  /* 0x0000006e00ba7308 */ /* 0x0003e20000002400 */
[----:B--2---:R-:W-:Y:S01]  /*22f0*/  FFMA.FTZ R113, R90, UR11, -R92 ;  /* 0x0000000b5a717c23 */ /* 0x004fe2000801085c */
[----:B------:R-:W-:Y:S01]  /*2300*/  STL [R1+0x50], R175 ;  /* 0x000050af01007387 */ /* 0x000fe20000100800 */
[----:B------:R-:W-:-:S02]  /*2310*/  FSEL R90, R19, -INF , P2 ;  /* 0xff800000135a7808 */ /* 0x000fc40001000000 */
[C---:B------:R-:W-:Y:S01]  /*2320*/  FSEL R92, R21.reuse, -INF , P1 ;  /* 0xff800000155c7808 */ /* 0x040fe20000800000 */
[----:B------:R-:W-:Y:S01]  /*2330*/  STL [R1+0x4c], R174 ;  /* 0x00004cae01007387 */ /* 0x000fe20000100800 */
[----:B------:R-:W-:Y:S01]  /*2340*/  FFMA.FTZ R21, -R21, R21, 1 ;  /* 0x3f80000015157423 */ /* 0x000fe20000010115 */
[----:B------:R-:W-:Y:S01]  /*2350*/  MUFU.TANH R203, R203 ;  /* 0x000000cb00cb7308 */ /* 0x000fe20000002400 */
[----:B-1----:R-:W-:Y:S01]  /*2360*/  VIADD R110, R11, 0x14 ;  /* 0x000000140b6e7836 */ /* 0x002fe20000000000 */
[----:B------:R1:W-:Y:S01]  /*2370*/  STL [R1+0x48], R173 ;  /* 0x000048ad01007387 */ /* 0x0003e20000100800 */
[--C-:B------:R-:W-:Y:S01]  /*2380*/  FFMA.FTZ R90, R90, UR11, -R89.reuse ;  /* 0x0000000b5a5a7c23 */ /* 0x100fe20008010859 */
[----:B------:R-:W-:Y:S01]  /*2390*/  FFMA.FTZ R92, R92, UR11, -R89 ;  /* 0x0000000b5c5c7c23 */ /* 0x000fe20008010859 */
[----:B------:R-:W-:Y:S01]  /*23a0*/  FSEL R89, R22, -INF , P2 ;  /* 0xff80000016597808 */ /* 0x000fe20001000000 */
[----:B------:R-:W-:Y:S02]  /*23b0*/  STL [R1+0x44], R172 ;  /* 0x000044ac01007387 */ /* 0x000fe40000100800 */
[----:B------:R-:W-:Y:S02]  /*23c0*/  MUFU.TANH R190, R105 ;  /* 0x0000006900be7308 */ /* 0x000fe40000002400 */
[----:B------:R-:W-:Y:S04]  /*23d0*/  STL [R1+0x40], R171 ;  /* 0x000040ab01007387 */ /* 0x000fe80000100800 */
[----:B------:R-:W-:Y:S02]  /*23e0*/  STL [R1+0x3c], R170 ;  /* 0x00003caa01007387 */ /* 0x000fe40000100800 */
[----:B-1----:R1:W-:Y:S02]  /*23f0*/  MUFU.TANH R173, R122 ;  /* 0x0000007a00ad7308 */ /* 0x0023e40000002400 */
[----:B------:R-:W-:Y:S01]  /*2400*/  SHFL.IDX PT, R102, R202, R108, 0x1f ;  /* 0x00001f6cca667589 */ /* 0x000fe200000e0000 */
[----:B------:R-:W-:-:S02]  /*2410*/  WARPGROUP.DEPBAR.LE gsb0, 0x0 ;  /* 0x00008000000079c5 */ /* 0x000fc40000010000 */
[----:B------:R-:W-:Y:S01]  /*2420*/  WARPGROUP.ARRIVE ;  /* 0x00000000000079c5 */ /* 0x000fe20000000000 */
[----:B------:R-:W-:Y:S02]  /*2430*/  STL [R1+0x38], R169 ;  /* 0x000038a901007387 */ /* 0x000fe40000100800 */
[----:B------:R-:W-:Y:S02]  /*2440*/  MUFU.TANH R221, R221 ;  /* 0x000000dd00dd7308 */ /* 0x000fe40000002400 */
[----:B------:R-:W-:Y:S01]  /*2450*/  STL [R1+0x34], R168 ;  /* 0x000034a801007387 */ /* 0x000fe20000100800 */
[----:B------:R-:W-:Y:S01]  /*2460*/  HGMMA.64x128x16.F32.BF16 R24, gdesc[UR4], R24, gsb0 ;  /* 0x01e00000041879f0 */ /* 0x000fe20008001818 */
[----:B------:R-:W-:Y:S02]  /*2470*/  UIADD3 UR6, UR8, 0x4, URZ ;  /* 0x0000000408067890 */ /* 0x000fe4000fffe03f */
[----:B------:R-:W-:Y:S01]  /*2480*/  UIADD3 UR4, UR9, 0x4, URZ ;  /* 0x0000000409047890 */ /* 0x000fe2000fffe03f */
[----:B------:R-:W-:Y:S01]  /*2490*/  STL [R1+0x30], R10 ;  /* 0x0000300a01007387 */ /* 0x000fe20000100800 */
[----:B------:R-:W-:Y:S01]  /*24a0*/  UMOV UR7, 0x40000040 ;  /* 0x4000004000077882 */ /* 0x000fe20000000000 */
[----:B------:R-:W-:Y:S01]  /*24b0*/  UMOV UR5, 0x40000040 ;  /* 0x4000004000057882 */ /* 0x000fe20000000000 */
[----:B------:R2:W-:Y:S01]  /*24c0*/  MUFU.TANH R183, R111 ;  /* 0x0000006f00b77308 */ /* 0x0005e20000002400 */
[----:B-1----:R-:W1:Y:S04]  /*24d0*/  SHFL.IDX PT, R122, R23, R112, 0x1f ;  /* 0x00001f70177a7589 */ /* 0x002e6800000e0000 */
[----:B------:R-:W-:Y:S03]  /*24e0*/  STL [R1+0x2c], R8 ;  /* 0x00002c0801007387 */ /* 0x000fe60000100800 */
[----:B------:R3:W-:Y:S01]  /*24f0*/  MUFU.EX2 R105, R91 ;  /* 0x0000005b00697308 */ /* 0x0007e20000000800 */
[----:B--2---:R-:W-:Y:S01]  /*2500*/  VIADD R111, R11, 0x18 ;  /* 0x000000180b6f7836 */ /* 0x004fe20000000000 */
[----:B------:R-:W-:Y:S04]  /*2510*/  STL [R1+0x28], R7 ;  /* 0x0000280701007387 */ /* 0x000fe80000100800 */
[----:B------:R-:W2:Y:S02]  /*2520*/  SHFL.IDX PT, R94, R202, R112, 0x1f ;  /* 0x00001f70ca5e7589 */ /* 0x000ea400000e0000 */
[----:B------:R4:W-:Y:S02]  /*2530*/  MUFU.TANH R197, R95 ;  /* 0x0000005f00c57308 */ /* 0x0009e40000002400 */
[----:B---3--:R-:W-:Y:S04]  /*2540*/  SHFL.IDX PT, R91, R202, R114, 0x1f ;  /* 0x00001f72ca5b7589 */ /* 0x008fe800000e0000 */
[----:B------:R-:W-:Y:S02]  /*2550*/  STL [R1+0x24], R6 ;  /* 0x0000240601007387 */ /* 0x000fe40000100800 */
[----:B------:R-:W3:Y:S02]  /*2560*/  MUFU.TANH R198, R96 ;  /* 0x0000006000c67308 */ /* 0x000ee40000002400 */
[----:B----4-:R-:W-:Y:S04]  /*2570*/  SHFL.IDX PT, R95, R202, R110, 0x1f ;  /* 0x00001f6eca5f7589 */ /* 0x010fe800000e0000 */
[----:B------:R-:W-:Y:S02]  /*2580*/  STL [R1+0x20], R4 ;  /* 0x0000200401007387 */ /* 0x000fe40000100800 */
[----:B------:R-:W-:Y:S02]  /*2590*/  MUFU.TANH R230, R230 ;  /* 0x000000e600e67308 */ /* 0x000fe40000002400 */
[----:B------:R-:W-:Y:S04]  /*25a0*/  SHFL.IDX PT, R135, R23, R108, 0x1f ;  /* 0x00001f6c17877589 */ /* 0x000fe800000e0000 */
[----:B------:R-:W-:Y:S02]  /*25b0*/  SHFL.IDX PT, R205, R23, R114, 0x1f ;  /* 0x00001f7217cd7589 */ /* 0x000fe400000e0000 */
[----:B------:R-:W-:Y:S01]  /*25c0*/  MUFU.TANH R233, R233 ;  /* 0x000000e900e97308 */ /* 0x000fe20000002400 */
[----:B---3--:R-:W-:Y:S01]  /*25d0*/  FSEL R211, R198, -INF , P2 ;  /* 0xff800000c6d37808 */ /* 0x008fe20001000000 */
[----:B------:R-:W-:Y:S04]  /*25e0*/  STL [R1+0x1c], R3 ;  /* 0x00001c0301007387 */ /* 0x000fe80000100800 */
[----:B------:R-:W-:Y:S01]  /*25f0*/  STL [R1+0x18], R0 ;  /* 0x0000180001007387 */ /* 0x000fe20000100800 */
[----:B-1----:R-:W-:Y:S01]  /*2600*/  FFMA.FTZ R211, R211, UR11, -R122 ;  /* 0x0000000bd3d37c23 */ /* 0x002fe2000801087a */
[----:B------:R-:W1:Y:S02]  /*2610*/  MUFU.TANH R220, R220 ;  /* 0x000000dc00dc7308 */ /* 0x000e640000002400 */
[----:B------:R-:W-:Y:S04]  /*2620*/  SHFL.IDX PT, R215, R17, R108, 0x1f ;  /* 0x00001f6c11d77589 */ /* 0x000fe800000e0000 */
[----:B------:R-:W3:Y:S02]  /*2630*/  SHFL.IDX PT, R213, R17, R112, 0x1f ;  /* 0x00001f7011d57589 */ /* 0x000ee400000e0000 */
[----:B------:R-:W4:Y:S02]  /*2640*/  MUFU.TANH R227, R227 ;  /* 0x000000e300e37308 */ /* 0x000f240000002400 */
[----:B------:R-:W-:Y:S06]  /*2650*/  SHFL.IDX PT, R224, R14, R109, 0x1f ;  /* 0x00001f6d0ee07589 */ /* 0x000fec00000e0000 */
[----:B------:R-:W3:Y:S01]  /*2660*/  MUFU.TANH R217, R217 ;  /* 0x000000d900d97308 */ /* 0x000ee20000002400 */
[C---:B-1----:R-:W-:Y:S01]  /*2670*/  FSEL R96, R220.reuse, -INF , P2 ;  /* 0xff800000dc607808 */ /* 0x042fe20001000000 */
[----:B------:R-:W-:-:S04]  /*2680*/  FFMA.FTZ R220, -R220, R220, 1 ;  /* 0x3f800000dcdc7423 */ /* 0x000fc800000101dc */
[----:B--2---:R-:W-:Y:S02]  /*2690*/  FFMA.FTZ R96, R96, UR11, -R94 ;  /* 0x0000000b60607c23 */ /* 0x004fe4000801085e */
[----:B------:R-:W-:Y:S01]  /*26a0*/  MUFU.TANH R216, R216 ;  /* 0x000000d800d87308 */ /* 0x000fe20000002400 */
[C---:B----4-:R-:W-:Y:S01]  /*26b0*/  FSEL R98, R227.reuse, -INF , P1 ;  /* 0xff800000e3627808 */ /* 0x050fe20000800000 */
[----:B------:R-:W-:Y:S01]  /*26c0*/  FFMA.FTZ R227, -R227, R227, 1 ;  /* 0x3f800000e3e37423 */ /* 0x000fe200000101e3 */
[----:B---3--:R-:W-:-:S05]  /*26d0*/  FFMA.FTZ R214, R214, UR11, -R213 ;  /* 0x0000000bd6d67c23 */ /* 0x008fca00080108d5 */
[----:B------:R1:W-:Y:S01]  /*26e0*/  MUFU.TANH R4, R132 ;  /* 0x0000008400047308 */ /* 0x0003e20000002400 */
[----:B------:R-:W-:-:S05]  /*26f0*/  FSEL R97, R217, -INF , P2 ;  /* 0xff800000d9617808 */ /* 0x000fca0001000000 */
[----:B------:R-:W-:Y:S02]  /*2700*/  FFMA.FTZ R97, R97, UR11, -R95 ;  /* 0x0000000b61617c23 */ /* 0x000fe4000801085f */
[----:B------:R-:W-:Y:S01]  /*2710*/  MUFU.TANH R228, R228 ;  /* 0x000000e400e47308 */ /* 0x000fe20000002400 */
[----:B-1----:R-:W-:Y:S07]  /*2720*/  SHFL.IDX PT, R132, R23, R111, 0x1f ;  /* 0x00001f6f17847589 */ /* 0x002fee00000e0000 */
[----:B------:R1:W-:Y:S08]  /*2730*/  MUFU.TANH R195, R100 ;  /* 0x0000006400c37308 */ /* 0x0003f00000002400 */
[----:B------:R2:W-:Y:S01]  /*2740*/  MUFU.TANH R192, R103 ;  /* 0x0000006700c07308 */ /* 0x0005e20000002400 */
[----:B-1----:R-:W-:Y:S07]  /*2750*/  SHFL.IDX PT, R100, R23, R218, 0x1f ;  /* 0x00001fda17647589 */ /* 0x002fee00000e0000 */
[----:B------:R1:W-:Y:S01]  /*2760*/  MUFU.TANH R180, R115 ;  /* 0x0000007300b47308 */ /* 0x0003e20000002400 */
[----:B--2---:R-:W-:Y:S01]  /*2770*/  FFMA.FTZ R103, R89, UR11, -R88 ;  /* 0x0000000b59677c23 */ /* 0x004fe20008010858 */
[C---:B------:R-:W-:Y:S01]  /*2780*/  FSEL R89, R201.reuse, -INF , P1 ;  /* 0xff800000c9597808 */ /* 0x040fe20000800000 */
[----:B------:R-:W-:-:S05]  /*2790*/  FFMA.FTZ R201, -R201, R201, 1 ;  /* 0x3f800000c9c97423 */ /* 0x000fca00000101c9 */
[----:B------:R2:W3:Y:S01]  /*27a0*/  MUFU.TANH R199, R93 ;  /* 0x0000005d00c77308 */ /* 0x0004e20000002400 */
[----:B-1----:R-:W1:Y:S01]  /*27b0*/  SHFL.IDX PT, R115, R23, R11, 0x1f ;  /* 0x00001f0b17737589 */ /* 0x002e6200000e0000 */
[----:B------:R-:W-:Y:S02]  /*27c0*/  WARPGROUP.DEPBAR.LE gsb0, 0x0 ;  /* 0x00008000000079c5 */ /* 0x000fe40000010000 */
[----:B------:R-:W-:-:S04]  /*27d0*/  WARPGROUP.ARRIVE ;  /* 0x00000000000079c5 */ /* 0x000fc80000000000 */
[----:B------:R-:W4:Y:S01]  /*27e0*/  MUFU.TANH R232, R232 ;  /* 0x000000e800e87308 */ /* 0x000f220000002400 */
[----:B--2---:R-:W-:Y:S01]  /*27f0*/  FSEL R93, R230, -INF , P2 ;  /* 0xff800000e65d7808 */ /* 0x004fe20001000000 */
[----:B------:R-:W-:Y:S01]  /*2800*/  HGMMA.64x128x16.F32.BF16 R24, gdesc[UR4], R24, gsb0 ;  /* 0x01e00000041879f0 */ /* 0x000fe20008001818 */
[----:B------:R-:W-:-:S03]  /*2810*/  UIADD3 UR6, UR8, 0x6, URZ ;  /* 0x0000000608067890 */ /* 0x000fc6000fffe03f */
[--C-:B------:R-:W-:Y:S01]  /*2820*/  FFMA.FTZ R93, R93, UR11, -R91.reuse ;  /* 0x0000000b5d5d7c23 */ /* 0x100fe2000801085b */
[----:B------:R-:W-:Y:S01]  /*2830*/  UIADD3 UR4, UR9, 0x6, URZ ;  /* 0x0000000609047890 */ /* 0x000fe2000fffe03f */
[----:B------:R2:W-:Y:S01]  /*2840*/  MUFU.TANH R6, R131 ;  /* 0x0000008300067308 */ /* 0x0005e20000002400 */
[----:B------:R-:W-:Y:S01]  /*2850*/  UMOV UR7, 0x40000040 ;  /* 0x4000004000077882 */ /* 0x000fe20000000000 */
[----:B------:R-:W-:Y:S01]  /*2860*/  UMOV UR5, 0x40000040 ;  /* 0x4000004000057882 */ /* 0x000fe20000000000 */
[----:B------:R-:W-:Y:S01]  /*2870*/  FFMA.FTZ R91, R98, UR11, -R91 ;  /* 0x0000000b625b7c23 */ /* 0x000fe2000801085b */
[----:B---3--:R-:W-:-:S04]  /*2880*/  FSEL R98, R199, -INF , P2 ;  /* 0xff800000c7627808 */ /* 0x008fc80001000000 */
[----:B------:R-:W3:Y:S01]  /*2890*/  MUFU.TANH R235, R235 ;  /* 0x000000eb00eb7308 */ /* 0x000ee20000002400 */
[----:B--2---:R-:W2:Y:S01]  /*28a0*/  SHFL.IDX PT, R131, R17, R11, 0x1f ;  /* 0x00001f0b11837589 */ /* 0x004ea200000e0000 */
[----:B------:R-:W-:-:S06]  /*28b0*/  FFMA.FTZ R98, R98, UR11, -R135 ;  /* 0x0000000b62627c23 */ /* 0x000fcc0008010887 */
[----:B------:R4:W-:Y:S08]  /*28c0*/  MUFU.TANH R8, R129 ;  /* 0x0000008100087308 */ /* 0x0009f00000002400 */
[----:B------:R1:W2:Y:S01]  /*28d0*/  MUFU.TANH R194, R101 ;  /* 0x0000006500c27308 */ /* 0x0002a20000002400 */
[----:B----4-:R-:W4:Y:S07]  /*28e0*/  SHFL.IDX PT, R129, R23, R110, 0x1f ;  /* 0x00001f6e17817589 */ /* 0x010f2e00000e0000 */
[----:B------:R3:W-:Y:S01]  /*28f0*/  MUFU.TANH R191, R104 ;  /* 0x0000006800bf7308 */ /* 0x0007e20000002400 */
[----:B-1----:R-:W-:Y:S01]  /*2900*/  FFMA.FTZ R101, R89, UR11, -R88 ;  /* 0x0000000b59657c23 */ /* 0x002fe20008010858 */
[C---:B------:R-:W-:Y:S01]  /*2910*/  FSEL R89, R203.reuse, -INF , P2 ;  /* 0xff800000cb597808 */ /* 0x040fe20001000000 */
[----:B------:R-:W-:Y:S01]  /*2920*/  FFMA.FTZ R203, -R203, R203, 1 ;  /* 0x3f800000cbcb7423 */ /* 0x000fe200000101cb */
[C---:B------:R-:W-:Y:S01]  /*2930*/  FSEL R88, R221.reuse, -INF , P1 ;  /* 0xff800000dd587808 */ /* 0x040fe20000800000 */
[----:B------:R-:W-:-:S03]  /*2940*/  FFMA.FTZ R221, -R221, R221, 1 ;  /* 0x3f800000dddd7423 */ /* 0x000fc600000101dd */
[----:B------:R-:W-:Y:S01]  /*2950*/  MUFU.TANH R188, R107 ;  /* 0x0000006b00bc7308 */ /* 0x000fe20000002400 */
[--C-:B---3--:R-:W-:Y:S01]  /*2960*/  FFMA.FTZ R104, R89, UR11, -R102.reuse ;  /* 0x0000000b59687c23 */ /* 0x108fe20008010866 */
[----:B------:R-:W-:Y:S01]  /*2970*/  FFMA.FTZ R102, R88, UR11, -R102 ;  /* 0x0000000b58667c23 */ /* 0x000fe20008010866 */
[----:B------:R-:W-:Y:S02]  /*2980*/  FSEL R89, R216, -INF , P1 ;  /* 0xff800000d8597808 */ /* 0x000fe40000800000 */
[----:B------:R-:W-:-:S03]  /*2990*/  FSEL R88, R228, -INF , P1 ;  /* 0xff800000e4587808 */ /* 0x000fc60000800000 */
[----:B------:R-:W-:Y:S01]  /*29a0*/  MUFU.TANH R189, R106 ;  /* 0x0000006a00bd7308 */ /* 0x000fe20000002400 */
[----:B------:R-:W-:Y:S01]  /*29b0*/  FFMA.FTZ R94, R89, UR11, -R94 ;  /* 0x0000000b595e7c23 */ /* 0x000fe2000801085e */
[----:B------:R-:W-:Y:S01]  /*29c0*/  FFMA.FTZ R95, R88, UR11, -R95 ;  /* 0x0000000b585f7c23 */ /* 0x000fe2000801085f */
[C---:B------:R-:W-:Y:S01]  /*29d0*/  FSEL R89, R232.reuse, -INF , P2 ;  /* 0xff800000e8597808 */ /* 0x040fe20001000000 */
[----:B------:R-:W-:Y:S01]  /*29e0*/  FFMA.FTZ R232, -R232, R232, 1 ;  /* 0x3f800000e8e87423 */ /* 0x000fe200000101e8 */
[----:B------:R-:W-:-:S03]  /*29f0*/  FSEL R88, R235, -INF , P1 ;  /* 0xff800000eb587808 */ /* 0x000fc60000800000 */
[----:B------:R1:W-:Y:S01]  /*2a00*/  MUFU.EX2 R107, R90 ;  /* 0x0000005a006b7308 */ /* 0x0003e20000000800 */
[--C-:B------:R-:W-:Y:S01]  /*2a10*/  FFMA.FTZ R89, R89, UR11, -R115.reuse ;  /* 0x0000000b59597c23 */ /* 0x100fe20008010873 */
[----:B------:R-:W-:-:S06]  /*2a20*/  FFMA.FTZ R115, R88, UR11, -R115 ;  /* 0x0000000b58737c23 */ /* 0x000fcc0008010873 */
[----:B------:R-:W-:Y:S01]  /*2a30*/  MUFU.TANH R237, R237 ;  /* 0x000000ed00ed7308 */ /* 0x000fe20000002400 */
[----:B-1----:R2:W1:Y:S07]  /*2a40*/  SHFL.IDX PT, R90, R202, R111, 0x1f ;  /* 0x00001f6fca5a7589 */ /* 0x00246e00000e0000 */
[----:B------:R-:W-:Y:S01]  /*2a50*/  MUFU.TANH R196, R99 ;  /* 0x0000006300c47308 */ /* 0x000fe20000002400 */
[----:B--2---:R-:W-:-:S07]  /*2a60*/  FSEL R202, R194, -INF , P2 ;  /* 0xff800000c2ca7808 */ /* 0x004fce0001000000 */
[----:B------:R-:W-:Y:S01]  /*2a70*/  MUFU.TANH R222, R222 ;  /* 0x000000de00de7308 */ /* 0x000fe20000002400 */
[----:B------:R-:W-:-:S07]  /*2a80*/  FFMA.FTZ R202, R202, UR11, -R205 ;  /* 0x0000000bcaca7c23 */ /* 0x000fce00080108cd */
[----:B------:R2:W3:Y:S08]  /*2a90*/  MUFU.TANH R177, R118 ;  /* 0x0000007600b17308 */ /* 0x0004f00000002400 */
[----:B------:R4:W-:Y:S01]  /*2aa0*/  MUFU.TANH R169, R126 ;  /* 0x0000007e00a97308 */ /* 0x0009e20000002400 */
[----:B--2---:R2:W-:Y:S07]  /*2ab0*/  SHFL.IDX PT, R118, R23, R109, 0x1f ;  /* 0x00001f6d17767589 */ /* 0x0045ee00000e0000 */
[----:B------:R-:W1:Y:S01]  /*2ac0*/  MUFU.TANH R229, R229 ;  /* 0x000000e500e57308 */ /* 0x000e620000002400 */
[----:B----4-:R-:W4:Y:S01]  /*2ad0*/  SHFL.IDX PT, R126, R17, R109, 0x1f ;  /* 0x00001f6d117e7589 */ /* 0x010f2200000e0000 */
[----:B---3--:R-:W-:-:S02]  /*2ae0*/  FSEL R207, R177, -INF , P1 ;  /* 0xff800000b1cf7808 */ /* 0x008fc40000800000 */
[----:B--2---:R-:W-:-:S04]  /*2af0*/  FSEL R23, R233, -INF , P1 ;  /* 0xff800000e9177808 */ /* 0x004fc80000800000 */
[----:B------:R-:W2:Y:S01]  /*2b00*/  MUFU.TANH R236, R236 ;  /* 0x000000ec00ec7308 */ /* 0x000ea20000002400 */
[----:B------:R-:W-:Y:S01]  /*2b10*/  FFMA.FTZ R122, R23, UR11, -R122 ;  /* 0x0000000b177a7c23 */ /* 0x000fe2000801087a */
[----:B------:R-:W-:-:S06]  /*2b20*/  FSEL R23, R193, -INF , P1 ;  /* 0xff800000c1177808 */ /* 0x000fcc0000800000 */
[----:B------:R-:W-:Y:S01]  /*2b30*/  MUFU.TANH R231, R231 ;  /* 0x000000e700e77308 */ /* 0x000fe20000002400 */
[----:B-1----:R-:W-:-:S07]  /*2b40*/  FSEL R99, R229, -INF , P1 ;  /* 0xff800000e5637808 */ /* 0x002fce0000800000 */
[----:B------:R1:W-:Y:S01]  /*2b50*/  MUFU.TANH R0, R134 ;  /* 0x0000008600007308 */ /* 0x0003e20000002400 */
[----:B--2---:R-:W-:Y:S01]  /*2b60*/  FSEL R88, R236, -INF , P2 ;  /* 0xff800000ec587808 */ /* 0x004fe20001000000 */
[----:B------:R-:W-:Y:S02]  /*2b70*/  WARPGROUP.DEPBAR.LE gsb0, 0x0 ;  /* 0x00008000000079c5 */ /* 0x000fe40000010000 */
[----:B------:R-:W-:Y:S02]  /*2b80*/  WARPGROUP.ARRIVE ;  /* 0x00000000000079c5 */ /* 0x000fe40000000000 */
[----:B------:R-:W-:Y:S02]  /*2b90*/  FFMA.FTZ R88, R88, UR11, -R100 ;  /* 0x0000000b58587c23 */ /* 0x000fe40008010864 */
[----:B------:R2:W-:Y:S01]  /*2ba0*/  MUFU.TANH R10, R128 ;  /* 0x00000080000a7308 */ /* 0x0005e20000002400 */
[----:B-1----:R-:W-:Y:S01]  /*2bb0*/  FSEL R134, R195, -INF , P2 ;  /* 0xff800000c3867808 */ /* 0x002fe20001000000 */
[----:B------:R-:W-:Y:S04]  /*2bc0*/  HGMMA.64x128x16.F32.BF16 R24, gdesc[UR4], R24, gsb0 ;  /* 0x01e00000041879f0 */ /* 0x000fe80008001818 */
[--C-:B------:R-:W-:Y:S01]  /*2bd0*/  FFMA.FTZ R134, R134, UR11, -R132.reuse ;  /* 0x0000000b86867c23 */ /* 0x100fe20008010884 */
[----:B------:R-:W-:Y:S01]  /*2be0*/  FFMA.FTZ R132, R23, UR11, -R132 ;  /* 0x0000000b17847c23 */ /* 0x000fe20008010884 */
[----:B------:R-:W-:Y:S01]  /*2bf0*/  MUFU.TANH R234, R234 ;  /* 0x000000ea00ea7308 */ /* 0x000fe20000002400 */
[----:B--2---:R-:W1:Y:S01]  /*2c00*/  SHFL.IDX PT, R128, R17, R218, 0x1f ;  /* 0x00001fda11807589 */ /* 0x004e6200000e0000 */
[----:B------:R-:W-:-:S06]  /*2c10*/  FSEL R23, R189, -INF , P1 ;  /* 0xff800000bd177808 */ /* 0x000fcc0000800000 */
[----:B------:R2:W3:Y:S08]  /*2c20*/  MUFU.TANH R179, R116 ;  /* 0x0000007400b37308 */ /* 0x0004f00000002400 */
[----:B------:R4:W-:Y:S01]  /*2c30*/  MUFU.TANH R3, R133 ;  /* 0x0000008500037308 */ /* 0x0009e20000002400 */
[----:B--2---:R-:W-:-:S05]  /*2c40*/  FSEL R116, R197, -INF , P1 ;  /* 0xff800000c5747808 */ /* 0x004fca0000800000 */
[----:B------:R-:W-:Y:S01]  /*2c50*/  FFMA.FTZ R135, R116, UR11, -R135 ;  /* 0x0000000b74877c23 */ /* 0x000fe20008010887 */
[----:B------:R-:W-:Y:S01]  /*2c60*/  FSEL R116, R196, -INF , P1 ;  /* 0xff800000c4747808 */ /* 0x000fe20000800000 */
[----:B------:R2:W-:Y:S01]  /*2c70*/  MUFU.TANH R174, R121 ;  /* 0x0000007900ae7308 */ /* 0x0005e20000002400 */
[----:B----4-:R-:W-:Y:S02]  /*2c80*/  FSEL R133, R191, -INF , P2 ;  /* 0xff800000bf857808 */ /* 0x010fe40001000000 */
[----:B---3--:R-:W-:-:S03]  /*2c90*/  FSEL R209, R179, -INF , P2 ;  /* 0xff800000b3d17808 */ /* 0x008fc60001000000 */
[--C-:B------:R-:W-:Y:S01]  /*2ca0*/  FFMA.FTZ R133, R133, UR11, -R131.reuse ;  /* 0x0000000b85857c23 */ /* 0x100fe20008010883 */
[----:B------:R-:W-:Y:S01]  /*2cb0*/  FFMA.FTZ R131, R23, UR11, -R131 ;  /* 0x0000000b17837c23 */ /* 0x000fe20008010883 */
[----:B------:R3:W-:Y:S01]  /*2cc0*/  MUFU.EX2 R106, R92 ;  /* 0x0000005c006a7308 */ /* 0x0007e20000000800 */
[----:B--2---:R-:W-:-:S05]  /*2cd0*/  FSEL R121, R237, -INF , P2 ;  /* 0xff800000ed797808 */ /* 0x004fca0001000000 */
[--C-:B------:R-:W-:Y:S01]  /*2ce0*/  FFMA.FTZ R121, R121, UR11, -R129.reuse ;  /* 0x0000000b79797c23 */ /* 0x100fe20008010881 */
[----:B------:R-:W-:Y:S01]  /*2cf0*/  FFMA.FTZ R129, R116, UR11, -R129 ;  /* 0x0000000b74817c23 */ /* 0x000fe20008010881 */
[----:B------:R2:W-:Y:S01]  /*2d00*/  MUFU.TANH R168, R127 ;  /* 0x0000007f00a87308 */ /* 0x0005e20000002400 */
[----:B---3--:R-:W-:Y:S02]  /*2d10*/  FSEL R92, R222, -INF , P2 ;  /* 0xff800000de5c7808 */ /* 0x008fe40001000000 */
[----:B------:R-:W-:-:S03]  /*2d20*/  FSEL R116, R192, -INF , P1 ;  /* 0xff800000c0747808 */ /* 0x000fc60000800000 */
[--C-:B------:R-:W-:Y:S01]  /*2d30*/  FFMA.FTZ R92, R92, UR11, -R90.reuse ;  /* 0x0000000b5c5c7c23 */ /* 0x100fe2000801085a */
[----:B------:R-:W-:Y:S01]  /*2d40*/  FFMA.FTZ R90, R99, UR11, -R90 ;  /* 0x0000000b635a7c23 */ /* 0x000fe2000801085a */
[----:B------:R3:W-:Y:S01]  /*2d50*/  MUFU.EX2 R23, R115 ;  /* 0x0000007300177308 */ /* 0x0007e20000000800 */
[----:B--2---:R-:W-:Y:S01]  /*2d60*/  FSEL R127, R187, -INF , P2 ;  /* 0xff800000bb7f7808 */ /* 0x004fe20001000000 */
[----:B------:R-:W-:Y:S01]  /*2d70*/  FFMA.FTZ R205, R116, UR11, -R205 ;  /* 0x0000000b74cd7c23 */ /* 0x000fe200080108cd */
[----:B------:R-:W-:Y:S02]  /*2d80*/  FSEL R99, R12, -INF , P2 ;  /* 0xff8000000c637808 */ /* 0x000fe40001000000 */
[----:B------:R-:W-:Y:S01]  /*2d90*/  FSEL R116, R188, -INF , P1 ;  /* 0xff800000bc747808 */ /* 0x000fe20000800000 */
[----:B------:R-:W-:Y:S02]  /*2da0*/  FFMA.FTZ R127, R127, UR11, -R126 ;  /* 0x0000000b7f7f7c23 */ /* 0x000fe4000801087e */
[----:B------:R2:W-:Y:S01]  /*2db0*/  MUFU.TANH R176, R119 ;  /* 0x0000007700b07308 */ /* 0x0005e20000002400 */
[----:B---3--:R-:W-:Y:S01]  /*2dc0*/  FSEL R115, R186, -INF , P1 ;  /* 0xff800000ba737808 */ /* 0x008fe20000800000 */
[----:B------:R-:W-:-:S04]  /*2dd0*/  FFMA.FTZ R99, R99, UR11, -R118 ;  /* 0x0000000b63637c23 */ /* 0x000fc80008010876 */
[----:B------:R-:W-:Y:S02]  /*2de0*/  FFMA.FTZ R126, R115, UR11, -R126 ;  /* 0x0000000b737e7c23 */ /* 0x000fe4000801087e */
[----:B------:R3:W4:Y:S01]  /*2df0*/  MUFU.TANH R178, R117 ;  /* 0x0000007500b27308 */ /* 0x0007220000002400 */
[C---:B--2---:R-:W-:Y:S01]  /*2e00*/  FSEL R119, R231.reuse, -INF , P1 ;  /* 0xff800000e7777808 */ /* 0x044fe20000800000 */
[----:B------:R-:W-:Y:S01]  /*2e10*/  SHFL.IDX PT, R115, R17, R114, 0x1f ;  /* 0x00001f7211737589 */ /* 0x000fe200000e0000 */
[----:B------:R-:W-:-:S03]  /*2e20*/  FFMA.FTZ R231, -R231, R231, 1 ;  /* 0x3f800000e7e77423 */ /* 0x000fc600000101e7 */
[----:B------:R-:W-:Y:S02]  /*2e30*/  FFMA.FTZ R100, R119, UR11, -R100 ;  /* 0x0000000b77647c23 */ /* 0x000fe40008010864 */
[----:B------:R2:W-:Y:S01]  /*2e40*/  MUFU.TANH R7, R130 ;  /* 0x0000008200077308 */ /* 0x0005e20000002400 */
[----:B---3--:R-:W-:Y:S01]  /*2e50*/  FSEL R117, R234, -INF , P1 ;  /* 0xff800000ea757808 */ /* 0x008fe20000800000 */
[----:B------:R-:W3:Y:S04]  /*2e60*/  SHFL.IDX PT, R119, R17, R110, 0x1f ;  /* 0x00001f6e11777589 */ /* 0x000ee800000e0000 */
[----:B------:R-:W-:Y:S02]  /*2e70*/  FFMA.FTZ R118, R117, UR11, -R118 ;  /* 0x0000000b75767c23 */ /* 0x000fe40008010876 */
[----:B------:R4:W3:Y:S01]  /*2e80*/  SHFL.IDX PT, R117, R17, R111, 0x1f ;  /* 0x00001f6f11757589 */ /* 0x0008e200000e0000 */
[----:B--2---:R-:W-:Y:S01]  /*2e90*/  FSEL R130, R190, -INF , P2 ;  /* 0xff800000be827808 */ /* 0x004fe20001000000 */
[----:B------:R2:W-:Y:S04]  /*2ea0*/  MUFU.TANH R170, R125 ;  /* 0x0000007d00aa7308 */ /* 0x0005e80000002400 */
[--C-:B-1----:R-:W-:Y:S01]  /*2eb0*/  FFMA.FTZ R130, R130, UR11, -R128.reuse ;  /* 0x0000000b82827c23 */ /* 0x102fe20008010880 */
[----:B------:R-:W-:Y:S01]  /*2ec0*/  FFMA.FTZ R128, R116, UR11, -R128 ;  /* 0x0000000b74807c23 */ /* 0x000fe20008010880 */
[----:B------:R-:W-:-:S02]  /*2ed0*/  FSEL R116, R183, -INF , P1 ;  /* 0xff800000b7747808 */ /* 0x000fc40000800000 */
[----:B------:R1:W-:Y:S01]  /*2ee0*/  MUFU.TANH R175, R120 ;  /* 0x0000007800af7308 */ /* 0x0003e20000002400 */
[----:B--2---:R-:W-:Y:S02]  /*2ef0*/  FSEL R125, R185, -INF , P2 ;  /* 0xff800000b97d7808 */ /* 0x004fe40001000000 */
[----:B----4-:R-:W-:-:S03]  /*2f00*/  FSEL R17, R180, -INF , P1 ;  /* 0xff800000b4117808 */ /* 0x010fc60000800000 */
[--C-:B------:R-:W-:Y:S01]  /*2f10*/  FFMA.FTZ R125, R125, UR11, -R215.reuse ;  /* 0x0000000b7d7d7c23 */ /* 0x100fe200080108d7 */
[----:B------:R-:W-:Y:S01]  /*2f20*/  FFMA.FTZ R215, R116, UR11, -R215 ;  /* 0x0000000b74d77c23 */ /* 0x000fe200080108d7 */
[----:B------:R-:W-:Y:S01]  /*2f30*/  FSEL R116, R182, -INF , P1 ;  /* 0xff800000b6747808 */ /* 0x000fe20000800000 */
[----:B------:R2:W-:Y:S01]  /*2f40*/  MUFU.TANH R172, R123 ;  /* 0x0000007b00ac7308 */ /* 0x0005e20000002400 */
[----:B-1----:R-:W-:-:S03]  /*2f50*/  FSEL R120, R181, -INF , P2 ;  /* 0xff800000b5787808 */ /* 0x002fc60001000000 */
[----:B------:R-:W-:Y:S01]  /*2f60*/  FFMA.FTZ R213, R116, UR11, -R213 ;  /* 0x0000000b74d57c23 */ /* 0x000fe200080108d5 */
[----:B------:R-:W-:Y:S01]  /*2f70*/  FSEL R116, R178, -INF , P2 ;  /* 0xff800000b2747808 */ /* 0x000fe20001000000 */
[--C-:B---3--:R-:W-:Y:S01]  /*2f80*/  FFMA.FTZ R120, R120, UR11, -R119.reuse ;  /* 0x0000000b78787c23 */ /* 0x108fe20008010877 */
[----:B------:R-:W-:Y:S01]  /*2f90*/  FFMA.FTZ R119, R17, UR11, -R119 ;  /* 0x0000000b11777c23 */ /* 0x000fe20008010877 */
[----:B------:R1:W-:Y:S01]  /*2fa0*/  MUFU.TANH R171, R124 ;  /* 0x0000007c00ab7308 */ /* 0x0003e20000002400 */
[----:B--2---:R-:W-:Y:S01]  /*2fb0*/  FSEL R123, R176, -INF , P1 ;  /* 0xff800000b07b7808 */ /* 0x004fe20000800000 */
[----:B------:R-:W-:-:S04]  /*2fc0*/  FFMA.FTZ R116, R116, UR11, -R115 ;  /* 0x0000000b74747c23 */ /* 0x000fc80008010873 */
[----:B------:R-:W-:Y:S02]  /*2fd0*/  FFMA.FTZ R115, R123, UR11, -R115 ;  /* 0x0000000b7b737c23 */ /* 0x000fe40008010873 */
[----:B------:R-:W-:Y:S01]  /*2fe0*/  SHFL.IDX PT, R123, R14, R218, 0x1f ;  /* 0x00001fda0e7b7589 */ /* 0x000fe200000e0000 */
[----:B------:R2:W-:Y:S03]  /*2ff0*/  MUFU.EX2 R17, R118 ;  /* 0x0000007600117308 */ /* 0x0005e60000000800 */
[----:B-1----:R-:W-:Y:S05]  /*3000*/  SHFL.IDX PT, R124, R14, R11, 0x1f ;  /* 0x00001f0b0e7c7589 */ /* 0x002fea00000e0000 */
[----:B------:R-:W-:Y:S01]  /*3010*/  MUFU.EX2 R94, R94 ;  /* 0x0000005e005e7308 */ /* 0x000fe20000000800 */
[--C-:B--2---:R-:W-:Y:S01]  /*3020*/  FFMA.FTZ R118, R209, UR11, -R117.reuse ;  /* 0x0000000bd1767c23 */ /* 0x104fe20008010875 */
[----:B------:R-:W-:Y:S01]  /*3030*/  FFMA.FTZ R117, R207, UR11, -R117 ;  /* 0x0000000bcf757c23 */ /* 0x000fe20008010875 */
[----:B------:R-:W-:-:S02]  /*3040*/  WARPGROUP.DEPBAR.LE gsb0, 0x0 ;  /* 0x00008000000079c5 */ /* 0x000fc40000010000 */
[----:B------:R-:W1:Y:S03]  /*3050*/  LDS R200, [R200+0x400] ;  /* 0x00040000c8c87984 */ /* 0x000e660000000800 */
[----:B------:R-:W2:Y:S01]  /*3060*/  MUFU.EX2 R103, R103 ;  /* 0x0000006700677308 */ /* 0x000ea20000000800 */
[----:B------:R-:W-:Y:S07]  /*3070*/  LDS R13, [R13+0x400] ;  /* 0x000400000d0d7984 */ /* 0x000fee0000000800 */
[----:B------:R-:W3:Y:S08]  /*3080*/  MUFU.EX2 R113, R113 ;  /* 0x0000007100717308 */ /* 0x000ef00000000800 */
[----:B------:R-:W-:Y:S08]  /*3090*/  MUFU.EX2 R101, R101 ;  /* 0x0000006500657308 */ /* 0x000ff00000000800 */
[----:B------:R-:W4:Y:S08]  /*30a0*/  MUFU.EX2 R97, R97 ;  /* 0x0000006100617308 */ /* 0x000f300000000800 */
[----:B------:R-:W4:Y:S01]  /*30b0*/  MUFU.EX2 R95, R95 ;  /* 0x0000005f005f7308 */ /* 0x000f220000000800 */
[----:B-1----:R-:W1:Y:S07]  /*30c0*/  SHFL.IDX PT, R208, R200, R109, 0x1f ;  /* 0x00001f6dc8d07589 */ /* 0x002e6e00000e0000 */
[----:B------:R-:W4:Y:S01]  /*30d0*/  MUFU.EX2 R92, R92 ;  /* 0x0000005c005c7308 */ /* 0x000f220000000800 */
[----:B------:R-:W2:Y:S04]  /*30e0*/  SHFL.IDX PT, R212, R200, R108, 0x1f ;  /* 0x00001f6cc8d47589 */ /* 0x000ea800000e0000 */
[----:B------:R-:W3:Y:S03]  /*30f0*/  SHFL.IDX PT, R206, R200, R11, 0x1f ;  /* 0x00001f0bc8ce7589 */ /* 0x000ee600000e0000 */
[----:B------:R-:W-:Y:S01]  /*3100*/  MUFU.TANH R219, R219 ;  /* 0x000000db00db7308 */ /* 0x000fe20000002400 */
[----:B------:R-:W4:Y:S04]  /*3110*/  SHFL.IDX PT, R204, R200, R218, 0x1f ;  /* 0x00001fdac8cc7589 */ /* 0x000f2800000e0000 */
[----:B------:R-:W-:Y:S03]  /*3120*/  SHFL.IDX PT, R225, R200, R112, 0x1f ;  /* 0x00001f70c8e17589 */ /* 0x000fe600000e0000 */
[----:B------:R-:W4:Y:S01]  /*3130*/  MUFU.EX2 R102, R102 ;  /* 0x0000006600667308 */ /* 0x000f220000000800 */
[----:B------:R-:W4:Y:S01]  /*3140*/  SHFL.IDX PT, R223, R200, R110, 0x1f ;  /* 0x00001f6ec8df7589 */ /* 0x000f2200000e0000 */
[--C-:B-1----:R-:W-:Y:S01]  /*3150*/  FADD.FTZ R207, R28, -R208.reuse ;  /* 0x800000d01ccf7221 */ /* 0x102fe20000010000 */
[----:B------:R-:W-:-:S05]  /*3160*/  FADD.FTZ R208, R30, -R208 ;  /* 0x800000d01ed07221 */ /* 0x000fca0000010000 */
[----:B------:R1:W-:Y:S01]  /*3170*/  MUFU.EX2 R28, R135 ;  /* 0x00000087001c7308 */ /* 0x0003e20000000800 */
[----:B--2---:R-:W-:Y:S01]  /*3180*/  FADD.FTZ R226, R29, -R212 ;  /* 0x800000d41de27221 */ /* 0x004fe20000010000 */
[----:B------:R-:W-:Y:S01]  /*3190*/  FMUL.FTZ R207, R103, R207 ;  /* 0x000000cf67cf7220 */ /* 0x000fe20000410000 */
[--C-:B---3--:R-:W-:Y:S01]  /*31a0*/  FADD.FTZ R210, R24, -R206.reuse ;  /* 0x800000ce18d27221 */ /* 0x108fe20000010000 */
[----:B------:R-:W-:Y:S01]  /*31b0*/  FADD.FTZ R206, R26, -R206 ;  /* 0x800000ce1ace7221 */ /* 0x000fe20000010000 */
[----:B------:R-:W-:Y:S01]  /*31c0*/  FSEL R26, R173, -INF , P1 ;  /* 0xff800000ad1a7808 */ /* 0x000fe20000800000 */
[----:B-1----:R-:W-:Y:S01]  /*31d0*/  FADD.FTZ R135, R31, -R212 ;  /* 0x800000d41f877221 */ /* 0x002fe20000010000 */
[--C-:B----4-:R-:W-:Y:S01]  /*31e0*/  FADD.FTZ R209, R25, -R204.reuse ;  /* 0x800000cc19d17221 */ /* 0x110fe20000010000 */
[----:B------:R-:W1:Y:S01]  /*31f0*/  SHFL.IDX PT, R212, R200, R111, 0x1f ;  /* 0x00001f6fc8d47589 */ /* 0x000e6200000e0000 */
[----:B------:R-:W-:Y:S01]  /*3200*/  FADD.FTZ R204, R27, -R204 ;  /* 0x800000cc1bcc7221 */ /* 0x000fe20000010000 */
[----:B------:R-:W-:Y:S01]  /*3210*/  FSEL R27, R175, -INF , P2 ;  /* 0xff800000af1b7808 */ /* 0x000fe20001000000 */
[----:B------:R2:W-:Y:S01]  /*3220*/  MUFU.EX2 R30, R211 ;  /* 0x000000d3001e7308 */ /* 0x0005e20000000800 */
[----:B------:R-:W3:Y:S01]  /*3230*/  SHFL.IDX PT, R31, R14, R108, 0x1f ;  /* 0x00001f6c0e1f7589 */ /* 0x000ee200000e0000 */
[----:B------:R-:W-:Y:S01]  /*3240*/  FSEL R25, R174, -INF , P2 ;  /* 0xff800000ae197808 */ /* 0x000fe20001000000 */
[--C-:B------:R-:W-:Y:S01]  /*3250*/  FFMA.FTZ R26, R26, UR11, -R124.reuse ;  /* 0x0000000b1a1a7c23 */ /* 0x100fe2000801087c */
[----:B------:R-:W-:Y:S01]  /*3260*/  FSEL R24, R172, -INF , P1 ;  /* 0xff800000ac187808 */ /* 0x000fe20000800000 */
[----:B------:R-:W-:Y:S01]  /*3270*/  FFMA.FTZ R27, R27, UR11, -R124 ;  /* 0x0000000b1b1b7c23 */ /* 0x000fe2000801087c */
[----:B------:R-:W-:Y:S01]  /*3280*/  FSEL R124, R171, -INF , P2 ;  /* 0xff800000ab7c7808 */ /* 0x000fe20001000000 */
[----:B------:R-:W-:Y:S01]  /*3290*/  FFMA.FTZ R25, R25, UR11, -R123 ;  /* 0x0000000b19197c23 */ /* 0x000fe2000801087b */
[----:B------:R-:W-:Y:S01]  /*32a0*/  FADD.FTZ R33, R33, -R223 ;  /* 0x800000df21217221 */ /* 0x000fe20000010000 */
[----:B--2---:R2:W4:Y:S01]  /*32b0*/  SHFL.IDX PT, R211, R200, R114, 0x1f ;  /* 0x00001f72c8d37589 */ /* 0x00452200000e0000 */
[----:B------:R-:W-:Y:S01]  /*32c0*/  FFMA.FTZ R24, R24, UR11, -R123 ;  /* 0x0000000b18187c23 */ /* 0x000fe2000801087b */
[----:B------:R-:W-:Y:S01]  /*32d0*/  FSEL R123, R169, -INF , P1 ;  /* 0xff800000a97b7808 */ /* 0x000fe20000800000 */
[--C-:B------:R-:W-:Y:S01]  /*32e0*/  FFMA.FTZ R124, R124, UR11, -R224.reuse ;  /* 0x0000000b7c7c7c23 */ /* 0x100fe200080108e0 */
[----:B------:R-:W-:Y:S01]  /*32f0*/  FADD.FTZ R223, R35, -R223 ;  /* 0x800000df23df7221 */ /* 0x000fe20000010000 */
[----:B------:R3:W-:Y:S01]  /*3300*/  MUFU.EX2 R29, R122 ;  /* 0x0000007a001d7308 */ /* 0x0007e20000000800 */
[----:B------:R-:W4:Y:S01]  /*3310*/  SHFL.IDX PT, R35, R14, R111, 0x1f ;  /* 0x00001f6f0e237589 */ /* 0x000f2200000e0000 */
[----:B------:R-:W-:Y:S01]  /*3320*/  FFMA.FTZ R123, R123, UR11, -R224 ;  /* 0x0000000b7b7b7c23 */ /* 0x000fe200080108e0 */
[----:B------:R-:W-:Y:S01]  /*3330*/  FMUL.FTZ R206, R105, R206 ;  /* 0x000000ce69ce7220 */ /* 0x000fe20000410000 */
[----:B------:R-:W-:Y:S01]  /*3340*/  FMUL.FTZ R210, R113, R210 ;  /* 0x000000d271d27220 */ /* 0x000fe20000410000 */
[--C-:B--2---:R-:W-:Y:S01]  /*3350*/  FADD.FTZ R200, R32, -R225.reuse ;  /* 0x800000e120c87221 */ /* 0x104fe20000010000 */
[----:B------:R-:W-:Y:S01]  /*3360*/  FADD.FTZ R225, R34, -R225 ;  /* 0x800000e122e17221 */ /* 0x000fe20000010000 */
[--C-:B-1----:R-:W-:Y:S01]  /*3370*/  FADD.FTZ R224, R36, -R212.reuse ;  /* 0x800000d424e07221 */ /* 0x102fe20000010000 */
[----:B------:R-:W-:Y:S01]  /*3380*/  FMUL.FTZ R36, R106, R204 ;  /* 0x000000cc6a247220 */ /* 0x000fe20000410000 */
[----:B------:R-:W-:Y:S01]  /*3390*/  FFMA.FTZ R204, -R22, R22, 1 ;  /* 0x3f80000016cc7423 */ /* 0x000fe20000010116 */
[----:B------:R-:W-:Y:S01]  /*33a0*/  FMUL.FTZ R225, R94, R225 ;  /* 0x000000e15ee17220 */ /* 0x000fe20000410000 */
[----:B------:R1:W-:Y:S01]  /*33b0*/  MUFU.EX2 R22, R131 ;  /* 0x0000008300167308 */ /* 0x0003e20000000800 */
[----:B------:R-:W-:Y:S01]  /*33c0*/  SHFL.IDX PT, R34, R14, R110, 0x1f ;  /* 0x00001f6e0e227589 */ /* 0x000fe200000e0000 */
[----:B---3--:R-:W-:Y:S01]  /*33d0*/  FSEL R122, R170, -INF , P2 ;  /* 0xff800000aa7a7808 */ /* 0x008fe20001000000 */
[----:B------:R-:W-:Y:S01]  /*33e0*/  FMUL.FTZ R204, R204, R207 ;  /* 0x000000cfcccc7220 */ /* 0x000fe20000410000 */
[----:B------:R-:W-:Y:S01]  /*33f0*/  FSEL R207, R4, -INF , P2 ;  /* 0xff80000004cf7808 */ /* 0x000fe20001000000 */
[----:B------:R-:W-:Y:S01]  /*3400*/  FMUL.FTZ R33, R97, R33 ;  /* 0x0000002161217220 */ /* 0x000fe20000410000 */
[----:B------:R-:W-:Y:S01]  /*3410*/  FADD.FTZ R38, R38, -R212 ;  /* 0x800000d426267221 */ /* 0x000fe20000010000 */
[----:B------:R-:W-:Y:S01]  /*3420*/  FFMA.FTZ R122, R122, UR11, -R31 ;  /* 0x0000000b7a7a7c23 */ /* 0x000fe2000801081f */
[----:B------:R2:W-:Y:S01]  /*3430*/  MUFU.EX2 R32, R121 ;  /* 0x0000007900207308 */ /* 0x0005e20000000800 */
[----:B-1----:R-:W-:Y:S01]  /*3440*/  FFMA.FTZ R131, -R216, R216, 1 ;  /* 0x3f800000d8837423 */ /* 0x002fe200000101d8 */
[--C-:B----4-:R-:W-:Y:S01]  /*3450*/  FADD.FTZ R37, R37, -R211.reuse ;  /* 0x800000d325257221 */ /* 0x110fe20000010000 */
[----:B------:R-:W1:Y:S01]  /*3460*/  SHFL.IDX PT, R216, R13, R11, 0x1f ;  /* 0x00001f0b0dd87589 */ /* 0x000e6200000e0000 */
[----:B------:R-:W-:Y:S01]  /*3470*/  FADD.FTZ R39, R39, -R211 ;  /* 0x800000d327277221 */ /* 0x000fe20000010000 */
[----:B------:R-:W-:Y:S01]  /*3480*/  FMUL.FTZ R131, R131, R225 ;  /* 0x000000e183837220 */ /* 0x000fe20000410000 */
[----:B------:R-:W-:Y:S01]  /*3490*/  FFMA.FTZ R207, R207, UR11, -R35 ;  /* 0x0000000bcfcf7c23 */ /* 0x000fe20008010823 */
[----:B------:R-:W3:Y:S01]  /*34a0*/  SHFL.IDX PT, R225, R13, R108, 0x1f ;  /* 0x00001f6c0de17589 */ /* 0x000ee200000e0000 */
[----:B------:R-:W-:Y:S01]  /*34b0*/  MUFU.EX2 R96, R96 ;  /* 0x0000006000607308 */ /* 0x000fe20000000800 */
[----:B--2---:R-:W-:Y:S01]  /*34c0*/  FSEL R121, R168, -INF , P1 ;  /* 0xff800000a8797808 */ /* 0x004fe20000800000 */
[----:B------:R-:W-:Y:S01]  /*34d0*/  FMUL.FTZ R223, R95, R223 ;  /* 0x000000df5fdf7220 */ /* 0x000fe20000410000 */
[----:B------:R-:W2:Y:S01]  /*34e0*/  SHFL.IDX PT, R211, R14, R112, 0x1f ;  /* 0x00001f700ed37589 */ /* 0x000ea200000e0000 */
[----:B------:R-:W-:Y:S01]  /*34f0*/  FSEL R212, R10, -INF , P2 ;  /* 0xff8000000ad47808 */ /* 0x000fe20001000000 */
[----:B------:R-:W-:Y:S01]  /*3500*/  FMUL.FTZ R209, R107, R209 ;  /* 0x000000d16bd17220 */ /* 0x000fe20000410000 */
[----:B------:R-:W-:Y:S01]  /*3510*/  FFMA.FTZ R121, R121, UR11, -R31 ;  /* 0x0000000b79797c23 */ /* 0x000fe2000801081f */
[----:B------:R-:W-:Y:S01]  /*3520*/  FMUL.FTZ R224, R92, R224 ;  /* 0x000000e05ce07220 */ /* 0x000fe20000410000 */
[----:B------:R4:W-:Y:S01]  /*3530*/  MUFU.EX2 R31, R129 ;  /* 0x00000081001f7308 */ /* 0x0009e20000000800 */
[----:B------:R-:W-:-:S07]  /*3540*/  FMUL.FTZ R135, R102, R135 ;  /* 0x0000008766877220 */ /* 0x000fce0000410000 */
[----:B------:R-:W2:Y:S01]  /*3550*/  MUFU.EX2 R90, R90 ;  /* 0x0000005a005a7308 */ /* 0x000ea20000000800 */
[----:B----4-:R-:W-:Y:S01]  /*3560*/  FFMA.FTZ R129, -R18, R18, 1 ;  /* 0x3f80000012817423 */ /* 0x010fe20000010112 */
[--C-:B-1----:R-:W-:Y:S01]  /*3570*/  FADD.FTZ R40, R40, -R216.reuse ;  /* 0x800000d828287221 */ /* 0x102fe20000010000 */
[----:B------:R-:W-:Y:S02]  /*3580*/  FADD.FTZ R42, R42, -R216 ;  /* 0x800000d82a2a7221 */ /* 0x000fe40000010000 */
[----:B------:R-:W-:Y:S01]  /*3590*/  FMUL.FTZ R129, R129, R210 ;  /* 0x000000d281817220 */ /* 0x000fe20000410000 */
[----:B------:R-:W-:Y:S01]  /*35a0*/  FSEL R210, R8, -INF , P2 ;  /* 0xff80000008d27808 */ /* 0x000fe20001000000 */
[----:B---3--:R-:W-:Y:S01]  /*35b0*/  FADD.FTZ R216, R45, -R225 ;  /* 0x800000e12dd87221 */ /* 0x008fe20000010000 */
[----:B------:R1:W-:Y:S01]  /*35c0*/  MUFU.EX2 R18, R134 ;  /* 0x0000008600127308 */ /* 0x0003e20000000800 */
[----:B------:R-:W-:Y:S01]  /*35d0*/  LDS R45, [R16+0x400] ;  /* 0x00040000102d7984 */ /* 0x000fe20000000800 */
[----:B------:R-:W-:Y:S01]  /*35e0*/  FMUL.FTZ R42, R23, R42 ;  /* 0x0000002a172a7220 */ /* 0x000fe20000410000 */
[----:B------:R-:W-:Y:S01]  /*35f0*/  FFMA.FTZ R210, R210, UR11, -R34 ;  /* 0x0000000bd2d27c23 */ /* 0x000fe20008010822 */
[----:B--2---:R-:W-:Y:S01]  /*3600*/  FFMA.FTZ R212, R212, UR11, -R211 ;  /* 0x0000000bd4d47c23 */ /* 0x004fe200080108d3 */
[----:B------:R-:W-:-:S03]  /*3610*/  FADD.FTZ R47, R47, -R225 ;  /* 0x800000e12f2f7221 */ /* 0x000fc60000010000 */
[----:B------:R-:W2:Y:S01]  /*3620*/  MUFU.EX2 R93, R93 ;  /* 0x0000005d005d7308 */ /* 0x000ea20000000800 */
[----:B-1----:R-:W-:Y:S01]  /*3630*/  FFMA.FTZ R134, -R19, R19, 1 ;  /* 0x3f80000013867423 */ /* 0x002fe20000010113 */
[----:B------:R-:W-:-:S03]  /*3640*/  FMUL.FTZ R38, R90, R38 ;  /* 0x000000265a267220 */ /* 0x000fc60000410000 */
[----:B------:R-:W-:Y:S01]  /*3650*/  FMUL.FTZ R134, R134, R209 ;  /* 0x000000d186867220 */ /* 0x000fe20000410000 */
[----:B------:R-:W-:Y:S02]  /*3660*/  FSEL R209, R3, -INF , P2 ;  /* 0xff80000003d17808 */ /* 0x000fe40001000000 */
[----:B------:R1:W-:Y:S08]  /*3670*/  MUFU.EX2 R19, R132 ;  /* 0x0000008400137308 */ /* 0x0003f00000000800 */
[----:B------:R-:W-:Y:S01]  /*3680*/  MUFU.EX2 R88, R88 ;  /* 0x0000005800587308 */ /* 0x000fe20000000800 */
[----:B-1----:R-:W-:Y:S01]  /*3690*/  FMUL.FTZ R132, R20, R206 ;  /* 0x000000ce14847220 */ /* 0x002fe20000410000 */
[----:B------:R-:W-:Y:S01]  /*36a0*/  FSEL R206, R6, -INF , P1 ;  /* 0xff80000006ce7808 */ /* 0x000fe20000800000 */
[----:B------:R1:W3:Y:S01]  /*36b0*/  SHFL.IDX PT, R20, R14, R114, 0x1f ;  /* 0x00001f720e147589 */ /* 0x0002e200000e0000 */
[----:B--2---:R-:W-:-:S03]  /*36c0*/  FMUL.FTZ R37, R93, R37 ;  /* 0x000000255d257220 */ /* 0x004fc60000410000 */
[----:B------:R-:W-:Y:S01]  /*36d0*/  FFMA.FTZ R206, R206, UR11, -R34 ;  /* 0x0000000bcece7c23 */ /* 0x000fe20008010822 */
[----:B------:R-:W2:Y:S08]  /*36e0*/  MUFU.EX2 R91, R91 ;  /* 0x0000005b005b7308 */ /* 0x000eb00000000800 */
[----:B-1----:R1:W-:Y:S08]  /*36f0*/  MUFU.EX2 R14, R202 ;  /* 0x000000ca000e7308 */ /* 0x0023f00000000800 */
[----:B------:R4:W-:Y:S01]  /*3700*/  MUFU.EX2 R34, R133 ;  /* 0x0000008500227308 */ /* 0x0009e20000000800 */
[----:B-1----:R-:W-:Y:S01]  /*3710*/  FMUL.FTZ R202, R21, R36 ;  /* 0x0000002415ca7220 */ /* 0x002fe20000410000 */
[----:B------:R-:W-:Y:S01]  /*3720*/  FSEL R21, R7, -INF , P1 ;  /* 0xff80000007157808 */ /* 0x000fe20000800000 */
[----:B---3--:R-:W-:Y:S01]  /*3730*/  FFMA.FTZ R209, R209, UR11, -R20 ;  /* 0x0000000bd1d17c23 */ /* 0x008fe20008010814 */
[----:B--2---:R-:W-:-:S03]  /*3740*/  FMUL.FTZ R39, R91, R39 ;  /* 0x000000275b277220 */ /* 0x004fc60000410000 */
[----:B------:R-:W-:Y:S01]  /*3750*/  FFMA.FTZ R211, R21, UR11, -R211 ;  /* 0x0000000b15d37c23 */ /* 0x000fe200080108d3 */
[----:B------:R1:W-:Y:S01]  /*3760*/  MUFU.EX2 R36, R205 ;  /* 0x000000cd00247308 */ /* 0x0003e20000000800 */
[----:B----4-:R-:W-:Y:S01]  /*3770*/  FFMA.FTZ R133, -R217, R217, 1 ;  /* 0x3f800000d9857423 */ /* 0x010fe200000101d9 */
[----:B------:R-:W-:Y:S01]  /*3780*/  FSEL R21, R219, -INF , P1 ;  /* 0xff800000db157808 */ /* 0x000fe20000800000 */
[----:B------:R-:W2:Y:S02]  /*3790*/  SHFL.IDX PT, R217, R13, R218, 0x1f ;  /* 0x00001fda0dd97589 */ /* 0x000ea400000e0000 */
[----:B------:R-:W-:-:S03]  /*37a0*/  FMUL.FTZ R133, R133, R33 ;  /* 0x0000002185857220 */ /* 0x000fc60000410000 */
[----:B------:R3:W-:Y:S01]  /*37b0*/  MUFU.EX2 R33, R128 ;  /* 0x0000008000217308 */ /* 0x0007e20000000800 */
[----:B-1----:R-:W-:-:S05]  /*37c0*/  FSEL R205, R0, -INF , P1 ;  /* 0xff80000000cd7808 */ /* 0x002fca0000800000 */
[----:B------:R-:W-:Y:S01]  /*37d0*/  FFMA.FTZ R205, R205, UR11, -R35 ;  /* 0x0000000bcdcd7c23 */ /* 0x000fe20008010823 */
[----:B------:R-:W-:Y:S01]  /*37e0*/  FMUL.FTZ R35, R101, R208 ;  /* 0x000000d065237220 */ /* 0x000fe20000410000 */
[----:B------:R-:W-:Y:S01]  /*37f0*/  FFMA.FTZ R208, R21, UR11, -R20 ;  /* 0x0000000b15d07c23 */ /* 0x000fe20008010814 */
[----:B---3--:R-:W-:Y:S01]  /*3800*/  FFMA.FTZ R128, -R222, R222, 1 ;  /* 0x3f800000de807423 */ /* 0x008fe200000101de */
[----:B------:R-:W-:Y:S01]  /*3810*/  FMUL.FTZ R20, R96, R200 ;  /* 0x000000c860147220 */ /* 0x000fe20000410000 */
[----:B------:R-:W-:Y:S01]  /*3820*/  FMUL.FTZ R201, R201, R35 ;  /* 0x00000023c9c97220 */ /* 0x000fe20000410000 */
[----:B------:R-:W1:Y:S01]  /*3830*/  SHFL.IDX PT, R222, R13, R114, 0x1f ;  /* 0x00001f720dde7589 */ /* 0x000e6200000e0000 */
[----:B------:R3:W-:Y:S01]  /*3840*/  MUFU.EX2 R35, R130 ;  /* 0x0000008200237308 */ /* 0x0007e20000000800 */
[----:B------:R-:W-:Y:S01]  /*3850*/  FMUL.FTZ R128, R128, R224 ;  /* 0x000000e080807220 */ /* 0x000fe20000410000 */
[----:B------:R-:W-:Y:S01]  /*3860*/  FMUL.FTZ R200, R221, R135 ;  /* 0x00000087ddc87220 */ /* 0x000fe20000410000 */
[----:B------:R-:W4:Y:S01]  /*3870*/  SHFL.IDX PT, R224, R13, R110, 0x1f ;  /* 0x00001f6e0de07589 */ /* 0x000f2200000e0000 */
[----:B------:R-:W-:Y:S01]  /*3880*/  FMUL.FTZ R135, R220, R20 ;  /* 0x00000014dc877220 */ /* 0x000fe20000410000 */
[----:B--2---:R-:W-:-:S02]  /*3890*/  FADD.FTZ R41, R41, -R217 ;  /* 0x800000d929297221 */ /* 0x004fc40000010000 */
[----:B------:R-:W2:Y:S01]  /*38a0*/  SHFL.IDX PT, R220, R13, R109, 0x1f ;  /* 0x00001f6d0ddc7589 */ /* 0x000ea200000e0000 */
[----:B------:R-:W4:Y:S01]  /*38b0*/  MUFU.EX2 R100, R100 ;  /* 0x0000006400647308 */ /* 0x000f220000000800 */
[----:B---3--:R-:W-:Y:S01]  /*38c0*/  FFMA.FTZ R130, -R228, R228, 1 ;  /* 0x3f800000e4827423 */ /* 0x008fe200000101e4 */
[----:B------:R-:W-:Y:S01]  /*38d0*/  FADD.FTZ R43, R43, -R217 ;  /* 0x800000d92b2b7221 */ /* 0x000fe20000010000 */
[----:B------:R-:W-:Y:S01]  /*38e0*/  SHFL.IDX PT, R221, R13, R111, 0x1f ;  /* 0x00001f6f0ddd7589 */ /* 0x000fe200000e0000 */
[----:B------:R-:W-:Y:S01]  /*38f0*/  FMUL.FTZ R41, R88, R41 ;  /* 0x0000002958297220 */ /* 0x000fe20000410000 */
[----:B------:R-:W-:Y:S02]  /*3900*/  FMUL.FTZ R130, R130, R223 ;  /* 0x000000df82827220 */ /* 0x000fe40000410000 */
[----:B------:R-:W3:Y:S01]  /*3910*/  SHFL.IDX PT, R223, R13, R112, 0x1f ;  /* 0x00001f700ddf7589 */ /* 0x000ee200000e0000 */
[----:B------:R-:W-:Y:S01]  /*3920*/  MUFU.EX2 R98, R98 ;  /* 0x0000006200627308 */ /* 0x000fe20000000800 */
[----:B-1----:R-:W-:-:S07]  /*3930*/  FADD.FTZ R53, R53, -R222 ;  /* 0x800000de35357221 */ /* 0x002fce0000010000 */
[----:B------:R-:W1:Y:S01]  /*3940*/  MUFU.EX2 R99, R99 ;  /* 0x0000006300637308 */ /* 0x000e620000000800 */
[----:B------:R-:W-:Y:S01]  /*3950*/  FADD.FTZ R222, R55, -R222 ;  /* 0x800000de37de7221 */ /* 0x000fe20000010000 */
[--C-:B----4-:R-:W-:Y:S01]  /*3960*/  FADD.FTZ R49, R49, -R224.reuse ;  /* 0x800000e031317221 */ /* 0x110fe20000010000 */
[----:B------:R-:W-:Y:S01]  /*3970*/  FFMA.FTZ R55, -R198, R198, 1 ;  /* 0x3f800000c6377423 */ /* 0x000fe200000101c6 */
[----:B------:R-:W-:Y:S01]  /*3980*/  FADD.FTZ R224, R51, -R224 ;  /* 0x800000e033e07221 */ /* 0x000fe20000010000 */
[----:B------:R-:W-:Y:S01]  /*3990*/  FMUL.FTZ R43, R100, R43 ;  /* 0x0000002b642b7220 */ /* 0x000fe20000410000 */
[----:B--2---:R-:W-:Y:S02]  /*39a0*/  FADD.FTZ R44, R44, -R220 ;  /* 0x800000dc2c2c7221 */ /* 0x004fe40000010000 */
[----:B------:R-:W2:Y:S01]  /*39b0*/  MUFU.EX2 R89, R89 ;  /* 0x0000005900597308 */ /* 0x000ea20000000800 */
[----:B------:R-:W-:-:S07]  /*39c0*/  FMUL.FTZ R49, R32, R49 ;  /* 0x0000003120317220 */ /* 0x000fce0000410000 */
[----:B------:R4:W-:Y:S01]  /*39d0*/  MUFU.EX2 R20, R127 ;  /* 0x0000007f00147308 */ /* 0x0009e20000000800 */
[--C-:B---3--:R-:W-:Y:S01]  /*39e0*/  FADD.FTZ R48, R48, -R223.reuse ;  /* 0x800000df30307221 */ /* 0x108fe20000010000 */
[----:B------:R-:W-:Y:S01]  /*39f0*/  FFMA.FTZ R51, -R237, R237, 1 ;  /* 0x3f800000ed337423 */ /* 0x000fe200000101ed */
[----:B------:R-:W-:Y:S01]  /*3a00*/  FADD.FTZ R50, R50, -R223 ;  /* 0x800000df32327221 */ /* 0x000fe20000010000 */
[----:B------:R-:W-:Y:S01]  /*3a10*/  FFMA.FTZ R217, -R199, R199, 1 ;  /* 0x3f800000c7d97423 */ /* 0x000fe200000101c7 */
[----:B------:R-:W-:Y:S01]  /*3a20*/  FMUL.FTZ R48, R30, R48 ;  /* 0x000000301e307220 */ /* 0x000fe20000410000 */
[----:B------:R-:W-:Y:S01]  /*3a30*/  FADD.FTZ R46, R46, -R220 ;  /* 0x800000dc2e2e7221 */ /* 0x000fe20000010000 */
[--C-:B------:R-:W-:Y:S01]  /*3a40*/  FADD.FTZ R52, R52, -R221.reuse ;  /* 0x800000dd34347221 */ /* 0x100fe20000010000 */
[----:B------:R3:W-:Y:S01]  /*3a50*/  MUFU.EX2 R13, R126 ;  /* 0x0000007e000d7308 */ /* 0x0007e20000000800 */
[----:B----4-:R-:W-:Y:S01]  /*3a60*/  FFMA.FTZ R127, -R230, R230, 1 ;  /* 0x3f800000e67f7423 */ /* 0x010fe200000101e6 */
[----:B------:R-:W-:Y:S01]  /*3a70*/  FMUL.FTZ R55, R55, R48 ;  /* 0x0000003037377220 */ /* 0x000fe20000410000 */
[----:B------:R-:W-:Y:S01]  /*3a80*/  FMUL.FTZ R51, R51, R49 ;  /* 0x0000003133337220 */ /* 0x000fe20000410000 */
[----:B------:R-:W-:Y:S01]  /*3a90*/  SHFL.IDX PT, R223, R45, R108, 0x1f ;  /* 0x00001f6c2ddf7589 */ /* 0x000fe200000e0000 */
[----:B------:R-:W-:Y:S01]  /*3aa0*/  FMUL.FTZ R127, R127, R37 ;  /* 0x000000257f7f7220 */ /* 0x000fe20000410000 */
[----:B-1----:R-:W-:Y:S01]  /*3ab0*/  FMUL.FTZ R44, R99, R44 ;  /* 0x0000002c632c7220 */ /* 0x002fe20000410000 */
[----:B--2---:R-:W-:Y:S01]  /*3ac0*/  FMUL.FTZ R40, R89, R40 ;  /* 0x0000002859287220 */ /* 0x004fe20000410000 */
[----:B------:R1:W-:Y:S01]  /*3ad0*/  MUFU.EX2 R37, R215 ;  /* 0x000000d700257308 */ /* 0x0003e20000000800 */
[----:B---3--:R-:W-:Y:S01]  /*3ae0*/  FFMA.FTZ R126, -R229, R229, 1 ;  /* 0x3f800000e57e7423 */ /* 0x008fe200000101e5 */
[----:B------:R-:W2:Y:S01]  /*3af0*/  SHFL.IDX PT, R48, R45, R109, 0x1f ;  /* 0x00001f6d2d307589 */ /* 0x000ea200000e0000 */
[----:B------:R-:W-:-:S02]  /*3b00*/  FADD.FTZ R221, R54, -R221 ;  /* 0x800000dd36dd7221 */ /* 0x000fc40000010000 */
[----:B------:R-:W-:-:S03]  /*3b10*/  FMUL.FTZ R126, R126, R38 ;  /* 0x000000267e7e7220 */ /* 0x000fc60000410000 */
[----:B------:R3:W-:Y:S01]  /*3b20*/  MUFU.EX2 R38, R213 ;  /* 0x000000d500267308 */ /* 0x0007e20000000800 */
[----:B-1----:R-:W-:Y:S01]  /*3b30*/  FFMA.FTZ R215, -R236, R236, 1 ;  /* 0x3f800000ecd77423 */ /* 0x002fe200000101ec */
[----:B------:R-:W1:Y:S03]  /*3b40*/  SHFL.IDX PT, R49, R45, R111, 0x1f ;  /* 0x00001f6f2d317589 */ /* 0x000e6600000e0000 */
[----:B------:R-:W-:Y:S01]  /*3b50*/  FMUL.FTZ R215, R215, R41 ;  /* 0x00000029d7d77220 */ /* 0x000fe20000410000 */
[----:B------:R-:W-:Y:S02]  /*3b60*/  FFMA.FTZ R41, -R12, R12, 1 ;  /* 0x3f8000000c297423 */ /* 0x000fe4000001010c */
[----:B------:R4:W-:Y:S01]  /*3b70*/  MUFU.EX2 R21, R125 ;  /* 0x0000007d00157308 */ /* 0x0009e20000000800 */
[----:B---3--:R-:W-:Y:S01]  /*3b80*/  FFMA.FTZ R213, -R235, R235, 1 ;  /* 0x3f800000ebd57423 */ /* 0x008fe200000101eb */
[----:B------:R-:W-:Y:S01]  /*3b90*/  FMUL.FTZ R46, R17, R46 ;  /* 0x0000002e112e7220 */ /* 0x000fe20000410000 */
[----:B------:R-:W-:Y:S01]  /*3ba0*/  FMUL.FTZ R47, R28, R47 ;  /* 0x0000002f1c2f7220 */ /* 0x000fe20000410000 */
[----:B------:R-:W-:Y:S01]  /*3bb0*/  FMUL.FTZ R224, R31, R224 ;  /* 0x000000e01fe07220 */ /* 0x000fe20000410000 */
[----:B------:R-:W-:Y:S01]  /*3bc0*/  FMUL.FTZ R213, R213, R42 ;  /* 0x0000002ad5d57220 */ /* 0x000fe20000410000 */
[----:B------:R-:W-:Y:S01]  /*3bd0*/  FMUL.FTZ R42, R98, R216 ;  /* 0x000000d8622a7220 */ /* 0x000fe20000410000 */
[----:B------:R-:W-:Y:S01]  /*3be0*/  FFMA.FTZ R234, -R234, R234, 1 ;  /* 0x3f800000eaea7423 */ /* 0x000fe200000101ea */
[----:B------:R-:W-:Y:S01]  /*3bf0*/  FFMA.FTZ R54, -R195, R195, 1 ;  /* 0x3f800000c3367423 */ /* 0x000fe200000101c3 */
[----:B----4-:R-:W-:Y:S01]  /*3c00*/  FMUL.FTZ R125, R227, R39 ;  /* 0x00000027e37d7220 */ /* 0x010fe20000410000 */
[----:B------:R-:W-:Y:S01]  /*3c10*/  FMUL.FTZ R217, R217, R42 ;  /* 0x0000002ad9d97220 */ /* 0x000fe20000410000 */
[----:B------:R3:W-:Y:S01]  /*3c20*/  MUFU.EX2 R39, R120 ;  /* 0x0000007800277308 */ /* 0x0007e20000000800 */
[----:B------:R-:W-:Y:S01]  /*3c30*/  FMUL.FTZ R216, R41, R44 ;  /* 0x0000002c29d87220 */ /* 0x000fe20000410000 */
[----:B------:R-:W-:Y:S01]  /*3c40*/  FFMA.FTZ R42, -R197, R197, 1 ;  /* 0x3f800000c52a7423 */ /* 0x000fe200000101c5 */
[----:B------:R-:W-:Y:S01]  /*3c50*/  FMUL.FTZ R44, R18, R52 ;  /* 0x00000034122c7220 */ /* 0x000fe20000410000 */
[----:B------:R-:W-:Y:S04]  /*3c60*/  SHFL.IDX PT, R220, R45, R110, 0x1f ;  /* 0x00001f6e2ddc7589 */ /* 0x000fe800000e0000 */
[----:B------:R4:W1:Y:S01]  /*3c70*/  MUFU.EX2 R16, R214 ;  /* 0x000000d600107308 */ /* 0x0008620000000800 */
[----:B---3--:R-:W-:Y:S01]  /*3c80*/  FMUL.FTZ R120, R231, R43 ;  /* 0x0000002be7787220 */ /* 0x008fe20000410000 */
[----:B------:R-:W-:Y:S01]  /*3c90*/  FFMA.FTZ R43, -R196, R196, 1 ;  /* 0x3f800000c42b7423 */ /* 0x000fe200000101c4 */
[----:B------:R-:W-:Y:S01]  /*3ca0*/  FMUL.FTZ R54, R54, R44 ;  /* 0x0000002c36367220 */ /* 0x000fe20000410000 */
[----:B------:R-:W-:Y:S01]  /*3cb0*/  FMUL.FTZ R225, R14, R53 ;  /* 0x000000350ee17220 */ /* 0x000fe20000410000 */
[----:B------:R-:W-:Y:S01]  /*3cc0*/  FMUL.FTZ R222, R36, R222 ;  /* 0x000000de24de7220 */ /* 0x000fe20000410000 */
[----:B------:R-:W-:Y:S01]  /*3cd0*/  FMUL.FTZ R52, R43, R224 ;  /* 0x000000e02b347220 */ /* 0x000fe20000410000 */
[----:B--2---:R-:W-:Y:S01]  /*3ce0*/  FADD.FTZ R60, R60, -R48 ;  /* 0x800000303c3c7221 */ /* 0x004fe20000010000 */
[----:B------:R2:W-:Y:S01]  /*3cf0*/  MUFU.EX2 R41, R118 ;  /* 0x0000007600297308 */ /* 0x0005e20000000800 */
[----:B----4-:R-:W-:Y:S01]  /*3d00*/  FMUL.FTZ R214, R232, R40 ;  /* 0x00000028e8d67220 */ /* 0x010fe20000410000 */
[----:B------:R-:W-:Y:S01]  /*3d10*/  FMUL.FTZ R224, R19, R221 ;  /* 0x000000dd13e07220 */ /* 0x000fe20000410000 */
[----:B------:R-:W3:Y:S05]  /*3d20*/  LDL.LU R12, [R1+0xb4] ;  /* 0x0000b400010c7983 */ /* 0x000eea0000300800 */
[----:B------:R4:W-:Y:S01]  /*3d30*/  MUFU.EX2 R40, R119 ;  /* 0x0000007700287308 */ /* 0x0009e20000000800 */
[----:B--2---:R-:W-:Y:S01]  /*3d40*/  FMUL.FTZ R118, R42, R47 ;  /* 0x0000002f2a767220 */ /* 0x004fe20000410000 */
[----:B------:R-:W-:Y:S01]  /*3d50*/  FFMA.FTZ R221, -R192, R192, 1 ;  /* 0x3f800000c0dd7423 */ /* 0x000fe200000101c0 */
[----:B------:R-:W2:Y:S05]  /*3d60*/  SHFL.IDX PT, R47, R45, R218, 0x1f ;  /* 0x00001fda2d2f7589 */ /* 0x000eaa00000e0000 */
[----:B------:R1:W-:Y:S01]  /*3d70*/  MUFU.EX2 R43, R116 ;  /* 0x00000074002b7308 */ /* 0x0003e20000000800 */
[----:B----4-:R-:W-:-:S07]  /*3d80*/  FMUL.FTZ R119, R234, R46 ;  /* 0x0000002eea777220 */ /* 0x010fce0000410000 */
[----:B------:R4:W-:Y:S01]  /*3d90*/  MUFU.EX2 R44, R115 ;  /* 0x00000073002c7308 */ /* 0x0009e20000000800 */
[----:B------:R-:W-:Y:S04]  /*3da0*/  SHFL.IDX PT, R46, R45, R11, 0x1f ;  /* 0x00001f0b2d2e7589 */ /* 0x000fe800000e0000 */
[----:B-1----:R-:W1:Y:S03]  /*3db0*/  SHFL.IDX PT, R116, R45, R112, 0x1f ;  /* 0x00001f702d747589 */ /* 0x002e6600000e0000 */
[----:B------:R2:W-:Y:S01]  /*3dc0*/  MUFU.EX2 R42, R117 ;  /* 0x00000075002a7308 */ /* 0x0005e20000000800 */
[----:B----4-:R-:W-:Y:S01]  /*3dd0*/  FFMA.FTZ R115, -R193, R193, 1 ;  /* 0x3f800000c1737423 */ /* 0x010fe200000101c1 */
[----:B------:R-:W-:Y:S01]  /*3de0*/  FADD.FTZ R48, R62, -R48 ;  /* 0x800000303e307221 */ /* 0x000fe20000010000 */
[----:B------:R4:W5:Y:S05]  /*3df0*/  LDL.LU R199, [R1+0xb0] ;  /* 0x0000b00001c77983 */ /* 0x00096a0000300800 */
[----:B------:R-:W4:Y:S01]  /*3e00*/  MUFU.EX2 R104, R104 ;  /* 0x0000006800687308 */ /* 0x000f220000000800 */
[----:B--2---:R2:W4:Y:S01]  /*3e10*/  SHFL.IDX PT, R117, R45, R114, 0x1f ;  /* 0x00001f722d757589 */ /* 0x00452200000e0000 */
[----:B------:R-:W-:Y:S01]  /*3e20*/  FMUL.FTZ R53, R115, R224 ;  /* 0x000000e073357220 */ /* 0x000fe20000410000 */
[----:B------:R-:W-:Y:S01]  /*3e30*/  FADD.FTZ R62, R70, -R49 ;  /* 0x80000031463e7221 */ /* 0x000fe20000010000 */
[--C-:B------:R-:W-:Y:S01]  /*3e40*/  FADD.FTZ R59, R59, -R47.reuse ;  /* 0x8000002f3b3b7221 */ /* 0x100fe20000010000 */
[----:B------:R1:W5:Y:S02]  /*3e50*/  LDL.LU R198, [R1+0xac] ;  /* 0x0000ac0001c67983 */ /* 0x0003640000300800 */
[----:B-1----:R-:W-:Y:S01]  /*3e60*/  FADD.FTZ R64, R64, -R116 ;  /* 0x8000007440407221 */ /* 0x002fe20000010000 */
[----:B--2---:R-:W-:Y:S01]  /*3e70*/  FFMA.FTZ R45, -R194, R194, 1 ;  /* 0x3f800000c22d7423 */ /* 0x004fe200000101c2 */
[--C-:B------:R-:W-:Y:S01]  /*3e80*/  FADD.FTZ R58, R58, -R46.reuse ;  /* 0x8000002e3a3a7221 */ /* 0x100fe20000010000 */
[----:B------:R1:W5:Y:S01]  /*3e90*/  LDL.LU R197, [R1+0xa8] ;  /* 0x0000a80001c57983 */ /* 0x0003620000300800 */
[----:B------:R-:W-:Y:S01]  /*3ea0*/  FADD.FTZ R56, R56, -R46 ;  /* 0x8000002e38387221 */ /* 0x000fe20000010000 */
[----:B------:R-:W-:Y:S01]  /*3eb0*/  FMUL.FTZ R115, R45, R225 ;  /* 0x000000e12d737220 */ /* 0x000fe20000410000 */
[----:B------:R-:W-:Y:S01]  /*3ec0*/  FADD.FTZ R57, R57, -R47 ;  /* 0x8000002f39397221 */ /* 0x000fe20000010000 */
[----:B------:R2:W1:Y:S01]  /*3ed0*/  MUFU.EX2 R45, R27 ;  /* 0x0000001b002d7308 */ /* 0x0004620000000800 */
[----:B------:R-:W-:Y:S01]  /*3ee0*/  FMUL.FTZ R64, R16, R64 ;  /* 0x0000004010407220 */ /* 0x000fe20000410000 */
[----:B------:R-:W-:Y:S01]  /*3ef0*/  FADD.FTZ R116, R66, -R116 ;  /* 0x8000007442747221 */ /* 0x000fe20000010000 */
[----:B------:R1:W5:Y:S01]  /*3f00*/  LDL.LU R196, [R1+0xa4] ;  /* 0x0000a40001c47983 */ /* 0x0003620000300800 */
[----:B------:R-:W-:Y:S01]  /*3f10*/  FMUL.FTZ R48, R13, R48 ;  /* 0x000000300d307220 */ /* 0x000fe20000410000 */
[--C-:B------:R-:W-:Y:S01]  /*3f20*/  FADD.FTZ R63, R63, -R223.reuse ;  /* 0x800000df3f3f7221 */ /* 0x100fe20000010000 */
[----:B------:R-:W-:Y:S01]  /*3f30*/  FADD.FTZ R67, R67, -R220 ;  /* 0x800000dc43437221 */ /* 0x000fe20000010000 */
[----:B------:R-:W-:Y:S01]  /*3f40*/  FMUL.FTZ R60, R20, R60 ;  /* 0x0000003c143c7220 */ /* 0x000fe20000410000 */
[----:B------:R-:W-:Y:S01]  /*3f50*/  MUFU.EX2 R124, R124 ;  /* 0x0000007c007c7308 */ /* 0x000fe20000000800 */
[----:B--2---:R-:W-:Y:S01]  /*3f60*/  FMUL.FTZ R27, R221, R222 ;  /* 0x000000dedd1b7220 */ /* 0x004fe20000410000 */
[----:B------:R-:W-:Y:S01]  /*3f70*/  FADD.FTZ R221, R61, -R223 ;  /* 0x800000df3ddd7221 */ /* 0x000fe20000010000 */
[----:B------:R-:W-:Y:S01]  /*3f80*/  FADD.FTZ R61, R68, -R49 ;  /* 0x80000031443d7221 */ /* 0x000fe20000010000 */
[--C-:B----4-:R-:W-:Y:S01]  /*3f90*/  FADD.FTZ R66, R69, -R117.reuse ;  /* 0x8000007545427221 */ /* 0x110fe20000010000 */
[----:B------:R2:W4:Y:S01]  /*3fa0*/  LDS R49, [R15+0x400] ;  /* 0x000400000f317984 */ /* 0x0005220000000800 */
[----:B------:R-:W-:Y:S01]  /*3fb0*/  FMUL.FTZ R59, R33, R59 ;  /* 0x0000003b213b7220 */ /* 0x000fe20000410000 */
[----:B------:R-:W-:Y:S01]  /*3fc0*/  FMUL.FTZ R58, R22, R58 ;  /* 0x0000003a163a7220 */ /* 0x000fe20000410000 */
[----:B------:R1:W-:Y:S01]  /*3fd0*/  MUFU.EX2 R46, R26 ;  /* 0x0000001a002e7308 */ /* 0x0003e20000000800 */
[----:B------:R1:W5:Y:S01]  /*3fe0*/  LDL.LU R195, [R1+0xa0] ;  /* 0x0000a00001c37983 */ /* 0x0003620000300800 */
[----:B------:R-:W-:-:S06]  /*3ff0*/  FADD.FTZ R117, R71, -R117 ;  /* 0x8000007547757221 */ /* 0x000fcc0000010000 */
[----:B------:R-:W-:Y:S01]  /*4000*/  MUFU.EX2 R121, R121 ;  /* 0x0000007900797308 */ /* 0x000fe20000000800 */
[----:B------:R-:W-:Y:S01]  /*4010*/  FFMA.FTZ R69, -R188, R188, 1 ;  /* 0x3f800000bc457423 */ /* 0x000fe200000101bc */
[----:B------:R1:W5:Y:S06]  /*4020*/  LDL.LU R194, [R1+0x9c] ;  /* 0x00009c0001c27983 */ /* 0x00036c0000300800 */
[----:B------:R-:W-:Y:S08]  /*4030*/  MUFU.EX2 R123, R123 ;  /* 0x0000007b007b7308 */ /* 0x000ff00000000800 */
[----:B------:R-:W-:Y:S08]  /*4040*/  MUFU.EX2 R206, R206 ;  /* 0x000000ce00ce7308 */ /* 0x000ff00000000800 */
[----:B------:R-:W-:Y:S08]  /*4050*/  MUFU.EX2 R207, R207 ;  /* 0x000000cf00cf7308 */ /* 0x000ff00000000800 */
[----:B------:R-:W-:Y:S08]  /*4060*/  MUFU.EX2 R210, R210 ;  /* 0x000000d200d27308 */ /* 0x000ff00000000800 */
[----:B------:R-:W-:Y:S08]  /*4070*/  MUFU.EX2 R122, R122 ;  /* 0x0000007a007a7308 */ /* 0x000ff00000000800 */
[----:B------:R-:W-:Y:S08]  /*4080*/  MUFU.EX2 R205, R205 ;  /* 0x000000cd00cd7308 */ /* 0x000ff00000000800 */
[----:B------:R-:W-:Y:S08]  /*4090*/  MUFU.EX2 R209, R209 ;  /* 0x000000d100d17308 */ /* 0x000ff00000000800 */
[----:B------:R-:W-:Y:S01]  /*40a0*/  MUFU.EX2 R208, R208 ;  /* 0x000000d000d07308 */ /* 0x000fe20000000800 */
[----:B------:R-:W-:Y:S01]  /*40b0*/  FFMA.FTZ R233, -R233, R233, 1 ;  /* 0x3f800000e9e97423 */ /* 0x000fe200000101e9 */
[----:B------:R-:W-:Y:S01]  /*40c0*/  FMUL.FTZ R50, R29, R50 ;  /* 0x000000321d327220 */ /* 0x000fe20000410000 */
[----:B------:R-:W-:-:S05]  /*40d0*/  FMUL.FTZ R226, R104, R226 ;  /* 0x000000e268e27220 */ /* 0x000fca0000410000 */
[----:B--2---:R2:W-:Y:S01]  /*40e0*/  MUFU.EX2 R15, R24 ;  /* 0x00000018000f7308 */ /* 0x0045e20000000800 */
[----:B----4-:R-:W-:Y:S04]  /*40f0*/  SHFL.IDX PT, R109, R49, R109, 0x1f ;  /* 0x00001f6d316d7589 */ /* 0x010fe800000e0000 */
[----:B------:R-:W-:Y:S01]  /*4100*/  SHFL.IDX PT, R108, R49, R108, 0x1f ;  /* 0x00001f6c316c7589 */ /* 0x000fe200000e0000 */
[----:B-1----:R-:W-:-:S03]  /*4110*/  FADD.FTZ R26, R65, -R220 ;  /* 0x800000dc411a7221 */ /* 0x002fc60000010000 */
[----:B------:R-:W-:Y:S01]  /*4120*/  SHFL.IDX PT, R112, R49, R112, 0x1f ;  /* 0x00001f7031707589 */ /* 0x000fe200000e0000 */
[----:B--2---:R-:W-:Y:S01]  /*4130*/  FFMA.FTZ R24, -R184, R184, 1 ;  /* 0x3f800000b8187423 */ /* 0x004fe200000101b8 */
[----:B------:R1:W2:Y:S02]  /*4140*/  MUFU.EX2 R47, R25 ;  /* 0x00000019002f7308 */ /* 0x0002a40000000800 */
[----:B------:R-:W-:Y:S01]  /*4150*/  SHFL.IDX PT, R114, R49, R114, 0x1f ;  /* 0x00001f7231727589 */ /* 0x000fe200000e0000 */
[----:B------:R-:W-:Y:S01]  /*4160*/  FMUL.FTZ R64, R24, R64 ;  /* 0x0000004018407220 */ /* 0x000fe20000410000 */
[----:B------:R-:W-:Y:S02]  /*4170*/  FFMA.FTZ R71, -R186, R186, 1 ;  /* 0x3f800000ba477423 */ /* 0x000fe400000101ba */
[----:B------:R-:W-:Y:S01]  /*4180*/  SHFL.IDX PT, R110, R49, R110, 0x1f ;  /* 0x00001f6e316e7589 */ /* 0x000fe200000e0000 */
[----:B------:R-:W-:Y:S01]  /*4190*/  FFMA.FTZ R68, -R191, R191, 1 ;  /* 0x3f800000bf447423 */ /* 0x000fe200000101bf */
[----:B------:R-:W-:-:S02]  /*41a0*/  FMUL.FTZ R56, R34, R56 ;  /* 0x0000003822387220 */ /* 0x000fc40000410000 */
[----:B------:R-:W-:Y:S01]  /*41b0*/  SHFL.IDX PT, R111, R49, R111, 0x1f ;  /* 0x00001f6f316f7589 */ /* 0x000fe200000e0000 */
[----:B------:R-:W-:Y:S01]  /*41c0*/  FMUL.FTZ R57, R35, R57 ;  /* 0x0000003923397220 */ /* 0x000fe20000410000 */
[----:B------:R-:W-:Y:S02]  /*41d0*/  FMUL.FTZ R69, R69, R59 ;  /* 0x0000003b45457220 */ /* 0x000fe40000410000 */
[----:B------:R4:W5:Y:S01]  /*41e0*/  LDL.LU R193, [R1+0x98] ;  /* 0x0000980001c17983 */ /* 0x0009620000300800 */
[----:B------:R-:W-:Y:S01]  /*41f0*/  FMUL.FTZ R63, R37, R63 ;  /* 0x0000003f253f7220 */ /* 0x000fe20000410000 */
[----:B------:R-:W-:Y:S01]  /*4200*/  FMUL.FTZ R67, R40, R67 ;  /* 0x0000004328437220 */ /* 0x000fe20000410000 */
[----:B------:R-:W-:Y:S01]  /*4210*/  FFMA.FTZ R70, -R187, R187, 1 ;  /* 0x3f800000bb467423 */ /* 0x000fe200000101bb */
[----:B------:R-:W2:Y:S01]  /*4220*/  SHFL.IDX PT, R24, R49, R11, 0x1f ;  /* 0x00001f0b31187589 */ /* 0x000ea200000e0000 */
[----:B-1----:R-:W-:Y:S01]  /*4230*/  FFMA.FTZ R25, -R189, R189, 1 ;  /* 0x3f800000bd197423 */ /* 0x002fe200000101bd */
[----:B------:R-:W-:-:S02]  /*4240*/  FFMA.FTZ R65, -R190, R190, 1 ;  /* 0x3f800000be417423 */ /* 0x000fc400000101be */
[----:B------:R1:W4:Y:S01]  /*4250*/  SHFL.IDX PT, R218, R49, R218, 0x1f ;  /* 0x00001fda31da7589 */ /* 0x00032200000e0000 */
[----:B------:R-:W-:Y:S01]  /*4260*/  FMUL.FTZ R25, R25, R58 ;  /* 0x0000003a19197220 */ /* 0x000fe20000410000 */
[----:B------:R-:W-:Y:S01]  /*4270*/  FMUL.FTZ R71, R71, R48 ;  /* 0x0000003047477220 */ /* 0x000fe20000410000 */
[----:B------:R-:W-:Y:S01]  /*4280*/  FMUL.FTZ R61, R41, R61 ;  /* 0x0000003d293d7220 */ /* 0x000fe20000410000 */
[----:B------:R1:W5:Y:S01]  /*4290*/  LDL.LU R192, [R1+0x94] ;  /* 0x0000940001c07983 */ /* 0x0003620000300800 */
[----:B------:R-:W-:Y:S01]  /*42a0*/  FFMA.FTZ R59, -R181, R181, 1 ;  /* 0x3f800000b53b7423 */ /* 0x000fe200000101b5 */
[----:B------:R-:W-:Y:S01]  /*42b0*/  FMUL.FTZ R26, R39, R26 ;  /* 0x0000001a271a7220 */ /* 0x000fe20000410000 */
[----:B------:R-:W-:Y:S01]  /*42c0*/  FMUL.FTZ R62, R42, R62 ;  /* 0x0000003e2a3e7220 */ /* 0x000fe20000410000 */
[----:B------:R1:W5:Y:S01]  /*42d0*/  LDL.LU R191, [R1+0x90] ;  /* 0x0000900001bf7983 */ /* 0x0003620000300800 */
[----:B------:R-:W-:Y:S01]  /*42e0*/  FFMA.FTZ R58, -R183, R183, 1 ;  /* 0x3f800000b73a7423 */ /* 0x000fe200000101b7 */
[----:B------:R-:W-:Y:S01]  /*42f0*/  FFMA.FTZ R48, -R180, R180, 1 ;  /* 0x3f800000b4307423 */ /* 0x000fe200000101b4 */
[----:B------:R-:W-:Y:S01]  /*4300*/  FMUL.FTZ R116, R38, R116 ;  /* 0x0000007426747220 */ /* 0x000fe20000410000 */
[----:B------:R1:W5:Y:S01]  /*4310*/  LDL.LU R190, [R1+0x8c] ;  /* 0x00008c0001be7983 */ /* 0x0003620000300800 */
        /* <DEDUP_REMOVED lines=8> */
[----:B------:R-:W-:Y:S01]  /*43a0*/  FMUL.FTZ R58, R58, R63 ;  /* 0x0000003f3a3a7220 */ /* 0x000fe20000410000 */
[----:B------:R-:W-:Y:S01]  /*43b0*/  FMUL.FTZ R26, R48, R67 ;  /* 0x00000043301a7220 */ /* 0x000fe20000410000 */
[----:B------:R-:W-:Y:S01]  /*43c0*/  FMUL.FTZ R50, R233, R50 ;  /* 0x00000032e9327220 */ /* 0x000fe20000410000 */
[----:B------:R1:W5:Y:S01]  /*43d0*/  LDL.LU R187, [R1+0x80] ;  /* 0x0000800001bb7983 */ /* 0x0003620000300800 */
[----:B------:R-:W-:Y:S01]  /*43e0*/  FFMA.FTZ R63, -R179, R179, 1 ;  /* 0x3f800000b33f7423 */ /* 0x000fe200000101b3 */
[----:B------:R-:W-:Y:S01]  /*43f0*/  FFMA.FTZ R67, -R177, R177, 1 ;  /* 0x3f800000b1437423 */ /* 0x000fe200000101b1 */
[----:B------:R-:W-:Y:S01]  /*4400*/  FMUL.FTZ R203, R203, R226 ;  /* 0x000000e2cbcb7220 */ /* 0x000fe20000410000 */
[----:B------:R3:W5:Y:S01]  /*4410*/  LDL.LU R186, [R1+0x7c] ;  /* 0x00007c0001ba7983 */ /* 0x0007620000300800 */
[----:B------:R-:W-:Y:S01]  /*4420*/  FFMA.FTZ R65, -R182, R182, 1 ;  /* 0x3f800000b6417423 */ /* 0x000fe200000101b6 */
[----:B--2---:R-:W-:-:S02]  /*4430*/  FADD.FTZ R72, R72, -R24 ;  /* 0x8000001848487221 */ /* 0x004fc40000010000 */
[----:B------:R2:W5:Y:S01]  /*4440*/  LDL.LU R185, [R1+0x78] ;  /* 0x0000780001b97983 */ /* 0x0005620000300800 */
[----:B-1----:R1:W2:Y:S03]  /*4450*/  MUFU.EX2 R49, R211 ;  /* 0x000000d300317308 */ /* 0x0022a60000000800 */
[----:B------:R2:W5:Y:S01]  /*4460*/  LDL.LU R184, [R1+0x74] ;  /* 0x0000740001b87983 */ /* 0x0005620000300800 */
[----:B------:R-:W-:-:S03]  /*4470*/  FMUL.FTZ R70, R70, R60 ;  /* 0x0000003c46467220 */ /* 0x000fc60000410000 */
[----:B------:R2:W5:Y:S01]  /*4480*/  LDL.LU R183, [R1+0x70] ;  /* 0x0000700001b77983 */ /* 0x0005620000300800 */
[----:B------:R-:W-:Y:S01]  /*4490*/  FMUL.FTZ R67, R67, R62 ;  /* 0x0000003e43437220 */ /* 0x000fe20000410000 */
[----:B-1----:R-:W-:Y:S02]  /*44a0*/  FMUL.FTZ R211, R43, R66 ;  /* 0x000000422bd37220 */ /* 0x002fe40000410000 */
[----:B------:R1:W5:Y:S01]  /*44b0*/  LDL.LU R182, [R1+0x6c] ;  /* 0x00006c0001b67983 */ /* 0x0003620000300800 */
[----:B------:R-:W-:Y:S01]  /*44c0*/  FMUL.FTZ R66, R63, R61 ;  /* 0x0000003d3f427220 */ /* 0x000fe20000410000 */
[----:B------:R-:W-:Y:S02]  /*44d0*/  FFMA.FTZ R60, -R178, R178, 1 ;  /* 0x3f800000b23c7423 */ /* 0x000fe400000101b2 */
[----:B------:R1:W5:Y:S01]  /*44e0*/  LDL.LU R181, [R1+0x68] ;  /* 0x0000680001b57983 */ /* 0x0003620000300800 */
[----:B------:R-:W-:Y:S01]  /*44f0*/  FFMA.FTZ R62, -R175, R175, 1 ;  /* 0x3f800000af3e7423 */ /* 0x000fe200000101af */
[----:B------:R-:W-:-:S02]  /*4500*/  FMUL.FTZ R63, R45, R72 ;  /* 0x000000482d3f7220 */ /* 0x000fc40000410000 */
[----:B------:R1:W5:Y:S01]  /*4510*/  LDL.LU R180, [R1+0x64] ;  /* 0x0000640001b47983 */ /* 0x0003620000300800 */
[----:B------:R-:W-:Y:S01]  /*4520*/  FMUL.FTZ R65, R65, R116 ;  /* 0x0000007441417220 */ /* 0x000fe20000410000 */
[----:B------:R-:W-:Y:S02]  /*4530*/  FFMA.FTZ R116, -R176, R176, 1 ;  /* 0x3f800000b0747423 */ /* 0x000fe400000101b0 */
[----:B------:R1:W5:Y:S01]  /*4540*/  LDL.LU R179, [R1+0x60] ;  /* 0x0000600001b37983 */ /* 0x0003620000300800 */
[--C-:B------:R-:W-:Y:S01]  /*4550*/  FADD.FTZ R76, R76, -R109.reuse ;  /* 0x8000006d4c4c7221 */ /* 0x100fe20000010000 */
[----:B------:R-:W-:Y:S02]  /*4560*/  FADD.FTZ R78, R78, -R109 ;  /* 0x8000006d4e4e7221 */ /* 0x000fe40000010000 */
[----:B------:R1:W5:Y:S01]  /*4570*/  LDL.LU R178, [R1+0x5c] ;  /* 0x00005c0001b27983 */ /* 0x0003620000300800 */
[----:B------:R-:W-:Y:S01]  /*4580*/  FMUL.FTZ R62, R62, R63 ;  /* 0x0000003f3e3e7220 */ /* 0x000fe20000410000 */
[----:B------:R-:W-:-:S02]  /*4590*/  FFMA.FTZ R109, -R174, R174, 1 ;  /* 0x3f800000ae6d7423 */ /* 0x000fc400000101ae */
[----:B------:R1:W5:Y:S01]  /*45a0*/  LDL.LU R177, [R1+0x58] ;  /* 0x0000580001b17983 */ /* 0x0003620000300800 */
[--C-:B------:R-:W-:Y:S01]  /*45b0*/  FADD.FTZ R77, R77, -R108.reuse ;  /* 0x8000006c4d4d7221 */ /* 0x100fe20000010000 */
[----:B------:R-:W-:Y:S02]  /*45c0*/  FADD.FTZ R79, R79, -R108 ;  /* 0x8000006c4f4f7221 */ /* 0x000fe40000010000 */
[----:B------:R1:W5:Y:S01]  /*45d0*/  LDL.LU R176, [R1+0x54] ;  /* 0x0000540001b07983 */ /* 0x0003620000300800 */
[----:B------:R-:W-:Y:S01]  /*45e0*/  FFMA.FTZ R63, -R173, R173, 1 ;  /* 0x3f800000ad3f7423 */ /* 0x000fe200000101ad */
[--C-:B------:R-:W-:Y:S02]  /*45f0*/  FADD.FTZ R80, R80, -R112.reuse ;  /* 0x8000007050507221 */ /* 0x100fe40000010000 */
[----:B------:R1:W5:Y:S01]  /*4600*/  LDL.LU R175, [R1+0x50] ;  /* 0x0000500001af7983 */ /* 0x0003620000300800 */
[----:B------:R-:W-:Y:S01]  /*4610*/  FADD.FTZ R82, R82, -R112 ;  /* 0x8000007052527221 */ /* 0x000fe20000010000 */
[----:B------:R-:W-:-:S02]  /*4620*/  FFMA.FTZ R108, -R172, R172, 1 ;  /* 0x3f800000ac6c7423 */ /* 0x000fc400000101ac */
[----:B------:R1:W5:Y:S01]  /*4630*/  LDL.LU R174, [R1+0x4c] ;  /* 0x00004c0001ae7983 */ /* 0x0003620000300800 */
[--C-:B------:R-:W-:Y:S01]  /*4640*/  FADD.FTZ R85, R85, -R114.reuse ;  /* 0x8000007255557221 */ /* 0x100fe20000010000 */
[----:B------:R-:W-:Y:S01]  /*4650*/  FADD.FTZ R87, R87, -R114 ;  /* 0x8000007257577221 */ /* 0x000fe20000010000 */
[----:B------:R-:W-:Y:S01]  /*4660*/  FFMA.FTZ R112, -R171, R171, 1 ;  /* 0x3f800000ab707423 */ /* 0x000fe200000101ab */
        /* <DEDUP_REMOVED lines=9> */
[----:B------:R-:W-:Y:S01]  /*4700*/  FMUL.FTZ R61, R60, R211 ;  /* 0x000000d33c3d7220 */ /* 0x000fe20000410000 */
[----:B------:R-:W-:-:S02]  /*4710*/  FFMA.FTZ R111, -R168, R168, 1 ;  /* 0x3f800000a86f7423 */ /* 0x000fc400000101a8 */
[----:B------:R1:W5:Y:S01]  /*4720*/  LDL.LU R170, [R1+0x3c] ;  /* 0x00003c0001aa7983 */ /* 0x0003620000300800 */
[----:B------:R4:W1:Y:S01]  /*4730*/  MUFU.EX2 R48, R212 ;  /* 0x000000d400307308 */ /* 0x0008620000000800 */
[----:B------:R-:W-:Y:S02]  /*4740*/  FFMA.FTZ R211, -R10, R10, 1 ;  /* 0x3f8000000ad37423 */ /* 0x000fe4000001010a */
[----:B------:R1:W5:Y:S01]  /*4750*/  LDL.LU R169, [R1+0x38] ;  /* 0x0000380001a97983 */ /* 0x0003620000300800 */
[----:B------:R-:W-:Y:S01]  /*4760*/  FMUL.FTZ R60, R116, R117 ;  /* 0x00000075743c7220 */ /* 0x000fe20000410000 */
[----:B------:R-:W-:Y:S02]  /*4770*/  FFMA.FTZ R116, -R7, R7, 1 ;  /* 0x3f80000007747423 */ /* 0x000fe40000010107 */
[----:B------:R1:W5:Y:S01]  /*4780*/  LDL.LU R168, [R1+0x34] ;  /* 0x0000340001a87983 */ /* 0x0003620000300800 */
[----:B----4-:R-:W-:-:S03]  /*4790*/  FFMA.FTZ R212, -R8, R8, 1 ;  /* 0x3f80000008d47423 */ /* 0x010fc60000010108 */
[----:B------:R4:W5:Y:S01]  /*47a0*/  LDL.LU R10, [R1+0x30] ;  /* 0x00003000010a7983 */ /* 0x0009620000300800 */
[----:B------:R-:W-:Y:S01]  /*47b0*/  FFMA.FTZ R117, -R6, R6, 1 ;  /* 0x3f80000006757423 */ /* 0x000fe20000010106 */
[----:B------:R-:W-:Y:S02]  /*47c0*/  FMUL.FTZ R57, R57, R221 ;  /* 0x000000dd39397220 */ /* 0x000fe40000410000 */
[----:B------:R4:W5:Y:S01]  /*47d0*/  LDL.LU R8, [R1+0x2c] ;  /* 0x00002c0001087983 */ /* 0x0009620000300800 */
[----:B------:R-:W-:Y:S01]  /*47e0*/  FFMA.FTZ R220, -R4, R4, 1 ;  /* 0x3f80000004dc7423 */ /* 0x000fe20000010104 */
[--C-:B------:R-:W-:Y:S02]  /*47f0*/  FADD.FTZ R73, R73, -R218.reuse ;  /* 0x800000da49497221 */ /* 0x100fe40000010000 */
[----:B------:R4:W5:Y:S01]  /*4800*/  LDL.LU R7, [R1+0x28] ;  /* 0x0000280001077983 */ /* 0x0009620000300800 */
[----:B------:R-:W-:Y:S01]  /*4810*/  FADD.FTZ R75, R75, -R218 ;  /* 0x800000da4b4b7221 */ /* 0x000fe20000010000 */
[----:B------:R-:W-:-:S02]  /*4820*/  FFMA.FTZ R221, -R3, R3, 1 ;  /* 0x3f80000003dd7423 */ /* 0x000fc40000010103 */
[----:B------:R4:W5:Y:S01]  /*4830*/  LDL.LU R6, [R1+0x24] ;  /* 0x0000240001067983 */ /* 0x0009620000300800 */
[----:B------:R-:W-:-:S03]  /*4840*/  FFMA.FTZ R218, -R0, R0, 1 ;  /* 0x3f80000000da7423 */ /* 0x000fc60000010100 */
[----:B------:R4:W5:Y:S04]  /*4850*/  LDL.LU R4, [R1+0x20] ;  /* 0x0000200001047983 */ /* 0x0009680000300800 */
[----:B------:R4:W5:Y:S04]  /*4860*/  LDL.LU R3, [R1+0x1c] ;  /* 0x00001c0001037983 */ /* 0x0009680000300800 */
[----:B------:R4:W5:Y:S04]  /*4870*/  LDL.LU R0, [R1+0x18] ;  /* 0x0000180001007983 */ /* 0x0009680000300800 */
[----:B------:R-:W3:Y:S01]  /*4880*/  LDL R222, [R1+0x4] ;  /* 0x0000040001de7983 */ /* 0x000ee20000100800 */
[----:B------:R-:W-:Y:S01]  /*4890*/  FADD.FTZ R24, R74, -R24 ;  /* 0x800000184a187221 */ /* 0x000fe20000010000 */
[----:B------:R-:W-:Y:S01]  /*48a0*/  FMUL.FTZ R72, R47, R73 ;  /* 0x000000492f487220 */ /* 0x000fe20000410000 */
[----:B------:R-:W-:-:S02]  /*48b0*/  FMUL.FTZ R73, R124, R76 ;  /* 0x0000004c7c497220 */ /* 0x000fc40000410000 */
[----:B------:R-:W-:Y:S01]  /*48c0*/  FMUL.FTZ R24, R46, R24 ;  /* 0x000000182e187220 */ /* 0x000fe20000410000 */
[----:B------:R-:W-:Y:S01]  /*48d0*/  FMUL.FTZ R75, R15, R75 ;  /* 0x0000004b0f4b7220 */ /* 0x000fe20000410000 */
[----:B------:R-:W-:Y:S02]  /*48e0*/  FMUL.FTZ R112, R112, R73 ;  /* 0x0000004970707220 */ /* 0x000fe40000410000 */
[----:B------:R-:W-:Y:S01]  /*48f0*/  FMUL.FTZ R63, R63, R24 ;  /* 0x000000183f3f7220 */ /* 0x000fe20000410000 */
[----:B------:R-:W-:Y:S01]  /*4900*/  FMUL.FTZ R24, R121, R79 ;  /* 0x0000004f79187220 */ /* 0x000fe20000410000 */
[----:B--2---:R-:W-:Y:S01]  /*4910*/  FMUL.FTZ R73, R49, R82 ;  /* 0x0000005231497220 */ /* 0x004fe20000410000 */
[----:B------:R-:W-:Y:S01]  /*4920*/  FMUL.FTZ R108, R108, R75 ;  /* 0x0000004b6c6c7220 */ /* 0x000fe20000410000 */
[----:B------:R-:W-:Y:S01]  /*4930*/  FMUL.FTZ R75, R123, R78 ;  /* 0x0000004e7b4b7220 */ /* 0x000fe20000410000 */
[----:B------:R-:W-:Y:S01]  /*4940*/  FMUL.FTZ R111, R111, R24 ;  /* 0x000000186f6f7220 */ /* 0x000fe20000410000 */
[----:B------:R-:W-:Y:S01]  /*4950*/  FMUL.FTZ R24, R206, R83 ;  /* 0x00000053ce187220 */ /* 0x000fe20000410000 */
[----:B------:R-:W-:Y:S01]  /*4960*/  FMUL.FTZ R116, R116, R73 ;  /* 0x0000004974747220 */ /* 0x000fe20000410000 */
[----:B------:R-:W-:Y:S01]  /*4970*/  FMUL.FTZ R73, R207, R84 ;  /* 0x00000054cf497220 */ /* 0x000fe20000410000 */
[----:B------:R-:W-:Y:S01]  /*4980*/  F2FP.BF16.F32.PACK_AB R69, R69, R25 ;  /* 0x000000194545723e */ /* 0x000fe200000010ff */
[----:B-1----:R-:W-:Y:S01]  /*4990*/  FMUL.FTZ R80, R48, R80 ;  /* 0x0000005030507220 */ /* 0x002fe20000410000 */
[----:B------:R-:W-:Y:S01]  /*49a0*/  FMUL.FTZ R81, R210, R81 ;  /* 0x00000051d2517220 */ /* 0x000fe20000410000 */
[----:B------:R-:W-:Y:S01]  /*49b0*/  FMUL.FTZ R109, R109, R72 ;  /* 0x000000486d6d7220 */ /* 0x000fe20000410000 */
[----:B------:R-:W-:Y:S01]  /*49c0*/  FMUL.FTZ R77, R122, R77 ;  /* 0x0000004d7a4d7220 */ /* 0x000fe20000410000 */
[----:B------:R-:W-:Y:S01]  /*49d0*/  FMUL.FTZ R110, R110, R75 ;  /* 0x0000004b6e6e7220 */ /* 0x000fe20000410000 */
[----:B------:R-:W-:Y:S01]  /*49e0*/  FMUL.FTZ R117, R117, R24 ;  /* 0x0000001875757220 */ /* 0x000fe20000410000 */
[----:B------:R-:W-:Y:S01]  /*49f0*/  FFMA.FTZ R219, -R219, R219, 1 ;  /* 0x3f800000dbdb7423 */ /* 0x000fe200000101db */
[----:B------:R-:W-:Y:S01]  /*4a00*/  FMUL.FTZ R75, R205, R86 ;  /* 0x00000056cd4b7220 */ /* 0x000fe20000410000 */
[----:B------:R-:W-:Y:S01]  /*4a10*/  FMUL.FTZ R24, R209, R85 ;  /* 0x00000055d1187220 */ /* 0x000fe20000410000 */
[----:B------:R-:W-:Y:S01]  /*4a20*/  FMUL.FTZ R72, R208, R87 ;  /* 0x00000057d0487220 */ /* 0x000fe20000410000 */
[----:B------:R-:W-:Y:S01]  /*4a30*/  FMUL.FTZ R220, R220, R73 ;  /* 0x00000049dcdc7220 */ /* 0x000fe20000410000 */
[----:B------:R-:W-:Y:S01]  /*4a40*/  F2FP.BF16.F32.PACK_AB R73, R52, R50 ;  /* 0x000000323449723e */ /* 0x000fe200000010ff */
[----:B------:R-:W-:Y:S01]  /*4a50*/  FMUL.FTZ R211, R211, R80 ;  /* 0x00000050d3d37220 */ /* 0x000fe20000410000 */
[----:B------:R-:W-:Y:S01]  /*4a60*/  FMUL.FTZ R212, R212, R81 ;  /* 0x00000051d4d47220 */ /* 0x000fe20000410000 */
[----:B------:R-:W-:Y:S01]  /*4a70*/  F2FP.BF16.F32.PACK_AB R84, R134, R129 ;  /* 0x000000818654723e */ /* 0x000fe200000010ff */
[----:B------:R-:W-:Y:S01]  /*4a80*/  FMUL.FTZ R114, R114, R77 ;  /* 0x0000004d72727220 */ /* 0x000fe20000410000 */
[----:B------:R-:W-:-:S02]  /*4a90*/  F2FP.BF16.F32.PACK_AB R85, R202, R132 ;  /* 0x00000084ca55723e */ /* 0x000fc400000010ff */
[----:B------:R-:W-:Y:S02]  /*4aa0*/  F2FP.BF16.F32.PACK_AB R86, R203, R204 ;  /* 0x000000cccb56723e */ /* 0x000fe400000010ff */
[----:B------:R-:W-:Y:S01]  /*4ab0*/  F2FP.BF16.F32.PACK_AB R87, R200, R201 ;  /* 0x000000c9c857723e */ /* 0x000fe200000010ff */
[----:B------:R-:W-:Y:S01]  /*4ac0*/  FMUL.FTZ R218, R218, R75 ;  /* 0x0000004bdada7220 */ /* 0x000fe20000410000 */
[----:B------:R-:W-:Y:S01]  /*4ad0*/  F2FP.BF16.F32.PACK_AB R80, R133, R135 ;  /* 0x000000878550723e */ /* 0x000fe200000010ff */
[----:B------:R-:W-:Y:S01]  /*4ae0*/  FMUL.FTZ R221, R221, R24 ;  /* 0x00000018dddd7220 */ /* 0x000fe20000410000 */
[----:B------:R-:W-:Y:S01]  /*4af0*/  F2FP.BF16.F32.PACK_AB R81, R130, R131 ;  /* 0x000000838251723e */ /* 0x000fe200000010ff */
[----:B------:R-:W-:Y:S01]  /*4b00*/  FMUL.FTZ R219, R219, R72 ;  /* 0x00000048dbdb7220 */ /* 0x000fe20000410000 */
[----:B------:R-:W-:Y:S02]  /*4b10*/  F2FP.BF16.F32.PACK_AB R82, R127, R128 ;  /* 0x000000807f52723e */ /* 0x000fe400000010ff */
[----:B------:R-:W-:-:S02]  /*4b20*/  F2FP.BF16.F32.PACK_AB R83, R125, R126 ;  /* 0x0000007e7d53723e */ /* 0x000fc400000010ff */
[----:B------:R-:W-:Y:S02]  /*4b30*/  F2FP.BF16.F32.PACK_AB R76, R215, R214 ;  /* 0x000000d6d74c723e */ /* 0x000fe400000010ff */
[----:B------:R-:W-:Y:S02]  /*4b40*/  F2FP.BF16.F32.PACK_AB R77, R120, R213 ;  /* 0x000000d5784d723e */ /* 0x000fe400000010ff */
[----:B------:R-:W-:Y:S02]  /*4b50*/  F2FP.BF16.F32.PACK_AB R78, R217, R216 ;  /* 0x000000d8d94e723e */ /* 0x000fe400000010ff */
[----:B------:R-:W-:Y:S02]  /*4b60*/  F2FP.BF16.F32.PACK_AB R79, R118, R119 ;  /* 0x00000077764f723e */ /* 0x000fe400000010ff */
        /* <DEDUP_REMOVED lines=20> */
[----:B------:R-:W-:Y:S01]  /*4cb0*/  F2FP.BF16.F32.PACK_AB R27, R102, R101 ;  /* 0x00000065661b723e */ /* 0x000fe200000010ff */
[----:B------:R-:W-:Y:S01]  /*4cc0*/  UMOV UR11, 0x40000040 ;  /* 0x40000040000b7882 */ /* 0x000fe20000000000 */
[----:B------:R-:W-:Y:S01]  /*4cd0*/  UIADD3 UR4, UR10, 0x80, URZ ;  /* 0x000000800a047890 */ /* 0x000fe2000fffe03f */
[----:B------:R-:W-:-:S06]  /*4ce0*/  UMOV UR7, 0x40000040 ;  /* 0x4000004000077882 */ /* 0x000fcc0000000000 */
[----:B------:R-:W-:Y:S01]  /*4cf0*/  UMOV UR6, UR4 ;  /* 0x0000000400067c82 */ /* 0x000fe20008000000 */
[----:B------:R-:W-:Y:S01]  /*4d00*/  F2FP.BF16.F32.PACK_AB R88, R88, R89 ;  /* 0x000000595858723e */ /* 0x000fe200000010ff */
[----:B------:R-:W-:Y:S01]  /*4d10*/  UIADD3 UR4, UR10, 0x100, URZ ;  /* 0x000001000a047890 */ /* 0x000fe2000fffe03f */
[----:B------:R-:W-:Y:S02]  /*4d20*/  F2FP.BF16.F32.PACK_AB R89, R100, R23 ;  /* 0x000000176459723e */ /* 0x000fe400000010ff */
[----:B---3--:R-:W-:-:S05]  /*4d30*/  LEA R25, R5, R222, 0xe ;  /* 0x000000de05197211 */ /* 0x008fca00078e70ff */
[----:B------:R-:W-:Y:S01]  /*4d40*/  IMAD R50, R25, 0x2, R2 ;  /* 0x0000000219327824 */ /* 0x000fe200078e0202 */
[----:B------:R-:W-:-:S04]  /*4d50*/  F2FP.BF16.F32.PACK_AB R25, R106, R105 ;  /* 0x000000696a19723e */ /* 0x000fc800000010ff */
[----:B------:R-:W-:Y:S04]  /*4d60*/  STSM.16.MT88.4 [R50+0x20c00], R84 ;  /* 0x020c005432007844 */ /* 0x000fe80000004200 */
[----:B------:R-:W-:Y:S04]  /*4d70*/  STSM.16.MT88.4 [R50+0x21400], R80 ;  /* 0x0214005032007844 */ /* 0x000fe80000004200 */
[----:B------:R-:W-:Y:S04]  /*4d80*/  STSM.16.MT88.4 [R50+0x21c00], R76 ;  /* 0x021c004c32007844 */ /* 0x000fe80000004200 */
[----:B------:R-:W-:Y:S04]  /*4d90*/  STSM.16.MT88.4 [R50+0x22400], R72 ;  /* 0x0224004832007844 */ /* 0x000fe80000004200 */
[----:B------:R-:W-:Y:S04]  /*4da0*/  STSM.16.MT88.4 [R50+0x22c00], R68 ;  /* 0x022c004432007844 */ /* 0x000fe80000004200 */
[----:B------:R-:W-:Y:S04]  /*4db0*/  STSM.16.MT88.4 [R50+0x23400], R64 ;  /* 0x0234004032007844 */ /* 0x000fe80000004200 */
[----:B------:R-:W-:Y:S04]  /*4dc0*/  STSM.16.MT88.4 [R50+0x23c00], R60 ;  /* 0x023c003c32007844 */ /* 0x000fe80000004200 */
[----:B------:R1:W-:Y:S01]  /*4dd0*/  STSM.16.MT88.4 [R50+0x24400], R56 ;  /* 0x0244003832007844 */ /* 0x0003e20000004200 */
[----:B------:R-:W-:-:S06]  /*4de0*/  WARPGROUP.ARRIVE ;  /* 0x00000000000079c5 */ /* 0x000fcc0000000000 */
[----:B------:R-:W-:Y:S03]  /*4df0*/  HGMMA.64x64x16.F32.BF16 R136, R24, gdesc[UR8].tnspB, R136, gsb0 ;  /* 0x40e0000818887df0 */ /* 0x000fe60008001888 */
[----:B------:R-:W-:Y:S02]  /*4e00*/  WARPGROUP.DEPBAR.LE gsb0, 0x0 ;  /* 0x00008000000079c5 */ /* 0x000fe40000010000 */
[----:B------:R-:W-:Y:S02]  /*4e10*/  F2FP.BF16.F32.PACK_AB R24, R97, R96 ;  /* 0x000000606118723e */ /* 0x000fe400000010ff */
[----:B------:R-:W-:Y:S02]  /*4e20*/  F2FP.BF16.F32.PACK_AB R25, R95, R94 ;  /* 0x0000005e5f19723e */ /* 0x000fe400000010ff */
[----:B------:R-:W-:Y:S02]  /*4e30*/  F2FP.BF16.F32.PACK_AB R26, R93, R92 ;  /* 0x0000005c5d1a723e */ /* 0x000fe400000010ff */
[----:B------:R-:W-:-:S04]  /*4e40*/  F2FP.BF16.F32.PACK_AB R27, R91, R90 ;  /* 0x0000005a5b1b723e */ /* 0x000fc800000010ff */
[----:B------:R-:W-:-:S06]  /*4e50*/  WARPGROUP.ARRIVE ;  /* 0x00000000000079c5 */ /* 0x000fcc0000000000 */
[----:B------:R-:W-:Y:S01]  /*4e60*/  HGMMA.64x64x16.F32.BF16 R136, R24, gdesc[UR4].tnspB, R136, gsb0 ;  /* 0x40e0000418887df0 */ /* 0x000fe20008001888 */
[----:B------:R-:W-:Y:S02]  /*4e70*/  F2FP.BF16.F32.PACK_AB R90, R98, R99 ;  /* 0x00000063625a723e */ /* 0x000fe400000010ff */
[----:B------:R-:W-:Y:S01]  /*4e80*/  F2FP.BF16.F32.PACK_AB R91, R28, R17 ;  /* 0x000000111c5b723e */ /* 0x000fe200000010ff */
[----:B------:R-:W-:Y:S01]  /*4e90*/  UMOV UR6, UR4 ;  /* 0x0000000400067c82 */ /* 0x000fe20008000000 */
[----:B------:R-:W-:Y:S01]  /*4ea0*/  UMOV UR7, 0x40000040 ;  /* 0x4000004000077882 */ /* 0x000fe20000000000 */
[----:B------:R-:W-:Y:S02]  /*4eb0*/  F2FP.BF16.F32.PACK_AB R28, R32, R30 ;  /* 0x0000001e201c723e */ /* 0x000fe400000010ff */
[----:B------:R-:W-:Y:S01]  /*4ec0*/  F2FP.BF16.F32.PACK_AB R29, R31, R29 ;  /* 0x0000001d1f1d723e */ /* 0x000fe200000010ff */
[----:B------:R-:W-:Y:S02]  /*4ed0*/  WARPGROUP.DEPBAR.LE gsb0, 0x0 ;  /* 0x00008000000079c5 */ /* 0x000fe40000010000 */
[----:B------:R-:W-:-:S06]  /*4ee0*/  WARPGROUP.ARRIVE ;  /* 0x00000000000079c5 */ /* 0x000fcc0000000000 */
[----:B------:R-:W-:Y:S01]  /*4ef0*/  HGMMA.64x64x16.F32.BF16 R136, R88, gdesc[UR4].tnspB, R136, gsb0 ;  /* 0x40e0000458887df0 */ /* 0x000fe20008001888 */
[----:B------:R-:W-:Y:S01]  /*4f00*/  F2FP.BF16.F32.PACK_AB R30, R14, R18 ;  /* 0x000000120e1e723e */ /* 0x000fe200000010ff */
[----:B------:R-:W-:Y:S01]  /*4f10*/  UIADD3 UR4, UR10, 0x180, URZ ;  /* 0x000001800a047890 */ /* 0x000fe2000fffe03f */
[----:B------:R-:W-:Y:S01]  /*4f20*/  F2FP.BF16.F32.PACK_AB R31, R36, R19 ;  /* 0x00000013241f723e */ /* 0x000fe200000010ff */
[----:B------:R-:W-:-:S05]  /*4f30*/  UMOV UR7, 0x40000040 ;  /* 0x4000004000077882 */ /* 0x000fca0000000000 */
[----:B------:R-:W-:Y:S01]  /*4f40*/  UMOV UR6, UR4 ;  /* 0x0000000400067c82 */ /* 0x000fe20008000000 */
[----:B------:R-:W-:Y:S02]  /*4f50*/  WARPGROUP.DEPBAR.LE gsb0, 0x0 ;  /* 0x00008000000079c5 */ /* 0x000fe40000010000 */
[----:B------:R-:W-:-:S06]  /*4f60*/  WARPGROUP.ARRIVE ;  /* 0x00000000000079c5 */ /* 0x000fcc0000000000 */
[----:B------:R-:W-:Y:S01]  /*4f70*/  HGMMA.64x64x16.F32.BF16 R136, R28, gdesc[UR4].tnspB, R136, gsb0 ;  /* 0x40e000041c887df0 */ /* 0x000fe20008001888 */
[----:B------:R-:W-:Y:S01]  /*4f80*/  F2FP.BF16.F32.PACK_AB R32, R35, R34 ;  /* 0x000000222320723e */ /* 0x000fe200000010ff */
[----:B------:R-:W-:Y:S01]  /*4f90*/  UIADD3 UR4, UR10, 0x200, URZ ;  /* 0x000002000a047890 */ /* 0x000fe2000fffe03f */
[----:B------:R-:W-:Y:S02]  /*4fa0*/  F2FP.BF16.F32.PACK_AB R33, R33, R22 ;  /* 0x000000162121723e */ /* 0x000fe400000010ff */
[----:B------:R-:W-:Y:S02]  /*4fb0*/  F2FP.BF16.F32.PACK_AB R34, R21, R20 ;  /* 0x000000141522723e */ /* 0x000fe400000010ff */
[----:B------:R-:W-:Y:S01]  /*4fc0*/  F2FP.BF16.F32.PACK_AB R35, R37, R13 ;  /* 0x0000000d2523723e */ /* 0x000fe200000010ff */
[----:B------:R-:W-:Y:S01]  /*4fd0*/  UMOV UR7, 0x40000040 ;  /* 0x4000004000077882 */ /* 0x000fe20000000000 */
[----:B------:R-:W-:Y:S01]  /*4fe0*/  UMOV UR6, UR4 ;  /* 0x0000000400067c82 */ /* 0x000fe20008000000 */
[----:B------:R-:W-:-:S02]  /*4ff0*/  WARPGROUP.DEPBAR.LE gsb0, 0x0 ;  /* 0x00008000000079c5 */ /* 0x000fc40000010000 */
        /* <DEDUP_REMOVED lines=12> */
[----:B------:R-:W-:Y:S01]  /*50c0*/  UIADD3 UR4, UR10, 0x300, URZ ;  /* 0x000003000a047890 */ /* 0x000fe2000fffe03f */
[----:B------:R-:W-:-:S06]  /*50d0*/  UMOV UR7, 0x40000040 ;  /* 0x4000004000077882 */ /* 0x000fcc0000000000 */
[----:B------:R-:W-:Y:S01]  /*50e0*/  UMOV UR6, UR4 ;  /* 0x0000000400067c82 */ /* 0x000fe20008000000 */
[----:B------:R-:W-:Y:S01]  /*50f0*/  VIADD R51, R2, 0x20c00 ;  /* 0x00020c0002337836 */ /* 0x000fe20000000000 */
[----:B------:R-:W-:Y:S02]  /*5100*/  WARPGROUP.DEPBAR.LE gsb0, 0x0 ;  /* 0x00008000000079c5 */ /* 0x000fe40000010000 */
[----:B------:R-:W-:Y:S02]  /*5110*/  F2FP.BF16.F32.PACK_AB R24, R47, R45 ;  /* 0x0000002d2f18723e */ /* 0x000fe400000010ff */
[----:B------:R-:W-:Y:S02]  /*5120*/  F2FP.BF16.F32.PACK_AB R25, R15, R46 ;  /* 0x0000002e0f19723e */ /* 0x000fe400000010ff */
[----:B------:R-:W-:Y:S02]  /*5130*/  F2FP.BF16.F32.PACK_AB R26, R122, R124 ;  /* 0x0000007c7a1a723e */ /* 0x000fe400000010ff */
[----:B------:R-:W-:-:S04]  /*5140*/  F2FP.BF16.F32.PACK_AB R27, R121, R123 ;  /* 0x0000007b791b723e */ /* 0x000fc800000010ff */
[----:B------:R-:W-:-:S06]  /*5150*/  WARPGROUP.ARRIVE ;  /* 0x00000000000079c5 */ /* 0x000fcc0000000000 */
[----:B------:R-:W-:Y:S01]  /*5160*/  HGMMA.64x64x16.F32.BF16 R136, R24, gdesc[UR4].tnspB, R136, gsb0 ;  /* 0x40e0000418887df0 */ /* 0x000fe20008001888 */
[----:B------:R-:W-:Y:S01]  /*5170*/  LEA R13, R12, R51, 0xd ;  /* 0x000000330c0d7211 */ /* 0x000fe200078e68ff */
[----:B------:R-:W-:Y:S01]  /*5180*/  UIADD3 UR10, UR10, 0x380, URZ ;  /* 0x000003800a0a7890 */ /* 0x000fe2000fffe03f */
[----:B------:R-:W-:Y:S02]  /*5190*/  F2FP.BF16.F32.PACK_AB R48, R210, R48 ;  /* 0x00000030d230723e */ /* 0x000fe400000010ff */
[----:B------:R-:W-:Y:S02]  /*51a0*/  F2FP.BF16.F32.PACK_AB R49, R206, R49 ;  /* 0x00000031ce31723e */ /* 0x000fe400000010ff */
[----:B-1----:R-:W-:Y:S02]  /*51b0*/  F2FP.BF16.F32.PACK_AB R50, R209, R207 ;  /* 0x000000cfd132723e */ /* 0x002fe400000010ff */
[----:B------:R-:W-:Y:S01]  /*51c0*/  F2FP.BF16.F32.PACK_AB R51, R208, R205 ;  /* 0x000000cdd033723e */ /* 0x000fe200000010ff */
[----:B------:R-:W-:Y:S01]  /*51d0*/  UMOV UR11, 0x40000040 ;  /* 0x40000040000b7882 */ /* 0x000fe20000000000 */
[----:B------:R-:W-:-:S02]  /*51e0*/  WARPGROUP.DEPBAR.LE gsb0, 0x0 ;  /* 0x00008000000079c5 */ /* 0x000fc40000010000 */
[----:B------:R-:W-:-:S06]  /*51f0*/  WARPGROUP.ARRIVE ;  /* 0x00000000000079c5 */ /* 0x000fcc0000000000 */
[----:B------:R-:W-:Y:S01]  /*5200*/  HGMMA.64x64x16.F32.BF16 R136, R48, gdesc[UR8].tnspB, R136, gsb0 ;  /* 0x40e0000830887df0 */ /* 0x000fe20008001888 */
[----:B------:R-:W-:-:S04]  /*5210*/  SHF.R.U32.HI R13, RZ, 0x4, R13 ;  /* 0x00000004ff0d7819 */ /* 0x000fc8000001160d */
[----:B------:R-:W-:Y:S02]  /*5220*/  LOP3.LUT R13, R13, 0x3fff, RZ, 0xc0, !PT ;  /* 0x00003fff0d0d7812 */ /* 0x000fe400078ec0ff */
[----:B------:R-:W-:Y:S02]  /*5230*/  R2UR UR4, R2 ;  /* 0x00000000020472ca */ /* 0x000fe400000e0000 */
[----:B------:R-:W-:-:S05]  /*5240*/  LOP3.LUT R14, R13, 0x10000, RZ, 0xfc, !PT ;  /* 0x000100000d0e7812 */ /* 0x000fca00078efcff */
[----:B------:R-:W-:-:S05]  /*5250*/  IMAD R14, R5, 0x800, R14 ;  /* 0x00000800050e7824 */ /* 0x000fca00078e020e */
[----:B------:R-:W-:Y:S01]  /*5260*/  R2UR UR8, R14 ;  /* 0x000000000e0872ca */ /* 0x000fe200000e0000 */
[----:B------:R-:W-:-:S04]  /*5270*/  USHF.R.U32.HI UR4, URZ, 0x4, UR4 ;  /* 0x000000043f047899 */ /* 0x000fc80008011604 */
[----:B------:R-:W-:Y:S01]  /*5280*/  ULOP3.LUT UR9, UR4, 0x3fff, URZ, 0xc0, !UPT ;  /* 0x00003fff04097892 */ /* 0x000fe2000f8ec03f */
[----:B------:R-:W-:Y:S02]  /*5290*/  WARPGROUP.DEPBAR.LE gsb0, 0x0 ;  /* 0x00008000000079c5 */ /* 0x000fe40000010000 */
[----:B------:R1:W-:Y:S06]  /*52a0*/  MEMBAR.ALL.CTA ;  /* 0x0000000000007992 */ /* 0x0003ec0000008000 */
[----:B-1----:R-:W1:Y:S02]  /*52b0*/  FENCE.VIEW.ASYNC.S ;  /* 0x00000000000073c6 */ /* 0x002e640000000000 */
[----:B-1----:R-:W-:Y:S06]  /*52c0*/  BAR.SYNC.DEFER_BLOCKING 0x9, 0x100 ;  /* 0x0244000000007b1d */ /* 0x002fec0000010000 */
[----:B------:R-:W-:Y:S01]  /*52d0*/  UMOV UR4, UR8 ;  /* 0x0000000800047c82 */ /* 0x000fe20008000000 */
[----:B------:R-:W-:Y:S01]  /*52e0*/  UMOV UR5, 0x40000040 ;  /* 0x4000004000057882 */ /* 0x000fe20000000000 */
[----:B------:R-:W-:Y:S01]  /*52f0*/  UMOV UR6, UR9 ;  /* 0x0000000900067c82 */ /* 0x000fe20008000000 */
[----:B------:R-:W-:Y:S01]  /*5300*/  UMOV UR7, 0x40000040 ;  /* 0x4000004000077882 */ /* 0x000fe20000000000 */
[----:B------:R-:W-:-:S06]  /*5310*/  WARPGROUP.ARRIVE ;  /* 0x00000000000079c5 */ /* 0x000fcc0000000000 */
[----:B------:R-:W-:Y:S01]  /*5320*/  HGMMA.64x64x16.F32.BF16 R24, gdesc[UR4].tnspB, RZ, !UPT, gsb0 ;  /* 0x40e00000041879f0 */ /* 0x000fe2000c0018ff */
[----:B------:R-:W-:Y:S02]  /*5330*/  UIADD3 UR4, UR8, 0x2, URZ ;  /* 0x0000000208047890 */ /* 0x000fe4000fffe03f */
[----:B------:R-:W-:Y:S01]  /*5340*/  UIADD3 UR6, UR9, 0x80, URZ ;  /* 0x0000008009067890 */ /* 0x000fe2000fffe03f */
[----:B------:R-:W-:Y:S01]  /*5350*/  UMOV UR5, 0x40000040 ;  /* 0x4000004000057882 */ /* 0x000fe20000000000 */
[----:B------:R-:W-:Y:S01]  /*5360*/  UMOV UR7, 0x40000040 ;  /* 0x4000004000077882 */ /* 0x000fe20000000000 */
[----:B------:R-:W-:Y:S02]  /*5370*/  WARPGROUP.DEPBAR.LE gsb0, 0x0 ;  /* 0x00008000000079c5 */ /* 0x000fe40000010000 */
[----:B------:R-:W-:-:S06]  /*5380*/  WARPGROUP.ARRIVE ;  /* 0x00000000000079c5 */ /* 0x000fcc0000000000 */
[----:B------:R-:W-:Y:S01]  /*5390*/  HGMMA.64x64x16.F32.BF16 R24, gdesc[UR4].tnspB, R24, gsb0 ;  /* 0x40e00000041879f0 */ /* 0x000fe20008001818 */
        /* <DEDUP_REMOVED lines=41> */
[----:B------:R-:W-:Y:S03]  /*5630*/  HGMMA.64x64x16.F32.BF16 R24, gdesc[UR4].tnspB, R24, gsb0 ;  /* 0x40e00000041879f0 */ /* 0x000fe60008001818 */
[----:B------:R-:W-:Y:S02]  /*5640*/  WARPGROUP.DEPBAR.LE gsb0, 0x0 ;  /* 0x00008000000079c5 */ /* 0x000fe40000010000 */
[----:B----4-:R-:W-:Y:S05]  /*5650*/  @!P0 BRA `(.L_x_24) ;  /* 0x0000000000048947 */ /* 0x010fea0003800000 */
[----:B------:R-:W-:Y:S01]  /*5660*/  BPT.TRAP 0x1 ;  /* 0x000000040000795c */ /* 0x000fe20000300000 */
.L_x_24:
[----:B-----5:R-:W-:Y:S01]  /*5670*/  IMAD R0, R5, 0x400, R0 ;  /* 0x0000040005007824 */ /* 0x020fe200078e0200 */
[----:B------:R-:W-:Y:S01]  /*5680*/  UMOV UR7, 0x40000040 ;  /* 0x4000004000077882 */ /* 0x000fe20000000000 */
[----:B------:R-:W1:Y:S03]  /*5690*/  S2R R13, SR_TID.X ;  /* 0x00000000000d7919 */ /* 0x000e660000002100 */
[----:B------:R-:W-:Y:S02]  /*56a0*/  R2UR UR4, R0 ;  /* 0x00000000000472ca */ /* 0x000fe400000e0000 */
[----:B------:R-:W-:-:S04]  /*56b0*/  IADD3 R0, R3, 0x30c40, RZ ;  /* 0x00030c4003007810 */ /* 0x000fc80007ffe0ff */
[----:B------:R-:W-:-:S04]  /*56c0*/  PRMT R0, RZ, 0x654, R0 ;  /* 0x00000654ff007816 */ /* 0x000fc80000000000 */
[----:B------:R2:W-:Y:S01]  /*56d0*/  SYNCS.ARRIVE.TRANS64.RED.A1T0 RZ, [R0+URZ], RZ ;  /* 0x000000ff00ff79a7 */ /* 0x0005e2000810043f */
[----:B------:R-:W-:Y:S02]  /*56e0*/  WARPGROUP.ARRIVE ;  /* 0x00000000000079c5 */ /* 0x000fe40000000000 */
[----:B------:R-:W-:-:S04]  /*56f0*/  UMOV UR6, UR4 ;  /* 0x0000000400067c82 */ /* 0x000fc80008000000 */
[----:B------:R-:W-:Y:S01]  /*5700*/  HGMMA.64x64x16.F32.BF16 R168, R84, gdesc[UR4].tnspB, R168, gsb0 ;  /* 0x40e0000454a87df0 */ /* 0x000fe200080018a8 */
[----:B------:R-:W-:Y:S01]  /*5710*/  UIADD3 UR6, UR4, 0x80, URZ ;  /* 0x0000008004067890 */ /* 0x000fe2000fffe03f */
[----:B------:R-:W-:Y:S01]  /*5720*/  UMOV UR7, 0x40000040 ;  /* 0x4000004000077882 */ /* 0x000fe20000000000 */
[----:B-1----:R-:W-:-:S05]  /*5730*/  SHF.R.U32.HI R14, RZ, 0x7, R13 ;  /* 0x00000007ff0e7819 */ /* 0x002fca000001160d */
[C---:B------:R-:W-:Y:S02]  /*5740*/  VIADD R13, R14.reuse, 0x9 ;  /* 0x000000090e0d7836 */ /* 0x040fe40000000000 */
[----:B--2---:R-:W-:Y:S01]  /*5750*/  VIADD R0, R14, 0xc ;  /* 0x0000000c0e007836 */ /* 0x004fe20000000000 */
[----:B------:R-:W-:Y:S02]  /*5760*/  WARPGROUP.DEPBAR.LE gsb0, 0x0 ;  /* 0x00008000000079c5 */ /* 0x000fe40000010000 */
[----:B------:R-:W-:-:S06]  /*5770*/  WARPGROUP.ARRIVE ;  /* 0x00000000000079c5 */ /* 0x000fcc0000000000 */
[----:B------:R-:W-:Y:S01]  /*5780*/  HGMMA.64x64x16.F32.BF16 R168, R80, gdesc[UR4].tnspB, R168, gsb0 ;  /* 0x40e0000450a87df0 */ /* 0x000fe200080018a8 */
[----:B------:R-:W-:Y:S01]  /*5790*/  UIADD3 UR6, UR4, 0x100, URZ ;  /* 0x0000010004067890 */ /* 0x000fe2000fffe03f */
[----:B------:R-:W-:Y:S01]  /*57a0*/  UMOV UR7, 0x40000040 ;  /* 0x4000004000077882 */ /* 0x000fe20000000000 */
        /* <DEDUP_REMOVED lines=20> */
[----:B------:R-:W-:Y:S01]  /*58f0*/  UIADD3 UR4, UR4, 0x380, URZ ;  /* 0x0000038004047890 */ /* 0x000fe2000fffe03f */
[----:B------:R-:W-:Y:S02]  /*5900*/  WARPGROUP.DEPBAR.LE gsb0, 0x0 ;  /* 0x00008000000079c5 */ /* 0x000fe40000010000 */
[----:B------:R-:W-:-:S06]  /*5910*/  WARPGROUP.ARRIVE ;  /* 0x00000000000079c5 */ /* 0x000fcc0000000000 */
[----:B------:R-:W-:Y:S01]  /*5920*/  HGMMA.64x64x16.F32.BF16 R168, R60, gdesc[UR4].tnspB, R168, gsb0 ;  /* 0x40e000043ca87df0 */ /* 0x000fe200080018a8 */
[----:B------:R-:W-:Y:S01]  /*5930*/  UMOV UR6, UR4 ;  /* 0x0000000400067c82 */ /* 0x000fe20008000000 */
[----:B------:R-:W-:Y:S01]  /*5940*/  UMOV UR7, 0x40000040 ;  /* 0x4000004000077882 */ /* 0x000fe20000000000 */
[----:B------:R-:W-:Y:S02]  /*5950*/  WARPGROUP.DEPBAR.LE gsb0, 0x0 ;  /* 0x00008000000079c5 */ /* 0x000fe40000010000 */
[----:B------:R-:W-:-:S06]  /*5960*/  WARPGROUP.ARRIVE ;  /* 0x00000000000079c5 */ /* 0x000fcc0000000000 */
[----:B------:R-:W-:Y:S03]  /*5970*/  HGMMA.64x64x16.F32.BF16 R168, R56, gdesc[UR4].tnspB, R168, gsb0 ;  /* 0x40e0000438a87df0 */ /* 0x000fe600080018a8 */
[----:B------:R-:W-:Y:S02]  /*5980*/  WARPGROUP.DEPBAR.LE gsb0, 0x0 ;  /* 0x00008000000079c5 */ /* 0x000fe40000010000 */
[----:B------:R1:W-:Y:S06]  /*5990*/  BAR.SYNC.DEFER_BLOCKING R13, 0xa0 ;  /* 0x0002800d0000751d */ /* 0x0003ec0000010000 */
[----:B------:R1:W-:Y:S04]  /*59a0*/  STS.128 [R4+0x8000], R24 ;  /* 0x0080001804007388 */ /* 0x0003e80000000c00 */
[----:B------:R1:W-:Y:S04]  /*59b0*/  STS.128 [R4+0x8800], R28 ;  /* 0x0088001c04007388 */ /* 0x0003e80000000c00 */
[----:B------:R1:W-:Y:S04]  /*59c0*/  STS.128 [R4+0x9000], R32 ;  /* 0x0090002004007388 */ /* 0x0003e80000000c00 */
[----:B------:R1:W-:Y:S04]  /*59d0*/  STS.128 [R4+0x9800], R36 ;  /* 0x0098002404007388 */ /* 0x0003e80000000c00 */
[----:B------:R1:W-:Y:S04]  /*59e0*/  STS.128 [R4+0xa000], R40 ;  /* 0x00a0002804007388 */ /* 0x0003e80000000c00 */
[----:B------:R1:W-:Y:S04]  /*59f0*/  STS.128 [R4+0xa800], R44 ;  /* 0x00a8002c04007388 */ /* 0x0003e80000000c00 */
[----:B------:R1:W-:Y:S04]  /*5a00*/  STS.128 [R4+0xb000], R48 ;  /* 0x00b0003004007388 */ /* 0x0003e80000000c00 */
[----:B------:R1:W-:Y:S01]  /*5a10*/  STS.128 [R4+0xb800], R52 ;  /* 0x00b8003404007388 */ /* 0x0003e20000000c00 */
[----:B------:R-:W-:Y:S01]  /*5a20*/  @!PT LDS RZ, [RZ] ;  /* 0x00000000fffff984 */ /* 0x000fe20000000800 */
[----:B------:R-:W-:Y:S01]  /*5a30*/  @!PT LDS RZ, [RZ] ;  /* 0x00000000fffff984 */ /* 0x000fe20000000800 */
[----:B------:R-:W-:Y:S01]  /*5a40*/  @!PT LDS RZ, [RZ] ;  /* 0x00000000fffff984 */ /* 0x000fe20000000800 */
[----:B------:R-:W-:Y:S01]  /*5a50*/  @!PT LDS RZ, [RZ] ;  /* 0x00000000fffff984 */ /* 0x000fe20000000800 */
[----:B------:R2:W-:Y:S06]  /*5a60*/  MEMBAR.ALL.CTA ;  /* 0x0000000000007992 */ /* 0x0005ec0000008000 */
[----:B--2---:R-:W2:Y:S02]  /*5a70*/  FENCE.VIEW.ASYNC.S ;  /* 0x00000000000073c6 */ /* 0x004ea40000000000 */
[----:B--2---:R1:W-:Y:S06]  /*5a80*/  BAR.ARV R0, 0xa0 ;  /* 0x000280000000751d */ /* 0x0043ec0000002000 */
[----:B------:R-:W-:Y:S05]  /*5a90*/  @!P0 BRA `(.L_x_25) ;  /* 0x0000000000048947 */ /* 0x000fea0003800000 */
[----:B------:R-:W-:Y:S01]  /*5aa0*/  BPT.TRAP 0x1 ;  /* 0x000000040000795c */ /* 0x000fe20000300000 */
.L_x_25:
[----:B-1----:R-:W2:Y:S01]  /*5ab0*/  LDL R0, [R1] ;  /* 0x0000000001007983 */ /* 0x002ea20000100800 */
[----:B------:R-:W-:Y:S01]  /*5ac0*/  VIADD R7, R7, 0x1 ;  /* 0x0000000107077836 */ /* 0x000fe20000000000 */
[----:B------:R-:W-:Y:S01]  /*5ad0*/  IADD3 R3, R3, 0x30c20, RZ ;  /* 0x00030c2003037810 */ /* 0x000fe20007ffe0ff */
[----:B------:R-:W-:-:S03]  /*5ae0*/  VIADD R5, R5, 0x1 ;  /* 0x0000000105057836 */ /* 0x000fc60000000000 */
[----:B------:R-:W-:Y:S02]  /*5af0*/  PRMT R3, RZ, 0x654, R3 ;  /* 0x00000654ff037816 */ /* 0x000fe40000000003 */
[C---:B------:R-:W-:Y:S02]  /*5b00*/  ISETP.NE.AND P0, PT, R5.reuse, 0x2, PT ;  /* 0x000000020500780c */ /* 0x040fe40003f05270 */
[----:B------:R1:W-:Y:S02]  /*5b10*/  SYNCS.ARRIVE.TRANS64.RED.A1T0 RZ, [R3+URZ], RZ ;  /* 0x000000ff03ff79a7 */ /* 0x0003e4000810043f */
[----:B------:R-:W-:Y:S02]  /*5b20*/  SEL R5, R5, RZ, P0 ;  /* 0x000000ff05057207 */ /* 0x000fe40000000000 */
[----:B-1----:R-:W-:-:S04]  /*5b30*/  SEL R3, RZ, 0x1, P0 ;  /* 0x00000001ff037807 */ /* 0x002fc80000000000 */
[----:B------:R-:W-:Y:S02]  /*5b40*/  LOP3.LUT R6, R6, R3, RZ, 0x3c, !PT ;  /* 0x0000000306067212 */ /* 0x000fe400078e3cff */
[----:B--2---:R-:W-:-:S13]  /*5b50*/  ISETP.GE.AND P1, PT, R7, R0, PT ;  /* 0x000000000700720c */ /* 0x004fda0003f26270 */
[----:B------:R-:W-:Y:S05]  /*5b60*/  @!P1 BRA `(.L_x_26) ;  /* 0xffffffb800549947 */ /* 0x000fea000383ffff */
.L_x_15:
[----:B------:R-:W-:Y:S01]  /*5b70*/  LOP3.LUT P0, RZ, R2, 0x3ff, RZ, 0xc0, !PT ;  /* 0x000003ff02ff7812 */ /* 0x000fe2000780c0ff */
[----:B------:R-:W-:Y:S02]  /*5b80*/  ULDC UR4, c[0x0][0x740] ;  /* 0x0001d00000047ab9 */ /* 0x000fe40000000800 */
[----:B------:R-:W-:Y:S01]  /*5b90*/  FMUL.FTZ R168, R168, UR4 ;  /* 0x00000004a8a87c20 */ /* 0x000fe20008410000 */
        /* <DEDUP_REMOVED lines=31> */
[----:B------:R-:W-:Y:S06]  /*5d90*/  @!P0 BRA `(.L_x_27) ;  /* 0x0000000000408947 */ /* 0x000fec0003800000 */
[----:B------:R-:W-:Y:S01]  /*5da0*/  MOV R0, 0x0 ;  /* 0x0000000000007802 */ /* 0x000fe20000000f00 */
[----:B------:R-:W-:Y:S01]  /*5db0*/  ULDC.64 UR4, c[0x4][0x90] ;  /* 0x0100240000047ab9 */ /* 0x000fe20000000a00 */
[----:B------:R-:W-:Y:S01]  /*5dc0*/  ULDC.64 UR6, c[0x4][0x98] ;  /* 0x0100260000067ab9 */ /* 0x000fe20000000a00 */
[----:B------:R-:W-:Y:S01]  /*5dd0*/  MOV R4, UR4 ;  /* 0x0000000400047c02 */ /* 0x000fe20008000f00 */
[----:B------:R3:W4:Y:S01]  /*5de0*/  LDC.64 R14, c[0x4][R0] ;  /* 0x01000000000e7b82 */ /* 0x0007220000000a00 */
        /* <DEDUP_REMOVED lines=8> */
[----:B-1-3--:R-:W-:-:S07]  /*5e70*/  IMAD.MOV.U32 R13, RZ, RZ, RZ ;  /* 0x000000ffff0d7224 */ /* 0x00afce00078e00ff */
[----:B------:R-:W-:-:S07]  /*5e80*/  LEPC R20, `(.L_x_27) ;  /* 0x000000001014794e */ /* 0x000fce0000000000 */
[----:B--2-4-:R-:W-:Y:S05]  /*5e90*/  CALL.ABS.NOINC R14 ;  /* 0x000000000e007343 */ /* 0x014fea0003c00000 */
.L_x_27:
[----:B------:R-:W-:-:S04]  /*5ea0*/  IADD3 R22, R2, 0x4000, RZ ;  /* 0x0000400002167810 */ /* 0x000fc80007ffe0ff */
[----:B------:R-:W-:-:S13]  /*5eb0*/  LOP3.LUT P0, RZ, R22, 0x3ff, RZ, 0xc0, !PT ;  /* 0x000003ff16ff7812 */ /* 0x000fda000780c0ff */
[----:B------:R-:W-:Y:S05]  /*5ec0*/  @!P0 BRA `(.L_x_28) ;  /* 0x0000000000408947 */ /* 0x000fea0003800000 */
[----:B------:R-:W-:Y:S01]  /*5ed0*/  MOV R0, 0x0 ;  /* 0x0000000000007802 */ /* 0x000fe20000000f00 */
[----:B------:R-:W-:Y:S01]  /*5ee0*/  ULDC.64 UR4, c[0x4][0x90] ;  /* 0x0100240000047ab9 */ /* 0x000fe20000000a00 */
[----:B------:R-:W-:Y:S01]  /*5ef0*/  ULDC.64 UR6, c[0x4][0x18] ;  /* 0x0100060000067ab9 */ /* 0x000fe20000000a00 */
[----:B------:R-:W-:Y:S01]  /*5f00*/  IMAD.U32 R4, RZ, RZ, UR4 ;  /* 0x00000004ff047e24 */ /* 0x000fe2000f8e00ff */
[----:B------:R3:W4:Y:S01]  /*5f10*/  LDC.64 R14, c[0x4][R0] ;  /* 0x01000000000e7b82 */ /* 0x0007220000000a00 */
[----:B------:R-:W-:Y:S01]  /*5f20*/  IMAD.U32 R5, RZ, RZ, UR5 ;  /* 0x00000005ff057e24 */ /* 0x000fe2000f8e00ff */
[----:B------:R-:W-:Y:S01]  /*5f30*/  ULDC.64 UR4, c[0x4][0x98] ;  /* 0x0100260000047ab9 */ /* 0x000fe20000000a00 */
[----:B------:R-:W-:Y:S01]  /*5f40*/  IMAD.U32 R10, RZ, RZ, UR6 ;  /* 0x00000006ff0a7e24 */ /* 0x000fe2000f8e00ff */
[----:B------:R-:W-:Y:S01]  /*5f50*/  MOV R6, UR4 ;  /* 0x0000000400067c02 */ /* 0x000fe20008000f00 */
[----:B------:R-:W-:Y:S01]  /*5f60*/  IMAD.U32 R7, RZ, RZ, UR5 ;  /* 0x00000005ff077e24 */ /* 0x000fe2000f8e00ff */
[----:B------:R-:W-:Y:S01]  /*5f70*/  MOV R11, UR7 ;  /* 0x00000007000b7c02 */ /* 0x000fe20008000f00 */
[----:B------:R-:W-:Y:S01]  /*5f80*/  IMAD.MOV.U32 R8, RZ, RZ, 0x70 ;  /* 0x00000070ff087424 */ /* 0x000fe200078e00ff */
[----:B-1----:R-:W-:Y:S01]  /*5f90*/  MOV R13, RZ ;  /* 0x000000ff000d7202 */ /* 0x002fe20000000f00 */
[----:B---3--:R-:W-:-:S07]  /*5fa0*/  IMAD.MOV.U32 R12, RZ, RZ, 0x1 ;  /* 0x00000001ff0c7424 */ /* 0x008fce00078e00ff */
[----:B------:R-:W-:-:S07]  /*5fb0*/  LEPC R20, `(.L_x_28) ;  /* 0x000000001014794e */ /* 0x000fce0000000000 */
[----:B--2-4-:R-:W-:Y:S05]  /*5fc0*/  CALL.ABS.NOINC R14 ;  /* 0x000000000e007343 */ /* 0x014fea0003c00000 */
.L_x_28:
        /* <DEDUP_REMOVED lines=9> */
[----:B------:R-:W-:Y:S01]  /*6060*/  MOV R6, UR6 ;  /* 0x0000000600067c02 */ /* 0x000fe20008000f00 */
[----:B------:R-:W-:Y:S01]  /*6070*/  IMAD.U32 R7, RZ, RZ, UR7 ;  /* 0x00000007ff077e24 */ /* 0x000fe2000f8e00ff */
[----:B------:R-:W-:Y:S01]  /*6080*/  MOV R11, UR5 ;  /* 0x00000005000b7c02 */ /* 0x000fe20008000f00 */
[----:B------:R-:W-:Y:S01]  /*6090*/  IMAD.U32 R10, RZ, RZ, UR4 ;  /* 0x00000004ff0a7e24 */ /* 0x000fe2000f8e00ff */
[----:B-1----:R-:W-:Y:S01]  /*60a0*/  MOV R13, RZ ;  /* 0x000000ff000d7202 */ /* 0x002fe20000000f00 */
[----:B------:R-:W-:-:S02]  /*60b0*/  IMAD.MOV.U32 R8, RZ, RZ, 0x70 ;  /* 0x00000070ff087424 */ /* 0x000fc400078e00ff */
[----:B---3--:R-:W-:-:S07]  /*60c0*/  IMAD.MOV.U32 R12, RZ, RZ, 0x1 ;  /* 0x00000001ff0c7424 */ /* 0x008fce00078e00ff */
[----:B------:R-:W-:-:S07]  /*60d0*/  LEPC R20, `(.L_x_29) ;  /* 0x000000001014794e */ /* 0x000fce0000000000 */
[----:B--2-4-:R-:W-:Y:S05]  /*60e0*/  CALL.ABS.NOINC R14 ;  /* 0x000000000e007343 */ /* 0x014fea0003c00000 */
.L_x_29:
        /* <DEDUP_REMOVED lines=18> */
.L_x_30:
[----:B------:R-:W3:Y:S01]  /*6210*/  S2R R0, SR_TID.X ;  /* 0x0000000000007919 */ /* 0x000ee20000002100 */
[----:B------:R-:W-:Y:S02]  /*6220*/  F2FP.BF16.F32.PACK_AB R136, R137, R136 ;  /* 0x000000888988723e */ /* 0x000fe400000010ff */
[----:B------:R-:W-:Y:S01]  /*6230*/  F2FP.BF16.F32.PACK_AB R137, R139, R138 ;  /* 0x0000008a8b89723e */ /* 0x000fe200000010ff */
[----:B------:R-:W4:Y:S01]  /*6240*/  S2R R3, SR_TID.X ;  /* 0x0000000000037919 */ /* 0x000f220000002100 */
[----:B------:R-:W-:Y:S02]  /*6250*/  F2FP.BF16.F32.PACK_AB R144, R145, R144 ;  /* 0x000000909190723e */ /* 0x000fe400000010ff */
[----:B------:R-:W-:Y:S01]  /*6260*/  F2FP.BF16.F32.PACK_AB R138, R141, R140 ;  /* 0x0000008c8d8a723e */ /* 0x000fe200000010ff */
[----:B------:R-:W-:Y:S01]  /*6270*/  BAR.SYNC.DEFER_BLOCKING 0x1, 0x100 ;  /* 0x0044000000007b1d */ /* 0x000fe20000010000 */
        /* <DEDUP_REMOVED lines=11> */
[----:B------:R-:W-:Y:S01]  /*6330*/  F2FP.BF16.F32.PACK_AB R163, R167, R166 ;  /* 0x000000a6a7a3723e */ /* 0x000fe200000010ff */
[----:B---3--:R-:W-:Y:S01]  /*6340*/  VIADD R7, R0, 0xffffff80 ;  /* 0xffffff8000077836 */ /* 0x008fe20000000000 */
[----:B------:R-:W-:Y:S02]  /*6350*/  F2FP.BF16.F32.PACK_AB R8, R177, R176 ;  /* 0x000000b0b108723e */ /* 0x000fe400000010ff */
[----:B------:R-:W-:Y:S01]  /*6360*/  F2FP.BF16.F32.PACK_AB R10, R181, R180 ;  /* 0x000000b4b50a723e */ /* 0x000fe200000010ff */
[----:B----4-:R-:W-:Y:S01]  /*6370*/  VIADD R3, R3, 0xffffff80 ;  /* 0xffffff8003037836 */ /* 0x010fe20000000000 */
[----:B------:R-:W-:-:S02]  /*6380*/  SHF.R.S32.HI R4, RZ, 0x1f, R7 ;  /* 0x0000001fff047819 */ /* 0x000fc40000011407 */
[----:B------:R-:W-:Y:S02]  /*6390*/  F2FP.BF16.F32.PACK_AB R11, R183, R182 ;  /* 0x000000b6b70b723e */ /* 0x000fe400000010ff */
[----:B------:R-:W-:Y:S02]  /*63a0*/  LEA.HI R0, R4, R7, RZ, 0x4 ;  /* 0x0000000704007211 */ /* 0x000fe400078f20ff */
[----:B------:R-:W-:Y:S02]  /*63b0*/  SHF.R.S32.HI R6, RZ, 0x1f, R3 ;  /* 0x0000001fff067819 */ /* 0x000fe40000011403 */
[----:B------:R-:W-:Y:S02]  /*63c0*/  LOP3.LUT R0, R0, 0xfffffff0, RZ, 0xc0, !PT ;  /* 0xfffffff000007812 */ /* 0x000fe400078ec0ff */
[----:B------:R-:W-:Y:S02]  /*63d0*/  LEA.HI R6, R6, R3, RZ, 0x4 ;  /* 0x0000000306067211 */ /* 0x000fe400078f20ff */
[----:B------:R-:W-:-:S02]  /*63e0*/  IADD3 R0, R7, -R0, RZ ;  /* 0x8000000007007210 */ /* 0x000fc40007ffe0ff */
[----:B--2---:R-:W-:Y:S02]  /*63f0*/  SHF.R.S32.HI R9, RZ, 0x4, R6 ;  /* 0x00000004ff097819 */ /* 0x004fe40000011406 */
[----:B------:R-:W-:Y:S02]  /*6400*/  SHF.R.S32.HI R3, RZ, 0x1f, R0 ;  /* 0x0000001fff037819 */ /* 0x000fe40000011400 */
[----:B------:R-:W-:Y:S02]  /*6410*/  LEA.HI R6, R6, R9, RZ, 0x1 ;  /* 0x0000000906067211 */ /* 0x000fe400078f08ff */
[----:B------:R-:W-:Y:S02]  /*6420*/  LEA.HI R3, R3, R0, RZ, 0x3 ;  /* 0x0000000003037211 */ /* 0x000fe400078f18ff */
[----:B------:R-:W-:Y:S02]  /*6430*/  LOP3.LUT R6, R6, 0xfffffffe, RZ, 0xc0, !PT ;  /* 0xfffffffe06067812 */ /* 0x000fe400078ec0ff */
[C---:B------:R-:W-:Y:S01]  /*6440*/  LOP3.LUT R5, R3.reuse, 0xfffffff8, RZ, 0xc0, !PT ;  /* 0xfffffff803057812 */ /* 0x040fe200078ec0ff */
[----:B------:R-:W-:Y:S01]  /*6450*/  IMAD.SHL.U32 R3, R3, 0x40, RZ ;  /* 0x0000004003037824 */ /* 0x000fe200078e00ff */
[----:B------:R-:W-:Y:S01]  /*6460*/  LEA.HI R4, R4, R7, RZ, 0x5 ;  /* 0x0000000704047211 */ /* 0x000fe200078f28ff */
[----:B------:R-:W-:Y:S01]  /*6470*/  IMAD.IADD R6, R9, 0x1, -R6 ;  /* 0x0000000109067824 */ /* 0x000fe200078e0a06 */
[----:B------:R-:W-:Y:S01]  /*6480*/  F2FP.BF16.F32.PACK_AB R9, R179, R178 ;  /* 0x000000b2b309723e */ /* 0x000fe200000010ff */
[----:B------:R-:W-:Y:S01]  /*6490*/  IMAD.IADD R5, R0, 0x1, -R5 ;  /* 0x0000000100057824 */ /* 0x000fe200078e0a05 */
[----:B------:R-:W-:Y:S01]  /*64a0*/  SHF.R.S32.HI R22, RZ, 0x5, R4 ;  /* 0x00000005ff167819 */ /* 0x000fe20000011404 */
[----:B------:R-:W-:Y:S01]  /*64b0*/  IMAD.SHL.U32 R7, R6, 0x8, RZ ;  /* 0x0000000806077824 */ /* 0x000fe200078e00ff */
[----:B------:R-:W-:-:S02]  /*64c0*/  LOP3.LUT R3, R3, 0x7ffffe00, RZ, 0xc0, !PT ;  /* 0x7ffffe0003037812 */ /* 0x000fc400078ec0ff */
[C---:B------:R-:W-:Y:S02]  /*64d0*/  SHF.L.U32 R0, R5.reuse, 0x6, RZ ;  /* 0x0000000605007819 */ /* 0x040fe400000006ff */
[----:B------:R-:W-:Y:S02]  /*64e0*/  LEA R3, R22, R3, 0xa ;  /* 0x0000000316037211 */ /* 0x000fe400078e50ff */
[----:B------:R-:W-:Y:S01]  /*64f0*/  LOP3.LUT R0, R0, 0x1c0, RZ, 0xc0, !PT ;  /* 0x000001c000007812 */ /* 0x000fe200078ec0ff */
[----:B------:R-:W2:Y:S01]  /*6500*/  SHFL.IDX PT, R22, R22, RZ, 0x1f ;  /* 0x00001fff16167589 */ /* 0x000ea200000e0000 */
[----:B------:R-:W-:Y:S02]  /*6510*/  R2P PR, R5, 0x6 ;  /* 0x0000000605007804 */ /* 0x000fe40000000000 */
[----:B------:R-:W-:Y:S02]  /*6520*/  LOP3.LUT R7, R0, 0x8, R7, 0xf8, !PT ;  /* 0x0000000800077812 */ /* 0x000fe400078ef807 */
[----:B------:R-:W-:-:S02]  /*6530*/  SHF.R.U32.HI R0, RZ, 0x3, R0 ;  /* 0x00000003ff007819 */ /* 0x000fc40000011600 */
[----:B------:R-:W-:Y:S02]  /*6540*/  MOV R4, 0x40 ;  /* 0x0000004000047802 */ /* 0x000fe40000000f00 */
[----:B------:R-:W-:Y:S02]  /*6550*/  LOP3.LUT R0, R7, R0, RZ, 0x3c, !PT ;  /* 0x0000000007007212 */ /* 0x000fe400078e3cff */
[----:B------:R-:W-:Y:S02]  /*6560*/  SEL R4, R4, 0xffffffc0, !P2 ;  /* 0xffffffc004047807 */ /* 0x000fe40005000000 */
[----:B------:R-:W-:Y:S01]  /*6570*/  F2FP.BF16.F32.PACK_AB R5, R171, R170 ;  /* 0x000000aaab05723e */ /* 0x000fe200000010ff */
[----:B------:R-:W-:Y:S01]  /*6580*/  IMAD.IADD R3, R0, 0x1, R3 ;  /* 0x0000000100037824 */ /* 0x000fe200078e0203 */
[----:B------:R-:W-:Y:S01]  /*6590*/  F2FP.BF16.F32.PACK_AB R6, R173, R172 ;  /* 0x000000acad06723e */ /* 0x000fe200000010ff */
[----:B------:R-:W-:Y:S01]  /*65a0*/  IMAD.MOV.U32 R0, RZ, RZ, 0x20 ;  /* 0x00000020ff007424 */ /* 0x000fe200078e00ff */
[----:B------:R-:W-:Y:S01]  /*65b0*/  F2FP.BF16.F32.PACK_AB R7, R175, R174 ;  /* 0x000000aeaf07723e */ /* 0x000fe200000010ff */
[----:B------:R-:W-:Y:S01]  /*65c0*/  IMAD R3, R3, 0x2, R2 ;  /* 0x0000000203037824 */ /* 0x000fe200078e0202 */
[----:B------:R-:W-:-:S02]  /*65d0*/  F2FP.BF16.F32.PACK_AB R12, R185, R184 ;  /* 0x000000b8b90c723e */ /* 0x000fc400000010ff */
[----:B------:R-:W-:Y:S02]  /*65e0*/  SEL R0, R0, 0xffffffe0, !P1 ;  /* 0xffffffe000007807 */ /* 0x000fe40004800000 */
[--C-:B------:R-:W-:Y:S01]  /*65f0*/  IADD3 R21, R4, 0x4000, R3.reuse ;  /* 0x0000400004157810 */ /* 0x100fe20007ffe003 */
[----:B------:R3:W-:Y:S01]  /*6600*/  STSM.16.M88.4 [R3+0x4000], R136 ;  /* 0x0040008803007844 */ /* 0x0007e20000000200 */
[C---:B------:R-:W-:Y:S02]  /*6610*/  IADD3 R20, R0.reuse, 0x4000, R3 ;  /* 0x0000400000147810 */ /* 0x040fe40007ffe003 */
[----:B------:R-:W-:Y:S01]  /*6620*/  F2FP.BF16.F32.PACK_AB R4, R169, R168 ;  /* 0x000000a8a904723e */ /* 0x000fe200000010ff */
[----:B------:R-:W-:Y:S01]  /*6630*/  IMAD.IADD R0, R0, 0x1, R21 ;  /* 0x0000000100007824 */ /* 0x000fe200078e0215 */
[----:B-1----:R-:W-:Y:S01]  /*6640*/  F2FP.BF16.F32.PACK_AB R13, R187, R186 ;  /* 0x000000babb0d723e */ /* 0x002fe200000010ff */
[----:B------:R3:W-:Y:S01]  /*6650*/  STSM.16.M88.4 [R20], R144 ;  /* 0x0000009014007844 */ /* 0x0007e20000000200 */
[----:B------:R-:W-:-:S02]  /*6660*/  F2FP.BF16.F32.PACK_AB R14, R189, R188 ;  /* 0x000000bcbd0e723e */ /* 0x000fc400000010ff */
[----:B------:R-:W-:Y:S01]  /*6670*/  F2FP.BF16.F32.PACK_AB R15, R191, R190 ;  /* 0x000000bebf0f723e */ /* 0x000fe200000010ff */
[----:B------:R3:W-:Y:S01]  /*6680*/  STSM.16.M88.4 [R21], R152 ;  /* 0x0000009815007844 */ /* 0x0007e20000000200 */
[----:B------:R-:W-:Y:S02]  /*6690*/  F2FP.BF16.F32.PACK_AB R17, R18, R17 ;  /* 0x000000111211723e */ /* 0x000fe400000010ff */
[----:B------:R-:W-:Y:S01]  /*66a0*/  F2FP.BF16.F32.PACK_AB R16, R193, R16 ;  /* 0x00000010c110723e */ /* 0x000fe200000010ff */
[----:B------:R3:W-:Y:S01]  /*66b0*/  STSM.16.M88.4 [R0], R160 ;  /* 0x000000a000007844 */ /* 0x0007e20000000200 */
[----:B------:R-:W-:Y:S02]  /*66c0*/  F2FP.BF16.F32.PACK_AB R18, R197, R196 ;  /* 0x000000c4c512723e */ /* 0x000fe400000010ff */
[----:B------:R-:W-:Y:S01]  /*66d0*/  F2FP.BF16.F32.PACK_AB R19, R24, R19 ;  /* 0x000000131813723e */ /* 0x000fe200000010ff */
[----:B------:R3:W-:Y:S01]  /*66e0*/  STSM.16.M88.4 [R3], R4 ;  /* 0x0000000403007844 */ /* 0x0007e20000000200 */
[----:B--2---:R-:W-:-:S03]  /*66f0*/  ISETP.NE.AND P0, PT, R22, 0x7, PT ;  /* 0x000000071600780c */ /* 0x004fc60003f05270 */
[----:B------:R3:W-:Y:S04]  /*6700*/  STSM.16.M88.4 [R20+-0x4000], R8 ;  /* 0xffc0000814007844 */ /* 0x0007e80000000200 */
[----:B------:R3:W-:Y:S04]  /*6710*/  STSM.16.M88.4 [R21+-0x4000], R12 ;  /* 0xffc0000c15007844 */ /* 0x0007e80000000200 */
[----:B------:R3:W-:Y:S01]  /*6720*/  STSM.16.M88.4 [R0+-0x4000], R16 ;  /* 0xffc0001000007844 */ /* 0x0007e20000000200 */
[----:B------:R-:W-:Y:S01]  /*6730*/  @!PT LDS RZ, [RZ] ;  /* 0x00000000fffff984 */ /* 0x000fe20000000800 */
[----:B------:R-:W-:Y:S01]  /*6740*/  @!PT LDS RZ, [RZ] ;  /* 0x00000000fffff984 */ /* 0x000fe20000000800 */
[----:B------:R-:W-:Y:S01]  /*6750*/  @!PT LDS RZ, [RZ] ;  /* 0x00000000fffff984 */ /* 0x000fe20000000800 */
[----:B------:R1:W-:Y:S06]  /*6760*/  MEMBAR.ALL.CTA ;  /* 0x0000000000007992 */ /* 0x0003ec0000008000 */
[----:B-1----:R-:W1:Y:S02]  /*6770*/  FENCE.VIEW.ASYNC.S ;  /* 0x00000000000073c6 */ /* 0x002e640000000000 */
[----:B-1----:R-:W-:Y:S06]  /*6780*/  BAR.ARV 0x1, 0x120 ;  /* 0x0044800000007b1d */ /* 0x002fec0000002000 */
[----:B------:R-:W-:Y:S05]  /*6790*/  @P0 BRA `(.L_x_31) ;  /* 0x0000000000540947 */ /* 0x000fea0003800000 */
[----:B------:R-:W-:Y:S01]  /*67a0*/  BAR.SYNC.DEFER_BLOCKING 0x1, 0x120 ;  /* 0x0044800000007b1d */ /* 0x000fe20000010000 */
[----:B------:R-:W-:-:S05]  /*67b0*/  ELECT P0, URZ, PT ;  /* 0x00000000003f782f */ /* 0x000fca0003800000 */
[----:B------:R-:W-:Y:S08]  /*67c0*/  BSSY B0, `(.L_x_31) ;  /* 0x0000012000007945 */ /* 0x000ff00003800000 */
[----:B------:R-:W-:Y:S05]  /*67d0*/  @!P0 BRA `(.L_x_32) ;  /* 0x0000000000408947 */ /* 0x000fea0003800000 */
[----:B------:R-:W1:Y:S01]  /*67e0*/  S2UR UR10, SR_CTAID.X ;  /* 0x00000000000a79c3 */ /* 0x000e620000002500 */
[----:B------:R-:W-:Y:S01]  /*67f0*/  R2UR UR6, R2 ;  /* 0x00000000020672ca */ /* 0x000fe200000e0000 */
[----:B------:R-:W-:Y:S01]  /*6800*/  ULDC.64 UR14, c[0x0][0x198] ;  /* 0x00006600000e7ab9 */ /* 0x000fe20000000a00 */
[----:B------:R-:W-:Y:S01]  /*6810*/  UMOV UR9, URZ ;  /* 0x0000003f00097c82 */ /* 0x000fe20008000000 */
[----:B------:R-:W-:Y:S02]  /*6820*/  UIADD3 UR4, UP0, UR14, 0x770, URZ ;  /* 0x000007700e047890 */ /* 0x000fe4000ff1e03f */
[----:B------:R-:W-:Y:S02]  /*6830*/  UIADD3 UR14, UP1, UR14, 0x670, URZ ;  /* 0x000006700e0e7890 */ /* 0x000fe4000ff3e03f */
[----:B------:R-:W-:Y:S01]  /*6840*/  S2UR UR12, SR_CTAID.Z ;  /* 0x00000000000c79c3 */ /* 0x000fe20000002700 */
[----:B------:R-:W-:Y:S02]  /*6850*/  UIADD3.X UR5, URZ, UR15, URZ, UP0, !UPT ;  /* 0x0000000f3f057290 */ /* 0x000fe400087fe43f */
[----:B------:R-:W-:-:S03]  /*6860*/  UIADD3.X UR15, URZ, UR15, URZ, UP1, !UPT ;  /* 0x0000000f3f0f7290 */ /* 0x000fc60008ffe43f */
[----:B------:R-:W-:Y:S02]  /*6870*/  UIADD3 UR8, UR6, 0x4000, URZ ;  /* 0x0000400006087890 */ /* 0x000fe4000fffe03f */
[----:B------:R-:W2:Y:S01]  /*6880*/  S2UR UR11, SR_CTAID.Y ;  /* 0x00000000000b79c3 */ /* 0x000ea20000002600 */
[----:B-1----:R-:W-:-:S09]  /*6890*/  USHF.L.U32 UR10, UR10, 0x7, URZ ;  /* 0x000000070a0a7899 */ /* 0x002fd2000800063f */
[----:B--2---:R1:W-:Y:S02]  /*68a0*/  UTMASTG.4D [UR8], [UR4] ;  /* 0x00000008040073b5 */ /* 0x0043e40008018000 */
[----:B-1----:R-:W-:Y:S02]  /*68b0*/  UMOV UR8, UR6 ;  /* 0x0000000600087c82 */ /* 0x002fe40008000000 */
[----:B------:R1:W-:Y:S02]  /*68c0*/  UTMASTG.4D [UR8], [UR14] ;  /* 0x000000080e0073b5 */ /* 0x0003e40008018000 */
[----:B-1----:R0:W-:Y:S02]  /*68d0*/  UTMACMDFLUSH ;  /* 0x00000000000079b7 */ /* 0x0021e40000000000 */
.L_x_32:
[----:B------:R-:W-:Y:S05]  /*68e0*/  BSYNC B0 ;  /* 0x0000000000007941 */ /* 0x000fea0003800000 */
.L_x_31:
[----:B------:R-:W-:-:S04]  /*68f0*/  DEPBAR.LE SB0, 0x0 ;  /* 0x000080000000791a */ /* 0x000fc80000000000 */
[----:B------:R-:W-:Y:S05]  /*6900*/  BRA `(.L_x_7) ;  /* 0x00000024000c7947 */ /* 0x000fea0003800000 */
.L_x_5:
[----:B------:R-:W-:-:S08]  /*6910*/  NOP ;  /* 0x0000000000007918 */ /* 0x000fd00000000000 */
[----:B------:R-:W1:-:S00]  /*6920*/  USETMAXREG.DEALLOC.CTAPOOL 0x18 ;  /* 0x00000018000079c8 */ /* 0x000e4000080e0500 */
[----:B-1----:R-:W-:Y:S02]  /*6930*/  LOP3.LUT R2, R0, 0x3, RZ, 0xc0, !PT ;  /* 0x0000000300027812 */ /* 0x002fe400078ec0ff */
[----:B------:R-:W-:-:S04]  /*6940*/  MOV R0, RZ ;  /* 0x000000ff00007202 */ /* 0x000fc80000000f00 */
[----:B------:R-:W1:Y:S02]  /*6950*/  SHFL.IDX PT, R2, R2, RZ, 0x1f ;  /* 0x00001fff02027589 */ /* 0x000e6400000e0000 */
[----:B-1----:R-:W-:-:S13]  /*6960*/  ISETP.NE.AND P0, PT, R2, RZ, PT ;  /* 0x000000ff0200720c */ /* 0x002fda0003f05270 */
[----:B------:R-:W-:Y:S05]  /*6970*/  @!P0 BRA `(.L_x_33) ;  /* 0x0000000800b08947 */ /* 0x000fea0003800000 */
[----:B------:R-:W-:-:S13]  /*6980*/  ISETP.NE.AND P0, PT, R2, 0x1, PT ;  /* 0x000000010200780c */ /* 0x000fda0003f05270 */
[----:B------:R-:W-:Y:S05]  /*6990*/  @P0 BRA `(.L_x_7) ;  /* 0x0000002000e80947 */ /* 0x000fea0003800000 */
[----:B------:R-:W1:Y:S02]  /*69a0*/  S2UR UR11, SR_CTAID.Z ;  /* 0x00000000000b79c3 */ /* 0x000e640000002700 */
[----:B-1----:R-:W-:-:S13]  /*69b0*/  ISETP.LE.AND P0, PT, RZ, UR11, PT ;  /* 0x0000000bff007c0c */ /* 0x002fda000bf03270 */
[----:B------:R-:W-:Y:S05]  /*69c0*/  @!P0 BRA `(.L_x_7) ;  /* 0x0000002000dc8947 */ /* 0x000fea0003800000 */
[----:B------:R-:W1:Y:S01]  /*69d0*/  S2UR UR7, SR_CTAID.Y ;  /* 0x00000000000779c3 */ /* 0x000e620000002600 */
[----:B------:R-:W-:Y:S01]  /*69e0*/  ULDC.64 UR8, c[0x0][0x2d8] ;  /* 0x0000b60000087ab9 */ /* 0x000fe20000000a00 */
[----:B------:R-:W-:-:S06]  /*69f0*/  ELECT P0, URZ, PT ;  /* 0x00000000003f782f */ /* 0x000fcc0003800000 */
[----:B------:R-:W2:Y:S01]  /*6a00*/  LDC R2, c[0x0][0x280] ;  /* 0x0000a000ff027b82 */ /* 0x000ea20000000800 */
[----:B-1----:R-:W-:-:S04]  /*6a10*/  USHF.R.S32.HI UR4, URZ, 0x1f, UR7 ;  /* 0x0000001f3f047899 */ /* 0x002fc80008011407 */
[----:B------:R-:W-:Y:S02]  /*6a20*/  UIMAD UR6, UR4, UR8, URZ ;  /* 0x00000008040672a4 */ /* 0x000fe4000f8e023f */
[----:B------:R-:W-:Y:S01]  /*6a30*/  UIMAD.WIDE.U32 UR4, UR7, UR8, URZ ;  /* 0x00000008070472a5 */ /* 0x000fe2000f8e003f */
[----:B--2---:R-:W-:Y:S01]  /*6a40*/  ISETP.GE.AND P1, PT, R2, 0x1, PT ;  /* 0x000000010200780c */ /* 0x004fe20003f26270 */
[----:B------:R-:W-:Y:S02]  /*6a50*/  UIMAD UR7, UR7, UR9, UR6 ;  /* 0x00000009070772a4 */ /* 0x000fe4000f8e0206 */
[----:B------:R-:W-:Y:S01]  /*6a60*/  USHF.R.S32.HI UR6, URZ, 0x1f, UR11 ;  /* 0x0000001f3f067899 */ /* 0x000fe2000801140b */
[----:B------:R-:W-:Y:S01]  /*6a70*/  ULDC.64 UR8, c[0x0][0x2e0] ;  /* 0x0000b80000087ab9 */ /* 0x000fe20000000a00 */
[----:B------:R-:W-:Y:S02]  /*6a80*/  UIADD3 UR5, UR5, UR7, URZ ;  /* 0x0000000705057290 */ /* 0x000fe4000fffe03f */
[----:B------:R-:W-:-:S04]  /*6a90*/  UIMAD UR6, UR6, UR8, URZ ;  /* 0x00000008060672a4 */ /* 0x000fc8000f8e023f */
[----:B------:R-:W-:Y:S02]  /*6aa0*/  UIMAD UR10, UR11, UR9, UR6 ;  /* 0x000000090b0a72a4 */ /* 0x000fe4000f8e0206 */
[----:B------:R-:W-:Y:S01]  /*6ab0*/  UIMAD.WIDE.U32 UR6, UR11, UR8, UR4 ;  /* 0x000000080b0672a5 */ /* 0x000fe2000f8e0004 */
[----:B------:R-:W-:Y:S11]  /*6ac0*/  @!P1 BRA `(.L_x_7) ;  /* 0x00000020009c9947 */ /* 0x000ff60003800000 */
[C---:B------:R-:W-:Y:S01]  /*6ad0*/  VIADD R0, R2.reuse, 0x7f ;  /* 0x0000007f02007836 */ /* 0x040fe20000000000 */
[----:B------:R-:W-:Y:S01]  /*6ae0*/  ISETP.GE.AND P1, PT, R2, 0x81, PT ;  /* 0x000000810200780c */ /* 0x000fe20003f26270 */
[----:B------:R-:W-:Y:S01]  /*6af0*/  UIADD3 UR10, UR7, UR10, URZ ;  /* 0x0000000a070a7290 */ /* 0x000fe2000fffe03f */
[----:B------:R-:W-:Y:S02]  /*6b00*/  UMOV UR5, URZ ;  /* 0x0000003f00057c82 */ /* 0x000fe40008000000 */
[----:B------:R-:W-:-:S04]  /*6b10*/  SHF.R.S32.HI R3, RZ, 0x1f, R0 ;  /* 0x0000001fff037819 */ /* 0x000fc80000011400 */
[----:B------:R-:W-:-:S04]  /*6b20*/  LEA.HI R3, R3, R0, RZ, 0x7 ;  /* 0x0000000003037211 */ /* 0x000fc800078f38ff */
[----:B------:R-:W-:-:S04]  /*6b30*/  SHF.R.S32.HI R0, RZ, 0x7, R3 ;  /* 0x00000007ff007819 */ /* 0x000fc80000011403 */
[----:B------:R-:W-:-:S04]  /*6b40*/  VIMNMX R0, R0, 0x1, !PT ;  /* 0x0000000100007848 */ /* 0x000fc80007fe0100 */
[----:B------:R-:W-:Y:S01]  /*6b50*/  LOP3.LUT R3, R0, 0x1, RZ, 0xc0, !PT ;  /* 0x0000000100037812 */ /* 0x000fe200078ec0ff */
[----:B------:R-:W-:Y:S06]  /*6b60*/  @!P1 BRA `(.L_x_34) ;  /* 0x0000000400789947 */ /* 0x000fec0003800000 */
[----:B------:R-:W-:Y:S01]  /*6b70*/  ULDC.64 UR16, c[0x0][0x2c0] ;  /* 0x0000b00000107ab9 */ /* 0x000fe20000000a00 */
[----:B------:R-:W-:Y:S01]  /*6b80*/  IMAD.IADD R0, R0, 0x1, -R3 ;  /* 0x0000000100007824 */ /* 0x000fe200078e0a03 */
[----:B------:R-:W-:Y:S01]  /*6b90*/  ULEA UR16, UP0, UR6, UR16, 0x2 ;  /* 0x0000001006107291 */ /* 0x000fe2000f80103f */
[----:B------:R-:W-:Y:S01]  /*6ba0*/  UMOV UR4, URZ ;  /* 0x0000003f00047c82 */ /* 0x000fe20008000000 */
[----:B------:R-:W-:Y:S02]  /*6bb0*/  UMOV UR5, URZ ;  /* 0x0000003f00057c82 */ /* 0x000fe40008000000 */
[----:B------:R-:W-:Y:S02]  /*6bc0*/  ULEA.HI.X UR17, UR6, UR17, UR10, 0x2, UP0 ;  /* 0x0000001106117291 */ /* 0x000fe400080f140a */
[----:B------:R-:W-:Y:S02]  /*6bd0*/  UIADD3 UR12, UP0, UR16, 0x4000, URZ ;  /* 0x00004000100c7890 */ /* 0x000fe4000ff1e03f */
[----:B------:R-:W-:-:S02]  /*6be0*/  UIADD3 UR14, UP1, UR16, 0x8000, URZ ;  /* 0x00008000100e7890 */ /* 0x000fc4000ff3e03f */
[----:B------:R-:W-:Y:S02]  /*6bf0*/  UIADD3 UR16, UP2, UR16, 0xc000, URZ ;  /* 0x0000c00010107890 */ /* 0x000fe4000ff5e03f */
[----:B------:R-:W-:Y:S02]  /*6c00*/  UIADD3.X UR13, URZ, UR17, URZ, UP0, !UPT ;  /* 0x000000113f0d7290 */ /* 0x000fe400087fe43f */
[----:B------:R-:W-:Y:S02]  /*6c10*/  UIADD3.X UR15, URZ, UR17, URZ, UP1, !UPT ;  /* 0x000000113f0f7290 */ /* 0x000fe40008ffe43f */
[----:B------:R-:W-:Y:S01]  /*6c20*/  UIADD3.X UR17, URZ, UR17, URZ, UP2, !UPT ;  /* 0x000000113f117290 */ /* 0x000fe200097fe43f */
[----:B------:R-:W-:-:S11]  /*6c30*/  ULDC.64 UR20, c[0x0][0x2c0] ;  /* 0x0000b00000147ab9 */ /* 0x000fd60000000a00 */
.L_x_47:
[----:B------:R-:W-:Y:S01]  /*6c40*/  USHF.L.U32 UR8, UR4, 0xe, URZ ;  /* 0x0000000e04087899 */ /* 0x000fe2000800063f */
[----:B------:R-:W-:Y:S03]  /*6c50*/  BAR.SYNC.DEFER_BLOCKING 0xd, 0xa0 ;  /* 0x0342800000007b1d */ /* 0x000fe60000010000 */
[----:B------:R-:W-:Y:S02]  /*6c60*/  UIMAD.WIDE UR24, UR8, 0x4, UR12 ;  /* 0x00000004081878a5 */ /* 0x000fe4000f8e020c */
[----:B------:R-:W-:Y:S01]  /*6c70*/  UIMAD.WIDE UR22, UR8, 0x4, UR14 ;  /* 0x00000004081678a5 */ /* 0x000fe2000f8e020e */
[----:B------:R-:W-:Y:S01]  /*6c80*/  BSSY B0, `(.L_x_35) ;  /* 0x0000011000007945 */ /* 0x000fe20003800000 */
[----:B------:R-:W-:-:S03]  /*6c90*/  UIMAD.WIDE UR8, UR8, 0x4, UR16 ;  /* 0x00000004080878a5 */ /* 0x000fc6000f8e0210 */
[----:B------:R-:W-:Y:S09]  /*6ca0*/  @!P0 BRA `(.L_x_36) ;  /* 0x0000000000388947 */ /* 0x000ff20003800000 */
[----:B------:R-:W1:Y:S01]  /*6cb0*/  S2UR UR19, SR_CgaCtaId ;  /* 0x00000000001379c3 */ /* 0x000e620000008800 */
[----:B------:R-:W-:Y:S01]  /*6cc0*/  USHF.L.U32 UR11, UR5, 0xd, URZ ;  /* 0x0000000d050b7899 */ /* 0x000fe2000800063f */
[----:B------:R-:W-:Y:S01]  /*6cd0*/  UMOV UR18, 0x400 ;  /* 0x0000040000127882 */ /* 0x000fe20000000000 */
[----:B------:R-:W-:Y:S02]  /*6ce0*/  UMOV UR27, 0x14f00000 ;  /* 0x14f00000001b7882 */ /* 0x000fe40000000000 */
[----:B------:R-:W-:-:S04]  /*6cf0*/  UIADD3 UR26, UP0, UR11, UR6, URZ ;  /* 0x000000060b1a7290 */ /* 0x000fc8000ff1e03f */
[----:B------:R-:W-:Y:S02]  /*6d00*/  ULEA.HI.X.SX32 UR11, UR11, UR10, 0x1, UP0 ;  /* 0x0000000a0b0b7291 */ /* 0x000fe400080f0e3f */
[----:B------:R-:W-:-:S04]  /*6d10*/  ULEA UR28, UP0, UR26, UR20, 0x2 ;  /* 0x000000141a1c7291 */ /* 0x000fc8000f80103f */
[----:B------:R-:W-:-:S03]  /*6d20*/  ULEA.HI.X UR29, UR26, UR21, UR11, 0x2, UP0 ;  /* 0x000000151a1d7291 */ /* 0x000fc600080f140b */
[----:B------:R-:W-:Y:S01]  /*6d30*/  UMOV UR11, 0x400 ;  /* 0x00000400000b7882 */ /* 0x000fe20000000000 */
[----:B------:R-:W-:Y:S01]  /*6d40*/  UMOV UR26, 0x0 ;  /* 0x00000000001a7882 */ /* 0x000fe20000000000 */
[----:B-1----:R-:W-:-:S04]  /*6d50*/  ULEA UR18, UR19, UR18, 0x18 ;  /* 0x0000001213127291 */ /* 0x002fc8000f8ec03f */
[----:B------:R-:W-:-:S09]  /*6d60*/  UIADD3 UR18, UR18, 0x8000, URZ ;  /* 0x0000800012127890 */ /* 0x000fd2000fffe03f */
[----:B------:R1:W-:Y:S02]  /*6d70*/  UBLKRED.G.S.ADD.F32.RN [UR28], [UR18], UR11, desc[UR26] ;  /* 0x00001a1c120073bb */ /* 0x0003e400080a140b */
[----:B-1----:R0:W-:Y:S02]  /*6d80*/  UTMACMDFLUSH ;  /* 0x00000000000079b7 */ /* 0x0021e40000000000 */
.L_x_36:
[----:B------:R-:W-:Y:S05]  /*6d90*/  BSYNC B0 ;  /* 0x0000000000007941 */ /* 0x000fea0003800000 */
.L_x_35:
[----:B------:R-:W-:Y:S06]  /*6da0*/  BAR.SYNC.DEFER_BLOCKING 0xe, 0xa0 ;  /* 0x0382800000007b1d */ /* 0x000fec0000010000 */
[----:B------:R-:W-:Y:S04]  /*6db0*/  BSSY B0, `(.L_x_37) ;  /* 0x000000c000007945 */ /* 0x000fe80003800000 */
[----:B------:R-:W-:Y:S05]  /*6dc0*/  @!P0 BRA `(.L_x_38) ;  /* 0x0000000000288947 */ /* 0x000fea0003800000 */
[----:B------:R-:W1:Y:S01]  /*6dd0*/  S2UR UR18, SR_CgaCtaId ;  /* 0x00000000001279c3 */ /* 0x000e620000008800 */
[----:B------:R-:W-:Y:S01]  /*6de0*/  UMOV UR11, 0x400 ;  /* 0x00000400000b7882 */ /* 0x000fe20000000000 */
[----:B------:R-:W-:Y:S01]  /*6df0*/  UMOV UR26, 0x0 ;  /* 0x00000000001a7882 */ /* 0x000fe20000000000 */
[----:B------:R-:W-:Y:S01]  /*6e00*/  UMOV UR27, 0x14f00000 ;  /* 0x14f00000001b7882 */ /* 0x000fe20000000000 */
[----:B-1----:R-:W-:-:S03]  /*6e10*/  ULEA UR11, UR18, UR11, 0x18 ;  /* 0x0000000b120b7291 */ /* 0x002fc6000f8ec03f */
[----:B------:R-:W-:Y:S01]  /*6e20*/  UMOV UR18, 0x400 ;  /* 0x0000040000127882 */ /* 0x000fe20000000000 */
[----:B------:R-:W-:-:S09]  /*6e30*/  UIADD3 UR11, UR11, 0xc000, URZ ;  /* 0x0000c0000b0b7890 */ /* 0x000fd2000fffe03f */
[----:B------:R1:W-:Y:S01]  /*6e40*/  UBLKRED.G.S.ADD.F32.RN [UR24], [UR11], UR18, desc[UR26] ;  /* 0x00001a180b0073bb */ /* 0x0003e200080a1412 */
[----:B------:R0:W-:Y:S01]  /*6e50*/  UTMACMDFLUSH ;  /* 0x00000000000079b7 */ /* 0x0001e20000000000 */
[----:B-1----:R-:W-:-:S04]  /*6e60*/  DEPBAR.LE SB0, 0x1 ;  /* 0x000080400000791a */ /* 0x002fc80000000000 */
.L_x_38:
[----:B------:R-:W-:Y:S05]  /*6e70*/  BSYNC B0 ;  /* 0x0000000000007941 */ /* 0x000fea0003800000 */
.L_x_37:
[----:B------:R-:W-:Y:S06]  /*6e80*/  BAR.ARV 0xa, 0xa0 ;  /* 0x0282800000007b1d */ /* 0x000fec0000002000 */
[----:B------:R-:W-:Y:S04]  /*6e90*/  BSSY B0, `(.L_x_39) ;  /* 0x0000003000007945 */ /* 0x000fe80003800000 */
[----:B------:R-:W-:Y:S05]  /*6ea0*/  @!P0 BRA `(.L_x_40) ;  /* 0x0000000000048947 */ /* 0x000fea0003800000 */
[----:B------:R-:W-:-:S04]  /*6eb0*/  DEPBAR.LE SB0, 0x0 ;  /* 0x000080000000791a */ /* 0x000fc80000000000 */
.L_x_40:
[----:B------:R-:W-:Y:S05]  /*6ec0*/  BSYNC B0 ;  /* 0x0000000000007941 */ /* 0x000fea0003800000 */
.L_x_39:
[----:B------:R-:W-:Y:S06]  /*6ed0*/  BAR.ARV 0xb, 0xa0 ;  /* 0x02c2800000007b1d */ /* 0x000fec0000002000 */
[----:B------:R-:W-:Y:S02]  /*6ee0*/  BSSY B0, `(.L_x_41) ;  /* 0x000000c000007945 */ /* 0x000fe40003800000 */
[----:B------:R-:W-:Y:S06]  /*6ef0*/  BAR.SYNC.DEFER_BLOCKING 0xd, 0xa0 ;  /* 0x0342800000007b1d */ /* 0x000fec0000010000 */
        /* <DEDUP_REMOVED lines=8> */
[----:B------:R1:W-:Y:S02]  /*6f80*/  UBLKRED.G.S.ADD.F32.RN [UR22], [UR11], UR18, desc[UR24] ;  /* 0x000018160b0073bb */ /* 0x0003e400080a1412 */
[----:B-1----:R0:W-:Y:S02]  /*6f90*/  UTMACMDFLUSH ;  /* 0x00000000000079b7 */ /* 0x0021e40000000000 */
.L_x_42:
[----:B------:R-:W-:Y:S05]  /*6fa0*/  BSYNC B0 ;  /* 0x0000000000007941 */ /* 0x000fea0003800000 */
.L_x_41:
        /* <DEDUP_REMOVED lines=13> */
.L_x_44:
[----:B------:R-:W-:Y:S05]  /*7080*/  BSYNC B0 ;  /* 0x0000000000007941 */ /* 0x000fea0003800000 */
.L_x_43:
[----:B------:R-:W-:Y:S01]  /*7090*/  IADD3 R0, R0, -0x2, RZ ;  /* 0xfffffffe00007810 */ /* 0x000fe20007ffe0ff */
[----:B------:R-:W-:Y:S06]  /*70a0*/  BAR.ARV 0xa, 0xa0 ;  /* 0x0282800000007b1d */ /* 0x000fec0000002000 */
[----:B------:R-:W-:Y:S01]  /*70b0*/  BSSY B0, `(.L_x_45) ;  /* 0x0000004000007945 */ /* 0x000fe20003800000 */
[----:B------:R-:W-:-:S03]  /*70c0*/  ISETP.NE.AND P1, PT, R0, RZ, PT ;  /* 0x000000ff0000720c */ /* 0x000fc60003f25270 */
[----:B------:R-:W-:Y:S10]  /*70d0*/  @!P0 BRA `(.L_x_46) ;  /* 0x0000000000048947 */ /* 0x000ff40003800000 */
[----:B------:R-:W-:-:S04]  /*70e0*/  DEPBAR.LE SB0, 0x0 ;  /* 0x000080000000791a */ /* 0x000fc80000000000 */
.L_x_46:
[----:B------:R-:W-:Y:S05]  /*70f0*/  BSYNC B0 ;  /* 0x0000000000007941 */ /* 0x000fea0003800000 */
.L_x_45:
[----:B------:R-:W-:Y:S06]  /*7100*/  BAR.ARV 0xb, 0xa0 ;  /* 0x02c2800000007b1d */ /* 0x000fec0000002000 */
[----:B------:R-:W-:Y:S02]  /*7110*/  UIADD3 UR5, UR5, 0x2, URZ ;  /* 0x0000000205057890 */ /* 0x000fe4000fffe03f */
[----:B------:R-:W-:Y:S01]  /*7120*/  UIADD3 UR4, UR4, 0x1, URZ ;  /* 0x0000000104047890 */ /* 0x000fe2000fffe03f */
[----:B------:R-:W-:Y:S11]  /*7130*/  @P1 BRA `(.L_x_47) ;  /* 0xfffffff800c01947 */ /* 0x000ff6000383ffff */
[----:B------:R-:W-:-:S12]  /*7140*/  USHF.L.U32 UR5, UR5, 0xd, URZ ;  /* 0x0000000d05057899 */ /* 0x000fd8000800063f */
.L_x_34:
[----:B------:R-:W-:-:S13]  /*7150*/  ISETP.NE.AND P1, PT, R3, RZ, PT ;  /* 0x000000ff0300720c */ /* 0x000fda0003f25270 */
[----:B------:R-:W-:Y:S05]  /*7160*/  @!P1 BRA `(.L_x_7) ;  /* 0x0000001800f49947 */ /* 0x000fea0003800000 */
[----:B------:R-:W-:Y:S06]  /*7170*/  BAR.SYNC.DEFER_BLOCKING 0xd, 0xa0 ;  /* 0x0342800000007b1d */ /* 0x000fec0000010000 */
[----:B------:R-:W-:Y:S04]  /*7180*/  BSSY B0, `(.L_x_48) ;  /* 0x0000010000007945 */ /* 0x000fe80003800000 */
[----:B------:R-:W-:Y:S05]  /*7190*/  @!P0 BRA `(.L_x_49) ;  /* 0x0000000000388947 */ /* 0x000fea0003800000 */
[----:B------:R-:W1:Y:S01]  /*71a0*/  S2UR UR11, SR_CgaCtaId ;  /* 0x00000000000b79c3 */ /* 0x000e620000008800 */
[----:B------:R-:W-:Y:S01]  /*71b0*/  UIADD3 UR12, UP0, UR5, UR6, URZ ;  /* 0x00000006050c7290 */ /* 0x000fe2000ff1e03f */
[----:B------:R-:W-:Y:S01]  /*71c0*/  UMOV UR4, 0x400 ;  /* 0x0000040000047882 */ /* 0x000fe20000000000 */
[----:B------:R-:W-:Y:S02]  /*71d0*/  ULDC.64 UR8, c[0x0][0x2c0] ;  /* 0x0000b00000087ab9 */ /* 0x000fe40000000a00 */
[----:B------:R-:W-:Y:S02]  /*71e0*/  ULEA.HI.X.SX32 UR13, UR5, UR10, 0x1, UP0 ;  /* 0x0000000a050d7291 */ /* 0x000fe400080f0e3f */
[----:B------:R-:W-:-:S04]  /*71f0*/  ULEA UR8, UP0, UR12, UR8, 0x2 ;  /* 0x000000080c087291 */ /* 0x000fc8000f80103f */
[----:B------:R-:W-:-:S03]  /*7200*/  ULEA.HI.X UR9, UR12, UR9, UR13, 0x2, UP0 ;  /* 0x000000090c097291 */ /* 0x000fc600080f140d */
[----:B------:R-:W-:Y:S01]  /*7210*/  UMOV UR12, 0x0 ;  /* 0x00000000000c7882 */ /* 0x000fe20000000000 */
[----:B------:R-:W-:Y:S01]  /*7220*/  UMOV UR13, 0x14f00000 ;  /* 0x14f00000000d7882 */ /* 0x000fe20000000000 */
[----:B-1----:R-:W-:-:S03]  /*7230*/  ULEA UR4, UR11, UR4, 0x18 ;  /* 0x000000040b047291 */ /* 0x002fc6000f8ec03f */
[----:B------:R-:W-:Y:S01]  /*7240*/  UMOV UR11, 0x400 ;  /* 0x00000400000b7882 */ /* 0x000fe20000000000 */
[----:B------:R-:W-:-:S09]  /*7250*/  UIADD3 UR4, UR4, 0x8000, URZ ;  /* 0x0000800004047890 */ /* 0x000fd2000fffe03f */
[----:B------:R1:W-:Y:S02]  /*7260*/  UBLKRED.G.S.ADD.F32.RN [UR8], [UR4], UR11, desc[UR12] ;  /* 0x00000c08040073bb */ /* 0x0003e400080a140b */
[----:B-1----:R0:W-:Y:S02]  /*7270*/  UTMACMDFLUSH ;  /* 0x00000000000079b7 */ /* 0x0021e40000000000 */
.L_x_49:
[----:B------:R-:W-:Y:S05]  /*7280*/  BSYNC B0 ;  /* 0x0000000000007941 */ /* 0x000fea0003800000 */
.L_x_48:
[----:B------:R-:W-:Y:S06]  /*7290*/  BAR.SYNC.DEFER_BLOCKING 0xe, 0xa0 ;  /* 0x0382800000007b1d */ /* 0x000fec0000010000 */
[----:B------:R-:W-:Y:S04]  /*72a0*/  BSSY B0, `(.L_x_50) ;  /* 0x0000012000007945 */ /* 0x000fe80003800000 */
[----:B------:R-:W-:Y:S05]  /*72b0*/  @!P0 BRA `(.L_x_51) ;  /* 0x0000000000408947 */ /* 0x000fea0003800000 */
[----:B------:R-:W1:Y:S01]  /*72c0*/  S2UR UR12, SR_CgaCtaId ;  /* 0x00000000000c79c3 */ /* 0x000e620000008800 */
[----:B------:R-:W-:Y:S01]  /*72d0*/  UIADD3 UR4, UR5, 0x1000, URZ ;  /* 0x0000100005047890 */ /* 0x000fe2000fffe03f */
[----:B------:R-:W-:Y:S01]  /*72e0*/  UMOV UR11, 0x400 ;  /* 0x00000400000b7882 */ /* 0x000fe20000000000 */
[----:B------:R-:W-:Y:S02]  /*72f0*/  ULDC.64 UR8, c[0x0][0x2c0] ;  /* 0x0000b00000087ab9 */ /* 0x000fe40000000a00 */
[----:B------:R-:W-:-:S04]  /*7300*/  UIADD3 UR13, UP0, UR4, UR6, URZ ;  /* 0x00000006040d7290 */ /* 0x000fc8000ff1e03f */
        /* <DEDUP_REMOVED lines=11> */
.L_x_51:
[----:B------:R-:W-:Y:S05]  /*73c0*/  BSYNC B0 ;  /* 0x0000000000007941 */ /* 0x000fea0003800000 */
.L_x_50:
[----:B------:R-:W-:Y:S06]  /*73d0*/  BAR.ARV 0xa, 0xa0 ;  /* 0x0282800000007b1d */ /* 0x000fec0000002000 */
[----:B------:R-:W-:Y:S04]  /*73e0*/  BSSY B0, `(.L_x_52) ;  /* 0x0000003000007945 */ /* 0x000fe80003800000 */
[----:B------:R-:W-:Y:S05]  /*73f0*/  @!P0 BRA `(.L_x_53) ;  /* 0x0000000000048947 */ /* 0x000fea0003800000 */
[----:B------:R-:W-:-:S04]  /*7400*/  DEPBAR.LE SB0, 0x0 ;  /* 0x000080000000791a */ /* 0x000fc80000000000 */
.L_x_53:
[----:B------:R-:W-:Y:S05]  /*7410*/  BSYNC B0 ;  /* 0x0000000000007941 */ /* 0x000fea0003800000 */
.L_x_52:
[----:B------:R-:W-:Y:S06]  /*7420*/  BAR.ARV 0xb, 0xa0 ;  /* 0x02c2800000007b1d */ /* 0x000fec0000002000 */
[----:B------:R-:W-:Y:S05]  /*7430*/  BRA `(.L_x_7) ;  /* 0x0000001800407947 */ /* 0x000fea0003800000 */
.L_x_33:
[----:B------:R-:W1:Y:S01]  /*7440*/  S2UR UR21, SR_CTAID.Z ;  /* 0x00000000001579c3 */ /* 0x000e620000002700 */
[----:B------:R-:W-:Y:S01]  /*7450*/  IMAD.MOV.U32 R9, RZ, RZ, 0x1 ;  /* 0x00000001ff097424 */ /* 0x000fe200078e00ff */
[----:B-1----:R-:W-:-:S13]  /*7460*/  ISETP.LE.AND P0, PT, RZ, UR21, PT ;  /* 0x00000015ff007c0c */ /* 0x002fda000bf03270 */
[----:B------:R-:W-:Y:S05]  /*7470*/  @!P0 BRA `(.L_x_54) ;  /* 0x0000001400a08947 */ /* 0x000fea0003800000 */
[----:B------:R-:W1:Y:S01]  /*7480*/  S2R R15, SR_CTAID.Y ;  /* 0x00000000000f7919 */ /* 0x000e620000002600 */
[----:B------:R-:W2:Y:S01]  /*7490*/  LDC.64 R2, c[0x0][0x718] ;  /* 0x0001c600ff027b82 */ /* 0x000ea20000000a00 */
[----:B------:R-:W-:Y:S01]  /*74a0*/  ULDC UR4, c[0x0][0x2e8] ;  /* 0x0000ba0000047ab9 */ /* 0x000fe20000000800 */
[----:B------:R-:W-:Y:S01]  /*74b0*/  BSSY B0, `(.L_x_54) ;  /* 0x0000164000007945 */ /* 0x000fe20003800000 */
[----:B------:R-:W3:Y:S01]  /*74c0*/  S2R R13, SR_CTAID.Z ;  /* 0x00000000000d7919 */ /* 0x000ee20000002700 */
[----:B------:R-:W-:-:S04]  /*74d0*/  UISETP.NE.AND UP0, UPT, UR4, 0x1, UPT ;  /* 0x000000010400788c */ /* 0x000fc8000bf05270 */
[----:B------:R-:W4:Y:S07]  /*74e0*/  S2UR UR20, SR_CTAID.Y ;  /* 0x00000000001479c3 */ /* 0x000f2e0000002600 */
[----:B------:R-:W-:Y:S01]  /*74f0*/  @UP0 ULDC UR6, c[0x0][0x2ec] ;  /* 0x0000bb0000060ab9 */ /* 0x000fe20000000800 */
[----:B------:R-:W5:Y:S01]  /*7500*/  LDC.64 R10, c[0x0][0x720] ;  /* 0x0001c800ff0a7b82 */ /* 0x000f620000000a00 */
[----:B------:R-:W-:-:S07]  /*7510*/  @UP0 ULDC UR8, c[0x0][0x2f0] ;  /* 0x0000bc0000080ab9 */ /* 0x000fce0000000800 */
[----:B------:R-:W5:Y:S01]  /*7520*/  LDC.64 R4, c[0x0][0x700] ;  /* 0x0001c000ff047b82 */ /* 0x000f620000000a00 */
[----:B-1----:R-:W-:Y:S01]  /*7530*/  SHF.R.S32.HI R15, RZ, 0x1f, R15 ;  /* 0x0000001fff0f7819 */ /* 0x002fe2000001140f */
[----:B----4-:R-:W-:Y:S02]  /*7540*/  UIMAD.WIDE.U32 UR6, UR20, UR6, URZ ;  /* 0x00000006140672a5 */ /* 0x010fe4000f8e003f */
[----:B------:R-:W-:Y:S01]  /*7550*/  UMOV UR12, UR20 ;  /* 0x00000014000c7c82 */ /* 0x000fe20008000000 */
[----:B---3--:R-:W-:Y:S01]  /*7560*/  SHF.R.S32.HI R13, RZ, 0x1f, R13 ;  /* 0x0000001fff0d7819 */ /* 0x008fe2000001140d */
[----:B--2---:R-:W-:Y:S01]  /*7570*/  IMAD R0, R15, R2, RZ ;  /* 0x000000020f007224 */ /* 0x004fe200078e02ff */
[----:B------:R-:W-:-:S03]  /*7580*/  @UP0 USHF.R.U32.HI UR12, URZ, UR8, UR7 ;  /* 0x000000083f0c0299 */ /* 0x000fc60008011607 */
[----:B------:R-:W-:Y:S02]  /*7590*/  IMAD R7, R3, UR20, R0 ;  /* 0x0000001403077c24 */ /* 0x000fe4000f8e0200 */
[----:B------:R-:W-:-:S04]  /*75a0*/  IMAD.WIDE.U32 R2, R2, UR20, RZ ;  /* 0x0000001402027c25 */ /* 0x000fc8000f8e00ff */
[----:B------:R-:W-:Y:S02]  /*75b0*/  IMAD.IADD R3, R3, 0x1, R7 ;  /* 0x0000000103037824 */ /* 0x000fe400078e0207 */
[----:B------:R-:W1:Y:S01]  /*75c0*/  LDC.64 R6, c[0x0][0x730] ;  /* 0x0001cc00ff067b82 */ /* 0x000e620000000a00 */
[----:B-----5:R-:W-:Y:S02]  /*75d0*/  IMAD R0, R13, R10, RZ ;  /* 0x0000000a0d007224 */ /* 0x020fe400078e02ff */
[----:B------:R-:W-:-:S04]  /*75e0*/  IMAD.WIDE.U32 R2, R10, UR21, R2 ;  /* 0x000000150a027c25 */ /* 0x000fc8000f8e0002 */
[----:B------:R-:W-:Y:S01]  /*75f0*/  IMAD R11, R11, UR21, R0 ;  /* 0x000000150b0b7c24 */ /* 0x000fe2000f8e0200 */
[----:B------:R-:W-:-:S04]  /*7600*/  LEA R4, P0, R2, R4, 0x2 ;  /* 0x0000000402047211 */ /* 0x000fc800078010ff */
[----:B------:R-:W-:Y:S02]  /*7610*/  IADD3 R0, R3, R11, RZ ;  /* 0x0000000b03007210 */ /* 0x000fe40007ffe0ff */
[----:B------:R-:W-:Y:S02]  /*7620*/  R2UR UR4, R4 ;  /* 0x00000000040472ca */ /* 0x000fe400000e0000 */
[----:B------:R-:W-:Y:S02]  /*7630*/  LEA.HI.X R0, R2, R5, R0, 0x2, P0 ;  /* 0x0000000502007211 */ /* 0x000fe400000f1400 */
[----:B------:R-:W-:Y:S02]  /*7640*/  ELECT P0, URZ, PT ;  /* 0x00000000003f782f */ /* 0x000fe40003800000 */
[----:B------:R-:W-:Y:S01]  /*7650*/  R2UR UR5, R0 ;  /* 0x00000000000572ca */ /* 0x000fe200000e0000 */
[----:B-1----:R-:W-:-:S04]  /*7660*/  IMAD R2, R15, R6, RZ ;  /* 0x000000060f027224 */ /* 0x002fc800078e02ff */
[----:B------:R-:W-:Y:S02]  /*7670*/  IMAD R5, R7, UR20, R2 ;  /* 0x0000001407057c24 */ /* 0x000fe4000f8e0202 */
[----:B------:R-:W1:Y:S01]  /*7680*/  LDC.64 R2, c[0x0][0x738] ;  /* 0x0001ce00ff027b82 */ /* 0x000e620000000a00 */
[----:B------:R-:W-:-:S04]  /*7690*/  IMAD.WIDE.U32 R6, R6, UR20, RZ ;  /* 0x0000001406067c25 */ /* 0x000fc8000f8e00ff */
[----:B------:R-:W-:Y:S02]  /*76a0*/  IMAD.IADD R7, R7, 0x1, R5 ;  /* 0x0000000107077824 */ /* 0x000fe400078e0205 */
[----:B-1----:R-:W-:Y:S02]  /*76b0*/  IMAD R0, R13, R2, RZ ;  /* 0x000000020d007224 */ /* 0x002fe400078e02ff */
[----:B------:R-:W-:-:S04]  /*76c0*/  IMAD.WIDE.U32 R6, R2, UR21, R6 ;  /* 0x0000001502067c25 */ /* 0x000fc8000f8e0006 */
[----:B------:R-:W-:Y:S02]  /*76d0*/  IMAD R3, R3, UR21, R0 ;  /* 0x0000001503037c24 */ /* 0x000fe4000f8e0200 */
[----:B------:R-:W-:Y:S01]  /*76e0*/  IMAD.MOV.U32 R0, RZ, RZ, RZ ;  /* 0x000000ffff007224 */ /* 0x000fe200078e00ff */
[----:B------:R-:W-:Y:S06]  /*76f0*/  @!P0 BRA `(.L_x_55) ;  /* 0x0000001000fc8947 */ /* 0x000fec0003800000 */
[----:B------:R-:W1:Y:S01]  /*7700*/  S2R R0, SR_CgaCtaId ;  /* 0x0000000000007919 */ /* 0x000e620000008800 */
[----:B------:R-:W-:Y:S01]  /*7710*/  MOV R11, 0x400 ;  /* 0x00000400000b7802 */ /* 0x000fe20000000f00 */
[----:B------:R-:W2:Y:S01]  /*7720*/  S2R R8, SR_TID.X ;  /* 0x0000000000087919 */ /* 0x000ea20000002100 */
[----:B------:R-:W3:Y:S02]  /*7730*/  S2R R2, SR_CTAID.X ;  /* 0x0000000000027919 */ /* 0x000ee40000002500 */
[----:B-1----:R-:W-:Y:S02]  /*7740*/  LEA R11, R0, R11, 0x18 ;  /* 0x0000000b000b7211 */ /* 0x002fe400078ec0ff */
[----:B------:R-:W-:Y:S02]  /*7750*/  MOV R0, 0x1 ;  /* 0x0000000100007802 */ /* 0x000fe40000000f00 */
[----:B--2---:R-:W-:Y:S02]  /*7760*/  LOP3.LUT R8, R8, 0x7f, RZ, 0xc0, !PT ;  /* 0x0000007f08087812 */ /* 0x004fe400078ec0ff */
[----:B------:R-:W-:-:S02]  /*7770*/  SHF.L.U32 R0, R0, 0x1f, RZ ;  /* 0x0000001f00007819 */ /* 0x000fc400000006ff */
[----:B------:R-:W-:Y:S02]  /*7780*/  ISETP.NE.AND P0, PT, R8, RZ, PT ;  /* 0x000000ff0800720c */ /* 0x000fe40003f05270 */
[----:B------:R-:W1:Y:S02]  /*7790*/  SYNCS.PHASECHK.TRANS64.TRYWAIT P1, [R11+URZ+0x30c20], R0 ;  /* 0x030c20000b0075a7 */ /* 0x000e64000802017f */
[----:B-1-3--:R-:W-:Y:S09]  /*77a0*/  @!P1 BRA `(.L_x_56) ;  /* 0x0000001400c49947 */ /* 0x00aff20003800000 */
.L_x_84:
[----:B------:R-:W-:Y:S01]  /*77b0*/  IMAD.IADD R10, R7, 0x1, R3 ;  /* 0x00000001070a7824 */ /* 0x000fe200078e0203 */
[----:B------:R-:W-:Y:S01]  /*77c0*/  SHF.L.U32 R2, R2, 0x7, RZ ;  /* 0x0000000702027819 */ /* 0x000fe200000006ff */
[----:B------:R-:W-:Y:S01]  /*77d0*/  IMAD.MOV.U32 R9, RZ, RZ, 0x1 ;  /* 0x00000001ff097424 */ /* 0x000fe200078e00ff */
[----:B------:R-:W-:Y:S06]  /*77e0*/  @P0 BRA `(.L_x_57) ;  /* 0x0000000000180947 */ /* 0x000fec0003800000 */
[----:B------:R-:W2:Y:S01]  /*77f0*/  S2R R4, SR_TID.X ;  /* 0x0000000000047919 */ /* 0x000ea20000002100 */
[----:B-1----:R-:W-:-:S04]  /*7800*/  MOV R0, 0x4200 ;  /* 0x0000420000007802 */ /* 0x002fc80000000f00 */
[----:B------:R3:W-:Y:S01]  /*7810*/  SYNCS.ARRIVE.TRANS64 RZ, [R11+URZ+0x30c10], R0 ;  /* 0x030c10000bff79a7 */ /* 0x0007e2000800003f */
[----:B--2---:R-:W-:-:S13]  /*7820*/  LOP3.LUT P1, RZ, R4, 0x1f, RZ, 0xc0, !PT ;  /* 0x0000001f04ff7812 */ /* 0x004fda000782c0ff */
[----:B---3--:R-:W-:Y:S05]  /*7830*/  @!P1 BRA `(.L_x_57) ;  /* 0x0000000000049947 */ /* 0x008fea0003800000 */
[----:B------:R-:W-:Y:S01]  /*7840*/  BPT.TRAP 0x1 ;  /* 0x000000040000795c */ /* 0x000fe20000300000 */
.L_x_57:
[----:B------:R-:W2:Y:S01]  /*7850*/  LDC.64 R4, c[0x0][0x198] ;  /* 0x00006600ff047b82 */ /* 0x000ea20000000a00 */
[----:B------:R-:W-:Y:S01]  /*7860*/  R2UR UR11, R2 ;  /* 0x00000000020b72ca */ /* 0x000fe200000e0000 */
[----:B------:R-:W-:Y:S01]  /*7870*/  UMOV UR14, 0x0 ;  /* 0x00000000000e7882 */ /* 0x000fe20000000000 */
[----:B------:R-:W-:Y:S01]  /*7880*/  R2UR UR8, R11 ;  /* 0x000000000b0872ca */ /* 0x000fe200000e0000 */
[----:B------:R-:W-:Y:S01]  /*7890*/  UMOV UR15, 0x14f00000 ;  /* 0x14f00000000f7882 */ /* 0x000fe20000000000 */
[----:B------:R-:W-:Y:S01]  /*78a0*/  UMOV UR19, URZ ;  /* 0x0000003f00137c82 */ /* 0x000fe20008000000 */
[----:B------:R-:W-:Y:S01]  /*78b0*/  UMOV UR18, URZ ;  /* 0x0000003f00127c82 */ /* 0x000fe20008000000 */
[----:B------:R-:W-:Y:S01]  /*78c0*/  UMOV UR25, 0x20 ;  /* 0x0000002000197882 */ /* 0x000fe20000000000 */
[----:B------:R-:W3:Y:S01]  /*78d0*/  LDC R12, c[0x0][0x280] ;  /* 0x0000a000ff0c7b82 */ /* 0x000ee20000000800 */
[----:B------:R-:W-:Y:S01]  /*78e0*/  UMOV UR22, 0x0 ;  /* 0x0000000000167882 */ /* 0x000fe20000000000 */
[----:B------:R-:W-:Y:S01]  /*78f0*/  UMOV UR23, 0x10000000 ;  /* 0x1000000000177882 */ /* 0x000fe20000000000 */
[----:B------:R-:W-:Y:S01]  /*7900*/  UMOV UR13, UR21 ;  /* 0x00000015000d7c82 */ /* 0x000fe20008000000 */
[----:B------:R-:W-:Y:S01]  /*7910*/  UMOV UR10, UR18 ;  /* 0x00000012000a7c82 */ /* 0x000fe20008000000 */
[----:B------:R-:W-:Y:S01]  /*7920*/  UMOV UR28, UR12 ;  /* 0x0000000c001c7c82 */ /* 0x000fe20008000000 */
[----:B------:R-:W-:Y:S01]  /*7930*/  UMOV UR29, UR21 ;  /* 0x00000015001d7c82 */ /* 0x000fe20008000000 */
[----:B------:R-:W-:Y:S01]  /*7940*/  UMOV UR26, UR18 ;  /* 0x00000012001a7c82 */ /* 0x000fe20008000000 */
[----:B------:R-:W-:Y:S01]  /*7950*/  UIADD3 UR16, UR8, 0x10000, URZ ;  /* 0x0001000008107890 */ /* 0x000fe2000fffe03f */
[----:B------:R-:W-:Y:S01]  /*7960*/  IMAD.MOV.U32 R20, RZ, RZ, RZ ;  /* 0x000000ffff147224 */ /* 0x000fe200078e00ff */
[----:B------:R-:W-:-:S02]  /*7970*/  UIADD3 UR17, UR8, 0x30c10, URZ ;  /* 0x00030c1008117890 */ /* 0x000fc4000fffe03f */
[----:B------:R-:W-:Y:S02]  /*7980*/  UIADD3 UR30, UR8, 0x20000, URZ ;  /* 0x00020000081e7890 */ /* 0x000fe4000fffe03f */
[----:B------:R-:W-:Y:S01]  /*7990*/  UIADD3 UR9, UR8, 0x30c00, URZ ;  /* 0x00030c0008097890 */ /* 0x000fe2000fffe03f */
[----:B--2---:R-:W-:Y:S01]  /*79a0*/  IMAD.MOV.U32 R8, RZ, RZ, R4 ;  /* 0x000000ffff087224 */ /* 0x004fe200078e0004 */
[----:B------:R-:W-:Y:S01]  /*79b0*/  UIADD3 UR24, UR8, 0x4000, URZ ;  /* 0x0000400008187890 */ /* 0x000fe2000fffe03f */
[----:B------:R-:W-:Y:S01]  /*79c0*/  MOV R4, 0x8000 ;  /* 0x0000800000047802 */ /* 0x000fe20000000f00 */
[----:B------:R-:W-:Y:S01]  /*79d0*/  UMOV UR31, UR17 ;  /* 0x00000011001f7c82 */ /* 0x000fe20008000000 */
[----:B------:R-:W-:Y:S01]  /*79e0*/  UMOV UR27, UR11 ;  /* 0x0000000b001b7c82 */ /* 0x000fe20008000000 */
[----:B-1----:R-:W-:-:S04]  /*79f0*/  IADD3 R0, P1, R8, 0x2f0, RZ ;  /* 0x000002f008007810 */ /* 0x002fc80007f3e0ff */
[----:B------:R-:W-:Y:S02]  /*7a00*/  R2UR UR32, R0 ;  /* 0x00000000002072ca */ /* 0x000fe400000e0000 */
[----:B------:R-:W-:-:S04]  /*7a10*/  IADD3 R0, P2, R8, 0x3f0, RZ ;  /* 0x000003f008007810 */ /* 0x000fc80007f5e0ff */
[----:B------:R-:W-:Y:S02]  /*7a20*/  R2UR UR34, R0 ;  /* 0x00000000002272ca */ /* 0x000fe400000e0000 */
[----:B------:R-:W-:Y:S02]  /*7a30*/  MOV R0, R5 ;  /* 0x0000000500007202 */ /* 0x000fe40000000f00 */
[----:B------:R-:W-:-:S03]  /*7a40*/  MOV R5, RZ ;  /* 0x000000ff00057202 */ /* 0x000fc60000000f00 */
[----:B------:R-:W-:-:S05]  /*7a50*/  IMAD.X R2, RZ, RZ, R0, P1 ;  /* 0x000000ffff027224 */ /* 0x000fca00008e0600 */
[----:B------:R-:W-:Y:S02]  /*7a60*/  R2UR UR33, R2 ;  /* 0x00000000022172ca */ /* 0x000fe400000e0000 */
[----:B------:R-:W-:-:S04]  /*7a70*/  IADD3.X R2, RZ, R0, RZ, P2, !PT ;  /* 0x00000000ff027210 */ /* 0x000fc800017fe4ff */
[----:B------:R-:W-:Y:S02]  /*7a80*/  R2UR UR35, R2 ;  /* 0x00000000022372ca */ /* 0x000fe400000e0000 */
[----:B------:R-:W-:-:S04]  /*7a90*/  IADD3 R2, P1, R8, 0xf0, RZ ;  /* 0x000000f008027810 */ /* 0x000fc80007f3e0ff */
[----:B------:R-:W-:Y:S01]  /*7aa0*/  R2UR UR6, R2 ;  /* 0x00000000020672ca */ /* 0x000fe200000e0000 */
[----:B------:R-:W-:Y:S01]  /*7ab0*/  IMAD.X R3, RZ, RZ, R0, P1 ;  /* 0x000000ffff037224 */ /* 0x000fe200008e0600 */
[----:B---3--:R-:W-:-:S04]  /*7ac0*/  ISETP.GE.AND P1, PT, R12, 0x81, PT ;  /* 0x000000810c00780c */ /* 0x008fc80003f26270 */
[----:B------:R-:W-:-:S13]  /*7ad0*/  R2UR UR7, R3 ;  /* 0x00000000030772ca */ /* 0x000fda00000e0000 */
[----:B------:R-:W-:Y:S01]  /*7ae0*/  UTMALDG.4D [UR16], [UR6], desc[UR14] ;  /* 0x00000e10060075b4 */ /* 0x000fe20008019000 */
[----:B------:R1:W-:Y:S01]  /*7af0*/  UBLKCP.S.G [UR30], [UR4], UR25 ;  /* 0x0000001e040073ba */ /* 0x0003e20008000219 */
[----:B------:R2:W-:Y:S01]  /*7b00*/  SYNCS.ARRIVE.TRANS64 RZ, [R11+URZ+0x30c00], R4 ;  /* 0x030c00040bff79a7 */ /* 0x0005e2000800003f */
[----:B------:R2:W-:Y:S01]  /*7b10*/  UTMALDG.4D [UR8], [UR32], desc[UR22] ;  /* 0x00001608200075b4 */ /* 0x0005e20008019000 */
[----:B-1----:R-:W-:Y:S02]  /*7b20*/  UMOV UR25, UR9 ;  /* 0x0000000900197c82 */ /* 0x002fe40008000000 */
[----:B------:R2:W-:Y:S01]  /*7b30*/  UTMALDG.4D [UR24], [UR34], desc[UR22] ;  /* 0x00001618220075b4 */ /* 0x0005e20008019000 */
[----:B------:R-:W-:Y:S05]  /*7b40*/  @!P1 BRA `(.L_x_58) ;  /* 0x0000000c002c9947 */ /* 0x000fea0003800000 */
[----:B------:R-:W1:Y:S01]  /*7b50*/  S2R R13, SR_TID.X ;  /* 0x00000000000d7919 */ /* 0x000e620000002100 */
[C---:B--2---:R-:W-:Y:S01]  /*7b60*/  VIADD R4, R12.reuse, 0x7f ;  /* 0x0000007f0c047836 */ /* 0x044fe20000000000 */
[----:B------:R-:W-:Y:S01]  /*7b70*/  ISETP.GE.AND P1, PT, R12, 0x101, PT ;  /* 0x000001010c00780c */ /* 0x000fe20003f26270 */
[----:B------:R-:W-:Y:S01]  /*7b80*/  IMAD.MOV.U32 R20, RZ, RZ, RZ ;  /* 0x000000ffff147224 */ /* 0x000fe200078e00ff */
[----:B------:R-:W-:Y:S02]  /*7b90*/  MOV R15, RZ ;  /* 0x000000ff000f7202 */ /* 0x000fe40000000f00 */
[----:B------:R-:W-:-:S04]  /*7ba0*/  SHF.R.S32.HI R9, RZ, 0x1f, R4 ;  /* 0x0000001fff097819 */ /* 0x000fc80000011404 */
[----:B------:R-:W-:Y:S02]  /*7bb0*/  LEA.HI R4, R9, R4, RZ, 0x7 ;  /* 0x0000000409047211 */ /* 0x000fe400078f38ff */
[----:B------:R-:W-:Y:S02]  /*7bc0*/  MOV R9, 0x1 ;  /* 0x0000000100097802 */ /* 0x000fe40000000f00 */
[----:B------:R-:W-:-:S04]  /*7bd0*/  LEA.HI.SX32 R4, R4, 0xffffffff, 0x19 ;  /* 0xffffffff04047811 */ /* 0x000fc800078fcaff */
[----:B------:R-:W-:-:S04]  /*7be0*/  VIMNMX R4, R4, 0x1, !PT ;  /* 0x0000000104047848 */ /* 0x000fc80007fe0100 */
[----:B------:R-:W-:Y:S02]  /*7bf0*/  LOP3.LUT R19, R4, 0x1, RZ, 0xc0, !PT ;  /* 0x0000000104137812 */ /* 0x000fe400078ec0ff */
[----:B-1----:R-:W-:Y:S01]  /*7c00*/  LOP3.LUT R14, R13, 0x1f, RZ, 0xc0, !PT ;  /* 0x0000001f0d0e7812 */ /* 0x002fe200078ec0ff */
[----:B------:R-:W-:Y:S06]  /*7c10*/  @!P1 BRA `(.L_x_59) ;  /* 0x0000000800009947 */ /* 0x000fec0003800000 */
[----:B------:R-:W-:Y:S01]  /*7c20*/  IMAD.IADD R18, R4, 0x1, -R19 ;  /* 0x0000000104127824 */ /* 0x000fe200078e0a13 */
[----:B------:R-:W-:Y:S01]  /*7c30*/  MOV R9, 0x1 ;  /* 0x0000000100097802 */ /* 0x000fe20000000f00 */
[----:B------:R-:W-:-:S07]  /*7c40*/  IMAD.MOV.U32 R15, RZ, RZ, RZ ;  /* 0x000000ffff0f7224 */ /* 0x000fce00078e00ff */
.L_x_68:
[----:B------:R-:W-:-:S04]  /*7c50*/  SHF.L.U32 R21, R9, 0x1f, RZ ;  /* 0x0000001f09157819 */ /* 0x000fc800000006ff */
[----:B-1----:R-:W1:Y:S02]  /*7c60*/  SYNCS.PHASECHK.TRANS64.TRYWAIT P1, [R11+URZ+0x30c40], R21 ;  /* 0x030c40150b0075a7 */ /* 0x002e64000802017f */
[----:B-12---:R-:W-:Y:S05]  /*7c70*/  @!P1 BRA `(.L_x_60) ;  /* 0x0000001000a49947 */ /* 0x006fea0003800000 */
.L_x_85:
[----:B------:R-:W-:Y:S05]  /*7c80*/  @P0 BRA `(.L_x_61) ;  /* 0x0000000000140947 */ /* 0x000fea0003800000 */
[----:B------:R-:W-:Y:S02]  /*7c90*/  ISETP.NE.AND P1, PT, R14, RZ, PT ;  /* 0x000000ff0e00720c */ /* 0x000fe40003f25270 */
[----:B------:R-:W-:-:S04]  /*7ca0*/  MOV R0, 0x4200 ;  /* 0x0000420000007802 */ /* 0x000fc80000000f00 */
[----:B------:R2:W-:Y:S07]  /*7cb0*/  SYNCS.ARRIVE.TRANS64 RZ, [R11+URZ+0x30c30], R0 ;  /* 0x030c30000bff79a7 */ /* 0x0005ee000800003f */
[----:B------:R-:W-:Y:S05]  /*7cc0*/  @!P1 BRA `(.L_x_61) ;  /* 0x0000000000049947 */ /* 0x000fea0003800000 */
[----:B------:R-:W-:Y:S01]  /*7cd0*/  BPT.TRAP 0x1 ;  /* 0x000000040000795c */ /* 0x000fe20000300000 */
.L_x_61:
[----:B------:R-:W3:Y:S01]  /*7ce0*/  LDC.64 R12, c[0x0][0x728] ;  /* 0x0001ca00ff0c7b82 */ /* 0x000ee20000000a00 */
[----:B------:R-:W-:Y:S01]  /*7cf0*/  IMAD.SHL.U32 R17, R15, 0x80, RZ ;  /* 0x000000800f117824 */ /* 0x000fe200078e00ff */
[----:B------:R-:W-:Y:S01]  /*7d00*/  R2UR UR6, R11 ;  /* 0x000000000b0672ca */ /* 0x000fe200000e0000 */
[----:B------:R-:W-:Y:S01]  /*7d10*/  UMOV UR14, 0x0 ;  /* 0x00000000000e7882 */ /* 0x000fe20000000000 */
[----:B------:R-:W-:Y:S01]  /*7d20*/  UMOV UR15, 0x14f00000 ;  /* 0x14f00000000f7882 */ /* 0x000fe20000000000 */
[----:B------:R-:W-:Y:S01]  /*7d30*/  UMOV UR18, URZ ;  /* 0x0000003f00127c82 */ /* 0x000fe20008000000 */
[C---:B--2---:R-:W-:Y:S01]  /*7d40*/  IADD3 R0, P1, R17.reuse, R6, RZ ;  /* 0x0000000611007210 */ /* 0x044fe20007f3e0ff */
[----:B------:R-:W-:Y:S01]  /*7d50*/  UMOV UR13, 0x20 ;  /* 0x00000020000d7882 */ /* 0x000fe20000000000 */
[----:B------:R-:W2:Y:S01]  /*7d60*/  LDC.64 R4, c[0x0][0x198] ;  /* 0x00006600ff047b82 */ /* 0x000ea20000000a00 */
[----:B------:R-:W-:-:S06]  /*7d70*/  R2UR UR19, R17 ;  /* 0x00000000111372ca */ /* 0x000fcc00000e0000 */
[----:B------:R-:W-:Y:S02]  /*7d80*/  UIADD3 UR16, UR6, 0x18000, URZ ;  /* 0x0001800006107890 */ /* 0x000fe4000fffe03f */
[----:B------:R-:W-:Y:S02]  /*7d90*/  UIADD3 UR17, UR6, 0x30c30, URZ ;  /* 0x00030c3006117890 */ /* 0x000fe4000fffe03f */
[----:B------:R-:W-:Y:S01]  /*7da0*/  UIADD3 UR6, UR6, 0x20400, URZ ;  /* 0x0002040006067890 */ /* 0x000fe2000fffe03f */
[----:B---3--:R-:W-:-:S04]  /*7db0*/  LEA R2, P2, R0, R12, 0x2 ;  /* 0x0000000c00027211 */ /* 0x008fc800078410ff */
[----:B------:R-:W-:Y:S01]  /*7dc0*/  UMOV UR7, UR17 ;  /* 0x0000001100077c82 */ /* 0x000fe20008000000 */
[----:B------:R-:W-:Y:S02]  /*7dd0*/  R2UR UR8, R2 ;  /* 0x00000000020872ca */ /* 0x000fe400000e0000 */
[----:B------:R-:W-:Y:S02]  /*7de0*/  LEA.HI.X.SX32 R2, R17, R10, 0x1, P1 ;  /* 0x0000000a11027211 */ /* 0x000fe400008f0eff */
[----:B--2---:R-:W-:Y:S02]  /*7df0*/  MOV R8, R4 ;  /* 0x0000000400087202 */ /* 0x004fe40000000f00 */
[----:B------:R-:W-:Y:S02]  /*7e00*/  LEA.HI.X R0, R0, R13, R2, 0x2, P2 ;  /* 0x0000000d00007211 */ /* 0x000fe400010f1402 */
[----:B------:R-:W-:Y:S02]  /*7e10*/  IADD3 R4, P1, R8, 0x1f0, RZ ;  /* 0x000001f008047810 */ /* 0x000fe40007f3e0ff */
[----:B------:R-:W-:Y:S01]  /*7e20*/  R2UR UR9, R0 ;  /* 0x00000000000972ca */ /* 0x000fe200000e0000 */
[----:B------:R-:W-:Y:S01]  /*7e30*/  IMAD.MOV.U32 R0, RZ, RZ, R5 ;  /* 0x000000ffff007224 */ /* 0x000fe200078e0005 */
[----:B------:R-:W-:-:S04]  /*7e40*/  R2UR UR10, R4 ;  /* 0x00000000040a72ca */ /* 0x000fc800000e0000 */
[----:B------:R-:W-:-:S04]  /*7e50*/  IADD3.X R5, RZ, R0, RZ, P1, !PT ;  /* 0x00000000ff057210 */ /* 0x000fc80000ffe4ff */
[----:B------:R-:W-:-:S13]  /*7e60*/  R2UR UR11, R5 ;  /* 0x00000000050b72ca */ /* 0x000fda00000e0000 */
[----:B------:R2:W-:Y:S01]  /*7e70*/  UTMALDG.4D [UR16], [UR10], desc[UR14] ;  /* 0x00000e100a0075b4 */ /* 0x0005e20008019000 */
[----:B------:R2:W-:Y:S01]  /*7e80*/  UBLKCP.S.G [UR6], [UR8], UR13 ;  /* 0x00000006080073ba */ /* 0x0005e2000800020d */
[----:B------:R-:W3:Y:S02]  /*7e90*/  SYNCS.PHASECHK.TRANS64.TRYWAIT P1, [R11+URZ+0x30c28], R21 ;  /* 0x030c28150b0075a7 */ /* 0x000ee4000802017f */
[----:B--23--:R-:W-:Y:S05]  /*7ea0*/  @!P1 BRA `(.L_x_62) ;  /* 0x00000010002c9947 */ /* 0x00cfea0003800000 */
.L_x_86:
[----:B------:R-:W-:Y:S05]  /*7eb0*/  @P0 BRA `(.L_x_63) ;  /* 0x0000000000140947 */ /* 0x000fea0003800000 */
[----:B------:R-:W-:Y:S01]  /*7ec0*/  ISETP.NE.AND P1, PT, R14, RZ, PT ;  /* 0x000000ff0e00720c */ /* 0x000fe20003f25270 */
[----:B------:R-:W-:-:S04]  /*7ed0*/  IMAD.MOV.U32 R2, RZ, RZ, 0x4200 ;  /* 0x00004200ff027424 */ /* 0x000fc800078e00ff */
[----:B------:R3:W-:Y:S08]  /*7ee0*/  SYNCS.ARRIVE.TRANS64 RZ, [R11+URZ+0x30c18], R2 ;  /* 0x030c18020bff79a7 */ /* 0x0007f0000800003f */
[----:B------:R-:W-:Y:S05]  /*7ef0*/  @!P1 BRA `(.L_x_63) ;  /* 0x0000000000049947 */ /* 0x000fea0003800000 */
[----:B------:R-:W-:Y:S01]  /*7f00*/  BPT.TRAP 0x1 ;  /* 0x000000040000795c */ /* 0x000fe20000300000 */
.L_x_63:
[----:B------:R-:W-:Y:S01]  /*7f10*/  IADD3 R17, R17, 0x80, RZ ;  /* 0x0000008011117810 */ /* 0x000fe20007ffe0ff */
[----:B------:R-:W-:Y:S01]  /*7f20*/  UMOV UR14, 0x0 ;  /* 0x00000000000e7882 */ /* 0x000fe20000000000 */
[----:B------:R-:W-:Y:S01]  /*7f30*/  R2UR UR17, R11 ;  /* 0x000000000b1172ca */ /* 0x000fe200000e0000 */
[----:B------:R-:W-:Y:S01]  /*7f40*/  UMOV UR15, 0x14f00000 ;  /* 0x14f00000000f7882 */ /* 0x000fe20000000000 */
[----:B---3--:R-:W-:Y:S01]  /*7f50*/  IADD3 R2, P1, R8, 0xf0, RZ ;  /* 0x000000f008027810 */ /* 0x008fe20007f3e0ff */
[----:B------:R-:W-:Y:S01]  /*7f60*/  UMOV UR18, URZ ;  /* 0x0000003f00127c82 */ /* 0x000fe20008000000 */
[----:B------:R-:W-:Y:S01]  /*7f70*/  R2UR UR19, R17 ;  /* 0x00000000111372ca */ /* 0x000fe200000e0000 */
[----:B------:R-:W-:Y:S01]  /*7f80*/  UMOV UR13, 0x20 ;  /* 0x00000020000d7882 */ /* 0x000fe20000000000 */
[----:B------:R-:W-:Y:S01]  /*7f90*/  R2UR UR10, R2 ;  /* 0x00000000020a72ca */ /* 0x000fe200000e0000 */
[----:B------:R-:W-:-:S05]  /*7fa0*/  IMAD.X R3, RZ, RZ, R0, P1 ;  /* 0x000000ffff037224 */ /* 0x000fca00008e0600 */
[----:B------:R-:W-:Y:S01]  /*7fb0*/  R2UR UR11, R3 ;  /* 0x00000000030b72ca */ /* 0x000fe200000e0000 */
[----:B------:R-:W-:Y:S02]  /*7fc0*/  UIADD3 UR8, UR17, 0x20200, URZ ;  /* 0x0002020011087890 */ /* 0x000fe4000fffe03f */
[----:B------:R-:W-:Y:S02]  /*7fd0*/  UIADD3 UR16, UR17, 0x14000, URZ ;  /* 0x0001400011107890 */ /* 0x000fe4000fffe03f */
[----:B------:R-:W-:Y:S02]  /*7fe0*/  UIADD3 UR17, UR17, 0x30c18, URZ ;  /* 0x00030c1811117890 */ /* 0x000fe4000fffe03f */
[----:B------:R-:W-:-:S05]  /*7ff0*/  UIMAD.WIDE UR6, UR19, 0x4, UR4 ;  /* 0x00000004130678a5 */ /* 0x000fca000f8e0204 */
[----:B------:R-:W-:Y:S02]  /*8000*/  UMOV UR9, UR17 ;  /* 0x0000001100097c82 */ /* 0x000fe40008000000 */
[----:B------:R3:W-:Y:S02]  /*8010*/  UTMALDG.4D [UR16], [UR10], desc[UR14] ;  /* 0x00000e100a0075b4 */ /* 0x0007e40008019000 */
[----:B------:R3:W-:Y:S01]  /*8020*/  UBLKCP.S.G [UR8], [UR6], UR13 ;  /* 0x00000008060073ba */ /* 0x0007e2000800020d */
[----:B------:R-:W4:Y:S02]  /*8030*/  SYNCS.PHASECHK.TRANS64.TRYWAIT P1, [R11+URZ+0x30c48], R21 ;  /* 0x030c48150b0075a7 */ /* 0x000f24000802017f */
[----:B---34-:R-:W-:Y:S05]  /*8040*/  @!P1 BRA `(.L_x_64) ;  /* 0x0000000c00d89947 */ /* 0x018fea0003800000 */
.L_x_87:
[----:B-123--:R-:W-:Y:S01]  /*8050*/  SHF.R.S32.HI R21, RZ, 0x1f, R17 ;  /* 0x0000001fff157819 */ /* 0x00efe20000011411 */
[----:B------:R-:W-:Y:S06]  /*8060*/  @P0 BRA `(.L_x_65) ;  /* 0x00000000001c0947 */ /* 0x000fec0003800000 */
[----:B------:R-:W-:-:S04]  /*8070*/  MOV R14, 0x4200 ;  /* 0x00004200000e7802 */ /* 0x000fc80000000f00 */
[----:B------:R1:W-:Y:S02]  /*8080*/  SYNCS.ARRIVE.TRANS64 RZ, [R11+URZ+0x30c38], R14 ;  /* 0x030c380e0bff79a7 */ /* 0x0003e4000800003f */
[----:B-1----:R-:W1:Y:S02]  /*8090*/  S2R R14, SR_TID.X ;  /* 0x00000000000e7919 */ /* 0x002e640000002100 */
[----:B-1----:R-:W-:-:S04]  /*80a0*/  LOP3.LUT R14, R14, 0x1f, RZ, 0xc0, !PT ;  /* 0x0000001f0e0e7812 */ /* 0x002fc800078ec0ff */
[----:B------:R-:W-:-:S13]  /*80b0*/  ISETP.NE.AND P1, PT, R14, RZ, PT ;  /* 0x000000ff0e00720c */ /* 0x000fda0003f25270 */
[----:B------:R-:W-:Y:S05]  /*80c0*/  @!P1 BRA `(.L_x_65) ;  /* 0x0000000000049947 */ /* 0x000fea0003800000 */
[----:B------:R-:W-:Y:S01]  /*80d0*/  BPT.TRAP 0x1 ;  /* 0x000000040000795c */ /* 0x000fe20000300000 */
.L_x_65:
[C---:B------:R-:W-:Y:S01]  /*80e0*/  R2UR UR19, R17.reuse ;  /* 0x00000000111372ca */ /* 0x040fe200000e0000 */
[----:B------:R-:W-:Y:S01]  /*80f0*/  UMOV UR8, 0x0 ;  /* 0x0000000000087882 */ /* 0x000fe20000000000 */
[----:B------:R-:W-:Y:S01]  /*8100*/  IADD3 R17, P1, R17, R6, RZ ;  /* 0x0000000611117210 */ /* 0x000fe20007f3e0ff */
[----:B------:R-:W-:Y:S01]  /*8110*/  UMOV UR9, 0x14f00000 ;  /* 0x14f0000000097882 */ /* 0x000fe20000000000 */
[----:B------:R-:W-:Y:S01]  /*8120*/  R2UR UR10, R11 ;  /* 0x000000000b0a72ca */ /* 0x000fe200000e0000 */
[----:B------:R-:W-:Y:S01]  /*8130*/  UMOV UR18, URZ ;  /* 0x0000003f00127c82 */ /* 0x000fe20008000000 */
[----:B------:R-:W-:Y:S01]  /*8140*/  R2UR UR6, R4 ;  /* 0x00000000040672ca */ /* 0x000fe200000e0000 */
[----:B------:R-:W-:Y:S01]  /*8150*/  IMAD.X R21, R21, 0x1, R10, P1 ;  /* 0x0000000115157824 */ /* 0x000fe200008e060a */
[----:B------:R-:W-:Y:S01]  /*8160*/  LEA R12, P1, R17, R12, 0x2 ;  /* 0x0000000c110c7211 */ /* 0x000fe200078210ff */
[----:B------:R-:W-:Y:S01]  /*8170*/  UMOV UR13, 0x20 ;  /* 0x00000020000d7882 */ /* 0x000fe20000000000 */
[----:B------:R-:W-:-:S02]  /*8180*/  R2UR UR7, R5 ;  /* 0x00000000050772ca */ /* 0x000fc400000e0000 */
[----:B------:R-:W-:Y:S02]  /*8190*/  LEA.HI.X R21, R17, R13, R21, 0x2, P1 ;  /* 0x0000000d11157211 */ /* 0x000fe400008f1415 */
[----:B------:R-:W-:Y:S02]  /*81a0*/  R2UR UR14, R12 ;  /* 0x000000000c0e72ca */ /* 0x000fe400000e0000 */
[----:B------:R-:W-:Y:S01]  /*81b0*/  R2UR UR15, R21 ;  /* 0x00000000150f72ca */ /* 0x000fe200000e0000 */
[----:B------:R-:W-:Y:S01]  /*81c0*/  UIADD3 UR16, UR10, 0x1c000, URZ ;  /* 0x0001c0000a107890 */ /* 0x000fe2000fffe03f */
[----:B------:R-:W-:Y:S01]  /*81d0*/  LOP3.LUT R9, R9, 0x1, RZ, 0x3c, !PT ;  /* 0x0000000109097812 */ /* 0x000fe200078e3cff */
[----:B------:R-:W-:Y:S02]  /*81e0*/  UIADD3 UR17, UR10, 0x30c38, URZ ;  /* 0x00030c380a117890 */ /* 0x000fe4000fffe03f */
[----:B------:R-:W-:Y:S01]  /*81f0*/  UIADD3 UR10, UR10, 0x20600, URZ ;  /* 0x000206000a0a7890 */ /* 0x000fe2000fffe03f */
[----:B------:R-:W-:-:S04]  /*8200*/  SHF.L.U32 R4, R9, 0x1f, RZ ;  /* 0x0000001f09047819 */ /* 0x000fc800000006ff */
[----:B------:R-:W-:Y:S02]  /*8210*/  UMOV UR11, UR17 ;  /* 0x00000011000b7c82 */ /* 0x000fe40008000000 */
[----:B------:R1:W-:Y:S02]  /*8220*/  UTMALDG.4D [UR16], [UR6], desc[UR8] ;  /* 0x00000810060075b4 */ /* 0x0003e40008019000 */
[----:B------:R1:W-:Y:S01]  /*8230*/  UBLKCP.S.G [UR10], [UR14], UR13 ;  /* 0x0000000a0e0073ba */ /* 0x0003e2000800020d */
[----:B------:R-:W2:Y:S02]  /*8240*/  SYNCS.PHASECHK.TRANS64.TRYWAIT P1, [R11+URZ+0x30c20], R4 ;  /* 0x030c20040b0075a7 */ /* 0x000ea4000802017f */
[----:B-12---:R-:W-:Y:S05]  /*8250*/  @!P1 BRA `(.L_x_66) ;  /* 0x0000000c00689947 */ /* 0x006fea0003800000 */
.L_x_89:
[----:B------:R-:W-:Y:S05]  /*8260*/  @P0 BRA `(.L_x_67) ;  /* 0x0000000000140947 */ /* 0x000fea0003800000 */
[----:B------:R-:W-:Y:S02]  /*8270*/  ISETP.NE.AND P1, PT, R14, RZ, PT ;  /* 0x000000ff0e00720c */ /* 0x000fe40003f25270 */
[----:B-1----:R-:W-:-:S04]  /*8280*/  MOV R4, 0x4200 ;  /* 0x0000420000047802 */ /* 0x002fc80000000f00 */
[----:B------:R2:W-:Y:S07]  /*8290*/  SYNCS.ARRIVE.TRANS64 RZ, [R11+URZ+0x30c10], R4 ;  /* 0x030c10040bff79a7 */ /* 0x0005ee000800003f */
[----:B------:R-:W-:Y:S05]  /*82a0*/  @!P1 BRA `(.L_x_67) ;  /* 0x0000000000049947 */ /* 0x000fea0003800000 */
[----:B------:R-:W-:Y:S01]  /*82b0*/  BPT.TRAP 0x1 ;  /* 0x000000040000795c */ /* 0x000fe20000300000 */
.L_x_67:
[----:B------:R-:W-:Y:S01]  /*82c0*/  R2UR UR6, R15 ;  /* 0x000000000f0672ca */ /* 0x000fe200000e0000 */
[----:B------:R-:W-:Y:S01]  /*82d0*/  VIADD R18, R18, 0xfffffffe ;  /* 0xfffffffe12127836 */ /* 0x000fe20000000000 */
[----:B------:R-:W-:Y:S01]  /*82e0*/  R2UR UR17, R11 ;  /* 0x000000000b1172ca */ /* 0x000fe200000e0000 */
[----:B------:R-:W-:Y:S01]  /*82f0*/  UMOV UR22, 0x0 ;  /* 0x0000000000167882 */ /* 0x000fe20000000000 */
[----:B------:R-:W-:Y:S01]  /*8300*/  R2UR UR14, R2 ;  /* 0x00000000020e72ca */ /* 0x000fe200000e0000 */
[----:B------:R-:W-:Y:S01]  /*8310*/  UMOV UR23, 0x14f00000 ;  /* 0x14f0000000177882 */ /* 0x000fe20000000000 */
[----:B------:R-:W-:Y:S01]  /*8320*/  R2UR UR15, R3 ;  /* 0x00000000030f72ca */ /* 0x000fe200000e0000 */
[----:B------:R-:W-:Y:S01]  /*8330*/  UMOV UR18, URZ ;  /* 0x0000003f00127c82 */ /* 0x000fe20008000000 */
[----:B------:R-:W-:Y:S01]  /*8340*/  ISETP.NE.AND P1, PT, R18, RZ, PT ;  /* 0x000000ff1200720c */ /* 0x000fe20003f25270 */
[----:B------:R-:W-:-:S04]  /*8350*/  UMOV UR7, 0x20 ;  /* 0x0000002000077882 */ /* 0x000fc80000000000 */
[----:B------:R-:W-:Y:S02]  /*8360*/  UIADD3 UR6, UR6, 0x2, URZ ;  /* 0x0000000206067890 */ /* 0x000fe4000fffe03f */
[----:B------:R-:W-:Y:S02]  /*8370*/  UIADD3 UR10, UR17, 0x20000, URZ ;  /* 0x00020000110a7890 */ /* 0x000fe4000fffe03f */
[----:B------:R-:W-:Y:S02]  /*8380*/  USHF.L.U32 UR19, UR6, 0x7, URZ ;  /* 0x0000000706137899 */ /* 0x000fe4000800063f */
[----:B------:R-:W-:Y:S01]  /*8390*/  UIADD3 UR16, UR17, 0x10000, URZ ;  /* 0x0001000011107890 */ /* 0x000fe2000fffe03f */
[----:B------:R-:W-:Y:S01]  /*83a0*/  MOV R15, UR6 ;  /* 0x00000006000f7c02 */ /* 0x000fe20008000f00 */
[----:B------:R-:W-:Y:S02]  /*83b0*/  UIADD3 UR17, UR17, 0x30c10, URZ ;  /* 0x00030c1011117890 */ /* 0x000fe4000fffe03f */
[----:B------:R-:W-:-:S05]  /*83c0*/  UIMAD.WIDE UR8, UR19, 0x4, UR4 ;  /* 0x00000004130878a5 */ /* 0x000fca000f8e0204 */
[----:B------:R-:W-:Y:S02]  /*83d0*/  UMOV UR11, UR17 ;  /* 0x00000011000b7c82 */ /* 0x000fe40008000000 */
[----:B------:R3:W-:Y:S02]  /*83e0*/  UTMALDG.4D [UR16], [UR14], desc[UR22] ;  /* 0x000016100e0075b4 */ /* 0x0007e40008019000 */
[----:B------:R3:W-:Y:S02]  /*83f0*/  UBLKCP.S.G [UR10], [UR8], UR7 ;  /* 0x0000000a080073ba */ /* 0x0007e40008000207 */
[----:B---3--:R-:W-:Y:S05]  /*8400*/  @P1 BRA `(.L_x_68) ;  /* 0xfffffff800101947 */ /* 0x008fea000383ffff */
[----:B------:R-:W-:-:S07]  /*8410*/  IMAD.U32 R5, RZ, RZ, UR19 ;  /* 0x00000013ff057e24 */ /* 0x000fce000f8e00ff */
.L_x_59:
[----:B------:R-:W-:-:S13]  /*8420*/  ISETP.NE.AND P1, PT, R19, RZ, PT ;  /* 0x000000ff1300720c */ /* 0x000fda0003f25270 */
[----:B------:R-:W-:Y:S05]  /*8430*/  @!P1 BRA `(.L_x_58) ;  /* 0x0000000000f09947 */ /* 0x000fea0003800000 */
[----:B------:R-:W-:-:S04]  /*8440*/  SHF.L.U32 R12, R9, 0x1f, RZ ;  /* 0x0000001f090c7819 */ /* 0x000fc800000006ff */
[----:B------:R-:W3:Y:S02]  /*8450*/  SYNCS.PHASECHK.TRANS64.TRYWAIT P1, [R11+URZ+0x30c40], R12 ;  /* 0x030c400c0b0075a7 */ /* 0x000ee4000802017f */
[----:B---3--:R-:W-:Y:S05]  /*8460*/  @!P1 BRA `(.L_x_69) ;  /* 0x0000000800fc9947 */ /* 0x008fea0003800000 */
.L_x_90:
[----:B------:R-:W-:Y:S05]  /*8470*/  @P0 BRA `(.L_x_70) ;  /* 0x0000000000140947 */ /* 0x000fea0003800000 */
[----:B------:R-:W-:Y:S02]  /*8480*/  ISETP.NE.AND P1, PT, R14, RZ, PT ;  /* 0x000000ff0e00720c */ /* 0x000fe40003f25270 */
[----:B-12---:R-:W-:-:S04]  /*8490*/  MOV R4, 0x4200 ;  /* 0x0000420000047802 */ /* 0x006fc80000000f00 */
[----:B------:R4:W-:Y:S07]  /*84a0*/  SYNCS.ARRIVE.TRANS64 RZ, [R11+URZ+0x30c30], R4 ;  /* 0x030c30040bff79a7 */ /* 0x0009ee000800003f */
[----:B------:R-:W-:Y:S05]  /*84b0*/  @!P1 BRA `(.L_x_70) ;  /* 0x0000000000049947 */ /* 0x000fea0003800000 */
[----:B------:R-:W-:Y:S01]  /*84c0*/  BPT.TRAP 0x1 ;  /* 0x000000040000795c */ /* 0x000fe20000300000 */
.L_x_70:
[----:B-12-4-:R-:W1:Y:S01]  /*84d0*/  LDC.64 R4, c[0x0][0x728] ;  /* 0x0001ca00ff047b82 */ /* 0x016e620000000a00 */
[----:B------:R-:W-:Y:S01]  /*84e0*/  IMAD.SHL.U32 R15, R15, 0x80, RZ ;  /* 0x000000800f0f7824 */ /* 0x000fe200078e00ff */
[----:B------:R-:W-:Y:S01]  /*84f0*/  R2UR UR10, R11 ;  /* 0x000000000b0a72ca */ /* 0x000fe200000e0000 */
[----:B------:R-:W-:Y:S01]  /*8500*/  UMOV UR8, 0x0 ;  /* 0x0000000000087882 */ /* 0x000fe20000000000 */
[----:B------:R-:W-:Y:S01]  /*8510*/  UMOV UR9, 0x14f00000 ;  /* 0x14f0000000097882 */ /* 0x000fe20000000000 */
[----:B------:R-:W-:Y:S01]  /*8520*/  UMOV UR18, URZ ;  /* 0x0000003f00127c82 */ /* 0x000fe20008000000 */
[C---:B------:R-:W-:Y:S01]  /*8530*/  IADD3 R13, P1, R15.reuse, R6, RZ ;  /* 0x000000060f0d7210 */ /* 0x040fe20007f3e0ff */
[----:B------:R-:W-:Y:S01]  /*8540*/  UMOV UR13, 0x20 ;  /* 0x00000020000d7882 */ /* 0x000fe20000000000 */
[----:B------:R-:W-:-:S07]  /*8550*/  R2UR UR19, R15 ;  /* 0x000000000f1372ca */ /* 0x000fce00000e0000 */
[----:B------:R-:W-:Y:S02]  /*8560*/  UIADD3 UR16, UR10, 0x18000, URZ ;  /* 0x000180000a107890 */ /* 0x000fe4000fffe03f */
[----:B------:R-:W-:Y:S02]  /*8570*/  UIADD3 UR17, UR10, 0x30c30, URZ ;  /* 0x00030c300a117890 */ /* 0x000fe4000fffe03f */
[----:B------:R-:W-:Y:S01]  /*8580*/  UIADD3 UR10, UR10, 0x20400, URZ ;  /* 0x000204000a0a7890 */ /* 0x000fe2000fffe03f */
[----:B-1----:R-:W-:-:S04]  /*8590*/  LEA R4, P2, R13, R4, 0x2 ;  /* 0x000000040d047211 */ /* 0x002fc800078410ff */
[----:B------:R-:W-:Y:S01]  /*85a0*/  UMOV UR11, UR17 ;  /* 0x00000011000b7c82 */ /* 0x000fe20008000000 */
[----:B------:R-:W-:Y:S02]  /*85b0*/  R2UR UR14, R4 ;  /* 0x00000000040e72ca */ /* 0x000fe400000e0000 */
[----:B------:R-:W-:-:S04]  /*85c0*/  LEA.HI.X.SX32 R4, R15, R10, 0x1, P1 ;  /* 0x0000000a0f047211 */ /* 0x000fc800008f0eff */
[----:B------:R-:W-:Y:S02]  /*85d0*/  LEA.HI.X R5, R13, R5, R4, 0x2, P2 ;  /* 0x000000050d057211 */ /* 0x000fe400010f1404 */
[----:B------:R-:W-:Y:S02]  /*85e0*/  IADD3 R4, P1, R8, 0x1f0, RZ ;  /* 0x000001f008047810 */ /* 0x000fe40007f3e0ff */
[----:B------:R-:W-:Y:S02]  /*85f0*/  R2UR UR15, R5 ;  /* 0x00000000050f72ca */ /* 0x000fe400000e0000 */
[----:B------:R-:W-:Y:S02]  /*8600*/  R2UR UR6, R4 ;  /* 0x00000000040672ca */ /* 0x000fe400000e0000 */
[----:B------:R-:W-:-:S04]  /*8610*/  IADD3.X R4, RZ, R0, RZ, P1, !PT ;  /* 0x00000000ff047210 */ /* 0x000fc80000ffe4ff */
[----:B------:R-:W-:-:S13]  /*8620*/  R2UR UR7, R4 ;  /* 0x00000000040772ca */ /* 0x000fda00000e0000 */
[----:B------:R1:W-:Y:S01]  /*8630*/  UTMALDG.4D [UR16], [UR6], desc[UR8] ;  /* 0x00000810060075b4 */ /* 0x0003e20008019000 */
[----:B------:R1:W-:Y:S01]  /*8640*/  UBLKCP.S.G [UR10], [UR14], UR13 ;  /* 0x0000000a0e0073ba */ /* 0x0003e2000800020d */
[----:B------:R-:W2:Y:S02]  /*8650*/  SYNCS.PHASECHK.TRANS64.TRYWAIT P1, [R11+URZ+0x30c28], R12 ;  /* 0x030c280c0b0075a7 */ /* 0x000ea4000802017f */
[----:B-12---:R-:W-:Y:S05]  /*8660*/  @!P1 BRA `(.L_x_71) ;  /* 0x0000000800909947 */ /* 0x006fea0003800000 */
.L_x_91:
[----:B------:R-:W-:Y:S05]  /*8670*/  @P0 BRA `(.L_x_72) ;  /* 0x0000000000140947 */ /* 0x000fea0003800000 */
[----:B------:R-:W-:Y:S01]  /*8680*/  ISETP.NE.AND P0, PT, R14, RZ, PT ;  /* 0x000000ff0e00720c */ /* 0x000fe20003f05270 */
[----:B------:R-:W-:-:S04]  /*8690*/  IMAD.MOV.U32 R4, RZ, RZ, 0x4200 ;  /* 0x00004200ff047424 */ /* 0x000fc800078e00ff */
[----:B------:R2:W-:Y:S08]  /*86a0*/  SYNCS.ARRIVE.TRANS64 RZ, [R11+URZ+0x30c18], R4 ;  /* 0x030c18040bff79a7 */ /* 0x0005f0000800003f */
[----:B------:R-:W-:Y:S05]  /*86b0*/  @!P0 BRA `(.L_x_72) ;  /* 0x0000000000048947 */ /* 0x000fea0003800000 */
[----:B------:R-:W-:Y:S01]  /*86c0*/  BPT.TRAP 0x1 ;  /* 0x000000040000795c */ /* 0x000fe20000300000 */
.L_x_72:
[----:B------:R-:W-:Y:S01]  /*86d0*/  R2UR UR19, R15 ;  /* 0x000000000f1372ca */ /* 0x000fe200000e0000 */
[----:B------:R-:W-:Y:S01]  /*86e0*/  UMOV UR14, 0x0 ;  /* 0x00000000000e7882 */ /* 0x000fe20000000000 */
[----:B------:R-:W-:Y:S01]  /*86f0*/  R2UR UR17, R11 ;  /* 0x000000000b1172ca */ /* 0x000fe200000e0000 */
[----:B------:R-:W-:Y:S01]  /*8700*/  UMOV UR15, 0x14f00000 ;  /* 0x14f00000000f7882 */ /* 0x000fe20000000000 */
[----:B------:R-:W-:Y:S01]  /*8710*/  R2UR UR10, R2 ;  /* 0x00000000020a72ca */ /* 0x000fe200000e0000 */
[----:B------:R-:W-:Y:S01]  /*8720*/  UMOV UR18, URZ ;  /* 0x0000003f00127c82 */ /* 0x000fe20008000000 */
[----:B------:R-:W-:Y:S01]  /*8730*/  R2UR UR11, R3 ;  /* 0x00000000030b72ca */ /* 0x000fe200000e0000 */
[----:B------:R-:W-:Y:S01]  /*8740*/  UMOV UR13, 0x20 ;  /* 0x00000020000d7882 */ /* 0x000fe20000000000 */
[----:B------:R-:W-:-:S05]  /*8750*/  MOV R20, 0x1 ;  /* 0x0000000100147802 */ /* 0x000fca0000000f00 */
[----:B------:R-:W-:Y:S02]  /*8760*/  UIADD3 UR19, UR19, 0x80, URZ ;  /* 0x0000008013137890 */ /* 0x000fe4000fffe03f */
[----:B------:R-:W-:Y:S02]  /*8770*/  UIADD3 UR8, UR17, 0x20200, URZ ;  /* 0x0002020011087890 */ /* 0x000fe4000fffe03f */
[----:B------:R-:W-:Y:S02]  /*8780*/  UIADD3 UR16, UR17, 0x14000, URZ ;  /* 0x0001400011107890 */ /* 0x000fe4000fffe03f */
[----:B------:R-:W-:Y:S01]  /*8790*/  UIADD3 UR17, UR17, 0x30c18, URZ ;  /* 0x00030c1811117890 */ /* 0x000fe2000fffe03f */
[----:B------:R-:W-:Y:S01]  /*87a0*/  IMAD.U32 R5, RZ, RZ, UR19 ;  /* 0x00000013ff057e24 */ /* 0x000fe2000f8e00ff */
[----:B------:R-:W-:-:S05]  /*87b0*/  UIMAD.WIDE UR6, UR19, 0x4, UR4 ;  /* 0x00000004130678a5 */ /* 0x000fca000f8e0204 */
[----:B------:R-:W-:Y:S02]  /*87c0*/  UMOV UR9, UR17 ;  /* 0x0000001100097c82 */ /* 0x000fe40008000000 */
[----:B------:R4:W-:Y:S02]  /*87d0*/  UTMALDG.4D [UR16], [UR10], desc[UR14] ;  /* 0x00000e100a0075b4 */ /* 0x0009e40008019000 */
[----:B------:R4:W-:Y:S02]  /*87e0*/  UBLKCP.S.G [UR8], [UR6], UR13 ;  /* 0x00000008060073ba */ /* 0x0009e4000800020d */
[----:B----4-:R-:W-:Y:S01]  /*87f0*/  NOP ;  /* 0x0000000000007918 */ /* 0x010fe20000000000 */
.L_x_58:
[----:B------:R-:W4:Y:S01]  /*8800*/  S2R R2, SR_TID.X ;  /* 0x0000000000027919 */ /* 0x000f220000002100 */
[----:B------:R-:W-:Y:S02]  /*8810*/  LEA R13, R20, R11, 0x3 ;  /* 0x0000000b140d7211 */ /* 0x000fe400078e18ff */
[----:B----4-:R-:W-:Y:S02]  /*8820*/  LOP3.LUT R3, R2, 0x7f, RZ, 0xc0, !PT ;  /* 0x0000007f02037812 */ /* 0x010fe400078ec0ff */
[----:B------:R-:W-:Y:S02]  /*8830*/  SHF.L.U32 R2, R9, 0x1f, RZ ;  /* 0x0000001f09027819 */ /* 0x000fe400000006ff */
[----:B------:R-:W-:Y:S02]  /*8840*/  ISETP.NE.AND P1, PT, R3, RZ, PT ;  /* 0x000000ff0300720c */ /* 0x000fe40003f25270 */
[----:B------:R-:W4:Y:S02]  /*8850*/  SYNCS.PHASECHK.TRANS64.TRYWAIT P0, [R13+URZ+0x30c40], R2 ;  /* 0x030c40020d0075a7 */ /* 0x000f24000800017f */
[----:B----4-:R-:W-:Y:S09]  /*8860*/  @!P0 BRA `(.L_x_73) ;  /* 0x0000000800248947 */ /* 0x010ff20003800000 */
.L_x_92:
[----:B------:R-:W-:Y:S05]  /*8870*/  @P1 BRA `(.L_x_74) ;  /* 0x0000000000181947 */ /* 0x000fea0003800000 */
[----:B------:R-:W5:Y:S01]  /*8880*/  S2R R3, SR_TID.X ;  /* 0x0000000000037919 */ /* 0x000f620000002100 */
[----:B----4-:R-:W-:-:S04]  /*8890*/  IMAD.MOV.U32 R2, RZ, RZ, 0x4200 ;  /* 0x00004200ff027424 */ /* 0x010fc800078e00ff */
[----:B------:R4:W-:Y:S01]  /*88a0*/  SYNCS.ARRIVE.TRANS64 RZ, [R13+URZ+0x30c30], R2 ;  /* 0x030c30020dff79a7 */ /* 0x0009e2000800003f */
[----:B-----5:R-:W-:-:S13]  /*88b0*/  LOP3.LUT P0, RZ, R3, 0x1f, RZ, 0xc0, !PT ;  /* 0x0000001f03ff7812 */ /* 0x020fda000780c0ff */
[----:B----4-:R-:W-:Y:S05]  /*88c0*/  @!P0 BRA `(.L_x_74) ;  /* 0x0000000000048947 */ /* 0x010fea0003800000 */
[----:B--2---:R-:W-:Y:S01]  /*88d0*/  BPT.TRAP 0x1 ;  /* 0x000000040000795c */ /* 0x004fe20000300000 */
.L_x_74:
[----:B----4-:R-:W4:Y:S01]  /*88e0*/  LDC.64 R2, c[0x0][0x728] ;  /* 0x0001ca00ff027b82 */ /* 0x010f220000000a00 */
[C---:B------:R-:W-:Y:S01]  /*88f0*/  IADD3 R6, P0, R5.reuse, R6, RZ ;  /* 0x0000000605067210 */ /* 0x040fe20007f1e0ff */
[----:B--2---:R-:W-:Y:S01]  /*8900*/  UMOV UR8, 0x0 ;  /* 0x0000000000087882 */ /* 0x004fe20000000000 */
[C---:B-1----:R-:W-:Y:S01]  /*8910*/  LEA R4, R20.reuse, R11, 0xe ;  /* 0x0000000b14047211 */ /* 0x042fe200078e70ff */
[----:B---3--:R-:W-:Y:S01]  /*8920*/  IMAD R11, R20, 0x200, R11 ;  /* 0x00000200140b7824 */ /* 0x008fe200078e020b */
[----:B------:R-:W-:Y:S01]  /*8930*/  LEA.HI.X.SX32 R10, R5, R10, 0x1, P0 ;  /* 0x0000000a050a7211 */ /* 0x000fe200000f0eff */
[----:B------:R-:W-:Y:S01]  /*8940*/  UMOV UR9, 0x14f00000 ;  /* 0x14f0000000097882 */ /* 0x000fe20000000000 */
[----:B------:R-:W-:Y:S01]  /*8950*/  R2UR UR17, R13 ;  /* 0x000000000d1172ca */ /* 0x000fe200000e0000 */
[----:B------:R-:W-:Y:S01]  /*8960*/  UMOV UR18, URZ ;  /* 0x0000003f00127c82 */ /* 0x000fe20008000000 */
[----:B------:R-:W-:Y:S01]  /*8970*/  R2UR UR16, R4 ;  /* 0x00000000041072ca */ /* 0x000fe200000e0000 */
[----:B------:R-:W-:Y:S01]  /*8980*/  UMOV UR13, 0x20 ;  /* 0x00000020000d7882 */ /* 0x000fe20000000000 */
[----:B------:R-:W-:-:S02]  /*8990*/  R2UR UR10, R11 ;  /* 0x000000000b0a72ca */ /* 0x000fc400000e0000 */
[----:B------:R-:W-:-:S07]  /*89a0*/  R2UR UR19, R5 ;  /* 0x00000000051372ca */ /* 0x000fce00000e0000 */
[----:B------:R-:W-:Y:S02]  /*89b0*/  UIADD3 UR17, UR17, 0x30c30, URZ ;  /* 0x00030c3011117890 */ /* 0x000fe4000fffe03f */
[----:B------:R-:W-:Y:S01]  /*89c0*/  UIADD3 UR16, UR16, 0x18000, URZ ;  /* 0x0001800010107890 */ /* 0x000fe2000fffe03f */
[----:B----4-:R-:W-:Y:S01]  /*89d0*/  LEA R2, P0, R6, R2, 0x2 ;  /* 0x0000000206027211 */ /* 0x010fe200078010ff */
[----:B------:R-:W-:-:S03]  /*89e0*/  UIADD3 UR10, UR10, 0x20400, URZ ;  /* 0x000204000a0a7890 */ /* 0x000fc6000fffe03f */
[----:B------:R-:W-:Y:S01]  /*89f0*/  UMOV UR11, UR17 ;  /* 0x00000011000b7c82 */ /* 0x000fe20008000000 */
[----:B------:R-:W-:Y:S02]  /*8a00*/  LEA.HI.X R3, R6, R3, R10, 0x2, P0 ;  /* 0x0000000306037211 */ /* 0x000fe400000f140a */
[----:B------:R-:W-:Y:S02]  /*8a10*/  IADD3 R8, P0, R8, 0x1f0, RZ ;  /* 0x000001f008087810 */ /* 0x000fe40007f1e0ff */
[----:B------:R-:W-:Y:S02]  /*8a20*/  R2UR UR14, R2 ;  /* 0x00000000020e72ca */ /* 0x000fe400000e0000 */
[----:B------:R-:W-:Y:S02]  /*8a30*/  IADD3.X R0, RZ, R0, RZ, P0, !PT ;  /* 0x00000000ff007210 */ /* 0x000fe400007fe4ff */
[----:B------:R-:W-:Y:S02]  /*8a40*/  R2UR UR6, R8 ;  /* 0x00000000080672ca */ /* 0x000fe400000e0000 */
[----:B------:R-:W-:Y:S01]  /*8a50*/  R2UR UR7, R0 ;  /* 0x00000000000772ca */ /* 0x000fe200000e0000 */
[----:B------:R-:W-:Y:S01]  /*8a60*/  VIADD R0, R20, 0x1 ;  /* 0x0000000114007836 */ /* 0x000fe20000000000 */
[----:B------:R-:W-:-:S04]  /*8a70*/  R2UR UR15, R3 ;  /* 0x00000000030f72ca */ /* 0x000fc800000e0000 */
[----:B------:R-:W-:-:S04]  /*8a80*/  ISETP.NE.AND P0, PT, R0, 0x2, PT ;  /* 0x000000020000780c */ /* 0x000fc80003f05270 */
[----:B------:R-:W-:Y:S02]  /*8a90*/  SEL R2, RZ, 0x1, P0 ;  /* 0x00000001ff027807 */ /* 0x000fe40000000000 */
[----:B------:R-:W-:Y:S01]  /*8aa0*/  SEL R0, R0, RZ, P0 ;  /* 0x000000ff00007207 */ /* 0x000fe20000000000 */
[----:B------:R1:W-:Y:S01]  /*8ab0*/  UTMALDG.4D [UR16], [UR6], desc[UR8] ;  /* 0x00000810060075b4 */ /* 0x0003e20008019000 */
[----:B------:R-:W-:Y:S01]  /*8ac0*/  LOP3.LUT R9, R9, R2, RZ, 0x3c, !PT ;  /* 0x0000000209097212 */ /* 0x000fe200078e3cff */
[----:B------:R1:W-:Y:S02]  /*8ad0*/  UBLKCP.S.G [UR10], [UR14], UR13 ;  /* 0x0000000a0e0073ba */ /* 0x0003e4000800020d */
[----:B-1----:R-:W-:-:S04]  /*8ae0*/  NOP ;  /* 0x0000000000007918 */ /* 0x002fc80000000000 */
.L_x_55:
[----:B------:R-:W-:Y:S05]  /*8af0*/  BSYNC B0 ;  /* 0x0000000000007941 */ /* 0x000fea0003800000 */
.L_x_54:
[----:B------:R-:W-:-:S03]  /*8b00*/  UMOV UR6, 0xffffffff ;  /* 0xffffffff00067882 */ /* 0x000fc60000000000 */
[----:B------:R-:W-:Y:S05]  /*8b10*/  BRA.DIV UR6, `(.L_x_75) ;  /* 0x00000006068c7947 */ /* 0x000fea000b800000 */
[----:B------:R-:W-:-:S13]  /*8b20*/  ELECT P0, URZ, PT ;  /* 0x00000000003f782f */ /* 0x000fda0003800000 */
.L_x_95:
[----:B------:R-:W-:Y:S05]  /*8b30*/  @!P0 BRA `(.L_x_7) ;  /* 0x0000000000808947 */ /* 0x000fea0003800000 */
[----:B------:R-:W-:-:S04]  /*8b40*/  LOP3.LUT R16, R16, 0x2, RZ, 0xfc, !PT ;  /* 0x0000000210107812 */ /* 0x000fc800078efcff */
[----:B------:R-:W-:-:S13]  /*8b50*/  ISETP.NE.AND P0, PT, R16, 0x3, PT ;  /* 0x000000031000780c */ /* 0x000fda0003f05270 */
[----:B------:R-:W-:Y:S05]  /*8b60*/  @!P0 BRA `(.L_x_76) ;  /* 0x0000000000048947 */ /* 0x000fea0003800000 */
[----:B------:R-:W-:Y:S01]  /*8b70*/  BPT.TRAP 0x1 ;  /* 0x000000040000795c */ /* 0x000fe20000300000 */
.L_x_76:
[----:B------:R-:W1:Y:S01]  /*8b80*/  S2R R3, SR_CgaCtaId ;  /* 0x0000000000037919 */ /* 0x000e620000008800 */
[----:B------:R-:W-:Y:S02]  /*8b90*/  MOV R2, 0x400 ;  /* 0x0000040000027802 */ /* 0x000fe40000000f00 */
[----:B------:R-:W-:Y:S02]  /*8ba0*/  SHF.L.U32 R5, R9, 0x1f, RZ ;  /* 0x0000001f09057819 */ /* 0x000fe400000006ff */
[----:B-1----:R-:W-:Y:S02]  /*8bb0*/  LEA R7, R3, R2, 0x18 ;  /* 0x0000000203077211 */ /* 0x002fe400078ec0ff */
[----:B------:R-:W-:Y:S02]  /*8bc0*/  IADD3 R2, R0, 0x1, RZ ;  /* 0x0000000100027810 */ /* 0x000fe40007ffe0ff */
[----:B------:R-:W-:Y:S02]  /*8bd0*/  IADD3 R3, R7, 0x30c20, RZ ;  /* 0x00030c2007037810 */ /* 0x000fe40007ffe0ff */
[----:B------:R-:W-:-:S03]  /*8be0*/  ISETP.NE.AND P2, PT, R2, 0x2, PT ;  /* 0x000000020200780c */ /* 0x000fc60003f45270 */
[----:B------:R-:W-:Y:S01]  /*8bf0*/  IMAD R6, R0, 0x8, R3 ;  /* 0x0000000800067824 */ /* 0x000fe200078e0203 */
[----:B------:R-:W-:-:S03]  /*8c00*/  SEL R4, RZ, 0x1, P2 ;  /* 0x00000001ff047807 */ /* 0x000fc60001000000 */
[----:B------:R-:W1:Y:S01]  /*8c10*/  SYNCS.PHASECHK.TRANS64.TRYWAIT P1, [R6+URZ], R5 ;  /* 0x00000005060075a7 */ /* 0x000e62000802017f */
[----:B------:R-:W-:Y:S02]  /*8c20*/  LOP3.LUT R9, R9, R4, RZ, 0x3c, !PT ;  /* 0x0000000409097212 */ /* 0x000fe400078e3cff */
[----:B------:R-:W-:Y:S02]  /*8c30*/  SEL R4, R2, RZ, P2 ;  /* 0x000000ff02047207 */ /* 0x000fe40001000000 */
[----:B------:R-:W-:-:S03]  /*8c40*/  SHF.L.U32 R2, R9, 0x1f, RZ ;  /* 0x0000001f09027819 */ /* 0x000fc600000006ff */
[----:B------:R-:W-:Y:S01]  /*8c50*/  IMAD R3, R4, 0x8, R3 ;  /* 0x0000000804037824 */ /* 0x000fe200078e0203 */
[----:B-1----:R-:W-:Y:S06]  /*8c60*/  @!P1 BRA `(.L_x_77) ;  /* 0x00000004005c9947 */ /* 0x002fec0003800000 */
.L_x_96:
[----:B------:R-:W2:Y:S02]  /*8c70*/  SYNCS.PHASECHK.TRANS64.TRYWAIT P1, [R3+URZ], R2 ;  /* 0x00000002030075a7 */ /* 0x000ea4000802017f */
[----:B--2---:R-:W-:Y:S05]  /*8c80*/  @!P1 BRA `(.L_x_78) ;  /* 0x0000000400689947 */ /* 0x004fea0003800000 */
.L_x_97:
[----:B------:R-:W-:Y:S05]  /*8c90*/  @!P0 BRA `(.L_x_79) ;  /* 0x0000000000048947 */ /* 0x000fea0003800000 */
[----:B------:R-:W-:Y:S01]  /*8ca0*/  BPT.TRAP 0x1 ;  /* 0x000000040000795c */ /* 0x000fe20000300000 */
.L_x_79:
[----:B--2---:R-:W-:-:S05]  /*8cb0*/  IADD3 R3, R7, 0x30c40, RZ ;  /* 0x00030c4007037810 */ /* 0x004fca0007ffe0ff */
[----:B------:R-:W-:-:S04]  /*8cc0*/  IMAD R0, R0, 0x8, R3 ;  /* 0x0000000800007824 */ /* 0x000fc800078e0203 */
[----:B------:R-:W2:Y:S02]  /*8cd0*/  SYNCS.PHASECHK.TRANS64.TRYWAIT P0, [R0+URZ], R5 ;  /* 0x00000005000075a7 */ /* 0x000ea4000800017f */
[----:B--2---:R-:W-:Y:S05]  /*8ce0*/  @!P0 BRA `(.L_x_80) ;  /* 0x0000000400648947 */ /* 0x004fea0003800000 */
.L_x_98:
[----:B------:R-:W-:-:S07]  /*8cf0*/  LEA R3, R4, R3, 0x3 ;  /* 0x0000000304037211 */ /* 0x000fce00078e18ff */
.L_x_81:
[----:B---3--:R3:W4:Y:S02]  /*8d00*/  SYNCS.PHASECHK.TRANS64.TRYWAIT P0, [R3+URZ], R2 ;  /* 0x00000002030075a7 */ /* 0x008724000800017f */
[----:B----4-:R-:W-:Y:S05]  /*8d10*/  @!P0 NANOSLEEP.SYNCS 0x989680 ;  /* 0x009896800000895d */ /* 0x010fea0003900000 */
[----:B------:R-:W4:Y:S02]  /*8d20*/  @!P0 SYNCS.PHASECHK.TRANS64 P0, [R3+URZ], R2 ;  /* 0x00000002030085a7 */ /* 0x000f24000800007f */
[----:B----4-:R-:W-:Y:S05]  /*8d30*/  @!P0 BRA `(.L_x_81) ;  /* 0xfffffffc00f08947 */ /* 0x010fea000383ffff */
.L_x_7:
[----:B------:R-:W-:Y:S05]  /*8d40*/  BSYNC B6 ;  /* 0x0000000000067941 */ /* 0x000fea0003800000 */
.L_x_4:
[----:B------:R-:W-:Y:S05]  /*8d50*/  EXIT ;  /* 0x000000000000794d */ /* 0x000fea0003800000 */
.L_x_12:
[----:B------:R-:W-:Y:S01]  /*8d60*/  IMAD.MOV.U32 R12, RZ, RZ, RZ ;  /* 0x000000ffff0c7224 */ /* 0x000fe200078e00ff */
[----:B------:R-:W-:Y:S01]  /*8d70*/  MOV R11, 0x1f ;  /* 0x0000001f000b7802 */ /* 0x000fe20000000f00 */
[----:B------:R-:W-:-:S07]  /*8d80*/  IMAD.MOV.U32 R15, RZ, RZ, -0x1 ;  /* 0xffffffffff0f7424 */ /* 0x000fce00078e00ff */
[----:B------:R-:W-:Y:S05]  /*8d90*/  WARPSYNC.COLLECTIVE R15, `(.L_x_82) ;  /* 0x000000000f087348 */ /* 0x000fea0003c00000 */
[----:B------:R1:W2:Y:S02]  /*8da0*/  SHFL.IDX P6, R14, R13, R12, R11 ;  /* 0x0000000c0d0e7389 */ /* 0x0002a400000c000b */
[----:B-12---:R-:W-:Y:S01]  /*8db0*/  ENDCOLLECTIVE ;  /* 0x000000000000791b */ /* 0x006fe20003800000 */
.L_x_82:
[----:B------:R-:W-:Y:S05]  /*8dc0*/  BRA `(.L_x_83) ;  /* 0xffffff7c00747947 */ /* 0x000fea000383ffff */
.L_x_14:
[----:B--2---:R2:W3:Y:S02]  /*8dd0*/  SYNCS.PHASECHK.TRANS64.TRYWAIT P0, [R2+URZ+0x30c00], R9 ;  /* 0x030c0009020075a7 */ /* 0x0044e4000800017f */
[----:B---3--:R-:W-:Y:S05]  /*8de0*/  @!P0 NANOSLEEP.SYNCS 0x989680 ;  /* 0x009896800000895d */ /* 0x008fea0003900000 */
[----:B------:R-:W3:Y:S02]  /*8df0*/  @!P0 SYNCS.PHASECHK.TRANS64 P0, [R2+URZ+0x30c00], R9 ;  /* 0x030c0009020085a7 */ /* 0x000ee4000800007f */
[----:B---3--:R-:W-:Y:S05]  /*8e00*/  @!P0 BRA `(.L_x_14) ;  /* 0xfffffffc00f08947 */ /* 0x008fea000383ffff */
[----:B------:R-:W-:Y:S05]  /*8e10*/  BRA `(.L_x_13) ;  /* 0xffffff7c00947947 */ /* 0x000fea000383ffff */
.L_x_19:
[----:B-1----:R1:W3:Y:S02]  /*8e20*/  SYNCS.PHASECHK.TRANS64.TRYWAIT P1, [R3+URZ+0x30c10], R20 ;  /* 0x030c1014030075a7 */ /* 0x0022e4000802017f */
[----:B---3--:R-:W-:Y:S05]  /*8e30*/  @!P1 NANOSLEEP.SYNCS 0x989680 ;  /* 0x009896800000995d */ /* 0x008fea0003900000 */
[----:B------:R-:W3:Y:S02]  /*8e40*/  @!P1 SYNCS.PHASECHK.TRANS64 P1, [R3+URZ+0x30c10], R20 ;  /* 0x030c1014030095a7 */ /* 0x000ee4000802007f */
[----:B---3--:R-:W-:Y:S05]  /*8e50*/  @!P1 BRA `(.L_x_19) ;  /* 0xfffffffc00f09947 */ /* 0x008fea000383ffff */
[----:B------:R-:W-:Y:S05]  /*8e60*/  BRA `(.L_x_18) ;  /* 0xffffff8400d07947 */ /* 0x000fea000383ffff */
.L_x_23:
[----:B------:R1:W1:Y:S02]  /*8e70*/  SYNCS.PHASECHK.TRANS64.TRYWAIT P1, [R3+URZ+0x30c30], R20 ;  /* 0x030c3014030075a7 */ /* 0x000264000802017f */
[----:B-1----:R-:W-:Y:S05]  /*8e80*/  @!P1 NANOSLEEP.SYNCS 0x989680 ;  /* 0x009896800000995d */ /* 0x002fea0003900000 */
[----:B------:R-:W1:Y:S02]  /*8e90*/  @!P1 SYNCS.PHASECHK.TRANS64 P1, [R3+URZ+0x30c30], R20 ;  /* 0x030c3014030095a7 */ /* 0x000e64000802007f */
[----:B-1----:R-:W-:Y:S05]  /*8ea0*/  @!P1 BRA `(.L_x_23) ;  /* 0xfffffffc00f09947 */ /* 0x002fea000383ffff */
[----:B------:R-:W-:Y:S05]  /*8eb0*/  BRA `(.L_x_22) ;  /* 0xffffff8800d47947 */ /* 0x000fea000383ffff */
.L_x_56:
[----:B-1----:R1:W2:Y:S02]  /*8ec0*/  SYNCS.PHASECHK.TRANS64.TRYWAIT P1, [R11+URZ+0x30c20], R0 ;  /* 0x030c20000b0075a7 */ /* 0x0022a4000802017f */
[----:B--2---:R-:W-:Y:S05]  /*8ed0*/  @!P1 NANOSLEEP.SYNCS 0x989680 ;  /* 0x009896800000995d */ /* 0x004fea0003900000 */
[----:B------:R-:W2:Y:S02]  /*8ee0*/  @!P1 SYNCS.PHASECHK.TRANS64 P1, [R11+URZ+0x30c20], R0 ;  /* 0x030c20000b0095a7 */ /* 0x000ea4000802007f */
[----:B--2---:R-:W-:Y:S05]  /*8ef0*/  @!P1 BRA `(.L_x_56) ;  /* 0xfffffffc00f09947 */ /* 0x004fea000383ffff */
[----:B------:R-:W-:Y:S05]  /*8f00*/  BRA `(.L_x_84) ;  /* 0xffffffe800287947 */ /* 0x000fea000383ffff */
.L_x_60:
[----:B-1----:R1:W2:Y:S02]  /*8f10*/  SYNCS.PHASECHK.TRANS64.TRYWAIT P1, [R11+URZ+0x30c40], R21 ;  /* 0x030c40150b0075a7 */ /* 0x0022a4000802017f */
[----:B--2---:R-:W-:Y:S05]  /*8f20*/  @!P1 NANOSLEEP.SYNCS 0x989680 ;  /* 0x009896800000995d */ /* 0x004fea0003900000 */
[----:B------:R-:W2:Y:S02]  /*8f30*/  @!P1 SYNCS.PHASECHK.TRANS64 P1, [R11+URZ+0x30c40], R21 ;  /* 0x030c40150b0095a7 */ /* 0x000ea4000802007f */
[----:B--2---:R-:W-:Y:S05]  /*8f40*/  @!P1 BRA `(.L_x_60) ;  /* 0xfffffffc00f09947 */ /* 0x004fea000383ffff */
[----:B------:R-:W-:Y:S05]  /*8f50*/  BRA `(.L_x_85) ;  /* 0xffffffec00487947 */ /* 0x000fea000383ffff */
.L_x_62:
[----:B--2---:R2:W3:Y:S02]  /*8f60*/  SYNCS.PHASECHK.TRANS64.TRYWAIT P1, [R11+URZ+0x30c28], R21 ;  /* 0x030c28150b0075a7 */ /* 0x0044e4000802017f */
[----:B---3--:R-:W-:Y:S05]  /*8f70*/  @!P1 NANOSLEEP.SYNCS 0x989680 ;  /* 0x009896800000995d */ /* 0x008fea0003900000 */
[----:B------:R-:W3:Y:S02]  /*8f80*/  @!P1 SYNCS.PHASECHK.TRANS64 P1, [R11+URZ+0x30c28], R21 ;  /* 0x030c28150b0095a7 */ /* 0x000ee4000802007f */
[----:B---3--:R-:W-:Y:S05]  /*8f90*/  @!P1 BRA `(.L_x_62) ;  /* 0xfffffffc00f09947 */ /* 0x008fea000383ffff */
[----:B------:R-:W-:Y:S05]  /*8fa0*/  BRA `(.L_x_86) ;  /* 0xffffffec00c07947 */ /* 0x000fea000383ffff */
.L_x_64:
[----:B---3--:R3:W4:Y:S02]  /*8fb0*/  SYNCS.PHASECHK.TRANS64.TRYWAIT P1, [R11+URZ+0x30c48], R21 ;  /* 0x030c48150b0075a7 */ /* 0x008724000802017f */
[----:B----4-:R-:W-:Y:S05]  /*8fc0*/  @!P1 NANOSLEEP.SYNCS 0x989680 ;  /* 0x009896800000995d */ /* 0x010fea0003900000 */
[----:B------:R-:W4:Y:S02]  /*8fd0*/  @!P1 SYNCS.PHASECHK.TRANS64 P1, [R11+URZ+0x30c48], R21 ;  /* 0x030c48150b0095a7 */ /* 0x000f24000802007f */
[----:B----4-:R-:W-:Y:S05]  /*8fe0*/  @!P1 BRA `(.L_x_64) ;  /* 0xfffffffc00f09947 */ /* 0x010fea000383ffff */
[----:B------:R-:W-:Y:S05]  /*8ff0*/  BRA `(.L_x_87) ;  /* 0xfffffff000147947 */ /* 0x000fea000383ffff */
.L_x_66:
[----:B------:R-:W-:-:S07]  /*9000*/  SHF.L.U32 R4, R9, 0x1f, RZ ;  /* 0x0000001f09047819 */ /* 0x000fce00000006ff */
.L_x_88:
[----:B-1----:R1:W2:Y:S02]  /*9010*/  SYNCS.PHASECHK.TRANS64.TRYWAIT P1, [R11+URZ+0x30c20], R4 ;  /* 0x030c20040b0075a7 */ /* 0x0022a4000802017f */
[----:B--2---:R-:W-:Y:S05]  /*9020*/  @!P1 NANOSLEEP.SYNCS 0x989680 ;  /* 0x009896800000995d */ /* 0x004fea0003900000 */
[----:B------:R-:W2:Y:S02]  /*9030*/  @!P1 SYNCS.PHASECHK.TRANS64 P1, [R11+URZ+0x30c20], R4 ;  /* 0x030c20040b0095a7 */ /* 0x000ea4000802007f */
[----:B--2---:R-:W-:Y:S05]  /*9040*/  @!P1 BRA `(.L_x_88) ;  /* 0xfffffffc00f09947 */ /* 0x004fea000383ffff */
[----:B------:R-:W-:Y:S05]  /*9050*/  BRA `(.L_x_89) ;  /* 0xfffffff000807947 */ /* 0x000fea000383ffff */
.L_x_69:
[----:B---3--:R3:W4:Y:S02]  /*9060*/  SYNCS.PHASECHK.TRANS64.TRYWAIT P1, [R11+URZ+0x30c40], R12 ;  /* 0x030c400c0b0075a7 */ /* 0x008724000802017f */
[----:B----4-:R-:W-:Y:S05]  /*9070*/  @!P1 NANOSLEEP.SYNCS 0x989680 ;  /* 0x009896800000995d */ /* 0x010fea0003900000 */
[----:B------:R-:W4:Y:S02]  /*9080*/  @!P1 SYNCS.PHASECHK.TRANS64 P1, [R11+URZ+0x30c40], R12 ;  /* 0x030c400c0b0095a7 */ /* 0x000f24000802007f */
[----:B----4-:R-:W-:Y:S05]  /*9090*/  @!P1 BRA `(.L_x_69) ;  /* 0xfffffffc00f09947 */ /* 0x010fea000383ffff */
[----:B------:R-:W-:Y:S05]  /*90a0*/  BRA `(.L_x_90) ;  /* 0xfffffff000f07947 */ /* 0x000fea000383ffff */
.L_x_71:
[----:B-1----:R1:W2:Y:S02]  /*90b0*/  SYNCS.PHASECHK.TRANS64.TRYWAIT P1, [R11+URZ+0x30c28], R12 ;  /* 0x030c280c0b0075a7 */ /* 0x0022a4000802017f */
[----:B--2---:R-:W-:Y:S05]  /*90c0*/  @!P1 NANOSLEEP.SYNCS 0x989680 ;  /* 0x009896800000995d */ /* 0x004fea0003900000 */
[----:B------:R-:W2:Y:S02]  /*90d0*/  @!P1 SYNCS.PHASECHK.TRANS64 P1, [R11+URZ+0x30c28], R12 ;  /* 0x030c280c0b0095a7 */ /* 0x000ea4000802007f */
[----:B--2---:R-:W-:Y:S05]  /*90e0*/  @!P1 BRA `(.L_x_71) ;  /* 0xfffffffc00f09947 */ /* 0x004fea000383ffff */
[----:B------:R-:W-:Y:S05]  /*90f0*/  BRA `(.L_x_91) ;  /* 0xfffffff4005c7947 */ /* 0x000fea000383ffff */
.L_x_73:
[----:B----4-:R4:W1:Y:S02]  /*9100*/  SYNCS.PHASECHK.TRANS64.TRYWAIT P0, [R13+URZ+0x30c40], R2 ;  /* 0x030c40020d0075a7 */ /* 0x010864000800017f */
[----:B-1----:R-:W-:Y:S05]  /*9110*/  @!P0 NANOSLEEP.SYNCS 0x989680 ;  /* 0x009896800000895d */ /* 0x002fea0003900000 */
[----:B------:R-:W1:Y:S02]  /*9120*/  @!P0 SYNCS.PHASECHK.TRANS64 P0, [R13+URZ+0x30c40], R2 ;  /* 0x030c40020d0085a7 */ /* 0x000e64000800007f */
[----:B-1----:R-:W-:Y:S05]  /*9130*/  @!P0 BRA `(.L_x_73) ;  /* 0xfffffffc00f08947 */ /* 0x002fea000383ffff */
[----:B------:R-:W-:Y:S05]  /*9140*/  BRA `(.L_x_92) ;  /* 0xfffffff400c87947 */ /* 0x000fea000383ffff */
.L_x_75:
[----:B------:R-:W-:Y:S01]  /*9150*/  BSSY B0, `(.L_x_93) ;  /* 0x0000006000007945 */ /* 0x000fe20003800000 */
[----:B------:R-:W-:-:S07]  /*9160*/  MOV R15, 0xffffffff ;  /* 0xffffffff000f7802 */ /* 0x000fce0000000f00 */
[----:B------:R-:W-:Y:S05]  /*9170*/  WARPSYNC.COLLECTIVE R15, `(.L_x_94) ;  /* 0x000000000f0c7348 */ /* 0x000fea0003c00000 */
[----:B------:R-:W-:Y:S02]  /*9180*/  ELECT P6, UR62, PT ;  /* 0x00000000003e782f */ /* 0x000fe400038c0000 */
[----:B------:R-:W-:Y:S01]  /*9190*/  MOV R14, UR62 ;  /* 0x0000003e000e7c02 */ /* 0x000fe20008000f00 */
[----:B------:R-:W-:Y:S10]  /*91a0*/  ENDCOLLECTIVE ;  /* 0x000000000000791b */ /* 0x000ff40003800000 */
.L_x_94:
[----:B------:R-:W-:Y:S05]  /*91b0*/  BSYNC B0 ;  /* 0x0000000000007941 */ /* 0x000fea0003800000 */
.L_x_93:
[----:B------:R-:W-:Y:S01]  /*91c0*/  PLOP3.LUT P0, PT, P6, PT, PT, 0x80, 0x0 ;  /* 0x000000000000781c */ /* 0x000fe2000370f070 */
[----:B------:R-:W-:-:S12]  /*91d0*/  BRA `(.L_x_95) ;  /* 0xfffffff800547947 */ /* 0x000fd8000383ffff */
.L_x_77:
[----:B-1----:R1:W2:Y:S02]  /*91e0*/  SYNCS.PHASECHK.TRANS64.TRYWAIT P1, [R6+URZ], R5 ;  /* 0x00000005060075a7 */ /* 0x0022a4000802017f */
[----:B--2---:R-:W-:Y:S05]  /*91f0*/  @!P1 NANOSLEEP.SYNCS 0x989680 ;  /* 0x009896800000995d */ /* 0x004fea0003900000 */
[----:B------:R-:W2:Y:S02]  /*9200*/  @!P1 SYNCS.PHASECHK.TRANS64 P1, [R6+URZ], R5 ;  /* 0x00000005060095a7 */ /* 0x000ea4000802007f */
[----:B--2---:R-:W-:Y:S05]  /*9210*/  @!P1 BRA `(.L_x_77) ;  /* 0xfffffffc00f09947 */ /* 0x004fea000383ffff */
[----:B------:R-:W-:Y:S05]  /*9220*/  BRA `(.L_x_96) ;  /* 0xfffffff800907947 */ /* 0x000fea000383ffff */
.L_x_78:
[----:B--2---:R2:W3:Y:S02]  /*9230*/  SYNCS.PHASECHK.TRANS64.TRYWAIT P1, [R3+URZ], R2 ;  /* 0x00000002030075a7 */ /* 0x0044e4000802017f */
[----:B---3--:R-:W-:Y:S05]  /*9240*/  @!P1 NANOSLEEP.SYNCS 0x989680 ;  /* 0x009896800000995d */ /* 0x008fea0003900000 */
[----:B------:R-:W3:Y:S02]  /*9250*/  @!P1 SYNCS.PHASECHK.TRANS64 P1, [R3+URZ], R2 ;  /* 0x00000002030095a7 */ /* 0x000ee4000802007f */
[----:B---3--:R-:W-:Y:S05]  /*9260*/  @!P1 BRA `(.L_x_78) ;  /* 0xfffffffc00f09947 */ /* 0x008fea000383ffff */
[----:B------:R-:W-:Y:S05]  /*9270*/  BRA `(.L_x_97) ;  /* 0xfffffff800847947 */ /* 0x000fea000383ffff */
.L_x_80:
[----:B--2---:R2:W3:Y:S02]  /*9280*/  SYNCS.PHASECHK.TRANS64.TRYWAIT P0, [R0+URZ], R5 ;  /* 0x00000005000075a7 */ /* 0x0044e4000800017f */
[----:B---3--:R-:W-:Y:S05]  /*9290*/  @!P0 NANOSLEEP.SYNCS 0x989680 ;  /* 0x009896800000895d */ /* 0x008fea0003900000 */
[----:B------:R-:W3:Y:S02]  /*92a0*/  @!P0 SYNCS.PHASECHK.TRANS64 P0, [R0+URZ], R5 ;  /* 0x00000005000085a7 */ /* 0x000ee4000800007f */
[----:B---3--:R-:W-:Y:S05]  /*92b0*/  @!P0 BRA `(.L_x_80) ;  /* 0xfffffffc00f08947 */ /* 0x008fea000383ffff */
[----:B------:R-:W-:Y:S05]  /*92c0*/  BRA `(.L_x_98) ;  /* 0xfffffff800887947 */ /* 0x000fea000383ffff */
.L_x_99:
[----:B------:R-:W-:-:S00]  /*92d0*/  BRA `(.L_x_99) ;  /* 0xfffffffc00fc7947 */ /* 0x000fc0000383ffff */
[----:B------:R-:W-:-:S00]  /*92e0*/  NOP ;  /* 0x0000000000007918 */ /* 0x000fc00000000000 */
        /* <DEDUP_REMOVED lines=9> */
.L_x_7374:


//--------------------- .text._ZN7cutlass13device_kernelIN5flash11enable_sm90INS1_16FlashAttnBwdSm90INS1_25CollectiveMainloopBwdSm90ILi2ELi2ELi2EN4cute5tupleIJNS5_1CILi1EEES8_S8_EEENS6_IJNS7_ILi128EEESA_NS7_ILi64EEEEEENS_10bfloat16_tEfNS_4arch4Sm90ELb0ELb0ELb1ELb0ELb1ELb1ELb0ELb0ELi2ELi1ELi2ELi2ELb0EEENS1_21CollectiveEpilogueBwdISC_SD_SF_Li256ELb0ELb0ELi1EEENS1_19SingleTileSchedulerILb0ELb0ELb0ELi128EEEEEEEEEvNT_6ParamsE --------------------------
	.section	.text._ZN7cutlass13device_kernelIN5flash11enable_sm90INS1_16FlashAttnBwdSm90INS1_25CollectiveMainloopBwdSm90ILi2ELi2ELi2EN4cute5tupleIJNS5_1CILi1EEES8_S8_EEENS6_IJNS7_ILi128EEESA_NS7_ILi64EEEEEENS_10bfloat16_tEfNS_4arch4Sm90ELb0ELb0ELb1ELb0ELb1ELb1ELb0ELb0ELi2ELi1ELi2ELi2ELb0EEENS1_21CollectiveEpilogueBwdISC_SD_SF_Li256ELb0ELb0ELi1EEENS1_19SingleTileSchedulerILb0ELb0ELb0ELi128EEEEEEEEEvNT_6ParamsE,"ax",@progbits
	.align	128
.text._ZN7cutlass13device_kernelIN5flash11enable_sm90INS1_16FlashAttnBwdSm90INS1_25CollectiveMainloopBwdSm90ILi2ELi2ELi2EN4cute5tupleIJNS5_1CILi1EEES8_S8_EEENS6_IJNS7_ILi128EEESA_NS7_ILi64EEEEEENS_10bfloat16_tEfNS_4arch4Sm90ELb0ELb0ELb1ELb0ELb1ELb1ELb0ELb0ELi2ELi1ELi2ELi2ELb0EEENS1_21CollectiveEpilogueBwdISC_SD_SF_Li256ELb0ELb0ELi1EEENS1_19SingleTileSchedulerILb0ELb0ELb0ELi128EEEEEEEEEvNT_6ParamsE:
        .type           _ZN7cutlass13device_kernelIN5flash11enable_sm90INS1_16FlashAttnBwdSm90INS1_25CollectiveMainloopBwdSm90ILi2ELi2ELi2EN4cute5tupleIJNS5_1CILi1EEES8_S8_EEENS6_IJNS7_ILi128EEESA_NS7_ILi64EEEEEENS_10bfloat16_tEfNS_4arch4Sm90ELb0ELb0ELb1ELb0ELb1ELb1ELb0ELb0ELi2ELi1ELi2ELi2ELb0EEENS1_21CollectiveEpilogueBwdISC_SD_SF_Li256ELb0ELb0ELi1EEENS1_19SingleTileSchedulerILb0ELb0ELb0ELi128EEEEEEEEEvNT_6ParamsE,@function
        .size           _ZN7cutlass13device_kernelIN5flash11enable_sm90INS1_16FlashAttnBwdSm90INS1_25CollectiveMainloopBwdSm90ILi2ELi2ELi2EN4cute5tupleIJNS5_1CILi1EEES8_S8_EEENS6_IJNS7_ILi128EEESA_NS7_ILi64EEEEEENS_10bfloat16_tEfNS_4arch4Sm90ELb0ELb0ELb1ELb0ELb1ELb1ELb0ELb0ELi2ELi1ELi2ELi2ELb0EEENS1_21CollectiveEpilogueBwdISC_SD_SF_Li256ELb0ELb0ELi1EEENS1_19SingleTileSchedulerILb0ELb0ELb0ELi128EEEEEEEEEvNT_6ParamsE,(.L_x_7375 - _ZN7cutlass13device_kernelIN5flash11enable_sm90INS1_16FlashAttnBwdSm90INS1_25CollectiveMainloopBwdSm90ILi2ELi2ELi2EN4cute5tupleIJNS5_1CILi1EEES8_S8_EEENS6_IJNS7_ILi128EEESA_NS7_ILi64EEEEEENS_10bfloat16_tEfNS_4arch4Sm90ELb0ELb0ELb1ELb0ELb1ELb1ELb0ELb0ELi2ELi1ELi2ELi2ELb0EEENS1_21CollectiveEpilogueBwdISC_SD_SF_Li256ELb0ELb0ELi1EEENS1_19SingleTileSchedulerILb0ELb0ELb0ELi128EEEEEEEEEvNT_6ParamsE)
        .other          _ZN7cutlass13device_kernelIN5flash11enable_sm90INS1_16FlashAttnBwdSm90INS1_25CollectiveMainloopBwdSm90ILi2ELi2ELi2EN4cute5tupleIJNS5_1CILi1EEES8_S8_EEENS6_IJNS7_ILi128EEESA_NS7_ILi64EEEEEENS_10bfloat16_tEfNS_4arch4Sm90ELb0ELb0ELb1ELb0ELb1ELb1ELb0ELb0ELi2ELi1ELi2ELi2ELb0EEENS1_21CollectiveEpilogueBwdISC_SD_SF_Li256ELb0ELb0ELi1EEENS1_19SingleTileSchedulerILb0ELb0ELb0ELi128EEEEEEEEEvNT_6ParamsE,@"STO_CUDA_ENTRY STV_DEFAULT"
_ZN7cutlass13device_kernelIN5flash11enable_sm90INS1_16FlashAttnBwdSm90INS1_25CollectiveMainloopBwdSm90ILi2ELi2ELi2EN4cute5tupleIJNS5_1CILi1EEES8_S8_EEENS6_IJNS7_ILi128EEESA_NS7_ILi64EEEEEENS_10bfloat16_tEfNS_4arch4Sm90ELb0ELb0ELb1ELb0ELb1ELb1ELb0ELb0ELi2ELi1ELi2ELi2ELb0EEENS1_21CollectiveEpilogueBwdISC_SD_SF_Li256ELb0ELb0ELi1EEENS1_19SingleTileSchedulerILb0ELb0ELb0ELi128EEEEEEEEEvNT_6ParamsE:
        /* <DEDUP_REMOVED lines=29> */
.L_x_101:
[----:B------:R-:W-:Y:S05]  /*01d0*/  BSYNC B0 ;  /* 0x0000000000007941 */ /* 0x000fea0003800000 */
.L_x_100:
        /* <DEDUP_REMOVED lines=34> */
.L_x_102:
        /* <DEDUP_REMOVED lines=22> */
.L_x_103:
[----:B---3--:R-:W-:Y:S01]  /*0560*/  ISETP.NE.AND P0, PT, R2, RZ, PT ;  /* 0x000000ff0200720c */ /* 0x008fe20003f05270 */
[----:B------:R-:W-:Y:S01]  /*0570*/  IMAD.MOV.U32 R16, RZ, RZ, 0x1 ;  /* 0x00000001ff107424 */ /* 0x000fe200078e00ff */
[----:B------:R-:W-:Y:S01]  /*0580*/  NOP ;  /* 0x0000000000007918 */ /* 0x000fe20000000000 */
[----:B------:R-:W-:Y:S03]  /*0590*/  BSSY B6, `(.L_x_104) ;  /* 0x00008fc000067945 */ /* 0x000fe60003800000 */
[----:B------:R-:W-:Y:S01]  /*05a0*/  SEL R16, R16, 0x2, !P0 ;  /* 0x0000000210107807 */ /* 0x000fe20004000000 */
[----:B-12-4-:R-:W-:Y:S06]  /*05b0*/  BAR.SYNC.DEFER_BLOCKING 0x0 ;  /* 0x0000000000007b1d */ /* 0x016fec0000010000 */
[----:B------:R-:W-:Y:S05]  /*05c0*/  @!P0 BRA `(.L_x_105) ;  /* 0x0000006000cc8947 */ /* 0x000fea0003800000 */
.L_x_106:
        /* <DEDUP_REMOVED lines=35> */
.L_x_109:
        /* <DEDUP_REMOVED lines=15> */
.L_x_108:
        /* <DEDUP_REMOVED lines=22> */
.L_x_111:
        /* <DEDUP_REMOVED lines=15> */
.L_x_110:
[----:B------:R-:W-:Y:S01]  /*0b40*/  SHF.R.S32.HI R3, RZ, 0x1f, R18 ;  /* 0x0000001fff037819 */ /* 0x000fe20000011412 */
[----:B------:R-:W-:-:S03]  /*0b50*/  UMOV UR4, 0xffffffff ;  /* 0xffffffff00047882 */ /* 0x000fc60000000000 */
[----:B------:R-:W-:-:S04]  /*0b60*/  LEA.HI R0, R3, R18, RZ, 0x7 ;  /* 0x0000001203007211 */ /* 0x000fc800078f38ff */
[----:B------:R-:W-:Y:S01]  /*0b70*/  SHF.R.S32.HI R13, RZ, 0x7, R0 ;  /* 0x00000007ff0d7819 */ /* 0x000fe20000011400 */
[----:B------:R-:W-:Y:S06]  /*0b80*/  BRA.DIV UR4, `(.L_x_112) ;  /* 0x0000008a04787947 */ /* 0x000fec000b800000 */
[----:B------:R1:W2:Y:S02]  /*0b90*/  SHFL.IDX PT, R14, R13, RZ, 0x1f ;  /* 0x00001fff0d0e7589 */ /* 0x0002a400000e0000 */
.L_x_199:
[----:B------:R-:W-:Y:S02]  /*0ba0*/  SHF.L.U32 R7, RZ, 0x1f, RZ ;  /* 0x0000001fff077819 */ /* 0x000fe400000006ff */
[----:B------:R-:W-:Y:S02]  /*0bb0*/  LEA.HI R5, R3, R18, RZ, 0x4 ;  /* 0x0000001203057211 */ /* 0x000fe400078f20ff */
[----:B------:R-:W3:Y:S01]  /*0bc0*/  SYNCS.PHASECHK.TRANS64.TRYWAIT P0, [R2+URZ+0x30c00], R7 ;  /* 0x030c0007020075a7 */ /* 0x000ee2000800017f */
[----:B--2---:R-:W-:Y:S02]  /*0bd0*/  LEA.HI R4, R14, R14, RZ, 0x1 ;  /* 0x0000000e0e047211 */ /* 0x004fe400078f08ff */
[----:B------:R-:W-:Y:S02]  /*0be0*/  SHF.R.S32.HI R6, RZ, 0x4, R5 ;  /* 0x00000004ff067819 */ /* 0x000fe40000011405 */
[----:B------:R-:W-:Y:S02]  /*0bf0*/  LOP3.LUT R11, R4, 0xffffe, RZ, 0xc0, !PT ;  /* 0x000ffffe040b7812 */ /* 0x000fe400078ec0ff */
[----:B------:R-:W-:-:S02]  /*0c00*/  LEA.HI R5, R5, R6, RZ, 0x1 ;  /* 0x0000000605057211 */ /* 0x000fc400078f08ff */
[----:B------:R-:W-:Y:S02]  /*0c10*/  IADD3 R11, R14, -R11, RZ ;  /* 0x8000000b0e0b7210 */ /* 0x000fe40007ffe0ff */
[----:B------:R-:W-:-:S05]  /*0c20*/  LOP3.LUT R5, R5, 0xfffffffe, RZ, 0xc0, !PT ;  /* 0xfffffffe05057812 */ /* 0x000fca00078ec0ff */
[----:B------:R-:W-:Y:S01]  /*0c30*/  IMAD.IADD R6, R6, 0x1, -R5 ;  /* 0x0000000106067824 */ /* 0x000fe200078e0a05 */
[----:B---3--:R-:W-:Y:S06]  /*0c40*/  @P0 BRA `(.L_x_113) ;  /* 0x0000000000080947 */ /* 0x008fec0003800000 */
[----:B------:R-:W2:Y:S02]  /*0c50*/  SYNCS.PHASECHK.TRANS64.TRYWAIT P0, [R2+URZ+0x30c00], R7 ;  /* 0x030c0007020075a7 */ /* 0x000ea4000800017f */
[----:B--2---:R-:W-:Y:S05]  /*0c60*/  @!P0 BRA `(.L_x_114) ;  /* 0x00000088005c8947 */ /* 0x004fea0003800000 */
.L_x_113:
        /* <DEDUP_REMOVED lines=37> */
[----:B--2---:R-:W-:Y:S01]  /*0ec0*/  IMAD.SHL.U32 R7, R18, 0x40, RZ ;  /* 0x0000004012077824 */ /* 0x004fe200078e00ff */
[----:B------:R-:W-:Y:S01]  /*0ed0*/  SHF.L.U32 R8, R5, 0x4, RZ ;  /* 0x0000000405087819 */ /* 0x000fe200000006ff */
[----:B------:R-:W-:Y:S01]  /*0ee0*/  VIADD R12, R12, 0x7f ;  /* 0x0000007f0c0c7836 */ /* 0x000fe20000000000 */
[-C--:B------:R-:W-:Y:S01]  /*0ef0*/  LEA.HI R9, R3, R18.reuse, RZ, 0x3 ;  /* 0x0000001203097211 */ /* 0x080fe200078f18ff */
[----:B------:R-:W2:Y:S01]  /*0f00*/  S2R R19, SR_CTAID.X ;  /* 0x0000000000137919 */ /* 0x000ea20000002500 */
[----:B------:R-:W-:Y:S01]  /*0f10*/  LOP3.LUT R7, R7, 0x1c0, RZ, 0xc0, !PT ;  /* 0x000001c007077812 */ /* 0x000fe200078ec0ff */
[----:B------:R-:W2:Y:S01]  /*0f20*/  LDC R24, c[0x0][0x290] ;  /* 0x0000a400ff187b82 */ /* 0x000ea20000000800 */
[----:B------:R-:W-:Y:S02]  /*0f30*/  LOP3.LUT R5, R0, 0xffffff80, RZ, 0xc0, !PT ;  /* 0xffffff8000057812 */ /* 0x000fe400078ec0ff */
[----:B------:R-:W-:Y:S02]  /*0f40*/  LOP3.LUT R10, R7, 0x30, R8, 0xf8, !PT ;  /* 0x00000030070a7812 */ /* 0x000fe400078ef808 */
[----:B------:R-:W-:Y:S01]  /*0f50*/  LEA.HI R8, R3, R18, RZ, 0x2 ;  /* 0x0000001203087211 */ /* 0x000fe200078f10ff */
[----:B------:R-:W-:Y:S01]  /*0f60*/  IMAD.IADD R0, R18, 0x1, -R5 ;  /* 0x0000000112007824 */ /* 0x000fe200078e0a05 */
[----:B------:R-:W-:-:S02]  /*0f70*/  LOP3.LUT R3, R4, 0xffffffe0, RZ, 0xc0, !PT ;  /* 0xffffffe004037812 */ /* 0x000fc400078ec0ff */
[----:B------:R-:W-:Y:S01]  /*0f80*/  LOP3.LUT R9, R10, 0x8, R9, 0xf8, !PT ;  /* 0x000000080a097812 */ /* 0x000fe200078ef809 */
[C---:B------:R-:W-:Y:S01]  /*0f90*/  IMAD R23, R13.reuse, 0x400, R0 ;  /* 0x000004000d177824 */ /* 0x040fe200078e0200 */
[----:B------:R-:W-:Y:S02]  /*0fa0*/  SHF.R.U32.HI R4, RZ, 0x3, R7 ;  /* 0x00000003ff047819 */ /* 0x000fe40000011607 */
[----:B------:R-:W-:Y:S02]  /*0fb0*/  IADD3 R3, R18, -R3, RZ ;  /* 0x8000000312037210 */ /* 0x000fe40007ffe0ff */
[----:B------:R-:W-:Y:S01]  /*0fc0*/  LOP3.LUT R5, R8, 0xfffffffc, RZ, 0xc0, !PT ;  /* 0xfffffffc08057812 */ /* 0x000fe200078ec0ff */
[----:B------:R-:W-:Y:S01]  /*0fd0*/  IMAD R8, R13, 0x10, R6 ;  /* 0x000000100d087824 */ /* 0x000fe200078e0206 */
[----:B------:R-:W-:Y:S02]  /*0fe0*/  LOP3.LUT R9, R9, R4, RZ, 0x3c, !PT ;  /* 0x0000000409097212 */ /* 0x000fe400078e3cff */
[----:B------:R-:W-:Y:S01]  /*0ff0*/  SHF.R.S32.HI R4, RZ, 0x1f, R3 ;  /* 0x0000001fff047819 */ /* 0x000fe20000011403 */
[----:B------:R-:W-:Y:S01]  /*1000*/  IMAD.IADD R10, R18, 0x1, -R5 ;  /* 0x00000001120a7824 */ /* 0x000fe200078e0a05 */
[----:B------:R-:W-:-:S02]  /*1010*/  LEA.HI R6, R13, R13, RZ, 0x1 ;  /* 0x0000000d0d067211 */ /* 0x000fc400078f08ff */
[CC--:B------:R-:W-:Y:S02]  /*1020*/  LEA.HI R5, R4.reuse, R3.reuse, RZ, 0x3 ;  /* 0x0000000304057211 */ /* 0x0c0fe400078f18ff */
[----:B------:R-:W-:Y:S02]  /*1030*/  LEA.HI R7, R4, R3, RZ, 0x2 ;  /* 0x0000000304077211 */ /* 0x000fe400078f10ff */
[----:B------:R-:W-:Y:S02]  /*1040*/  LEA R8, R8, R9, 0x9 ;  /* 0x0000000908087211 */ /* 0x000fe400078e48ff */
[----:B------:R-:W-:Y:S01]  /*1050*/  LOP3.LUT R4, R6, 0xfffffffe, RZ, 0xc0, !PT ;  /* 0xfffffffe06047812 */ /* 0x000fe200078ec0ff */
[----:B--2---:R-:W-:Y:S01]  /*1060*/  IMAD R19, R19, -0x80, R24 ;  /* 0xffffff8013137824 */ /* 0x004fe200078e0218 */
[----:B------:R-:W-:Y:S01]  /*1070*/  SHF.R.S32.HI R3, RZ, 0x1f, R0 ;  /* 0x0000001fff037819 */ /* 0x000fe20000011400 */
[----:B------:R2:W-:Y:S01]  /*1080*/  STL [R1+0x4], R8 ;  /* 0x0000040801007387 */ /* 0x0005e20000100800 */
[----:B------:R-:W-:Y:S01]  /*1090*/  SHF.R.S32.HI R6, RZ, 0x3, R5 ;  /* 0x00000003ff067819 */ /* 0x000fe20000011405 */
[----:B------:R-:W-:Y:S01]  /*10a0*/  IMAD.IADD R20, R13, 0x1, -R4 ;  /* 0x000000010d147824 */ /* 0x000fe200078e0a04 */
[----:B------:R-:W-:-:S02]  /*10b0*/  LEA.HI R4, R3, R0, RZ, 0x2 ;  /* 0x0000000003047211 */ /* 0x000fc400078f10ff */
[----:B------:R-:W-:Y:S02]  /*10c0*/  SHF.R.S32.HI R15, RZ, 0x1f, R12 ;  /* 0x0000001fff0f7819 */ /* 0x000fe4000001140c */
[----:B------:R-:W-:Y:S02]  /*10d0*/  SHF.R.S32.HI R5, RZ, 0x1f, R5 ;  /* 0x0000001fff057819 */ /* 0x000fe40000011405 */
[----:B------:R-:W-:Y:S02]  /*10e0*/  LOP3.LUT R9, R4, 0x7ffffffc, RZ, 0xc0, !PT ;  /* 0x7ffffffc04097812 */ /* 0x000fe400078ec0ff */
[----:B--2---:R-:W-:Y:S02]  /*10f0*/  SHF.R.S32.HI R8, RZ, 0x2, R7 ;  /* 0x00000002ff087819 */ /* 0x004fe40000011407 */
[----:B------:R-:W-:Y:S02]  /*1100*/  LEA.HI R22, R15, R12, RZ, 0x7 ;  /* 0x0000000c0f167211 */ /* 0x000fe400078f38ff */
[----:B------:R-:W-:Y:S01]  /*1110*/  LEA.HI R7, R7, R8, RZ, 0x1 ;  /* 0x0000000807077211 */ /* 0x000fe200078f08ff */
[----:B------:R-:W-:Y:S01]  /*1120*/  VIADD R14, R8, 0x18 ;  /* 0x00000018080e7836 */ /* 0x000fe20000000000 */
[----:B------:R-:W-:-:S02]  /*1130*/  LEA.HI R5, R5, R6, RZ, 0x4 ;  /* 0x0000000605057211 */ /* 0x000fc400078f20ff */
[----:B------:R-:W-:Y:S02]  /*1140*/  LOP3.LUT R7, R7, 0xfffffffe, RZ, 0xc0, !PT ;  /* 0xfffffffe07077812 */ /* 0x000fe400078ec0ff */
[----:B-1----:R-:W-:Y:S02]  /*1150*/  LEA.HI R13, R3, R0, RZ, 0x5 ;  /* 0x00000000030d7211 */ /* 0x002fe400078f28ff */
[----:B------:R-:W-:Y:S01]  /*1160*/  IADD3 R9, R0, -R9, RZ ;  /* 0x8000000900097210 */ /* 0x000fe20007ffe0ff */
[C---:B------:R-:W-:Y:S01]  /*1170*/  VIADD R0, R8.reuse, 0x8 ;  /* 0x0000000808007836 */ /* 0x040fe20000000000 */
[C---:B------:R-:W-:Y:S01]  /*1180*/  IADD3 R12, R8.reuse, 0x10, RZ ;  /* 0x00000010080c7810 */ /* 0x040fe20007ffe0ff */
[----:B------:R-:W-:Y:S01]  /*1190*/  IMAD.IADD R7, R8, 0x1, -R7 ;  /* 0x0000000108077824 */ /* 0x000fe200078e0a07 */
[----:B------:R-:W-:Y:S02]  /*11a0*/  LOP3.LUT R5, R5, 0x1ffffff0, RZ, 0xc0, !PT ;  /* 0x1ffffff005057812 */ /* 0x000fe400078ec0ff */
[----:B------:R-:W-:-:S02]  /*11b0*/  LEA.HI R8, R12, R12, RZ, 0x1 ;  /* 0x0000000c0c087211 */ /* 0x000fc400078f08ff */
[----:B------:R-:W-:Y:S01]  /*11c0*/  LEA.HI R17, R14, R14, RZ, 0x1 ;  /* 0x0000000e0e117211 */ /* 0x000fe200078f08ff */
[----:B------:R-:W-:Y:S01]  /*11d0*/  IMAD.IADD R6, R6, 0x1, -R5 ;  /* 0x0000000106067824 */ /* 0x000fe200078e0a05 */
[----:B------:R-:W-:Y:S02]  /*11e0*/  LEA.HI R3, R0, R0, RZ, 0x1 ;  /* 0x0000000000037211 */ /* 0x000fe400078f08ff */
[----:B------:R-:W-:Y:S02]  /*11f0*/  SHF.R.S32.HI R18, RZ, 0x5, R13 ;  /* 0x00000005ff127819 */ /* 0x000fe4000001140d */
[----:B------:R-:W-:Y:S02]  /*1200*/  LOP3.LUT R13, R8, 0xfffffffe, RZ, 0xc0, !PT ;  /* 0xfffffffe080d7812 */ /* 0x000fe400078ec0ff */
[----:B------:R-:W-:Y:S01]  /*1210*/  LOP3.LUT R15, R17, 0xfffffffe, RZ, 0xc0, !PT ;  /* 0xfffffffe110f7812 */ /* 0x000fe200078ec0ff */
[----:B------:R-:W-:Y:S01]  /*1220*/  IMAD R21, R18, -0x10, R19 ;  /* 0xfffffff012157824 */ /* 0x000fe200078e0213 */
[----:B------:R-:W-:Y:S01]  /*1230*/  LOP3.LUT R5, R3, 0xfffffffe, RZ, 0xc0, !PT ;  /* 0xfffffffe03057812 */ /* 0x000fe200078ec0ff */
[----:B------:R-:W-:Y:S01]  /*1240*/  IMAD.IADD R13, R12, 0x1, -R13 ;  /* 0x000000010c0d7824 */ /* 0x000fe200078e0a0d */
[----:B------:R-:W-:Y:S01]  /*1250*/  SHF.R.S32.HI R12, RZ, 0x1, R8 ;  /* 0x00000001ff0c7819 */ /* 0x000fe20000011408 */
[----:B------:R-:W-:Y:S01]  /*1260*/  IMAD.IADD R14, R14, 0x1, -R15 ;  /* 0x000000010e0e7824 */ /* 0x000fe200078e0a0f */
[----:B------:R-:W-:-:S02]  /*1270*/  IADD3 R5, R0, -R5, RZ ;  /* 0x8000000500057210 */ /* 0x000fc40007ffe0ff */
[--C-:B------:R-:W-:Y:S02]  /*1280*/  SHF.R.S32.HI R0, RZ, 0x1, R3.reuse ;  /* 0x00000001ff007819 */ /* 0x100fe40000011403 */
[----:B------:R-:W-:Y:S02]  /*1290*/  SHF.R.S32.HI R15, RZ, 0x1f, R8 ;  /* 0x0000001fff0f7819 */ /* 0x000fe40000011408 */
[----:B------:R-:W-:Y:S02]  /*12a0*/  SHF.R.S32.HI R3, RZ, 0x1f, R3 ;  /* 0x0000001fff037819 */ /* 0x000fe40000011403 */
[--C-:B------:R-:W-:Y:S02]  /*12b0*/  SHF.R.S32.HI R8, RZ, 0x1, R17.reuse ;  /* 0x00000001ff087819 */ /* 0x100fe40000011411 */
[----:B------:R-:W-:Y:S02]  /*12c0*/  SHF.R.S32.HI R17, RZ, 0x1f, R17 ;  /* 0x0000001fff117819 */ /* 0x000fe40000011411 */
[----:B------:R-:W-:-:S02]  /*12d0*/  LEA.HI R3, R3, R0, RZ, 0x4 ;  /* 0x0000000003037211 */ /* 0x000fc400078f20ff */
[----:B------:R-:W-:Y:S02]  /*12e0*/  LEA.HI R15, R15, R12, RZ, 0x4 ;  /* 0x0000000c0f0f7211 */ /* 0x000fe400078f20ff */
[----:B------:R-:W-:Y:S02]  /*12f0*/  LEA.HI R17, R17, R8, RZ, 0x4 ;  /* 0x0000000811117211 */ /* 0x000fe400078f20ff */
[----:B------:R-:W-:Y:S02]  /*1300*/  LOP3.LUT R3, R3, 0x1ffffff0, RZ, 0xc0, !PT ;  /* 0x1ffffff003037812 */ /* 0x000fe400078ec0ff */
[----:B------:R-:W-:Y:S02]  /*1310*/  LOP3.LUT R15, R15, 0x1ffffff0, RZ, 0xc0, !PT ;  /* 0x1ffffff00f0f7812 */ /* 0x000fe400078ec0ff */
[----:B------:R-:W-:Y:S02]  /*1320*/  LOP3.LUT R17, R17, 0x1ffffff0, RZ, 0xc0, !PT ;  /* 0x1ffffff011117812 */ /* 0x000fe400078ec0ff */
[----:B------:R-:W-:Y:S01]  /*1330*/  IADD3 R0, R0, -R3, RZ ;  /* 0x8000000300007210 */ /* 0x000fe20007ffe0ff */
[----:B------:R-:W-:Y:S01]  /*1340*/  IMAD.IADD R12, R12, 0x1, -R15 ;  /* 0x000000010c0c7824 */ /* 0x000fe200078e0a0f */
[--C-:B------:R-:W-:Y:S01]  /*1350*/  SHF.R.S32.HI R18, RZ, 0x2, R4.reuse ;  /* 0x00000002ff127819 */ /* 0x100fe20000011404 */
[----:B------:R-:W-:Y:S01]  /*1360*/  IMAD.IADD R17, R8, 0x1, -R17 ;  /* 0x0000000108117824 */ /* 0x000fe200078e0a11 */
[----:B------:R-:W-:Y:S01]  /*1370*/  SHF.R.S32.HI R19, RZ, 0x1f, R4 ;  /* 0x0000001fff137819 */ /* 0x000fe20000011404 */
[----:B------:R-:W-:Y:S01]  /*1380*/  IMAD R4, R0, 0x8, R5 ;  /* 0x0000000800047824 */ /* 0x000fe200078e0205 */
[----:B------:R-:W-:Y:S01]  /*1390*/  LEA R6, R6, R7, 0x3 ;  /* 0x0000000706067211 */ /* 0x000fe200078e18ff */
[----:B------:R-:W-:Y:S01]  /*13a0*/  IMAD R3, R12, 0x8, R13 ;  /* 0x000000080c037824 */ /* 0x000fe200078e020d */
[----:B------:R-:W-:-:S02]  /*13b0*/  LEA R0, R17, R14, 0x3 ;  /* 0x0000000e11007211 */ /* 0x000fc400078e18ff */
[----:B------:R-:W-:Y:S01]  /*13c0*/  LEA.HI R19, R19, R18, RZ, 0x3 ;  /* 0x0000001213137211 */ /* 0x000fe200078f18ff */
[----:B------:R1:W-:Y:S01]  /*13d0*/  STL [R1+0x14], R6 ;  /* 0x0000140601007387 */ /* 0x0003e20000100800 */
[----:B------:R-:W-:Y:S02]  /*13e0*/  LOP3.LUT R7, R16, 0x1, RZ, 0xfc, !PT ;  /* 0x0000000110077812 */ /* 0x000fe400078efcff */
[----:B------:R-:W-:Y:S01]  /*13f0*/  LOP3.LUT R19, R19, 0xfffffff8, RZ, 0xc0, !PT ;  /* 0xfffffff813137812 */ /* 0x000fe200078ec0ff */
[----:B------:R2:W-:Y:S01]  /*1400*/  STL [R1+0x10], R4 ;  /* 0x0000100401007387 */ /* 0x0005e20000100800 */
[----:B------:R-:W-:Y:S02]  /*1410*/  MOV R199, RZ ;  /* 0x000000ff00c77202 */ /* 0x000fe40000000f00 */
[----:B------:R-:W-:Y:S01]  /*1420*/  IADD3 R19, R21, R19, -R18 ;  /* 0x0000001315137210 */ /* 0x000fe20007ffe812 */
[----:B------:R3:W-:Y:S01]  /*1430*/  STL [R1+0xc], R3 ;  /* 0x00000c0301007387 */ /* 0x0007e20000100800 */
[----:B-1----:R-:W-:-:S03]  /*1440*/  IMAD.MOV.U32 R6, RZ, RZ, RZ ;  /* 0x000000ffff067224 */ /* 0x002fc600078e00ff */
[----:B------:R1:W-:Y:S01]  /*1450*/  STL [R1+0x8], R0 ;  /* 0x0000080001007387 */ /* 0x0003e20000100800 */
[----:B------:R-:W-:Y:S01]  /*1460*/  IMAD R8, R20, -0x40, R19 ;  /* 0xffffffc014087824 */ /* 0x000fe200078e0213 */
[----:B--2---:R-:W-:Y:S01]  /*1470*/  CS2R R4, SRZ ;  /* 0x0000000000047805 */ /* 0x004fe2000001ff00 */
[----:B---3--:R-:W-:Y:S01]  /*1480*/  IMAD.SHL.U32 R3, R23, 0x4, RZ ;  /* 0x0000000417037824 */ /* 0x008fe200078e00ff */
[----:B-1----:R-:W-:-:S03]  /*1490*/  SHF.R.S32.HI R0, RZ, 0x7, R22 ;  /* 0x00000007ff007819 */ /* 0x002fc60000011416 */
[----:B------:R-:W-:Y:S02]  /*14a0*/  IMAD R3, R3, 0x4, R2 ;  /* 0x0000000403037824 */ /* 0x000fe400078e0202 */
[----:B------:R1:W-:Y:S05]  /*14b0*/  STL [R1], R0 ;  /* 0x0000000001007387 */ /* 0x0003ea0000100800 */
.L_x_126:
[----:B------:R-:W-:Y:S01]  /*14c0*/  ISETP.NE.AND P0, PT, R7, 0x3, PT ;  /* 0x000000030700780c */ /* 0x000fe20003f05270 */
[----:B------:R-:W-:-:S12]  /*14d0*/  YIELD ;  /* 0x0000000000007946 */ /* 0x000fd80003800000 */
[----:B------:R-:W-:Y:S05]  /*14e0*/  @!P0 BRA `(.L_x_116) ;  /* 0x0000000000048947 */ /* 0x000fea0003800000 */
[----:B------:R-:W-:Y:S01]  /*14f0*/  BPT.TRAP 0x1 ;  /* 0x000000040000795c */ /* 0x000fe20000300000 */
.L_x_116:
[----:B------:R-:W-:Y:S01]  /*1500*/  IMAD R21, R4, 0x8, R2 ;  /* 0x0000000804157824 */ /* 0x000fe200078e0202 */
[----:B------:R-:W-:-:S04]  /*1510*/  SHF.L.U32 R20, R5, 0x1f, RZ ;  /* 0x0000001f05147819 */ /* 0x000fc800000006ff */
[----:B------:R2:W3:Y:S01]  /*1520*/  SYNCS.PHASECHK.TRANS64.TRYWAIT P1, [R21+URZ+0x30c10], R20 ;  /* 0x030c1014150075a7 */ /* 0x0004e2000802017f */
[----:B------:R-:W-:Y:S05]  /*1530*/  @!P0 BRA `(.L_x_117) ;  /* 0x0000000000048947 */ /* 0x000fea0003800000 */
[----:B------:R-:W-:Y:S01]  /*1540*/  BPT.TRAP 0x1 ;  /* 0x000000040000795c */ /* 0x000fe20000300000 */
.L_x_117:
[----:B-1----:R-:W-:-:S04]  /*1550*/  IADD3 R0, R2, 0x10000, RZ ;  /* 0x0001000002007810 */ /* 0x002fc80007ffe0ff */
[----:B------:R-:W-:-:S04]  /*1560*/  SHF.R.U32.HI R0, RZ, 0x4, R0 ;  /* 0x00000004ff007819 */ /* 0x000fc80000011600 */
[----:B------:R-:W-:Y:S01]  /*1570*/  LOP3.LUT R0, R0, 0x3fff, RZ, 0xc0, !PT ;  /* 0x00003fff00007812 */ /* 0x000fe200078ec0ff */
[----:B---3--:R-:W-:Y:S06]  /*1580*/  @P1 BRA `(.L_x_118) ;  /* 0x0000000000081947 */ /* 0x008fec0003800000 */
[----:B------:R-:W1:Y:S02]  /*1590*/  SYNCS.PHASECHK.TRANS64.TRYWAIT P1, [R21+URZ+0x30c10], R20 ;  /* 0x030c1014150075a7 */ /* 0x000e64000802017f */
[----:B-1----:R-:W-:Y:S05]  /*15a0*/  @!P1 BRA `(.L_x_119) ;  /* 0x0000008000209947 */ /* 0x002fea0003800000 */
.L_x_118:
        /* <DEDUP_REMOVED lines=64> */
.L_x_120:
[----:B------:R1:W1:Y:S01]  /*19b0*/  SYNCS.PHASECHK.TRANS64.TRYWAIT P1, [R21+URZ+0x30c30], R20 ;  /* 0x030c3014150075a7 */ /* 0x000262000802017f */
[----:B------:R-:W-:Y:S05]  /*19c0*/  @!P0 BRA `(.L_x_121) ;  /* 0x0000000000048947 */ /* 0x000fea0003800000 */
[----:B------:R-:W-:Y:S01]  /*19d0*/  BPT.TRAP 0x1 ;  /* 0x000000040000795c */ /* 0x000fe20000300000 */
.L_x_121:
[----:B-1----:R-:W-:Y:S05]  /*19e0*/  @P1 BRA `(.L_x_122) ;  /* 0x0000000000081947 */ /* 0x002fea0003800000 */
[----:B------:R-:W1:Y:S02]  /*19f0*/  SYNCS.PHASECHK.TRANS64.TRYWAIT P1, [R21+URZ+0x30c30], R20 ;  /* 0x030c3014150075a7 */ /* 0x000e64000802017f */
[----:B-1----:R-:W-:Y:S05]  /*1a00*/  @!P1 BRA `(.L_x_123) ;  /* 0x0000007c001c9947 */ /* 0x002fea0003800000 */
.L_x_122:
        /* <DEDUP_REMOVED lines=35> */
[----:B------:R-:W-:Y:S01]  /*1c40*/  FMUL.FTZ R106, R106, UR10 ;  /* 0x0000000a6a6a7c20 */ /* 0x000fe20008410000 */
[----:B------:R-:W-:Y:S01]  /*1c50*/  HGMMA.64x128x16.F32.BF16 R24, gdesc[UR4], RZ, !UPT, gsb0 ;  /* 0x01e00000041879f0 */ /* 0x000fe2000c0018ff */
[----:B------:R-:W-:Y:S01]  /*1c60*/  UIADD3 UR6, UR8, 0x2, URZ ;  /* 0x0000000208067890 */ /* 0x000fe2000fffe03f */
[----:B------:R-:W-:Y:S01]  /*1c70*/  STL [R1+0xa8], R198 ;  /* 0x0000a8c601007387 */ /* 0x000fe20000100800 */
[----:B------:R-:W-:Y:S01]  /*1c80*/  UIADD3 UR4, UR9, 0x2, URZ ;  /* 0x0000000209047890 */ /* 0x000fe2000fffe03f */
[----:B-1----:R-:W-:Y:S01]  /*1c90*/  MUFU.TANH R11, R92 ;  /* 0x0000005c000b7308 */ /* 0x002fe20000002400 */
[----:B------:R-:W-:Y:S01]  /*1ca0*/  UMOV UR7, 0x40000040 ;  /* 0x4000004000077882 */ /* 0x000fe20000000000 */
[----:B------:R-:W-:Y:S01]  /*1cb0*/  UMOV UR5, 0x40000040 ;  /* 0x4000004000057882 */ /* 0x000fe20000000000 */
[----:B------:R-:W-:Y:S01]  /*1cc0*/  STL [R1+0xa4], R197 ;  /* 0x0000a4c501007387 */ /* 0x000fe20000100800 */
[----:B------:R-:W-:Y:S01]  /*1cd0*/  FMUL.FTZ R109, R109, UR10 ;  /* 0x0000000a6d6d7c20 */ /* 0x000fe20008410000 */
[----:B------:R-:W-:Y:S01]  /*1ce0*/  FMUL.FTZ R236, R89, UR10 ;  /* 0x0000000a59ec7c20 */ /* 0x000fe20008410000 */
[----:B------:R-:W-:Y:S01]  /*1cf0*/  FMUL.FTZ R232, R88, UR10 ;  /* 0x0000000a58e87c20 */ /* 0x000fe20008410000 */
[----:B------:R-:W-:Y:S01]  /*1d00*/  STL [R1+0xa0], R196 ;  /* 0x0000a0c401007387 */ /* 0x000fe20000100800 */
[----:B------:R-:W1:Y:S01]  /*1d10*/  MUFU.TANH R17, R17 ;  /* 0x0000001100117308 */ /* 0x000e620000002400 */
[----:B------:R-:W-:Y:S01]  /*1d20*/  FMUL.FTZ R108, R108, UR10 ;  /* 0x0000000a6c6c7c20 */ /* 0x000fe20008410000 */
[C---:B------:R-:W-:Y:S01]  /*1d30*/  ISETP.GT.AND P2, PT, R8.reuse, RZ, PT ;  /* 0x000000ff0800720c */ /* 0x040fe20003f44270 */
[----:B------:R-:W-:Y:S01]  /*1d40*/  STL [R1+0x9c], R195 ;  /* 0x00009cc301007387 */ /* 0x000fe20000100800 */
[----:B------:R-:W-:Y:S01]  /*1d50*/  ISETP.GT.AND P1, PT, R8, 0x8, PT ;  /* 0x000000080800780c */ /* 0x000fe20003f24270 */
[----:B------:R-:W-:Y:S01]  /*1d60*/  FMUL.FTZ R235, R90, UR10 ;  /* 0x0000000a5aeb7c20 */ /* 0x000fe20008410000 */
[----:B------:R-:W-:Y:S01]  /*1d70*/  FMUL.FTZ R231, R91, UR10 ;  /* 0x0000000a5be77c20 */ /* 0x000fe20008410000 */
[----:B------:R-:W-:Y:S01]  /*1d80*/  STL [R1+0x98], R194 ;  /* 0x000098c201007387 */ /* 0x000fe20000100800 */
[----:B------:R-:W2:Y:S01]  /*1d90*/  MUFU.TANH R19, R19 ;  /* 0x0000001300137308 */ /* 0x000ea20000002400 */
[----:B------:R-:W-:Y:S01]  /*1da0*/  FMUL.FTZ R101, R101, UR10 ;  /* 0x0000000a65657c20 */ /* 0x000fe20008410000 */
[----:B------:R-:W-:Y:S01]  /*1db0*/  FMUL.FTZ R113, R113, UR10 ;  /* 0x0000000a71717c20 */ /* 0x000fe20008410000 */
[----:B------:R-:W-:Y:S01]  /*1dc0*/  STL [R1+0x94], R193 ;  /* 0x000094c101007387 */ /* 0x000fe20000100800 */
[----:B------:R-:W-:Y:S01]  /*1dd0*/  ULDC UR11, c[0x0][0x744] ;  /* 0x0001d100000b7ab9 */ /* 0x000fe20000000800 */
[----:B------:R-:W-:Y:S01]  /*1de0*/  FMUL.FTZ R110, R110, UR10 ;  /* 0x0000000a6e6e7c20 */ /* 0x000fe20008410000 */
[----:B------:R-:W-:Y:S01]  /*1df0*/  FMUL.FTZ R114, R114, UR10 ;  /* 0x0000000a72727c20 */ /* 0x000fe20008410000 */
[----:B------:R-:W-:Y:S01]  /*1e00*/  STL [R1+0x90], R192 ;  /* 0x000090c001007387 */ /* 0x000fe20000100800 */
[----:B------:R-:W3:Y:S01]  /*1e10*/  MUFU.TANH R18, R18 ;  /* 0x0000001200127308 */ /* 0x000ee20000002400 */
[----:B-1----:R-:W-:Y:S01]  /*1e20*/  FSEL R90, R17, -INF , P2 ;  /* 0xff800000115a7808 */ /* 0x002fe20001000000 */
[----:B------:R-:W-:Y:S01]  /*1e30*/  FMUL.FTZ R102, R102, UR10 ;  /* 0x0000000a66667c20 */ /* 0x000fe20008410000 */
[----:B------:R-:W-:Y:S01]  /*1e40*/  STL [R1+0x8c], R191 ;  /* 0x00008cbf01007387 */ /* 0x000fe20000100800 */
[----:B------:R-:W-:Y:S01]  /*1e50*/  FMUL.FTZ R107, R107, UR10 ;  /* 0x0000000a6b6b7c20 */ /* 0x000fe20008410000 */
[----:B------:R-:W-:Y:S01]  /*1e60*/  FMUL.FTZ R234, R94, UR10 ;  /* 0x0000000a5eea7c20 */ /* 0x000fe20008410000 */
[----:B------:R-:W-:Y:S01]  /*1e70*/  FMUL.FTZ R112, R112, UR10 ;  /* 0x0000000a70707c20 */ /* 0x000fe20008410000 */
[----:B------:R-:W-:Y:S01]  /*1e80*/  STL [R1+0x88], R190 ;  /* 0x000088be01007387 */ /* 0x000fe20000100800 */
[----:B------:R-:W1:Y:S01]  /*1e90*/  MUFU.TANH R20, R20 ;  /* 0x0000001400147308 */ /* 0x000e620000002400 */
[----:B--2---:R-:W-:Y:S01]  /*1ea0*/  FSEL R91, R19, -INF , P1 ;  /* 0xff800000135b7808 */ /* 0x004fe20000800000 */
[----:B------:R-:W-:Y:S01]  /*1eb0*/  FMUL.FTZ R116, R116, UR10 ;  /* 0x0000000a74747c20 */ /* 0x000fe20008410000 */
[----:B------:R2:W-:Y:S01]  /*1ec0*/  STL [R1+0x84], R189 ;  /* 0x000084bd01007387 */ /* 0x0005e20000100800 */
[----:B------:R-:W-:Y:S01]  /*1ed0*/  FMUL.FTZ R93, R93, UR10 ;  /* 0x0000000a5d5d7c20 */ /* 0x000fe20008410000 */
[----:B------:R-:W-:Y:S01]  /*1ee0*/  FMUL.FTZ R237, R97, UR10 ;  /* 0x0000000a61ed7c20 */ /* 0x000fe20008410000 */
[----:B------:R-:W-:Y:S01]  /*1ef0*/  FMUL.FTZ R103, R103, UR10 ;  /* 0x0000000a67677c20 */ /* 0x000fe20008410000 */
[----:B------:R-:W4:Y:S01]  /*1f00*/  SHFL.IDX PT, R92, R202, R10, 0x1f ;  /* 0x00001f0aca5c7589 */ /* 0x000f2200000e0000 */
[----:B------:R-:W1:Y:S01]  /*1f10*/  MUFU.TANH R21, R21 ;  /* 0x0000001500157308 */ /* 0x000e620000002400 */
[----:B------:R-:W-:Y:S01]  /*1f20*/  FMUL.FTZ R111, R111, UR10 ;  /* 0x0000000a6f6f7c20 */ /* 0x000fe20008410000 */
[----:B------:R-:W-:Y:S01]  /*1f30*/  FMUL.FTZ R118, R118, UR10 ;  /* 0x0000000a76767c20 */ /* 0x000fe20008410000 */
[----:B------:R-:W-:Y:S01]  /*1f40*/  STL [R1+0x80], R188 ;  /* 0x000080bc01007387 */ /* 0x000fe20000100800 */
[----:B------:R-:W-:Y:S01]  /*1f50*/  FMUL.FTZ R95, R95, UR10 ;  /* 0x0000000a5f5f7c20 */ /* 0x000fe20008410000 */
[----:B------:R-:W-:Y:S01]  /*1f60*/  FMUL.FTZ R129, R129, UR10 ;  /* 0x0000000a81817c20 */ /* 0x000fe20008410000 */
[----:B------:R-:W-:Y:S01]  /*1f70*/  FMUL.FTZ R217, R135, UR10 ;  /* 0x0000000a87d97c20 */ /* 0x000fe20008410000 */
[----:B------:R3:W-:Y:S01]  /*1f80*/  STL [R1+0x7c], R187 ;  /* 0x00007cbb01007387 */ /* 0x0007e20000100800 */
[----:B--2---:R2:W-:Y:S01]  /*1f90*/  MUFU.TANH R189, R106 ;  /* 0x0000006a00bd7308 */ /* 0x0045e20000002400 */
[----:B------:R-:W-:Y:S01]  /*1fa0*/  FMUL.FTZ R126, R126, UR10 ;  /* 0x0000000a7e7e7c20 */ /* 0x000fe20008410000 */
[----:B------:R-:W-:Y:S01]  /*1fb0*/  FMUL.FTZ R96, R96, UR10 ;  /* 0x0000000a60607c20 */ /* 0x000fe20008410000 */
[----:B------:R-:W-:Y:S01]  /*1fc0*/  STL [R1+0x78], R186 ;  /* 0x000078ba01007387 */ /* 0x000fe20000100800 */
[----:B------:R-:W-:Y:S01]  /*1fd0*/  FMUL.FTZ R99, R99, UR10 ;  /* 0x0000000a63637c20 */ /* 0x000fe20008410000 */
[----:B------:R-:W-:Y:S01]  /*1fe0*/  FMUL.FTZ R105, R105, UR10 ;  /* 0x0000000a69697c20 */ /* 0x000fe20008410000 */
[----:B------:R-:W-:Y:S01]  /*1ff0*/  FMUL.FTZ R122, R122, UR10 ;  /* 0x0000000a7a7a7c20 */ /* 0x000fe20008410000 */
[----:B------:R1:W-:Y:S01]  /*2000*/  STL [R1+0x74], R185 ;  /* 0x000074b901007387 */ /* 0x0003e20000100800 */
[----:B------:R-:W1:Y:S01]  /*2010*/  MUFU.TANH R200, R200 ;  /* 0x000000c800c87308 */ /* 0x000e620000002400 */
[----:B--2---:R-:W-:-:S02]  /*2020*/  VIADD R106, R10, 0x4 ;  /* 0x000000040a6a7836 */ /* 0x004fc40000000000 */
[----:B------:R-:W-:Y:S01]  /*2030*/  FMUL.FTZ R100, R100, UR10 ;  /* 0x0000000a64647c20 */ /* 0x000fe20008410000 */
[----:B------:R-:W-:Y:S01]  /*2040*/  STL [R1+0x70], R184 ;  /* 0x000070b801007387 */ /* 0x000fe20000100800 */
[----:B------:R-:W-:Y:S01]  /*2050*/  FMUL.FTZ R233, R98, UR10 ;  /* 0x0000000a62e97c20 */ /* 0x000fe20008410000 */
[----:B------:R-:W-:Y:S01]  /*2060*/  FMUL.FTZ R128, R128, UR10 ;  /* 0x0000000a80807c20 */ /* 0x000fe20008410000 */
[----:B------:R-:W-:Y:S01]  /*2070*/  FMUL.FTZ R132, R132, UR10 ;  /* 0x0000000a84847c20 */ /* 0x000fe20008410000 */
[----:B------:R-:W2:Y:S01]  /*2080*/  SHFL.IDX PT, R89, R202, R106, 0x1f ;  /* 0x00001f6aca597589 */ /* 0x000ea200000e0000 */
[----:B---3--:R3:W-:Y:S01]  /*2090*/  MUFU.TANH R187, R108 ;  /* 0x0000006c00bb7308 */ /* 0x0087e20000002400 */
[----:B----4-:R-:W-:Y:S01]  /*20a0*/  FFMA.FTZ R91, R91, UR11, -R92 ;  /* 0x0000000b5b5b7c23 */ /* 0x010fe2000801085c */
[----:B------:R-:W-:Y:S01]  /*20b0*/  FMUL.FTZ R104, R104, UR10 ;  /* 0x0000000a68687c20 */ /* 0x000fe20008410000 */
[----:B------:R-:W-:Y:S01]  /*20c0*/  STL [R1+0x6c], R183 ;  /* 0x00006cb701007387 */ /* 0x000fe20000100800 */
[----:B------:R-:W-:Y:S01]  /*20d0*/  FMUL.FTZ R117, R117, UR10 ;  /* 0x0000000a75757c20 */ /* 0x000fe20008410000 */
[----:B------:R-:W-:Y:S01]  /*20e0*/  FMUL.FTZ R119, R119, UR10 ;  /* 0x0000000a77777c20 */ /* 0x000fe20008410000 */
[----:B------:R-:W-:Y:S01]  /*20f0*/  FMUL.FTZ R131, R131, UR10 ;  /* 0x0000000a83837c20 */ /* 0x000fe20008410000 */
[----:B------:R-:W-:Y:S01]  /*2100*/  STL [R1+0x68], R182 ;  /* 0x000068b601007387 */ /* 0x000fe20000100800 */
[----:B-1----:R1:W-:Y:S01]  /*2110*/  MUFU.TANH R185, R109 ;  /* 0x0000006d00b97308 */ /* 0x0023e20000002400 */
[----:B---3--:R-:W-:Y:S01]  /*2120*/  IADD3 R108, R10, 0xc, RZ ;  /* 0x0000000c0a6c7810 */ /* 0x008fe20007ffe0ff */
[----:B------:R-:W-:Y:S01]  /*2130*/  FMUL.FTZ R121, R121, UR10 ;  /* 0x0000000a79797c20 */ /* 0x000fe20008410000 */
[----:B------:R3:W-:Y:S01]  /*2140*/  STL [R1+0x64], R181 ;  /* 0x000064b501007387 */ /* 0x0007e20000100800 */
[----:B------:R-:W-:Y:S01]  /*2150*/  FMUL.FTZ R127, R127, UR10 ;  /* 0x0000000a7f7f7c20 */ /* 0x000fe20008410000 */
[----:B------:R-:W-:Y:S01]  /*2160*/  FMUL.FTZ R115, R115, UR10 ;  /* 0x0000000a73737c20 */ /* 0x000fe20008410000 */
[----:B------:R-:W-:Y:S01]  /*2170*/  LEA R203, R4, R203, 0xa ;  /* 0x000000cb04cb7211 */ /* 0x000fe200078e50ff */
[----:B------:R-:W-:Y:S01]  /*2180*/  STL [R1+0x60], R180 ;  /* 0x000060b401007387 */ /* 0x000fe20000100800 */
[----:B------:R4:W-:Y:S01]  /*2190*/  MUFU.TANH R194, R101 ;  /* 0x0000006500c27308 */ /* 0x0009e20000002400 */
[----:B-1----:R-:W-:-:S02]  /*21a0*/  VIADD R109, R10, 0x8 ;  /* 0x000000080a6d7836 */ /* 0x002fc40000000000 */
[----:B------:R-:W-:Y:S01]  /*21b0*/  FMUL.FTZ R130, R130, UR10 ;  /* 0x0000000a82827c20 */ /* 0x000fe20008410000 */
[----:B------:R-:W-:Y:S01]  /*21c0*/  STL [R1+0x5c], R179 ;  /* 0x00005cb301007387 */ /* 0x000fe20000100800 */
[----:B------:R-:W-:Y:S01]  /*21d0*/  FMUL.FTZ R120, R120, UR10 ;  /* 0x0000000a78787c20 */ /* 0x000fe20008410000 */
[----:B------:R-:W-:Y:S01]  /*21e0*/  FMUL.FTZ R123, R123, UR10 ;  /* 0x0000000a7b7b7c20 */ /* 0x000fe20008410000 */
[----:B------:R-:W-:Y:S01]  /*21f0*/  FMUL.FTZ R124, R124, UR10 ;  /* 0x0000000a7c7c7c20 */ /* 0x000fe20008410000 */
[----:B------:R-:W1:Y:S01]  /*2200*/  SHFL.IDX PT, R88, R202, R109, 0x1f ;  /* 0x00001f6dca587589 */ /* 0x000e6200000e0000 */
[----:B---3--:R3:W-:Y:S01]  /*2210*/  MUFU.TANH R181, R113 ;  /* 0x0000007100b57308 */ /* 0x0087e20000002400 */
[----:B------:R-:W-:Y:S01]  /*2220*/  FMUL.FTZ R125, R125, UR10 ;  /* 0x0000000a7d7d7c20 */ /* 0x000fe20008410000 */
[----:B------:R-:W-:Y:S01]  /*2230*/  FMUL.FTZ R133, R133, UR10 ;  /* 0x0000000a85857c20 */ /* 0x000fe20008410000 */
[----:B----4-:R-:W-:Y:S01]  /*2240*/  SHFL.IDX PT, R101, R202, R108, 0x1f ;  /* 0x00001f6cca657589 */ /* 0x010fe200000e0000 */
[----:B------:R-:W-:Y:S01]  /*2250*/  FMUL.FTZ R218, R134, UR10 ;  /* 0x0000000a86da7c20 */ /* 0x000fe20008410000 */
[----:B------:R-:W-:Y:S01]  /*2260*/  R2UR UR10, R203 ;  /* 0x00000000cb0a72ca */ /* 0x000fe200000e0000 */
[----:B------:R-:W-:Y:S01]  /*2270*/  FFMA.FTZ R19, -R19, R19, 1 ;  /* 0x3f80000013137423 */ /* 0x000fe20000010113 */
[----:B------:R-:W-:Y:S01]  /*2280*/  STL [R1+0x58], R178 ;  /* 0x000058b201007387 */ /* 0x000fe20000100800 */
[----:B------:R-:W4:Y:S01]  /*2290*/  MUFU.TANH R201, R201 ;  /* 0x000000c900c97308 */ /* 0x000f220000002400 */
[----:B---3--:R-:W-:Y:S01]  /*22a0*/  FFMA.FTZ R113, R90, UR11, -R92 ;  /* 0x0000000b5a717c23 */ /* 0x008fe2000801085c */
[----:B------:R-:W-:Y:S01]  /*22b0*/  FSEL R90, R18, -INF , P2 ;  /* 0xff800000125a7808 */ /* 0x000fe20001000000 */
[----:B------:R-:W-:Y:S01]  /*22c0*/  STL [R1+0x54], R177 ;  /* 0x000054b101007387 */ /* 0x000fe20000100800 */
[C---:B------:R-:W-:Y:S01]  /*22d0*/  FSEL R92, R20.reuse, -INF , P1 ;  /* 0xff800000145c7808 */ /* 0x040fe20000800000 */
[----:B------:R-:W-:-:S02]  /*22e0*/  FFMA.FTZ R20, -R20, R20, 1 ;  /* 0x3f80000014147423 */ /* 0x000fc40000010114 */
[--C-:B--2---:R-:W-:Y:S01]  /*22f0*/  FFMA.FTZ R90, R90, UR11, -R89.reuse ;  /* 0x0000000b5a5a7c23 */ /* 0x104fe20008010859 */
[----:B------:R2:W-:Y:S01]  /*2300*/  MUFU.TANH R186, R110 ;  /* 0x0000006e00ba7308 */ /* 0x0005e20000002400 */
[----:B------:R-:W-:Y:S01]  /*2310*/  FFMA.FTZ R92, R92, UR11, -R89 ;  /* 0x0000000b5c5c7c23 */ /* 0x000fe20008010859 */
[----:B------:R-:W-:Y:S01]  /*2320*/  FSEL R89, R21, -INF , P2 ;  /* 0xff80000015597808 */ /* 0x000fe20001000000 */
[----:B------:R-:W-:Y:S04]  /*2330*/  STL [R1+0x50], R176 ;  /* 0x000050b001007387 */ /* 0x000fe80000100800 */
[----:B------:R-:W-:Y:S01]  /*2340*/  STL [R1+0x4c], R175 ;  /* 0x00004caf01007387 */ /* 0x000fe20000100800 */
[----:B------:R-:W-:Y:S01]  /*2350*/  MUFU.TANH R221, R221 ;  /* 0x000000dd00dd7308 */ /* 0x000fe20000002400 */
[----:B--2---:R-:W-:-:S02]  /*2360*/  VIADD R110, R10, 0x14 ;  /* 0x000000140a6e7836 */ /* 0x004fc40000000000 */
[----:B------:R-:W-:Y:S04]  /*2370*/  STL [R1+0x48], R174 ;  /* 0x000048ae01007387 */ /* 0x000fe80000100800 */
[----:B------:R-:W-:Y:S01]  /*2380*/  SHFL.IDX PT, R94, R202, R110, 0x1f ;  /* 0x00001f6eca5e7589 */ /* 0x000fe200000e0000 */
[----:B------:R2:W-:Y:S03]  /*2390*/  MUFU.TANH R182, R114 ;  /* 0x0000007200b67308 */ /* 0x0005e60000002400 */
[----:B------:R-:W-:Y:S04]  /*23a0*/  STL [R1+0x44], R173 ;  /* 0x000044ad01007387 */ /* 0x000fe80000100800 */
[----:B------:R-:W-:Y:S01]  /*23b0*/  STL [R1+0x40], R172 ;  /* 0x000040ac01007387 */ /* 0x000fe20000100800 */
[----:B------:R1:W-:Y:S01]  /*23c0*/  MUFU.TANH R193, R102 ;  /* 0x0000006600c17308 */ /* 0x0003e20000002400 */
[----:B--2---:R-:W-:Y:S01]  /*23d0*/  VIADD R114, R10, 0x1c ;  /* 0x0000001c0a727836 */ /* 0x004fe20000000000 */
[----:B------:R-:W-:-:S02]  /*23e0*/  WARPGROUP.DEPBAR.LE gsb0, 0x0 ;  /* 0x00008000000079c5 */ /* 0x000fc40000010000 */
[----:B------:R-:W-:Y:S01]  /*23f0*/  WARPGROUP.ARRIVE ;  /* 0x00000000000079c5 */ /* 0x000fe20000000000 */
[----:B------:R-:W-:Y:S03]  /*2400*/  STL [R1+0x3c], R171 ;  /* 0x00003cab01007387 */ /* 0x000fe60000100800 */
[----:B------:R-:W-:Y:S01]  /*2410*/  MUFU.TANH R219, R219 ;  /* 0x000000db00db7308 */ /* 0x000fe20000002400 */
[--C-:B-1----:R-:W-:Y:S01]  /*2420*/  FFMA.FTZ R102, R89, UR11, -R88.reuse ;  /* 0x0000000b59667c23 */ /* 0x102fe20008010858 */
[----:B------:R-:W-:Y:S01]  /*2430*/  HGMMA.64x128x16.F32.BF16 R24, gdesc[UR4], R24, gsb0 ;  /* 0x01e00000041879f0 */ /* 0x000fe20008001818 */
[----:B------:R-:W-:Y:S01]  /*2440*/  UIADD3 UR6, UR8, 0x4, URZ ;  /* 0x0000000408067890 */ /* 0x000fe2000fffe03f */
[----:B------:R-:W-:Y:S01]  /*2450*/  FSEL R89, R200, -INF , P1 ;  /* 0xff800000c8597808 */ /* 0x000fe20000800000 */
[----:B------:R-:W-:Y:S01]  /*2460*/  UIADD3 UR4, UR9, 0x4, URZ ;  /* 0x0000000409047890 */ /* 0x000fe2000fffe03f */
[----:B------:R-:W-:Y:S01]  /*2470*/  STL [R1+0x38], R170 ;  /* 0x000038aa01007387 */ /* 0x000fe20000100800 */
[----:B------:R-:W-:Y:S01]  /*2480*/  UMOV UR7, 0x40000040 ;  /* 0x4000004000077882 */ /* 0x000fe20000000000 */
[----:B------:R-:W-:Y:S01]  /*2490*/  UMOV UR5, 0x40000040 ;  /* 0x4000004000057882 */ /* 0x000fe20000000000 */
[----:B------:R-:W-:Y:S01]  /*24a0*/  MUFU.TANH R188, R107 ;  /* 0x0000006b00bc7308 */ /* 0x000fe20000002400 */
[----:B------:R-:W-:Y:S01]  /*24b0*/  FFMA.FTZ R97, R89, UR11, -R88 ;  /* 0x0000000b59617c23 */ /* 0x000fe20008010858 */
[----:B----4-:R-:W-:Y:S01]  /*24c0*/  FSEL R88, R201, -INF , P2 ;  /* 0xff800000c9587808 */ /* 0x010fe20001000000 */
[----:B------:R-:W-:Y:S04]  /*24d0*/  STL [R1+0x34], R169 ;  /* 0x000034a901007387 */ /* 0x000fe80000100800 */
[----:B------:R-:W-:Y:S01]  /*24e0*/  SHFL.IDX PT, R135, R22, R108, 0x1f ;  /* 0x00001f6c16877589 */ /* 0x000fe200000e0000 */
[----:B------:R-:W-:Y:S03]  /*24f0*/  MUFU.TANH R228, R228 ;  /* 0x000000e400e47308 */ /* 0x000fe60000002400 */
[----:B------:R-:W-:Y:S04]  /*2500*/  STL [R1+0x30], R168 ;  /* 0x000030a801007387 */ /* 0x000fe80000100800 */
[----:B------:R-:W-:Y:S01]  /*2510*/  STL [R1+0x2c], R9 ;  /* 0x00002c0901007387 */ /* 0x000fe20000100800 */
[----:B------:R1:W-:Y:S03]  /*2520*/  MUFU.EX2 R107, R90 ;  /* 0x0000005a006b7308 */ /* 0x0003e60000000800 */
[----:B------:R-:W-:Y:S04]  /*2530*/  STL [R1+0x28], R7 ;  /* 0x0000280701007387 */ /* 0x000fe80000100800 */
[----:B------:R-:W-:Y:S01]  /*2540*/  SHFL.IDX PT, R205, R22, R114, 0x1f ;  /* 0x00001f7216cd7589 */ /* 0x000fe200000e0000 */
[----:B------:R2:W3:Y:S03]  /*2550*/  MUFU.TANH R184, R112 ;  /* 0x0000007000b87308 */ /* 0x0004e60000002400 */
[----:B-1----:R-:W-:Y:S04]  /*2560*/  SHFL.IDX PT, R90, R202, R114, 0x1f ;  /* 0x00001f72ca5a7589 */ /* 0x002fe800000e0000 */
[----:B------:R-:W-:Y:S01]  /*2570*/  STL [R1+0x24], R6 ;  /* 0x0000240601007387 */ /* 0x000fe20000100800 */
[----:B------:R-:W-:Y:S01]  /*2580*/  MUFU.TANH R230, R230 ;  /* 0x000000e600e67308 */ /* 0x000fe20000002400 */
[----:B--2---:R-:W-:-:S02]  /*2590*/  VIADD R112, R10, 0x10 ;  /* 0x000000100a707836 */ /* 0x004fc40000000000 */
[----:B------:R-:W-:Y:S04]  /*25a0*/  STL [R1+0x20], R5 ;  /* 0x0000200501007387 */ /* 0x000fe80000100800 */
[----:B------:R-:W-:Y:S01]  /*25b0*/  STL [R1+0x1c], R3 ;  /* 0x00001c0301007387 */ /* 0x000fe20000100800 */
[----:B------:R1:W2:Y:S01]  /*25c0*/  MUFU.TANH R179, R116 ;  /* 0x0000007400b37308 */ /* 0x0002a20000002400 */
[----:B---3--:R-:W-:Y:S02]  /*25d0*/  FSEL R214, R184, -INF , P2 ;  /* 0xff800000b8d67808 */ /* 0x008fe40001000000 */
[----:B------:R-:W-:Y:S04]  /*25e0*/  SHFL.IDX PT, R215, R16, R108, 0x1f ;  /* 0x00001f6c10d77589 */ /* 0x000fe800000e0000 */
[----:B------:R-:W3:Y:S01]  /*25f0*/  SHFL.IDX PT, R213, R16, R112, 0x1f ;  /* 0x00001f7010d57589 */ /* 0x000ee200000e0000 */
[----:B------:R-:W-:Y:S03]  /*2600*/  MUFU.TANH R227, R227 ;  /* 0x000000e300e37308 */ /* 0x000fe60000002400 */
[----:B-1----:R-:W-:Y:S04]  /*2610*/  SHFL.IDX PT, R116, R22, R10, 0x1f ;  /* 0x00001f0a16747589 */ /* 0x002fe800000e0000 */
[----:B------:R-:W-:Y:S01]  /*2620*/  STL [R1+0x18], R0 ;  /* 0x0000180001007387 */ /* 0x000fe20000100800 */
[----:B------:R-:W-:Y:S01]  /*2630*/  MUFU.TANH R232, R232 ;  /* 0x000000e800e87308 */ /* 0x000fe20000002400 */
[----:B--2---:R-:W-:-:S02]  /*2640*/  FSEL R208, R179, -INF , P2 ;  /* 0xff800000b3d07808 */ /* 0x004fc40001000000 */
[----:B------:R-:W-:Y:S05]  /*2650*/  SHFL.IDX PT, R225, R13, R109, 0x1f ;  /* 0x00001f6d0de17589 */ /* 0x000fea00000e0000 */
[----:B------:R-:W1:Y:S01]  /*2660*/  MUFU.TANH R235, R235 ;  /* 0x000000eb00eb7308 */ /* 0x000e620000002400 */
[----:B---3--:R-:W-:-:S07]  /*2670*/  FFMA.FTZ R214, R214, UR11, -R213 ;  /* 0x0000000bd6d67c23 */ /* 0x008fce00080108d5 */
[----:B------:R2:W-:Y:S08]  /*2680*/  MUFU.TANH R199, R93 ;  /* 0x0000005d00c77308 */ /* 0x0005f00000002400 */
[----:B------:R3:W-:Y:S01]  /*2690*/  MUFU.TANH R192, R103 ;  /* 0x0000006700c07308 */ /* 0x0007e20000002400 */
[----:B--2---:R-:W2:Y:S01]  /*26a0*/  SHFL.IDX PT, R93, R202, R112, 0x1f ;  /* 0x00001f70ca5d7589 */ /* 0x004ea200000e0000 */
[----:B-1----:R-:W-:-:S06]  /*26b0*/  FSEL R98, R235, -INF , P1 ;  /* 0xff800000eb627808 */ /* 0x002fcc0000800000 */
[----:B------:R1:W-:Y:S01]  /*26c0*/  MUFU.TANH R183, R111 ;  /* 0x0000006f00b77308 */ /* 0x0003e20000002400 */
[----:B---3--:R-:W-:Y:S01]  /*26d0*/  FFMA.FTZ R103, R88, UR11, -R101 ;  /* 0x0000000b58677c23 */ /* 0x008fe20008010865 */
[----:B------:R-:W-:-:S05]  /*26e0*/  FSEL R88, R221, -INF , P1 ;  /* 0xff800000dd587808 */ /* 0x000fca0000800000 */
[----:B------:R-:W-:Y:S01]  /*26f0*/  FFMA.FTZ R101, R88, UR11, -R101 ;  /* 0x0000000b58657c23 */ /* 0x000fe20008010865 */
[----:B------:R-:W-:Y:S01]  /*2700*/  MUFU.TANH R220, R220 ;  /* 0x000000dc00dc7308 */ /* 0x000fe20000002400 */
[----:B-1----:R-:W-:Y:S01]  /*2710*/  VIADD R111, R10, 0x18 ;  /* 0x000000180a6f7836 */ /* 0x002fe20000000000 */
[----:B------:R-:W-:-:S04]  /*2720*/  FSEL R88, R228, -INF , P1 ;  /* 0xff800000e4587808 */ /* 0x000fc80000800000 */
[----:B------:R1:W-:Y:S02]  /*2730*/  SHFL.IDX PT, R89, R202, R111, 0x1f ;  /* 0x00001f6fca597589 */ /* 0x0003e400000e0000 */
[----:B------:R3:W4:Y:S08]  /*2740*/  MUFU.TANH R177, R118 ;  /* 0x0000007600b17308 */ /* 0x0007300000002400 */
[----:B------:R-:W-:Y:S01]  /*2750*/  MUFU.TANH R216, R216 ;  /* 0x000000d800d87308 */ /* 0x000fe20000002400 */
[----:B---3--:R-:W3:Y:S01]  /*2760*/  SHFL.IDX PT, R118, R22, R109, 0x1f ;  /* 0x00001f6d16767589 */ /* 0x008ee200000e0000 */
[----:B-1----:R-:W-:-:S05]  /*2770*/  FSEL R202, R194, -INF , P2 ;  /* 0xff800000c2ca7808 */ /* 0x002fca0001000000 */
[----:B------:R-:W-:Y:S01]  /*2780*/  FFMA.FTZ R202, R202, UR11, -R205 ;  /* 0x0000000bcaca7c23 */ /* 0x000fe200080108cd */
[----:B------:R1:W-:Y:S01]  /*2790*/  MUFU.TANH R197, R95 ;  /* 0x0000005f00c57308 */ /* 0x0003e20000002400 */
[----:B----4-:R-:W-:Y:S01]  /*27a0*/  FSEL R207, R177, -INF , P1 ;  /* 0xff800000b1cf7808 */ /* 0x010fe20000800000 */
[----:B------:R-:W-:Y:S02]  /*27b0*/  WARPGROUP.DEPBAR.LE gsb0, 0x0 ;  /* 0x00008000000079c5 */ /* 0x000fe40000010000 */
[----:B------:R-:W-:-:S04]  /*27c0*/  WARPGROUP.ARRIVE ;  /* 0x00000000000079c5 */ /* 0x000fc80000000000 */
[----:B------:R4:W-:Y:S01]  /*27d0*/  MUFU.TANH R7, R129 ;  /* 0x0000008100077308 */ /* 0x0009e20000002400 */
[C---:B-1----:R-:W-:Y:S01]  /*27e0*/  FSEL R95, R220.reuse, -INF , P2 ;  /* 0xff800000dc5f7808 */ /* 0x042fe20001000000 */
[----:B------:R-:W-:Y:S01]  /*27f0*/  FFMA.FTZ R220, -R220, R220, 1 ;  /* 0x3f800000dcdc7423 */ /* 0x000fe200000101dc */
[----:B------:R-:W-:Y:S01]  /*2800*/  HGMMA.64x128x16.F32.BF16 R24, gdesc[UR4], R24, gsb0 ;  /* 0x01e00000041879f0 */ /* 0x000fe20008001818 */
[----:B------:R-:W-:Y:S02]  /*2810*/  UIADD3 UR6, UR8, 0x6, URZ ;  /* 0x0000000608067890 */ /* 0x000fe4000fffe03f */
[----:B--2---:R-:W-:Y:S01]  /*2820*/  FFMA.FTZ R95, R95, UR11, -R93 ;  /* 0x0000000b5f5f7c23 */ /* 0x004fe2000801085d */
[----:B------:R-:W-:Y:S01]  /*2830*/  UIADD3 UR4, UR9, 0x6, URZ ;  /* 0x0000000609047890 */ /* 0x000fe2000fffe03f */
[----:B------:R1:W-:Y:S01]  /*2840*/  MUFU.TANH R169, R126 ;  /* 0x0000007e00a97308 */ /* 0x0003e20000002400 */
[----:B------:R-:W-:Y:S01]  /*2850*/  UMOV UR7, 0x40000040 ;  /* 0x4000004000077882 */ /* 0x000fe20000000000 */
[----:B------:R-:W-:Y:S01]  /*2860*/  UMOV UR5, 0x40000040 ;  /* 0x4000004000057882 */ /* 0x000fe20000000000 */
[----:B----4-:R-:W-:Y:S05]  /*2870*/  SHFL.IDX PT, R129, R22, R110, 0x1f ;  /* 0x00001f6e16817589 */ /* 0x010fea00000e0000 */
[----:B------:R-:W-:Y:S01]  /*2880*/  MUFU.TANH R234, R234 ;  /* 0x000000ea00ea7308 */ /* 0x000fe20000002400 */
[----:B-1----:R-:W-:Y:S07]  /*2890*/  SHFL.IDX PT, R126, R16, R109, 0x1f ;  /* 0x00001f6d107e7589 */ /* 0x002fee00000e0000 */
[----:B------:R1:W2:Y:S08]  /*28a0*/  MUFU.TANH R198, R96 ;  /* 0x0000006000c67308 */ /* 0x0002b00000002400 */
[----:B------:R-:W-:Y:S01]  /*28b0*/  MUFU.TANH R237, R237 ;  /* 0x000000ed00ed7308 */ /* 0x000fe20000002400 */
[----:B-1----:R-:W-:-:S05]  /*28c0*/  FSEL R96, R219, -INF , P2 ;  /* 0xff800000db607808 */ /* 0x002fca0001000000 */
[--C-:B------:R-:W-:Y:S01]  /*28d0*/  FFMA.FTZ R96, R96, UR11, -R94.reuse ;  /* 0x0000000b60607c23 */ /* 0x100fe2000801085e */
[----:B------:R-:W-:Y:S01]  /*28e0*/  FFMA.FTZ R94, R88, UR11, -R94 ;  /* 0x0000000b585e7c23 */ /* 0x000fe2000801085e */
[----:B------:R1:W-:Y:S01]  /*28f0*/  MUFU.TANH R196, R99 ;  /* 0x0000006300c47308 */ /* 0x0003e20000002400 */
[C---:B------:R-:W-:Y:S01]  /*2900*/  FSEL R88, R232.reuse, -INF , P2 ;  /* 0xff800000e8587808 */ /* 0x040fe20001000000 */
[----:B------:R-:W-:Y:S01]  /*2910*/  FFMA.FTZ R232, -R232, R232, 1 ;  /* 0x3f800000e8e87423 */ /* 0x000fe200000101e8 */
[----:B--2---:R-:W-:-:S03]  /*2920*/  FSEL R224, R198, -INF , P2 ;  /* 0xff800000c6e07808 */ /* 0x004fc60001000000 */
[--C-:B------:R-:W-:Y:S01]  /*2930*/  FFMA.FTZ R88, R88, UR11, -R116.reuse ;  /* 0x0000000b58587c23 */ /* 0x100fe20008010874 */
[----:B------:R-:W-:Y:S01]  /*2940*/  FFMA.FTZ R116, R98, UR11, -R116 ;  /* 0x0000000b62747c23 */ /* 0x000fe20008010874 */
[----:B------:R-:W-:Y:S01]  /*2950*/  MUFU.TANH R222, R222 ;  /* 0x000000de00de7308 */ /* 0x000fe20000002400 */
[C---:B-1----:R-:W-:Y:S01]  /*2960*/  FSEL R99, R227.reuse, -INF , P1 ;  /* 0xff800000e3637808 */ /* 0x042fe20000800000 */
[----:B------:R-:W-:Y:S01]  /*2970*/  FFMA.FTZ R227, -R227, R227, 1 ;  /* 0x3f800000e3e37423 */ /* 0x000fe200000101e3 */
[----:B------:R-:W-:-:S05]  /*2980*/  FSEL R98, R11, -INF , P2 ;  /* 0xff8000000b627808 */ /* 0x000fca0001000000 */
[----:B------:R-:W-:Y:S01]  /*2990*/  MUFU.TANH R229, R229 ;  /* 0x000000e500e57308 */ /* 0x000fe20000002400 */
[----:B---3--:R-:W-:-:S07]  /*29a0*/  FFMA.FTZ R98, R98, UR11, -R118 ;  /* 0x0000000b62627c23 */ /* 0x008fce0008010876 */
[----:B------:R-:W-:Y:S08]  /*29b0*/  MUFU.TANH R190, R105 ;  /* 0x0000006900be7308 */ /* 0x000ff00000002400 */
[----:B------:R1:W-:Y:S08]  /*29c0*/  MUFU.TANH R173, R122 ;  /* 0x0000007a00ad7308 */ /* 0x0003f00000002400 */
[----:B------:R2:W-:Y:S01]  /*29d0*/  MUFU.EX2 R105, R92 ;  /* 0x0000005c00697308 */ /* 0x0005e20000000800 */
[----:B-1----:R-:W1:Y:S07]  /*29e0*/  SHFL.IDX PT, R122, R22, R112, 0x1f ;  /* 0x00001f70167a7589 */ /* 0x002e6e00000e0000 */
[----:B------:R3:W4:Y:S01]  /*29f0*/  MUFU.TANH R195, R100 ;  /* 0x0000006400c37308 */ /* 0x0007220000002400 */
[----:B--2---:R-:W-:-:S05]  /*2a00*/  FSEL R92, R230, -INF , P2 ;  /* 0xff800000e65c7808 */ /* 0x004fca0001000000 */
[--C-:B------:R-:W-:Y:S01]  /*2a10*/  FFMA.FTZ R92, R92, UR11, -R90.reuse ;  /* 0x0000000b5c5c7c23 */ /* 0x100fe2000801085a */
[----:B------:R-:W-:Y:S01]  /*2a20*/  FFMA.FTZ R90, R99, UR11, -R90 ;  /* 0x0000000b635a7c23 */ /* 0x000fe2000801085a */
[----:B------:R-:W2:Y:S01]  /*2a30*/  MUFU.TANH R233, R233 ;  /* 0x000000e900e97308 */ /* 0x000ea20000002400 */
[----:B---3--:R-:W-:Y:S01]  /*2a40*/  SHFL.IDX PT, R100, R22, R106, 0x1f ;  /* 0x00001f6a16647589 */ /* 0x008fe200000e0000 */
[----:B------:R-:W-:-:S05]  /*2a50*/  FSEL R99, R199, -INF , P2 ;  /* 0xff800000c7637808 */ /* 0x000fca0001000000 */
[----:B------:R-:W-:Y:S01]  /*2a60*/  FFMA.FTZ R99, R99, UR11, -R135 ;  /* 0x0000000b63637c23 */ /* 0x000fe20008010887 */
[----:B------:R-:W3:Y:S01]  /*2a70*/  MUFU.TANH R236, R236 ;  /* 0x000000ec00ec7308 */ /* 0x000ee20000002400 */
[----:B-1----:R-:W-:Y:S01]  /*2a80*/  FFMA.FTZ R224, R224, UR11, -R122 ;  /* 0x0000000be0e07c23 */ /* 0x002fe2000801087a */
[----:B----4-:R-:W-:-:S06]  /*2a90*/  FSEL R134, R195, -INF , P2 ;  /* 0xff800000c3867808 */ /* 0x010fcc0001000000 */
[----:B------:R1:W-:Y:S08]  /*2aa0*/  MUFU.TANH R9, R128 ;  /* 0x0000008000097308 */ /* 0x0003f00000002400 */
[----:B------:R4:W-:Y:S01]  /*2ab0*/  MUFU.TANH R3, R132 ;  /* 0x0000008400037308 */ /* 0x0009e20000002400 */
[----:B-1----:R-:W-:Y:S07]  /*2ac0*/  SHFL.IDX PT, R128, R16, R106, 0x1f ;  /* 0x00001f6a10807589 */ /* 0x002fee00000e0000 */
[----:B------:R-:W-:Y:S01]  /*2ad0*/  MUFU.TANH R191, R104 ;  /* 0x0000006800bf7308 */ /* 0x000fe20000002400 */
[----:B----4-:R2:W1:Y:S07]  /*2ae0*/  SHFL.IDX PT, R132, R22, R111, 0x1f ;  /* 0x00001f6f16847589 */ /* 0x01046e00000e0000 */
[----:B------:R4:W-:Y:S01]  /*2af0*/  MUFU.TANH R178, R117 ;  /* 0x0000007500b27308 */ /* 0x0009e20000002400 */
[----:B------:R-:W-:-:S02]  /*2b00*/  WARPGROUP.DEPBAR.LE gsb0, 0x0 ;  /* 0x00008000000079c5 */ /* 0x000fc40000010000 */
[----:B------:R-:W-:Y:S01]  /*2b10*/  WARPGROUP.ARRIVE ;  /* 0x00000000000079c5 */ /* 0x000fe20000000000 */
[----:B--2---:R-:W-:-:S04]  /*2b20*/  FSEL R22, R233, -INF , P1 ;  /* 0xff800000e9167808 */ /* 0x004fc80000800000 */
[----:B------:R2:W-:Y:S01]  /*2b30*/  MUFU.EX2 R104, R91 ;  /* 0x0000005b00687308 */ /* 0x0005e20000000800 */
[----:B----4-:R-:W-:Y:S01]  /*2b40*/  FSEL R117, R197, -INF , P1 ;  /* 0xff800000c5757808 */ /* 0x010fe20000800000 */
[----:B------:R-:W-:Y:S01]  /*2b50*/  HGMMA.64x128x16.F32.BF16 R24, gdesc[UR4], R24, gsb0 ;  /* 0x01e00000041879f0 */ /* 0x000fe20008001818 */
[----:B------:R-:W-:Y:S01]  /*2b60*/  FFMA.FTZ R122, R22, UR11, -R122 ;  /* 0x0000000b167a7c23 */ /* 0x000fe2000801087a */
[----:B------:R-:W-:Y:S02]  /*2b70*/  FSEL R22, R193, -INF , P1 ;  /* 0xff800000c1167808 */ /* 0x000fe40000800000 */
[----:B------:R-:W-:Y:S01]  /*2b80*/  FFMA.FTZ R135, R117, UR11, -R135 ;  /* 0x0000000b75877c23 */ /* 0x000fe20008010887 */
[----:B------:R-:W-:Y:S01]  /*2b90*/  FSEL R117, R186, -INF , P1 ;  /* 0xff800000ba757808 */ /* 0x000fe20000800000 */
[----:B------:R4:W-:Y:S01]  /*2ba0*/  MUFU.TANH R176, R119 ;  /* 0x0000007700b07308 */ /* 0x0009e20000002400 */
[----:B--2---:R-:W-:Y:S01]  /*2bb0*/  FSEL R91, R216, -INF , P1 ;  /* 0xff800000d85b7808 */ /* 0x004fe20000800000 */
[--C-:B-1----:R-:W-:Y:S01]  /*2bc0*/  FFMA.FTZ R134, R134, UR11, -R132.reuse ;  /* 0x0000000b86867c23 */ /* 0x102fe20008010884 */
[----:B------:R-:W-:Y:S01]  /*2bd0*/  FFMA.FTZ R132, R22, UR11, -R132 ;  /* 0x0000000b16847c23 */ /* 0x000fe20008010884 */
[----:B------:R-:W-:-:S02]  /*2be0*/  FSEL R22, R189, -INF , P1 ;  /* 0xff800000bd167808 */ /* 0x000fc40000800000 */
[----:B------:R-:W-:Y:S01]  /*2bf0*/  FFMA.FTZ R93, R91, UR11, -R93 ;  /* 0x0000000b5b5d7c23 */ /* 0x000fe2000801085d */
[----:B------:R-:W-:Y:S01]  /*2c00*/  FSEL R91, R222, -INF , P2 ;  /* 0xff800000de5b7808 */ /* 0x000fe20001000000 */
[----:B------:R1:W-:Y:S01]  /*2c10*/  MUFU.TANH R174, R121 ;  /* 0x0000007900ae7308 */ /* 0x0003e20000002400 */
[----:B----4-:R-:W-:-:S03]  /*2c20*/  FSEL R119, R234, -INF , P1 ;  /* 0xff800000ea777808 */ /* 0x010fc60000800000 */
[----:B------:R-:W-:Y:S02]  /*2c30*/  FFMA.FTZ R91, R91, UR11, -R89 ;  /* 0x0000000b5b5b7c23 */ /* 0x000fe40008010859 */
[----:B------:R-:W-:Y:S02]  /*2c40*/  FFMA.FTZ R118, R119, UR11, -R118 ;  /* 0x0000000b77767c23 */ /* 0x000fe40008010876 */
[----:B------:R2:W-:Y:S01]  /*2c50*/  MUFU.TANH R5, R131 ;  /* 0x0000008300057308 */ /* 0x0005e20000002400 */
[----:B-1----:R-:W-:Y:S01]  /*2c60*/  FSEL R121, R237, -INF , P2 ;  /* 0xff800000ed797808 */ /* 0x002fe20001000000 */
[----:B------:R-:W1:Y:S04]  /*2c70*/  SHFL.IDX PT, R119, R16, R110, 0x1f ;  /* 0x00001f6e10777589 */ /* 0x000e6800000e0000 */
[----:B------:R-:W-:-:S02]  /*2c80*/  FFMA.FTZ R121, R121, UR11, -R129 ;  /* 0x0000000b79797c23 */ /* 0x000fc40008010881 */
[----:B------:R4:W-:Y:S01]  /*2c90*/  MUFU.TANH R168, R127 ;  /* 0x0000007f00a87308 */ /* 0x0009e20000002400 */
[----:B--2---:R-:W2:Y:S07]  /*2ca0*/  SHFL.IDX PT, R131, R16, R10, 0x1f ;  /* 0x00001f0a10837589 */ /* 0x004eae00000e0000 */
[----:B------:R-:W1:Y:S01]  /*2cb0*/  MUFU.TANH R231, R231 ;  /* 0x000000e700e77308 */ /* 0x000e620000002400 */
[----:B----4-:R-:W-:-:S05]  /*2cc0*/  FSEL R127, R187, -INF , P2 ;  /* 0xff800000bb7f7808 */ /* 0x010fca0001000000 */
[--C-:B------:R-:W-:Y:S01]  /*2cd0*/  FFMA.FTZ R127, R127, UR11, -R126.reuse ;  /* 0x0000000b7f7f7c23 */ /* 0x100fe2000801087e */
[----:B------:R-:W-:Y:S01]  /*2ce0*/  FFMA.FTZ R126, R117, UR11, -R126 ;  /* 0x0000000b757e7c23 */ /* 0x000fe2000801087e */
[----:B------:R4:W2:Y:S01]  /*2cf0*/  MUFU.TANH R180, R115 ;  /* 0x0000007300b47308 */ /* 0x0008a20000002400 */
[----:B------:R-:W-:Y:S07]  /*2d00*/  SHFL.IDX PT, R117, R16, R111, 0x1f ;  /* 0x00001f6f10757589 */ /* 0x000fee00000e0000 */
[----:B------:R1:W-:Y:S01]  /*2d10*/  MUFU.TANH R6, R130 ;  /* 0x0000008200067308 */ /* 0x0003e20000002400 */
[----:B----4-:R-:W-:-:S05]  /*2d20*/  FSEL R115, R229, -INF , P1 ;  /* 0xff800000e5737808 */ /* 0x010fca0000800000 */
[----:B------:R-:W-:Y:S01]  /*2d30*/  FFMA.FTZ R89, R115, UR11, -R89 ;  /* 0x0000000b73597c23 */ /* 0x000fe20008010859 */
[----:B---3--:R-:W-:Y:S01]  /*2d40*/  FSEL R115, R236, -INF , P2 ;  /* 0xff800000ec737808 */ /* 0x008fe20001000000 */
[----:B------:R3:W4:Y:S01]  /*2d50*/  MUFU.TANH R175, R120 ;  /* 0x0000007800af7308 */ /* 0x0007220000002400 */
[----:B-1----:R-:W-:-:S03]  /*2d60*/  FSEL R130, R190, -INF , P2 ;  /* 0xff800000be827808 */ /* 0x002fc60001000000 */
[----:B------:R-:W-:Y:S02]  /*2d70*/  FFMA.FTZ R115, R115, UR11, -R100 ;  /* 0x0000000b73737c23 */ /* 0x000fe40008010864 */
[----:B------:R-:W-:Y:S02]  /*2d80*/  FFMA.FTZ R130, R130, UR11, -R128 ;  /* 0x0000000b82827c23 */ /* 0x000fe40008010880 */
[----:B------:R1:W-:Y:S01]  /*2d90*/  MUFU.TANH R0, R133 ;  /* 0x0000008500007308 */ /* 0x0003e20000002400 */
[C---:B---3--:R-:W-:Y:S01]  /*2da0*/  FSEL R120, R231.reuse, -INF , P1 ;  /* 0xff800000e7787808 */ /* 0x048fe20000800000 */
[----:B------:R-:W-:-:S04]  /*2db0*/  FFMA.FTZ R231, -R231, R231, 1 ;  /* 0x3f800000e7e77423 */ /* 0x000fc800000101e7 */
[----:B------:R-:W-:Y:S01]  /*2dc0*/  FFMA.FTZ R100, R120, UR11, -R100 ;  /* 0x0000000b78647c23 */ /* 0x000fe20008010864 */
[----:B------:R-:W-:Y:S01]  /*2dd0*/  FSEL R120, R181, -INF , P2 ;  /* 0xff800000b5787808 */ /* 0x000fe20001000000 */
[----:B------:R3:W-:Y:S01]  /*2de0*/  MUFU.TANH R170, R125 ;  /* 0x0000007d00aa7308 */ /* 0x0007e20000002400 */
[----:B-1----:R-:W-:-:S03]  /*2df0*/  FSEL R133, R191, -INF , P2 ;  /* 0xff800000bf857808 */ /* 0x002fc60001000000 */
[----:B------:R-:W-:Y:S02]  /*2e00*/  FFMA.FTZ R120, R120, UR11, -R119 ;  /* 0x0000000b78787c23 */ /* 0x000fe40008010877 */
[--C-:B--2---:R-:W-:Y:S01]  /*2e10*/  FFMA.FTZ R133, R133, UR11, -R131.reuse ;  /* 0x0000000b85857c23 */ /* 0x104fe20008010883 */
[----:B------:R-:W-:Y:S01]  /*2e20*/  FFMA.FTZ R131, R22, UR11, -R131 ;  /* 0x0000000b16837c23 */ /* 0x000fe20008010883 */
[----:B------:R1:W-:Y:S01]  /*2e30*/  MUFU.TANH R172, R123 ;  /* 0x0000007b00ac7308 */ /* 0x0003e20000002400 */
[----:B---3--:R-:W-:-:S05]  /*2e40*/  FSEL R125, R185, -INF , P2 ;  /* 0xff800000b97d7808 */ /* 0x008fca0001000000 */
[----:B------:R-:W-:Y:S02]  /*2e50*/  FFMA.FTZ R125, R125, UR11, -R215 ;  /* 0x0000000b7d7d7c23 */ /* 0x000fe400080108d7 */
[----:B------:R2:W-:Y:S01]  /*2e60*/  MUFU.EX2 R22, R116 ;  /* 0x0000007400167308 */ /* 0x0005e20000000800 */
[----:B-1----:R-:W-:-:S07]  /*2e70*/  FSEL R123, R176, -INF , P1 ;  /* 0xff800000b07b7808 */ /* 0x002fce0000800000 */
[----:B------:R1:W-:Y:S01]  /*2e80*/  MUFU.TANH R171, R124 ;  /* 0x0000007c00ab7308 */ /* 0x0003e20000002400 */
[----:B--2---:R-:W-:-:S05]  /*2e90*/  FSEL R116, R183, -INF , P1 ;  /* 0xff800000b7747808 */ /* 0x004fca0000800000 */
[----:B------:R-:W-:Y:S01]  /*2ea0*/  FFMA.FTZ R215, R116, UR11, -R215 ;  /* 0x0000000b74d77c23 */ /* 0x000fe200080108d7 */
[----:B------:R-:W-:Y:S01]  /*2eb0*/  FSEL R116, R182, -INF , P1 ;  /* 0xff800000b6747808 */ /* 0x000fe20000800000 */
[----:B------:R-:W2:Y:S01]  /*2ec0*/  MUFU.EX2 R113, R113 ;  /* 0x0000007100717308 */ /* 0x000ea20000000800 */
[----:B-1----:R-:W-:Y:S03]  /*2ed0*/  SHFL.IDX PT, R124, R13, R10, 0x1f ;  /* 0x00001f0a0d7c7589 */ /* 0x002fe600000e0000 */
[----:B------:R-:W-:Y:S01]  /*2ee0*/  FFMA.FTZ R213, R116, UR11, -R213 ;  /* 0x0000000b74d57c23 */ /* 0x000fe200080108d5 */
[----:B------:R-:W-:-:S03]  /*2ef0*/  FSEL R116, R178, -INF , P2 ;  /* 0xff800000b2747808 */ /* 0x000fc60001000000 */
[----:B------:R-:W1:Y:S08]  /*2f00*/  MUFU.EX2 R97, R97 ;  /* 0x0000006100617308 */ /* 0x000e700000000800 */
[----:B------:R-:W-:Y:S01]  /*2f10*/  MUFU.EX2 R103, R103 ;  /* 0x0000006700677308 */ /* 0x000fe20000000800 */
[----:B------:R-:W-:Y:S02]  /*2f20*/  WARPGROUP.DEPBAR.LE gsb0, 0x0 ;  /* 0x00008000000079c5 */ /* 0x000fe40000010000 */
[----:B------:R3:W4:Y:S05]  /*2f30*/  LDS R211, [R23+0x400] ;  /* 0x0004000017d37984 */ /* 0x00072a0000000800 */
[----:B------:R-:W-:Y:S01]  /*2f40*/  MUFU.EX2 R91, R91 ;  /* 0x0000005b005b7308 */ /* 0x000fe20000000800 */
[----:B------:R-:W-:Y:S01]  /*2f50*/  LDS R12, [R12+0x400] ;  /* 0x000400000c0c7984 */ /* 0x000fe20000000800 */
[----:B---3--:R-:W-:-:S06]  /*2f60*/  FSEL R23, R196, -INF , P1 ;  /* 0xff800000c4177808 */ /* 0x008fcc0000800000 */
[----:B------:R-:W3:Y:S01]  /*2f70*/  MUFU.EX2 R102, R102 ;  /* 0x0000006600667308 */ /* 0x000ee20000000800 */
[----:B------:R-:W-:Y:S01]  /*2f80*/  FFMA.FTZ R129, R23, UR11, -R129 ;  /* 0x0000000b17817c23 */ /* 0x000fe20008010881 */
[----:B------:R-:W-:-:S06]  /*2f90*/  FSEL R23, R192, -INF , P1 ;  /* 0xff800000c0177808 */ /* 0x000fcc0000800000 */
[----:B------:R-:W-:Y:S01]  /*2fa0*/  MUFU.TANH R218, R218 ;  /* 0x000000da00da7308 */ /* 0x000fe20000002400 */
[----:B------:R-:W-:Y:S01]  /*2fb0*/  FFMA.FTZ R205, R23, UR11, -R205 ;  /* 0x0000000b17cd7c23 */ /* 0x000fe200080108cd */
[----:B------:R-:W-:-:S05]  /*2fc0*/  FSEL R23, R188, -INF , P1 ;  /* 0xff800000bc177808 */ /* 0x000fca0000800000 */
[----:B------:R-:W-:Y:S01]  /*2fd0*/  FFMA.FTZ R128, R23, UR11, -R128 ;  /* 0x0000000b17807c23 */ /* 0x000fe20008010880 */
[----:B------:R-:W-:Y:S08]  /*2fe0*/  MUFU.TANH R217, R217 ;  /* 0x000000d900d97308 */ /* 0x000ff00000002400 */
[----:B------:R2:W-:Y:S01]  /*2ff0*/  MUFU.EX2 R23, R115 ;  /* 0x0000007300177308 */ /* 0x0005e20000000800 */
[----:B----4-:R-:W-:Y:S07]  /*3000*/  SHFL.IDX PT, R203, R211, R109, 0x1f ;  /* 0x00001f6dd3cb7589 */ /* 0x010fee00000e0000 */
[----:B------:R-:W4:Y:S01]  /*3010*/  MUFU.EX2 R94, R94 ;  /* 0x0000005e005e7308 */ /* 0x000f220000000800 */
[----:B------:R-:W-:Y:S04]  /*3020*/  SHFL.IDX PT, R212, R211, R108, 0x1f ;  /* 0x00001f6cd3d47589 */ /* 0x000fe800000e0000 */
[----:B--2---:R2:W1:Y:S03]  /*3030*/  SHFL.IDX PT, R115, R16, R114, 0x1f ;  /* 0x00001f7210737589 */ /* 0x00446600000e0000 */
[----:B------:R-:W4:Y:S01]  /*3040*/  MUFU.EX2 R101, R101 ;  /* 0x0000006500657308 */ /* 0x000f220000000800 */
[----:B------:R-:W3:Y:S04]  /*3050*/  SHFL.IDX PT, R206, R211, R10, 0x1f ;  /* 0x00001f0ad3ce7589 */ /* 0x000ee800000e0000 */
[----:B------:R-:W4:Y:S01]  /*3060*/  SHFL.IDX PT, R204, R211, R106, 0x1f ;  /* 0x00001f6ad3cc7589 */ /* 0x000f2200000e0000 */
[----:B--2---:R-:W-:-:S02]  /*3070*/  FSEL R16, R180, -INF , P1 ;  /* 0xff800000b4107808 */ /* 0x004fc40000800000 */
[----:B------:R-:W2:Y:S01]  /*3080*/  MUFU.EX2 R95, R95 ;  /* 0x0000005f005f7308 */ /* 0x000ea20000000800 */
[----:B------:R-:W2:Y:S02]  /*3090*/  SHFL.IDX PT, R226, R211, R112, 0x1f ;  /* 0x00001f70d3e27589 */ /* 0x000ea400000e0000 */
[----:B------:R-:W-:Y:S02]  /*30a0*/  FFMA.FTZ R119, R16, UR11, -R119 ;  /* 0x0000000b10777c23 */ /* 0x000fe40008010877 */
[----:B------:R-:W-:Y:S03]  /*30b0*/  SHFL.IDX PT, R223, R211, R110, 0x1f ;  /* 0x00001f6ed3df7589 */ /* 0x000fe600000e0000 */
[----:B------:R3:W-:Y:S01]  /*30c0*/  MUFU.EX2 R16, R118 ;  /* 0x0000007600107308 */ /* 0x0007e20000000800 */
[--C-:B-1----:R-:W-:Y:S01]  /*30d0*/  FFMA.FTZ R116, R116, UR11, -R115.reuse ;  /* 0x0000000b74747c23 */ /* 0x102fe20008010873 */
[----:B------:R-:W-:-:S02]  /*30e0*/  FFMA.FTZ R115, R123, UR11, -R115 ;  /* 0x0000000b7b737c23 */ /* 0x000fc40008010873 */
[----:B------:R-:W1:Y:S01]  /*30f0*/  SHFL.IDX PT, R123, R13, R106, 0x1f ;  /* 0x00001f6a0d7b7589 */ /* 0x000e6200000e0000 */
[--C-:B---3--:R-:W-:Y:S01]  /*3100*/  FFMA.FTZ R118, R208, UR11, -R117.reuse ;  /* 0x0000000bd0767c23 */ /* 0x108fe20008010875 */
[----:B------:R-:W-:Y:S01]  /*3110*/  FFMA.FTZ R117, R207, UR11, -R117 ;  /* 0x0000000bcf757c23 */ /* 0x000fe20008010875 */
[--C-:B------:R-:W-:Y:S01]  /*3120*/  FADD.FTZ R207, R28, -R203.reuse ;  /* 0x800000cb1ccf7221 */ /* 0x100fe20000010000 */
[----:B------:R-:W-:Y:S01]  /*3130*/  FADD.FTZ R208, R29, -R212 ;  /* 0x800000d41dd07221 */ /* 0x000fe20000010000 */
[----:B------:R3:W-:Y:S01]  /*3140*/  MUFU.EX2 R28, R135 ;  /* 0x00000087001c7308 */ /* 0x0007e20000000800 */
[----:B------:R-:W-:Y:S01]  /*3150*/  FADD.FTZ R203, R30, -R203 ;  /* 0x800000cb1ecb7221 */ /* 0x000fe20000010000 */
[----:B------:R-:W-:Y:S01]  /*3160*/  FADD.FTZ R210, R24, -R206 ;  /* 0x800000ce18d27221 */ /* 0x000fe20000010000 */
[----:B----4-:R-:W-:Y:S01]  /*3170*/  FADD.FTZ R209, R25, -R204 ;  /* 0x800000cc19d17221 */ /* 0x010fe20000010000 */
[----:B------:R-:W-:Y:S01]  /*3180*/  FADD.FTZ R206, R26, -R206 ;  /* 0x800000ce1ace7221 */ /* 0x000fe20000010000 */
[----:B------:R-:W-:Y:S01]  /*3190*/  FADD.FTZ R204, R27, -R204 ;  /* 0x800000cc1bcc7221 */ /* 0x000fe20000010000 */
[----:B------:R-:W-:Y:S01]  /*31a0*/  FSEL R27, R175, -INF , P2 ;  /* 0xff800000af1b7808 */ /* 0x000fe20001000000 */
[----:B------:R-:W-:Y:S01]  /*31b0*/  FMUL.FTZ R210, R113, R210 ;  /* 0x000000d271d27220 */ /* 0x000fe20000410000 */
[----:B------:R2:W-:Y:S01]  /*31c0*/  MUFU.EX2 R30, R224 ;  /* 0x000000e0001e7308 */ /* 0x0005e20000000800 */
[----:B---3--:R-:W-:Y:S01]  /*31d0*/  FADD.FTZ R135, R31, -R212 ;  /* 0x800000d41f877221 */ /* 0x008fe20000010000 */
[----:B------:R-:W-:Y:S01]  /*31e0*/  FSEL R26, R173, -INF , P1 ;  /* 0xff800000ad1a7808 */ /* 0x000fe20000800000 */
[----:B------:R-:W3:Y:S01]  /*31f0*/  SHFL.IDX PT, R212, R211, R111, 0x1f ;  /* 0x00001f6fd3d47589 */ /* 0x000ee200000e0000 */
[----:B------:R-:W-:Y:S01]  /*3200*/  FSEL R25, R174, -INF , P2 ;  /* 0xff800000ae197808 */ /* 0x000fe20001000000 */
[----:B------:R-:W-:Y:S01]  /*3210*/  FFMA.FTZ R27, R27, UR11, -R124 ;  /* 0x0000000b1b1b7c23 */ /* 0x000fe2000801087c */
[----:B------:R-:W-:Y:S01]  /*3220*/  FSEL R24, R172, -INF , P1 ;  /* 0xff800000ac187808 */ /* 0x000fe20000800000 */
[----:B------:R-:W4:Y:S01]  /*3230*/  SHFL.IDX PT, R211, R211, R114, 0x1f ;  /* 0x00001f72d3d37589 */ /* 0x000f2200000e0000 */
[----:B------:R1:W-:Y:S01]  /*3240*/  MUFU.EX2 R29, R122 ;  /* 0x0000007a001d7308 */ /* 0x0003e20000000800 */
[--C-:B--2---:R-:W-:Y:S01]  /*3250*/  FADD.FTZ R224, R32, -R226.reuse ;  /* 0x800000e220e07221 */ /* 0x104fe20000010000 */
[----:B------:R-:W-:Y:S01]  /*3260*/  FADD.FTZ R226, R34, -R226 ;  /* 0x800000e222e27221 */ /* 0x000fe20000010000 */
[----:B------:R-:W2:Y:S01]  /*3270*/  SHFL.IDX PT, R31, R13, R108, 0x1f ;  /* 0x00001f6c0d1f7589 */ /* 0x000ea200000e0000 */
[----:B------:R-:W-:Y:S01]  /*3280*/  FFMA.FTZ R26, R26, UR11, -R124 ;  /* 0x0000000b1a1a7c23 */ /* 0x000fe2000801087c */
[--C-:B-1----:R-:W-:Y:S01]  /*3290*/  FFMA.FTZ R25, R25, UR11, -R123.reuse ;  /* 0x0000000b19197c23 */ /* 0x102fe2000801087b */
[----:B------:R-:W-:Y:S01]  /*32a0*/  FFMA.FTZ R24, R24, UR11, -R123 ;  /* 0x0000000b18187c23 */ /* 0x000fe2000801087b */
[----:B------:R-:W-:Y:S01]  /*32b0*/  SHFL.IDX PT, R34, R13, R110, 0x1f ;  /* 0x00001f6e0d227589 */ /* 0x000fe200000e0000 */
[----:B------:R1:W-:Y:S01]  /*32c0*/  MUFU.EX2 R32, R121 ;  /* 0x0000007900207308 */ /* 0x0003e20000000800 */
[----:B------:R-:W-:Y:S01]  /*32d0*/  FSEL R122, R170, -INF , P2 ;  /* 0xff800000aa7a7808 */ /* 0x000fe20001000000 */
[----:B------:R-:W-:Y:S01]  /*32e0*/  FMUL.FTZ R206, R104, R206 ;  /* 0x000000ce68ce7220 */ /* 0x000fe20000410000 */
[----:B------:R-:W-:Y:S01]  /*32f0*/  FSEL R124, R171, -INF , P2 ;  /* 0xff800000ab7c7808 */ /* 0x000fe20001000000 */
[--C-:B------:R-:W-:Y:S01]  /*3300*/  FADD.FTZ R33, R33, -R223.reuse ;  /* 0x800000df21217221 */ /* 0x100fe20000010000 */
[----:B------:R-:W-:Y:S01]  /*3310*/  FSEL R123, R169, -INF , P1 ;  /* 0xff800000a97b7808 */ /* 0x000fe20000800000 */
[----:B------:R-:W-:Y:S01]  /*3320*/  FADD.FTZ R223, R35, -R223 ;  /* 0x800000df23df7221 */ /* 0x000fe20000010000 */
[----:B------:R-:W-:Y:S01]  /*3330*/  FMUL.FTZ R203, R97, R203 ;  /* 0x000000cb61cb7220 */ /* 0x000fe20000410000 */
[--C-:B------:R-:W-:Y:S01]  /*3340*/  FFMA.FTZ R124, R124, UR11, -R225.reuse ;  /* 0x0000000b7c7c7c23 */ /* 0x100fe200080108e1 */
[----:B-1----:R-:W-:Y:S01]  /*3350*/  FSEL R121, R168, -INF , P1 ;  /* 0xff800000a8797808 */ /* 0x002fe20000800000 */
[----:B------:R-:W-:Y:S01]  /*3360*/  FFMA.FTZ R123, R123, UR11, -R225 ;  /* 0x0000000b7b7b7c23 */ /* 0x000fe200080108e1 */
[--C-:B---3--:R-:W-:Y:S01]  /*3370*/  FADD.FTZ R225, R36, -R212.reuse ;  /* 0x800000d424e17221 */ /* 0x108fe20000010000 */
[----:B------:R-:W-:Y:S01]  /*3380*/  FMUL.FTZ R36, R105, R204 ;  /* 0x000000cc69247220 */ /* 0x000fe20000410000 */
[----:B------:R-:W1:Y:S01]  /*3390*/  SHFL.IDX PT, R35, R13, R111, 0x1f ;  /* 0x00001f6f0d237589 */ /* 0x000e6200000e0000 */
[----:B------:R-:W-:Y:S01]  /*33a0*/  FADD.FTZ R38, R38, -R212 ;  /* 0x800000d426267221 */ /* 0x000fe20000010000 */
[--C-:B----4-:R-:W-:Y:S01]  /*33b0*/  FADD.FTZ R37, R37, -R211.reuse ;  /* 0x800000d325257221 */ /* 0x110fe20000010000 */
[----:B------:R-:W-:Y:S01]  /*33c0*/  FADD.FTZ R39, R39, -R211 ;  /* 0x800000d327277221 */ /* 0x000fe20000010000 */
[----:B------:R-:W-:Y:S01]  /*33d0*/  FSEL R212, R9, -INF , P2 ;  /* 0xff80000009d47808 */ /* 0x000fe20001000000 */
[----:B------:R-:W3:Y:S01]  /*33e0*/  SHFL.IDX PT, R211, R13, R112, 0x1f ;  /* 0x00001f700dd37589 */ /* 0x000ee200000e0000 */
[--C-:B--2---:R-:W-:Y:S01]  /*33f0*/  FFMA.FTZ R122, R122, UR11, -R31.reuse ;  /* 0x0000000b7a7a7c23 */ /* 0x104fe2000801081f */
[----:B------:R-:W-:Y:S01]  /*3400*/  FFMA.FTZ R121, R121, UR11, -R31 ;  /* 0x0000000b79797c23 */ /* 0x000fe2000801081f */
[----:B------:R-:W-:Y:S01]  /*3410*/  FFMA.FTZ R204, -R21, R21, 1 ;  /* 0x3f80000015cc7423 */ /* 0x000fe20000010115 */
[----:B------:R2:W-:Y:S01]  /*3420*/  MUFU.EX2 R31, R129 ;  /* 0x00000081001f7308 */ /* 0x0005e20000000800 */
[----:B------:R-:W-:Y:S01]  /*3430*/  FMUL.FTZ R207, R102, R207 ;  /* 0x000000cf66cf7220 */ /* 0x000fe20000410000 */
[----:B------:R-:W-:Y:S01]  /*3440*/  FMUL.FTZ R223, R94, R223 ;  /* 0x000000df5edf7220 */ /* 0x000fe20000410000 */
[----:B------:R-:W-:Y:S01]  /*3450*/  FMUL.FTZ R135, R101, R135 ;  /* 0x0000008765877220 */ /* 0x000fe20000410000 */
[----:B------:R-:W-:Y:S01]  /*3460*/  FMUL.FTZ R224, R95, R224 ;  /* 0x000000e05fe07220 */ /* 0x000fe20000410000 */
[----:B------:R-:W-:Y:S01]  /*3470*/  FMUL.FTZ R204, R204, R207 ;  /* 0x000000cfcccc7220 */ /* 0x000fe20000410000 */
[----:B------:R-:W-:Y:S01]  /*3480*/  FSEL R207, R3, -INF , P2 ;  /* 0xff80000003cf7808 */ /* 0x000fe20001000000 */
[----:B------:R-:W-:Y:S01]  /*3490*/  FMUL.FTZ R209, R107, R209 ;  /* 0x000000d16bd17220 */ /* 0x000fe20000410000 */
[----:B------:R4:W-:Y:S01]  /*34a0*/  MUFU.EX2 R21, R131 ;  /* 0x0000008300157308 */ /* 0x0009e20000000800 */
[----:B--2---:R-:W-:-:S04]  /*34b0*/  FFMA.FTZ R129, -R17, R17, 1 ;  /* 0x3f80000011817423 */ /* 0x004fc80000010111 */
[----:B------:R-:W-:Y:S01]  /*34c0*/  FMUL.FTZ R129, R129, R210 ;  /* 0x000000d281817220 */ /* 0x000fe20000410000 */
[----:B------:R-:W-:Y:S01]  /*34d0*/  FSEL R210, R7, -INF , P2 ;  /* 0xff80000007d27808 */ /* 0x000fe20001000000 */
[----:B-1----:R-:W-:Y:S01]  /*34e0*/  FFMA.FTZ R207, R207, UR11, -R35 ;  /* 0x0000000bcfcf7c23 */ /* 0x002fe20008010823 */
[----:B------:R1:W-:Y:S01]  /*34f0*/  MUFU.EX2 R17, R134 ;  /* 0x0000008600117308 */ /* 0x0003e20000000800 */
[----:B----4-:R-:W-:Y:S02]  /*3500*/  FFMA.FTZ R131, -R216, R216, 1 ;  /* 0x3f800000d8837423 */ /* 0x010fe400000101d8 */
[----:B------:R-:W-:Y:S01]  /*3510*/  FFMA.FTZ R210, R210, UR11, -R34 ;  /* 0x0000000bd2d27c23 */ /* 0x000fe20008010822 */
[----:B---3--:R-:W-:Y:S01]  /*3520*/  FFMA.FTZ R212, R212, UR11, -R211 ;  /* 0x0000000bd4d47c23 */ /* 0x008fe200080108d3 */
[----:B------:R-:W2:Y:S03]  /*3530*/  SHFL.IDX PT, R216, R12, R10, 0x1f ;  /* 0x00001f0a0cd87589 */ /* 0x000ea600000e0000 */
[----:B------:R-:W3:Y:S01]  /*3540*/  MUFU.EX2 R96, R96 ;  /* 0x0000006000607308 */ /* 0x000ee20000000800 */
[----:B-1----:R-:W-:-:S04]  /*3550*/  FFMA.FTZ R134, -R18, R18, 1 ;  /* 0x3f80000012867423 */ /* 0x002fc80000010112 */
[----:B------:R-:W-:Y:S01]  /*3560*/  FMUL.FTZ R134, R134, R209 ;  /* 0x000000d186867220 */ /* 0x000fe20000410000 */
[----:B------:R-:W-:Y:S02]  /*3570*/  FSEL R209, R0, -INF , P2 ;  /* 0xff80000000d17808 */ /* 0x000fe40001000000 */
[----:B------:R1:W-:Y:S08]  /*3580*/  MUFU.EX2 R18, R132 ;  /* 0x0000008400127308 */ /* 0x0003f00000000800 */
[----:B------:R-:W4:Y:S01]  /*3590*/  MUFU.EX2 R89, R89 ;  /* 0x0000005900597308 */ /* 0x000f220000000800 */
[----:B-1----:R-:W-:Y:S01]  /*35a0*/  FMUL.FTZ R132, R19, R206 ;  /* 0x000000ce13847220 */ /* 0x002fe20000410000 */
[----:B------:R-:W-:Y:S01]  /*35b0*/  FSEL R206, R5, -INF , P1 ;  /* 0xff80000005ce7808 */ /* 0x000fe20000800000 */
[----:B------:R1:W4:Y:S01]  /*35c0*/  SHFL.IDX PT, R19, R13, R114, 0x1f ;  /* 0x00001f720d137589 */ /* 0x00032200000e0000 */
[----:B---3--:R-:W-:Y:S01]  /*35d0*/  FMUL.FTZ R33, R96, R33 ;  /* 0x0000002160217220 */ /* 0x008fe20000410000 */
[--C-:B--2---:R-:W-:Y:S01]  /*35e0*/  FADD.FTZ R40, R40, -R216.reuse ;  /* 0x800000d828287221 */ /* 0x104fe20000010000 */
[----:B------:R-:W-:Y:S01]  /*35f0*/  FADD.FTZ R42, R42, -R216 ;  /* 0x800000d82a2a7221 */ /* 0x000fe20000010000 */
[----:B------:R-:W-:Y:S01]  /*3600*/  FFMA.FTZ R206, R206, UR11, -R34 ;  /* 0x0000000bcece7c23 */ /* 0x000fe20008010822 */
[----:B------:R-:W2:Y:S02]  /*3610*/  MUFU.EX2 R92, R92 ;  /* 0x0000005c005c7308 */ /* 0x000ea40000000800 */
[----:B------:R-:W-:-:S06]  /*3620*/  FMUL.FTZ R42, R22, R42 ;  /* 0x0000002a162a7220 */ /* 0x000fcc0000410000 */
[----:B-1----:R1:W-:Y:S01]  /*3630*/  MUFU.EX2 R13, R202 ;  /* 0x000000ca000d7308 */ /* 0x0023e20000000800 */
[----:B----4-:R-:W-:-:S07]  /*3640*/  FMUL.FTZ R38, R89, R38 ;  /* 0x0000002659267220 */ /* 0x010fce0000410000 */
[----:B------:R3:W-:Y:S01]  /*3650*/  MUFU.EX2 R34, R133 ;  /* 0x0000008500227308 */ /* 0x0007e20000000800 */
[----:B-1----:R-:W-:Y:S01]  /*3660*/  FMUL.FTZ R202, R20, R36 ;  /* 0x0000002414ca7220 */ /* 0x002fe20000410000 */
[----:B------:R-:W-:Y:S01]  /*3670*/  FSEL R20, R6, -INF , P1 ;  /* 0xff80000006147808 */ /* 0x000fe20000800000 */
[----:B------:R-:W-:Y:S01]  /*3680*/  FFMA.FTZ R209, R209, UR11, -R19 ;  /* 0x0000000bd1d17c23 */ /* 0x000fe20008010813 */
[----:B--2---:R-:W-:-:S03]  /*3690*/  FMUL.FTZ R37, R92, R37 ;  /* 0x000000255c257220 */ /* 0x004fc60000410000 */
[----:B------:R-:W-:Y:S01]  /*36a0*/  FFMA.FTZ R211, R20, UR11, -R211 ;  /* 0x0000000b14d37c23 */ /* 0x000fe200080108d3 */
[----:B------:R-:W-:Y:S01]  /*36b0*/  FFMA.FTZ R20, -R201, R201, 1 ;  /* 0x3f800000c9147423 */ /* 0x000fe200000101c9 */
[----:B------:R-:W-:Y:S01]  /*36c0*/  FFMA.FTZ R201, -R200, R200, 1 ;  /* 0x3f800000c8c97423 */ /* 0x000fe200000101c8 */
[----:B---3--:R-:W-:Y:S01]  /*36d0*/  FMUL.FTZ R133, R103, R208 ;  /* 0x000000d067857220 */ /* 0x008fe20000410000 */
[----:B------:R1:W-:Y:S01]  /*36e0*/  MUFU.EX2 R36, R205 ;  /* 0x000000cd00247308 */ /* 0x0003e20000000800 */
[----:B------:R-:W-:Y:S01]  /*36f0*/  FFMA.FTZ R200, -R221, R221, 1 ;  /* 0x3f800000ddc87423 */ /* 0x000fe200000101dd */
[----:B------:R-:W-:Y:S01]  /*3700*/  FMUL.FTZ R201, R201, R203 ;  /* 0x000000cbc9c97220 */ /* 0x000fe20000410000 */
[----:B------:R-:W-:Y:S01]  /*3710*/  FMUL.FTZ R203, R20, R133 ;  /* 0x0000008514cb7220 */ /* 0x000fe20000410000 */
[----:B------:R-:W-:Y:S01]  /*3720*/  FMUL.FTZ R20, R91, R225 ;  /* 0x000000e15b147220 */ /* 0x000fe20000410000 */
[----:B------:R-:W-:Y:S01]  /*3730*/  FFMA.FTZ R133, -R219, R219, 1 ;  /* 0x3f800000db857423 */ /* 0x000fe200000101db */
[----:B------:R-:W2:Y:S01]  /*3740*/  SHFL.IDX PT, R225, R12, R108, 0x1f ;  /* 0x00001f6c0ce17589 */ /* 0x000ea200000e0000 */
[----:B------:R-:W-:Y:S01]  /*3750*/  FMUL.FTZ R200, R200, R135 ;  /* 0x00000087c8c87220 */ /* 0x000fe20000410000 */
[----:B------:R-:W-:Y:S01]  /*3760*/  FMUL.FTZ R135, R220, R224 ;  /* 0x000000e0dc877220 */ /* 0x000fe20000410000 */
[----:B-1----:R-:W-:Y:S01]  /*3770*/  FSEL R205, R218, -INF , P1 ;  /* 0xff800000dacd7808 */ /* 0x002fe20000800000 */
[----:B------:R-:W1:Y:S01]  /*3780*/  SHFL.IDX PT, R219, R12, R106, 0x1f ;  /* 0x00001f6a0cdb7589 */ /* 0x000e6200000e0000 */
[----:B------:R-:W3:Y:S01]  /*3790*/  MUFU.EX2 R90, R90 ;  /* 0x0000005a005a7308 */ /* 0x000ee20000000800 */
[----:B------:R-:W-:-:S02]  /*37a0*/  FMUL.FTZ R133, R133, R33 ;  /* 0x0000002185857220 */ /* 0x000fc40000410000 */
[----:B------:R-:W-:Y:S01]  /*37b0*/  FFMA.FTZ R205, R205, UR11, -R35 ;  /* 0x0000000bcdcd7c23 */ /* 0x000fe20008010823 */
[----:B------:R-:W-:Y:S01]  /*37c0*/  FSEL R35, R217, -INF , P1 ;  /* 0xff800000d9237808 */ /* 0x000fe20000800000 */
[----:B------:R-:W4:Y:S03]  /*37d0*/  SHFL.IDX PT, R220, R12, R109, 0x1f ;  /* 0x00001f6d0cdc7589 */ /* 0x000f2600000e0000 */
[----:B------:R-:W4:Y:S01]  /*37e0*/  MUFU.EX2 R100, R100 ;  /* 0x0000006400647308 */ /* 0x000f220000000800 */
[----:B------:R-:W-:Y:S01]  /*37f0*/  FFMA.FTZ R208, R35, UR11, -R19 ;  /* 0x0000000b23d07c23 */ /* 0x000fe20008010813 */
[----:B------:R-:W4:Y:S04]  /*3800*/  SHFL.IDX PT, R224, R12, R110, 0x1f ;  /* 0x00001f6e0ce07589 */ /* 0x000f2800000e0000 */
[----:B------:R-:W-:Y:S02]  /*3810*/  SHFL.IDX PT, R221, R12, R111, 0x1f ;  /* 0x00001f6f0cdd7589 */ /* 0x000fe400000e0000 */
[----:B------:R1:W-:Y:S01]  /*3820*/  MUFU.EX2 R35, R130 ;  /* 0x0000008200237308 */ /* 0x0003e20000000800 */
[----:B---3--:R-:W-:Y:S01]  /*3830*/  FMUL.FTZ R39, R90, R39 ;  /* 0x000000275a277220 */ /* 0x008fe20000410000 */
[----:B--2---:R-:W-:-:S06]  /*3840*/  FADD.FTZ R216, R45, -R225 ;  /* 0x800000e12dd87221 */ /* 0x004fcc0000010000 */
[----:B------:R-:W2:Y:S01]  /*3850*/  MUFU.EX2 R88, R88 ;  /* 0x0000005800587308 */ /* 0x000ea20000000800 */
[----:B-1----:R-:W-:Y:S01]  /*3860*/  FFMA.FTZ R130, -R228, R228, 1 ;  /* 0x3f800000e4827423 */ /* 0x002fe200000101e4 */
[----:B------:R-:W-:Y:S01]  /*3870*/  LDS R45, [R15+0x400] ;  /* 0x000400000f2d7984 */ /* 0x000fe20000000800 */
[--C-:B------:R-:W-:Y:S01]  /*3880*/  FADD.FTZ R43, R43, -R219.reuse ;  /* 0x800000db2b2b7221 */ /* 0x100fe20000010000 */
[----:B------:R-:W-:Y:S01]  /*3890*/  FADD.FTZ R41, R41, -R219 ;  /* 0x800000db29297221 */ /* 0x000fe20000010000 */
[----:B------:R-:W-:Y:S01]  /*38a0*/  FMUL.FTZ R130, R130, R223 ;  /* 0x000000df82827220 */ /* 0x000fe20000410000 */
[----:B----4-:R-:W-:Y:S01]  /*38b0*/  FADD.FTZ R44, R44, -R220 ;  /* 0x800000dc2c2c7221 */ /* 0x010fe20000010000 */
[----:B------:R-:W1:Y:S01]  /*38c0*/  SHFL.IDX PT, R223, R12, R112, 0x1f ;  /* 0x00001f700cdf7589 */ /* 0x000e6200000e0000 */
[----:B------:R3:W-:Y:S01]  /*38d0*/  MUFU.EX2 R33, R128 ;  /* 0x0000008000217308 */ /* 0x0007e20000000800 */
[----:B------:R-:W-:Y:S01]  /*38e0*/  FMUL.FTZ R43, R100, R43 ;  /* 0x0000002b642b7220 */ /* 0x000fe20000410000 */
[----:B------:R-:W-:Y:S01]  /*38f0*/  FADD.FTZ R49, R49, -R224 ;  /* 0x800000e031317221 */ /* 0x000fe20000010000 */
[----:B------:R-:W-:-:S05]  /*3900*/  FMUL.FTZ R41, R23, R41 ;  /* 0x0000002917297220 */ /* 0x000fca0000410000 */
[----:B------:R-:W4:Y:S01]  /*3910*/  MUFU.EX2 R98, R98 ;  /* 0x0000006200627308 */ /* 0x000f220000000800 */
[----:B---3--:R-:W-:Y:S01]  /*3920*/  FFMA.FTZ R128, -R222, R222, 1 ;  /* 0x3f800000de807423 */ /* 0x008fe200000101de */
[----:B--2---:R-:W-:Y:S01]  /*3930*/  FMUL.FTZ R40, R88, R40 ;  /* 0x0000002858287220 */ /* 0x004fe20000410000 */
[----:B------:R2:W3:Y:S05]  /*3940*/  SHFL.IDX PT, R222, R12, R114, 0x1f ;  /* 0x00001f720cde7589 */ /* 0x0004ea00000e0000 */
[----:B------:R-:W3:Y:S01]  /*3950*/  MUFU.EX2 R99, R99 ;  /* 0x0000006300637308 */ /* 0x000ee20000000800 */
[----:B------:R-:W-:Y:S01]  /*3960*/  FMUL.FTZ R128, R128, R20 ;  /* 0x0000001480807220 */ /* 0x000fe20000410000 */
[----:B------:R-:W-:Y:S01]  /*3970*/  FFMA.FTZ R233, -R233, R233, 1 ;  /* 0x3f800000e9e97423 */ /* 0x000fe200000101e9 */
[----:B------:R-:W-:Y:S01]  /*3980*/  FFMA.FTZ R237, -R237, R237, 1 ;  /* 0x3f800000eded7423 */ /* 0x000fe200000101ed */
[----:B------:R-:W-:Y:S01]  /*3990*/  FADD.FTZ R46, R46, -R220 ;  /* 0x800000dc2e2e7221 */ /* 0x000fe20000010000 */
[----:B------:R-:W-:Y:S01]  /*39a0*/  FADD.FTZ R47, R47, -R225 ;  /* 0x800000e12f2f7221 */ /* 0x000fe20000010000 */
[----:B------:R-:W-:Y:S01]  /*39b0*/  FADD.FTZ R51, R51, -R224 ;  /* 0x800000e033337221 */ /* 0x000fe20000010000 */
[--C-:B-1----:R-:W-:Y:S01]  /*39c0*/  FADD.FTZ R50, R50, -R223.reuse ;  /* 0x800000df32327221 */ /* 0x102fe20000010000 */
[----:B--2---:R1:W-:Y:S08]  /*39d0*/  MUFU.EX2 R12, R126 ;  /* 0x0000007e000c7308 */ /* 0x0043f00000000800 */
[----:B------:R2:W-:Y:S01]  /*39e0*/  MUFU.EX2 R19, R127 ;  /* 0x0000007f00137308 */ /* 0x0005e20000000800 */
[----:B-1----:R-:W-:Y:S01]  /*39f0*/  FFMA.FTZ R126, -R229, R229, 1 ;  /* 0x3f800000e57e7423 */ /* 0x002fe200000101e5 */
[----:B----4-:R-:W-:Y:S01]  /*3a00*/  FMUL.FTZ R44, R98, R44 ;  /* 0x0000002c622c7220 */ /* 0x010fe20000410000 */
[----:B------:R-:W-:Y:S01]  /*3a10*/  FADD.FTZ R48, R48, -R223 ;  /* 0x800000df30307221 */ /* 0x000fe20000010000 */
[----:B------:R-:W-:Y:S01]  /*3a20*/  FADD.FTZ R52, R52, -R221 ;  /* 0x800000dd34347221 */ /* 0x000fe20000010000 */
[----:B------:R-:W-:Y:S01]  /*3a30*/  FMUL.FTZ R126, R126, R38 ;  /* 0x000000267e7e7220 */ /* 0x000fe20000410000 */
[----:B---3--:R-:W-:-:S02]  /*3a40*/  FADD.FTZ R219, R53, -R222 ;  /* 0x800000de35db7221 */ /* 0x008fc40000010000 */
[----:B------:R1:W-:Y:S01]  /*3a50*/  MUFU.EX2 R20, R125 ;  /* 0x0000007d00147308 */ /* 0x0003e20000000800 */
[----:B--2---:R-:W-:Y:S01]  /*3a60*/  FFMA.FTZ R127, -R230, R230, 1 ;  /* 0x3f800000e67f7423 */ /* 0x004fe200000101e6 */
[----:B------:R-:W-:Y:S01]  /*3a70*/  FMUL.FTZ R50, R29, R50 ;  /* 0x000000321d327220 */ /* 0x000fe20000410000 */
[----:B------:R-:W-:Y:S01]  /*3a80*/  FMUL.FTZ R216, R99, R216 ;  /* 0x000000d863d87220 */ /* 0x000fe20000410000 */
[----:B------:R-:W-:Y:S01]  /*3a90*/  FADD.FTZ R221, R54, -R221 ;  /* 0x800000dd36dd7221 */ /* 0x000fe20000010000 */
[----:B------:R-:W-:Y:S01]  /*3aa0*/  FMUL.FTZ R127, R127, R37 ;  /* 0x000000257f7f7220 */ /* 0x000fe20000410000 */
[----:B------:R-:W-:Y:S02]  /*3ab0*/  FADD.FTZ R222, R55, -R222 ;  /* 0x800000de37de7221 */ /* 0x000fe40000010000 */
[----:B------:R2:W-:Y:S01]  /*3ac0*/  MUFU.EX2 R38, R213 ;  /* 0x000000d500267308 */ /* 0x0005e20000000800 */
[----:B-1----:R-:W-:-:S07]  /*3ad0*/  FMUL.FTZ R125, R227, R39 ;  /* 0x00000027e37d7220 */ /* 0x002fce0000410000 */
[----:B------:R1:W-:Y:S01]  /*3ae0*/  MUFU.EX2 R37, R215 ;  /* 0x000000d700257308 */ /* 0x0003e20000000800 */
[----:B--2---:R-:W-:-:S04]  /*3af0*/  FFMA.FTZ R213, -R235, R235, 1 ;  /* 0x3f800000ebd57423 */ /* 0x004fc800000101eb */
[----:B------:R-:W-:Y:S01]  /*3b00*/  FMUL.FTZ R213, R213, R42 ;  /* 0x0000002ad5d57220 */ /* 0x000fe20000410000 */
[----:B------:R-:W-:Y:S02]  /*3b10*/  FFMA.FTZ R42, -R11, R11, 1 ;  /* 0x3f8000000b2a7423 */ /* 0x000fe4000001010b */
[----:B------:R2:W-:Y:S01]  /*3b20*/  MUFU.EX2 R39, R120 ;  /* 0x0000007800277308 */ /* 0x0005e20000000800 */
[----:B-1----:R-:W-:Y:S01]  /*3b30*/  FFMA.FTZ R215, -R236, R236, 1 ;  /* 0x3f800000ecd77423 */ /* 0x002fe200000101ec */
[----:B------:R-:W-:Y:S01]  /*3b40*/  FMUL.FTZ R46, R16, R46 ;  /* 0x0000002e102e7220 */ /* 0x000fe20000410000 */
[----:B------:R-:W-:-:S05]  /*3b50*/  FMUL.FTZ R47, R28, R47 ;  /* 0x0000002f1c2f7220 */ /* 0x000fca0000410000 */
[----:B------:R1:W3:Y:S01]  /*3b60*/  MUFU.EX2 R15, R214 ;  /* 0x000000d6000f7308 */ /* 0x0002e20000000800 */
[----:B--2---:R-:W-:Y:S01]  /*3b70*/  FMUL.FTZ R120, R231, R43 ;  /* 0x0000002be7787220 */ /* 0x004fe20000410000 */
[----:B------:R-:W-:Y:S01]  /*3b80*/  FMUL.FTZ R43, R32, R49 ;  /* 0x00000031202b7220 */ /* 0x000fe20000410000 */
[----:B------:R-:W-:Y:S01]  /*3b90*/  FMUL.FTZ R215, R215, R41 ;  /* 0x00000029d7d77220 */ /* 0x000fe20000410000 */
[----:B------:R-:W-:Y:S01]  /*3ba0*/  FFMA.FTZ R41, -R199, R199, 1 ;  /* 0x3f800000c7297423 */ /* 0x000fe200000101c7 */
[----:B------:R-:W-:Y:S01]  /*3bb0*/  FMUL.FTZ R49, R233, R50 ;  /* 0x00000032e9317220 */ /* 0x000fe20000410000 */
[----:B------:R-:W-:Y:S01]  /*3bc0*/  FMUL.FTZ R50, R237, R43 ;  /* 0x0000002bed327220 */ /* 0x000fe20000410000 */
[----:B------:R-:W-:Y:S01]  /*3bd0*/  FMUL.FTZ R48, R30, R48 ;  /* 0x000000301e307220 */ /* 0x000fe20000410000 */
[----:B------:R-:W-:Y:S01]  /*3be0*/  FMUL.FTZ R51, R31, R51 ;  /* 0x000000331f337220 */ /* 0x000fe20000410000 */
[----:B-1----:R-:W-:Y:S01]  /*3bf0*/  FMUL.FTZ R214, R232, R40 ;  /* 0x00000028e8d67220 */ /* 0x002fe20000410000 */
[----:B------:R-:W-:Y:S01]  /*3c00*/  FFMA.FTZ R55, -R234, R234, 1 ;  /* 0x3f800000ea377423 */ /* 0x000fe200000101ea */
[----:B------:R1:W-:Y:S01]  /*3c10*/  MUFU.EX2 R40, R119 ;  /* 0x0000007700287308 */ /* 0x0003e20000000800 */
[----:B------:R-:W-:Y:S01]  /*3c20*/  FFMA.FTZ R43, -R196, R196, 1 ;  /* 0x3f800000c42b7423 */ /* 0x000fe200000101c4 */
[----:B------:R-:W-:Y:S01]  /*3c30*/  FFMA.FTZ R54, -R198, R198, 1 ;  /* 0x3f800000c6367423 */ /* 0x000fe200000101c6 */
[----:B------:R-:W-:Y:S01]  /*3c40*/  FMUL.FTZ R216, R41, R216 ;  /* 0x000000d829d87220 */ /* 0x000fe20000410000 */
[----:B------:R-:W-:Y:S04]  /*3c50*/  SHFL.IDX PT, R224, R45, R108, 0x1f ;  /* 0x00001f6c2de07589 */ /* 0x000fe800000e0000 */
[----:B------:R-:W-:Y:S01]  /*3c60*/  SHFL.IDX PT, R223, R45, R110, 0x1f ;  /* 0x00001f6e2ddf7589 */ /* 0x000fe200000e0000 */
[----:B-1----:R-:W-:Y:S01]  /*3c70*/  FMUL.FTZ R119, R42, R44 ;  /* 0x0000002c2a777220 */ /* 0x002fe20000410000 */
[----:B------:R-:W-:Y:S01]  /*3c80*/  FFMA.FTZ R42, -R197, R197, 1 ;  /* 0x3f800000c52a7423 */ /* 0x000fe200000101c5 */
[----:B------:R1:W-:Y:S01]  /*3c90*/  MUFU.EX2 R41, R118 ;  /* 0x0000007600297308 */ /* 0x0003e20000000800 */
[----:B------:R-:W-:Y:S01]  /*3ca0*/  FMUL.FTZ R51, R43, R51 ;  /* 0x000000332b337220 */ /* 0x000fe20000410000 */
[----:B------:R-:W-:Y:S01]  /*3cb0*/  FMUL.FTZ R55, R55, R46 ;  /* 0x0000002e37377220 */ /* 0x000fe20000410000 */
[----:B------:R-:W-:Y:S01]  /*3cc0*/  FMUL.FTZ R54, R54, R48 ;  /* 0x0000003036367220 */ /* 0x000fe20000410000 */
[----:B------:R-:W2:Y:S04]  /*3cd0*/  SHFL.IDX PT, R46, R45, R10, 0x1f ;  /* 0x00001f0a2d2e7589 */ /* 0x000ea800000e0000 */
[----:B------:R4:W-:Y:S01]  /*3ce0*/  MUFU.EX2 R43, R116 ;  /* 0x00000074002b7308 */ /* 0x0009e20000000800 */
[----:B-1----:R-:W-:Y:S01]  /*3cf0*/  FMUL.FTZ R118, R42, R47 ;  /* 0x0000002f2a767220 */ /* 0x002fe20000410000 */
[----:B------:R-:W1:Y:S04]  /*3d00*/  SHFL.IDX PT, R48, R45, R109, 0x1f ;  /* 0x00001f6d2d307589 */ /* 0x000e6800000e0000 */
[----:B------:R-:W3:Y:S02]  /*3d10*/  SHFL.IDX PT, R47, R45, R106, 0x1f ;  /* 0x00001f6a2d2f7589 */ /* 0x000ee400000e0000 */
[----:B------:R2:W-:Y:S02]  /*3d20*/  MUFU.EX2 R42, R117 ;  /* 0x00000075002a7308 */ /* 0x0005e40000000800 */
[----:B----4-:R-:W-:Y:S04]  /*3d30*/  SHFL.IDX PT, R116, R45, R111, 0x1f ;  /* 0x00001f6f2d747589 */ /* 0x010fe800000e0000 */
[----:B------:R-:W-:Y:S02]  /*3d40*/  SHFL.IDX PT, R220, R45, R114, 0x1f ;  /* 0x00001f722ddc7589 */ /* 0x000fe400000e0000 */
[----:B------:R4:W-:Y:S02]  /*3d50*/  MUFU.EX2 R44, R115 ;  /* 0x00000073002c7308 */ /* 0x0009e40000000800 */
[----:B--2---:R2:W3:Y:S01]  /*3d60*/  SHFL.IDX PT, R117, R45, R112, 0x1f ;  /* 0x00001f702d757589 */ /* 0x0044e200000e0000 */
[----:B------:R-:W-:Y:S01]  /*3d70*/  FMUL.FTZ R222, R36, R222 ;  /* 0x000000de24de7220 */ /* 0x000fe20000410000 */
[----:B------:R-:W-:Y:S01]  /*3d80*/  FFMA.FTZ R53, -R195, R195, 1 ;  /* 0x3f800000c3357423 */ /* 0x000fe200000101c3 */
[----:B------:R-:W-:Y:S01]  /*3d90*/  FMUL.FTZ R52, R17, R52 ;  /* 0x0000003411347220 */ /* 0x000fe20000410000 */
[----:B------:R-:W3:Y:S02]  /*3da0*/  LDL.LU R11, [R1+0xb0] ;  /* 0x0000b000010b7983 */ /* 0x000ee40000300800 */
[----:B------:R-:W3:Y:S01]  /*3db0*/  MUFU.EX2 R93, R93 ;  /* 0x0000005d005d7308 */ /* 0x000ee20000000800 */
[----:B----4-:R-:W-:Y:S01]  /*3dc0*/  FMUL.FTZ R115, R13, R219 ;  /* 0x000000db0d737220 */ /* 0x010fe20000410000 */
[----:B------:R-:W-:Y:S01]  /*3dd0*/  FFMA.FTZ R219, -R192, R192, 1 ;  /* 0x3f800000c0db7423 */ /* 0x000fe200000101c0 */
[----:B------:R-:W-:Y:S01]  /*3de0*/  FADD.FTZ R56, R56, -R46 ;  /* 0x8000002e38387221 */ /* 0x000fe20000010000 */
[----:B--2---:R-:W-:Y:S01]  /*3df0*/  FFMA.FTZ R45, -R194, R194, 1 ;  /* 0x3f800000c22d7423 */ /* 0x004fe200000101c2 */
[----:B-1----:R-:W-:Y:S01]  /*3e00*/  FADD.FTZ R60, R60, -R48 ;  /* 0x800000303c3c7221 */ /* 0x002fe20000010000 */
[----:B---3--:R-:W-:Y:S01]  /*3e10*/  FADD.FTZ R57, R57, -R47 ;  /* 0x8000002f39397221 */ /* 0x008fe20000010000 */
[----:B------:R1:W5:Y:S01]  /*3e20*/  LDL.LU R199, [R1+0xac] ;  /* 0x0000ac0001c77983 */ /* 0x0003620000300800 */
[----:B------:R-:W-:-:S02]  /*3e30*/  FMUL.FTZ R115, R45, R115 ;  /* 0x000000732d737220 */ /* 0x000fc40000410000 */
[----:B------:R2:W3:Y:S01]  /*3e40*/  MUFU.EX2 R45, R27 ;  /* 0x0000001b002d7308 */ /* 0x0004e20000000800 */
[----:B------:R-:W-:Y:S01]  /*3e50*/  FADD.FTZ R64, R64, -R117 ;  /* 0x8000007540407221 */ /* 0x000fe20000010000 */
[----:B--2---:R-:W-:Y:S01]  /*3e60*/  FMUL.FTZ R27, R219, R222 ;  /* 0x000000dedb1b7220 */ /* 0x004fe20000410000 */
[----:B------:R-:W-:Y:S01]  /*3e70*/  FADD.FTZ R48, R62, -R48 ;  /* 0x800000303e307221 */ /* 0x000fe20000010000 */
[----:B------:R2:W4:Y:S01]  /*3e80*/  LDS R219, [R14+0x400] ;  /* 0x000400000edb7984 */ /* 0x0005220000000800 */
[----:B------:R-:W-:Y:S01]  /*3e90*/  FMUL.FTZ R64, R15, R64 ;  /* 0x000000400f407220 */ /* 0x000fe20000410000 */
[----:B------:R-:W-:Y:S01]  /*3ea0*/  FADD.FTZ R58, R58, -R46 ;  /* 0x8000002e3a3a7221 */ /* 0x000fe20000010000 */
[----:B------:R-:W-:Y:S01]  /*3eb0*/  FMUL.FTZ R56, R34, R56 ;  /* 0x0000003822387220 */ /* 0x000fe20000410000 */
[----:B------:R1:W5:Y:S01]  /*3ec0*/  LDL.LU R198, [R1+0xa8] ;  /* 0x0000a80001c67983 */ /* 0x0003620000300800 */
[----:B------:R-:W-:Y:S01]  /*3ed0*/  FADD.FTZ R59, R59, -R47 ;  /* 0x8000002f3b3b7221 */ /* 0x000fe20000010000 */
[----:B------:R-:W-:Y:S01]  /*3ee0*/  FMUL.FTZ R53, R53, R52 ;  /* 0x0000003435357220 */ /* 0x000fe20000410000 */
[--C-:B------:R-:W-:Y:S01]  /*3ef0*/  FADD.FTZ R63, R63, -R224.reuse ;  /* 0x800000e03f3f7221 */ /* 0x100fe20000010000 */
[----:B--2---:R2:W-:Y:S01]  /*3f00*/  MUFU.EX2 R14, R24 ;  /* 0x00000018000e7308 */ /* 0x0045e20000000800 */
[----:B------:R-:W-:Y:S01]  /*3f10*/  FADD.FTZ R62, R61, -R224 ;  /* 0x800000e03d3e7221 */ /* 0x000fe20000010000 */
[----:B------:R1:W5:Y:S01]  /*3f20*/  LDL.LU R197, [R1+0xa4] ;  /* 0x0000a40001c57983 */ /* 0x0003620000300800 */
[----:B------:R-:W-:Y:S01]  /*3f30*/  FADD.FTZ R67, R67, -R223 ;  /* 0x800000df43437221 */ /* 0x000fe20000010000 */
[----:B------:R-:W-:Y:S01]  /*3f40*/  FMUL.FTZ R221, R18, R221 ;  /* 0x000000dd12dd7220 */ /* 0x000fe20000410000 */
[----:B------:R-:W-:Y:S01]  /*3f50*/  FMUL.FTZ R226, R93, R226 ;  /* 0x000000e25de27220 */ /* 0x000fe20000410000 */
[----:B--2---:R-:W-:-:S02]  /*3f60*/  FFMA.FTZ R24, -R184, R184, 1 ;  /* 0x3f800000b8187423 */ /* 0x004fc400000101b8 */
[----:B------:R2:W-:Y:S01]  /*3f70*/  MUFU.EX2 R46, R26 ;  /* 0x0000001a002e7308 */ /* 0x0005e20000000800 */
[----:B------:R-:W-:Y:S01]  /*3f80*/  FADD.FTZ R61, R68, -R116 ;  /* 0x80000074443d7221 */ /* 0x000fe20000010000 */
[----:B------:R1:W5:Y:S01]  /*3f90*/  LDL.LU R196, [R1+0xa0] ;  /* 0x0000a00001c47983 */ /* 0x0003620000300800 */
[----:B------:R-:W-:Y:S01]  /*3fa0*/  FMUL.FTZ R64, R24, R64 ;  /* 0x0000004018407220 */ /* 0x000fe20000410000 */
[----:B------:R-:W-:Y:S01]  /*3fb0*/  FFMA.FTZ R68, -R191, R191, 1 ;  /* 0x3f800000bf447423 */ /* 0x000fe200000101bf */
[----:B------:R-:W-:Y:S01]  /*3fc0*/  FMUL.FTZ R57, R35, R57 ;  /* 0x0000003923397220 */ /* 0x000fe20000410000 */
[----:B------:R1:W5:Y:S01]  /*3fd0*/  LDL.LU R195, [R1+0x9c] ;  /* 0x00009c0001c37983 */ /* 0x0003620000300800 */
[----:B------:R-:W-:Y:S01]  /*3fe0*/  FFMA.FTZ R52, -R193, R193, 1 ;  /* 0x3f800000c1347423 */ /* 0x000fe200000101c1 */
[----:B------:R1:W3:Y:S01]  /*3ff0*/  MUFU.EX2 R47, R25 ;  /* 0x00000019002f7308 */ /* 0x0002e20000000800 */
[----:B--2---:R-:W-:Y:S01]  /*4000*/  FADD.FTZ R26, R65, -R223 ;  /* 0x800000df411a7221 */ /* 0x004fe20000010000 */
[----:B------:R-:W-:Y:S01]  /*4010*/  FFMA.FTZ R65, -R190, R190, 1 ;  /* 0x3f800000be417423 */ /* 0x000fe200000101be */
[----:B------:R2:W5:Y:S01]  /*4020*/  LDL.LU R194, [R1+0x98] ;  /* 0x0000980001c27983 */ /* 0x0005620000300800 */
[----:B------:R-:W-:Y:S01]  /*4030*/  FADD.FTZ R117, R66, -R117 ;  /* 0x8000007542757221 */ /* 0x000fe20000010000 */
[----:B------:R-:W-:-:S02]  /*4040*/  FMUL.FTZ R58, R21, R58 ;  /* 0x0000003a153a7220 */ /* 0x000fc40000410000 */
[----:B----4-:R-:W-:Y:S04]  /*4050*/  SHFL.IDX PT, R108, R219, R108, 0x1f ;  /* 0x00001f6cdb6c7589 */ /* 0x010fe800000e0000 */
[----:B------:R-:W-:Y:S04]  /*4060*/  SHFL.IDX PT, R106, R219, R106, 0x1f ;  /* 0x00001f6adb6a7589 */ /* 0x000fe800000e0000 */
[----:B------:R-:W-:Y:S04]  /*4070*/  SHFL.IDX PT, R111, R219, R111, 0x1f ;  /* 0x00001f6fdb6f7589 */ /* 0x000fe800000e0000 */
[----:B------:R-:W-:Y:S04]  /*4080*/  SHFL.IDX PT, R112, R219, R112, 0x1f ;  /* 0x00001f70db707589 */ /* 0x000fe800000e0000 */
[----:B------:R-:W-:Y:S01]  /*4090*/  SHFL.IDX PT, R109, R219, R109, 0x1f ;  /* 0x00001f6ddb6d7589 */ /* 0x000fe200000e0000 */
[----:B------:R-:W-:-:S03]  /*40a0*/  FMUL.FTZ R62, R20, R62 ;  /* 0x0000003e143e7220 */ /* 0x000fc60000410000 */
[----:B------:R-:W-:Y:S01]  /*40b0*/  SHFL.IDX PT, R110, R219, R110, 0x1f ;  /* 0x00001f6edb6e7589 */ /* 0x000fe200000e0000 */
[----:B------:R-:W-:Y:S01]  /*40c0*/  FMUL.FTZ R60, R19, R60 ;  /* 0x0000003c133c7220 */ /* 0x000fe20000410000 */
[----:B------:R-:W-:Y:S02]  /*40d0*/  FMUL.FTZ R59, R33, R59 ;  /* 0x0000003b213b7220 */ /* 0x000fe40000410000 */
[----:B------:R-:W-:Y:S01]  /*40e0*/  SHFL.IDX PT, R114, R219, R114, 0x1f ;  /* 0x00001f72db727589 */ /* 0x000fe200000e0000 */
[----:B------:R-:W-:Y:S01]  /*40f0*/  FMUL.FTZ R63, R37, R63 ;  /* 0x0000003f253f7220 */ /* 0x000fe20000410000 */
[----:B------:R-:W-:Y:S01]  /*4100*/  FMUL.FTZ R48, R12, R48 ;  /* 0x000000300c307220 */ /* 0x000fe20000410000 */
[----:B------:R-:W-:Y:S01]  /*4110*/  FMUL.FTZ R67, R40, R67 ;  /* 0x0000004328437220 */ /* 0x000fe20000410000 */
[----:B------:R-:W4:Y:S01]  /*4120*/  SHFL.IDX PT, R24, R219, R10, 0x1f ;  /* 0x00001f0adb187589 */ /* 0x000f2200000e0000 */
[----:B-1----:R-:W-:Y:S01]  /*4130*/  FFMA.FTZ R25, -R189, R189, 1 ;  /* 0x3f800000bd197423 */ /* 0x002fe200000101bd */
[----:B------:R-:W-:Y:S01]  /*4140*/  FMUL.FTZ R68, R68, R56 ;  /* 0x0000003844447220 */ /* 0x000fe20000410000 */
[----:B------:R-:W-:Y:S01]  /*4150*/  FMUL.FTZ R56, R65, R57 ;  /* 0x0000003941387220 */ /* 0x000fe20000410000 */
[----:B------:R2:W5:Y:S01]  /*4160*/  LDL.LU R193, [R1+0x94] ;  /* 0x0000940001c17983 */ /* 0x0005620000300800 */
[----:B------:R-:W-:Y:S01]  /*4170*/  FADD.FTZ R116, R70, -R116 ;  /* 0x8000007446747221 */ /* 0x000fe20000010000 */
[----:B------:R-:W-:Y:S01]  /*4180*/  FFMA.FTZ R57, -R185, R185, 1 ;  /* 0x3f800000b9397423 */ /* 0x000fe200000101b9 */
[----:B------:R-:W1:Y:S01]  /*4190*/  MUFU.EX2 R211, R211 ;  /* 0x000000d300d37308 */ /* 0x000e620000000800 */
[----:B------:R2:W5:Y:S01]  /*41a0*/  LDL.LU R192, [R1+0x90] ;  /* 0x0000900001c07983 */ /* 0x0005620000300800 */
[--C-:B------:R-:W-:Y:S01]  /*41b0*/  FADD.FTZ R66, R69, -R220.reuse ;  /* 0x800000dc45427221 */ /* 0x100fe20000010000 */
[----:B------:R-:W-:Y:S01]  /*41c0*/  FMUL.FTZ R25, R25, R58 ;  /* 0x0000003a19197220 */ /* 0x000fe20000410000 */
[----:B------:R-:W-:Y:S01]  /*41d0*/  FFMA.FTZ R70, -R187, R187, 1 ;  /* 0x3f800000bb467423 */ /* 0x000fe200000101bb */
[----:B------:R2:W5:Y:S01]  /*41e0*/  LDL.LU R191, [R1+0x8c] ;  /* 0x00008c0001bf7983 */ /* 0x0005620000300800 */
[----:B------:R-:W-:Y:S01]  /*41f0*/  FFMA.FTZ R65, -R182, R182, 1 ;  /* 0x3f800000b6417423 */ /* 0x000fe200000101b6 */
[----:B------:R-:W-:Y:S01]  /*4200*/  FMUL.FTZ R117, R38, R117 ;  /* 0x0000007526757220 */ /* 0x000fe20000410000 */
[----:B------:R-:W-:Y:S01]  /*4210*/  FADD.FTZ R220, R71, -R220 ;  /* 0x800000dc47dc7221 */ /* 0x000fe20000010000 */
[----:B------:R2:W5:Y:S01]  /*4220*/  LDL.LU R190, [R1+0x88] ;  /* 0x0000880001be7983 */ /* 0x0005620000300800 */
[----:B------:R-:W-:Y:S01]  /*4230*/  FFMA.FTZ R69, -R188, R188, 1 ;  /* 0x3f800000bc457423 */ /* 0x000fe200000101bc */
[----:B------:R-:W-:Y:S01]  /*4240*/  FFMA.FTZ R58, -R183, R183, 1 ;  /* 0x3f800000b73a7423 */ /* 0x000fe200000101b7 */
[----:B------:R-:W-:Y:S01]  /*4250*/  FFMA.FTZ R71, -R186, R186, 1 ;  /* 0x3f800000ba477423 */ /* 0x000fe200000101ba */
[----:B------:R2:W5:Y:S01]  /*4260*/  LDL.LU R189, [R1+0x84] ;  /* 0x0000840001bd7983 */ /* 0x0005620000300800 */
[----:B------:R-:W-:Y:S01]  /*4270*/  FMUL.FTZ R57, R57, R62 ;  /* 0x0000003e39397220 */ /* 0x000fe20000410000 */
[----:B------:R-:W-:Y:S01]  /*4280*/  FMUL.FTZ R70, R70, R60 ;  /* 0x0000003c46467220 */ /* 0x000fe20000410000 */
[----:B------:R-:W2:Y:S01]  /*4290*/  MUFU.EX2 R205, R205 ;  /* 0x000000cd00cd7308 */ /* 0x000ea20000000800 */
[----:B------:R1:W5:Y:S01]  /*42a0*/  LDL.LU R188, [R1+0x80] ;  /* 0x0000800001bc7983 */ /* 0x0003620000300800 */
[----:B------:R-:W-:Y:S01]  /*42b0*/  FMUL.FTZ R65, R65, R117 ;  /* 0x0000007541417220 */ /* 0x000fe20000410000 */
[----:B------:R-:W-:Y:S01]  /*42c0*/  FFMA.FTZ R62, -R179, R179, 1 ;  /* 0x3f800000b33e7423 */ /* 0x000fe200000101b3 */
[----:B------:R-:W-:Y:S01]  /*42d0*/  FMUL.FTZ R61, R41, R61 ;  /* 0x0000003d293d7220 */ /* 0x000fe20000410000 */
[----:B------:R1:W5:Y:S01]  /*42e0*/  LDL.LU R187, [R1+0x7c] ;  /* 0x00007c0001bb7983 */ /* 0x0003620000300800 */
[----:B------:R-:W-:Y:S01]  /*42f0*/  FMUL.FTZ R69, R69, R59 ;  /* 0x0000003b45457220 */ /* 0x000fe20000410000 */
[----:B------:R-:W-:Y:S01]  /*4300*/  FMUL.FTZ R58, R58, R63 ;  /* 0x0000003f3a3a7220 */ /* 0x000fe20000410000 */
[----:B------:R-:W-:Y:S01]  /*4310*/  FFMA.FTZ R60, -R178, R178, 1 ;  /* 0x3f800000b23c7423 */ /* 0x000fe200000101b2 */
[----:B------:R1:W5:Y:S01]  /*4320*/  LDL.LU R186, [R1+0x78] ;  /* 0x0000780001ba7983 */ /* 0x0003620000300800 */
[----:B------:R-:W-:Y:S01]  /*4330*/  FMUL.FTZ R117, R43, R66 ;  /* 0x000000422b757220 */ /* 0x000fe20000410000 */
[----:B------:R-:W-:Y:S01]  /*4340*/  FMUL.FTZ R71, R71, R48 ;  /* 0x0000003047477220 */ /* 0x000fe20000410000 */
[----:B------:R-:W-:Y:S01]  /*4350*/  FFMA.FTZ R59, -R181, R181, 1 ;  /* 0x3f800000b53b7423 */ /* 0x000fe200000101b5 */
[----:B------:R1:W5:Y:S01]  /*4360*/  LDL.LU R185, [R1+0x74] ;  /* 0x0000740001b97983 */ /* 0x0003620000300800 */
[----:B------:R-:W-:Y:S01]  /*4370*/  FMUL.FTZ R26, R39, R26 ;  /* 0x0000001a271a7220 */ /* 0x000fe20000410000 */
[----:B------:R-:W-:Y:S01]  /*4380*/  FFMA.FTZ R63, -R176, R176, 1 ;  /* 0x3f800000b03f7423 */ /* 0x000fe200000101b0 */
[----:B------:R-:W-:Y:S01]  /*4390*/  FMUL.FTZ R220, R44, R220 ;  /* 0x000000dc2cdc7220 */ /* 0x000fe20000410000 */
[----:B------:R1:W5:Y:S01]  /*43a0*/  LDL.LU R184, [R1+0x70] ;  /* 0x0000700001b87983 */ /* 0x0003620000300800 */
[----:B------:R-:W-:Y:S01]  /*43b0*/  FFMA.FTZ R48, -R180, R180, 1 ;  /* 0x3f800000b4307423 */ /* 0x000fe200000101b4 */
[----:B----4-:R-:W-:Y:S01]  /*43c0*/  FADD.FTZ R72, R72, -R24 ;  /* 0x8000001848487221 */ /* 0x010fe20000010000 */
[----:B------:R-:W-:Y:S01]  /*43d0*/  FMUL.FTZ R66, R62, R61 ;  /* 0x0000003d3e427220 */ /* 0x000fe20000410000 */
[----:B------:R4:W5:Y:S01]  /*43e0*/  LDL.LU R183, [R1+0x6c] ;  /* 0x00006c0001b77983 */ /* 0x0009620000300800 */
[----:B------:R-:W-:Y:S01]  /*43f0*/  FMUL.FTZ R61, R60, R117 ;  /* 0x000000753c3d7220 */ /* 0x000fe20000410000 */
[----:B------:R-:W-:Y:S01]  /*4400*/  FMUL.FTZ R59, R59, R26 ;  /* 0x0000001a3b3b7220 */ /* 0x000fe20000410000 */
[----:B------:R-:W4:Y:S01]  /*4410*/  MUFU.EX2 R207, R207 ;  /* 0x000000cf00cf7308 */ /* 0x000f220000000800 */
[----:B------:R1:W5:Y:S01]  /*4420*/  LDL.LU R182, [R1+0x68] ;  /* 0x0000680001b67983 */ /* 0x0003620000300800 */
[----:B------:R-:W-:Y:S01]  /*4430*/  FMUL.FTZ R60, R63, R220 ;  /* 0x000000dc3f3c7220 */ /* 0x000fe20000410000 */
[----:B------:R-:W-:-:S05]  /*4440*/  FMUL.FTZ R26, R48, R67 ;  /* 0x00000043301a7220 */ /* 0x000fca0000410000 */
[----:B------:R-:W4:Y:S01]  /*4450*/  MUFU.EX2 R209, R209 ;  /* 0x000000d100d17308 */ /* 0x000f220000000800 */
[----:B------:R1:W5:Y:S01]  /*4460*/  LDL.LU R181, [R1+0x64] ;  /* 0x0000640001b57983 */ /* 0x0003620000300800 */
[----:B------:R-:W-:Y:S01]  /*4470*/  FFMA.FTZ R62, -R175, R175, 1 ;  /* 0x3f800000af3e7423 */ /* 0x000fe200000101af */
[----:B---3--:R-:W-:-:S05]  /*4480*/  FMUL.FTZ R63, R45, R72 ;  /* 0x000000482d3f7220 */ /* 0x008fca0000410000 */
[----:B------:R-:W-:Y:S01]  /*4490*/  MUFU.EX2 R210, R210 ;  /* 0x000000d200d27308 */ /* 0x000fe20000000800 */
[----:B------:R3:W5:Y:S01]  /*44a0*/  LDL.LU R180, [R1+0x60] ;  /* 0x0000600001b47983 */ /* 0x0007620000300800 */
[----:B------:R-:W-:-:S06]  /*44b0*/  FFMA.FTZ R67, -R177, R177, 1 ;  /* 0x3f800000b1437423 */ /* 0x000fcc00000101b1 */
[----:B------:R-:W-:Y:S01]  /*44c0*/  MUFU.EX2 R206, R206 ;  /* 0x000000ce00ce7308 */ /* 0x000fe20000000800 */
[----:B------:R3:W5:Y:S01]  /*44d0*/  LDL.LU R179, [R1+0x5c] ;  /* 0x00005c0001b37983 */ /* 0x0007620000300800 */
[--C-:B------:R-:W-:Y:S01]  /*44e0*/  FADD.FTZ R77, R77, -R108.reuse ;  /* 0x8000006c4d4d7221 */ /* 0x100fe20000010000 */
[----:B------:R-:W-:-:S05]  /*44f0*/  FADD.FTZ R79, R79, -R108 ;  /* 0x8000006c4f4f7221 */ /* 0x000fca0000010000 */
[----:B------:R-:W-:Y:S01]  /*4500*/  MUFU.EX2 R124, R124 ;  /* 0x0000007c007c7308 */ /* 0x000fe20000000800 */
[----:B------:R3:W5:Y:S01]  /*4510*/  LDL.LU R178, [R1+0x58] ;  /* 0x0000580001b27983 */ /* 0x0007620000300800 */
[----:B------:R-:W-:Y:S01]  /*4520*/  FMUL.FTZ R62, R62, R63 ;  /* 0x0000003f3e3e7220 */ /* 0x000fe20000410000 */
[----:B------:R-:W-:-:S05]  /*4530*/  FFMA.FTZ R108, -R174, R174, 1 ;  /* 0x3f800000ae6c7423 */ /* 0x000fca00000101ae */
[----:B------:R-:W-:Y:S01]  /*4540*/  MUFU.EX2 R123, R123 ;  /* 0x0000007b007b7308 */ /* 0x000fe20000000800 */
[----:B------:R3:W5:Y:S01]  /*4550*/  LDL.LU R177, [R1+0x54] ;  /* 0x0000540001b17983 */ /* 0x0007620000300800 */
[--C-:B------:R-:W-:Y:S01]  /*4560*/  FADD.FTZ R73, R73, -R106.reuse ;  /* 0x8000006a49497221 */ /* 0x100fe20000010000 */
[----:B------:R-:W-:-:S05]  /*4570*/  FADD.FTZ R75, R75, -R106 ;  /* 0x8000006a4b4b7221 */ /* 0x000fca0000010000 */
[----:B------:R-:W-:Y:S01]  /*4580*/  MUFU.EX2 R122, R122 ;  /* 0x0000007a007a7308 */ /* 0x000fe20000000800 */
[----:B------:R3:W5:Y:S01]  /*4590*/  LDL.LU R176, [R1+0x50] ;  /* 0x0000500001b07983 */ /* 0x0007620000300800 */
[----:B------:R-:W-:Y:S01]  /*45a0*/  FFMA.FTZ R63, -R173, R173, 1 ;  /* 0x3f800000ad3f7423 */ /* 0x000fe200000101ad */
[----:B------:R-:W-:-:S05]  /*45b0*/  FADD.FTZ R84, R84, -R111 ;  /* 0x8000006f54547221 */ /* 0x000fca0000010000 */
[----:B------:R-:W-:Y:S01]  /*45c0*/  MUFU.EX2 R121, R121 ;  /* 0x0000007900797308 */ /* 0x000fe20000000800 */
[----:B------:R3:W5:Y:S01]  /*45d0*/  LDL.LU R175, [R1+0x4c] ;  /* 0x00004c0001af7983 */ /* 0x0007620000300800 */
[----:B------:R-:W-:Y:S01]  /*45e0*/  FADD.FTZ R86, R86, -R111 ;  /* 0x8000006f56567221 */ /* 0x000fe20000010000 */
[----:B------:R-:W-:Y:S01]  /*45f0*/  FFMA.FTZ R106, -R172, R172, 1 ;  /* 0x3f800000ac6a7423 */ /* 0x000fe200000101ac */
        /* <DEDUP_REMOVED lines=11> */
[--C-:B------:R-:W-:Y:S01]  /*46b0*/  FADD.FTZ R81, R81, -R110.reuse ;  /* 0x8000006e51517221 */ /* 0x100fe20000010000 */
[----:B------:R-:W-:Y:S01]  /*46c0*/  FADD.FTZ R83, R83, -R110 ;  /* 0x8000006e53537221 */ /* 0x000fe20000010000 */
[----:B------:R3:W5:Y:S01]  /*46d0*/  LDL.LU R171, [R1+0x3c] ;  /* 0x00003c0001ab7983 */ /* 0x0007620000300800 */
[----:B------:R-:W-:Y:S01]  /*46e0*/  FFMA.FTZ R109, -R169, R169, 1 ;  /* 0x3f800000a96d7423 */ /* 0x000fe200000101a9 */
[----:B------:R-:W-:Y:S01]  /*46f0*/  FFMA.FTZ R110, -R168, R168, 1 ;  /* 0x3f800000a86e7423 */ /* 0x000fe200000101a8 */
[----:B------:R-:W4:Y:S01]  /*4700*/  MUFU.EX2 R208, R208 ;  /* 0x000000d000d07308 */ /* 0x000f220000000800 */
[----:B------:R3:W5:Y:S01]  /*4710*/  LDL.LU R170, [R1+0x38] ;  /* 0x0000380001aa7983 */ /* 0x0007620000300800 */
[----:B------:R-:W-:Y:S01]  /*4720*/  FFMA.FTZ R117, -R9, R9, 1 ;  /* 0x3f80000009757423 */ /* 0x000fe20000010109 */
[--C-:B------:R-:W-:Y:S01]  /*4730*/  FADD.FTZ R85, R85, -R114.reuse ;  /* 0x8000007255557221 */ /* 0x100fe20000010000 */
[----:B------:R-:W-:Y:S01]  /*4740*/  FMUL.FTZ R131, R131, R226 ;  /* 0x000000e283837220 */ /* 0x000fe20000410000 */
[----:B------:R3:W5:Y:S01]  /*4750*/  LDL.LU R169, [R1+0x34] ;  /* 0x0000340001a97983 */ /* 0x0007620000300800 */
[----:B------:R-:W-:-:S02]  /*4760*/  FADD.FTZ R87, R87, -R114 ;  /* 0x8000007257577221 */ /* 0x000fc40000010000 */
[----:B------:R2:W4:Y:S01]  /*4770*/  MUFU.EX2 R48, R212 ;  /* 0x000000d400307308 */ /* 0x0005220000000800 */
[----:B------:R3:W5:Y:S01]  /*4780*/  LDL.LU R168, [R1+0x30] ;  /* 0x0000300001a87983 */ /* 0x0007620000300800 */
[----:B------:R-:W-:Y:S01]  /*4790*/  FMUL.FTZ R67, R67, R116 ;  /* 0x0000007443437220 */ /* 0x000fe20000410000 */
[----:B------:R-:W-:Y:S02]  /*47a0*/  FFMA.FTZ R114, -R6, R6, 1 ;  /* 0x3f80000006727423 */ /* 0x000fe40000010106 */
[----:B------:R3:W5:Y:S01]  /*47b0*/  LDL.LU R9, [R1+0x2c] ;  /* 0x00002c0001097983 */ /* 0x0007620000300800 */
[----:B------:R-:W-:Y:S01]  /*47c0*/  FFMA.FTZ R116, -R5, R5, 1 ;  /* 0x3f80000005747423 */ /* 0x000fe20000010105 */
[----:B--2---:R-:W-:Y:S02]  /*47d0*/  FFMA.FTZ R212, -R7, R7, 1 ;  /* 0x3f80000007d47423 */ /* 0x004fe40000010107 */
[----:B------:R3:W5:Y:S01]  /*47e0*/  LDL.LU R7, [R1+0x28] ;  /* 0x0000280001077983 */ /* 0x0007620000300800 */
[----:B------:R-:W-:Y:S01]  /*47f0*/  FFMA.FTZ R219, -R3, R3, 1 ;  /* 0x3f80000003db7423 */ /* 0x000fe20000010103 */
[----:B------:R-:W-:-:S02]  /*4800*/  FFMA.FTZ R220, -R0, R0, 1 ;  /* 0x3f80000000dc7423 */ /* 0x000fc40000010100 */
[----:B------:R3:W5:Y:S01]  /*4810*/  LDL.LU R6, [R1+0x24] ;  /* 0x0000240001067983 */ /* 0x0007620000300800 */
[----:B------:R-:W-:-:S03]  /*4820*/  FMUL.FTZ R52, R52, R221 ;  /* 0x000000dd34347220 */ /* 0x000fc60000410000 */
[----:B------:R3:W5:Y:S04]  /*4830*/  LDL.LU R5, [R1+0x20] ;  /* 0x0000200001057983 */ /* 0x0007680000300800 */
[----:B------:R3:W5:Y:S04]  /*4840*/  LDL.LU R3, [R1+0x1c] ;  /* 0x00001c0001037983 */ /* 0x0007680000300800 */
[----:B------:R3:W5:Y:S04]  /*4850*/  LDL.LU R0, [R1+0x18] ;  /* 0x0000180001007983 */ /* 0x0007680000300800 */
[----:B------:R-:W2:Y:S01]  /*4860*/  LDL R221, [R1+0x4] ;  /* 0x0000040001dd7983 */ /* 0x000ea20000100800 */
[----:B------:R-:W-:Y:S01]  /*4870*/  FADD.FTZ R24, R74, -R24 ;  /* 0x800000184a187221 */ /* 0x000fe20000010000 */
[----:B------:R-:W-:-:S03]  /*4880*/  FMUL.FTZ R73, R47, R73 ;  /* 0x000000492f497220 */ /* 0x000fc60000410000 */
[----:B------:R-:W-:Y:S01]  /*4890*/  FMUL.FTZ R24, R46, R24 ;  /* 0x000000182e187220 */ /* 0x000fe20000410000 */
[----:B------:R-:W-:Y:S01]  /*48a0*/  FMUL.FTZ R108, R108, R73 ;  /* 0x000000496c6c7220 */ /* 0x000fe20000410000 */
[----:B-1----:R-:W-:Y:S02]  /*48b0*/  FMUL.FTZ R73, R211, R82 ;  /* 0x00000052d3497220 */ /* 0x002fe40000410000 */
[----:B------:R-:W-:Y:S01]  /*48c0*/  FMUL.FTZ R63, R63, R24 ;  /* 0x000000183f3f7220 */ /* 0x000fe20000410000 */
[----:B------:R-:W-:Y:S01]  /*48d0*/  FFMA.FTZ R24, -R217, R217, 1 ;  /* 0x3f800000d9187423 */ /* 0x000fe200000101d9 */
[----:B------:R-:W-:Y:S01]  /*48e0*/  FMUL.FTZ R217, R205, R86 ;  /* 0x00000056cdd97220 */ /* 0x000fe20000410000 */
[----:B------:R-:W-:Y:S01]  /*48f0*/  F2FP.BF16.F32.PACK_AB R69, R69, R25 ;  /* 0x000000194545723e */ /* 0x000fe200000010ff */
[----:B----4-:R-:W-:Y:S01]  /*4900*/  FMUL.FTZ R84, R207, R84 ;  /* 0x00000054cf547220 */ /* 0x010fe20000410000 */
[----:B------:R-:W-:Y:S01]  /*4910*/  FMUL.FTZ R85, R209, R85 ;  /* 0x00000055d1557220 */ /* 0x000fe20000410000 */
        /* <DEDUP_REMOVED lines=14> */
[----:B------:R-:W-:Y:S01]  /*4a00*/  F2FP.BF16.F32.PACK_AB R73, R51, R49 ;  /* 0x000000313349723e */ /* 0x000fe200000010ff */
[----:B------:R-:W-:Y:S01]  /*4a10*/  FMUL.FTZ R106, R106, R75 ;  /* 0x0000004b6a6a7220 */ /* 0x000fe20000410000 */
[----:B------:R-:W-:Y:S01]  /*4a20*/  FMUL.FTZ R117, R117, R80 ;  /* 0x0000005075757220 */ /* 0x000fe20000410000 */
[----:B------:R-:W-:Y:S01]  /*4a30*/  FMUL.FTZ R212, R212, R81 ;  /* 0x00000051d4d47220 */ /* 0x000fe20000410000 */
[----:B------:R-:W-:Y:S01]  /*4a40*/  FMUL.FTZ R116, R116, R83 ;  /* 0x0000005374747220 */ /* 0x000fe20000410000 */
[----:B------:R-:W-:Y:S01]  /*4a50*/  F2FP.BF16.F32.PACK_AB R84, R134, R129 ;  /* 0x000000818654723e */ /* 0x000fe200000010ff */
[----:B------:R-:W-:Y:S01]  /*4a60*/  FMUL.FTZ R111, R111, R76 ;  /* 0x0000004c6f6f7220 */ /* 0x000fe20000410000 */
[----:B------:R-:W-:Y:S01]  /*4a70*/  F2FP.BF16.F32.PACK_AB R85, R202, R132 ;  /* 0x00000084ca55723e */ /* 0x000fe200000010ff */
[----:B------:R-:W-:Y:S01]  /*4a80*/  FMUL.FTZ R109, R109, R78 ;  /* 0x0000004e6d6d7220 */ /* 0x000fe20000410000 */
[----:B------:R-:W-:Y:S01]  /*4a90*/  F2FP.BF16.F32.PACK_AB R86, R203, R204 ;  /* 0x000000cccb56723e */ /* 0x000fe200000010ff */
[----:B------:R-:W-:Y:S01]  /*4aa0*/  FMUL.FTZ R112, R112, R77 ;  /* 0x0000004d70707220 */ /* 0x000fe20000410000 */
[----:B------:R-:W-:Y:S01]  /*4ab0*/  F2FP.BF16.F32.PACK_AB R87, R200, R201 ;  /* 0x000000c9c857723e */ /* 0x000fe200000010ff */
[----:B------:R-:W-:Y:S01]  /*4ac0*/  FMUL.FTZ R110, R110, R79 ;  /* 0x0000004f6e6e7220 */ /* 0x000fe20000410000 */
        /* <DEDUP_REMOVED lines=29> */
[----:B------:R-:W-:Y:S01]  /*4ca0*/  UMOV UR11, 0x40000040 ;  /* 0x40000040000b7882 */ /* 0x000fe20000000000 */
[----:B------:R-:W-:Y:S01]  /*4cb0*/  UIADD3 UR4, UR10, 0x80, URZ ;  /* 0x000000800a047890 */ /* 0x000fe2000fffe03f */
[----:B------:R-:W-:-:S06]  /*4cc0*/  UMOV UR7, 0x40000040 ;  /* 0x4000004000077882 */ /* 0x000fcc0000000000 */
[----:B------:R-:W-:Y:S01]  /*4cd0*/  UMOV UR6, UR4 ;  /* 0x0000000400067c82 */ /* 0x000fe20008000000 */
[----:B------:R-:W-:Y:S01]  /*4ce0*/  F2FP.BF16.F32.PACK_AB R88, R23, R88 ;  /* 0x000000581758723e */ /* 0x000fe200000010ff */
[----:B------:R-:W-:Y:S01]  /*4cf0*/  UIADD3 UR4, UR10, 0x100, URZ ;  /* 0x000001000a047890 */ /* 0x000fe2000fffe03f */
[----:B--2---:R-:W-:-:S05]  /*4d00*/  LEA R25, R4, R221, 0xe ;  /* 0x000000dd04197211 */ /* 0x004fca00078e70ff */
        /* <DEDUP_REMOVED lines=20> */
[----:B------:R-:W-:Y:S02]  /*4e50*/  F2FP.BF16.F32.PACK_AB R90, R99, R98 ;  /* 0x00000062635a723e */ /* 0x000fe400000010ff */
[----:B------:R-:W-:Y:S01]  /*4e60*/  F2FP.BF16.F32.PACK_AB R91, R28, R16 ;  /* 0x000000101c5b723e */ /* 0x000fe200000010ff */
[----:B------:R-:W-:Y:S01]  /*4e70*/  UMOV UR6, UR4 ;  /* 0x0000000400067c82 */ /* 0x000fe20008000000 */
[----:B------:R-:W-:Y:S01]  /*4e80*/  UMOV UR7, 0x40000040 ;  /* 0x4000004000077882 */ /* 0x000fe20000000000 */
[----:B------:R-:W-:Y:S01]  /*4e90*/  F2FP.BF16.F32.PACK_AB R28, R32, R30 ;  /* 0x0000001e201c723e */ /* 0x000fe200000010ff */
[----:B------:R-:W-:Y:S02]  /*4ea0*/  WARPGROUP.DEPBAR.LE gsb0, 0x0 ;  /* 0x00008000000079c5 */ /* 0x000fe40000010000 */
[----:B------:R-:W-:-:S06]  /*4eb0*/  WARPGROUP.ARRIVE ;  /* 0x00000000000079c5 */ /* 0x000fcc0000000000 */
[----:B------:R-:W-:Y:S01]  /*4ec0*/  HGMMA.64x64x16.F32.BF16 R136, R88, gdesc[UR4].tnspB, R136, gsb0 ;  /* 0x40e0000458887df0 */ /* 0x000fe20008001888 */
[----:B------:R-:W-:Y:S01]  /*4ed0*/  F2FP.BF16.F32.PACK_AB R29, R31, R29 ;  /* 0x0000001d1f1d723e */ /* 0x000fe200000010ff */
[----:B------:R-:W-:Y:S01]  /*4ee0*/  UIADD3 UR4, UR10, 0x180, URZ ;  /* 0x000001800a047890 */ /* 0x000fe2000fffe03f */
[----:B------:R-:W-:Y:S02]  /*4ef0*/  F2FP.BF16.F32.PACK_AB R30, R13, R17 ;  /* 0x000000110d1e723e */ /* 0x000fe400000010ff */
[----:B------:R-:W-:Y:S01]  /*4f00*/  F2FP.BF16.F32.PACK_AB R31, R36, R18 ;  /* 0x00000012241f723e */ /* 0x000fe200000010ff */
[----:B------:R-:W-:-:S03]  /*4f10*/  UMOV UR7, 0x40000040 ;  /* 0x4000004000077882 */ /* 0x000fc60000000000 */
        /* <DEDUP_REMOVED lines=38> */
[----:B-1----:R-:W-:Y:S02]  /*5180*/  F2FP.BF16.F32.PACK_AB R49, R206, R211 ;  /* 0x000000d3ce31723e */ /* 0x002fe400000010ff */
[----:B------:R-:W-:Y:S02]  /*5190*/  F2FP.BF16.F32.PACK_AB R50, R209, R207 ;  /* 0x000000cfd132723e */ /* 0x000fe400000010ff */
        /* <DEDUP_REMOVED lines=73> */
[----:B---3--:R-:W-:Y:S05]  /*5630*/  @!P0 BRA `(.L_x_124) ;  /* 0x0000000000048947 */ /* 0x008fea0003800000 */
[----:B------:R-:W-:Y:S01]  /*5640*/  BPT.TRAP 0x1 ;  /* 0x000000040000795c */ /* 0x000fe20000300000 */
.L_x_124:
[C---:B-----5:R-:W-:Y:S01]  /*5650*/  IMAD R0, R4.reuse, 0x400, R0 ;  /* 0x0000040004007824 */ /* 0x060fe200078e0200 */
[----:B------:R-:W-:Y:S01]  /*5660*/  LEA R13, R4, R2, 0x3 ;  /* 0x00000002040d7211 */ /* 0x000fe200078e18ff */
[----:B------:R-:W-:Y:S01]  /*5670*/  UMOV UR7, 0x40000040 ;  /* 0x4000004000077882 */ /* 0x000fe20000000000 */
[----:B------:R-:W1:Y:S02]  /*5680*/  S2R R12, SR_TID.X ;  /* 0x00000000000c7919 */ /* 0x000e640000002100 */
[----:B------:R-:W-:Y:S01]  /*5690*/  R2UR UR4, R0 ;  /* 0x00000000000472ca */ /* 0x000fe200000e0000 */
[----:B------:R-:W-:-:S05]  /*56a0*/  VIADD R0, R13, 0x30c40 ;  /* 0x00030c400d007836 */ /* 0x000fca0000000000 */
[----:B------:R-:W-:-:S04]  /*56b0*/  PRMT R0, RZ, 0x654, R0 ;  /* 0x00000654ff007816 */ /* 0x000fc80000000000 */
[----:B------:R2:W-:Y:S01]  /*56c0*/  SYNCS.ARRIVE.TRANS64.RED.A1T0 RZ, [R0+URZ], RZ ;  /* 0x000000ff00ff79a7 */ /* 0x0005e2000810043f */
[----:B------:R-:W-:Y:S02]  /*56d0*/  WARPGROUP.ARRIVE ;  /* 0x00000000000079c5 */ /* 0x000fe40000000000 */
[----:B------:R-:W-:-:S04]  /*56e0*/  UMOV UR6, UR4 ;  /* 0x0000000400067c82 */ /* 0x000fc80008000000 */
[----:B------:R-:W-:Y:S01]  /*56f0*/  HGMMA.64x64x16.F32.BF16 R168, R84, gdesc[UR4].tnspB, R168, gsb0 ;  /* 0x40e0000454a87df0 */ /* 0x000fe200080018a8 */
[----:B------:R-:W-:Y:S01]  /*5700*/  UIADD3 UR6, UR4, 0x80, URZ ;  /* 0x0000008004067890 */ /* 0x000fe2000fffe03f */
[----:B------:R-:W-:Y:S01]  /*5710*/  UMOV UR7, 0x40000040 ;  /* 0x4000004000077882 */ /* 0x000fe20000000000 */
[----:B-1----:R-:W-:-:S04]  /*5720*/  SHF.R.U32.HI R14, RZ, 0x7, R12 ;  /* 0x00000007ff0e7819 */ /* 0x002fc8000001160c */
[C---:B--2---:R-:W-:Y:S01]  /*5730*/  IADD3 R0, R14.reuse, 0xc, RZ ;  /* 0x0000000c0e007810 */ /* 0x044fe20007ffe0ff */
[----:B------:R-:W-:Y:S01]  /*5740*/  VIADD R12, R14, 0x9 ;  /* 0x000000090e0c7836 */ /* 0x000fe20000000000 */
        /* <DEDUP_REMOVED lines=53> */
.L_x_125:
[----:B-1----:R-:W2:Y:S01]  /*5aa0*/  LDL R12, [R1] ;  /* 0x00000000010c7983 */ /* 0x002ea20000100800 */
[----:B------:R-:W-:Y:S01]  /*5ab0*/  IADD3 R6, R6, 0x1, RZ ;  /* 0x0000000106067810 */ /* 0x000fe20007ffe0ff */
[----:B------:R-:W-:Y:S02]  /*5ac0*/  VIADD R0, R13, 0x30c20 ;  /* 0x00030c200d007836 */ /* 0x000fe40000000000 */
        /* <DEDUP_REMOVED lines=9> */
.L_x_115:
        /* <DEDUP_REMOVED lines=43> */
[----:B--2---:R-:W-:Y:S01]  /*5e10*/  IMAD.U32 R7, RZ, RZ, UR7 ;  /* 0x00000007ff077e24 */ /* 0x004fe2000f8e00ff */
[----:B------:R-:W-:Y:S01]  /*5e20*/  MOV R11, UR5 ;  /* 0x00000005000b7c02 */ /* 0x000fe20008000f00 */
[----:B------:R-:W-:Y:S01]  /*5e30*/  IMAD.U32 R10, RZ, RZ, UR4 ;  /* 0x00000004ff0a7e24 */ /* 0x000fe2000f8e00ff */
[----:B-1----:R-:W-:Y:S01]  /*5e40*/  MOV R13, RZ ;  /* 0x000000ff000d7202 */ /* 0x002fe20000000f00 */
[----:B------:R-:W-:-:S02]  /*5e50*/  IMAD.MOV.U32 R8, RZ, RZ, 0x70 ;  /* 0x00000070ff087424 */ /* 0x000fc400078e00ff */
[----:B---3--:R-:W-:-:S07]  /*5e60*/  IMAD.MOV.U32 R12, RZ, RZ, 0x1 ;  /* 0x00000001ff0c7424 */ /* 0x008fce00078e00ff */
[----:B------:R-:W-:-:S07]  /*5e70*/  LEPC R20, `(.L_x_127) ;  /* 0x000000001014794e */ /* 0x000fce0000000000 */
[----:B----4-:R-:W-:Y:S05]  /*5e80*/  CALL.ABS.NOINC R14 ;  /* 0x000000000e007343 */ /* 0x010fea0003c00000 */
.L_x_127:
[----:B------:R-:W-:-:S05]  /*5e90*/  VIADD R22, R2, 0x4000 ;  /* 0x0000400002167836 */ /* 0x000fca0000000000 */
[----:B------:R-:W-:-:S13]  /*5ea0*/  LOP3.LUT P0, RZ, R22, 0x3ff, RZ, 0xc0, !PT ;  /* 0x000003ff16ff7812 */ /* 0x000fda000780c0ff */
[----:B------:R-:W-:Y:S05]  /*5eb0*/  @!P0 BRA `(.L_x_128) ;  /* 0x0000000000408947 */ /* 0x000fea0003800000 */
[----:B------:R-:W-:Y:S01]  /*5ec0*/  MOV R0, 0x0 ;  /* 0x0000000000007802 */ /* 0x000fe20000000f00 */
[----:B------:R-:W-:Y:S01]  /*5ed0*/  ULDC.64 UR4, c[0x4][0x90] ;  /* 0x0100240000047ab9 */ /* 0x000fe20000000a00 */
[----:B------:R-:W-:Y:S01]  /*5ee0*/  ULDC.64 UR6, c[0x4][0x18] ;  /* 0x0100060000067ab9 */ /* 0x000fe20000000a00 */
[----:B------:R-:W-:Y:S01]  /*5ef0*/  IMAD.U32 R4, RZ, RZ, UR4 ;  /* 0x00000004ff047e24 */ /* 0x000fe2000f8e00ff */
[----:B------:R3:W4:Y:S01]  /*5f00*/  LDC.64 R14, c[0x4][R0] ;  /* 0x01000000000e7b82 */ /* 0x0007220000000a00 */
[----:B------:R-:W-:Y:S01]  /*5f10*/  MOV R5, UR5 ;  /* 0x0000000500057c02 */ /* 0x000fe20008000f00 */
[----:B------:R-:W-:Y:S01]  /*5f20*/  ULDC.64 UR4, c[0x4][0x98] ;  /* 0x0100260000047ab9 */ /* 0x000fe20000000a00 */
[----:B------:R-:W-:Y:S01]  /*5f30*/  MOV R10, UR6 ;  /* 0x00000006000a7c02 */ /* 0x000fe20008000f00 */
[----:B------:R-:W-:Y:S01]  /*5f40*/  IMAD.U32 R6, RZ, RZ, UR4 ;  /* 0x00000004ff067e24 */ /* 0x000fe2000f8e00ff */
[----:B------:R-:W-:Y:S01]  /*5f50*/  MOV R12, 0x1 ;  /* 0x00000001000c7802 */ /* 0x000fe20000000f00 */
[----:B--2---:R-:W-:-:S02]  /*5f60*/  IMAD.U32 R7, RZ, RZ, UR5 ;  /* 0x00000005ff077e24 */ /* 0x004fc4000f8e00ff */
[----:B------:R-:W-:Y:S02]  /*5f70*/  IMAD.U32 R11, RZ, RZ, UR7 ;  /* 0x00000007ff0b7e24 */ /* 0x000fe4000f8e00ff */
[----:B------:R-:W-:Y:S02]  /*5f80*/  IMAD.MOV.U32 R8, RZ, RZ, 0x70 ;  /* 0x00000070ff087424 */ /* 0x000fe400078e00ff */
[----:B-1-3--:R-:W-:-:S07]  /*5f90*/  IMAD.MOV.U32 R13, RZ, RZ, RZ ;  /* 0x000000ffff0d7224 */ /* 0x00afce00078e00ff */
[----:B------:R-:W-:-:S07]  /*5fa0*/  LEPC R20, `(.L_x_128) ;  /* 0x000000001014794e */ /* 0x000fce0000000000 */
[----:B----4-:R-:W-:Y:S05]  /*5fb0*/  CALL.ABS.NOINC R14 ;  /* 0x000000000e007343 */ /* 0x010fea0003c00000 */
.L_x_128:
        /* <DEDUP_REMOVED lines=9> */
[----:B------:R-:W-:Y:S01]  /*6050*/  IMAD.U32 R6, RZ, RZ, UR6 ;  /* 0x00000006ff067e24 */ /* 0x000fe2000f8e00ff */
[----:B------:R-:W-:Y:S01]  /*6060*/  MOV R10, UR4 ;  /* 0x00000004000a7c02 */ /* 0x000fe20008000f00 */
[----:B--2---:R-:W-:Y:S01]  /*6070*/  IMAD.U32 R7, RZ, RZ, UR7 ;  /* 0x00000007ff077e24 */ /* 0x004fe2000f8e00ff */
[----:B------:R-:W-:Y:S01]  /*6080*/  MOV R12, 0x1 ;  /* 0x00000001000c7802 */ /* 0x000fe20000000f00 */
[----:B------:R-:W-:-:S02]  /*6090*/  IMAD.U32 R11, RZ, RZ, UR5 ;  /* 0x00000005ff0b7e24 */ /* 0x000fc4000f8e00ff */
[----:B------:R-:W-:Y:S02]  /*60a0*/  IMAD.MOV.U32 R8, RZ, RZ, 0x70 ;  /* 0x00000070ff087424 */ /* 0x000fe400078e00ff */
[----:B-1-3--:R-:W-:-:S07]  /*60b0*/  IMAD.MOV.U32 R13, RZ, RZ, RZ ;  /* 0x000000ffff0d7224 */ /* 0x00afce00078e00ff */
[----:B------:R-:W-:-:S07]  /*60c0*/  LEPC R20, `(.L_x_129) ;  /* 0x000000001014794e */ /* 0x000fce0000000000 */
[----:B----4-:R-:W-:Y:S05]  /*60d0*/  CALL.ABS.NOINC R14 ;  /* 0x000000000e007343 */ /* 0x010fea0003c00000 */
.L_x_129:
        /* <DEDUP_REMOVED lines=18> */
.L_x_130:
[----:B------:R-:W2:Y:S01]  /*6200*/  S2R R0, SR_TID.X ;  /* 0x0000000000007919 */ /* 0x000ea20000002100 */
[----:B------:R-:W-:Y:S02]  /*6210*/  F2FP.BF16.F32.PACK_AB R136, R137, R136 ;  /* 0x000000888988723e */ /* 0x000fe400000010ff */
[----:B------:R-:W-:Y:S01]  /*6220*/  F2FP.BF16.F32.PACK_AB R137, R139, R138 ;  /* 0x0000008a8b89723e */ /* 0x000fe200000010ff */
[----:B------:R-:W3:Y:S01]  /*6230*/  S2R R3, SR_TID.X ;  /* 0x0000000000037919 */ /* 0x000ee20000002100 */
        /* <DEDUP_REMOVED lines=15> */
[----:B--2---:R-:W-:Y:S01]  /*6330*/  VIADD R7, R0, 0xffffff80 ;  /* 0xffffff8000077836 */ /* 0x004fe20000000000 */
[----:B------:R-:W-:Y:S02]  /*6340*/  F2FP.BF16.F32.PACK_AB R8, R177, R176 ;  /* 0x000000b0b108723e */ /* 0x000fe400000010ff */
[----:B------:R-:W-:-:S02]  /*6350*/  F2FP.BF16.F32.PACK_AB R10, R181, R180 ;  /* 0x000000b4b50a723e */ /* 0x000fc400000010ff */
[----:B------:R-:W-:Y:S02]  /*6360*/  SHF.R.S32.HI R4, RZ, 0x1f, R7 ;  /* 0x0000001fff047819 */ /* 0x000fe40000011407 */
[----:B---3--:R-:W-:Y:S02]  /*6370*/  IADD3 R3, R3, -0x80, RZ ;  /* 0xffffff8003037810 */ /* 0x008fe40007ffe0ff */
[----:B------:R-:W-:Y:S02]  /*6380*/  LEA.HI R0, R4, R7, RZ, 0x4 ;  /* 0x0000000704007211 */ /* 0x000fe400078f20ff */
[----:B------:R-:W-:Y:S02]  /*6390*/  SHF.R.S32.HI R6, RZ, 0x1f, R3 ;  /* 0x0000001fff067819 */ /* 0x000fe40000011403 */
[----:B------:R-:W-:Y:S02]  /*63a0*/  LOP3.LUT R0, R0, 0xfffffff0, RZ, 0xc0, !PT ;  /* 0xfffffff000007812 */ /* 0x000fe400078ec0ff */
[----:B------:R-:W-:-:S02]  /*63b0*/  LEA.HI R6, R6, R3, RZ, 0x4 ;  /* 0x0000000306067211 */ /* 0x000fc400078f20ff */
[----:B------:R-:W-:Y:S01]  /*63c0*/  LEA.HI R4, R4, R7, RZ, 0x5 ;  /* 0x0000000704047211 */ /* 0x000fe200078f28ff */
[----:B------:R-:W-:Y:S01]  /*63d0*/  IMAD.IADD R0, R7, 0x1, -R0 ;  /* 0x0000000107007824 */ /* 0x000fe200078e0a00 */
[----:B------:R-:W-:Y:S02]  /*63e0*/  SHF.R.S32.HI R9, RZ, 0x4, R6 ;  /* 0x00000004ff097819 */ /* 0x000fe40000011406 */
[----:B------:R-:W-:Y:S01]  /*63f0*/  SHF.R.S32.HI R22, RZ, 0x5, R4 ;  /* 0x00000005ff167819 */ /* 0x000fe20000011404 */
[----:B------:R-:W-:Y:S01]  /*6400*/  IMAD.MOV.U32 R4, RZ, RZ, 0x40 ;  /* 0x00000040ff047424 */ /* 0x000fe200078e00ff */
[----:B------:R-:W-:Y:S02]  /*6410*/  SHF.R.S32.HI R3, RZ, 0x1f, R0 ;  /* 0x0000001fff037819 */ /* 0x000fe40000011400 */
[----:B------:R-:W-:Y:S02]  /*6420*/  LEA.HI R6, R6, R9, RZ, 0x1 ;  /* 0x0000000906067211 */ /* 0x000fe400078f08ff */
[----:B------:R-:W-:-:S02]  /*6430*/  LEA.HI R3, R3, R0, RZ, 0x3 ;  /* 0x0000000003037211 */ /* 0x000fc400078f18ff */
[----:B------:R-:W-:Y:S02]  /*6440*/  LOP3.LUT R6, R6, 0xfffffffe, RZ, 0xc0, !PT ;  /* 0xfffffffe06067812 */ /* 0x000fe400078ec0ff */
[----:B------:R-:W-:Y:S02]  /*6450*/  LOP3.LUT R5, R3, 0xfffffff8, RZ, 0xc0, !PT ;  /* 0xfffffff803057812 */ /* 0x000fe400078ec0ff */
[----:B------:R-:W-:Y:S02]  /*6460*/  IADD3 R6, R9, -R6, RZ ;  /* 0x8000000609067210 */ /* 0x000fe40007ffe0ff */
[----:B------:R-:W-:Y:S01]  /*6470*/  SHF.L.U32 R3, R3, 0x6, RZ ;  /* 0x0000000603037819 */ /* 0x000fe200000006ff */
[----:B------:R-:W-:Y:S01]  /*6480*/  IMAD.IADD R5, R0, 0x1, -R5 ;  /* 0x0000000100057824 */ /* 0x000fe200078e0a05 */
[----:B------:R-:W-:Y:S01]  /*6490*/  F2FP.BF16.F32.PACK_AB R9, R179, R178 ;  /* 0x000000b2b309723e */ /* 0x000fe200000010ff */
[----:B------:R-:W-:Y:S01]  /*64a0*/  IMAD.SHL.U32 R7, R6, 0x8, RZ ;  /* 0x0000000806077824 */ /* 0x000fe200078e00ff */
[----:B------:R-:W-:Y:S01]  /*64b0*/  LOP3.LUT R3, R3, 0x7ffffe00, RZ, 0xc0, !PT ;  /* 0x7ffffe0003037812 */ /* 0x000fe200078ec0ff */
[C---:B------:R-:W-:Y:S01]  /*64c0*/  IMAD.SHL.U32 R0, R5.reuse, 0x40, RZ ;  /* 0x0000004005007824 */ /* 0x040fe200078e00ff */
[----:B------:R-:W-:-:S02]  /*64d0*/  R2P PR, R5, 0x6 ;  /* 0x0000000605007804 */ /* 0x000fc40000000000 */
[----:B------:R-:W-:Y:S01]  /*64e0*/  F2FP.BF16.F32.PACK_AB R5, R171, R170 ;  /* 0x000000aaab05723e */ /* 0x000fe200000010ff */
[----:B------:R-:W-:Y:S01]  /*64f0*/  IMAD R3, R22, 0x400, R3 ;  /* 0x0000040016037824 */ /* 0x000fe200078e0203 */
[----:B------:R-:W-:Y:S01]  /*6500*/  LOP3.LUT R0, R0, 0x1c0, RZ, 0xc0, !PT ;  /* 0x000001c000007812 */ /* 0x000fe200078ec0ff */
[----:B------:R-:W2:Y:S01]  /*6510*/  SHFL.IDX PT, R22, R22, RZ, 0x1f ;  /* 0x00001fff16167589 */ /* 0x000ea200000e0000 */
[----:B------:R-:W-:Y:S02]  /*6520*/  SEL R4, R4, 0xffffffc0, !P2 ;  /* 0xffffffc004047807 */ /* 0x000fe40005000000 */
[----:B------:R-:W-:Y:S02]  /*6530*/  LOP3.LUT R7, R0, 0x8, R7, 0xf8, !PT ;  /* 0x0000000800077812 */ /* 0x000fe400078ef807 */
[----:B------:R-:W-:Y:S02]  /*6540*/  SHF.R.U32.HI R0, RZ, 0x3, R0 ;  /* 0x00000003ff007819 */ /* 0x000fe40000011600 */
[----:B------:R-:W-:-:S02]  /*6550*/  F2FP.BF16.F32.PACK_AB R6, R173, R172 ;  /* 0x000000acad06723e */ /* 0x000fc400000010ff */
[----:B------:R-:W-:Y:S02]  /*6560*/  LOP3.LUT R0, R7, R0, RZ, 0x3c, !PT ;  /* 0x0000000007007212 */ /* 0x000fe400078e3cff */
[----:B------:R-:W-:Y:S02]  /*6570*/  F2FP.BF16.F32.PACK_AB R7, R175, R174 ;  /* 0x000000aeaf07723e */ /* 0x000fe400000010ff */
[----:B------:R-:W-:Y:S01]  /*6580*/  F2FP.BF16.F32.PACK_AB R11, R183, R182 ;  /* 0x000000b6b70b723e */ /* 0x000fe200000010ff */
[----:B------:R-:W-:Y:S01]  /*6590*/  IMAD.IADD R3, R0, 0x1, R3 ;  /* 0x0000000100037824 */ /* 0x000fe200078e0203 */
[----:B------:R-:W-:Y:S02]  /*65a0*/  MOV R0, 0x20 ;  /* 0x0000002000007802 */ /* 0x000fe40000000f00 */
[----:B------:R-:W-:Y:S01]  /*65b0*/  F2FP.BF16.F32.PACK_AB R12, R185, R184 ;  /* 0x000000b8b90c723e */ /* 0x000fe200000010ff */
[----:B------:R-:W-:Y:S01]  /*65c0*/  IMAD R3, R3, 0x2, R2 ;  /* 0x0000000203037824 */ /* 0x000fe200078e0202 */
[----:B------:R-:W-:-:S02]  /*65d0*/  SEL R0, R0, 0xffffffe0, !P1 ;  /* 0xffffffe000007807 */ /* 0x000fc40004800000 */
[----:B-1----:R-:W-:Y:S02]  /*65e0*/  F2FP.BF16.F32.PACK_AB R13, R187, R186 ;  /* 0x000000babb0d723e */ /* 0x002fe400000010ff */
[--C-:B------:R-:W-:Y:S01]  /*65f0*/  IADD3 R21, R4, 0x4000, R3.reuse ;  /* 0x0000400004157810 */ /* 0x100fe20007ffe003 */
[----:B------:R1:W-:Y:S01]  /*6600*/  STSM.16.M88.4 [R3+0x4000], R136 ;  /* 0x0040008803007844 */ /* 0x0003e20000000200 */
[C---:B------:R-:W-:Y:S02]  /*6610*/  IADD3 R20, R0.reuse, 0x4000, R3 ;  /* 0x0000400000147810 */ /* 0x040fe40007ffe003 */
[----:B------:R-:W-:Y:S02]  /*6620*/  IADD3 R0, R0, R21, RZ ;  /* 0x0000001500007210 */ /* 0x000fe40007ffe0ff */
[----:B------:R-:W-:Y:S01]  /*6630*/  F2FP.BF16.F32.PACK_AB R4, R169, R168 ;  /* 0x000000a8a904723e */ /* 0x000fe200000010ff */
        /* <DEDUP_REMOVED lines=18> */
[----:B--2---:R-:W2:Y:S02]  /*6760*/  FENCE.VIEW.ASYNC.S ;  /* 0x00000000000073c6 */ /* 0x004ea40000000000 */
[----:B--2---:R-:W-:Y:S06]  /*6770*/  BAR.ARV 0x1, 0x120 ;  /* 0x0044800000007b1d */ /* 0x004fec0000002000 */
[----:B------:R-:W-:Y:S05]  /*6780*/  @P0 BRA `(.L_x_131) ;  /* 0x0000000000540947 */ /* 0x000fea0003800000 */
[----:B------:R-:W-:Y:S01]  /*6790*/  BAR.SYNC.DEFER_BLOCKING 0x1, 0x120 ;  /* 0x0044800000007b1d */ /* 0x000fe20000010000 */
[----:B------:R-:W-:-:S05]  /*67a0*/  ELECT P0, URZ, PT ;  /* 0x00000000003f782f */ /* 0x000fca0003800000 */
[----:B------:R-:W-:Y:S08]  /*67b0*/  BSSY B0, `(.L_x_131) ;  /* 0x0000012000007945 */ /* 0x000ff00003800000 */
[----:B------:R-:W-:Y:S05]  /*67c0*/  @!P0 BRA `(.L_x_132) ;  /* 0x0000000000408947 */ /* 0x000fea0003800000 */
[----:B------:R-:W2:Y:S01]  /*67d0*/  S2UR UR10, SR_CTAID.X ;  /* 0x00000000000a79c3 */ /* 0x000ea20000002500 */
        /* <DEDUP_REMOVED lines=9> */
[----:B------:R-:W3:Y:S01]  /*6870*/  S2UR UR11, SR_CTAID.Y ;  /* 0x00000000000b79c3 */ /* 0x000ee20000002600 */
[----:B--2---:R-:W-:-:S09]  /*6880*/  USHF.L.U32 UR10, UR10, 0x7, URZ ;  /* 0x000000070a0a7899 */ /* 0x004fd2000800063f */
[----:B---3--:R2:W-:Y:S02]  /*6890*/  UTMASTG.4D [UR8], [UR4] ;  /* 0x00000008040073b5 */ /* 0x0085e40008018000 */
[----:B--2---:R-:W-:Y:S02]  /*68a0*/  UMOV UR8, UR6 ;  /* 0x0000000600087c82 */ /* 0x004fe40008000000 */
[----:B------:R2:W-:Y:S02]  /*68b0*/  UTMASTG.4D [UR8], [UR14] ;  /* 0x000000080e0073b5 */ /* 0x0005e40008018000 */
[----:B--2---:R0:W-:Y:S02]  /*68c0*/  UTMACMDFLUSH ;  /* 0x00000000000079b7 */ /* 0x0041e40000000000 */
.L_x_132:
[----:B------:R-:W-:Y:S05]  /*68d0*/  BSYNC B0 ;  /* 0x0000000000007941 */ /* 0x000fea0003800000 */
.L_x_131:
[----:B------:R-:W-:-:S04]  /*68e0*/  DEPBAR.LE SB0, 0x0 ;  /* 0x000080000000791a */ /* 0x000fc80000000000 */
[----:B------:R-:W-:Y:S05]  /*68f0*/  BRA `(.L_x_107) ;  /* 0x0000002c00147947 */ /* 0x000fea0003800000 */
.L_x_105:
[----:B------:R-:W-:-:S08]  /*6900*/  NOP ;  /* 0x0000000000007918 */ /* 0x000fd00000000000 */
[----:B------:R-:W1:-:S00]  /*6910*/  USETMAXREG.DEALLOC.CTAPOOL 0x18 ;  /* 0x00000018000079c8 */ /* 0x000e4000080e0500 */
[----:B-1----:R-:W-:Y:S01]  /*6920*/  LOP3.LUT R2, R0, 0x3, RZ, 0xc0, !PT ;  /* 0x0000000300027812 */ /* 0x002fe200078ec0ff */
[----:B------:R-:W-:-:S05]  /*6930*/  IMAD.MOV.U32 R0, RZ, RZ, RZ ;  /* 0x000000ffff007224 */ /* 0x000fca00078e00ff */
        /* <DEDUP_REMOVED lines=10> */
[----:B------:R-:W-:Y:S01]  /*69e0*/  ULDC UR13, c[0x0][0x288] ;  /* 0x0000a200000d7ab9 */ /* 0x000fe20000000800 */
[----:B------:R-:W-:Y:S01]  /*69f0*/  ULDC.64 UR14, c[0x0][0x2e0] ;  /* 0x0000b800000e7ab9 */ /* 0x000fe20000000a00 */
[----:B------:R-:W-:-:S04]  /*6a00*/  ELECT P0, URZ, PT ;  /* 0x00000000003f782f */ /* 0x000fc80003800000 */
[----:B------:R-:W2:Y:S01]  /*6a10*/  LDC R4, c[0x0][0x280] ;  /* 0x0000a000ff047b82 */ /* 0x000ea20000000800 */
[----:B-1----:R-:W-:Y:S02]  /*6a20*/  USHF.R.S32.HI UR8, URZ, 0x1f, UR16 ;  /* 0x0000001f3f087899 */ /* 0x002fe40008011410 */
[----:B------:R-:W-:Y:S02]  /*6a30*/  UIMAD.WIDE.U32 UR4, UR16, UR10, URZ ;  /* 0x0000000a100472a5 */ /* 0x000fe4000f8e003f */
[----:B------:R-:W-:Y:S01]  /*6a40*/  UIMAD UR6, UR8, UR10, URZ ;  /* 0x0000000a080672a4 */ /* 0x000fe2000f8e023f */
[----:B--2---:R-:W-:-:S03]  /*6a50*/  ISETP.GE.AND P1, PT, R4, 0x1, PT ;  /* 0x000000010400780c */ /* 0x004fc60003f26270 */
[----:B------:R-:W-:Y:S02]  /*6a60*/  UIMAD UR7, UR16, UR11, UR6 ;  /* 0x0000000b100772a4 */ /* 0x000fe4000f8e0206 */
[----:B------:R-:W-:Y:S02]  /*6a70*/  USHF.R.S32.HI UR6, URZ, 0x1f, UR9 ;  /* 0x0000001f3f067899 */ /* 0x000fe40008011409 */
[----:B------:R-:W-:Y:S02]  /*6a80*/  UIMAD UR11, UR9, UR13, URZ ;  /* 0x0000000d090b72a4 */ /* 0x000fe4000f8e023f */
[----:B------:R-:W-:Y:S02]  /*6a90*/  UIMAD UR6, UR6, UR14, URZ ;  /* 0x0000000e060672a4 */ /* 0x000fe4000f8e023f */
[----:B------:R-:W-:Y:S02]  /*6aa0*/  UIADD3 UR5, UR5, UR7, URZ ;  /* 0x0000000705057290 */ /* 0x000fe4000fffe03f */
[----:B------:R-:W-:-:S02]  /*6ab0*/  UIADD3 UR10, UP0, UR11, UR16, URZ ;  /* 0x000000100b0a7290 */ /* 0x000fc4000ff1e03f */
[----:B------:R-:W-:Y:S02]  /*6ac0*/  UIMAD UR12, UR9, UR15, UR6 ;  /* 0x0000000f090c72a4 */ /* 0x000fe4000f8e0206 */
[----:B------:R-:W-:Y:S02]  /*6ad0*/  UIMAD.WIDE.U32 UR6, UR9, UR14, UR4 ;  /* 0x0000000e090672a5 */ /* 0x000fe4000f8e0004 */
[----:B------:R-:W-:Y:S01]  /*6ae0*/  ULEA.HI.X.SX32 UR11, UR11, UR8, 0x1, UP0 ;  /* 0x000000080b0b7291 */ /* 0x000fe200080f0e3f */
[----:B------:R-:W-:Y:S11]  /*6af0*/  @!P1 BRA `(.L_x_107) ;  /* 0x0000002800949947 */ /* 0x000ff60003800000 */
[----:B------:R-:W1:Y:S01]  /*6b00*/  S2R R5, SR_TID.X ;  /* 0x0000000000057919 */ /* 0x000e620000002100 */
[C---:B------:R-:W-:Y:S01]  /*6b10*/  VIADD R0, R4.reuse, 0x7f ;  /* 0x0000007f04007836 */ /* 0x040fe20000000000 */
[----:B------:R-:W-:Y:S01]  /*6b20*/  ISETP.GE.AND P1, PT, R4, 0x81, PT ;  /* 0x000000810400780c */ /* 0x000fe20003f26270 */
[----:B------:R-:W-:Y:S01]  /*6b30*/  ULDC UR4, c[0x0][0x760] ;  /* 0x0001d80000047ab9 */ /* 0x000fe20000000800 */
[----:B------:R-:W2:Y:S01]  /*6b40*/  S2UR UR28, SR_CTAID.X ;  /* 0x00000000001c79c3 */ /* 0x000ea20000002500 */
[----:B------:R-:W-:Y:S01]  /*6b50*/  UIMAD UR13, UR13, UR4, URZ ;  /* 0x000000040d0d72a4 */ /* 0x000fe2000f8e023f */
[----:B------:R-:W-:Y:S01]  /*6b60*/  SHF.R.S32.HI R3, RZ, 0x1f, R0 ;  /* 0x0000001fff037819 */ /* 0x000fe20000011400 */
[----:B------:R-:W-:Y:S01]  /*6b70*/  UIADD3 UR12, UR7, UR12, URZ ;  /* 0x0000000c070c7290 */ /* 0x000fe2000fffe03f */
[----:B------:R-:W-:Y:S02]  /*6b80*/  UMOV UR4, URZ ;  /* 0x0000003f00047c82 */ /* 0x000fe40008000000 */
[----:B------:R-:W-:Y:S01]  /*6b90*/  LEA.HI R3, R3, R0, RZ, 0x7 ;  /* 0x0000000003037211 */ /* 0x000fe200078f38ff */
[----:B------:R-:W-:-:S03]  /*6ba0*/  ULDC.64 UR26, c[0x0][0x208] ;  /* 0x00008200001a7ab9 */ /* 0x000fc60000000a00 */
[----:B------:R-:W-:-:S04]  /*6bb0*/  SHF.R.S32.HI R2, RZ, 0x7, R3 ;  /* 0x00000007ff027819 */ /* 0x000fc80000011403 */
[----:B------:R-:W-:Y:S02]  /*6bc0*/  VIMNMX R2, R2, 0x1, !PT ;  /* 0x0000000102027848 */ /* 0x000fe40007fe0100 */
[----:B-1----:R-:W-:Y:S02]  /*6bd0*/  LOP3.LUT R0, R5, 0x1f, RZ, 0xc0, !PT ;  /* 0x0000001f05007812 */ /* 0x002fe400078ec0ff */
[----:B------:R-:W-:Y:S01]  /*6be0*/  LOP3.LUT R5, R2, 0x1, RZ, 0xc0, !PT ;  /* 0x0000000102057812 */ /* 0x000fe200078ec0ff */
[----:B--2---:R-:W-:Y:S06]  /*6bf0*/  @!P1 BRA `(.L_x_134) ;  /* 0x0000000800ac9947 */ /* 0x004fec0003800000 */
[----:B------:R-:W-:Y:S01]  /*6c00*/  ULDC.64 UR20, c[0x0][0x2c0] ;  /* 0x0000b00000147ab9 */ /* 0x000fe20000000a00 */
[----:B------:R-:W-:Y:S01]  /*6c10*/  IADD3 R4, R2, -R5, RZ ;  /* 0x8000000502047210 */ /* 0x000fe20007ffe0ff */
        /* <DEDUP_REMOVED lines=9> */
[----:B------:R-:W-:-:S12]  /*6cb0*/  UIADD3.X UR21, URZ, UR21, URZ, UP2, !UPT ;  /* 0x000000153f157290 */ /* 0x000fd800097fe43f */
.L_x_159:
[----:B------:R-:W-:Y:S01]  /*6cc0*/  UIMAD UR22, UR13, UR4, URZ ;  /* 0x000000040d1672a4 */ /* 0x000fe2000f8e023f */
[----:B------:R-:W-:Y:S01]  /*6cd0*/  ISETP.NE.AND P1, PT, R0, RZ, PT ;  /* 0x000000ff0000720c */ /* 0x000fe20003f25270 */
[----:B------:R-:W-:Y:S01]  /*6ce0*/  ULDC.64 UR8, c[0x0][0x768] ;  /* 0x0001da0000087ab9 */ /* 0x000fe20000000a00 */
[----:B------:R-:W-:Y:S01]  /*6cf0*/  USHF.L.U32 UR14, UR5, 0xe, URZ ;  /* 0x0000000e050e7899 */ /* 0x000fe2000800063f */
[----:B------:R-:W-:Y:S01]  /*6d00*/  VIADD R4, R4, 0xfffffffe ;  /* 0xfffffffe04047836 */ /* 0x000fe20000000000 */
[----:B------:R-:W-:Y:S01]  /*6d10*/  UIADD3 UR15, UP0, UR22, UR10, URZ ;  /* 0x0000000a160f7290 */ /* 0x000fe2000ff1e03f */
[----:B------:R-:W-:Y:S01]  /*6d20*/  BSSY B0, `(.L_x_135) ;  /* 0x0000010000007945 */ /* 0x000fe20003800000 */
[----:B------:R-:W-:Y:S02]  /*6d30*/  UIMAD.WIDE UR32, UR14, 0x4, UR16 ;  /* 0x000000040e2078a5 */ /* 0x000fe4000f8e0210 */
[----:B------:R-:W-:Y:S01]  /*6d40*/  ULEA.HI.X.SX32 UR23, UR22, UR11, 0x1, UP0 ;  /* 0x0000000b16177291 */ /* 0x000fe200080f0e3f */
[----:B------:R-:W-:Y:S01]  /*6d50*/  ISETP.NE.AND P2, PT, R4, RZ, PT ;  /* 0x000000ff0400720c */ /* 0x000fe20003f45270 */
[----:B------:R-:W-:-:S02]  /*6d60*/  ULEA UR24, UP0, UR15, UR8, 0x2 ;  /* 0x000000080f187291 */ /* 0x000fc4000f80103f */
[----:B------:R-:W-:Y:S02]  /*6d70*/  UIMAD.WIDE UR30, UR14, 0x4, UR18 ;  /* 0x000000040e1e78a5 */ /* 0x000fe4000f8e0212 */
[----:B------:R-:W-:Y:S02]  /*6d80*/  ULEA.HI.X UR23, UR15, UR9, UR23, 0x2, UP0 ;  /* 0x000000090f177291 */ /* 0x000fe400080f1417 */
[----:B-1----:R-:W-:Y:S01]  /*6d90*/  IMAD.U32 R2, RZ, RZ, UR24 ;  /* 0x00000018ff027e24 */ /* 0x002fe2000f8e00ff */
[----:B------:R-:W-:-:S03]  /*6da0*/  UIMAD.WIDE UR14, UR14, 0x4, UR20 ;  /* 0x000000040e0e78a5 */ /* 0x000fc6000f8e0214 */
[----:B------:R-:W-:Y:S01]  /*6db0*/  MOV R3, UR23 ;  /* 0x0000001700037c02 */ /* 0x000fe20008000f00 */
[----:B------:R-:W-:Y:S08]  /*6dc0*/  @P1 BRA `(.L_x_136) ;  /* 0x0000000000141947 */ /* 0x000ff00003800000 */
.L_x_137:
[----:B------:R-:W2:Y:S04]  /*6dd0*/  LDG.E.STRONG.GPU R6, desc[UR26][R2.64] ;  /* 0x0000001a02067981 */ /* 0x000ea8000c1ef900 */
[----:B--2---:R-:W-:Y:S01]  /*6de0*/  CCTL.IVALL ;  /* 0x00000000ff00798f */ /* 0x004fe20002000000 */
[----:B------:R-:W-:Y:S05]  /*6df0*/  YIELD ;  /* 0x0000000000007946 */ /* 0x000fea0003800000 */
[----:B------:R-:W-:-:S13]  /*6e00*/  ISETP.NE.AND P3, PT, R6, UR28, PT ;  /* 0x0000001c06007c0c */ /* 0x000fda000bf65270 */
[----:B------:R-:W-:Y:S05]  /*6e10*/  @P3 BRA `(.L_x_137) ;  /* 0xfffffffc00ec3947 */ /* 0x000fea000383ffff */
.L_x_136:
[----:B------:R-:W-:Y:S05]  /*6e20*/  BSYNC B0 ;  /* 0x0000000000007941 */ /* 0x000fea0003800000 */
.L_x_135:
[----:B------:R-:W-:-:S03]  /*6e30*/  UMOV UR23, 0xffffffff ;  /* 0xffffffff00177882 */ /* 0x000fc60000000000 */
[----:B------:R-:W-:Y:S05]  /*6e40*/  BRA.DIV UR23, `(.L_x_138) ;  /* 0x0000002a17207947 */ /* 0x000fea000b800000 */
[----:B------:R-:W-:Y:S01]  /*6e50*/  NOP ;  /* 0x0000000000007918 */ /* 0x000fe20000000000 */
.L_x_202:
[----:B------:R-:W-:Y:S05]  /*6e60*/  WARPSYNC.ALL ;  /* 0x0000000000007948 */ /* 0x000fea0003800000 */
[----:B------:R-:W-:Y:S06]  /*6e70*/  BAR.SYNC.DEFER_BLOCKING 0xd, 0xa0 ;  /* 0x0342800000007b1d */ /* 0x000fec0000010000 */
[----:B------:R-:W-:Y:S04]  /*6e80*/  BSSY B0, `(.L_x_139) ;  /* 0x0000011000007945 */ /* 0x000fe80003800000 */
[----:B------:R-:W-:Y:S05]  /*6e90*/  @!P0 BRA `(.L_x_140) ;  /* 0x00000000003c8947 */ /* 0x000fea0003800000 */
[----:B------:R-:W1:Y:S01]  /*6ea0*/  S2UR UR34, SR_CgaCtaId ;  /* 0x00000000002279c3 */ /* 0x000e620000008800 */
[----:B------:R-:W-:Y:S01]  /*6eb0*/  USHF.L.U32 UR23, UR4, 0xd, URZ ;  /* 0x0000000d04177899 */ /* 0x000fe2000800063f */
        /* <DEDUP_REMOVED lines=13> */
.L_x_140:
[----:B------:R-:W-:Y:S05]  /*6f90*/  BSYNC B0 ;  /* 0x0000000000007941 */ /* 0x000fea0003800000 */
.L_x_139:
        /* <DEDUP_REMOVED lines=13> */
.L_x_142:
[----:B------:R-:W-:Y:S05]  /*7070*/  BSYNC B0 ;  /* 0x0000000000007941 */ /* 0x000fea0003800000 */
.L_x_141:
[----:B------:R-:W-:Y:S06]  /*7080*/  BAR.ARV 0xa, 0xa0 ;  /* 0x0282800000007b1d */ /* 0x000fec0000002000 */
[----:B------:R-:W-:Y:S04]  /*7090*/  BSSY B0, `(.L_x_143) ;  /* 0x0000003000007945 */ /* 0x000fe80003800000 */
[----:B------:R-:W-:Y:S05]  /*70a0*/  @!P0 BRA `(.L_x_144) ;  /* 0x0000000000048947 */ /* 0x000fea0003800000 */
[----:B------:R-:W-:-:S04]  /*70b0*/  DEPBAR.LE SB0, 0x0 ;  /* 0x000080000000791a */ /* 0x000fc80000000000 */
.L_x_144:
[----:B------:R-:W-:Y:S05]  /*70c0*/  BSYNC B0 ;  /* 0x0000000000007941 */ /* 0x000fea0003800000 */
.L_x_143:
[----:B------:R-:W-:Y:S06]  /*70d0*/  BAR.ARV 0xb, 0xa0 ;  /* 0x02c2800000007b1d */ /* 0x000fec0000002000 */
[----:B------:R-:W-:Y:S01]  /*70e0*/  NOP ;  /* 0x0000000000007918 */ /* 0x000fe20000000000 */
[----:B------:R-:W-:Y:S04]  /*70f0*/  BSSY B0, `(.L_x_145) ;  /* 0x0000011000007945 */ /* 0x000fe80003800000 */
[----:B------:R-:W-:Y:S05]  /*7100*/  @P1 BRA `(.L_x_146) ;  /* 0x00000000003c1947 */ /* 0x000fea0003800000 */
[----:B------:R-:W-:Y:S01]  /*7110*/  @!PT LDS RZ, [RZ] ;  /* 0x00000000fffff984 */ /* 0x000fe20000000800 */
[----:B------:R-:W-:Y:S01]  /*7120*/  @!PT LDS RZ, [RZ] ;  /* 0x00000000fffff984 */ /* 0x000fe20000000800 */
[----:B------:R-:W-:Y:S01]  /*7130*/  @!PT LDS RZ, [RZ] ;  /* 0x00000000fffff984 */ /* 0x000fe20000000800 */
[----:B------:R-:W-:Y:S01]  /*7140*/  @!PT LDS RZ, [RZ] ;  /* 0x00000000fffff984 */ /* 0x000fe20000000800 */
[----:B------:R1:W-:Y:S06]  /*7150*/  MEMBAR.ALL.CTA ;  /* 0x0000000000007992 */ /* 0x0003ec0000008000 */
[----:B-1----:R-:W-:Y:S06]  /*7160*/  MEMBAR.ALL.GPU ;  /* 0x0000000000007992 */ /* 0x002fec000000a000 */
[----:B------:R-:W-:-:S00]  /*7170*/  ERRBAR ;  /* 0x00000000000079ab */ /* 0x000fc00000000000 */
[----:B------:R-:W-:Y:S06]  /*7180*/  CGAERRBAR ;  /* 0x00000000000075ab */ /* 0x000fec0000000000 */
[----:B012345:R-:W-:Y:S01]  /*7190*/  CCTL.IVALL ;  /* 0x00000000ff00798f */ /* 0x03ffe20002000000 */
[----:B------:R-:W1:Y:S01]  /*71a0*/  S2R R6, SR_LANEID ;  /* 0x0000000000067919 */ /* 0x000e620000000000 */
[----:B------:R-:W-:Y:S02]  /*71b0*/  VOTEU.ANY UR23, UPT, PT ;  /* 0x0000000000177886 */ /* 0x000fe400038e0100 */
[----:B------:R-:W-:-:S02]  /*71c0*/  UFLO.U32 UR24, UR23 ;  /* 0x00000017001872bd */ /* 0x000fc400080e0000 */
[----:B------:R-:W2:Y:S04]  /*71d0*/  POPC R7, UR23 ;  /* 0x0000001700077d09 */ /* 0x000ea80008000000 */
[----:B-1----:R-:W-:-:S13]  /*71e0*/  ISETP.EQ.U32.AND P3, PT, R6, UR24, PT ;  /* 0x0000001806007c0c */ /* 0x002fda000bf62070 */
[----:B--2---:R1:W-:Y:S02]  /*71f0*/  @P3 REDG.E.ADD.S32.STRONG.GPU desc[UR26][R2.64], R7 ;  /* 0x000000070200398e */ /* 0x0043e4000c10e39a */
.L_x_146:
[----:B------:R-:W-:Y:S05]  /*7200*/  BSYNC B0 ;  /* 0x0000000000007941 */ /* 0x000fea0003800000 */
.L_x_145:
[----:B------:R-:W-:Y:S01]  /*7210*/  UIADD3 UR22, UR13, UR22, URZ ;  /* 0x000000160d167290 */ /* 0x000fe2000fffe03f */
[----:B------:R-:W-:Y:S03]  /*7220*/  BSSY B0, `(.L_x_147) ;  /* 0x000000d000007945 */ /* 0x000fe60003800000 */
[----:B------:R-:W-:-:S04]  /*7230*/  UIADD3 UR23, UP0, UR22, UR10, URZ ;  /* 0x0000000a16177290 */ /* 0x000fc8000ff1e03f */
[----:B------:R-:W-:Y:S02]  /*7240*/  ULEA.HI.X.SX32 UR22, UR22, UR11, 0x1, UP0 ;  /* 0x0000000b16167291 */ /* 0x000fe400080f0e3f */
[----:B------:R-:W-:-:S04]  /*7250*/  ULEA UR8, UP0, UR23, UR8, 0x2 ;  /* 0x0000000817087291 */ /* 0x000fc8000f80103f */
[----:B------:R-:W-:Y:S02]  /*7260*/  ULEA.HI.X UR22, UR23, UR9, UR22, 0x2, UP0 ;  /* 0x0000000917167291 */ /* 0x000fe400080f1416 */
[----:B-1----:R-:W-:-:S04]  /*7270*/  IMAD.U32 R2, RZ, RZ, UR8 ;  /* 0x00000008ff027e24 */ /* 0x002fc8000f8e00ff */
[----:B------:R-:W-:Y:S01]  /*7280*/  IMAD.U32 R3, RZ, RZ, UR22 ;  /* 0x00000016ff037e24 */ /* 0x000fe2000f8e00ff */
[----:B------:R-:W-:Y:S06]  /*7290*/  @P1 BRA `(.L_x_148) ;  /* 0x0000000000141947 */ /* 0x000fec0003800000 */
.L_x_149:
[----:B------:R-:W2:Y:S04]  /*72a0*/  LDG.E.STRONG.GPU R6, desc[UR26][R2.64] ;  /* 0x0000001a02067981 */ /* 0x000ea8000c1ef900 */
[----:B--2---:R-:W-:Y:S01]  /*72b0*/  CCTL.IVALL ;  /* 0x00000000ff00798f */ /* 0x004fe20002000000 */
[----:B------:R-:W-:Y:S05]  /*72c0*/  YIELD ;  /* 0x0000000000007946 */ /* 0x000fea0003800000 */
[----:B------:R-:W-:-:S13]  /*72d0*/  ISETP.NE.AND P3, PT, R6, UR28, PT ;  /* 0x0000001c06007c0c */ /* 0x000fda000bf65270 */
[----:B------:R-:W-:Y:S05]  /*72e0*/  @P3 BRA `(.L_x_149) ;  /* 0xfffffffc00ec3947 */ /* 0x000fea000383ffff */
.L_x_148:
[----:B------:R-:W-:Y:S05]  /*72f0*/  BSYNC B0 ;  /* 0x0000000000007941 */ /* 0x000fea0003800000 */
.L_x_147:
[----:B------:R-:W-:-:S03]  /*7300*/  UMOV UR8, 0xffffffff ;  /* 0xffffffff00087882 */ /* 0x000fc60000000000 */
[----:B------:R-:W-:Y:S05]  /*7310*/  BRA.DIV UR8, `(.L_x_150) ;  /* 0x0000002608087947 */ /* 0x000fea000b800000 */
[----:B------:R-:W-:Y:S01]  /*7320*/  NOP ;  /* 0x0000000000007918 */ /* 0x000fe20000000000 */
.L_x_205:
[----:B------:R-:W-:Y:S05]  /*7330*/  WARPSYNC.ALL ;  /* 0x0000000000007948 */ /* 0x000fea0003800000 */
        /* <DEDUP_REMOVED lines=12> */
.L_x_152:
[----:B------:R-:W-:Y:S05]  /*7400*/  BSYNC B0 ;  /* 0x0000000000007941 */ /* 0x000fea0003800000 */
.L_x_151:
        /* <DEDUP_REMOVED lines=13> */
.L_x_154:
[----:B------:R-:W-:Y:S05]  /*74e0*/  BSYNC B0 ;  /* 0x0000000000007941 */ /* 0x000fea0003800000 */
.L_x_153:
[----:B------:R-:W-:Y:S06]  /*74f0*/  BAR.ARV 0xa, 0xa0 ;  /* 0x0282800000007b1d */ /* 0x000fec0000002000 */
[----:B------:R-:W-:Y:S04]  /*7500*/  BSSY B0, `(.L_x_155) ;  /* 0x0000003000007945 */ /* 0x000fe80003800000 */
[----:B------:R-:W-:Y:S05]  /*7510*/  @!P0 BRA `(.L_x_156) ;  /* 0x0000000000048947 */ /* 0x000fea0003800000 */
[----:B------:R-:W-:-:S04]  /*7520*/  DEPBAR.LE SB0, 0x0 ;  /* 0x000080000000791a */ /* 0x000fc80000000000 */
.L_x_156:
[----:B------:R-:W-:Y:S05]  /*7530*/  BSYNC B0 ;  /* 0x0000000000007941 */ /* 0x000fea0003800000 */
.L_x_155:
[----:B------:R-:W-:Y:S06]  /*7540*/  BAR.ARV 0xb, 0xa0 ;  /* 0x02c2800000007b1d */ /* 0x000fec0000002000 */
[----:B------:R-:W-:Y:S01]  /*7550*/  NOP ;  /* 0x0000000000007918 */ /* 0x000fe20000000000 */
[----:B------:R-:W-:Y:S04]  /*7560*/  BSSY B0, `(.L_x_157) ;  /* 0x0000011000007945 */ /* 0x000fe80003800000 */
[----:B------:R-:W-:Y:S05]  /*7570*/  @P1 BRA `(.L_x_158) ;  /* 0x00000000003c1947 */ /* 0x000fea0003800000 */
[----:B------:R-:W1:Y:S01]  /*7580*/  S2R R6, SR_LANEID ;  /* 0x0000000000067919 */ /* 0x000e620000000000 */
[----:B------:R-:W-:Y:S01]  /*7590*/  @!PT LDS RZ, [RZ] ;  /* 0x00000000fffff984 */ /* 0x000fe20000000800 */
[----:B------:R-:W-:Y:S01]  /*75a0*/  @!PT LDS RZ, [RZ] ;  /* 0x00000000fffff984 */ /* 0x000fe20000000800 */
[----:B------:R-:W-:Y:S01]  /*75b0*/  @!PT LDS RZ, [RZ] ;  /* 0x00000000fffff984 */ /* 0x000fe20000000800 */
[----:B------:R-:W-:Y:S01]  /*75c0*/  @!PT LDS RZ, [RZ] ;  /* 0x00000000fffff984 */ /* 0x000fe20000000800 */
[----:B------:R2:W-:Y:S06]  /*75d0*/  MEMBAR.ALL.CTA ;  /* 0x0000000000007992 */ /* 0x0005ec0000008000 */
[----:B--2---:R-:W-:Y:S06]  /*75e0*/  MEMBAR.ALL.GPU ;  /* 0x0000000000007992 */ /* 0x004fec000000a000 */
[----:B------:R-:W-:-:S00]  /*75f0*/  ERRBAR ;  /* 0x00000000000079ab */ /* 0x000fc00000000000 */
[----:B------:R-:W-:Y:S06]  /*7600*/  CGAERRBAR ;  /* 0x00000000000075ab */ /* 0x000fec0000000000 */
[----:B012345:R-:W-:Y:S01]  /*7610*/  CCTL.IVALL ;  /* 0x00000000ff00798f */ /* 0x03ffe20002000000 */
[----:B------:R-:W-:Y:S02]  /*7620*/  VOTEU.ANY UR8, UPT, PT ;  /* 0x0000000000087886 */ /* 0x000fe400038e0100 */
[----:B------:R-:W-:Y:S02]  /*7630*/  UFLO.U32 UR9, UR8 ;  /* 0x00000008000972bd */ /* 0x000fe400080e0000 */
[----:B------:R-:W2:Y:S04]  /*7640*/  POPC R7, UR8 ;  /* 0x0000000800077d09 */ /* 0x000ea80008000000 */
[----:B-1----:R-:W-:-:S13]  /*7650*/  ISETP.EQ.U32.AND P1, PT, R6, UR9, PT ;  /* 0x0000000906007c0c */ /* 0x002fda000bf22070 */
[----:B--2---:R1:W-:Y:S02]  /*7660*/  @P1 REDG.E.ADD.S32.STRONG.GPU desc[UR26][R2.64], R7 ;  /* 0x000000070200198e */ /* 0x0043e4000c10e39a */
.L_x_158:
[----:B------:R-:W-:Y:S05]  /*7670*/  BSYNC B0 ;  /* 0x0000000000007941 */ /* 0x000fea0003800000 */
.L_x_157:
[----:B------:R-:W-:Y:S02]  /*7680*/  UIADD3 UR4, UR4, 0x2, URZ ;  /* 0x0000000204047890 */ /* 0x000fe4000fffe03f */
[----:B------:R-:W-:Y:S01]  /*7690*/  UIADD3 UR5, UR5, 0x1, URZ ;  /* 0x0000000105057890 */ /* 0x000fe2000fffe03f */
[----:B------:R-:W-:Y:S11]  /*76a0*/  @P2 BRA `(.L_x_159) ;  /* 0xfffffff400842947 */ /* 0x000ff6000383ffff */
.L_x_134:
[----:B------:R-:W-:-:S13]  /*76b0*/  ISETP.NE.AND P1, PT, R5, RZ, PT ;  /* 0x000000ff0500720c */ /* 0x000fda0003f25270 */
[----:B------:R-:W-:Y:S05]  /*76c0*/  @!P1 BRA `(.L_x_107) ;  /* 0x0000001c00a09947 */ /* 0x000fea0003800000 */
[----:B------:R-:W-:Y:S01]  /*76d0*/  UIMAD UR5, UR13, UR4, URZ ;  /* 0x000000040d0572a4 */ /* 0x000fe2000f8e023f */
[----:B------:R-:W-:Y:S01]  /*76e0*/  ISETP.NE.AND P1, PT, R0, RZ, PT ;  /* 0x000000ff0000720c */ /* 0x000fe20003f25270 */
[----:B------:R-:W-:Y:S01]  /*76f0*/  ULDC.64 UR14, c[0x0][0x768] ;  /* 0x0001da00000e7ab9 */ /* 0x000fe20000000a00 */
[----:B------:R-:W-:Y:S01]  /*7700*/  BSSY B0, `(.L_x_160) ;  /* 0x000000d000007945 */ /* 0x000fe20003800000 */
[----:B------:R-:W-:-:S04]  /*7710*/  UIADD3 UR8, UP0, UR5, UR10, URZ ;  /* 0x0000000a05087290 */ /* 0x000fc8000ff1e03f */
[----:B------:R-:W-:Y:S02]  /*7720*/  ULEA.HI.X.SX32 UR5, UR5, UR11, 0x1, UP0 ;  /* 0x0000000b05057291 */ /* 0x000fe400080f0e3f */
[----:B------:R-:W-:-:S04]  /*7730*/  ULEA UR9, UP0, UR8, UR14, 0x2 ;  /* 0x0000000e08097291 */ /* 0x000fc8000f80103f */
[----:B------:R-:W-:Y:S02]  /*7740*/  ULEA.HI.X UR5, UR8, UR15, UR5, 0x2, UP0 ;  /* 0x0000000f08057291 */ /* 0x000fe400080f1405 */
[----:B-1----:R-:W-:-:S04]  /*7750*/  MOV R2, UR9 ;  /* 0x0000000900027c02 */ /* 0x002fc80008000f00 */
[----:B------:R-:W-:Y:S01]  /*7760*/  IMAD.U32 R3, RZ, RZ, UR5 ;  /* 0x00000005ff037e24 */ /* 0x000fe2000f8e00ff */
[----:B------:R-:W-:Y:S06]  /*7770*/  @P1 BRA `(.L_x_161) ;  /* 0x0000000000141947 */ /* 0x000fec0003800000 */
.L_x_162:
[----:B------:R-:W2:Y:S04]  /*7780*/  LDG.E.STRONG.GPU R0, desc[UR26][R2.64] ;  /* 0x0000001a02007981 */ /* 0x000ea8000c1ef900 */
[----:B--2---:R-:W-:Y:S01]  /*7790*/  CCTL.IVALL ;  /* 0x00000000ff00798f */ /* 0x004fe20002000000 */
[----:B------:R-:W-:Y:S05]  /*77a0*/  YIELD ;  /* 0x0000000000007946 */ /* 0x000fea0003800000 */
[----:B------:R-:W-:-:S13]  /*77b0*/  ISETP.NE.AND P2, PT, R0, UR28, PT ;  /* 0x0000001c00007c0c */ /* 0x000fda000bf45270 */
[----:B------:R-:W-:Y:S05]  /*77c0*/  @P2 BRA `(.L_x_162) ;  /* 0xfffffffc00ec2947 */ /* 0x000fea000383ffff */
.L_x_161:
[----:B------:R-:W-:Y:S05]  /*77d0*/  BSYNC B0 ;  /* 0x0000000000007941 */ /* 0x000fea0003800000 */
.L_x_160:
[----:B------:R-:W-:-:S03]  /*77e0*/  UMOV UR5, 0xffffffff ;  /* 0xffffffff00057882 */ /* 0x000fc60000000000 */
[----:B------:R-:W-:Y:S05]  /*77f0*/  BRA.DIV UR5, `(.L_x_163) ;  /* 0x0000001e05ec7947 */ /* 0x000fea000b800000 */
[----:B------:R-:W-:Y:S01]  /*7800*/  NOP ;  /* 0x0000000000007918 */ /* 0x000fe20000000000 */
.L_x_208:
[----:B------:R-:W-:Y:S01]  /*7810*/  IMAD.U32 R6, RZ, RZ, UR4 ;  /* 0x00000004ff067e24 */ /* 0x000fe2000f8e00ff */
[----:B------:R-:W-:Y:S05]  /*7820*/  WARPSYNC.ALL ;  /* 0x0000000000007948 */ /* 0x000fea0003800000 */
[----:B------:R-:W-:Y:S01]  /*7830*/  BAR.SYNC.DEFER_BLOCKING 0xd, 0xa0 ;  /* 0x0342800000007b1d */ /* 0x000fe20000010000 */
[----:B------:R-:W-:-:S05]  /*7840*/  SHF.L.U32 R6, R6, 0xd, RZ ;  /* 0x0000000d06067819 */ /* 0x000fca00000006ff */
[----:B------:R-:W-:Y:S04]  /*7850*/  BSSY B0, `(.L_x_164) ;  /* 0x0000012000007945 */ /* 0x000fe80003800000 */
[----:B------:R-:W-:Y:S05]  /*7860*/  @!P0 BRA `(.L_x_165) ;  /* 0x0000000000408947 */ /* 0x000fea0003800000 */
[----:B------:R-:W1:Y:S01]  /*7870*/  LDC.64 R8, c[0x0][0x2c0] ;  /* 0x0000b000ff087b82 */ /* 0x000e620000000a00 */
[C---:B------:R-:W-:Y:S01]  /*7880*/  IADD3 R4, P2, R6.reuse, UR6, RZ ;  /* 0x0000000606047c10 */ /* 0x040fe2000ff5e0ff */
[----:B------:R-:W-:Y:S01]  /*7890*/  UMOV UR5, 0x400 ;  /* 0x0000040000057882 */ /* 0x000fe20000000000 */
[----:B------:R-:W-:Y:S01]  /*78a0*/  UMOV UR16, 0x0 ;  /* 0x0000000000107882 */ /* 0x000fe20000000000 */
[----:B------:R-:W-:Y:S01]  /*78b0*/  UMOV UR17, 0x14f00000 ;  /* 0x14f0000000117882 */ /* 0x000fe20000000000 */
[----:B------:R-:W-:-:S03]  /*78c0*/  LEA.HI.X.SX32 R5, R6, UR12, 0x1, P2 ;  /* 0x0000000c06057c11 */ /* 0x000fc600090f0eff */
[----:B------:R-:W2:Y:S01]  /*78d0*/  S2UR UR8, SR_CgaCtaId ;  /* 0x00000000000879c3 */ /* 0x000ea20000008800 */
[----:B-1----:R-:W-:-:S04]  /*78e0*/  LEA R0, P3, R4, R8, 0x2 ;  /* 0x0000000804007211 */ /* 0x002fc800078610ff */
[----:B------:R-:W-:Y:S02]  /*78f0*/  LEA.HI.X R4, R4, R9, R5, 0x2, P3 ;  /* 0x0000000904047211 */ /* 0x000fe400018f1405 */
[----:B------:R-:W-:Y:S02]  /*7900*/  R2UR UR14, R0 ;  /* 0x00000000000e72ca */ /* 0x000fe400000e0000 */
[----:B------:R-:W-:Y:S01]  /*7910*/  R2UR UR15, R4 ;  /* 0x00000000040f72ca */ /* 0x000fe200000e0000 */
[----:B--2---:R-:W-:-:S03]  /*7920*/  ULEA UR5, UR8, UR5, 0x18 ;  /* 0x0000000508057291 */ /* 0x004fc6000f8ec03f */
[----:B------:R-:W-:Y:S01]  /*7930*/  UMOV UR8, 0x400 ;  /* 0x0000040000087882 */ /* 0x000fe20000000000 */
[----:B------:R-:W-:-:S09]  /*7940*/  UIADD3 UR5, UR5, 0x8000, URZ ;  /* 0x0000800005057890 */ /* 0x000fd2000fffe03f */
[----:B------:R1:W-:Y:S02]  /*7950*/  UBLKRED.G.S.ADD.F32.RN [UR14], [UR5], UR8, desc[UR16] ;  /* 0x0000100e050073bb */ /* 0x0003e400080a1408 */
[----:B-1----:R0:W-:Y:S02]  /*7960*/  UTMACMDFLUSH ;  /* 0x00000000000079b7 */ /* 0x0021e40000000000 */
.L_x_165:
[----:B------:R-:W-:Y:S05]  /*7970*/  BSYNC B0 ;  /* 0x0000000000007941 */ /* 0x000fea0003800000 */
.L_x_164:
[----:B------:R-:W-:Y:S06]  /*7980*/  BAR.SYNC.DEFER_BLOCKING 0xe, 0xa0 ;  /* 0x0382800000007b1d */ /* 0x000fec0000010000 */
[----:B------:R-:W-:Y:S04]  /*7990*/  BSSY B0, `(.L_x_166) ;  /* 0x0000013000007945 */ /* 0x000fe80003800000 */
[----:B------:R-:W-:Y:S05]  /*79a0*/  @!P0 BRA `(.L_x_167) ;  /* 0x0000000000448947 */ /* 0x000fea0003800000 */
[----:B------:R-:W1:Y:S01]  /*79b0*/  S2UR UR15, SR_CgaCtaId ;  /* 0x00000000000f79c3 */ /* 0x000e620000008800 */
[----:B------:R-:W-:Y:S01]  /*79c0*/  R2UR UR5, R6 ;  /* 0x00000000060572ca */ /* 0x000fe200000e0000 */
[----:B------:R-:W-:Y:S01]  /*79d0*/  UMOV UR14, 0x400 ;  /* 0x00000400000e7882 */ /* 0x000fe20000000000 */
[----:B------:R-:W-:Y:S01]  /*79e0*/  ULDC.64 UR8, c[0x0][0x2c0] ;  /* 0x0000b00000087ab9 */ /* 0x000fe20000000a00 */
[----:B------:R-:W-:-:S10]  /*79f0*/  UMOV UR17, 0x14f00000 ;  /* 0x14f0000000117882 */ /* 0x000fd40000000000 */
[----:B------:R-:W-:-:S04]  /*7a00*/  UIADD3 UR5, UR5, 0x1000, URZ ;  /* 0x0000100005057890 */ /* 0x000fc8000fffe03f */
[----:B------:R-:W-:-:S04]  /*7a10*/  UIADD3 UR16, UP0, UR5, UR6, URZ ;  /* 0x0000000605107290 */ /* 0x000fc8000ff1e03f */
[----:B------:R-:W-:Y:S02]  /*7a20*/  ULEA.HI.X.SX32 UR5, UR5, UR12, 0x1, UP0 ;  /* 0x0000000c05057291 */ /* 0x000fe400080f0e3f */
[----:B-1----:R-:W-:Y:S02]  /*7a30*/  ULEA UR14, UR15, UR14, 0x18 ;  /* 0x0000000e0f0e7291 */ /* 0x002fe4000f8ec03f */
[----:B------:R-:W-:Y:S02]  /*7a40*/  ULEA UR8, UP0, UR16, UR8, 0x2 ;  /* 0x0000000810087291 */ /* 0x000fe4000f80103f */
[----:B------:R-:W-:Y:S02]  /*7a50*/  UIADD3 UR14, UR14, 0xc000, URZ ;  /* 0x0000c0000e0e7890 */ /* 0x000fe4000fffe03f */
[----:B------:R-:W-:-:S03]  /*7a60*/  ULEA.HI.X UR9, UR16, UR9, UR5, 0x2, UP0 ;  /* 0x0000000910097291 */ /* 0x000fc600080f1405 */
[----:B------:R-:W-:Y:S01]  /*7a70*/  UMOV UR5, 0x400 ;  /* 0x0000040000057882 */ /* 0x000fe20000000000 */
[----:B------:R-:W-:-:S05]  /*7a80*/  UMOV UR16, 0x0 ;  /* 0x0000000000107882 */ /* 0x000fca0000000000 */
[----:B------:R1:W-:Y:S01]  /*7a90*/  UBLKRED.G.S.ADD.F32.RN [UR8], [UR14], UR5, desc[UR16] ;  /* 0x000010080e0073bb */ /* 0x0003e200080a1405 */
[----:B------:R0:W-:Y:S01]  /*7aa0*/  UTMACMDFLUSH ;  /* 0x00000000000079b7 */ /* 0x0001e20000000000 */
[----:B-1----:R-:W-:-:S04]  /*7ab0*/  DEPBAR.LE SB0, 0x1 ;  /* 0x000080400000791a */ /* 0x002fc80000000000 */
.L_x_167:
[----:B------:R-:W-:Y:S05]  /*7ac0*/  BSYNC B0 ;  /* 0x0000000000007941 */ /* 0x000fea0003800000 */
.L_x_166:
[----:B------:R-:W-:Y:S06]  /*7ad0*/  BAR.ARV 0xa, 0xa0 ;  /* 0x0282800000007b1d */ /* 0x000fec0000002000 */
[----:B------:R-:W-:Y:S04]  /*7ae0*/  BSSY B0, `(.L_x_168) ;  /* 0x0000003000007945 */ /* 0x000fe80003800000 */
[----:B------:R-:W-:Y:S05]  /*7af0*/  @!P0 BRA `(.L_x_169) ;  /* 0x0000000000048947 */ /* 0x000fea0003800000 */
[----:B------:R-:W-:-:S04]  /*7b00*/  DEPBAR.LE SB0, 0x0 ;  /* 0x000080000000791a */ /* 0x000fc80000000000 */
.L_x_169:
[----:B------:R-:W-:Y:S05]  /*7b10*/  BSYNC B0 ;  /* 0x0000000000007941 */ /* 0x000fea0003800000 */
.L_x_168:
[----:B------:R-:W-:Y:S06]  /*7b20*/  BAR.ARV 0xb, 0xa0 ;  /* 0x02c2800000007b1d */ /* 0x000fec0000002000 */
[----:B------:R-:W-:Y:S01]  /*7b30*/  NOP ;  /* 0x0000000000007918 */ /* 0x000fe20000000000 */
        /* <DEDUP_REMOVED lines=15> */
[----:B--2---:R4:W-:Y:S01]  /*7c30*/  @P0 REDG.E.ADD.S32.STRONG.GPU desc[UR26][R2.64], R5 ;  /* 0x000000050200098e */ /* 0x0049e2000c10e39a */
[----:B------:R-:W-:Y:S05]  /*7c40*/  BRA `(.L_x_107) ;  /* 0x0000001800407947 */ /* 0x000fea0003800000 */
.L_x_133:
        /* <DEDUP_REMOVED lines=55> */
.L_x_209:
[----:B------:R-:W-:Y:S01]  /*7fc0*/  IMAD.IADD R10, R7, 0x1, R3 ;  /* 0x00000001070a7824 */ /* 0x000fe200078e0203 */
[----:B------:R-:W-:Y:S01]  /*7fd0*/  MOV R9, 0x1 ;  /* 0x0000000100097802 */ /* 0x000fe20000000f00 */
[----:B------:R-:W-:Y:S01]  /*7fe0*/  IMAD.SHL.U32 R2, R2, 0x80, RZ ;  /* 0x0000008002027824 */ /* 0x000fe200078e00ff */
[----:B------:R-:W-:Y:S06]  /*7ff0*/  @P0 BRA `(.L_x_173) ;  /* 0x0000000000180947 */ /* 0x000fec0003800000 */
[----:B------:R-:W2:Y:S01]  /*8000*/  S2R R4, SR_TID.X ;  /* 0x0000000000047919 */ /* 0x000ea20000002100 */
[----:B-1----:R-:W-:-:S04]  /*8010*/  IMAD.MOV.U32 R0, RZ, RZ, 0x4200 ;  /* 0x00004200ff007424 */ /* 0x002fc800078e00ff */
[----:B------:R3:W-:Y:S01]  /*8020*/  SYNCS.ARRIVE.TRANS64 RZ, [R11+URZ+0x30c10], R0 ;  /* 0x030c10000bff79a7 */ /* 0x0007e2000800003f */
[----:B--2---:R-:W-:-:S13]  /*8030*/  LOP3.LUT P1, RZ, R4, 0x1f, RZ, 0xc0, !PT ;  /* 0x0000001f04ff7812 */ /* 0x004fda000782c0ff */
[----:B---3--:R-:W-:Y:S05]  /*8040*/  @!P1 BRA `(.L_x_173) ;  /* 0x0000000000049947 */ /* 0x008fea0003800000 */
[----:B------:R-:W-:Y:S01]  /*8050*/  BPT.TRAP 0x1 ;  /* 0x000000040000795c */ /* 0x000fe20000300000 */
.L_x_173:
        /* <DEDUP_REMOVED lines=23> */
[----:B------:R-:W-:Y:S01]  /*81d0*/  IMAD.MOV.U32 R4, RZ, RZ, 0x8000 ;  /* 0x00008000ff047424 */ /* 0x000fe200078e00ff */
        /* <DEDUP_REMOVED lines=9> */
[----:B------:R-:W-:Y:S01]  /*8270*/  R2UR UR33, R2 ;  /* 0x00000000022172ca */ /* 0x000fe200000e0000 */
[----:B------:R-:W-:-:S05]  /*8280*/  IMAD.X R2, RZ, RZ, R0, P2 ;  /* 0x000000ffff027224 */ /* 0x000fca00010e0600 */
[----:B------:R-:W-:Y:S02]  /*8290*/  R2UR UR35, R2 ;  /* 0x00000000022372ca */ /* 0x000fe400000e0000 */
[----:B------:R-:W-:-:S04]  /*82a0*/  IADD3 R2, P1, R8, 0xf0, RZ ;  /* 0x000000f008027810 */ /* 0x000fc80007f3e0ff */
[----:B------:R-:W-:Y:S02]  /*82b0*/  IADD3.X R3, RZ, R0, RZ, P1, !PT ;  /* 0x00000000ff037210 */ /* 0x000fe40000ffe4ff */
[----:B------:R-:W-:Y:S02]  /*82c0*/  R2UR UR6, R2 ;  /* 0x00000000020672ca */ /* 0x000fe400000e0000 */
[----:B------:R-:W-:Y:S02]  /*82d0*/  R2UR UR7, R3 ;  /* 0x00000000030772ca */ /* 0x000fe400000e0000 */
[----:B---3--:R-:W-:-:S11]  /*82e0*/  ISETP.GE.AND P1, PT, R12, 0x81, PT ;  /* 0x000000810c00780c */ /* 0x008fd60003f26270 */
        /* <DEDUP_REMOVED lines=13> */
[----:B------:R-:W-:Y:S01]  /*83c0*/  LEA.HI R4, R9, R4, RZ, 0x7 ;  /* 0x0000000409047211 */ /* 0x000fe200078f38ff */
[----:B------:R-:W-:-:S03]  /*83d0*/  IMAD.MOV.U32 R9, RZ, RZ, 0x1 ;  /* 0x00000001ff097424 */ /* 0x000fc600078e00ff */
        /* <DEDUP_REMOVED lines=8> */
.L_x_184:
[----:B------:R-:W-:-:S04]  /*8460*/  SHF.L.U32 R21, R9, 0x1f, RZ ;  /* 0x0000001f09157819 */ /* 0x000fc800000006ff */
[----:B-1----:R-:W1:Y:S02]  /*8470*/  SYNCS.PHASECHK.TRANS64.TRYWAIT P1, [R11+URZ+0x30c40], R21 ;  /* 0x030c40150b0075a7 */ /* 0x002e64000802017f */
[----:B-12---:R-:W-:Y:S05]  /*8480*/  @!P1 BRA `(.L_x_176) ;  /* 0x0000001000f89947 */ /* 0x006fea0003800000 */
.L_x_210:
[----:B------:R-:W-:Y:S05]  /*8490*/  @P0 BRA `(.L_x_177) ;  /* 0x0000000000140947 */ /* 0x000fea0003800000 */
[----:B------:R-:W-:Y:S01]  /*84a0*/  ISETP.NE.AND P1, PT, R14, RZ, PT ;  /* 0x000000ff0e00720c */ /* 0x000fe20003f25270 */
[----:B------:R-:W-:-:S04]  /*84b0*/  IMAD.MOV.U32 R0, RZ, RZ, 0x4200 ;  /* 0x00004200ff007424 */ /* 0x000fc800078e00ff */
[----:B------:R2:W-:Y:S08]  /*84c0*/  SYNCS.ARRIVE.TRANS64 RZ, [R11+URZ+0x30c30], R0 ;  /* 0x030c30000bff79a7 */ /* 0x0005f0000800003f */
[----:B------:R-:W-:Y:S05]  /*84d0*/  @!P1 BRA `(.L_x_177) ;  /* 0x0000000000049947 */ /* 0x000fea0003800000 */
[----:B------:R-:W-:Y:S01]  /*84e0*/  BPT.TRAP 0x1 ;  /* 0x000000040000795c */ /* 0x000fe20000300000 */
.L_x_177:
[----:B------:R-:W3:Y:S01]  /*84f0*/  LDC.64 R12, c[0x0][0x728] ;  /* 0x0001ca00ff0c7b82 */ /* 0x000ee20000000a00 */
[----:B------:R-:W-:Y:S01]  /*8500*/  SHF.L.U32 R17, R15, 0x7, RZ ;  /* 0x000000070f117819 */ /* 0x000fe200000006ff */
[----:B------:R-:W-:Y:S01]  /*8510*/  UMOV UR14, 0x0 ;  /* 0x00000000000e7882 */ /* 0x000fe20000000000 */
[----:B------:R-:W-:Y:S01]  /*8520*/  R2UR UR6, R11 ;  /* 0x000000000b0672ca */ /* 0x000fe200000e0000 */
[----:B------:R-:W-:Y:S01]  /*8530*/  UMOV UR15, 0x14f00000 ;  /* 0x14f00000000f7882 */ /* 0x000fe20000000000 */
[C---:B--2---:R-:W-:Y:S01]  /*8540*/  IADD3 R0, P1, R17.reuse, R6, RZ ;  /* 0x0000000611007210 */ /* 0x044fe20007f3e0ff */
[----:B------:R-:W-:Y:S01]  /*8550*/  UMOV UR18, URZ ;  /* 0x0000003f00127c82 */ /* 0x000fe20008000000 */
[----:B------:R-:W-:Y:S01]  /*8560*/  R2UR UR19, R17 ;  /* 0x00000000111372ca */ /* 0x000fe200000e0000 */
[----:B------:R-:W2:Y:S01]  /*8570*/  LDC.64 R4, c[0x0][0x198] ;  /* 0x00006600ff047b82 */ /* 0x000ea20000000a00 */
[----:B------:R-:W-:-:S07]  /*8580*/  UMOV UR13, 0x20 ;  /* 0x00000020000d7882 */ /* 0x000fce0000000000 */
[----:B------:R-:W-:Y:S02]  /*8590*/  UIADD3 UR16, UR6, 0x18000, URZ ;  /* 0x0001800006107890 */ /* 0x000fe4000fffe03f */
[----:B------:R-:W-:Y:S02]  /*85a0*/  UIADD3 UR17, UR6, 0x30c30, URZ ;  /* 0x00030c3006117890 */ /* 0x000fe4000fffe03f */
[----:B------:R-:W-:Y:S01]  /*85b0*/  UIADD3 UR6, UR6, 0x20400, URZ ;  /* 0x0002040006067890 */ /* 0x000fe2000fffe03f */
[----:B---3--:R-:W-:-:S04]  /*85c0*/  LEA R2, P2, R0, R12, 0x2 ;  /* 0x0000000c00027211 */ /* 0x008fc800078410ff */
[----:B------:R-:W-:Y:S01]  /*85d0*/  UMOV UR7, UR17 ;  /* 0x0000001100077c82 */ /* 0x000fe20008000000 */
[----:B------:R-:W-:Y:S02]  /*85e0*/  R2UR UR8, R2 ;  /* 0x00000000020872ca */ /* 0x000fe400000e0000 */
[----:B------:R-:W-:Y:S01]  /*85f0*/  LEA.HI.X.SX32 R2, R17, R10, 0x1, P1 ;  /* 0x0000000a11027211 */ /* 0x000fe200008f0eff */
[----:B--2---:R-:W-:-:S03]  /*8600*/  IMAD.MOV.U32 R8, RZ, RZ, R4 ;  /* 0x000000ffff087224 */ /* 0x004fc600078e0004 */
        /* <DEDUP_REMOVED lines=11> */
.L_x_211:
[----:B------:R-:W-:Y:S05]  /*86c0*/  @P0 BRA `(.L_x_179) ;  /* 0x0000000000140947 */ /* 0x000fea0003800000 */
[----:B------:R-:W-:Y:S01]  /*86d0*/  ISETP.NE.AND P1, PT, R14, RZ, PT ;  /* 0x000000ff0e00720c */ /* 0x000fe20003f25270 */
[----:B------:R-:W-:-:S04]  /*86e0*/  IMAD.MOV.U32 R2, RZ, RZ, 0x4200 ;  /* 0x00004200ff027424 */ /* 0x000fc800078e00ff */
[----:B------:R3:W-:Y:S08]  /*86f0*/  SYNCS.ARRIVE.TRANS64 RZ, [R11+URZ+0x30c18], R2 ;  /* 0x030c18020bff79a7 */ /* 0x0007f0000800003f */
[----:B------:R-:W-:Y:S05]  /*8700*/  @!P1 BRA `(.L_x_179) ;  /* 0x0000000000049947 */ /* 0x000fea0003800000 */
[----:B------:R-:W-:Y:S01]  /*8710*/  BPT.TRAP 0x1 ;  /* 0x000000040000795c */ /* 0x000fe20000300000 */
.L_x_179:
[----:B------:R-:W-:Y:S01]  /*8720*/  VIADD R17, R17, 0x80 ;  /* 0x0000008011117836 */ /* 0x000fe20000000000 */
[----:B------:R-:W-:Y:S01]  /*8730*/  R2UR UR17, R11 ;  /* 0x000000000b1172ca */ /* 0x000fe200000e0000 */
[----:B------:R-:W-:Y:S01]  /*8740*/  UMOV UR14, 0x0 ;  /* 0x00000000000e7882 */ /* 0x000fe20000000000 */
[----:B---3--:R-:W-:Y:S01]  /*8750*/  IADD3 R2, P1, R8, 0xf0, RZ ;  /* 0x000000f008027810 */ /* 0x008fe20007f3e0ff */
[----:B------:R-:W-:Y:S01]  /*8760*/  UMOV UR15, 0x14f00000 ;  /* 0x14f00000000f7882 */ /* 0x000fe20000000000 */
[----:B------:R-:W-:Y:S01]  /*8770*/  R2UR UR19, R17 ;  /* 0x00000000111372ca */ /* 0x000fe200000e0000 */
[----:B------:R-:W-:Y:S01]  /*8780*/  UMOV UR18, URZ ;  /* 0x0000003f00127c82 */ /* 0x000fe20008000000 */
[----:B------:R-:W-:Y:S01]  /*8790*/  IADD3.X R3, RZ, R0, RZ, P1, !PT ;  /* 0x00000000ff037210 */ /* 0x000fe20000ffe4ff */
[----:B------:R-:W-:Y:S01]  /*87a0*/  UMOV UR13, 0x20 ;  /* 0x00000020000d7882 */ /* 0x000fe20000000000 */
[----:B------:R-:W-:Y:S02]  /*87b0*/  R2UR UR10, R2 ;  /* 0x00000000020a72ca */ /* 0x000fe400000e0000 */
[----:B------:R-:W-:-:S03]  /*87c0*/  R2UR UR11, R3 ;  /* 0x00000000030b72ca */ /* 0x000fc600000e0000 */
        /* <DEDUP_REMOVED lines=9> */
.L_x_212:
[----:B-123--:R-:W-:Y:S01]  /*8860*/  SHF.R.S32.HI R21, RZ, 0x1f, R17 ;  /* 0x0000001fff157819 */ /* 0x00efe20000011411 */
[----:B------:R-:W-:Y:S06]  /*8870*/  @P0 BRA `(.L_x_181) ;  /* 0x00000000001c0947 */ /* 0x000fec0003800000 */
[----:B------:R-:W-:-:S04]  /*8880*/  IMAD.MOV.U32 R14, RZ, RZ, 0x4200 ;  /* 0x00004200ff0e7424 */ /* 0x000fc800078e00ff */
[----:B------:R1:W-:Y:S02]  /*8890*/  SYNCS.ARRIVE.TRANS64 RZ, [R11+URZ+0x30c38], R14 ;  /* 0x030c380e0bff79a7 */ /* 0x0003e4000800003f */
[----:B-1----:R-:W1:Y:S02]  /*88a0*/  S2R R14, SR_TID.X ;  /* 0x00000000000e7919 */ /* 0x002e640000002100 */
[----:B-1----:R-:W-:-:S04]  /*88b0*/  LOP3.LUT R14, R14, 0x1f, RZ, 0xc0, !PT ;  /* 0x0000001f0e0e7812 */ /* 0x002fc800078ec0ff */
[----:B------:R-:W-:-:S13]  /*88c0*/  ISETP.NE.AND P1, PT, R14, RZ, PT ;  /* 0x000000ff0e00720c */ /* 0x000fda0003f25270 */
[----:B------:R-:W-:Y:S05]  /*88d0*/  @!P1 BRA `(.L_x_181) ;  /* 0x0000000000049947 */ /* 0x000fea0003800000 */
[----:B------:R-:W-:Y:S01]  /*88e0*/  BPT.TRAP 0x1 ;  /* 0x000000040000795c */ /* 0x000fe20000300000 */
.L_x_181:
        /* <DEDUP_REMOVED lines=24> */
.L_x_214:
[----:B------:R-:W-:Y:S05]  /*8a70*/  @P0 BRA `(.L_x_183) ;  /* 0x0000000000140947 */ /* 0x000fea0003800000 */
[----:B------:R-:W-:Y:S02]  /*8a80*/  ISETP.NE.AND P1, PT, R14, RZ, PT ;  /* 0x000000ff0e00720c */ /* 0x000fe40003f25270 */
[----:B-1----:R-:W-:-:S04]  /*8a90*/  MOV R4, 0x4200 ;  /* 0x0000420000047802 */ /* 0x002fc80000000f00 */
[----:B------:R2:W-:Y:S07]  /*8aa0*/  SYNCS.ARRIVE.TRANS64 RZ, [R11+URZ+0x30c10], R4 ;  /* 0x030c10040bff79a7 */ /* 0x0005ee000800003f */
[----:B------:R-:W-:Y:S05]  /*8ab0*/  @!P1 BRA `(.L_x_183) ;  /* 0x0000000000049947 */ /* 0x000fea0003800000 */
[----:B------:R-:W-:Y:S01]  /*8ac0*/  BPT.TRAP 0x1 ;  /* 0x000000040000795c */ /* 0x000fe20000300000 */
.L_x_183:
        /* <DEDUP_REMOVED lines=14> */
[----:B------:R-:W-:Y:S01]  /*8bb0*/  IMAD.U32 R15, RZ, RZ, UR6 ;  /* 0x00000006ff0f7e24 */ /* 0x000fe2000f8e00ff */
[----:B------:R-:W-:Y:S02]  /*8bc0*/  UIADD3 UR17, UR17, 0x30c10, URZ ;  /* 0x00030c1011117890 */ /* 0x000fe4000fffe03f */
[----:B------:R-:W-:-:S05]  /*8bd0*/  UIMAD.WIDE UR8, UR19, 0x4, UR4 ;  /* 0x00000004130878a5 */ /* 0x000fca000f8e0204 */
[----:B------:R-:W-:Y:S02]  /*8be0*/  UMOV UR11, UR17 ;  /* 0x00000011000b7c82 */ /* 0x000fe40008000000 */
[----:B------:R3:W-:Y:S02]  /*8bf0*/  UTMALDG.4D [UR16], [UR14], desc[UR22] ;  /* 0x000016100e0075b4 */ /* 0x0007e40008019000 */
[----:B------:R3:W-:Y:S02]  /*8c00*/  UBLKCP.S.G [UR10], [UR8], UR7 ;  /* 0x0000000a080073ba */ /* 0x0007e40008000207 */
[----:B---3--:R-:W-:Y:S05]  /*8c10*/  @P1 BRA `(.L_x_184) ;  /* 0xfffffff800101947 */ /* 0x008fea000383ffff */
[----:B------:R-:W-:-:S07]  /*8c20*/  MOV R5, UR19 ;  /* 0x0000001300057c02 */ /* 0x000fce0008000f00 */
.L_x_175:
[----:B------:R-:W-:-:S13]  /*8c30*/  ISETP.NE.AND P1, PT, R19, RZ, PT ;  /* 0x000000ff1300720c */ /* 0x000fda0003f25270 */
[----:B------:R-:W-:Y:S05]  /*8c40*/  @!P1 BRA `(.L_x_174) ;  /* 0x0000000000f09947 */ /* 0x000fea0003800000 */
[----:B------:R-:W-:-:S04]  /*8c50*/  SHF.L.U32 R12, R9, 0x1f, RZ ;  /* 0x0000001f090c7819 */ /* 0x000fc800000006ff */
[----:B------:R-:W3:Y:S02]  /*8c60*/  SYNCS.PHASECHK.TRANS64.TRYWAIT P1, [R11+URZ+0x30c40], R12 ;  /* 0x030c400c0b0075a7 */ /* 0x000ee4000802017f */
[----:B---3--:R-:W-:Y:S05]  /*8c70*/  @!P1 BRA `(.L_x_185) ;  /* 0x0000000c00509947 */ /* 0x008fea0003800000 */
.L_x_215:
[----:B------:R-:W-:Y:S05]  /*8c80*/  @P0 BRA `(.L_x_186) ;  /* 0x0000000000140947 */ /* 0x000fea0003800000 */
[----:B------:R-:W-:Y:S01]  /*8c90*/  ISETP.NE.AND P1, PT, R14, RZ, PT ;  /* 0x000000ff0e00720c */ /* 0x000fe20003f25270 */
[----:B-12---:R-:W-:-:S04]  /*8ca0*/  IMAD.MOV.U32 R4, RZ, RZ, 0x4200 ;  /* 0x00004200ff047424 */ /* 0x006fc800078e00ff */
[----:B------:R4:W-:Y:S08]  /*8cb0*/  SYNCS.ARRIVE.TRANS64 RZ, [R11+URZ+0x30c30], R4 ;  /* 0x030c30040bff79a7 */ /* 0x0009f0000800003f */
[----:B------:R-:W-:Y:S05]  /*8cc0*/  @!P1 BRA `(.L_x_186) ;  /* 0x0000000000049947 */ /* 0x000fea0003800000 */
[----:B------:R-:W-:Y:S01]  /*8cd0*/  BPT.TRAP 0x1 ;  /* 0x000000040000795c */ /* 0x000fe20000300000 */
.L_x_186:
        /* <DEDUP_REMOVED lines=26> */
.L_x_216:
[----:B------:R-:W-:Y:S05]  /*8e80*/  @P0 BRA `(.L_x_188) ;  /* 0x0000000000140947 */ /* 0x000fea0003800000 */
[----:B------:R-:W-:Y:S01]  /*8e90*/  ISETP.NE.AND P0, PT, R14, RZ, PT ;  /* 0x000000ff0e00720c */ /* 0x000fe20003f05270 */
[----:B------:R-:W-:-:S04]  /*8ea0*/  IMAD.MOV.U32 R4, RZ, RZ, 0x4200 ;  /* 0x00004200ff047424 */ /* 0x000fc800078e00ff */
[----:B------:R2:W-:Y:S08]  /*8eb0*/  SYNCS.ARRIVE.TRANS64 RZ, [R11+URZ+0x30c18], R4 ;  /* 0x030c18040bff79a7 */ /* 0x0005f0000800003f */
[----:B------:R-:W-:Y:S05]  /*8ec0*/  @!P0 BRA `(.L_x_188) ;  /* 0x0000000000048947 */ /* 0x000fea0003800000 */
[----:B------:R-:W-:Y:S01]  /*8ed0*/  BPT.TRAP 0x1 ;  /* 0x000000040000795c */ /* 0x000fe20000300000 */
.L_x_188:
        /* <DEDUP_REMOVED lines=8> */
[----:B------:R-:W-:-:S05]  /*8f60*/  IMAD.MOV.U32 R20, RZ, RZ, 0x1 ;  /* 0x00000001ff147424 */ /* 0x000fca00078e00ff */
[----:B------:R-:W-:Y:S02]  /*8f70*/  UIADD3 UR19, UR19, 0x80, URZ ;  /* 0x0000008013137890 */ /* 0x000fe4000fffe03f */
[----:B------:R-:W-:Y:S02]  /*8f80*/  UIADD3 UR8, UR17, 0x20200, URZ ;  /* 0x0002020011087890 */ /* 0x000fe4000fffe03f */
[----:B------:R-:W-:Y:S02]  /*8f90*/  UIADD3 UR16, UR17, 0x14000, URZ ;  /* 0x0001400011107890 */ /* 0x000fe4000fffe03f */
[----:B------:R-:W-:Y:S01]  /*8fa0*/  UIADD3 UR17, UR17, 0x30c18, URZ ;  /* 0x00030c1811117890 */ /* 0x000fe2000fffe03f */
[----:B------:R-:W-:Y:S01]  /*8fb0*/  MOV R5, UR19 ;  /* 0x0000001300057c02 */ /* 0x000fe20008000f00 */
[----:B------:R-:W-:-:S05]  /*8fc0*/  UIMAD.WIDE UR6, UR19, 0x4, UR4 ;  /* 0x00000004130678a5 */ /* 0x000fca000f8e0204 */
[----:B------:R-:W-:Y:S02]  /*8fd0*/  UMOV UR9, UR17 ;  /* 0x0000001100097c82 */ /* 0x000fe40008000000 */
[----:B------:R4:W-:Y:S02]  /*8fe0*/  UTMALDG.4D [UR16], [UR10], desc[UR14] ;  /* 0x00000e100a0075b4 */ /* 0x0009e40008019000 */
[----:B------:R4:W-:Y:S02]  /*8ff0*/  UBLKCP.S.G [UR8], [UR6], UR13 ;  /* 0x00000008060073ba */ /* 0x0009e4000800020d */
[----:B----4-:R-:W-:Y:S01]  /*9000*/  NOP ;  /* 0x0000000000007918 */ /* 0x010fe20000000000 */
.L_x_174:
[----:B------:R-:W4:Y:S01]  /*9010*/  S2R R2, SR_TID.X ;  /* 0x0000000000027919 */ /* 0x000f220000002100 */
[----:B------:R-:W-:Y:S01]  /*9020*/  IMAD R13, R20, 0x8, R11 ;  /* 0x00000008140d7824 */ /* 0x000fe200078e020b */
[----:B----4-:R-:W-:Y:S02]  /*9030*/  LOP3.LUT R3, R2, 0x7f, RZ, 0xc0, !PT ;  /* 0x0000007f02037812 */ /* 0x010fe400078ec0ff */
[----:B------:R-:W-:Y:S02]  /*9040*/  SHF.L.U32 R2, R9, 0x1f, RZ ;  /* 0x0000001f09027819 */ /* 0x000fe400000006ff */
[----:B------:R-:W-:Y:S02]  /*9050*/  ISETP.NE.AND P1, PT, R3, RZ, PT ;  /* 0x000000ff0300720c */ /* 0x000fe40003f25270 */
[----:B------:R-:W4:Y:S02]  /*9060*/  SYNCS.PHASECHK.TRANS64.TRYWAIT P0, [R13+URZ+0x30c40], R2 ;  /* 0x030c40020d0075a7 */ /* 0x000f24000800017f */
[----:B----4-:R-:W-:Y:S09]  /*9070*/  @!P0 BRA `(.L_x_189) ;  /* 0x0000000800788947 */ /* 0x010ff20003800000 */
.L_x_217:
[----:B------:R-:W-:Y:S05]  /*9080*/  @P1 BRA `(.L_x_190) ;  /* 0x0000000000181947 */ /* 0x000fea0003800000 */
[----:B------:R-:W5:Y:S01]  /*9090*/  S2R R3, SR_TID.X ;  /* 0x0000000000037919 */ /* 0x000f620000002100 */
[----:B----4-:R-:W-:-:S04]  /*90a0*/  MOV R2, 0x4200 ;  /* 0x0000420000027802 */ /* 0x010fc80000000f00 */
[----:B------:R4:W-:Y:S01]  /*90b0*/  SYNCS.ARRIVE.TRANS64 RZ, [R13+URZ+0x30c30], R2 ;  /* 0x030c30020dff79a7 */ /* 0x0009e2000800003f */
[----:B-----5:R-:W-:-:S13]  /*90c0*/  LOP3.LUT P0, RZ, R3, 0x1f, RZ, 0xc0, !PT ;  /* 0x0000001f03ff7812 */ /* 0x020fda000780c0ff */
[----:B----4-:R-:W-:Y:S05]  /*90d0*/  @!P0 BRA `(.L_x_190) ;  /* 0x0000000000048947 */ /* 0x010fea0003800000 */
[----:B--2---:R-:W-:Y:S01]  /*90e0*/  BPT.TRAP 0x1 ;  /* 0x000000040000795c */ /* 0x004fe20000300000 */
.L_x_190:
[----:B----4-:R-:W4:Y:S01]  /*90f0*/  LDC.64 R2, c[0x0][0x728] ;  /* 0x0001ca00ff027b82 */ /* 0x010f220000000a00 */
[C---:B------:R-:W-:Y:S01]  /*9100*/  IADD3 R6, P0, R5.reuse, R6, RZ ;  /* 0x0000000605067210 */ /* 0x040fe20007f1e0ff */
[C---:B-12---:R-:W-:Y:S01]  /*9110*/  IMAD R4, R20.reuse, 0x4000, R11 ;  /* 0x0000400014047824 */ /* 0x046fe200078e020b */
[----:B---3--:R-:W-:Y:S01]  /*9120*/  LEA R11, R20, R11, 0x9 ;  /* 0x0000000b140b7211 */ /* 0x008fe200078e48ff */
[----:B------:R-:W-:Y:S01]  /*9130*/  UMOV UR8, 0x0 ;  /* 0x0000000000087882 */ /* 0x000fe20000000000 */
        /* <DEDUP_REMOVED lines=16> */
[----:B------:R-:W-:Y:S01]  /*9240*/  R2UR UR6, R8 ;  /* 0x00000000080672ca */ /* 0x000fe200000e0000 */
[----:B------:R-:W-:Y:S01]  /*9250*/  IMAD.X R0, RZ, RZ, R0, P0 ;  /* 0x000000ffff007224 */ /* 0x000fe200000e0600 */
[----:B------:R-:W-:-:S04]  /*9260*/  R2UR UR15, R3 ;  /* 0x00000000030f72ca */ /* 0x000fc800000e0000 */
[----:B------:R-:W-:Y:S02]  /*9270*/  R2UR UR7, R0 ;  /* 0x00000000000772ca */ /* 0x000fe400000e0000 */
[----:B------:R-:W-:-:S04]  /*9280*/  IADD3 R0, R20, 0x1, RZ ;  /* 0x0000000114007810 */ /* 0x000fc80007ffe0ff */
[----:B------:R-:W-:-:S04]  /*9290*/  ISETP.NE.AND P0, PT, R0, 0x2, PT ;  /* 0x000000020000780c */ /* 0x000fc80003f05270 */
[----:B------:R-:W-:Y:S02]  /*92a0*/  SEL R2, RZ, 0x1, P0 ;  /* 0x00000001ff027807 */ /* 0x000fe40000000000 */
[----:B------:R-:W-:Y:S01]  /*92b0*/  SEL R0, R0, RZ, P0 ;  /* 0x000000ff00007207 */ /* 0x000fe20000000000 */
[----:B------:R1:W-:Y:S01]  /*92c0*/  UTMALDG.4D [UR16], [UR6], desc[UR8] ;  /* 0x00000810060075b4 */ /* 0x0003e20008019000 */
[----:B------:R-:W-:Y:S01]  /*92d0*/  LOP3.LUT R9, R9, R2, RZ, 0x3c, !PT ;  /* 0x0000000209097212 */ /* 0x000fe200078e3cff */
[----:B------:R1:W-:Y:S02]  /*92e0*/  UBLKCP.S.G [UR10], [UR14], UR13 ;  /* 0x0000000a0e0073ba */ /* 0x0003e4000800020d */
[----:B-1----:R-:W-:-:S04]  /*92f0*/  NOP ;  /* 0x0000000000007918 */ /* 0x002fc80000000000 */
.L_x_171:
[----:B------:R-:W-:Y:S05]  /*9300*/  BSYNC B0 ;  /* 0x0000000000007941 */ /* 0x000fea0003800000 */
.L_x_170:
[----:B------:R-:W-:-:S03]  /*9310*/  UMOV UR6, 0xffffffff ;  /* 0xffffffff00067882 */ /* 0x000fc60000000000 */
[----:B------:R-:W-:Y:S05]  /*9320*/  BRA.DIV UR6, `(.L_x_191) ;  /* 0x0000000606e07947 */ /* 0x000fea000b800000 */
[----:B------:R-:W-:-:S13]  /*9330*/  ELECT P0, URZ, PT ;  /* 0x00000000003f782f */ /* 0x000fda0003800000 */
.L_x_220:
[----:B------:R-:W-:Y:S05]  /*9340*/  @!P0 BRA `(.L_x_107) ;  /* 0x0000000000808947 */ /* 0x000fea0003800000 */
[----:B------:R-:W-:-:S04]  /*9350*/  LOP3.LUT R16, R16, 0x2, RZ, 0xfc, !PT ;  /* 0x0000000210107812 */ /* 0x000fc800078efcff */
[----:B------:R-:W-:-:S13]  /*9360*/  ISETP.NE.AND P0, PT, R16, 0x3, PT ;  /* 0x000000031000780c */ /* 0x000fda0003f05270 */
[----:B------:R-:W-:Y:S05]  /*9370*/  @!P0 BRA `(.L_x_192) ;  /* 0x0000000000048947 */ /* 0x000fea0003800000 */
[----:B------:R-:W-:Y:S01]  /*9380*/  BPT.TRAP 0x1 ;  /* 0x000000040000795c */ /* 0x000fe20000300000 */
.L_x_192:
[----:B------:R-:W1:Y:S01]  /*9390*/  S2R R3, SR_CgaCtaId ;  /* 0x0000000000037919 */ /* 0x000e620000008800 */
[----:B------:R-:W-:Y:S02]  /*93a0*/  MOV R2, 0x400 ;  /* 0x0000040000027802 */ /* 0x000fe40000000f00 */
[----:B------:R-:W-:Y:S02]  /*93b0*/  SHF.L.U32 R5, R9, 0x1f, RZ ;  /* 0x0000001f09057819 */ /* 0x000fe400000006ff */
[----:B-1----:R-:W-:Y:S01]  /*93c0*/  LEA R7, R3, R2, 0x18 ;  /* 0x0000000203077211 */ /* 0x002fe200078ec0ff */
[----:B------:R-:W-:-:S04]  /*93d0*/  VIADD R2, R0, 0x1 ;  /* 0x0000000100027836 */ /* 0x000fc80000000000 */
[----:B------:R-:W-:Y:S01]  /*93e0*/  VIADD R3, R7, 0x30c20 ;  /* 0x00030c2007037836 */ /* 0x000fe20000000000 */
[----:B------:R-:W-:-:S04]  /*93f0*/  ISETP.NE.AND P2, PT, R2, 0x2, PT ;  /* 0x000000020200780c */ /* 0x000fc80003f45270 */
[----:B------:R-:W-:Y:S02]  /*9400*/  LEA R6, R0, R3, 0x3 ;  /* 0x0000000300067211 */ /* 0x000fe400078e18ff */
[----:B------:R-:W-:Y:S02]  /*9410*/  SEL R4, RZ, 0x1, P2 ;  /* 0x00000001ff047807 */ /* 0x000fe40001000000 */
[----:B------:R-:W1:Y:S02]  /*9420*/  SYNCS.PHASECHK.TRANS64.TRYWAIT P1, [R6+URZ], R5 ;  /* 0x00000005060075a7 */ /* 0x000e64000802017f */
[----:B------:R-:W-:Y:S02]  /*9430*/  LOP3.LUT R9, R9, R4, RZ, 0x3c, !PT ;  /* 0x0000000409097212 */ /* 0x000fe400078e3cff */
[----:B------:R-:W-:Y:S02]  /*9440*/  SEL R4, R2, RZ, P2 ;  /* 0x000000ff02047207 */ /* 0x000fe40001000000 */
[----:B------:R-:W-:-:S02]  /*9450*/  SHF.L.U32 R2, R9, 0x1f, RZ ;  /* 0x0000001f09027819 */ /* 0x000fc400000006ff */
[----:B------:R-:W-:Y:S01]  /*9460*/  LEA R3, R4, R3, 0x3 ;  /* 0x0000000304037211 */ /* 0x000fe200078e18ff */
[----:B-1----:R-:W-:Y:S06]  /*9470*/  @!P1 BRA `(.L_x_193) ;  /* 0x0000000400b09947 */ /* 0x002fec0003800000 */
.L_x_221:
[----:B------:R-:W2:Y:S02]  /*9480*/  SYNCS.PHASECHK.TRANS64.TRYWAIT P1, [R3+URZ], R2 ;  /* 0x00000002030075a7 */ /* 0x000ea4000802017f */
[----:B--2---:R-:W-:Y:S05]  /*9490*/  @!P1 BRA `(.L_x_194) ;  /* 0x0000000400bc9947 */ /* 0x004fea0003800000 */
.L_x_222:
[----:B------:R-:W-:Y:S05]  /*94a0*/  @!P0 BRA `(.L_x_195) ;  /* 0x0000000000048947 */ /* 0x000fea0003800000 */
[----:B------:R-:W-:Y:S01]  /*94b0*/  BPT.TRAP 0x1 ;  /* 0x000000040000795c */ /* 0x000fe20000300000 */
.L_x_195:
[----:B--2---:R-:W-:-:S05]  /*94c0*/  VIADD R3, R7, 0x30c40 ;  /* 0x00030c4007037836 */ /* 0x004fca0000000000 */
[----:B------:R-:W-:-:S04]  /*94d0*/  LEA R0, R0, R3, 0x3 ;  /* 0x0000000300007211 */ /* 0x000fc800078e18ff */
[----:B------:R-:W2:Y:S02]  /*94e0*/  SYNCS.PHASECHK.TRANS64.TRYWAIT P0, [R0+URZ], R5 ;  /* 0x00000005000075a7 */ /* 0x000ea4000800017f */
[----:B--2---:R-:W-:Y:S05]  /*94f0*/  @!P0 BRA `(.L_x_196) ;  /* 0x0000000400b88947 */ /* 0x004fea0003800000 */
.L_x_223:
[----:B------:R-:W-:-:S07]  /*9500*/  IMAD R3, R4, 0x8, R3 ;  /* 0x0000000804037824 */ /* 0x000fce00078e0203 */
.L_x_197:
[----:B---3--:R3:W4:Y:S02]  /*9510*/  SYNCS.PHASECHK.TRANS64.TRYWAIT P0, [R3+URZ], R2 ;  /* 0x00000002030075a7 */ /* 0x008724000800017f */
[----:B----4-:R-:W-:Y:S05]  /*9520*/  @!P0 NANOSLEEP.SYNCS 0x989680 ;  /* 0x009896800000895d */ /* 0x010fea0003900000 */
[----:B------:R-:W4:Y:S02]  /*9530*/  @!P0 SYNCS.PHASECHK.TRANS64 P0, [R3+URZ], R2 ;  /* 0x00000002030085a7 */ /* 0x000f24000800007f */
[----:B----4-:R-:W-:Y:S05]  /*9540*/  @!P0 BRA `(.L_x_197) ;  /* 0xfffffffc00f08947 */ /* 0x010fea000383ffff */
.L_x_107:
[----:B------:R-:W-:Y:S05]  /*9550*/  BSYNC B6 ;  /* 0x0000000000067941 */ /* 0x000fea0003800000 */
.L_x_104:
[----:B------:R-:W-:Y:S05]  /*9560*/  EXIT ;  /* 0x000000000000794d */ /* 0x000fea0003800000 */
.L_x_112:
[----:B------:R-:W-:Y:S01]  /*9570*/  MOV R12, RZ ;  /* 0x000000ff000c7202 */ /* 0x000fe20000000f00 */
[----:B------:R-:W-:Y:S01]  /*9580*/  IMAD.MOV.U32 R11, RZ, RZ, 0x1f ;  /* 0x0000001fff0b7424 */ /* 0x000fe200078e00ff */
[----:B------:R-:W-:-:S07]  /*9590*/  MOV R15, 0xffffffff ;  /* 0xffffffff000f7802 */ /* 0x000fce0000000f00 */
[----:B------:R-:W-:Y:S05]  /*95a0*/  WARPSYNC.COLLECTIVE R15, `(.L_x_198) ;  /* 0x000000000f087348 */ /* 0x000fea0003c00000 */
[----:B------:R1:W2:Y:S02]  /*95b0*/  SHFL.IDX P6, R14, R13, R12, R11 ;  /* 0x0000000c0d0e7389 */ /* 0x0002a400000c000b */
[----:B-12---:R-:W-:Y:S01]  /*95c0*/  ENDCOLLECTIVE ;  /* 0x000000000000791b */ /* 0x006fe20003800000 */
.L_x_198:
[----:B------:R-:W-:Y:S05]  /*95d0*/  BRA `(.L_x_199) ;  /* 0xffffff7400707947 */ /* 0x000fea000383ffff */
.L_x_114:
[----:B--2---:R2:W3:Y:S02]  /*95e0*/  SYNCS.PHASECHK.TRANS64.TRYWAIT P0, [R2+URZ+0x30c00], R7 ;  /* 0x030c0007020075a7 */ /* 0x0044e4000800017f */
[----:B---3--:R-:W-:Y:S05]  /*95f0*/  @!P0 NANOSLEEP.SYNCS 0x989680 ;  /* 0x009896800000895d */ /* 0x008fea0003900000 */
[----:B------:R-:W3:Y:S02]  /*9600*/  @!P0 SYNCS.PHASECHK.TRANS64 P0, [R2+URZ+0x30c00], R7 ;  /* 0x030c0007020085a7 */ /* 0x000ee4000800007f */
[----:B---3--:R-:W-:Y:S05]  /*9610*/  @!P0 BRA `(.L_x_114) ;  /* 0xfffffffc00f08947 */ /* 0x008fea000383ffff */
[----:B------:R-:W-:Y:S05]  /*9620*/  BRA `(.L_x_113) ;  /* 0xffffff7400907947 */ /* 0x000fea000383ffff */
.L_x_119:
[----:B-1----:R1:W3:Y:S02]  /*9630*/  SYNCS.PHASECHK.TRANS64.TRYWAIT P1, [R21+URZ+0x30c10], R20 ;  /* 0x030c1014150075a7 */ /* 0x0022e4000802017f */
[----:B---3--:R-:W-:Y:S05]  /*9640*/  @!P1 NANOSLEEP.SYNCS 0x989680 ;  /* 0x009896800000995d */ /* 0x008fea0003900000 */
[----:B------:R-:W3:Y:S02]  /*9650*/  @!P1 SYNCS.PHASECHK.TRANS64 P1, [R21+URZ+0x30c10], R20 ;  /* 0x030c1014150095a7 */ /* 0x000ee4000802007f */
[----:B---3--:R-:W-:Y:S05]  /*9660*/  @!P1 BRA `(.L_x_119) ;  /* 0xfffffffc00f09947 */ /* 0x008fea000383ffff */
[----:B------:R-:W-:Y:S05]  /*9670*/  BRA `(.L_x_118) ;  /* 0xffffff7c00cc7947 */ /* 0x000fea000383ffff */
.L_x_123:
[----:B------:R1:W1:Y:S02]  /*9680*/  SYNCS.PHASECHK.TRANS64.TRYWAIT P1, [R21+URZ+0x30c30], R20 ;  /* 0x030c3014150075a7 */ /* 0x000264000802017f */
[----:B-1----:R-:W-:Y:S05]  /*9690*/  @!P1 NANOSLEEP.SYNCS 0x989680 ;  /* 0x009896800000995d */ /* 0x002fea0003900000 */
[----:B------:R-:W1:Y:S02]  /*96a0*/  @!P1 SYNCS.PHASECHK.TRANS64 P1, [R21+URZ+0x30c30], R20 ;  /* 0x030c3014150095a7 */ /* 0x000e64000802007f */
[----:B-1----:R-:W-:Y:S05]  /*96b0*/  @!P1 BRA `(.L_x_123) ;  /* 0xfffffffc00f09947 */ /* 0x002fea000383ffff */
[----:B------:R-:W-:Y:S05]  /*96c0*/  BRA `(.L_x_122) ;  /* 0xffffff8000d07947 */ /* 0x000fea000383ffff */
.L_x_138:
[----:B------:R-:W-:Y:S01]  /*96d0*/  BSSY B0, `(.L_x_200) ;  /* 0x0000005000007945 */ /* 0x000fe20003800000 */
[----:B------:R-:W-:-:S07]  /*96e0*/  IMAD.MOV.U32 R15, RZ, RZ, -0x1 ;  /* 0xffffffffff0f7424 */ /* 0x000fce00078e00ff */
[----:B------:R-:W-:Y:S05]  /*96f0*/  WARPSYNC.COLLECTIVE R15, `(.L_x_201) ;  /* 0x000000000f087348 */ /* 0x000fea0003c00000 */
[----:B------:R-:W-:Y:S01]  /*9700*/  NOP ;  /* 0x0000000000007918 */ /* 0x000fe20000000000 */
[----:B------:R-:W-:Y:S01]  /*9710*/  ENDCOLLECTIVE ;  /* 0x000000000000791b */ /* 0x000fe20003800000 */
.L_x_201:
[----:B------:R-:W-:Y:S05]  /*9720*/  BSYNC B0 ;  /* 0x0000000000007941 */ /* 0x000fea0003800000 */
.L_x_200:
[----:B------:R-:W-:Y:S05]  /*9730*/  BRA `(.L_x_202) ;  /* 0xffffffd400c87947 */ /* 0x000fea000383ffff */
.L_x_150:
[----:B------:R-:W-:Y:S01]  /*9740*/  BSSY B0, `(.L_x_203) ;  /* 0x0000005000007945 */ /* 0x000fe20003800000 */
[----:B------:R-:W-:-:S07]  /*9750*/  MOV R15, 0xffffffff ;  /* 0xffffffff000f7802 */ /* 0x000fce0000000f00 */
[----:B------:R-:W-:Y:S05]  /*9760*/  WARPSYNC.COLLECTIVE R15, `(.L_x_204) ;  /* 0x000000000f087348 */ /* 0x000fea0003c00000 */
[----:B------:R-:W-:Y:S01]  /*9770*/  NOP ;  /* 0x0000000000007918 */ /* 0x000fe20000000000 */
[----:B------:R-:W-:Y:S01]  /*9780*/  ENDCOLLECTIVE ;  /* 0x000000000000791b */ /* 0x000fe20003800000 */
.L_x_204:
[----:B------:R-:W-:Y:S05]  /*9790*/  BSYNC B0 ;  /* 0x0000000000007941 */ /* 0x000fea0003800000 */
.L_x_203:
[----:B------:R-:W-:Y:S05]  /*97a0*/  BRA `(.L_x_205) ;  /* 0xffffffd800e07947 */ /* 0x000fea000383ffff */
.L_x_163:
[----:B------:R-:W-:Y:S01]  /*97b0*/  BSSY B0, `(.L_x_206) ;  /* 0x0000005000007945 */ /* 0x000fe20003800000 */
[----:B------:R-:W-:-:S07]  /*97c0*/  IMAD.MOV.U32 R15, RZ, RZ, -0x1 ;  /* 0xffffffffff0f7424 */ /* 0x000fce00078e00ff */
[----:B------:R-:W-:Y:S05]  /*97d0*/  WARPSYNC.COLLECTIVE R15, `(.L_x_207) ;  /* 0x000000000f087348 */ /* 0x000fea0003c00000 */
[----:B------:R-:W-:Y:S01]  /*97e0*/  NOP ;  /* 0x0000000000007918 */ /* 0x000fe20000000000 */
[----:B------:R-:W-:Y:S01]  /*97f0*/  ENDCOLLECTIVE ;  /* 0x000000000000791b */ /* 0x000fe20003800000 */
.L_x_207:
[----:B------:R-:W-:Y:S05]  /*9800*/  BSYNC B0 ;  /* 0x0000000000007941 */ /* 0x000fea0003800000 */
.L_x_206:
[----:B------:R-:W-:Y:S05]  /*9810*/  BRA `(.L_x_208) ;  /* 0xffffffdc00fc7947 */ /* 0x000fea000383ffff */
.L_x_172:
[----:B-1----:R1:W2:Y:S02]  /*9820*/  SYNCS.PHASECHK.TRANS64.TRYWAIT P1, [R11+URZ+0x30c20], R0 ;  /* 0x030c20000b0075a7 */ /* 0x0022a4000802017f */
[----:B--2---:R-:W-:Y:S05]  /*9830*/  @!P1 NANOSLEEP.SYNCS 0x989680 ;  /* 0x009896800000995d */ /* 0x004fea0003900000 */
[----:B------:R-:W2:Y:S02]  /*9840*/  @!P1 SYNCS.PHASECHK.TRANS64 P1, [R11+URZ+0x30c20], R0 ;  /* 0x030c20000b0095a7 */ /* 0x000ea4000802007f */
[----:B--2---:R-:W-:Y:S05]  /*9850*/  @!P1 BRA `(.L_x_172) ;  /* 0xfffffffc00f09947 */ /* 0x004fea000383ffff */
[----:B------:R-:W-:Y:S05]  /*9860*/  BRA `(.L_x_209) ;  /* 0xffffffe400d47947 */ /* 0x000fea000383ffff */
.L_x_176:
[----:B-1----:R1:W2:Y:S02]  /*9870*/  SYNCS.PHASECHK.TRANS64.TRYWAIT P1, [R11+URZ+0x30c40], R21 ;  /* 0x030c40150b0075a7 */ /* 0x0022a4000802017f */
[----:B--2---:R-:W-:Y:S05]  /*9880*/  @!P1 NANOSLEEP.SYNCS 0x989680 ;  /* 0x009896800000995d */ /* 0x004fea0003900000 */
[----:B------:R-:W2:Y:S02]  /*9890*/  @!P1 SYNCS.PHASECHK.TRANS64 P1, [R11+URZ+0x30c40], R21 ;  /* 0x030c40150b0095a7 */ /* 0x000ea4000802007f */
[----:B--2---:R-:W-:Y:S05]  /*98a0*/  @!P1 BRA `(.L_x_176) ;  /* 0xfffffffc00f09947 */ /* 0x004fea000383ffff */
[----:B------:R-:W-:Y:S05]  /*98b0*/  BRA `(.L_x_210) ;  /* 0xffffffe800f47947 */ /* 0x000fea000383ffff */
.L_x_178:
[----:B--2---:R2:W3:Y:S02]  /*98c0*/  SYNCS.PHASECHK.TRANS64.TRYWAIT P1, [R11+URZ+0x30c28], R21 ;  /* 0x030c28150b0075a7 */ /* 0x0044e4000802017f */
[----:B---3--:R-:W-:Y:S05]  /*98d0*/  @!P1 NANOSLEEP.SYNCS 0x989680 ;  /* 0x009896800000995d */ /* 0x008fea0003900000 */
[----:B------:R-:W3:Y:S02]  /*98e0*/  @!P1 SYNCS.PHASECHK.TRANS64 P1, [R11+URZ+0x30c28], R21 ;  /* 0x030c28150b0095a7 */ /* 0x000ee4000802007f */
[----:B---3--:R-:W-:Y:S05]  /*98f0*/  @!P1 BRA `(.L_x_178) ;  /* 0xfffffffc00f09947 */ /* 0x008fea000383ffff */
[----:B------:R-:W-:Y:S05]  /*9900*/  BRA `(.L_x_211) ;  /* 0xffffffec006c7947 */ /* 0x000fea000383ffff */
.L_x_180:
[----:B---3--:R3:W4:Y:S02]  /*9910*/  SYNCS.PHASECHK.TRANS64.TRYWAIT P1, [R11+URZ+0x30c48], R21 ;  /* 0x030c48150b0075a7 */ /* 0x008724000802017f */
[----:B----4-:R-:W-:Y:S05]  /*9920*/  @!P1 NANOSLEEP.SYNCS 0x989680 ;  /* 0x009896800000995d */ /* 0x010fea0003900000 */
[----:B------:R-:W4:Y:S02]  /*9930*/  @!P1 SYNCS.PHASECHK.TRANS64 P1, [R11+URZ+0x30c48], R21 ;  /* 0x030c48150b0095a7 */ /* 0x000f24000802007f */
[----:B----4-:R-:W-:Y:S05]  /*9940*/  @!P1 BRA `(.L_x_180) ;  /* 0xfffffffc00f09947 */ /* 0x010fea000383ffff */
[----:B------:R-:W-:Y:S05]  /*9950*/  BRA `(.L_x_212) ;  /* 0xffffffec00c07947 */ /* 0x000fea000383ffff */
.L_x_182:
[----:B------:R-:W-:-:S07]  /*9960*/  SHF.L.U32 R4, R9, 0x1f, RZ ;  /* 0x0000001f09047819 */ /* 0x000fce00000006ff */
.L_x_213:
[----:B-1----:R1:W2:Y:S02]  /*9970*/  SYNCS.PHASECHK.TRANS64.TRYWAIT P1, [R11+URZ+0x30c20], R4 ;  /* 0x030c20040b0075a7 */ /* 0x0022a4000802017f */
[----:B--2---:R-:W-:Y:S05]  /*9980*/  @!P1 NANOSLEEP.SYNCS 0x989680 ;  /* 0x009896800000995d */ /* 0x004fea0003900000 */
[----:B------:R-:W2:Y:S02]  /*9990*/  @!P1 SYNCS.PHASECHK.TRANS64 P1, [R11+URZ+0x30c20], R4 ;  /* 0x030c20040b0095a7 */ /* 0x000ea4000802007f */
[----:B--2---:R-:W-:Y:S05]  /*99a0*/  @!P1 BRA `(.L_x_213) ;  /* 0xfffffffc00f09947 */ /* 0x004fea000383ffff */
[----:B------:R-:W-:Y:S05]  /*99b0*/  BRA `(.L_x_214) ;  /* 0xfffffff0002c7947 */ /* 0x000fea000383ffff */
.L_x_185:
[----:B---3--:R3:W4:Y:S02]  /*99c0*/  SYNCS.PHASECHK.TRANS64.TRYWAIT P1, [R11+URZ+0x30c40], R12 ;  /* 0x030c400c0b0075a7 */ /* 0x008724000802017f */
[----:B----4-:R-:W-:Y:S05]  /*99d0*/  @!P1 NANOSLEEP.SYNCS 0x989680 ;  /* 0x009896800000995d */ /* 0x010fea0003900000 */
[----:B------:R-:W4:Y:S02]  /*99e0*/  @!P1 SYNCS.PHASECHK.TRANS64 P1, [R11+URZ+0x30c40], R12 ;  /* 0x030c400c0b0095a7 */ /* 0x000f24000802007f */
[----:B----4-:R-:W-:Y:S05]  /*99f0*/  @!P1 BRA `(.L_x_185) ;  /* 0xfffffffc00f09947 */ /* 0x010fea000383ffff */
[----:B------:R-:W-:Y:S05]  /*9a00*/  BRA `(.L_x_215) ;  /* 0xfffffff0009c7947 */ /* 0x000fea000383ffff */
.L_x_187:
[----:B-1----:R1:W2:Y:S02]  /*9a10*/  SYNCS.PHASECHK.TRANS64.TRYWAIT P1, [R11+URZ+0x30c28], R12 ;  /* 0x030c280c0b0075a7 */ /* 0x0022a4000802017f */
[----:B--2---:R-:W-:Y:S05]  /*9a20*/  @!P1 NANOSLEEP.SYNCS 0x989680 ;  /* 0x009896800000995d */ /* 0x004fea0003900000 */
[----:B------:R-:W2:Y:S02]  /*9a30*/  @!P1 SYNCS.PHASECHK.TRANS64 P1, [R11+URZ+0x30c28], R12 ;  /* 0x030c280c0b0095a7 */ /* 0x000ea4000802007f */
[----:B--2---:R-:W-:Y:S05]  /*9a40*/  @!P1 BRA `(.L_x_187) ;  /* 0xfffffffc00f09947 */ /* 0x004fea000383ffff */
[----:B------:R-:W-:Y:S05]  /*9a50*/  BRA `(.L_x_216) ;  /* 0xfffffff400087947 */ /* 0x000fea000383ffff */
.L_x_189:
[----:B----4-:R4:W1:Y:S02]  /*9a60*/  SYNCS.PHASECHK.TRANS64.TRYWAIT P0, [R13+URZ+0x30c40], R2 ;  /* 0x030c40020d0075a7 */ /* 0x010864000800017f */
[----:B-1----:R-:W-:Y:S05]  /*9a70*/  @!P0 NANOSLEEP.SYNCS 0x989680 ;  /* 0x009896800000895d */ /* 0x002fea0003900000 */
[----:B------:R-:W1:Y:S02]  /*9a80*/  @!P0 SYNCS.PHASECHK.TRANS64 P0, [R13+URZ+0x30c40], R2 ;  /* 0x030c40020d0085a7 */ /* 0x000e64000800007f */
[----:B-1----:R-:W-:Y:S05]  /*9a90*/  @!P0 BRA `(.L_x_189) ;  /* 0xfffffffc00f08947 */ /* 0x002fea000383ffff */
[----:B------:R-:W-:Y:S05]  /*9aa0*/  BRA `(.L_x_217) ;  /* 0xfffffff400747947 */ /* 0x000fea000383ffff */
.L_x_191:
[----:B------:R-:W-:Y:S01]  /*9ab0*/  BSSY B0, `(.L_x_218) ;  /* 0x0000006000007945 */ /* 0x000fe20003800000 */
[----:B------:R-:W-:-:S07]  /*9ac0*/  MOV R15, 0xffffffff ;  /* 0xffffffff000f7802 */ /* 0x000fce0000000f00 */
[----:B------:R-:W-:Y:S05]  /*9ad0*/  WARPSYNC.COLLECTIVE R15, `(.L_x_219) ;  /* 0x000000000f0c7348 */ /* 0x000fea0003c00000 */
[----:B------:R-:W-:Y:S02]  /*9ae0*/  ELECT P6, UR62, PT ;  /* 0x00000000003e782f */ /* 0x000fe400038c0000 */
[----:B------:R-:W-:Y:S01]  /*9af0*/  MOV R14, UR62 ;  /* 0x0000003e000e7c02 */ /* 0x000fe20008000f00 */
[----:B------:R-:W-:Y:S10]  /*9b00*/  ENDCOLLECTIVE ;  /* 0x000000000000791b */ /* 0x000ff40003800000 */
.L_x_219:
[----:B------:R-:W-:Y:S05]  /*9b10*/  BSYNC B0 ;  /* 0x0000000000007941 */ /* 0x000fea0003800000 */
.L_x_218:
[----:B------:R-:W-:Y:S01]  /*9b20*/  PLOP3.LUT P0, PT, P6, PT, PT, 0x80, 0x0 ;  /* 0x000000000000781c */ /* 0x000fe2000370f070 */
[----:B------:R-:W-:-:S12]  /*9b30*/  BRA `(.L_x_220) ;  /* 0xfffffff800007947 */ /* 0x000fd8000383ffff */
.L_x_193:
[----:B-1----:R1:W2:Y:S02]  /*9b40*/  SYNCS.PHASECHK.TRANS64.TRYWAIT P1, [R6+URZ], R5 ;  /* 0x00000005060075a7 */ /* 0x0022a4000802017f */
[----:B--2---:R-:W-:Y:S05]  /*9b50*/  @!P1 NANOSLEEP.SYNCS 0x989680 ;  /* 0x009896800000995d */ /* 0x004fea0003900000 */
[----:B------:R-:W2:Y:S02]  /*9b60*/  @!P1 SYNCS.PHASECHK.TRANS64 P1, [R6+URZ], R5 ;  /* 0x00000005060095a7 */ /* 0x000ea4000802007f */
[----:B--2---:R-:W-:Y:S05]  /*9b70*/  @!P1 BRA `(.L_x_193) ;  /* 0xfffffffc00f09947 */ /* 0x004fea000383ffff */
[----:B------:R-:W-:Y:S05]  /*9b80*/  BRA `(.L_x_221) ;  /* 0xfffffff8003c7947 */ /* 0x000fea000383ffff */
.L_x_194:
[----:B--2---:R2:W3:Y:S02]  /*9b90*/  SYNCS.PHASECHK.TRANS64.TRYWAIT P1, [R3+URZ], R2 ;  /* 0x00000002030075a7 */ /* 0x0044e4000802017f */
[----:B---3--:R-:W-:Y:S05]  /*9ba0*/  @!P1 NANOSLEEP.SYNCS 0x989680 ;  /* 0x009896800000995d */ /* 0x008fea0003900000 */
[----:B------:R-:W3:Y:S02]  /*9bb0*/  @!P1 SYNCS.PHASECHK.TRANS64 P1, [R3+URZ], R2 ;  /* 0x00000002030095a7 */ /* 0x000ee4000802007f */
[----:B---3--:R-:W-:Y:S05]  /*9bc0*/  @!P1 BRA `(.L_x_194) ;  /* 0xfffffffc00f09947 */ /* 0x008fea000383ffff */
[----:B------:R-:W-:Y:S05]  /*9bd0*/  BRA `(.L_x_222) ;  /* 0xfffffff800307947 */ /* 0x000fea000383ffff */
.L_x_196:
[----:B--2---:R2:W3:Y:S02]  /*9be0*/  SYNCS.PHASECHK.TRANS64.TRYWAIT P0, [R0+URZ], R5 ;  /* 0x00000005000075a7 */ /* 0x0044e4000800017f */
[----:B---3--:R-:W-:Y:S05]  /*9bf0*/  @!P0 NANOSLEEP.SYNCS 0x989680 ;  /* 0x009896800000895d */ /* 0x008fea0003900000 */
[----:B------:R-:W3:Y:S02]  /*9c00*/  @!P0 SYNCS.PHASECHK.TRANS64 P0, [R0+URZ], R5 ;  /* 0x00000005000085a7 */ /* 0x000ee4000800007f */
[----:B---3--:R-:W-:Y:S05]  /*9c10*/  @!P0 BRA `(.L_x_196) ;  /* 0xfffffffc00f08947 */ /* 0x008fea000383ffff */
[----:B------:R-:W-:Y:S05]  /*9c20*/  BRA `(.L_x_223) ;  /* 0xfffffff800347947 */ /* 0x000fea000383ffff */
.L_x_224:
        /* <DEDUP_REMOVED lines=13> */
.L_x_7375:


//--------------------- .text._ZN7cutlass13device_kernelIN5flash11enable_sm90INS1_16FlashAttnBwdSm90INS1_25CollectiveMainloopBwdSm90ILi2ELi2ELi2EN4cute5tupleIJNS5_1CILi1EEES8_S8_EEENS6_IJNS7_ILi128EEESA_NS7_ILi64EEEEEENS_10bfloat16_tEfNS_4arch4Sm90ELb0ELb0ELb1ELb0ELb0ELb1ELb0ELb0ELi2ELi1ELi2ELi2ELb0EEENS1_24CollectiveEpilogueBwdGQAISC_fSF_Li256ELb0ELb0EEENS1_19SingleTileSchedulerILb0ELb0ELb0ELi128EEEEEEEEEvNT_6ParamsE --------------------------
	.section	.text._ZN7cutlass13device_kernelIN5flash11enable_sm90INS1_16FlashAttnBwdSm90INS1_25CollectiveMainloopBwdSm90ILi2ELi2ELi2EN4cute5tupleIJNS5_1CILi1EEES8_S8_EEENS6_IJNS7_ILi128EEESA_NS7_ILi64EEEEEENS_10bfloat16_tEfNS_4arch4Sm90ELb0ELb0ELb1ELb0ELb0ELb1ELb0ELb0ELi2ELi1ELi2ELi2ELb0EEENS1_24CollectiveEpilogueBwdGQAISC_fSF_Li256ELb0ELb0EEENS1_19SingleTileSchedulerILb0ELb0ELb0ELi128EEEEEEEEEvNT_6ParamsE,"ax",@progbits
	.align	128
.text._ZN7cutlass13device_kernelIN5flash11enable_sm90INS1_16FlashAttnBwdSm90INS1_25CollectiveMainloopBwdSm90ILi2ELi2ELi2EN4cute5tupleIJNS5_1CILi1EEES8_S8_EEENS6_IJNS7_ILi128EEESA_NS7_ILi64EEEEEENS_10bfloat16_tEfNS_4arch4Sm90ELb0ELb0ELb1ELb0ELb0ELb1ELb0ELb0ELi2ELi1ELi2ELi2ELb0EEENS1_24CollectiveEpilogueBwdGQAISC_fSF_Li256ELb0ELb0EEENS1_19SingleTileSchedulerILb0ELb0ELb0ELi128EEEEEEEEEvNT_6ParamsE:
        .type           _ZN7cutlass13device_kernelIN5flash11enable_sm90INS1_16FlashAttnBwdSm90INS1_25CollectiveMainloopBwdSm90ILi2ELi2ELi2EN4cute5tupleIJNS5_1CILi1EEES8_S8_EEENS6_IJNS7_ILi128EEESA_NS7_ILi64EEEEEENS_10bfloat16_tEfNS_4arch4Sm90ELb0ELb0ELb1ELb0ELb0ELb1ELb0ELb0ELi2ELi1ELi2ELi2ELb0EEENS1_24CollectiveEpilogueBwdGQAISC_fSF_Li256ELb0ELb0EEENS1_19SingleTileSchedulerILb0ELb0ELb0ELi128EEEEEEEEEvNT_6ParamsE,@function
        .size           _ZN7cutlass13device_kernelIN5flash11enable_sm90INS1_16FlashAttnBwdSm90INS1_25CollectiveMainloopBwdSm90ILi2ELi2ELi2EN4cute5tupleIJNS5_1CILi1EEES8_S8_EEENS6_IJNS7_ILi128EEESA_NS7_ILi64EEEEEENS_10bfloat16_tEfNS_4arch4Sm90ELb0ELb0ELb1ELb0ELb0ELb1ELb0ELb0ELi2ELi1ELi2ELi2ELb0EEENS1_24CollectiveEpilogueBwdGQAISC_fSF_Li256ELb0ELb0EEENS1_19SingleTileSchedulerILb0ELb0ELb0ELi128EEEEEEEEEvNT_6ParamsE,(.L_x_7376 - _ZN7cutlass13device_kernelIN5flash11enable_sm90INS1_16FlashAttnBwdSm90INS1_25CollectiveMainloopBwdSm90ILi2ELi2ELi2EN4cute5tupleIJNS5_1CILi1EEES8_S8_EEENS6_IJNS7_ILi128EEESA_NS7_ILi64EEEEEENS_10bfloat16_tEfNS_4arch4Sm90ELb0ELb0ELb1ELb0ELb0ELb1ELb0ELb0ELi2ELi1ELi2ELi2ELb0EEENS1_24CollectiveEpilogueBwdGQAISC_fSF_Li256ELb0ELb0EEENS1_19SingleTileSchedulerILb0ELb0ELb0ELi128EEEEEEEEEvNT_6ParamsE)
        .other          _ZN7cutlass13device_kernelIN5flash11enable_sm90INS1_16FlashAttnBwdSm90INS1_25CollectiveMainloopBwdSm90ILi2ELi2ELi2EN4cute5tupleIJNS5_1CILi1EEES8_S8_EEENS6_IJNS7_ILi128EEESA_NS7_ILi64EEEEEENS_10bfloat16_tEfNS_4arch4Sm90ELb0ELb0ELb1ELb0ELb0ELb1ELb0ELb0ELi2ELi1ELi2ELi2ELb0EEENS1_24CollectiveEpilogueBwdGQAISC_fSF_Li256ELb0ELb0EEENS1_19SingleTileSchedulerILb0ELb0ELb0ELi128EEEEEEEEEvNT_6ParamsE,@"STO_CUDA_ENTRY STV_DEFAULT"
_ZN7cutlass13device_kernelIN5flash11enable_sm90INS1_16FlashAttnBwdSm90INS1_25CollectiveMainloopBwdSm90ILi2ELi2ELi2EN4cute5tupleIJNS5_1CILi1EEES8_S8_EEENS6_IJNS7_ILi128EEESA_NS7_ILi64EEEEEENS_10bfloat16_tEfNS_4arch4Sm90ELb0ELb0ELb1ELb0ELb0ELb1ELb0ELb0ELi2ELi1ELi2ELi2ELb0EEENS1_24CollectiveEpilogueBwdGQAISC_fSF_Li256ELb0ELb0EEENS1_19SingleTileSchedulerILb0ELb0ELb0ELi128EEEEEEEEEvNT_6ParamsE:
        /* <DEDUP_REMOVED lines=14> */
[----:B------:R-:W-:-:S02]  /*00e0*/  UIADD3.X UR7, URZ, UR5, URZ, UP0, !UPT ;  /* 0x000000053f077290 */ /* 0x000fc400087fe43f */
[----:B------:R-:W-:Y:S02]  /*00f0*/  UIADD3.X UR9, URZ, UR5, URZ, UP1, !UPT ;  /* 0x000000053f097290 */ /* 0x000fe40008ffe43f */
[----:B------:R-:W-:Y:S02]  /*0100*/  UIADD3.X UR11, URZ, UR5, URZ, UP2, !UPT ;  /* 0x000000053f0b7290 */ /* 0x000fe400097fe43f */
[----:B------:R-:W-:-:S03]  /*0110*/  UIADD3.X UR5, URZ, UR5, URZ, UP3, !UPT ;  /* 0x000000053f057290 */ /* 0x000fc60009ffe43f */
[----:B------:R1:W-:Y:S02]  /*0120*/  UTMACCTL.PF [UR6] ;  /* 0x00000000060079b9 */ /* 0x0003e40008040000 */
[----:B------:R1:W-:Y:S02]  /*0130*/  UTMACCTL.PF [UR8] ;  /* 0x00000000080079b9 */ /* 0x0003e40008040000 */
[----:B------:R1:W-:Y:S02]  /*0140*/  UTMACCTL.PF [UR10] ;  /* 0x000000000a0079b9 */ /* 0x0003e40008040000 */
[----:B------:R1:W-:Y:S02]  /*0150*/  UTMACCTL.PF [UR4] ;  /* 0x00000000040079b9 */ /* 0x0003e40008040000 */
[----:B-1----:R-:W-:Y:S01]  /*0160*/  NOP ;  /* 0x0000000000007918 */ /* 0x002fe20000000000 */
.L_x_226:
[----:B------:R-:W-:Y:S05]  /*0170*/  BSYNC B0 ;  /* 0x0000000000007941 */ /* 0x000fea0003800000 */
.L_x_225:
        /* <DEDUP_REMOVED lines=34> */
.L_x_227:
        /* <DEDUP_REMOVED lines=22> */
.L_x_228:
[----:B---3--:R-:W-:Y:S01]  /*0500*/  ISETP.NE.AND P0, PT, R2, RZ, PT ;  /* 0x000000ff0200720c */ /* 0x008fe20003f05270 */
[----:B------:R-:W-:Y:S01]  /*0510*/  IMAD.MOV.U32 R16, RZ, RZ, 0x1 ;  /* 0x00000001ff107424 */ /* 0x000fe200078e00ff */
[----:B------:R-:W-:Y:S01]  /*0520*/  NOP ;  /* 0x0000000000007918 */ /* 0x000fe20000000000 */
[----:B------:R-:W-:Y:S03]  /*0530*/  BSSY B6, `(.L_x_229) ;  /* 0x0000851000067945 */ /* 0x000fe60003800000 */
[----:B------:R-:W-:Y:S01]  /*0540*/  SEL R16, R16, 0x2, !P0 ;  /* 0x0000000210107807 */ /* 0x000fe20004000000 */
[----:B-12-4-:R-:W-:Y:S06]  /*0550*/  BAR.SYNC.DEFER_BLOCKING 0x0 ;  /* 0x0000000000007b1d */ /* 0x016fec0000010000 */
[----:B------:R-:W-:Y:S05]  /*0560*/  @!P0 BRA `(.L_x_230) ;  /* 0x0000006000288947 */ /* 0x000fea0003800000 */
.L_x_231:
        /* <DEDUP_REMOVED lines=13> */
[----:B----4-:R-:W-:Y:S05]  /*0640*/  @!P0 BRA `(.L_x_232) ;  /* 0x0000008000fc8947 */ /* 0x010fea0003800000 */
        /* <DEDUP_REMOVED lines=21> */
.L_x_234:
        /* <DEDUP_REMOVED lines=15> */
.L_x_233:
        /* <DEDUP_REMOVED lines=22> */
.L_x_236:
        /* <DEDUP_REMOVED lines=15> */
.L_x_235:
[----:B------:R-:W-:Y:S01]  /*0ae0*/  SHF.R.S32.HI R3, RZ, 0x1f, R18 ;  /* 0x0000001fff037819 */ /* 0x000fe20000011412 */
[----:B------:R-:W-:-:S03]  /*0af0*/  UMOV UR4, 0xffffffff ;  /* 0xffffffff00047882 */ /* 0x000fc60000000000 */
[----:B------:R-:W-:-:S04]  /*0b00*/  LEA.HI R0, R3, R18, RZ, 0x7 ;  /* 0x0000001203007211 */ /* 0x000fc800078f38ff */
[----:B------:R-:W-:Y:S01]  /*0b10*/  SHF.R.S32.HI R13, RZ, 0x7, R0 ;  /* 0x00000007ff0d7819 */ /* 0x000fe20000011400 */
[----:B------:R-:W-:Y:S06]  /*0b20*/  BRA.DIV UR4, `(.L_x_237) ;  /* 0x0000007e04cc7947 */ /* 0x000fec000b800000 */
[----:B------:R1:W2:Y:S02]  /*0b30*/  SHFL.IDX PT, R14, R13, RZ, 0x1f ;  /* 0x00001fff0d0e7589 */ /* 0x0002a400000e0000 */
.L_x_306:
[----:B------:R-:W-:Y:S02]  /*0b40*/  SHF.L.U32 R9, RZ, 0x1f, RZ ;  /* 0x0000001fff097819 */ /* 0x000fe400000006ff */
[----:B--2---:R-:W-:Y:S02]  /*0b50*/  LEA.HI R4, R14, R14, RZ, 0x1 ;  /* 0x0000000e0e047211 */ /* 0x004fe400078f08ff */
[----:B------:R-:W2:Y:S01]  /*0b60*/  SYNCS.PHASECHK.TRANS64.TRYWAIT P0, [R2+URZ+0x30c00], R9 ;  /* 0x030c0009020075a7 */ /* 0x000ea2000800017f */
[----:B------:R-:W-:Y:S02]  /*0b70*/  LOP3.LUT R7, R0, 0xffffff80, RZ, 0xc0, !PT ;  /* 0xffffff8000077812 */ /* 0x000fe400078ec0ff */
[----:B------:R-:W-:-:S04]  /*0b80*/  LOP3.LUT R5, R4, 0xffffe, RZ, 0xc0, !PT ;  /* 0x000ffffe04057812 */ /* 0x000fc800078ec0ff */
[----:B------:R-:W-:Y:S01]  /*0b90*/  IADD3 R12, R14, -R5, RZ ;  /* 0x800000050e0c7210 */ /* 0x000fe20007ffe0ff */
[----:B--2---:R-:W-:Y:S06]  /*0ba0*/  @P0 BRA `(.L_x_238) ;  /* 0x0000000000080947 */ /* 0x004fec0003800000 */
[----:B------:R-:W2:Y:S02]  /*0bb0*/  SYNCS.PHASECHK.TRANS64.TRYWAIT P0, [R2+URZ+0x30c00], R9 ;  /* 0x030c0009020075a7 */ /* 0x000ea4000800017f */
[----:B--2---:R-:W-:Y:S05]  /*0bc0*/  @!P0 BRA `(.L_x_239) ;  /* 0x0000007c00c08947 */ /* 0x004fea0003800000 */
.L_x_238:
[----:B------:R-:W3:Y:S01]  /*0bd0*/  LDC R14, c[0x0][0x280] ;  /* 0x0000a000ff0e7b82 */ /* 0x000ee20000000800 */
[----:B------:R-:W-:Y:S01]  /*0be0*/  IMAD.IADD R0, R18, 0x1, -R7 ;  /* 0x0000000112007824 */ /* 0x000fe200078e0a07 */
[----:B------:R-:W-:Y:S02]  /*0bf0*/  CS2R R136, SRZ ;  /* 0x0000000000887805 */ /* 0x000fe4000001ff00 */
[----:B------:R-:W-:Y:S02]  /*0c00*/  CS2R R168, SRZ ;  /* 0x0000000000a87805 */ /* 0x000fe4000001ff00 */
[----:B------:R-:W-:Y:S01]  /*0c10*/  CS2R R170, SRZ ;  /* 0x0000000000aa7805 */ /* 0x000fe2000001ff00 */
[----:B------:R-:W-:Y:S01]  /*0c20*/  IMAD R11, R13, 0x400, R0 ;  /* 0x000004000d0b7824 */ /* 0x000fe200078e0200 */
[----:B------:R-:W-:Y:S02]  /*0c30*/  CS2R R172, SRZ ;  /* 0x0000000000ac7805 */ /* 0x000fe4000001ff00 */
[----:B------:R-:W-:-:S02]  /*0c40*/  CS2R R174, SRZ ;  /* 0x0000000000ae7805 */ /* 0x000fc4000001ff00 */
[----:B------:R-:W-:Y:S02]  /*0c50*/  CS2R R176, SRZ ;  /* 0x0000000000b07805 */ /* 0x000fe4000001ff00 */
[----:B------:R-:W-:Y:S02]  /*0c60*/  CS2R R178, SRZ ;  /* 0x0000000000b27805 */ /* 0x000fe4000001ff00 */
[----:B------:R-:W-:Y:S02]  /*0c70*/  SHF.L.U32 R11, R11, 0x2, RZ ;  /* 0x000000020b0b7819 */ /* 0x000fe400000006ff */
        /* <DEDUP_REMOVED lines=13> */
[----:B---3--:R-:W-:Y:S02]  /*0d50*/  ISETP.GE.AND P0, PT, R14, 0x1, PT ;  /* 0x000000010e00780c */ /* 0x008fe40003f06270 */
        /* <DEDUP_REMOVED lines=11> */
[----:B------:R-:W-:Y:S01]  /*0e10*/  CS2R R166, SRZ ;  /* 0x0000000000a67805 */ /* 0x000fe2000001ff00 */
[----:B------:R-:W-:Y:S01]  /*0e20*/  IMAD R11, R11, 0x4, R2 ;  /* 0x000000040b0b7824 */ /* 0x000fe200078e0202 */
[----:B------:R-:W-:Y:S06]  /*0e30*/  @!P0 BRA `(.L_x_240) ;  /* 0x0000004c00ac8947 */ /* 0x000fec0003800000 */
[CC--:B------:R-:W-:Y:S01]  /*0e40*/  LEA.HI R5, R3.reuse, R18.reuse, RZ, 0x5 ;  /* 0x0000001203057211 */ /* 0x0c0fe200078f28ff */
[----:B------:R-:W-:Y:S01]  /*0e50*/  IMAD.SHL.U32 R4, R18, 0x40, RZ ;  /* 0x0000004012047824 */ /* 0x000fe200078e00ff */
[CC--:B------:R-:W-:Y:S01]  /*0e60*/  LEA.HI R8, R3.reuse, R18.reuse, RZ, 0x4 ;  /* 0x0000001203087211 */ /* 0x0c0fe200078f20ff */
[----:B------:R-:W3:Y:S01]  /*0e70*/  S2R R20, SR_CTAID.X ;  /* 0x0000000000147919 */ /* 0x000ee20000002500 */
[CC--:B------:R-:W-:Y:S01]  /*0e80*/  LEA.HI R6, R3.reuse, R18.reuse, RZ, 0x2 ;  /* 0x0000001203067211 */ /* 0x0c0fe200078f10ff */
[----:B------:R-:W3:Y:S01]  /*0e90*/  LDC R25, c[0x0][0x290] ;  /* 0x0000a400ff197b82 */ /* 0x000ee20000000800 */
[----:B------:R-:W-:Y:S02]  /*0ea0*/  LEA.HI R15, R3, R18, RZ, 0x3 ;  /* 0x00000012030f7211 */ /* 0x000fe400078f18ff */
[----:B------:R-:W-:Y:S02]  /*0eb0*/  CS2R R198, SRZ ;  /* 0x0000000000c67805 */ /* 0x000fe4000001ff00 */
[----:B------:R-:W-:-:S02]  /*0ec0*/  LOP3.LUT R3, R5, 0xffffffe0, RZ, 0xc0, !PT ;  /* 0xffffffe005037812 */ /* 0x000fc400078ec0ff */
[----:B------:R-:W-:Y:S02]  /*0ed0*/  CS2R R196, SRZ ;  /* 0x0000000000c47805 */ /* 0x000fe4000001ff00 */
[----:B------:R-:W-:Y:S02]  /*0ee0*/  SHF.R.S32.HI R5, RZ, 0x5, R5 ;  /* 0x00000005ff057819 */ /* 0x000fe40000011405 */
[----:B------:R-:W-:Y:S02]  /*0ef0*/  CS2R R194, SRZ ;  /* 0x0000000000c27805 */ /* 0x000fe4000001ff00 */
[----:B--2---:R-:W-:Y:S02]  /*0f00*/  SHF.R.S32.HI R9, RZ, 0x4, R8 ;  /* 0x00000004ff097819 */ /* 0x004fe40000011408 */
[----:B------:R-:W-:Y:S02]  /*0f10*/  CS2R R192, SRZ ;  /* 0x0000000000c07805 */ /* 0x000fe4000001ff00 */
[----:B------:R-:W-:Y:S01]  /*0f20*/  LOP3.LUT R7, R6, 0xfffffffc, RZ, 0xc0, !PT ;  /* 0xfffffffc06077812 */ /* 0x000fe200078ec0ff */
[----:B------:R-:W-:Y:S01]  /*0f30*/  IMAD.SHL.U32 R5, R5, 0x10, RZ ;  /* 0x0000001005057824 */ /* 0x000fe200078e00ff */
[----:B------:R-:W-:-:S02]  /*0f40*/  IADD3 R14, R14, 0x7f, RZ ;  /* 0x0000007f0e0e7810 */ /* 0x000fc40007ffe0ff */
[----:B------:R-:W-:Y:S02]  /*0f50*/  CS2R R190, SRZ ;  /* 0x0000000000be7805 */ /* 0x000fe4000001ff00 */
[----:B------:R-:W-:Y:S01]  /*0f60*/  LEA.HI R8, R8, R9, RZ, 0x1 ;  /* 0x0000000908087211 */ /* 0x000fe200078f08ff */
[----:B------:R-:W-:Y:S01]  /*0f70*/  IMAD.IADD R10, R18, 0x1, -R7 ;  /* 0x00000001120a7824 */ /* 0x000fe200078e0a07 */
[----:B------:R-:W-:Y:S02]  /*0f80*/  LOP3.LUT R4, R4, 0x1c0, RZ, 0xc0, !PT ;  /* 0x000001c004047812 */ /* 0x000fe400078ec0ff */
[----:B------:R-:W-:Y:S02]  /*0f90*/  CS2R R188, SRZ ;  /* 0x0000000000bc7805 */ /* 0x000fe4000001ff00 */
[----:B------:R-:W-:Y:S02]  /*0fa0*/  SHF.R.S32.HI R17, RZ, 0x1f, R14 ;  /* 0x0000001fff117819 */ /* 0x000fe4000001140e */
[----:B------:R-:W-:-:S02]  /*0fb0*/  CS2R R186, SRZ ;  /* 0x0000000000ba7805 */ /* 0x000fc4000001ff00 */
[----:B------:R-:W-:Y:S02]  /*0fc0*/  IADD3 R3, R18, -R3, RZ ;  /* 0x8000000312037210 */ /* 0x000fe40007ffe0ff */
[----:B------:R-:W-:Y:S02]  /*0fd0*/  CS2R R184, SRZ ;  /* 0x0000000000b87805 */ /* 0x000fe4000001ff00 */
[----:B------:R-:W-:Y:S02]  /*0fe0*/  LOP3.LUT R8, R8, 0x7ffffe, RZ, 0xc0, !PT ;  /* 0x007ffffe08087812 */ /* 0x000fe400078ec0ff */
[----:B------:R-:W-:Y:S02]  /*0ff0*/  CS2R R182, SRZ ;  /* 0x0000000000b67805 */ /* 0x000fe4000001ff00 */
[----:B------:R-:W-:Y:S02]  /*1000*/  LOP3.LUT R18, R4, 0x30, R5, 0xf8, !PT ;  /* 0x0000003004127812 */ /* 0x000fe400078ef805 */
[----:B------:R-:W-:-:S02]  /*1010*/  CS2R R180, SRZ ;  /* 0x0000000000b47805 */ /* 0x000fc4000001ff00 */
[----:B------:R-:W-:Y:S02]  /*1020*/  LEA.HI R5, R13, R13, RZ, 0x1 ;  /* 0x0000000d0d057211 */ /* 0x000fe400078f08ff */
[----:B------:R-:W-:Y:S02]  /*1030*/  CS2R R178, SRZ ;  /* 0x0000000000b27805 */ /* 0x000fe4000001ff00 */
[----:B------:R-:W-:Y:S01]  /*1040*/  LEA.HI R23, R17, R14, RZ, 0x7 ;  /* 0x0000000e11177211 */ /* 0x000fe200078f38ff */
[----:B------:R-:W-:Y:S01]  /*1050*/  IMAD.IADD R14, R9, 0x1, -R8 ;  /* 0x00000001090e7824 */ /* 0x000fe200078e0a08 */
[----:B------:R-:W-:Y:S01]  /*1060*/  SHF.R.S32.HI R6, RZ, 0x1f, R3 ;  /* 0x0000001fff067819 */ /* 0x000fe20000011403 */
[----:B---3--:R-:W-:Y:S01]  /*1070*/  IMAD R20, R20, -0x80, R25 ;  /* 0xffffff8014147824 */ /* 0x008fe200078e0219 */
[----:B------:R-:W-:Y:S02]  /*1080*/  LOP3.LUT R8, R5, 0xfffffffe, RZ, 0xc0, !PT ;  /* 0xfffffffe05087812 */ /* 0x000fe400078ec0ff */
[----:B------:R-:W-:-:S02]  /*1090*/  CS2R R176, SRZ ;  /* 0x0000000000b07805 */ /* 0x000fc4000001ff00 */
[CC--:B------:R-:W-:Y:S02]  /*10a0*/  LEA.HI R5, R6.reuse, R3.reuse, RZ, 0x3 ;  /* 0x0000000306057211 */ /* 0x0c0fe400078f18ff */
[----:B------:R-:W-:Y:S02]  /*10b0*/  CS2R R174, SRZ ;  /* 0x0000000000ae7805 */ /* 0x000fe4000001ff00 */
[----:B------:R-:W-:Y:S01]  /*10c0*/  LEA.HI R7, R6, R3, RZ, 0x2 ;  /* 0x0000000306077211 */ /* 0x000fe200078f10ff */
[----:B------:R-:W-:Y:S01]  /*10d0*/  IMAD.IADD R21, R13, 0x1, -R8 ;  /* 0x000000010d157824 */ /* 0x000fe200078e0a08 */
[----:B------:R-:W-:Y:S02]  /*10e0*/  SHF.R.S32.HI R3, RZ, 0x1f, R0 ;  /* 0x0000001fff037819 */ /* 0x000fe40000011400 */
[----:B------:R-:W-:Y:S02]  /*10f0*/  CS2R R172, SRZ ;  /* 0x0000000000ac7805 */ /* 0x000fe4000001ff00 */
[----:B------:R-:W-:-:S02]  /*1100*/  SHF.R.U32.HI R8, RZ, 0x3, R4 ;  /* 0x00000003ff087819 */ /* 0x000fc40000011604 */
[----:B------:R-:W-:Y:S02]  /*1110*/  CS2R R170, SRZ ;  /* 0x0000000000aa7805 */ /* 0x000fe4000001ff00 */
[----:B------:R-:W-:Y:S02]  /*1120*/  LEA.HI R4, R3, R0, RZ, 0x2 ;  /* 0x0000000003047211 */ /* 0x000fe400078f10ff */
[----:B------:R-:W-:Y:S02]  /*1130*/  CS2R R168, SRZ ;  /* 0x0000000000a87805 */ /* 0x000fe4000001ff00 */
[----:B------:R-:W-:Y:S02]  /*1140*/  LOP3.LUT R15, R18, 0x8, R15, 0xf8, !PT ;  /* 0x00000008120f7812 */ /* 0x000fe400078ef80f */
[----:B------:R-:W-:Y:S02]  /*1150*/  CS2R R166, SRZ ;  /* 0x0000000000a67805 */ /* 0x000fe4000001ff00 */
[----:B------:R-:W-:-:S02]  /*1160*/  LOP3.LUT R9, R4, 0x7ffffffc, RZ, 0xc0, !PT ;  /* 0x7ffffffc04097812 */ /* 0x000fc400078ec0ff */
[----:B------:R-:W-:Y:S02]  /*1170*/  CS2R R164, SRZ ;  /* 0x0000000000a47805 */ /* 0x000fe4000001ff00 */
[----:B------:R-:W-:Y:S02]  /*1180*/  LEA R18, R13, R14, 0x4 ;  /* 0x0000000e0d127211 */ /* 0x000fe400078e20ff */
[----:B------:R-:W-:Y:S02]  /*1190*/  CS2R R162, SRZ ;  /* 0x0000000000a27805 */ /* 0x000fe4000001ff00 */
[----:B------:R-:W-:Y:S01]  /*11a0*/  LOP3.LUT R15, R15, R8, RZ, 0x3c, !PT ;  /* 0x000000080f0f7212 */ /* 0x000fe200078e3cff */
[----:B------:R-:W-:Y:S01]  /*11b0*/  IMAD.IADD R9, R0, 0x1, -R9 ;  /* 0x0000000100097824 */ /* 0x000fe200078e0a09 */
[----:B------:R-:W-:Y:S02]  /*11c0*/  LEA.HI R14, R3, R0, RZ, 0x5 ;  /* 0x00000000030e7211 */ /* 0x000fe400078f28ff */
[----:B------:R-:W-:-:S02]  /*11d0*/  CS2R R160, SRZ ;  /* 0x0000000000a07805 */ /* 0x000fc4000001ff00 */
[----:B------:R-:W-:Y:S01]  /*11e0*/  SHF.R.S32.HI R8, RZ, 0x2, R7 ;  /* 0x00000002ff087819 */ /* 0x000fe20000011407 */
[----:B------:R-:W-:Y:S01]  /*11f0*/  IMAD.U32 R0, R18, 0x200, R15 ;  /* 0x0000020012007824 */ /* 0x000fe200078e000f */
[--C-:B------:R-:W-:Y:S02]  /*1200*/  SHF.R.S32.HI R6, RZ, 0x3, R5.reuse ;  /* 0x00000003ff067819 */ /* 0x100fe40000011405 */
[----:B------:R-:W-:Y:S02]  /*1210*/  CS2R R158, SRZ ;  /* 0x00000000009e7805 */ /* 0x000fe4000001ff00 */
[----:B------:R-:W-:Y:S01]  /*1220*/  SHF.R.S32.HI R5, RZ, 0x1f, R5 ;  /* 0x0000001fff057819 */ /* 0x000fe20000011405 */
[----:B-1----:R-:W-:Y:S01]  /*1230*/  VIADD R13, R8, 0x10 ;  /* 0x00000010080d7836 */ /* 0x002fe20000000000 */
[----:B------:R-:W-:Y:S01]  /*1240*/  LEA.HI R7, R7, R8, RZ, 0x1 ;  /* 0x0000000807077211 */ /* 0x000fe200078f08ff */
[----:B------:R1:W-:Y:S01]  /*1250*/  STL [R1+0x4], R0 ;  /* 0x0000040001007387 */ /* 0x0003e20000100800 */
[----:B------:R-:W-:-:S02]  /*1260*/  LEA.HI R5, R5, R6, RZ, 0x4 ;  /* 0x0000000605057211 */ /* 0x000fc400078f20ff */
[----:B------:R-:W-:Y:S02]  /*1270*/  CS2R R156, SRZ ;  /* 0x00000000009c7805 */ /* 0x000fe4000001ff00 */
[----:B------:R-:W-:Y:S02]  /*1280*/  LOP3.LUT R7, R7, 0xfffffffe, RZ, 0xc0, !PT ;  /* 0xfffffffe07077812 */ /* 0x000fe400078ec0ff */
[----:B------:R-:W-:Y:S02]  /*1290*/  CS2R R154, SRZ ;  /* 0x00000000009a7805 */ /* 0x000fe4000001ff00 */
[----:B------:R-:W-:Y:S02]  /*12a0*/  LOP3.LUT R5, R5, 0x1ffffff0, RZ, 0xc0, !PT ;  /* 0x1ffffff005057812 */ /* 0x000fe400078ec0ff */
[----:B------:R-:W-:Y:S02]  /*12b0*/  CS2R R152, SRZ ;  /* 0x0000000000987805 */ /* 0x000fe4000001ff00 */
[C---:B------:R-:W-:Y:S01]  /*12c0*/  IADD3 R15, R8.reuse, 0x18, RZ ;  /* 0x00000018080f7810 */ /* 0x040fe20007ffe0ff */
[----:B------:R-:W-:Y:S01]  /*12d0*/  IMAD.IADD R7, R8, 0x1, -R7 ;  /* 0x0000000108077824 */ /* 0x000fe200078e0a07 */
[----:B------:R-:W-:Y:S01]  /*12e0*/  IADD3 R6, R6, -R5, RZ ;  /* 0x8000000506067210 */ /* 0x000fe20007ffe0ff */
[----:B-1----:R-:W-:Y:S01]  /*12f0*/  VIADD R0, R8, 0x8 ;  /* 0x0000000808007836 */ /* 0x002fe20000000000 */
[----:B------:R-:W-:-:S02]  /*1300*/  LEA.HI R8, R13, R13, RZ, 0x1 ;  /* 0x0000000d0d087211 */ /* 0x000fc400078f08ff */
[----:B------:R-:W-:Y:S02]  /*1310*/  CS2R R150, SRZ ;  /* 0x0000000000967805 */ /* 0x000fe4000001ff00 */
[----:B------:R-:W-:Y:S01]  /*1320*/  LEA.HI R17, R15, R15, RZ, 0x1 ;  /* 0x0000000f0f117211 */ /* 0x000fe200078f08ff */
[----:B------:R-:W-:Y:S01]  /*1330*/  IMAD R6, R6, 0x8, R7 ;  /* 0x0000000806067824 */ /* 0x000fe200078e0207 */
[----:B------:R-:W-:Y:S02]  /*1340*/  LEA.HI R3, R0, R0, RZ, 0x1 ;  /* 0x0000000000037211 */ /* 0x000fe400078f08ff */
[----:B------:R-:W-:Y:S02]  /*1350*/  CS2R R148, SRZ ;  /* 0x0000000000947805 */ /* 0x000fe4000001ff00 */
[----:B------:R-:W-:Y:S02]  /*1360*/  SHF.R.S32.HI R19, RZ, 0x5, R14 ;  /* 0x00000005ff137819 */ /* 0x000fe4000001140e */
[----:B------:R-:W-:-:S02]  /*1370*/  CS2R R146, SRZ ;  /* 0x0000000000927805 */ /* 0x000fc4000001ff00 */
[----:B------:R-:W-:Y:S01]  /*1380*/  LOP3.LUT R5, R3, 0xfffffffe, RZ, 0xc0, !PT ;  /* 0xfffffffe03057812 */ /* 0x000fe200078ec0ff */
[----:B------:R1:W-:Y:S01]  /*1390*/  STL [R1+0x14], R6 ;  /* 0x0000140601007387 */ /* 0x0003e20000100800 */
[----:B------:R-:W-:Y:S01]  /*13a0*/  LOP3.LUT R14, R8, 0xfffffffe, RZ, 0xc0, !PT ;  /* 0xfffffffe080e7812 */ /* 0x000fe200078ec0ff */
[----:B------:R-:W-:Y:S01]  /*13b0*/  IMAD R22, R19, -0x10, R20 ;  /* 0xfffffff013167824 */ /* 0x000fe200078e0214 */
[----:B------:R-:W-:Y:S01]  /*13c0*/  LOP3.LUT R18, R17, 0xfffffffe, RZ, 0xc0, !PT ;  /* 0xfffffffe11127812 */ /* 0x000fe200078ec0ff */
[----:B------:R-:W-:Y:S01]  /*13d0*/  IMAD.IADD R5, R0, 0x1, -R5 ;  /* 0x0000000100057824 */ /* 0x000fe200078e0a05 */
[--C-:B------:R-:W-:Y:S02]  /*13e0*/  SHF.R.S32.HI R0, RZ, 0x1, R3.reuse ;  /* 0x00000001ff007819 */ /* 0x100fe40000011403 */
[----:B------:R-:W-:Y:S02]  /*13f0*/  CS2R R144, SRZ ;  /* 0x0000000000907805 */ /* 0x000fe4000001ff00 */
[----:B------:R-:W-:Y:S01]  /*1400*/  IADD3 R14, R13, -R14, RZ ;  /* 0x8000000e0d0e7210 */ /* 0x000fe20007ffe0ff */
[----:B------:R-:W-:Y:S01]  /*1410*/  IMAD.IADD R18, R15, 0x1, -R18 ;  /* 0x000000010f127824 */ /* 0x000fe200078e0a12 */
[----:B------:R-:W-:-:S02]  /*1420*/  SHF.R.S32.HI R3, RZ, 0x1f, R3 ;  /* 0x0000001fff037819 */ /* 0x000fc40000011403 */
[----:B------:R-:W-:Y:S02]  /*1430*/  CS2R R142, SRZ ;  /* 0x00000000008e7805 */ /* 0x000fe4000001ff00 */
[--C-:B------:R-:W-:Y:S02]  /*1440*/  SHF.R.S32.HI R13, RZ, 0x1, R8.reuse ;  /* 0x00000001ff0d7819 */ /* 0x100fe40000011408 */
[----:B------:R-:W-:Y:S02]  /*1450*/  CS2R R140, SRZ ;  /* 0x00000000008c7805 */ /* 0x000fe4000001ff00 */
[----:B------:R-:W-:Y:S02]  /*1460*/  SHF.R.S32.HI R8, RZ, 0x1f, R8 ;  /* 0x0000001fff087819 */ /* 0x000fe40000011408 */
[----:B------:R-:W-:Y:S02]  /*1470*/  CS2R R138, SRZ ;  /* 0x00000000008a7805 */ /* 0x000fe4000001ff00 */
[----:B------:R-:W-:-:S02]  /*1480*/  SHF.R.S32.HI R15, RZ, 0x1, R17 ;  /* 0x00000001ff0f7819 */ /* 0x000fc40000011411 */
[----:B------:R-:W-:Y:S02]  /*1490*/  CS2R R136, SRZ ;  /* 0x0000000000887805 */ /* 0x000fe4000001ff00 */
[----:B------:R-:W-:Y:S02]  /*14a0*/  SHF.R.S32.HI R20, RZ, 0x1f, R17 ;  /* 0x0000001fff147819 */ /* 0x000fe40000011411 */
[----:B------:R-:W-:Y:S02]  /*14b0*/  LEA.HI R3, R3, R0, RZ, 0x4 ;  /* 0x0000000003037211 */ /* 0x000fe400078f20ff */
[----:B------:R-:W-:Y:S02]  /*14c0*/  LEA.HI R8, R8, R13, RZ, 0x4 ;  /* 0x0000000d08087211 */ /* 0x000fe400078f20ff */
[----:B------:R-:W-:Y:S02]  /*14d0*/  LEA.HI R20, R20, R15, RZ, 0x4 ;  /* 0x0000000f14147211 */ /* 0x000fe400078f20ff */
[----:B------:R-:W-:-:S02]  /*14e0*/  LOP3.LUT R3, R3, 0x1ffffff0, RZ, 0xc0, !PT ;  /* 0x1ffffff003037812 */ /* 0x000fc400078ec0ff */
[----:B------:R-:W-:Y:S02]  /*14f0*/  LOP3.LUT R8, R8, 0x1ffffff0, RZ, 0xc0, !PT ;  /* 0x1ffffff008087812 */ /* 0x000fe400078ec0ff */
[----:B------:R-:W-:Y:S01]  /*1500*/  LOP3.LUT R20, R20, 0x1ffffff0, RZ, 0xc0, !PT ;  /* 0x1ffffff014147812 */ /* 0x000fe200078ec0ff */
[----:B------:R-:W-:Y:S01]  /*1510*/  IMAD.IADD R0, R0, 0x1, -R3 ;  /* 0x0000000100007824 */ /* 0x000fe200078e0a03 */
[----:B------:R-:W-:Y:S02]  /*1520*/  IADD3 R13, R13, -R8, RZ ;  /* 0x800000080d0d7210 */ /* 0x000fe40007ffe0ff */
[----:B------:R-:W-:Y:S01]  /*1530*/  SHF.R.S32.HI R19, RZ, 0x2, R4 ;  /* 0x00000002ff137819 */ /* 0x000fe20000011404 */
[----:B------:R-:W-:Y:S01]  /*1540*/  IMAD.IADD R15, R15, 0x1, -R20 ;  /* 0x000000010f0f7824 */ /* 0x000fe200078e0a14 */
[----:B------:R-:W-:Y:S01]  /*1550*/  LEA R5, R0, R5, 0x3 ;  /* 0x0000000500057211 */ /* 0x000fe200078e18ff */
[----:B------:R-:W-:Y:S01]  /*1560*/  IMAD R3, R13, 0x8, R14 ;  /* 0x000000080d037824 */ /* 0x000fe200078e020e */
[----:B------:R-:W-:Y:S01]  /*1570*/  SHF.R.S32.HI R4, RZ, 0x1f, R4 ;  /* 0x0000001fff047819 */ /* 0x000fe20000011404 */
[----:B------:R-:W-:Y:S01]  /*1580*/  IMAD R0, R15, 0x8, R18 ;  /* 0x000000080f007824 */ /* 0x000fe200078e0212 */
[----:B------:R-:W-:Y:S01]  /*1590*/  LOP3.LUT R7, R16, 0x1, RZ, 0xfc, !PT ;  /* 0x0000000110077812 */ /* 0x000fe200078efcff */
[----:B------:R2:W-:Y:S01]  /*15a0*/  STL [R1+0x10], R5 ;  /* 0x0000100501007387 */ /* 0x0005e20000100800 */
[----:B------:R-:W-:-:S02]  /*15b0*/  LEA.HI R4, R4, R19, RZ, 0x3 ;  /* 0x0000001304047211 */ /* 0x000fc400078f18ff */
[----:B-1----:R-:W-:Y:S01]  /*15c0*/  MOV R6, RZ ;  /* 0x000000ff00067202 */ /* 0x002fe20000000f00 */
[----:B------:R-:W-:Y:S01]  /*15d0*/  STL [R1+0xc], R3 ;  /* 0x00000c0301007387 */ /* 0x000fe20000100800 */
[----:B------:R-:W-:-:S03]  /*15e0*/  LOP3.LUT R4, R4, 0xfffffff8, RZ, 0xc0, !PT ;  /* 0xfffffff804047812 */ /* 0x000fc600078ec0ff */
[----:B------:R1:W-:Y:S01]  /*15f0*/  STL [R1+0x8], R0 ;  /* 0x0000080001007387 */ /* 0x0003e20000100800 */
[----:B------:R-:W-:-:S05]  /*1600*/  IADD3 R4, R22, R4, -R19 ;  /* 0x0000000416047210 */ /* 0x000fca0007ffe813 */
[----:B------:R-:W-:Y:S01]  /*1610*/  IMAD R8, R21, -0x40, R4 ;  /* 0xffffffc015087824 */ /* 0x000fe200078e0204 */
[----:B--2---:R-:W-:Y:S02]  /*1620*/  CS2R R4, SRZ ;  /* 0x0000000000047805 */ /* 0x004fe4000001ff00 */
[----:B-1----:R-:W-:-:S05]  /*1630*/  SHF.R.S32.HI R0, RZ, 0x7, R23 ;  /* 0x00000007ff007819 */ /* 0x002fca0000011417 */
[----:B------:R1:W-:Y:S02]  /*1640*/  STL [R1], R0 ;  /* 0x0000000001007387 */ /* 0x0003e40000100800 */
.L_x_251:
[----:B------:R-:W-:-:S13]  /*1650*/  ISETP.NE.AND P0, PT, R7, 0x3, PT ;  /* 0x000000030700780c */ /* 0x000fda0003f05270 */
[----:B------:R-:W-:Y:S05]  /*1660*/  @!P0 BRA `(.L_x_241) ;  /* 0x0000000000048947 */ /* 0x000fea0003800000 */
[----:B------:R-:W-:Y:S01]  /*1670*/  BPT.TRAP 0x1 ;  /* 0x000000040000795c */ /* 0x000fe20000300000 */
.L_x_241:
[----:B------:R-:W-:Y:S01]  /*1680*/  IMAD R3, R4, 0x8, R2 ;  /* 0x0000000804037824 */ /* 0x000fe200078e0202 */
[----:B------:R-:W-:-:S04]  /*1690*/  SHF.L.U32 R22, R5, 0x1f, RZ ;  /* 0x0000001f05167819 */ /* 0x000fc800000006ff */
[----:B------:R2:W3:Y:S01]  /*16a0*/  SYNCS.PHASECHK.TRANS64.TRYWAIT P1, [R3+URZ+0x30c10], R22 ;  /* 0x030c1016030075a7 */ /* 0x0004e2000802017f */
[----:B------:R-:W-:Y:S05]  /*16b0*/  @!P0 BRA `(.L_x_242) ;  /* 0x0000000000048947 */ /* 0x000fea0003800000 */
[----:B------:R-:W-:Y:S01]  /*16c0*/  BPT.TRAP 0x1 ;  /* 0x000000040000795c */ /* 0x000fe20000300000 */
.L_x_242:
[----:B-1----:R-:W-:-:S05]  /*16d0*/  VIADD R0, R2, 0x10000 ;  /* 0x0001000002007836 */ /* 0x002fca0000000000 */
[----:B------:R-:W-:-:S04]  /*16e0*/  SHF.R.U32.HI R0, RZ, 0x4, R0 ;  /* 0x00000004ff007819 */ /* 0x000fc80000011600 */
[----:B------:R-:W-:Y:S01]  /*16f0*/  LOP3.LUT R0, R0, 0x3fff, RZ, 0xc0, !PT ;  /* 0x00003fff00007812 */ /* 0x000fe200078ec0ff */
[----:B---3--:R-:W-:Y:S06]  /*1700*/  @P1 BRA `(.L_x_243) ;  /* 0x0000000000081947 */ /* 0x008fec0003800000 */
[----:B------:R-:W1:Y:S02]  /*1710*/  SYNCS.PHASECHK.TRANS64.TRYWAIT P1, [R3+URZ+0x30c10], R22 ;  /* 0x030c1016030075a7 */ /* 0x000e64000802017f */
[----:B-1----:R-:W-:Y:S05]  /*1720*/  @!P1 BRA `(.L_x_244) ;  /* 0x0000007000fc9947 */ /* 0x002fea0003800000 */
.L_x_243:
[----:B------:R-:W-:Y:S05]  /*1730*/  WARPSYNC.ALL ;  /* 0x0000000000007948 */ /* 0x000fea0003800000 */
[----:B------:R-:W-:Y:S02]  /*1740*/  LOP3.LUT R13, R0, 0x10000, RZ, 0xfc, !PT ;  /* 0x00010000000d7812 */ /* 0x000fe400078efcff */
[----:B------:R-:W-:Y:S01]  /*1750*/  LEA R14, R12, R2, 0xd ;  /* 0x000000020c0e7211 */ /* 0x000fe200078e68ff */
[----:B------:R-:W3:Y:S03]  /*1760*/  LDL R18, [R1+0x14] ;  /* 0x0000140001127983 */ /* 0x000ee60000100800 */
        /* <DEDUP_REMOVED lines=34> */
[C---:B-----5:R-:W-:Y:S01]  /*1990*/  LEA R16, R4.reuse, R16, 0x7 ;  /* 0x0000001004107211 */ /* 0x060fe200078e38ff */
[C---:B----4-:R-:W-:Y:S02]  /*19a0*/  IMAD R20, R4.reuse, 0x80, R15 ;  /* 0x0000008004147824 */ /* 0x050fe400078e020f */
[----:B--2---:R-:W-:Y:S01]  /*19b0*/  IMAD R18, R4, 0x80, R17 ;  /* 0x0000008004127824 */ /* 0x004fe200078e0211 */
[C---:B------:R-:W-:Y:S01]  /*19c0*/  LEA R13, R9.reuse, R14, 0x1 ;  /* 0x0000000e090d7211 */ /* 0x040fe200078e08ff */
[C---:B------:R-:W-:Y:S01]  /*19d0*/  IMAD R15, R9.reuse, 0x2, R16 ;  /* 0x00000002090f7824 */ /* 0x040fe200078e0210 */
[C---:B------:R-:W-:Y:S01]  /*19e0*/  LEA R21, R9.reuse, R20, 0x1 ;  /* 0x0000001409157211 */ /* 0x040fe200078e08ff */
[----:B------:R-:W-:-:S02]  /*19f0*/  IMAD R19, R9, 0x2, R18 ;  /* 0x0000000209137824 */ /* 0x000fc400078e0212 */
[--C-:B------:R-:W-:Y:S02]  /*1a00*/  IMAD R202, R13, 0x4, R2.reuse ;  /* 0x000000040dca7824 */ /* 0x100fe400078e0202 */
[--C-:B------:R-:W-:Y:S01]  /*1a10*/  IMAD R23, R15, 0x4, R2.reuse ;  /* 0x000000040f177824 */ /* 0x100fe200078e0202 */
[----:B------:R-:W-:Y:S01]  /*1a20*/  LEA R17, R19, R2, 0x2 ;  /* 0x0000000213117211 */ /* 0x000fe200078e10ff */
[----:B------:R-:W-:Y:S01]  /*1a30*/  IMAD R14, R21, 0x4, R2 ;  /* 0x00000004150e7824 */ /* 0x000fe200078e0202 */
[----:B------:R-:W-:Y:S02]  /*1a40*/  WARPGROUP.DEPBAR.LE gsb0, 0x0 ;  /* 0x00008000000079c5 */ /* 0x000fe40000010000 */
[----:B------:R-:W-:-:S06]  /*1a50*/  WARPGROUP.ARRIVE ;  /* 0x00000000000079c5 */ /* 0x000fcc0000000000 */
[----:B------:R-:W-:Y:S01]  /*1a60*/  HGMMA.64x128x16.F32.BF16 R72, gdesc[UR4], R72, gsb0 ;  /* 0x01e00000044879f0 */ /* 0x000fe20008001848 */
[----:B------:R-:W-:-:S05]  /*1a70*/  VIADD R18, R2, 0x20000 ;  /* 0x0002000002127836 */ /* 0x000fca0000000000 */
[-C--:B------:R-:W-:Y:S01]  /*1a80*/  LEA R200, R13, R18.reuse, 0x2 ;  /* 0x000000120dc87211 */ /* 0x080fe200078e10ff */
[--C-:B------:R-:W-:Y:S01]  /*1a90*/  IMAD R13, R15, 0x4, R18.reuse ;  /* 0x000000040f0d7824 */ /* 0x100fe200078e0212 */
[----:B------:R-:W-:Y:S01]  /*1aa0*/  LEA R15, R21, R18, 0x2 ;  /* 0x00000012150f7211 */ /* 0x000fe200078e10ff */
        /* <DEDUP_REMOVED lines=8> */
.L_x_245:
[----:B------:R1:W1:Y:S01]  /*1b30*/  SYNCS.PHASECHK.TRANS64.TRYWAIT P1, [R3+URZ+0x30c30], R22 ;  /* 0x030c3016030075a7 */ /* 0x000262000802017f */
[----:B------:R-:W-:Y:S05]  /*1b40*/  @!P0 BRA `(.L_x_246) ;  /* 0x0000000000048947 */ /* 0x000fea0003800000 */
[----:B------:R-:W-:Y:S01]  /*1b50*/  BPT.TRAP 0x1 ;  /* 0x000000040000795c */ /* 0x000fe20000300000 */
.L_x_246:
[----:B-1----:R-:W-:Y:S05]  /*1b60*/  @P1 BRA `(.L_x_247) ;  /* 0x0000000000081947 */ /* 0x002fea0003800000 */
[----:B------:R-:W1:Y:S02]  /*1b70*/  SYNCS.PHASECHK.TRANS64.TRYWAIT P1, [R3+URZ+0x30c30], R22 ;  /* 0x030c3016030075a7 */ /* 0x000e64000802017f */
[----:B-1----:R-:W-:Y:S05]  /*1b80*/  @!P1 BRA `(.L_x_248) ;  /* 0x0000006c00f89947 */ /* 0x002fea0003800000 */
.L_x_247:
        /* <DEDUP_REMOVED lines=17> */
[----:B------:R-:W-:Y:S01]  /*1ca0*/  FMUL.FTZ R201, R78, UR10 ;  /* 0x0000000a4ec97c20 */ /* 0x000fe20008410000 */
[----:B------:R-:W-:-:S02]  /*1cb0*/  IMAD R25, R4, 0x400, R25 ;  /* 0x0000040004197824 */ /* 0x000fc400078e0219 */
[----:B------:R-:W-:Y:S01]  /*1cc0*/  FMUL.FTZ R221, R79, UR10 ;  /* 0x0000000a4fdd7c20 */ /* 0x000fe20008410000 */
        /* <DEDUP_REMOVED lines=14> */
[----:B------:R-:W2:Y:S01]  /*1db0*/  MUFU.TANH R20, R20 ;  /* 0x0000001400147308 */ /* 0x000ea20000002400 */
[----:B------:R-:W-:Y:S01]  /*1dc0*/  IADD3 R218, R10, 0x4, RZ ;  /* 0x000000040ada7810 */ /* 0x000fe20007ffe0ff */
[----:B------:R-:W-:Y:S01]  /*1dd0*/  UMOV UR6, UR8 ;  /* 0x0000000800067c82 */ /* 0x000fe20008000000 */
[----:B------:R-:W-:Y:S01]  /*1de0*/  STL [R1+0xac], R198 ;  /* 0x0000acc601007387 */ /* 0x000fe20000100800 */
[----:B------:R-:W-:Y:S01]  /*1df0*/  HGMMA.64x128x16.F32.BF16 R24, gdesc[UR4], RZ, !UPT, gsb0 ;  /* 0x01e00000041879f0 */ /* 0x000fe2000c0018ff */
[----:B------:R-:W-:Y:S01]  /*1e00*/  UIADD3 UR6, UR8, 0x2, URZ ;  /* 0x0000000208067890 */ /* 0x000fe2000fffe03f */
[----:B------:R-:W-:Y:S01]  /*1e10*/  FMUL.FTZ R109, R109, UR10 ;  /* 0x0000000a6d6d7c20 */ /* 0x000fe20008410000 */
[----:B------:R-:W-:Y:S01]  /*1e20*/  UIADD3 UR4, UR9, 0x2, URZ ;  /* 0x0000000209047890 */ /* 0x000fe2000fffe03f */
[----:B------:R-:W-:Y:S01]  /*1e30*/  STL [R1+0xa8], R197 ;  /* 0x0000a8c501007387 */ /* 0x000fe20000100800 */
[----:B------:R-:W-:Y:S01]  /*1e40*/  UMOV UR7, 0x40000040 ;  /* 0x4000004000077882 */ /* 0x000fe20000000000 */
[----:B------:R-:W-:Y:S01]  /*1e50*/  UMOV UR5, 0x40000040 ;  /* 0x4000004000057882 */ /* 0x000fe20000000000 */
[----:B-1----:R1:W-:Y:S01]  /*1e60*/  MUFU.TANH R12, R92 ;  /* 0x0000005c000c7308 */ /* 0x0023e20000002400 */
[----:B------:R-:W-:Y:S01]  /*1e70*/  STL [R1+0xa4], R196 ;  /* 0x0000a4c401007387 */ /* 0x000fe20000100800 */
[----:B------:R-:W-:Y:S01]  /*1e80*/  FMUL.FTZ R236, R89, UR10 ;  /* 0x0000000a59ec7c20 */ /* 0x000fe20008410000 */
[----:B------:R-:W-:Y:S01]  /*1e90*/  FMUL.FTZ R232, R88, UR10 ;  /* 0x0000000a58e87c20 */ /* 0x000fe20008410000 */
[----:B------:R-:W-:Y:S01]  /*1ea0*/  ISETP.GT.AND P1, PT, R8, 0x8, PT ;  /* 0x000000080800780c */ /* 0x000fe20003f24270 */
[----:B------:R-:W-:Y:S01]  /*1eb0*/  STL [R1+0xa0], R195 ;  /* 0x0000a0c301007387 */ /* 0x000fe20000100800 */
[----:B------:R-:W-:Y:S01]  /*1ec0*/  FMUL.FTZ R108, R108, UR10 ;  /* 0x0000000a6c6c7c20 */ /* 0x000fe20008410000 */
[----:B------:R-:W-:Y:S01]  /*1ed0*/  ISETP.GT.AND P2, PT, R8, RZ, PT ;  /* 0x000000ff0800720c */ /* 0x000fe20003f44270 */
[----:B------:R-:W3:Y:S01]  /*1ee0*/  MUFU.TANH R18, R18 ;  /* 0x0000001200127308 */ /* 0x000ee20000002400 */
[----:B------:R-:W-:Y:S01]  /*1ef0*/  STL [R1+0x9c], R194 ;  /* 0x00009cc201007387 */ /* 0x000fe20000100800 */
[----:B------:R-:W-:Y:S01]  /*1f00*/  FMUL.FTZ R231, R91, UR10 ;  /* 0x0000000a5be77c20 */ /* 0x000fe20008410000 */
[----:B------:R-:W-:Y:S01]  /*1f10*/  FMUL.FTZ R112, R112, UR10 ;  /* 0x0000000a70707c20 */ /* 0x000fe20008410000 */
[----:B--2---:R-:W-:Y:S01]  /*1f20*/  FSEL R91, R20, -INF , P1 ;  /* 0xff800000145b7808 */ /* 0x004fe20000800000 */
[----:B------:R-:W-:Y:S01]  /*1f30*/  STL [R1+0x98], R193 ;  /* 0x000098c101007387 */ /* 0x000fe20000100800 */
[----:B------:R-:W-:Y:S01]  /*1f40*/  FMUL.FTZ R235, R90, UR10 ;  /* 0x0000000a5aeb7c20 */ /* 0x000fe20008410000 */
[----:B------:R-:W-:Y:S01]  /*1f50*/  FMUL.FTZ R102, R102, UR10 ;  /* 0x0000000a66667c20 */ /* 0x000fe20008410000 */
[----:B------:R-:W-:Y:S01]  /*1f60*/  MUFU.TANH R19, R19 ;  /* 0x0000001300137308 */ /* 0x000fe20000002400 */
[----:B------:R-:W-:Y:S01]  /*1f70*/  STL [R1+0x94], R192 ;  /* 0x000094c001007387 */ /* 0x000fe20000100800 */
[----:B------:R-:W-:Y:S01]  /*1f80*/  FMUL.FTZ R114, R114, UR10 ;  /* 0x0000000a72727c20 */ /* 0x000fe20008410000 */
[----:B------:R-:W-:Y:S01]  /*1f90*/  FMUL.FTZ R113, R113, UR10 ;  /* 0x0000000a71717c20 */ /* 0x000fe20008410000 */
[----:B------:R-:W-:Y:S01]  /*1fa0*/  FMUL.FTZ R110, R110, UR10 ;  /* 0x0000000a6e6e7c20 */ /* 0x000fe20008410000 */
[----:B-1----:R-:W1:Y:S01]  /*1fb0*/  SHFL.IDX PT, R92, R202, R10, 0x1f ;  /* 0x00001f0aca5c7589 */ /* 0x002e6200000e0000 */
[----:B------:R-:W-:Y:S01]  /*1fc0*/  ULDC UR11, c[0x0][0x744] ;  /* 0x0001d100000b7ab9 */ /* 0x000fe20000000800 */
[----:B------:R-:W-:Y:S01]  /*1fd0*/  FMUL.FTZ R105, R105, UR10 ;  /* 0x0000000a69697c20 */ /* 0x000fe20008410000 */
[----:B------:R-:W-:Y:S01]  /*1fe0*/  MUFU.TANH R21, R21 ;  /* 0x0000001500157308 */ /* 0x000fe20000002400 */
[----:B------:R-:W-:Y:S01]  /*1ff0*/  STL [R1+0x90], R191 ;  /* 0x000090bf01007387 */ /* 0x000fe20000100800 */
[----:B---3--:R-:W-:Y:S01]  /*2000*/  FSEL R90, R18, -INF , P2 ;  /* 0xff800000125a7808 */ /* 0x008fe20001000000 */
[----:B------:R-:W-:Y:S01]  /*2010*/  FMUL.FTZ R122, R122, UR10 ;  /* 0x0000000a7a7a7c20 */ /* 0x000fe20008410000 */
[----:B------:R-:W-:Y:S01]  /*2020*/  FMUL.FTZ R111, R111, UR10 ;  /* 0x0000000a6f6f7c20 */ /* 0x000fe20008410000 */
        /* <DEDUP_REMOVED lines=8> */
[----:B------:R-:W-:Y:S01]  /*20b0*/  STL [R1+0x84], R188 ;  /* 0x000084bc01007387 */ /* 0x000fe20000100800 */
[----:B------:R-:W-:Y:S01]  /*20c0*/  FMUL.FTZ R115, R115, UR10 ;  /* 0x0000000a73737c20 */ /* 0x000fe20008410000 */
[----:B------:R-:W-:Y:S01]  /*20d0*/  FMUL.FTZ R100, R100, UR10 ;  /* 0x0000000a64647c20 */ /* 0x000fe20008410000 */
[----:B------:R-:W-:Y:S01]  /*20e0*/  MUFU.TANH R201, R201 ;  /* 0x000000c900c97308 */ /* 0x000fe20000002400 */
[----:B------:R2:W-:Y:S01]  /*20f0*/  STL [R1+0x80], R187 ;  /* 0x000080bb01007387 */ /* 0x0005e20000100800 */
[----:B------:R-:W-:Y:S01]  /*2100*/  FMUL.FTZ R103, R103, UR10 ;  /* 0x0000000a67677c20 */ /* 0x000fe20008410000 */
[----:B------:R-:W-:Y:S01]  /*2110*/  FMUL.FTZ R93, R93, UR10 ;  /* 0x0000000a5d5d7c20 */ /* 0x000fe20008410000 */
[----:B------:R-:W-:Y:S01]  /*2120*/  FMUL.FTZ R131, R131, UR10 ;  /* 0x0000000a83837c20 */ /* 0x000fe20008410000 */
[----:B------:R-:W-:Y:S01]  /*2130*/  STL [R1+0x7c], R186 ;  /* 0x00007cba01007387 */ /* 0x000fe20000100800 */
[----:B-1----:R-:W-:Y:S01]  /*2140*/  FFMA.FTZ R91, R91, UR11, -R92 ;  /* 0x0000000b5b5b7c23 */ /* 0x002fe2000801085c */
[----:B------:R-:W-:Y:S01]  /*2150*/  FMUL.FTZ R219, R135, UR10 ;  /* 0x0000000a87db7c20 */ /* 0x000fe20008410000 */
[----:B------:R-:W-:Y:S01]  /*2160*/  MUFU.TANH R193, R102 ;  /* 0x0000006600c17308 */ /* 0x000fe20000002400 */
[----:B------:R1:W-:Y:S01]  /*2170*/  STL [R1+0x78], R185 ;  /* 0x000078b901007387 */ /* 0x0003e20000100800 */
[----:B------:R-:W-:Y:S01]  /*2180*/  FMUL.FTZ R129, R129, UR10 ;  /* 0x0000000a81817c20 */ /* 0x000fe20008410000 */
[----:B------:R-:W-:Y:S01]  /*2190*/  FMUL.FTZ R107, R107, UR10 ;  /* 0x0000000a6b6b7c20 */ /* 0x000fe20008410000 */
[----:B------:R-:W-:Y:S01]  /*21a0*/  FMUL.FTZ R237, R97, UR10 ;  /* 0x0000000a61ed7c20 */ /* 0x000fe20008410000 */
[----:B------:R-:W3:Y:S01]  /*21b0*/  SHFL.IDX PT, R89, R202, R218, 0x1f ;  /* 0x00001fdaca597589 */ /* 0x000ee200000e0000 */
[----:B------:R-:W-:Y:S01]  /*21c0*/  FMUL.FTZ R101, R101, UR10 ;  /* 0x0000000a65657c20 */ /* 0x000fe20008410000 */
[----:B------:R-:W-:Y:S01]  /*21d0*/  FMUL.FTZ R104, R104, UR10 ;  /* 0x0000000a68687c20 */ /* 0x000fe20008410000 */
[----:B--2---:R2:W-:Y:S01]  /*21e0*/  MUFU.TANH R187, R108 ;  /* 0x0000006c00bb7308 */ /* 0x0045e20000002400 */
[----:B------:R4:W-:Y:S01]  /*21f0*/  STL [R1+0x74], R184 ;  /* 0x000074b801007387 */ /* 0x0009e20000100800 */
[----:B------:R-:W-:Y:S01]  /*2200*/  FMUL.FTZ R106, R106, UR10 ;  /* 0x0000000a6a6a7c20 */ /* 0x000fe20008410000 */
[----:B------:R-:W-:Y:S01]  /*2210*/  FMUL.FTZ R99, R99, UR10 ;  /* 0x0000000a63637c20 */ /* 0x000fe20008410000 */
[----:B------:R-:W-:Y:S01]  /*2220*/  FMUL.FTZ R118, R118, UR10 ;  /* 0x0000000a76767c20 */ /* 0x000fe20008410000 */
[----:B------:R-:W-:Y:S01]  /*2230*/  STL [R1+0x70], R183 ;  /* 0x000070b701007387 */ /* 0x000fe20000100800 */
[----:B------:R-:W-:Y:S01]  /*2240*/  FMUL.FTZ R126, R126, UR10 ;  /* 0x0000000a7e7e7c20 */ /* 0x000fe20008410000 */
[----:B------:R-:W-:Y:S01]  /*2250*/  FMUL.FTZ R128, R128, UR10 ;  /* 0x0000000a80807c20 */ /* 0x000fe20008410000 */
[----:B-1----:R1:W-:Y:S01]  /*2260*/  MUFU.TANH R185, R109 ;  /* 0x0000006d00b97308 */ /* 0x0023e20000002400 */
[----:B------:R3:W-:Y:S01]  /*2270*/  STL [R1+0x6c], R182 ;  /* 0x00006cb601007387 */ /* 0x0007e20000100800 */
[----:B--2---:R-:W-:-:S02]  /*2280*/  VIADD R108, R10, 0xc ;  /* 0x0000000c0a6c7836 */ /* 0x004fc40000000000 */
[----:B------:R-:W-:Y:S01]  /*2290*/  FMUL.FTZ R134, R134, UR10 ;  /* 0x0000000a86867c20 */ /* 0x000fe20008410000 */
[----:B------:R-:W-:Y:S01]  /*22a0*/  FMUL.FTZ R116, R116, UR10 ;  /* 0x0000000a74747c20 */ /* 0x000fe20008410000 */
[----:B------:R2:W-:Y:S01]  /*22b0*/  STL [R1+0x68], R181 ;  /* 0x000068b501007387 */ /* 0x0005e20000100800 */
[----:B------:R-:W-:Y:S01]  /*22c0*/  FMUL.FTZ R133, R133, UR10 ;  /* 0x0000000a85857c20 */ /* 0x000fe20008410000 */
[----:B------:R-:W-:Y:S01]  /*22d0*/  FMUL.FTZ R121, R121, UR10 ;  /* 0x0000000a79797c20 */ /* 0x000fe20008410000 */
[----:B----4-:R4:W2:Y:S01]  /*22e0*/  MUFU.TANH R184, R112 ;  /* 0x0000007000b87308 */ /* 0x0108a20000002400 */
[----:B-1----:R-:W-:Y:S01]  /*22f0*/  VIADD R109, R10, 0x8 ;  /* 0x000000080a6d7836 */ /* 0x002fe20000000000 */
[----:B------:R-:W-:Y:S01]  /*2300*/  STL [R1+0x64], R180 ;  /* 0x000064b401007387 */ /* 0x000fe20000100800 */
[----:B------:R-:W-:Y:S01]  /*2310*/  FMUL.FTZ R127, R127, UR10 ;  /* 0x0000000a7f7f7c20 */ /* 0x000fe20008410000 */
[----:B------:R-:W-:Y:S01]  /*2320*/  FMUL.FTZ R119, R119, UR10 ;  /* 0x0000000a77777c20 */ /* 0x000fe20008410000 */
[----:B------:R-:W-:Y:S01]  /*2330*/  FMUL.FTZ R117, R117, UR10 ;  /* 0x0000000a75757c20 */ /* 0x000fe20008410000 */
[----:B------:R-:W-:Y:S01]  /*2340*/  SHFL.IDX PT, R88, R202, R109, 0x1f ;  /* 0x00001f6dca587589 */ /* 0x000fe200000e0000 */
[----:B------:R-:W-:Y:S01]  /*2350*/  FMUL.FTZ R130, R130, UR10 ;  /* 0x0000000a82827c20 */ /* 0x000fe20008410000 */
[----:B---3--:R1:W-:Y:S01]  /*2360*/  MUFU.TANH R182, R114 ;  /* 0x0000007200b67308 */ /* 0x0083e20000002400 */
[----:B----4-:R-:W-:Y:S01]  /*2370*/  IADD3 R112, R10, 0x10, RZ ;  /* 0x000000100a707810 */ /* 0x010fe20007ffe0ff */
[----:B------:R-:W-:Y:S01]  /*2380*/  STL [R1+0x60], R179 ;  /* 0x000060b301007387 */ /* 0x000fe20000100800 */
[----:B------:R-:W-:Y:S01]  /*2390*/  FMUL.FTZ R125, R125, UR10 ;  /* 0x0000000a7d7d7c20 */ /* 0x000fe20008410000 */
[----:B------:R-:W-:Y:S01]  /*23a0*/  LEA R204, R4, R204, 0xa ;  /* 0x000000cc04cc7211 */ /* 0x000fe200078e50ff */
[----:B------:R-:W-:Y:S01]  /*23b0*/  FMUL.FTZ R120, R120, UR10 ;  /* 0x0000000a78787c20 */ /* 0x000fe20008410000 */
[----:B------:R-:W-:Y:S01]  /*23c0*/  STL [R1+0x5c], R178 ;  /* 0x00005cb201007387 */ /* 0x000fe20000100800 */
[----:B------:R-:W-:Y:S01]  /*23d0*/  FMUL.FTZ R123, R123, UR10 ;  /* 0x0000000a7b7b7c20 */ /* 0x000fe20008410000 */
[----:B--2---:R2:W-:Y:S01]  /*23e0*/  MUFU.TANH R181, R113 ;  /* 0x0000007100b57308 */ /* 0x0045e20000002400 */
[----:B-1----:R-:W-:Y:S01]  /*23f0*/  IADD3 R114, R10, 0x1c, RZ ;  /* 0x0000001c0a727810 */ /* 0x002fe20007ffe0ff */
        /* <DEDUP_REMOVED lines=24> */
[----:B------:R-:W-:Y:S04]  /*2580*/  SHFL.IDX PT, R102, R202, R108, 0x1f ;  /* 0x00001f6cca667589 */ /* 0x000fe800000e0000 */
[----:B------:R-:W-:Y:S01]  /*2590*/  STL [R1+0x38], R169 ;  /* 0x000038a901007387 */ /* 0x000fe20000100800 */
[----:B------:R-:W-:-:S02]  /*25a0*/  WARPGROUP.DEPBAR.LE gsb0, 0x0 ;  /* 0x00008000000079c5 */ /* 0x000fc40000010000 */
[----:B------:R-:W-:Y:S01]  /*25b0*/  WARPGROUP.ARRIVE ;  /* 0x00000000000079c5 */ /* 0x000fe20000000000 */
[----:B------:R-:W-:Y:S01]  /*25c0*/  STL [R1+0x34], R168 ;  /* 0x000034a801007387 */ /* 0x000fe20000100800 */
[----:B------:R-:W-:Y:S03]  /*25d0*/  MUFU.TANH R221, R221 ;  /* 0x000000dd00dd7308 */ /* 0x000fe60000002400 */
[----:B------:R-:W-:Y:S01]  /*25e0*/  STL [R1+0x30], R11 ;  /* 0x0000300b01007387 */ /* 0x000fe20000100800 */
[----:B------:R-:W-:Y:S01]  /*25f0*/  HGMMA.64x128x16.F32.BF16 R24, gdesc[UR4], R24, gsb0 ;  /* 0x01e00000041879f0 */ /* 0x000fe20008001818 */
[----:B------:R-:W-:Y:S02]  /*2600*/  UIADD3 UR6, UR8, 0x4, URZ ;  /* 0x0000000408067890 */ /* 0x000fe4000fffe03f */
[----:B------:R-:W-:Y:S01]  /*2610*/  UIADD3 UR4, UR9, 0x4, URZ ;  /* 0x0000000409047890 */ /* 0x000fe2000fffe03f */
[----:B------:R2:W-:Y:S01]  /*2620*/  MUFU.TANH R183, R111 ;  /* 0x0000006f00b77308 */ /* 0x0005e20000002400 */
[----:B------:R-:W-:Y:S01]  /*2630*/  UMOV UR7, 0x40000040 ;  /* 0x4000004000077882 */ /* 0x000fe20000000000 */
[----:B------:R-:W-:Y:S01]  /*2640*/  UMOV UR5, 0x40000040 ;  /* 0x4000004000057882 */ /* 0x000fe20000000000 */
[----:B-1----:R-:W1:Y:S04]  /*2650*/  SHFL.IDX PT, R122, R23, R112, 0x1f ;  /* 0x00001f70177a7589 */ /* 0x002e6800000e0000 */
[----:B------:R-:W-:Y:S01]  /*2660*/  STL [R1+0x2c], R9 ;  /* 0x00002c0901007387 */ /* 0x000fe20000100800 */
[----:B------:R3:W-:Y:S01]  /*2670*/  MUFU.EX2 R105, R91 ;  /* 0x0000005b00697308 */ /* 0x0007e20000000800 */
[----:B--2---:R-:W-:-:S02]  /*2680*/  VIADD R111, R10, 0x18 ;  /* 0x000000180a6f7836 */ /* 0x004fc40000000000 */
[----:B------:R-:W-:Y:S04]  /*2690*/  STL [R1+0x28], R7 ;  /* 0x0000280701007387 */ /* 0x000fe80000100800 */
[----:B------:R-:W2:Y:S01]  /*26a0*/  SHFL.IDX PT, R94, R202, R112, 0x1f ;  /* 0x00001f70ca5e7589 */ /* 0x000ea200000e0000 */
[----:B------:R4:W-:Y:S03]  /*26b0*/  MUFU.TANH R197, R95 ;  /* 0x0000005f00c57308 */ /* 0x0009e60000002400 */
[----:B---3--:R-:W-:Y:S04]  /*26c0*/  SHFL.IDX PT, R91, R202, R114, 0x1f ;  /* 0x00001f72ca5b7589 */ /* 0x008fe800000e0000 */
[----:B------:R-:W-:Y:S01]  /*26d0*/  STL [R1+0x24], R6 ;  /* 0x0000240601007387 */ /* 0x000fe20000100800 */
[----:B------:R-:W3:Y:S03]  /*26e0*/  MUFU.TANH R198, R96 ;  /* 0x0000006000c67308 */ /* 0x000ee60000002400 */
[----:B----4-:R-:W-:Y:S04]  /*26f0*/  SHFL.IDX PT, R95, R202, R110, 0x1f ;  /* 0x00001f6eca5f7589 */ /* 0x010fe800000e0000 */
[----:B------:R-:W-:Y:S01]  /*2700*/  STL [R1+0x20], R5 ;  /* 0x0000200501007387 */ /* 0x000fe20000100800 */
[----:B------:R-:W-:Y:S03]  /*2710*/  MUFU.TANH R230, R230 ;  /* 0x000000e600e67308 */ /* 0x000fe60000002400 */
[----:B------:R-:W-:Y:S04]  /*2720*/  SHFL.IDX PT, R135, R23, R108, 0x1f ;  /* 0x00001f6c17877589 */ /* 0x000fe800000e0000 */
[----:B------:R-:W-:Y:S01]  /*2730*/  SHFL.IDX PT, R205, R23, R114, 0x1f ;  /* 0x00001f7217cd7589 */ /* 0x000fe200000e0000 */
[----:B------:R-:W-:Y:S01]  /*2740*/  MUFU.TANH R233, R233 ;  /* 0x000000e900e97308 */ /* 0x000fe20000002400 */
[----:B---3--:R-:W-:-:S02]  /*2750*/  FSEL R211, R198, -INF , P2 ;  /* 0xff800000c6d37808 */ /* 0x008fc40001000000 */
[----:B------:R-:W-:Y:S03]  /*2760*/  STL [R1+0x1c], R3 ;  /* 0x00001c0301007387 */ /* 0x000fe60000100800 */
[----:B-1----:R-:W-:Y:S01]  /*2770*/  FFMA.FTZ R211, R211, UR11, -R122 ;  /* 0x0000000bd3d37c23 */ /* 0x002fe2000801087a */
[----:B------:R-:W-:Y:S01]  /*2780*/  STL [R1+0x18], R0 ;  /* 0x0000180001007387 */ /* 0x000fe20000100800 */
[----:B------:R-:W1:Y:S03]  /*2790*/  MUFU.TANH R220, R220 ;  /* 0x000000dc00dc7308 */ /* 0x000e660000002400 */
[----:B------:R-:W-:Y:S04]  /*27a0*/  SHFL.IDX PT, R215, R17, R108, 0x1f ;  /* 0x00001f6c11d77589 */ /* 0x000fe800000e0000 */
[----:B------:R-:W3:Y:S01]  /*27b0*/  SHFL.IDX PT, R213, R17, R112, 0x1f ;  /* 0x00001f7011d57589 */ /* 0x000ee200000e0000 */
[----:B------:R-:W4:Y:S03]  /*27c0*/  MUFU.TANH R227, R227 ;  /* 0x000000e300e37308 */ /* 0x000f260000002400 */
[----:B------:R-:W-:Y:S05]  /*27d0*/  SHFL.IDX PT, R224, R14, R109, 0x1f ;  /* 0x00001f6d0ee07589 */ /* 0x000fea00000e0000 */
        /* <DEDUP_REMOVED lines=21> */
[----:B-1----:R-:W1:Y:S07]  /*2930*/  SHFL.IDX PT, R115, R23, R10, 0x1f ;  /* 0x00001f0a17737589 */ /* 0x002e6e00000e0000 */
[----:B------:R-:W4:Y:S01]  /*2940*/  MUFU.TANH R232, R232 ;  /* 0x000000e800e87308 */ /* 0x000f220000002400 */
[----:B--2---:R-:W-:Y:S01]  /*2950*/  FSEL R93, R230, -INF , P2 ;  /* 0xff800000e65d7808 */ /* 0x004fe20001000000 */
[----:B------:R-:W-:-:S02]  /*2960*/  WARPGROUP.DEPBAR.LE gsb0, 0x0 ;  /* 0x00008000000079c5 */ /* 0x000fc40000010000 */
[----:B------:R-:W-:Y:S02]  /*2970*/  WARPGROUP.ARRIVE ;  /* 0x00000000000079c5 */ /* 0x000fe40000000000 */
[--C-:B------:R-:W-:Y:S01]  /*2980*/  FFMA.FTZ R93, R93, UR11, -R91.reuse ;  /* 0x0000000b5d5d7c23 */ /* 0x100fe2000801085b */
[----:B------:R-:W-:Y:S01]  /*2990*/  FFMA.FTZ R91, R98, UR11, -R91 ;  /* 0x0000000b625b7c23 */ /* 0x000fe2000801085b */
[----:B------:R2:W-:Y:S01]  /*29a0*/  MUFU.TANH R6, R131 ;  /* 0x0000008300067308 */ /* 0x0005e20000002400 */
[----:B---3--:R-:W-:Y:S01]  /*29b0*/  FSEL R98, R199, -INF , P2 ;  /* 0xff800000c7627808 */ /* 0x008fe20001000000 */
[----:B------:R-:W-:Y:S01]  /*29c0*/  HGMMA.64x128x16.F32.BF16 R24, gdesc[UR4], R24, gsb0 ;  /* 0x01e00000041879f0 */ /* 0x000fe20008001818 */
[----:B------:R-:W-:Y:S02]  /*29d0*/  UIADD3 UR6, UR8, 0x6, URZ ;  /* 0x0000000608067890 */ /* 0x000fe4000fffe03f */
[----:B------:R-:W-:Y:S01]  /*29e0*/  UIADD3 UR4, UR9, 0x6, URZ ;  /* 0x0000000609047890 */ /* 0x000fe2000fffe03f */
[----:B------:R-:W-:Y:S01]  /*29f0*/  FFMA.FTZ R98, R98, UR11, -R135 ;  /* 0x0000000b62627c23 */ /* 0x000fe20008010887 */
[----:B------:R-:W-:Y:S01]  /*2a00*/  UMOV UR7, 0x40000040 ;  /* 0x4000004000077882 */ /* 0x000fe20000000000 */
[----:B------:R-:W-:Y:S01]  /*2a10*/  UMOV UR5, 0x40000040 ;  /* 0x4000004000057882 */ /* 0x000fe20000000000 */
[----:B------:R-:W3:Y:S01]  /*2a20*/  MUFU.TANH R235, R235 ;  /* 0x000000eb00eb7308 */ /* 0x000ee20000002400 */
[----:B--2---:R-:W2:Y:S07]  /*2a30*/  SHFL.IDX PT, R131, R17, R10, 0x1f ;  /* 0x00001f0a11837589 */ /* 0x004eae00000e0000 */
[----:B------:R1:W-:Y:S08]  /*2a40*/  MUFU.TANH R9, R129 ;  /* 0x0000008100097308 */ /* 0x0003f00000002400 */
[----:B------:R4:W2:Y:S01]  /*2a50*/  MUFU.TANH R194, R101 ;  /* 0x0000006500c27308 */ /* 0x0008a20000002400 */
[----:B-1----:R-:W1:Y:S07]  /*2a60*/  SHFL.IDX PT, R129, R23, R110, 0x1f ;  /* 0x00001f6e17817589 */ /* 0x002e6e00000e0000 */
[----:B------:R3:W-:Y:S01]  /*2a70*/  MUFU.TANH R191, R104 ;  /* 0x0000006800bf7308 */ /* 0x0007e20000002400 */
[----:B----4-:R-:W-:Y:S01]  /*2a80*/  FFMA.FTZ R101, R89, UR11, -R88 ;  /* 0x0000000b59657c23 */ /* 0x010fe20008010858 */
        /* <DEDUP_REMOVED lines=19> */
[----:B---3--:R2:W3:Y:S07]  /*2bc0*/  SHFL.IDX PT, R90, R202, R111, 0x1f ;  /* 0x00001f6fca5a7589 */ /* 0x0084ee00000e0000 */
[----:B------:R-:W-:Y:S01]  /*2bd0*/  MUFU.TANH R196, R99 ;  /* 0x0000006300c47308 */ /* 0x000fe20000002400 */
[----:B--2---:R-:W-:-:S07]  /*2be0*/  FSEL R202, R194, -INF , P2 ;  /* 0xff800000c2ca7808 */ /* 0x004fce0001000000 */
[----:B------:R-:W-:Y:S01]  /*2bf0*/  MUFU.TANH R222, R222 ;  /* 0x000000de00de7308 */ /* 0x000fe20000002400 */
[----:B------:R-:W-:-:S07]  /*2c00*/  FFMA.FTZ R202, R202, UR11, -R205 ;  /* 0x0000000bcaca7c23 */ /* 0x000fce00080108cd */
[----:B------:R2:W4:Y:S08]  /*2c10*/  MUFU.TANH R177, R118 ;  /* 0x0000007600b17308 */ /* 0x0005300000002400 */
[----:B------:R1:W-:Y:S01]  /*2c20*/  MUFU.TANH R169, R126 ;  /* 0x0000007e00a97308 */ /* 0x0003e20000002400 */
[----:B--2---:R2:W-:Y:S07]  /*2c30*/  SHFL.IDX PT, R118, R23, R109, 0x1f ;  /* 0x00001f6d17767589 */ /* 0x0045ee00000e0000 */
[----:B------:R-:W3:Y:S01]  /*2c40*/  MUFU.TANH R229, R229 ;  /* 0x000000e500e57308 */ /* 0x000ee20000002400 */
[----:B-1----:R-:W1:Y:S01]  /*2c50*/  SHFL.IDX PT, R126, R17, R109, 0x1f ;  /* 0x00001f6d117e7589 */ /* 0x002e6200000e0000 */
[----:B----4-:R-:W-:-:S02]  /*2c60*/  FSEL R207, R177, -INF , P1 ;  /* 0xff800000b1cf7808 */ /* 0x010fc40000800000 */
[----:B--2---:R-:W-:-:S04]  /*2c70*/  FSEL R23, R233, -INF , P1 ;  /* 0xff800000e9177808 */ /* 0x004fc80000800000 */
[----:B------:R-:W2:Y:S01]  /*2c80*/  MUFU.TANH R236, R236 ;  /* 0x000000ec00ec7308 */ /* 0x000ea20000002400 */
[----:B------:R-:W-:Y:S01]  /*2c90*/  FFMA.FTZ R122, R23, UR11, -R122 ;  /* 0x0000000b177a7c23 */ /* 0x000fe2000801087a */
[----:B------:R-:W-:-:S06]  /*2ca0*/  FSEL R23, R193, -INF , P1 ;  /* 0xff800000c1177808 */ /* 0x000fcc0000800000 */
[----:B------:R-:W-:Y:S01]  /*2cb0*/  MUFU.TANH R231, R231 ;  /* 0x000000e700e77308 */ /* 0x000fe20000002400 */
[----:B---3--:R-:W-:-:S07]  /*2cc0*/  FSEL R99, R229, -INF , P1 ;  /* 0xff800000e5637808 */ /* 0x008fce0000800000 */
[----:B------:R3:W-:Y:S01]  /*2cd0*/  MUFU.TANH R0, R134 ;  /* 0x0000008600007308 */ /* 0x0007e20000002400 */
[----:B--2---:R-:W-:-:S05]  /*2ce0*/  FSEL R88, R236, -INF , P2 ;  /* 0xff800000ec587808 */ /* 0x004fca0001000000 */
[----:B------:R-:W-:Y:S01]  /*2cf0*/  FFMA.FTZ R88, R88, UR11, -R100 ;  /* 0x0000000b58587c23 */ /* 0x000fe20008010864 */
[----:B------:R-:W-:Y:S02]  /*2d00*/  WARPGROUP.DEPBAR.LE gsb0, 0x0 ;  /* 0x00008000000079c5 */ /* 0x000fe40000010000 */
[----:B------:R-:W-:Y:S01]  /*2d10*/  WARPGROUP.ARRIVE ;  /* 0x00000000000079c5 */ /* 0x000fe20000000000 */
[----:B------:R2:W-:Y:S01]  /*2d20*/  MUFU.TANH R11, R128 ;  /* 0x00000080000b7308 */ /* 0x0005e20000002400 */
[----:B---3--:R-:W-:-:S04]  /*2d30*/  FSEL R134, R195, -INF , P2 ;  /* 0xff800000c3867808 */ /* 0x008fc80001000000 */
[----:B------:R-:W-:Y:S01]  /*2d40*/  HGMMA.64x128x16.F32.BF16 R24, gdesc[UR4], R24, gsb0 ;  /* 0x01e00000041879f0 */ /* 0x000fe20008001818 */
[--C-:B------:R-:W-:Y:S01]  /*2d50*/  FFMA.FTZ R134, R134, UR11, -R132.reuse ;  /* 0x0000000b86867c23 */ /* 0x100fe20008010884 */
[----:B------:R-:W-:Y:S01]  /*2d60*/  FFMA.FTZ R132, R23, UR11, -R132 ;  /* 0x0000000b17847c23 */ /* 0x000fe20008010884 */
[----:B------:R-:W-:Y:S01]  /*2d70*/  MUFU.TANH R234, R234 ;  /* 0x000000ea00ea7308 */ /* 0x000fe20000002400 */
[----:B--2---:R-:W2:Y:S01]  /*2d80*/  SHFL.IDX PT, R128, R17, R218, 0x1f ;  /* 0x00001fda11807589 */ /* 0x004ea200000e0000 */
[----:B------:R-:W-:-:S06]  /*2d90*/  FSEL R23, R189, -INF , P1 ;  /* 0xff800000bd177808 */ /* 0x000fcc0000800000 */
[----:B------:R3:W4:Y:S08]  /*2da0*/  MUFU.TANH R179, R116 ;  /* 0x0000007400b37308 */ /* 0x0007300000002400 */
[----:B------:R1:W-:Y:S01]  /*2db0*/  MUFU.TANH R3, R133 ;  /* 0x0000008500037308 */ /* 0x0003e20000002400 */
[----:B---3--:R-:W-:-:S05]  /*2dc0*/  FSEL R116, R197, -INF , P1 ;  /* 0xff800000c5747808 */ /* 0x008fca0000800000 */
[----:B------:R-:W-:Y:S01]  /*2dd0*/  FFMA.FTZ R135, R116, UR11, -R135 ;  /* 0x0000000b74877c23 */ /* 0x000fe20008010887 */
[----:B------:R-:W-:Y:S01]  /*2de0*/  FSEL R116, R196, -INF , P1 ;  /* 0xff800000c4747808 */ /* 0x000fe20000800000 */
[----:B------:R3:W-:Y:S01]  /*2df0*/  MUFU.TANH R174, R121 ;  /* 0x0000007900ae7308 */ /* 0x0007e20000002400 */
[----:B-1----:R-:W-:Y:S02]  /*2e00*/  FSEL R133, R191, -INF , P2 ;  /* 0xff800000bf857808 */ /* 0x002fe40001000000 */
[----:B----4-:R-:W-:-:S03]  /*2e10*/  FSEL R209, R179, -INF , P2 ;  /* 0xff800000b3d17808 */ /* 0x010fc60001000000 */
[--C-:B------:R-:W-:Y:S01]  /*2e20*/  FFMA.FTZ R133, R133, UR11, -R131.reuse ;  /* 0x0000000b85857c23 */ /* 0x100fe20008010883 */
[----:B------:R-:W-:Y:S01]  /*2e30*/  FFMA.FTZ R131, R23, UR11, -R131 ;  /* 0x0000000b17837c23 */ /* 0x000fe20008010883 */
[----:B------:R1:W-:Y:S01]  /*2e40*/  MUFU.EX2 R106, R92 ;  /* 0x0000005c006a7308 */ /* 0x0003e20000000800 */
[----:B---3--:R-:W-:-:S05]  /*2e50*/  FSEL R121, R237, -INF , P2 ;  /* 0xff800000ed797808 */ /* 0x008fca0001000000 */
[--C-:B------:R-:W-:Y:S01]  /*2e60*/  FFMA.FTZ R121, R121, UR11, -R129.reuse ;  /* 0x0000000b79797c23 */ /* 0x100fe20008010881 */
[----:B------:R-:W-:Y:S01]  /*2e70*/  FFMA.FTZ R129, R116, UR11, -R129 ;  /* 0x0000000b74817c23 */ /* 0x000fe20008010881 */
[----:B------:R3:W-:Y:S01]  /*2e80*/  MUFU.TANH R168, R127 ;  /* 0x0000007f00a87308 */ /* 0x0007e20000002400 */
[----:B-1----:R-:W-:Y:S02]  /*2e90*/  FSEL R92, R222, -INF , P2 ;  /* 0xff800000de5c7808 */ /* 0x002fe40001000000 */
[----:B------:R-:W-:-:S03]  /*2ea0*/  FSEL R116, R192, -INF , P1 ;  /* 0xff800000c0747808 */ /* 0x000fc60000800000 */
[--C-:B------:R-:W-:Y:S01]  /*2eb0*/  FFMA.FTZ R92, R92, UR11, -R90.reuse ;  /* 0x0000000b5c5c7c23 */ /* 0x100fe2000801085a */
[----:B------:R-:W-:Y:S01]  /*2ec0*/  FFMA.FTZ R90, R99, UR11, -R90 ;  /* 0x0000000b635a7c23 */ /* 0x000fe2000801085a */
[----:B------:R1:W-:Y:S01]  /*2ed0*/  MUFU.EX2 R23, R115 ;  /* 0x0000007300177308 */ /* 0x0003e20000000800 */
[----:B---3--:R-:W-:Y:S01]  /*2ee0*/  FSEL R127, R187, -INF , P2 ;  /* 0xff800000bb7f7808 */ /* 0x008fe20001000000 */
[----:B------:R-:W-:Y:S01]  /*2ef0*/  FFMA.FTZ R205, R116, UR11, -R205 ;  /* 0x0000000b74cd7c23 */ /* 0x000fe200080108cd */
[----:B------:R-:W-:Y:S02]  /*2f00*/  FSEL R99, R12, -INF , P2 ;  /* 0xff8000000c637808 */ /* 0x000fe40001000000 */
[----:B------:R-:W-:Y:S01]  /*2f10*/  FSEL R116, R188, -INF , P1 ;  /* 0xff800000bc747808 */ /* 0x000fe20000800000 */
[----:B------:R-:W-:Y:S02]  /*2f20*/  FFMA.FTZ R127, R127, UR11, -R126 ;  /* 0x0000000b7f7f7c23 */ /* 0x000fe4000801087e */
[----:B------:R3:W-:Y:S01]  /*2f30*/  MUFU.TANH R176, R119 ;  /* 0x0000007700b07308 */ /* 0x0007e20000002400 */
[----:B-1----:R-:W-:Y:S01]  /*2f40*/  FSEL R115, R186, -INF , P1 ;  /* 0xff800000ba737808 */ /* 0x002fe20000800000 */
[----:B------:R-:W-:-:S04]  /*2f50*/  FFMA.FTZ R99, R99, UR11, -R118 ;  /* 0x0000000b63637c23 */ /* 0x000fc80008010876 */
[----:B------:R-:W-:Y:S02]  /*2f60*/  FFMA.FTZ R126, R115, UR11, -R126 ;  /* 0x0000000b737e7c23 */ /* 0x000fe4000801087e */
[----:B------:R1:W4:Y:S01]  /*2f70*/  MUFU.TANH R178, R117 ;  /* 0x0000007500b27308 */ /* 0x0003220000002400 */
[C---:B---3--:R-:W-:Y:S01]  /*2f80*/  FSEL R119, R231.reuse, -INF , P1 ;  /* 0xff800000e7777808 */ /* 0x048fe20000800000 */
[----:B------:R-:W-:Y:S01]  /*2f90*/  SHFL.IDX PT, R115, R17, R114, 0x1f ;  /* 0x00001f7211737589 */ /* 0x000fe200000e0000 */
[----:B------:R-:W-:-:S03]  /*2fa0*/  FFMA.FTZ R231, -R231, R231, 1 ;  /* 0x3f800000e7e77423 */ /* 0x000fc600000101e7 */
[----:B------:R-:W-:Y:S02]  /*2fb0*/  FFMA.FTZ R100, R119, UR11, -R100 ;  /* 0x0000000b77647c23 */ /* 0x000fe40008010864 */
[----:B------:R3:W-:Y:S01]  /*2fc0*/  MUFU.TANH R7, R130 ;  /* 0x0000008200077308 */ /* 0x0007e20000002400 */
[----:B-1----:R-:W-:Y:S01]  /*2fd0*/  FSEL R117, R234, -INF , P1 ;  /* 0xff800000ea757808 */ /* 0x002fe20000800000 */
[----:B------:R-:W1:Y:S04]  /*2fe0*/  SHFL.IDX PT, R119, R17, R110, 0x1f ;  /* 0x00001f6e11777589 */ /* 0x000e6800000e0000 */
[----:B------:R-:W-:Y:S02]  /*2ff0*/  FFMA.FTZ R118, R117, UR11, -R118 ;  /* 0x0000000b75767c23 */ /* 0x000fe40008010876 */
[----:B------:R4:W1:Y:S01]  /*3000*/  SHFL.IDX PT, R117, R17, R111, 0x1f ;  /* 0x00001f6f11757589 */ /* 0x00086200000e0000 */
[----:B---3--:R-:W-:Y:S01]  /*3010*/  FSEL R130, R190, -INF , P2 ;  /* 0xff800000be827808 */ /* 0x008fe20001000000 */
[----:B------:R3:W-:Y:S04]  /*3020*/  MUFU.TANH R170, R125 ;  /* 0x0000007d00aa7308 */ /* 0x0007e80000002400 */
[--C-:B--2---:R-:W-:Y:S01]  /*3030*/  FFMA.FTZ R130, R130, UR11, -R128.reuse ;  /* 0x0000000b82827c23 */ /* 0x104fe20008010880 */
[----:B------:R-:W-:Y:S01]  /*3040*/  FFMA.FTZ R128, R116, UR11, -R128 ;  /* 0x0000000b74807c23 */ /* 0x000fe20008010880 */
[----:B------:R-:W-:-:S02]  /*3050*/  FSEL R116, R183, -INF , P1 ;  /* 0xff800000b7747808 */ /* 0x000fc40000800000 */
[----:B------:R2:W-:Y:S01]  /*3060*/  MUFU.TANH R175, R120 ;  /* 0x0000007800af7308 */ /* 0x0005e20000002400 */
[----:B---3--:R-:W-:Y:S02]  /*3070*/  FSEL R125, R185, -INF , P2 ;  /* 0xff800000b97d7808 */ /* 0x008fe40001000000 */
[----:B----4-:R-:W-:-:S03]  /*3080*/  FSEL R17, R180, -INF , P1 ;  /* 0xff800000b4117808 */ /* 0x010fc60000800000 */
[--C-:B------:R-:W-:Y:S01]  /*3090*/  FFMA.FTZ R125, R125, UR11, -R215.reuse ;  /* 0x0000000b7d7d7c23 */ /* 0x100fe200080108d7 */
[----:B------:R-:W-:Y:S01]  /*30a0*/  FFMA.FTZ R215, R116, UR11, -R215 ;  /* 0x0000000b74d77c23 */ /* 0x000fe200080108d7 */
[----:B------:R-:W-:Y:S01]  /*30b0*/  FSEL R116, R182, -INF , P1 ;  /* 0xff800000b6747808 */ /* 0x000fe20000800000 */
[----:B------:R3:W-:Y:S01]  /*30c0*/  MUFU.TANH R172, R123 ;  /* 0x0000007b00ac7308 */ /* 0x0007e20000002400 */
[----:B--2---:R-:W-:-:S03]  /*30d0*/  FSEL R120, R181, -INF , P2 ;  /* 0xff800000b5787808 */ /* 0x004fc60001000000 */
[----:B------:R-:W-:Y:S01]  /*30e0*/  FFMA.FTZ R213, R116, UR11, -R213 ;  /* 0x0000000b74d57c23 */ /* 0x000fe200080108d5 */
[----:B------:R-:W-:Y:S01]  /*30f0*/  FSEL R116, R178, -INF , P2 ;  /* 0xff800000b2747808 */ /* 0x000fe20001000000 */
[--C-:B-1----:R-:W-:Y:S01]  /*3100*/  FFMA.FTZ R120, R120, UR11, -R119.reuse ;  /* 0x0000000b78787c23 */ /* 0x102fe20008010877 */
[----:B------:R-:W-:Y:S01]  /*3110*/  FFMA.FTZ R119, R17, UR11, -R119 ;  /* 0x0000000b11777c23 */ /* 0x000fe20008010877 */
[----:B------:R1:W-:Y:S01]  /*3120*/  MUFU.TANH R171, R124 ;  /* 0x0000007c00ab7308 */ /* 0x0003e20000002400 */
[----:B---3--:R-:W-:Y:S01]  /*3130*/  FSEL R123, R176, -INF , P1 ;  /* 0xff800000b07b7808 */ /* 0x008fe20000800000 */
        /* <DEDUP_REMOVED lines=470> */
[----:B------:R-:W-:Y:S01]  /*4ea0*/  F2FP.BF16.F32.PACK_AB R89, R100, R23 ;  /* 0x000000176459723e */ /* 0x000fe200000010ff */
[----:B---3--:R-:W-:-:S05]  /*4eb0*/  IMAD R25, R4, 0x4000, R222 ;  /* 0x0000400004197824 */ /* 0x008fca00078e02de */
[----:B------:R-:W-:-:S05]  /*4ec0*/  LEA R50, R25, R2, 0x1 ;  /* 0x0000000219327211 */ /* 0x000fca00078e08ff */
[----:B------:R-:W-:Y:S01]  /*4ed0*/  STSM.16.MT88.4 [R50+0x20c00], R84 ;  /* 0x020c005432007844 */ /* 0x000fe20000004200 */
[----:B------:R-:W-:-:S03]  /*4ee0*/  F2FP.BF16.F32.PACK_AB R25, R106, R105 ;  /* 0x000000696a19723e */ /* 0x000fc600000010ff */
        /* <DEDUP_REMOVED lines=144> */
.L_x_249:
[----:B-----5:R-:W-:Y:S01]  /*57f0*/  LEA R0, R4, R0, 0xa ;  /* 0x0000000004007211 */ /* 0x020fe200078e50ff */
        /* <DEDUP_REMOVED lines=12> */
[C---:B------:R-:W-:Y:S01]  /*58c0*/  IADD3 R13, R14.reuse, 0x9, RZ ;  /* 0x000000090e0d7810 */ /* 0x040fe20007ffe0ff */
        /* <DEDUP_REMOVED lines=54> */
.L_x_250:
[----:B-1----:R-:W2:Y:S01]  /*5c30*/  LDL R0, [R1] ;  /* 0x0000000001007983 */ /* 0x002ea20000100800 */
[----:B------:R-:W-:Y:S01]  /*5c40*/  IADD3 R6, R6, 0x1, RZ ;  /* 0x0000000106067810 */ /* 0x000fe20007ffe0ff */
[----:B------:R-:W-:Y:S01]  /*5c50*/  VIADD R4, R4, 0x1 ;  /* 0x0000000104047836 */ /* 0x000fe20000000000 */
[----:B------:R-:W-:-:S04]  /*5c60*/  IADD3 R3, R3, 0x30c20, RZ ;  /* 0x00030c2003037810 */ /* 0x000fc80007ffe0ff */
[C---:B------:R-:W-:Y:S02]  /*5c70*/  ISETP.NE.AND P0, PT, R4.reuse, 0x2, PT ;  /* 0x000000020400780c */ /* 0x040fe40003f05270 */
[----:B------:R-:W-:Y:S02]  /*5c80*/  PRMT R3, RZ, 0x654, R3 ;  /* 0x00000654ff037816 */ /* 0x000fe40000000003 */
[----:B------:R-:W-:Y:S02]  /*5c90*/  SEL R4, R4, RZ, P0 ;  /* 0x000000ff04047207 */ /* 0x000fe40000000000 */
[----:B------:R3:W-:Y:S01]  /*5ca0*/  SYNCS.ARRIVE.TRANS64.RED.A1T0 RZ, [R3+URZ], RZ ;  /* 0x000000ff03ff79a7 */ /* 0x0007e2000810043f */
[----:B--2---:R-:W-:Y:S02]  /*5cb0*/  ISETP.GE.AND P1, PT, R6, R0, PT ;  /* 0x000000000600720c */ /* 0x004fe40003f26270 */
[----:B------:R-:W-:-:S04]  /*5cc0*/  SEL R0, RZ, 0x1, P0 ;  /* 0x00000001ff007807 */ /* 0x000fc80000000000 */
[----:B------:R-:W-:-:S07]  /*5cd0*/  LOP3.LUT R5, R5, R0, RZ, 0x3c, !PT ;  /* 0x0000000005057212 */ /* 0x000fce00078e3cff */
[----:B---3--:R-:W-:Y:S05]  /*5ce0*/  @!P1 BRA `(.L_x_251) ;  /* 0xffffffb800589947 */ /* 0x008fea000383ffff */
.L_x_240:
[----:B------:R-:W3:Y:S01]  /*5cf0*/  S2UR UR8, SR_CTAID.Y ;  /* 0x00000000000879c3 */ /* 0x000ee20000002600 */
[----:B------:R-:W-:Y:S01]  /*5d00*/  ULDC UR5, c[0x0][0x850] ;  /* 0x0002140000057ab9 */ /* 0x000fe20000000800 */
[----:B------:R-:W-:Y:S01]  /*5d10*/  ULDC.64 UR10, c[0x0][0x818] ;  /* 0x00020600000a7ab9 */ /* 0x000fe20000000a00 */
[----:B------:R-:W-:Y:S01]  /*5d20*/  UISETP.NE.AND UP0, UPT, UR5, 0x1, UPT ;  /* 0x000000010500788c */ /* 0x000fe2000bf05270 */
[----:B------:R-:W4:Y:S01]  /*5d30*/  S2R R10, SR_TID.X ;  /* 0x00000000000a7919 */ /* 0x000f220000002100 */
[----:B------:R-:W-:-:S03]  /*5d40*/  ULDC.64 UR12, c[0x0][0x840] ;  /* 0x00021000000c7ab9 */ /* 0x000fc60000000a00 */
[----:B------:R-:W5:Y:S06]  /*5d50*/  S2UR UR4, SR_CTAID.X ;  /* 0x00000000000479c3 */ /* 0x000f6c0000002500 */
[----:B------:R-:W-:Y:S01]  /*5d60*/  @UP0 ULDC UR6, c[0x0][0x854] ;  /* 0x0002150000060ab9 */ /* 0x000fe20000000800 */
[----:B------:R-:W-:Y:S01]  /*5d70*/  @UP0 ULDC UR9, c[0x0][0x858] ;  /* 0x0002160000090ab9 */ /* 0x000fe20000000800 */
[----:B------:R-:W2:Y:S01]  /*5d80*/  S2UR UR16, SR_CTAID.Z ;  /* 0x00000000001079c3 */ /* 0x000ea20000002700 */
[----:B---3--:R-:W-:-:S07]  /*5d90*/  UIMAD.WIDE.U32 UR6, UR8, UR6, URZ ;  /* 0x00000006080672a5 */ /* 0x008fce000f8e003f */
[----:B------:R-:W3:Y:S01]  /*5da0*/  LDC.64 R14, c[0x0][0x848] ;  /* 0x00021200ff0e7b82 */ /* 0x000ee20000000a00 */
[----:B------:R-:W-:Y:S02]  /*5db0*/  @UP0 USHF.R.U32.HI UR8, URZ, UR9, UR7 ;  /* 0x000000093f080299 */ /* 0x000fe40008011607 */
[----:B-----5:R-:W-:-:S05]  /*5dc0*/  USHF.L.U32 UR4, UR4, 0xd, URZ ;  /* 0x0000000d04047899 */ /* 0x020fca000800063f */
[----:B-1----:R-:W1:Y:S01]  /*5dd0*/  LDC.64 R12, c[0x0][0x820] ;  /* 0x00020800ff0c7b82 */ /* 0x002e620000000a00 */
[----:B------:R-:W-:Y:S02]  /*5de0*/  USHF.R.S32.HI UR6, URZ, 0x1f, UR8 ;  /* 0x0000001f3f067899 */ /* 0x000fe40008011408 */
[----:B------:R-:W-:Y:S02]  /*5df0*/  USHF.R.S32.HI UR5, URZ, 0x1f, UR4 ;  /* 0x0000001f3f057899 */ /* 0x000fe40008011404 */
[----:B------:R-:W-:Y:S02]  /*5e00*/  UIMAD UR7, UR6, UR10, URZ ;  /* 0x0000000a060772a4 */ /* 0x000fe4000f8e023f */
[----:B------:R-:W-:Y:S02]  /*5e10*/  UIMAD UR6, UR6, UR12, URZ ;  /* 0x0000000c060672a4 */ /* 0x000fe4000f8e023f */
[----:B------:R-:W-:Y:S02]  /*5e20*/  UIMAD.WIDE.U32 UR14, UR8, UR10, UR4 ;  /* 0x0000000a080e72a5 */ /* 0x000fe4000f8e0004 */
[----:B------:R-:W-:-:S02]  /*5e30*/  UIMAD.WIDE.U32 UR4, UR8, UR12, UR4 ;  /* 0x0000000c080472a5 */ /* 0x000fc4000f8e0004 */
[----:B------:R-:W-:Y:S02]  /*5e40*/  UIMAD UR6, UR8, UR13, UR6 ;  /* 0x0000000d080672a4 */ /* 0x000fe4000f8e0206 */
[----:B------:R-:W-:Y:S01]  /*5e50*/  UIMAD UR7, UR8, UR11, UR7 ;  /* 0x0000000b080772a4 */ /* 0x000fe2000f8e0207 */
[----:B------:R-:W-:Y:S01]  /*5e60*/  MOV R5, UR15 ;  /* 0x0000000f00057c02 */ /* 0x000fe20008000f00 */
[----:B------:R-:W-:Y:S02]  /*5e70*/  UIADD3 UR6, UR5, UR6, URZ ;  /* 0x0000000605067290 */ /* 0x000fe4000fffe03f */
[----:B------:R-:W-:Y:S01]  /*5e80*/  IMAD.U32 R7, RZ, RZ, UR5 ;  /* 0x00000005ff077e24 */ /* 0x000fe2000f8e00ff */
[----:B--2---:R-:W-:Y:S01]  /*5e90*/  USHF.R.S32.HI UR8, URZ, 0x1f, UR16 ;  /* 0x0000001f3f087899 */ /* 0x004fe20008011410 */
[----:B------:R-:W-:Y:S01]  /*5ea0*/  MOV R6, UR4 ;  /* 0x0000000400067c02 */ /* 0x000fe20008000f00 */
[----:B------:R-:W-:Y:S01]  /*5eb0*/  UIADD3 UR7, UR15, UR7, URZ ;  /* 0x000000070f077290 */ /* 0x000fe2000fffe03f */
[----:B------:R-:W-:Y:S01]  /*5ec0*/  IMAD.U32 R4, RZ, RZ, UR14 ;  /* 0x0000000eff047e24 */ /* 0x000fe2000f8e00ff */
[----:B------:R-:W-:Y:S01]  /*5ed0*/  MOV R7, UR6 ;  /* 0x0000000600077c02 */ /* 0x000fe20008000f00 */
[----:B------:R-:W-:Y:S01]  /*5ee0*/  ULDC UR4, c[0x0][0x740] ;  /* 0x0001d00000047ab9 */ /* 0x000fe20000000800 */
[----:B---3--:R-:W-:-:S02]  /*5ef0*/  IMAD R8, R14, UR8, RZ ;  /* 0x000000080e087c24 */ /* 0x008fc4000f8e02ff */
[----:B------:R-:W-:Y:S01]  /*5f00*/  FMUL.FTZ R168, R168, UR4 ;  /* 0x00000004a8a87c20 */ /* 0x000fe20008410000 */
[----:B------:R-:W-:Y:S02]  /*5f10*/  IMAD.U32 R5, RZ, RZ, UR7 ;  /* 0x00000007ff057e24 */ /* 0x000fe4000f8e00ff */
[----:B------:R-:W-:Y:S01]  /*5f20*/  FMUL.FTZ R169, R169, UR4 ;  /* 0x00000004a9a97c20 */ /* 0x000fe20008410000 */
[----:B-1----:R-:W-:Y:S02]  /*5f30*/  IMAD R0, R12, UR8, RZ ;  /* 0x000000080c007c24 */ /* 0x002fe4000f8e02ff */
[----:B------:R-:W-:Y:S01]  /*5f40*/  FMUL.FTZ R170, R170, UR4 ;  /* 0x00000004aaaa7c20 */ /* 0x000fe20008410000 */
[----:B------:R-:W-:Y:S02]  /*5f50*/  IMAD R9, R15, UR16, R8 ;  /* 0x000000100f097c24 */ /* 0x000fe4000f8e0208 */
[----:B------:R-:W-:Y:S01]  /*5f60*/  FMUL.FTZ R171, R171, UR4 ;  /* 0x00000004abab7c20 */ /* 0x000fe20008410000 */
[----:B------:R-:W-:-:S04]  /*5f70*/  IMAD.WIDE.U32 R6, R14, UR16, R6 ;  /* 0x000000100e067c25 */ /* 0x000fc8000f8e0006 */
[----:B------:R-:W-:Y:S01]  /*5f80*/  FMUL.FTZ R172, R172, UR4 ;  /* 0x00000004acac7c20 */ /* 0x000fe20008410000 */
[----:B------:R-:W-:Y:S01]  /*5f90*/  FMUL.FTZ R173, R173, UR4 ;  /* 0x00000004adad7c20 */ /* 0x000fe20008410000 */
[----:B------:R-:W-:Y:S01]  /*5fa0*/  FMUL.FTZ R174, R174, UR4 ;  /* 0x00000004aeae7c20 */ /* 0x000fe20008410000 */
[----:B------:R-:W-:Y:S02]  /*5fb0*/  IMAD R3, R13, UR16, R0 ;  /* 0x000000100d037c24 */ /* 0x000fe4000f8e0200 */
[----:B------:R-:W-:Y:S01]  /*5fc0*/  FMUL.FTZ R175, R175, UR4 ;  /* 0x00000004afaf7c20 */ /* 0x000fe20008410000 */
[----:B------:R-:W-:-:S04]  /*5fd0*/  IMAD.WIDE.U32 R4, R12, UR16, R4 ;  /* 0x000000100c047c25 */ /* 0x000fc8000f8e0004 */
        /* <DEDUP_REMOVED lines=24> */
[----:B------:R-:W-:Y:S05]  /*6160*/  WARPSYNC.ALL ;  /* 0x0000000000007948 */ /* 0x000fea0003800000 */
[----:B------:R-:W-:Y:S01]  /*6170*/  IMAD.IADD R3, R5, 0x1, R3 ;  /* 0x0000000105037824 */ /* 0x000fe200078e0203 */
[----:B------:R-:W-:Y:S01]  /*6180*/  IADD3 R0, R7, R9, RZ ;  /* 0x0000000907007210 */ /* 0x000fe20007ffe0ff */
[----:B------:R-:W-:Y:S01]  /*6190*/  BAR.SYNC.DEFER_BLOCKING 0x1, 0x100 ;  /* 0x0044000000007b1d */ /* 0x000fe20000010000 */
[----:B----4-:R-:W-:-:S07]  /*61a0*/  ISETP.NE.AND P1, PT, R10, 0x80, PT ;  /* 0x000000800a00780c */ /* 0x010fce0003f25270 */
[----:B------:R-:W1:Y:S01]  /*61b0*/  LDC.64 R8, c[0x0][0x800] ;  /* 0x00020000ff087b82 */ /* 0x000e620000000a00 */
[----:B------:R-:W-:Y:S07]  /*61c0*/  BSSY B0, `(.L_x_252) ;  /* 0x0000024000007945 */ /* 0x000fee0003800000 */
[----:B------:R-:W2:Y:S01]  /*61d0*/  LDC.64 R12, c[0x0][0x828] ;  /* 0x00020a00ff0c7b82 */ /* 0x000ea20000000a00 */
[----:B------:R3:W-:Y:S04]  /*61e0*/  STS.128 [R11], R136 ;  /* 0x000000880b007388 */ /* 0x0007e80000000c00 */
[----:B------:R3:W-:Y:S01]  /*61f0*/  STS.128 [R11+0x800], R140 ;  /* 0x0008008c0b007388 */ /* 0x0007e20000000c00 */
[----:B-1----:R-:W-:-:S03]  /*6200*/  LEA R8, P0, R4, R8, 0x2 ;  /* 0x0000000804087211 */ /* 0x002fc600078010ff */
[----:B------:R3:W-:Y:S01]  /*6210*/  STS.128 [R11+0x1000], R144 ;  /* 0x001000900b007388 */ /* 0x0007e20000000c00 */
[----:B------:R-:W-:-:S03]  /*6220*/  LEA.HI.X R3, R4, R9, R3, 0x2, P0 ;  /* 0x0000000904037211 */ /* 0x000fc600000f1403 */
[----:B------:R3:W-:Y:S01]  /*6230*/  STS.128 [R11+0x1800], R148 ;  /* 0x001800940b007388 */ /* 0x0007e20000000c00 */
[----:B--2---:R-:W-:-:S03]  /*6240*/  LEA R12, P2, R6, R12, 0x2 ;  /* 0x0000000c060c7211 */ /* 0x004fc600078410ff */
[----:B------:R3:W-:Y:S01]  /*6250*/  STS.128 [R11+0x2000], R152 ;  /* 0x002000980b007388 */ /* 0x0007e20000000c00 */
[----:B------:R-:W-:-:S03]  /*6260*/  LEA.HI.X R0, R6, R13, R0, 0x2, P2 ;  /* 0x0000000d06007211 */ /* 0x000fc600010f1400 */
        /* <DEDUP_REMOVED lines=8> */
[----:B-1----:R-:W1:Y:S02]  /*62f0*/  FENCE.VIEW.ASYNC.S ;  /* 0x00000000000073c6 */ /* 0x002e640000000000 */
[----:B-1----:R-:W-:Y:S06]  /*6300*/  BAR.SYNC.DEFER_BLOCKING 0x1, 0x100 ;  /* 0x0044000000007b1d */ /* 0x002fec0000010000 */
[----:B------:R-:W-:Y:S05]  /*6310*/  @P1 BRA `(.L_x_253) ;  /* 0x0000000000381947 */ /* 0x000fea0003800000 */
[----:B------:R-:W-:Y:S01]  /*6320*/  R2UR UR4, R12 ;  /* 0x000000000c0472ca */ /* 0x000fe200000e0000 */
[----:B------:R-:W-:Y:S01]  /*6330*/  UMOV UR7, 0x800 ;  /* 0x0000080000077882 */ /* 0x000fe20000000000 */
[----:B------:R-:W-:Y:S01]  /*6340*/  R2UR UR5, R0 ;  /* 0x00000000000572ca */ /* 0x000fe200000e0000 */
[----:B------:R-:W-:Y:S01]  /*6350*/  UMOV UR8, 0x0 ;  /* 0x0000000000087882 */ /* 0x000fe20000000000 */
[----:B------:R-:W-:Y:S01]  /*6360*/  R2UR UR6, R2 ;  /* 0x00000000020672ca */ /* 0x000fe200000e0000 */
[----:B------:R-:W-:Y:S01]  /*6370*/  UMOV UR9, 0x14f00000 ;  /* 0x14f0000000097882 */ /* 0x000fe20000000000 */
[----:B------:R-:W-:-:S13]  /*6380*/  PLOP3.LUT P0, PT, PT, PT, PT, 0x80, 0x0 ;  /* 0x000000000000781c */ /* 0x000fda0003f0f070 */
.L_x_254:
[----:B------:R-:W-:Y:S01]  /*6390*/  @P0 ELECT P2, URZ, PT ;  /* 0x00000000003f082f */ /* 0x000fe20003840000 */
[----:B------:R1:W-:-:S12]  /*63a0*/  UBLKRED.G.S.ADD.F32.RN [UR4], [UR6], UR7, desc[UR8] ;  /* 0x00000804060073bb */ /* 0x0003d800080a1407 */
[----:B------:R-:W-:Y:S02]  /*63b0*/  @P2 PLOP3.LUT P0, PT, P2, PT, PT, 0x8, 0x0 ;  /* 0x000000000000281c */ /* 0x000fe4000170e170 */
[----:B------:R-:W-:-:S11]  /*63c0*/  PLOP3.LUT P2, PT, PT, PT, PT, 0x8, 0x0 ;  /* 0x000000000000781c */ /* 0x000fd60003f4e170 */
[----:B-1----:R-:W-:Y:S05]  /*63d0*/  @P0 BRA.U.ANY `(.L_x_254) ;  /* 0xfffffffd00ec0947 */ /* 0x002fea000393ffff */
[----:B------:R0:W-:Y:S01]  /*63e0*/  UTMACMDFLUSH ;  /* 0x00000000000079b7 */ /* 0x0001e20000000000 */
[----:B------:R-:W-:-:S04]  /*63f0*/  DEPBAR.LE SB0, 0x0 ;  /* 0x000080000000791a */ /* 0x000fc80000000000 */
.L_x_253:
[----:B------:R-:W-:Y:S05]  /*6400*/  BSYNC B0 ;  /* 0x0000000000007941 */ /* 0x000fea0003800000 */
.L_x_252:
[----:B------:R-:W-:Y:S06]  /*6410*/  BAR.SYNC.DEFER_BLOCKING 0x1, 0x100 ;  /* 0x0044000000007b1d */ /* 0x000fec0000010000 */
[----:B------:R4:W-:Y:S04]  /*6420*/  STS.128 [R11], R168 ;  /* 0x000000a80b007388 */ /* 0x0009e80000000c00 */
        /* <DEDUP_REMOVED lines=22> */
.L_x_255:
[----:B------:R-:W-:Y:S01]  /*6590*/  @P0 ELECT P1, URZ, PT ;  /* 0x00000000003f082f */ /* 0x000fe20003820000 */
[----:B------:R1:W-:-:S12]  /*65a0*/  UBLKRED.G.S.ADD.F32.RN [UR4], [UR6], UR7, desc[UR8] ;  /* 0x00000804060073bb */ /* 0x0003d800080a1407 */
[----:B------:R-:W-:Y:S02]  /*65b0*/  @P1 PLOP3.LUT P0, PT, P1, PT, PT, 0x8, 0x0 ;  /* 0x000000000000181c */ /* 0x000fe40000f0e170 */
[----:B------:R-:W-:-:S11]  /*65c0*/  PLOP3.LUT P1, PT, PT, PT, PT, 0x8, 0x0 ;  /* 0x000000000000781c */ /* 0x000fd60003f2e170 */
[----:B-1----:R-:W-:Y:S05]  /*65d0*/  @P0 BRA.U.ANY `(.L_x_255) ;  /* 0xfffffffd00ec0947 */ /* 0x002fea000393ffff */
[----:B------:R0:W-:Y:S01]  /*65e0*/  UTMACMDFLUSH ;  /* 0x00000000000079b7 */ /* 0x0001e20000000000 */
[----:B------:R-:W-:-:S04]  /*65f0*/  DEPBAR.LE SB0, 0x0 ;  /* 0x000080000000791a */ /* 0x000fc80000000000 */
[----:B------:R-:W-:Y:S05]  /*6600*/  BRA `(.L_x_232) ;  /* 0x00000024000c7947 */ /* 0x000fea0003800000 */
.L_x_230:
        /* <DEDUP_REMOVED lines=28> */
[C---:B------:R-:W-:Y:S01]  /*67d0*/  IADD3 R0, R2.reuse, 0x7f, RZ ;  /* 0x0000007f02007810 */ /* 0x040fe20007ffe0ff */
[----:B------:R-:W-:Y:S01]  /*67e0*/  UIADD3 UR10, UR7, UR10, URZ ;  /* 0x0000000a070a7290 */ /* 0x000fe2000fffe03f */
[----:B------:R-:W-:Y:S01]  /*67f0*/  ISETP.GE.AND P1, PT, R2, 0x81, PT ;  /* 0x000000810200780c */ /* 0x000fe20003f26270 */
[----:B------:R-:W-:Y:S01]  /*6800*/  UMOV UR5, URZ ;  /* 0x0000003f00057c82 */ /* 0x000fe20008000000 */
        /* <DEDUP_REMOVED lines=19> */
.L_x_270:
        /* <DEDUP_REMOVED lines=21> */
.L_x_259:
[----:B------:R-:W-:Y:S05]  /*6a90*/  BSYNC B0 ;  /* 0x0000000000007941 */ /* 0x000fea0003800000 */
.L_x_258:
        /* <DEDUP_REMOVED lines=13> */
.L_x_261:
[----:B------:R-:W-:Y:S05]  /*6b70*/  BSYNC B0 ;  /* 0x0000000000007941 */ /* 0x000fea0003800000 */
.L_x_260:
[----:B------:R-:W-:Y:S06]  /*6b80*/  BAR.ARV 0xa, 0xa0 ;  /* 0x0282800000007b1d */ /* 0x000fec0000002000 */
[----:B------:R-:W-:Y:S04]  /*6b90*/  BSSY B0, `(.L_x_262) ;  /* 0x0000003000007945 */ /* 0x000fe80003800000 */
[----:B------:R-:W-:Y:S05]  /*6ba0*/  @!P0 BRA `(.L_x_263) ;  /* 0x0000000000048947 */ /* 0x000fea0003800000 */
[----:B------:R-:W-:-:S04]  /*6bb0*/  DEPBAR.LE SB0, 0x0 ;  /* 0x000080000000791a */ /* 0x000fc80000000000 */
.L_x_263:
[----:B------:R-:W-:Y:S05]  /*6bc0*/  BSYNC B0 ;  /* 0x0000000000007941 */ /* 0x000fea0003800000 */
.L_x_262:
        /* <DEDUP_REMOVED lines=13> */
.L_x_265:
[----:B------:R-:W-:Y:S05]  /*6ca0*/  BSYNC B0 ;  /* 0x0000000000007941 */ /* 0x000fea0003800000 */
.L_x_264:
        /* <DEDUP_REMOVED lines=13> */
.L_x_267:
[----:B------:R-:W-:Y:S05]  /*6d80*/  BSYNC B0 ;  /* 0x0000000000007941 */ /* 0x000fea0003800000 */
.L_x_266:
[----:B------:R-:W-:Y:S01]  /*6d90*/  IADD3 R0, R0, -0x2, RZ ;  /* 0xfffffffe00007810 */ /* 0x000fe20007ffe0ff */
[----:B------:R-:W-:Y:S06]  /*6da0*/  BAR.ARV 0xa, 0xa0 ;  /* 0x0282800000007b1d */ /* 0x000fec0000002000 */
[----:B------:R-:W-:Y:S01]  /*6db0*/  BSSY B0, `(.L_x_268) ;  /* 0x0000004000007945 */ /* 0x000fe20003800000 */
[----:B------:R-:W-:-:S03]  /*6dc0*/  ISETP.NE.AND P1, PT, R0, RZ, PT ;  /* 0x000000ff0000720c */ /* 0x000fc60003f25270 */
[----:B------:R-:W-:Y:S10]  /*6dd0*/  @!P0 BRA `(.L_x_269) ;  /* 0x0000000000048947 */ /* 0x000ff40003800000 */
[----:B------:R-:W-:-:S04]  /*6de0*/  DEPBAR.LE SB0, 0x0 ;  /* 0x000080000000791a */ /* 0x000fc80000000000 */
.L_x_269:
[----:B------:R-:W-:Y:S05]  /*6df0*/  BSYNC B0 ;  /* 0x0000000000007941 */ /* 0x000fea0003800000 */
.L_x_268:
[----:B------:R-:W-:Y:S06]  /*6e00*/  BAR.ARV 0xb, 0xa0 ;  /* 0x02c2800000007b1d */ /* 0x000fec0000002000 */
[----:B------:R-:W-:Y:S02]  /*6e10*/  UIADD3 UR5, UR5, 0x2, URZ ;  /* 0x0000000205057890 */ /* 0x000fe4000fffe03f */
[----:B------:R-:W-:Y:S01]  /*6e20*/  UIADD3 UR4, UR4, 0x1, URZ ;  /* 0x0000000104047890 */ /* 0x000fe2000fffe03f */
[----:B------:R-:W-:Y:S11]  /*6e30*/  @P1 BRA `(.L_x_270) ;  /* 0xfffffff800c01947 */ /* 0x000ff6000383ffff */
[----:B------:R-:W-:-:S12]  /*6e40*/  USHF.L.U32 UR5, UR5, 0xd, URZ ;  /* 0x0000000d05057899 */ /* 0x000fd8000800063f */
.L_x_257:
        /* <DEDUP_REMOVED lines=19> */
.L_x_272:
[----:B------:R-:W-:Y:S05]  /*6f80*/  BSYNC B0 ;  /* 0x0000000000007941 */ /* 0x000fea0003800000 */
.L_x_271:
        /* <DEDUP_REMOVED lines=19> */
.L_x_274:
[----:B------:R-:W-:Y:S05]  /*70c0*/  BSYNC B0 ;  /* 0x0000000000007941 */ /* 0x000fea0003800000 */
.L_x_273:
[----:B------:R-:W-:Y:S06]  /*70d0*/  BAR.ARV 0xa, 0xa0 ;  /* 0x0282800000007b1d */ /* 0x000fec0000002000 */
[----:B------:R-:W-:Y:S04]  /*70e0*/  BSSY B0, `(.L_x_275) ;  /* 0x0000003000007945 */ /* 0x000fe80003800000 */
[----:B------:R-:W-:Y:S05]  /*70f0*/  @!P0 BRA `(.L_x_276) ;  /* 0x0000000000048947 */ /* 0x000fea0003800000 */
[----:B------:R-:W-:-:S04]  /*7100*/  DEPBAR.LE SB0, 0x0 ;  /* 0x000080000000791a */ /* 0x000fc80000000000 */
.L_x_276:
[----:B------:R-:W-:Y:S05]  /*7110*/  BSYNC B0 ;  /* 0x0000000000007941 */ /* 0x000fea0003800000 */
.L_x_275:
[----:B------:R-:W-:Y:S06]  /*7120*/  BAR.ARV 0xb, 0xa0 ;  /* 0x02c2800000007b1d */ /* 0x000fec0000002000 */
[----:B------:R-:W-:Y:S05]  /*7130*/  BRA `(.L_x_232) ;  /* 0x0000001800407947 */ /* 0x000fea0003800000 */
.L_x_256:
        /* <DEDUP_REMOVED lines=23> */
[----:B-----5:R-:W-:Y:S01]  /*72b0*/  IMAD R0, R13, R10, RZ ;  /* 0x0000000a0d007224 */ /* 0x020fe200078e02ff */
[----:B------:R-:W-:Y:S02]  /*72c0*/  IADD3 R3, R3, R7, RZ ;  /* 0x0000000703037210 */ /* 0x000fe40007ffe0ff */
[----:B------:R-:W1:Y:S01]  /*72d0*/  LDC.64 R6, c[0x0][0x730] ;  /* 0x0001cc00ff067b82 */ /* 0x000e620000000a00 */
[----:B------:R-:W-:Y:S02]  /*72e0*/  IMAD R11, R11, UR21, R0 ;  /* 0x000000150b0b7c24 */ /* 0x000fe4000f8e0200 */
[----:B------:R-:W-:-:S04]  /*72f0*/  IMAD.WIDE.U32 R2, R10, UR21, R2 ;  /* 0x000000150a027c25 */ /* 0x000fc8000f8e0002 */
[----:B------:R-:W-:Y:S01]  /*7300*/  IMAD.IADD R0, R3, 0x1, R11 ;  /* 0x0000000103007824 */ /* 0x000fe200078e020b */
[----:B------:R-:W-:-:S04]  /*7310*/  LEA R4, P0, R2, R4, 0x2 ;  /* 0x0000000402047211 */ /* 0x000fc800078010ff */
[----:B------:R-:W-:Y:S02]  /*7320*/  LEA.HI.X R0, R2, R5, R0, 0x2, P0 ;  /* 0x0000000502007211 */ /* 0x000fe400000f1400 */
[----:B------:R-:W-:Y:S02]  /*7330*/  ELECT P0, URZ, PT ;  /* 0x00000000003f782f */ /* 0x000fe40003800000 */
[----:B------:R-:W-:Y:S02]  /*7340*/  R2UR UR4, R4 ;  /* 0x00000000040472ca */ /* 0x000fe400000e0000 */
[----:B------:R-:W-:Y:S01]  /*7350*/  R2UR UR5, R0 ;  /* 0x00000000000572ca */ /* 0x000fe200000e0000 */
[----:B-1----:R-:W-:-:S04]  /*7360*/  IMAD R2, R15, R6, RZ ;  /* 0x000000060f027224 */ /* 0x002fc800078e02ff */
[----:B------:R-:W-:Y:S02]  /*7370*/  IMAD R5, R7, UR20, R2 ;  /* 0x0000001407057c24 */ /* 0x000fe4000f8e0202 */
[----:B------:R-:W1:Y:S01]  /*7380*/  LDC.64 R2, c[0x0][0x738] ;  /* 0x0001ce00ff027b82 */ /* 0x000e620000000a00 */
[----:B------:R-:W-:-:S05]  /*7390*/  IMAD.WIDE.U32 R6, R6, UR20, RZ ;  /* 0x0000001406067c25 */ /* 0x000fca000f8e00ff */
[----:B------:R-:W-:Y:S01]  /*73a0*/  IADD3 R7, R7, R5, RZ ;  /* 0x0000000507077210 */ /* 0x000fe20007ffe0ff */
        /* <DEDUP_REMOVED lines=16> */
.L_x_307:
[----:B------:R-:W-:Y:S01]  /*74b0*/  IMAD.IADD R10, R7, 0x1, R3 ;  /* 0x00000001070a7824 */ /* 0x000fe200078e0203 */
[----:B-1----:R-:W-:Y:S01]  /*74c0*/  SHF.L.U32 R0, R2, 0x7, RZ ;  /* 0x0000000702007819 */ /* 0x002fe200000006ff */
[----:B------:R-:W-:Y:S01]  /*74d0*/  IMAD.MOV.U32 R9, RZ, RZ, 0x1 ;  /* 0x00000001ff097424 */ /* 0x000fe200078e00ff */
[----:B------:R-:W-:Y:S06]  /*74e0*/  @P0 BRA `(.L_x_280) ;  /* 0x0000000000180947 */ /* 0x000fec0003800000 */
[----:B------:R-:W1:Y:S01]  /*74f0*/  S2R R4, SR_TID.X ;  /* 0x0000000000047919 */ /* 0x000e620000002100 */
[----:B------:R-:W-:-:S04]  /*7500*/  MOV R2, 0x4200 ;  /* 0x0000420000027802 */ /* 0x000fc80000000f00 */
[----:B------:R2:W-:Y:S01]  /*7510*/  SYNCS.ARRIVE.TRANS64 RZ, [R11+URZ+0x30c10], R2 ;  /* 0x030c10020bff79a7 */ /* 0x0005e2000800003f */
[----:B-1----:R-:W-:-:S13]  /*7520*/  LOP3.LUT P1, RZ, R4, 0x1f, RZ, 0xc0, !PT ;  /* 0x0000001f04ff7812 */ /* 0x002fda000782c0ff */
[----:B--2---:R-:W-:Y:S05]  /*7530*/  @!P1 BRA `(.L_x_280) ;  /* 0x0000000000049947 */ /* 0x004fea0003800000 */
[----:B------:R-:W-:Y:S01]  /*7540*/  BPT.TRAP 0x1 ;  /* 0x000000040000795c */ /* 0x000fe20000300000 */
.L_x_280:
[----:B------:R-:W1:Y:S01]  /*7550*/  LDC.64 R2, c[0x0][0x198] ;  /* 0x00006600ff027b82 */ /* 0x000e620000000a00 */
[----:B------:R-:W-:Y:S01]  /*7560*/  R2UR UR11, R0 ;  /* 0x00000000000b72ca */ /* 0x000fe200000e0000 */
[----:B------:R-:W-:Y:S01]  /*7570*/  UMOV UR14, 0x0 ;  /* 0x00000000000e7882 */ /* 0x000fe20000000000 */
[----:B------:R-:W-:Y:S01]  /*7580*/  R2UR UR8, R11 ;  /* 0x000000000b0872ca */ /* 0x000fe200000e0000 */
[----:B------:R-:W-:Y:S01]  /*7590*/  UMOV UR15, 0x14f00000 ;  /* 0x14f00000000f7882 */ /* 0x000fe20000000000 */
[----:B------:R-:W-:Y:S01]  /*75a0*/  UMOV UR19, URZ ;  /* 0x0000003f00137c82 */ /* 0x000fe20008000000 */
[----:B------:R-:W-:Y:S01]  /*75b0*/  UMOV UR18, URZ ;  /* 0x0000003f00127c82 */ /* 0x000fe20008000000 */
[----:B------:R-:W-:Y:S01]  /*75c0*/  MOV R4, 0x8000 ;  /* 0x0000800000047802 */ /* 0x000fe20000000f00 */
[----:B------:R-:W2:Y:S01]  /*75d0*/  LDC R12, c[0x0][0x280] ;  /* 0x0000a000ff0c7b82 */ /* 0x000ea20000000800 */
[----:B------:R-:W-:Y:S01]  /*75e0*/  UMOV UR25, 0x20 ;  /* 0x0000002000197882 */ /* 0x000fe20000000000 */
[----:B------:R-:W-:Y:S01]  /*75f0*/  UMOV UR22, 0x0 ;  /* 0x0000000000167882 */ /* 0x000fe20000000000 */
[----:B------:R-:W-:Y:S01]  /*7600*/  UMOV UR23, 0x10000000 ;  /* 0x1000000000177882 */ /* 0x000fe20000000000 */
[----:B------:R-:W-:Y:S01]  /*7610*/  UMOV UR13, UR21 ;  /* 0x00000015000d7c82 */ /* 0x000fe20008000000 */
[----:B------:R-:W-:Y:S01]  /*7620*/  UMOV UR10, UR18 ;  /* 0x00000012000a7c82 */ /* 0x000fe20008000000 */
[----:B------:R-:W-:Y:S01]  /*7630*/  UMOV UR28, UR12 ;  /* 0x0000000c001c7c82 */ /* 0x000fe20008000000 */
[----:B------:R-:W-:Y:S01]  /*7640*/  UMOV UR29, UR21 ;  /* 0x00000015001d7c82 */ /* 0x000fe20008000000 */
[----:B------:R-:W-:Y:S01]  /*7650*/  UIADD3 UR16, UR8, 0x10000, URZ ;  /* 0x0001000008107890 */ /* 0x000fe2000fffe03f */
[----:B------:R-:W-:Y:S01]  /*7660*/  IMAD.MOV.U32 R20, RZ, RZ, RZ ;  /* 0x000000ffff147224 */ /* 0x000fe200078e00ff */
[----:B------:R-:W-:Y:S01]  /*7670*/  UIADD3 UR17, UR8, 0x30c10, URZ ;  /* 0x00030c1008117890 */ /* 0x000fe2000fffe03f */
[----:B------:R-:W-:Y:S01]  /*7680*/  MOV R5, RZ ;  /* 0x000000ff00057202 */ /* 0x000fe20000000f00 */
[----:B------:R-:W-:-:S02]  /*7690*/  UIADD3 UR30, UR8, 0x20000, URZ ;  /* 0x00020000081e7890 */ /* 0x000fc4000fffe03f */
[----:B------:R-:W-:Y:S01]  /*76a0*/  UIADD3 UR9, UR8, 0x30c00, URZ ;  /* 0x00030c0008097890 */ /* 0x000fe2000fffe03f */
[----:B-1----:R-:W-:Y:S01]  /*76b0*/  IMAD.MOV.U32 R8, RZ, RZ, R2 ;  /* 0x000000ffff087224 */ /* 0x002fe200078e0002 */
[----:B------:R-:W-:Y:S01]  /*76c0*/  UIADD3 UR24, UR8, 0x4000, URZ ;  /* 0x0000400008187890 */ /* 0x000fe2000fffe03f */
[----:B------:R-:W-:Y:S01]  /*76d0*/  UMOV UR31, UR17 ;  /* 0x00000011001f7c82 */ /* 0x000fe20008000000 */
[----:B------:R-:W-:Y:S02]  /*76e0*/  UMOV UR26, UR18 ;  /* 0x00000012001a7c82 */ /* 0x000fe40008000000 */
[----:B------:R-:W-:Y:S01]  /*76f0*/  IADD3 R0, P1, R8, 0x2f0, RZ ;  /* 0x000002f008007810 */ /* 0x000fe20007f3e0ff */
[----:B------:R-:W-:-:S03]  /*7700*/  UMOV UR27, UR11 ;  /* 0x0000000b001b7c82 */ /* 0x000fc60008000000 */
[----:B------:R-:W-:Y:S02]  /*7710*/  R2UR UR32, R0 ;  /* 0x00000000002072ca */ /* 0x000fe400000e0000 */
[----:B------:R-:W-:-:S04]  /*7720*/  IADD3 R0, P2, R8, 0x3f0, RZ ;  /* 0x000003f008007810 */ /* 0x000fc80007f5e0ff */
[----:B------:R-:W-:Y:S02]  /*7730*/  R2UR UR34, R0 ;  /* 0x00000000002272ca */ /* 0x000fe400000e0000 */
[----:B------:R-:W-:-:S05]  /*7740*/  MOV R0, R3 ;  /* 0x0000000300007202 */ /* 0x000fca0000000f00 */
[----:B------:R-:W-:-:S05]  /*7750*/  IMAD.X R2, RZ, RZ, R0, P1 ;  /* 0x000000ffff027224 */ /* 0x000fca00008e0600 */
[----:B------:R-:W-:Y:S02]  /*7760*/  R2UR UR33, R2 ;  /* 0x00000000022172ca */ /* 0x000fe400000e0000 */
[----:B------:R-:W-:-:S04]  /*7770*/  IADD3.X R2, RZ, R0, RZ, P2, !PT ;  /* 0x00000000ff027210 */ /* 0x000fc800017fe4ff */
[----:B------:R-:W-:Y:S02]  /*7780*/  R2UR UR35, R2 ;  /* 0x00000000022372ca */ /* 0x000fe400000e0000 */
[----:B------:R-:W-:-:S04]  /*7790*/  IADD3 R2, P1, R8, 0xf0, RZ ;  /* 0x000000f008027810 */ /* 0x000fc80007f3e0ff */
[----:B------:R-:W-:Y:S01]  /*77a0*/  R2UR UR6, R2 ;  /* 0x00000000020672ca */ /* 0x000fe200000e0000 */
[----:B------:R-:W-:Y:S01]  /*77b0*/  IMAD.X R3, RZ, RZ, R0, P1 ;  /* 0x000000ffff037224 */ /* 0x000fe200008e0600 */
[----:B--2---:R-:W-:-:S04]  /*77c0*/  ISETP.GE.AND P1, PT, R12, 0x81, PT ;  /* 0x000000810c00780c */ /* 0x004fc80003f26270 */
        /* <DEDUP_REMOVED lines=24> */
.L_x_291:
[----:B------:R-:W-:-:S04]  /*7950*/  SHF.L.U32 R21, R9, 0x1f, RZ ;  /* 0x0000001f09157819 */ /* 0x000fc800000006ff */
[----:B-1----:R-:W1:Y:S02]  /*7960*/  SYNCS.PHASECHK.TRANS64.TRYWAIT P1, [R11+URZ+0x30c40], R21 ;  /* 0x030c40150b0075a7 */ /* 0x002e64000802017f */
[----:B-12---:R-:W-:Y:S05]  /*7970*/  @!P1 BRA `(.L_x_283) ;  /* 0x0000001000a49947 */ /* 0x006fea0003800000 */
.L_x_308:
[----:B------:R-:W-:Y:S05]  /*7980*/  @P0 BRA `(.L_x_284) ;  /* 0x0000000000140947 */ /* 0x000fea0003800000 */
[----:B------:R-:W-:Y:S02]  /*7990*/  ISETP.NE.AND P1, PT, R14, RZ, PT ;  /* 0x000000ff0e00720c */ /* 0x000fe40003f25270 */
[----:B------:R-:W-:-:S04]  /*79a0*/  MOV R0, 0x4200 ;  /* 0x0000420000007802 */ /* 0x000fc80000000f00 */
[----:B------:R2:W-:Y:S07]  /*79b0*/  SYNCS.ARRIVE.TRANS64 RZ, [R11+URZ+0x30c30], R0 ;  /* 0x030c30000bff79a7 */ /* 0x0005ee000800003f */
[----:B------:R-:W-:Y:S05]  /*79c0*/  @!P1 BRA `(.L_x_284) ;  /* 0x0000000000049947 */ /* 0x000fea0003800000 */
[----:B------:R-:W-:Y:S01]  /*79d0*/  BPT.TRAP 0x1 ;  /* 0x000000040000795c */ /* 0x000fe20000300000 */
.L_x_284:
        /* <DEDUP_REMOVED lines=29> */
.L_x_309:
[----:B------:R-:W-:Y:S05]  /*7bb0*/  @P0 BRA `(.L_x_286) ;  /* 0x0000000000140947 */ /* 0x000fea0003800000 */
[----:B------:R-:W-:Y:S01]  /*7bc0*/  ISETP.NE.AND P1, PT, R14, RZ, PT ;  /* 0x000000ff0e00720c */ /* 0x000fe20003f25270 */
[----:B------:R-:W-:-:S04]  /*7bd0*/  IMAD.MOV.U32 R2, RZ, RZ, 0x4200 ;  /* 0x00004200ff027424 */ /* 0x000fc800078e00ff */
[----:B------:R3:W-:Y:S08]  /*7be0*/  SYNCS.ARRIVE.TRANS64 RZ, [R11+URZ+0x30c18], R2 ;  /* 0x030c18020bff79a7 */ /* 0x0007f0000800003f */
[----:B------:R-:W-:Y:S05]  /*7bf0*/  @!P1 BRA `(.L_x_286) ;  /* 0x0000000000049947 */ /* 0x000fea0003800000 */
[----:B------:R-:W-:Y:S01]  /*7c00*/  BPT.TRAP 0x1 ;  /* 0x000000040000795c */ /* 0x000fe20000300000 */
.L_x_286:
        /* <DEDUP_REMOVED lines=20> */
.L_x_310:
        /* <DEDUP_REMOVED lines=9> */
.L_x_288:
        /* <DEDUP_REMOVED lines=24> */
.L_x_312:
[----:B------:R-:W-:Y:S05]  /*7f60*/  @P0 BRA `(.L_x_290) ;  /* 0x0000000000140947 */ /* 0x000fea0003800000 */
[----:B------:R-:W-:Y:S02]  /*7f70*/  ISETP.NE.AND P1, PT, R14, RZ, PT ;  /* 0x000000ff0e00720c */ /* 0x000fe40003f25270 */
[----:B-1----:R-:W-:-:S04]  /*7f80*/  MOV R4, 0x4200 ;  /* 0x0000420000047802 */ /* 0x002fc80000000f00 */
[----:B------:R2:W-:Y:S07]  /*7f90*/  SYNCS.ARRIVE.TRANS64 RZ, [R11+URZ+0x30c10], R4 ;  /* 0x030c10040bff79a7 */ /* 0x0005ee000800003f */
[----:B------:R-:W-:Y:S05]  /*7fa0*/  @!P1 BRA `(.L_x_290) ;  /* 0x0000000000049947 */ /* 0x000fea0003800000 */
[----:B------:R-:W-:Y:S01]  /*7fb0*/  BPT.TRAP 0x1 ;  /* 0x000000040000795c */ /* 0x000fe20000300000 */
.L_x_290:
        /* <DEDUP_REMOVED lines=22> */
.L_x_282:
[----:B------:R-:W-:-:S13]  /*8120*/  ISETP.NE.AND P1, PT, R19, RZ, PT ;  /* 0x000000ff1300720c */ /* 0x000fda0003f25270 */
[----:B------:R-:W-:Y:S05]  /*8130*/  @!P1 BRA `(.L_x_281) ;  /* 0x0000000000f09947 */ /* 0x000fea0003800000 */
[----:B------:R-:W-:-:S04]  /*8140*/  SHF.L.U32 R12, R9, 0x1f, RZ ;  /* 0x0000001f090c7819 */ /* 0x000fc800000006ff */
[----:B------:R-:W3:Y:S02]  /*8150*/  SYNCS.PHASECHK.TRANS64.TRYWAIT P1, [R11+URZ+0x30c40], R12 ;  /* 0x030c400c0b0075a7 */ /* 0x000ee4000802017f */
[----:B---3--:R-:W-:Y:S05]  /*8160*/  @!P1 BRA `(.L_x_292) ;  /* 0x0000000800fc9947 */ /* 0x008fea0003800000 */
.L_x_313:
[----:B------:R-:W-:Y:S05]  /*8170*/  @P0 BRA `(.L_x_293) ;  /* 0x0000000000140947 */ /* 0x000fea0003800000 */
[----:B------:R-:W-:Y:S02]  /*8180*/  ISETP.NE.AND P1, PT, R14, RZ, PT ;  /* 0x000000ff0e00720c */ /* 0x000fe40003f25270 */
[----:B-12---:R-:W-:-:S04]  /*8190*/  MOV R4, 0x4200 ;  /* 0x0000420000047802 */ /* 0x006fc80000000f00 */
[----:B------:R4:W-:Y:S07]  /*81a0*/  SYNCS.ARRIVE.TRANS64 RZ, [R11+URZ+0x30c30], R4 ;  /* 0x030c30040bff79a7 */ /* 0x0009ee000800003f */
[----:B------:R-:W-:Y:S05]  /*81b0*/  @!P1 BRA `(.L_x_293) ;  /* 0x0000000000049947 */ /* 0x000fea0003800000 */
[----:B------:R-:W-:Y:S01]  /*81c0*/  BPT.TRAP 0x1 ;  /* 0x000000040000795c */ /* 0x000fe20000300000 */
.L_x_293:
        /* <DEDUP_REMOVED lines=26> */
.L_x_314:
[----:B------:R-:W-:Y:S05]  /*8370*/  @P0 BRA `(.L_x_295) ;  /* 0x0000000000140947 */ /* 0x000fea0003800000 */
[----:B------:R-:W-:Y:S01]  /*8380*/  ISETP.NE.AND P0, PT, R14, RZ, PT ;  /* 0x000000ff0e00720c */ /* 0x000fe20003f05270 */
[----:B------:R-:W-:-:S04]  /*8390*/  IMAD.MOV.U32 R4, RZ, RZ, 0x4200 ;  /* 0x00004200ff047424 */ /* 0x000fc800078e00ff */
[----:B------:R2:W-:Y:S08]  /*83a0*/  SYNCS.ARRIVE.TRANS64 RZ, [R11+URZ+0x30c18], R4 ;  /* 0x030c18040bff79a7 */ /* 0x0005f0000800003f */
[----:B------:R-:W-:Y:S05]  /*83b0*/  @!P0 BRA `(.L_x_295) ;  /* 0x0000000000048947 */ /* 0x000fea0003800000 */
[----:B------:R-:W-:Y:S01]  /*83c0*/  BPT.TRAP 0x1 ;  /* 0x000000040000795c */ /* 0x000fe20000300000 */
.L_x_295:
        /* <DEDUP_REMOVED lines=19> */
.L_x_281:
[----:B------:R-:W4:Y:S01]  /*8500*/  S2R R2, SR_TID.X ;  /* 0x0000000000027919 */ /* 0x000f220000002100 */
[----:B------:R-:W-:Y:S02]  /*8510*/  LEA R13, R20, R11, 0x3 ;  /* 0x0000000b140d7211 */ /* 0x000fe400078e18ff */
[----:B----4-:R-:W-:Y:S02]  /*8520*/  LOP3.LUT R3, R2, 0x7f, RZ, 0xc0, !PT ;  /* 0x0000007f02037812 */ /* 0x010fe400078ec0ff */
[----:B------:R-:W-:Y:S02]  /*8530*/  SHF.L.U32 R2, R9, 0x1f, RZ ;  /* 0x0000001f09027819 */ /* 0x000fe400000006ff */
[----:B------:R-:W-:Y:S02]  /*8540*/  ISETP.NE.AND P1, PT, R3, RZ, PT ;  /* 0x000000ff0300720c */ /* 0x000fe40003f25270 */
[----:B------:R-:W4:Y:S02]  /*8550*/  SYNCS.PHASECHK.TRANS64.TRYWAIT P0, [R13+URZ+0x30c40], R2 ;  /* 0x030c40020d0075a7 */ /* 0x000f24000800017f */
[----:B----4-:R-:W-:Y:S09]  /*8560*/  @!P0 BRA `(.L_x_296) ;  /* 0x0000000800248947 */ /* 0x010ff20003800000 */
.L_x_315:
[----:B------:R-:W-:Y:S05]  /*8570*/  @P1 BRA `(.L_x_297) ;  /* 0x0000000000181947 */ /* 0x000fea0003800000 */
[----:B------:R-:W5:Y:S01]  /*8580*/  S2R R3, SR_TID.X ;  /* 0x0000000000037919 */ /* 0x000f620000002100 */
[----:B----4-:R-:W-:-:S04]  /*8590*/  IMAD.MOV.U32 R2, RZ, RZ, 0x4200 ;  /* 0x00004200ff027424 */ /* 0x010fc800078e00ff */
[----:B------:R4:W-:Y:S01]  /*85a0*/  SYNCS.ARRIVE.TRANS64 RZ, [R13+URZ+0x30c30], R2 ;  /* 0x030c30020dff79a7 */ /* 0x0009e2000800003f */
[----:B-----5:R-:W-:-:S13]  /*85b0*/  LOP3.LUT P0, RZ, R3, 0x1f, RZ, 0xc0, !PT ;  /* 0x0000001f03ff7812 */ /* 0x020fda000780c0ff */
[----:B----4-:R-:W-:Y:S05]  /*85c0*/  @!P0 BRA `(.L_x_297) ;  /* 0x0000000000048947 */ /* 0x010fea0003800000 */
[----:B--2---:R-:W-:Y:S01]  /*85d0*/  BPT.TRAP 0x1 ;  /* 0x000000040000795c */ /* 0x004fe20000300000 */
.L_x_297:
        /* <DEDUP_REMOVED lines=33> */
.L_x_278:
[----:B------:R-:W-:Y:S05]  /*87f0*/  BSYNC B0 ;  /* 0x0000000000007941 */ /* 0x000fea0003800000 */
.L_x_277:
[----:B------:R-:W-:-:S03]  /*8800*/  UMOV UR6, 0xffffffff ;  /* 0xffffffff00067882 */ /* 0x000fc60000000000 */
[----:B------:R-:W-:Y:S05]  /*8810*/  BRA.DIV UR6, `(.L_x_298) ;  /* 0x00000006068c7947 */ /* 0x000fea000b800000 */
[----:B------:R-:W-:-:S13]  /*8820*/  ELECT P0, URZ, PT ;  /* 0x00000000003f782f */ /* 0x000fda0003800000 */
.L_x_318:
[----:B------:R-:W-:Y:S05]  /*8830*/  @!P0 BRA `(.L_x_232) ;  /* 0x0000000000808947 */ /* 0x000fea0003800000 */
[----:B------:R-:W-:-:S04]  /*8840*/  LOP3.LUT R16, R16, 0x2, RZ, 0xfc, !PT ;  /* 0x0000000210107812 */ /* 0x000fc800078efcff */
[----:B------:R-:W-:-:S13]  /*8850*/  ISETP.NE.AND P0, PT, R16, 0x3, PT ;  /* 0x000000031000780c */ /* 0x000fda0003f05270 */
[----:B------:R-:W-:Y:S05]  /*8860*/  @!P0 BRA `(.L_x_299) ;  /* 0x0000000000048947 */ /* 0x000fea0003800000 */
[----:B------:R-:W-:Y:S01]  /*8870*/  BPT.TRAP 0x1 ;  /* 0x000000040000795c */ /* 0x000fe20000300000 */
.L_x_299:
        /* <DEDUP_REMOVED lines=15> */
.L_x_319:
[----:B------:R-:W2:Y:S02]  /*8970*/  SYNCS.PHASECHK.TRANS64.TRYWAIT P1, [R3+URZ], R2 ;  /* 0x00000002030075a7 */ /* 0x000ea4000802017f */
[----:B--2---:R-:W-:Y:S05]  /*8980*/  @!P1 BRA `(.L_x_301) ;  /* 0x0000000400689947 */ /* 0x004fea0003800000 */
.L_x_320:
[----:B------:R-:W-:Y:S05]  /*8990*/  @!P0 BRA `(.L_x_302) ;  /* 0x0000000000048947 */ /* 0x000fea0003800000 */
[----:B------:R-:W-:Y:S01]  /*89a0*/  BPT.TRAP 0x1 ;  /* 0x000000040000795c */ /* 0x000fe20000300000 */
.L_x_302:
[----:B--2---:R-:W-:-:S05]  /*89b0*/  IADD3 R3, R7, 0x30c40, RZ ;  /* 0x00030c4007037810 */ /* 0x004fca0007ffe0ff */
[----:B------:R-:W-:-:S04]  /*89c0*/  IMAD R0, R0, 0x8, R3 ;  /* 0x0000000800007824 */ /* 0x000fc800078e0203 */
[----:B------:R-:W2:Y:S02]  /*89d0*/  SYNCS.PHASECHK.TRANS64.TRYWAIT P0, [R0+URZ], R5 ;  /* 0x00000005000075a7 */ /* 0x000ea4000800017f */
[----:B--2---:R-:W-:Y:S05]  /*89e0*/  @!P0 BRA `(.L_x_303) ;  /* 0x0000000400648947 */ /* 0x004fea0003800000 */
.L_x_321:
[----:B------:R-:W-:-:S07]  /*89f0*/  LEA R3, R4, R3, 0x3 ;  /* 0x0000000304037211 */ /* 0x000fce00078e18ff */
.L_x_304:
[----:B---3--:R3:W4:Y:S02]  /*8a00*/  SYNCS.PHASECHK.TRANS64.TRYWAIT P0, [R3+URZ], R2 ;  /* 0x00000002030075a7 */ /* 0x008724000800017f */
[----:B----4-:R-:W-:Y:S05]  /*8a10*/  @!P0 NANOSLEEP.SYNCS 0x989680 ;  /* 0x009896800000895d */ /* 0x010fea0003900000 */
[----:B------:R-:W4:Y:S02]  /*8a20*/  @!P0 SYNCS.PHASECHK.TRANS64 P0, [R3+URZ], R2 ;  /* 0x00000002030085a7 */ /* 0x000f24000800007f */
[----:B----4-:R-:W-:Y:S05]  /*8a30*/  @!P0 BRA `(.L_x_304) ;  /* 0xfffffffc00f08947 */ /* 0x010fea000383ffff */
.L_x_232:
[----:B------:R-:W-:Y:S05]  /*8a40*/  BSYNC B6 ;  /* 0x0000000000067941 */ /* 0x000fea0003800000 */
.L_x_229:
[----:B------:R-:W-:Y:S05]  /*8a50*/  EXIT ;  /* 0x000000000000794d */ /* 0x000fea0003800000 */
.L_x_237:
[----:B------:R-:W-:Y:S01]  /*8a60*/  IMAD.MOV.U32 R12, RZ, RZ, RZ ;  /* 0x000000ffff0c7224 */ /* 0x000fe200078e00ff */
[----:B------:R-:W-:Y:S01]  /*8a70*/  MOV R11, 0x1f ;  /* 0x0000001f000b7802 */ /* 0x000fe20000000f00 */
[----:B------:R-:W-:-:S07]  /*8a80*/  IMAD.MOV.U32 R15, RZ, RZ, -0x1 ;  /* 0xffffffffff0f7424 */ /* 0x000fce00078e00ff */
[----:B------:R-:W-:Y:S05]  /*8a90*/  WARPSYNC.COLLECTIVE R15, `(.L_x_305) ;  /* 0x000000000f087348 */ /* 0x000fea0003c00000 */
[----:B------:R1:W2:Y:S02]  /*8aa0*/  SHFL.IDX P6, R14, R13, R12, R11 ;  /* 0x0000000c0d0e7389 */ /* 0x0002a400000c000b */
[----:B-12---:R-:W-:Y:S01]  /*8ab0*/  ENDCOLLECTIVE ;  /* 0x000000000000791b */ /* 0x006fe20003800000 */
.L_x_305:
[----:B------:R-:W-:Y:S05]  /*8ac0*/  BRA `(.L_x_306) ;  /* 0xffffff80001c7947 */ /* 0x000fea000383ffff */
.L_x_239:
[----:B--2---:R2:W3:Y:S02]  /*8ad0*/  SYNCS.PHASECHK.TRANS64.TRYWAIT P0, [R2+URZ+0x30c00], R9 ;  /* 0x030c0009020075a7 */ /* 0x0044e4000800017f */
[----:B---3--:R-:W-:Y:S05]  /*8ae0*/  @!P0 NANOSLEEP.SYNCS 0x989680 ;  /* 0x009896800000895d */ /* 0x008fea0003900000 */
[----:B------:R-:W3:Y:S02]  /*8af0*/  @!P0 SYNCS.PHASECHK.TRANS64 P0, [R2+URZ+0x30c00], R9 ;  /* 0x030c0009020085a7 */ /* 0x000ee4000800007f */
[----:B---3--:R-:W-:Y:S05]  /*8b00*/  @!P0 BRA `(.L_x_239) ;  /* 0xfffffffc00f08947 */ /* 0x008fea000383ffff */
[----:B------:R-:W-:Y:S05]  /*8b10*/  BRA `(.L_x_238) ;  /* 0xffffff80002c7947 */ /* 0x000fea000383ffff */
.L_x_244:
[----:B-1----:R1:W3:Y:S02]  /*8b20*/  SYNCS.PHASECHK.TRANS64.TRYWAIT P1, [R3+URZ+0x30c10], R22 ;  /* 0x030c1016030075a7 */ /* 0x0022e4000802017f */
[----:B---3--:R-:W-:Y:S05]  /*8b30*/  @!P1 NANOSLEEP.SYNCS 0x989680 ;  /* 0x009896800000995d */ /* 0x008fea0003900000 */
[----:B------:R-:W3:Y:S02]  /*8b40*/  @!P1 SYNCS.PHASECHK.TRANS64 P1, [R3+URZ+0x30c10], R22 ;  /* 0x030c1016030095a7 */ /* 0x000ee4000802007f */
[----:B---3--:R-:W-:Y:S05]  /*8b50*/  @!P1 BRA `(.L_x_244) ;  /* 0xfffffffc00f09947 */ /* 0x008fea000383ffff */
[----:B------:R-:W-:Y:S05]  /*8b60*/  BRA `(.L_x_243) ;  /* 0xffffff8800f07947 */ /* 0x000fea000383ffff */
.L_x_248:
[----:B------:R1:W1:Y:S02]  /*8b70*/  SYNCS.PHASECHK.TRANS64.TRYWAIT P1, [R3+URZ+0x30c30], R22 ;  /* 0x030c3016030075a7 */ /* 0x000264000802017f */
[----:B-1----:R-:W-:Y:S05]  /*8b80*/  @!P1 NANOSLEEP.SYNCS 0x989680 ;  /* 0x009896800000995d */ /* 0x002fea0003900000 */
[----:B------:R-:W1:Y:S02]  /*8b90*/  @!P1 SYNCS.PHASECHK.TRANS64 P1, [R3+URZ+0x30c30], R22 ;  /* 0x030c3016030095a7 */ /* 0x000e64000802007f */
[----:B-1----:R-:W-:Y:S05]  /*8ba0*/  @!P1 BRA `(.L_x_248) ;  /* 0xfffffffc00f09947 */ /* 0x002fea000383ffff */
[----:B------:R-:W-:Y:S05]  /*8bb0*/  BRA `(.L_x_247) ;  /* 0xffffff8c00f47947 */ /* 0x000fea000383ffff */
.L_x_279:
[----:B-1----:R1:W2:Y:S02]  /*8bc0*/  SYNCS.PHASECHK.TRANS64.TRYWAIT P1, [R11+URZ+0x30c20], R0 ;  /* 0x030c20000b0075a7 */ /* 0x0022a4000802017f */
[----:B--2---:R-:W-:Y:S05]  /*8bd0*/  @!P1 NANOSLEEP.SYNCS 0x989680 ;  /* 0x009896800000995d */ /* 0x004fea0003900000 */
[----:B------:R-:W2:Y:S02]  /*8be0*/  @!P1 SYNCS.PHASECHK.TRANS64 P1, [R11+URZ+0x30c20], R0 ;  /* 0x030c20000b0095a7 */ /* 0x000ea4000802007f */
[----:B--2---:R-:W-:Y:S05]  /*8bf0*/  @!P1 BRA `(.L_x_279) ;  /* 0xfffffffc00f09947 */ /* 0x004fea000383ffff */
[----:B------:R-:W-:Y:S05]  /*8c00*/  BRA `(.L_x_307) ;  /* 0xffffffe800287947 */ /* 0x000fea000383ffff */
.L_x_283:
[----:B-1----:R1:W2:Y:S02]  /*8c10*/  SYNCS.PHASECHK.TRANS64.TRYWAIT P1, [R11+URZ+0x30c40], R21 ;  /* 0x030c40150b0075a7 */ /* 0x0022a4000802017f */
[----:B--2---:R-:W-:Y:S05]  /*8c20*/  @!P1 NANOSLEEP.SYNCS 0x989680 ;  /* 0x009896800000995d */ /* 0x004fea0003900000 */
[----:B------:R-:W2:Y:S02]  /*8c30*/  @!P1 SYNCS.PHASECHK.TRANS64 P1, [R11+URZ+0x30c40], R21 ;  /* 0x030c40150b0095a7 */ /* 0x000ea4000802007f */
[----:B--2---:R-:W-:Y:S05]  /*8c40*/  @!P1 BRA `(.L_x_283) ;  /* 0xfffffffc00f09947 */ /* 0x004fea000383ffff */
[----:B------:R-:W-:Y:S05]  /*8c50*/  BRA `(.L_x_308) ;  /* 0xffffffec00487947 */ /* 0x000fea000383ffff */
.L_x_285:
[----:B--2---:R2:W3:Y:S02]  /*8c60*/  SYNCS.PHASECHK.TRANS64.TRYWAIT P1, [R11+URZ+0x30c28], R21 ;  /* 0x030c28150b0075a7 */ /* 0x0044e4000802017f */
[----:B---3--:R-:W-:Y:S05]  /*8c70*/  @!P1 NANOSLEEP.SYNCS 0x989680 ;  /* 0x009896800000995d */ /* 0x008fea0003900000 */
[----:B------:R-:W3:Y:S02]  /*8c80*/  @!P1 SYNCS.PHASECHK.TRANS64 P1, [R11+URZ+0x30c28], R21 ;  /* 0x030c28150b0095a7 */ /* 0x000ee4000802007f */
[----:B---3--:R-:W-:Y:S05]  /*8c90*/  @!P1 BRA `(.L_x_285) ;  /* 0xfffffffc00f09947 */ /* 0x008fea000383ffff */
[----:B------:R-:W-:Y:S05]  /*8ca0*/  BRA `(.L_x_309) ;  /* 0xffffffec00c07947 */ /* 0x000fea000383ffff */
.L_x_287:
[----:B---3--:R3:W4:Y:S02]  /*8cb0*/  SYNCS.PHASECHK.TRANS64.TRYWAIT P1, [R11+URZ+0x30c48], R21 ;  /* 0x030c48150b0075a7 */ /* 0x008724000802017f */
[----:B----4-:R-:W-:Y:S05]  /*8cc0*/  @!P1 NANOSLEEP.SYNCS 0x989680 ;  /* 0x009896800000995d */ /* 0x010fea0003900000 */
[----:B------:R-:W4:Y:S02]  /*8cd0*/  @!P1 SYNCS.PHASECHK.TRANS64 P1, [R11+URZ+0x30c48], R21 ;  /* 0x030c48150b0095a7 */ /* 0x000f24000802007f */
[----:B----4-:R-:W-:Y:S05]  /*8ce0*/  @!P1 BRA `(.L_x_287) ;  /* 0xfffffffc00f09947 */ /* 0x010fea000383ffff */
[----:B------:R-:W-:Y:S05]  /*8cf0*/  BRA `(.L_x_310) ;  /* 0xfffffff000147947 */ /* 0x000fea000383ffff */
.L_x_289:
[----:B------:R-:W-:-:S07]  /*8d00*/  SHF.L.U32 R4, R9, 0x1f, RZ ;  /* 0x0000001f09047819 */ /* 0x000fce00000006ff */
.L_x_311:
[----:B-1----:R1:W2:Y:S02]  /*8d10*/  SYNCS.PHASECHK.TRANS64.TRYWAIT P1, [R11+URZ+0x30c20], R4 ;  /* 0x030c20040b0075a7 */ /* 0x0022a4000802017f */
[----:B--2---:R-:W-:Y:S05]  /*8d20*/  @!P1 NANOSLEEP.SYNCS 0x989680 ;  /* 0x009896800000995d */ /* 0x004fea0003900000 */
[----:B------:R-:W2:Y:S02]  /*8d30*/  @!P1 SYNCS.PHASECHK.TRANS64 P1, [R11+URZ+0x30c20], R4 ;  /* 0x030c20040b0095a7 */ /* 0x000ea4000802007f */
[----:B--2---:R-:W-:Y:S05]  /*8d40*/  @!P1 BRA `(.L_x_311) ;  /* 0xfffffffc00f09947 */ /* 0x004fea000383ffff */
[----:B------:R-:W-:Y:S05]  /*8d50*/  BRA `(.L_x_312) ;  /* 0xfffffff000807947 */ /* 0x000fea000383ffff */
.L_x_292:
[----:B---3--:R3:W4:Y:S02]  /*8d60*/  SYNCS.PHASECHK.TRANS64.TRYWAIT P1, [R11+URZ+0x30c40], R12 ;  /* 0x030c400c0b0075a7 */ /* 0x008724000802017f */
[----:B----4-:R-:W-:Y:S05]  /*8d70*/  @!P1 NANOSLEEP.SYNCS 0x989680 ;  /* 0x009896800000995d */ /* 0x010fea0003900000 */
[----:B------:R-:W4:Y:S02]  /*8d80*/  @!P1 SYNCS.PHASECHK.TRANS64 P1, [R11+URZ+0x30c40], R12 ;  /* 0x030c400c0b0095a7 */ /* 0x000f24000802007f */
[----:B----4-:R-:W-:Y:S05]  /*8d90*/  @!P1 BRA `(.L_x_292) ;  /* 0xfffffffc00f09947 */ /* 0x010fea000383ffff */
[----:B------:R-:W-:Y:S05]  /*8da0*/  BRA `(.L_x_313) ;  /* 0xfffffff000f07947 */ /* 0x000fea000383ffff */
.L_x_294:
[----:B-1----:R1:W2:Y:S02]  /*8db0*/  SYNCS.PHASECHK.TRANS64.TRYWAIT P1, [R11+URZ+0x30c28], R12 ;  /* 0x030c280c0b0075a7 */ /* 0x0022a4000802017f */
[----:B--2---:R-:W-:Y:S05]  /*8dc0*/  @!P1 NANOSLEEP.SYNCS 0x989680 ;  /* 0x009896800000995d */ /* 0x004fea0003900000 */
[----:B------:R-:W2:Y:S02]  /*8dd0*/  @!P1 SYNCS.PHASECHK.TRANS64 P1, [R11+URZ+0x30c28], R12 ;  /* 0x030c280c0b0095a7 */ /* 0x000ea4000802007f */
[----:B--2---:R-:W-:Y:S05]  /*8de0*/  @!P1 BRA `(.L_x_294) ;  /* 0xfffffffc00f09947 */ /* 0x004fea000383ffff */
[----:B------:R-:W-:Y:S05]  /*8df0*/  BRA `(.L_x_314) ;  /* 0xfffffff4005c7947 */ /* 0x000fea000383ffff */
.L_x_296:
[----:B----4-:R4:W1:Y:S02]  /*8e00*/  SYNCS.PHASECHK.TRANS64.TRYWAIT P0, [R13+URZ+0x30c40], R2 ;  /* 0x030c40020d0075a7 */ /* 0x010864000800017f */
[----:B-1----:R-:W-:Y:S05]  /*8e10*/  @!P0 NANOSLEEP.SYNCS 0x989680 ;  /* 0x009896800000895d */ /* 0x002fea0003900000 */
[----:B------:R-:W1:Y:S02]  /*8e20*/  @!P0 SYNCS.PHASECHK.TRANS64 P0, [R13+URZ+0x30c40], R2 ;  /* 0x030c40020d0085a7 */ /* 0x000e64000800007f */
[----:B-1----:R-:W-:Y:S05]  /*8e30*/  @!P0 BRA `(.L_x_296) ;  /* 0xfffffffc00f08947 */ /* 0x002fea000383ffff */
[----:B------:R-:W-:Y:S05]  /*8e40*/  BRA `(.L_x_315) ;  /* 0xfffffff400c87947 */ /* 0x000fea000383ffff */
.L_x_298:
[----:B------:R-:W-:Y:S01]  /*8e50*/  BSSY B0, `(.L_x_316) ;  /* 0x0000006000007945 */ /* 0x000fe20003800000 */
[----:B------:R-:W-:-:S07]  /*8e60*/  MOV R15, 0xffffffff ;  /* 0xffffffff000f7802 */ /* 0x000fce0000000f00 */
[----:B------:R-:W-:Y:S05]  /*8e70*/  WARPSYNC.COLLECTIVE R15, `(.L_x_317) ;  /* 0x000000000f0c7348 */ /* 0x000fea0003c00000 */
[----:B------:R-:W-:Y:S02]  /*8e80*/  ELECT P6, UR62, PT ;  /* 0x00000000003e782f */ /* 0x000fe400038c0000 */
[----:B------:R-:W-:Y:S01]  /*8e90*/  MOV R14, UR62 ;  /* 0x0000003e000e7c02 */ /* 0x000fe20008000f00 */
[----:B------:R-:W-:Y:S10]  /*8ea0*/  ENDCOLLECTIVE ;  /* 0x000000000000791b */ /* 0x000ff40003800000 */
.L_x_317:
[----:B------:R-:W-:Y:S05]  /*8eb0*/  BSYNC B0 ;  /* 0x0000000000007941 */ /* 0x000fea0003800000 */
.L_x_316:
[----:B------:R-:W-:Y:S01]  /*8ec0*/  PLOP3.LUT P0, PT, P6, PT, PT, 0x80, 0x0 ;  /* 0x000000000000781c */ /* 0x000fe2000370f070 */
[----:B------:R-:W-:-:S12]  /*8ed0*/  BRA `(.L_x_318) ;  /* 0xfffffff800547947 */ /* 0x000fd8000383ffff */
.L_x_300:
[----:B-1----:R1:W2:Y:S02]  /*8ee0*/  SYNCS.PHASECHK.TRANS64.TRYWAIT P1, [R6+URZ], R5 ;  /* 0x00000005060075a7 */ /* 0x0022a4000802017f */
[----:B--2---:R-:W-:Y:S05]  /*8ef0*/  @!P1 NANOSLEEP.SYNCS 0x989680 ;  /* 0x009896800000995d */ /* 0x004fea0003900000 */
[----:B------:R-:W2:Y:S02]  /*8f00*/  @!P1 SYNCS.PHASECHK.TRANS64 P1, [R6+URZ], R5 ;  /* 0x00000005060095a7 */ /* 0x000ea4000802007f */
[----:B--2---:R-:W-:Y:S05]  /*8f10*/  @!P1 BRA `(.L_x_300) ;  /* 0xfffffffc00f09947 */ /* 0x004fea000383ffff */
[----:B------:R-:W-:Y:S05]  /*8f20*/  BRA `(.L_x_319) ;  /* 0xfffffff800907947 */ /* 0x000fea000383ffff */
.L_x_301:
[----:B--2---:R2:W3:Y:S02]  /*8f30*/  SYNCS.PHASECHK.TRANS64.TRYWAIT P1, [R3+URZ], R2 ;  /* 0x00000002030075a7 */ /* 0x0044e4000802017f */
[----:B---3--:R-:W-:Y:S05]  /*8f40*/  @!P1 NANOSLEEP.SYNCS 0x989680 ;  /* 0x009896800000995d */ /* 0x008fea0003900000 */
[----:B------:R-:W3:Y:S02]  /*8f50*/  @!P1 SYNCS.PHASECHK.TRANS64 P1, [R3+URZ], R2 ;  /* 0x00000002030095a7 */ /* 0x000ee4000802007f */
[----:B---3--:R-:W-:Y:S05]  /*8f60*/  @!P1 BRA `(.L_x_301) ;  /* 0xfffffffc00f09947 */ /* 0x008fea000383ffff */
[----:B------:R-:W-:Y:S05]  /*8f70*/  BRA `(.L_x_320) ;  /* 0xfffffff800847947 */ /* 0x000fea000383ffff */
.L_x_303:
[----:B--2---:R2:W3:Y:S02]  /*8f80*/  SYNCS.PHASECHK.TRANS64.TRYWAIT P0, [R0+URZ], R5 ;  /* 0x00000005000075a7 */ /* 0x0044e4000800017f */
[----:B---3--:R-:W-:Y:S05]  /*8f90*/  @!P0 NANOSLEEP.SYNCS 0x989680 ;  /* 0x009896800000895d */ /* 0x008fea0003900000 */
[----:B------:R-:W3:Y:S02]  /*8fa0*/  @!P0 SYNCS.PHASECHK.TRANS64 P0, [R0+URZ], R5 ;  /* 0x00000005000085a7 */ /* 0x000ee4000800007f */
[----:B---3--:R-:W-:Y:S05]  /*8fb0*/  @!P0 BRA `(.L_x_303) ;  /* 0xfffffffc00f08947 */ /* 0x008fea000383ffff */
[----:B------:R-:W-:Y:S05]  /*8fc0*/  BRA `(.L_x_321) ;  /* 0xfffffff800887947 */ /* 0x000fea000383ffff */
.L_x_322:
        /* <DEDUP_REMOVED lines=11> */
.L_x_7376:


//--------------------- .text._ZN7cutlass13device_kernelIN5flash11enable_sm90INS1_16FlashAttnBwdSm90INS1_25CollectiveMainloopBwdSm90ILi2ELi2ELi2EN4cute5tupleIJNS5_1CILi1EEES8_S8_EEENS6_IJNS7_ILi128EEESA_NS7_ILi64EEEEEENS_10bfloat16_tEfNS_4arch4Sm90ELb0ELb0ELb1ELb0ELb1ELb1ELb0ELb0ELi2ELi1ELi2ELi2ELb0EEENS1_24CollectiveEpilogueBwdGQAISC_fSF_Li256ELb0ELb1EEENS1_19SingleTileSchedulerILb0ELb0ELb0ELi128EEEEEEEEEvNT_6ParamsE --------------------------
	.section	.text._ZN7cutlass13device_kernelIN5flash11enable_sm90INS1_16FlashAttnBwdSm90INS1_25CollectiveMainloopBwdSm90ILi2ELi2ELi2EN4cute5tupleIJNS5_1CILi1EEES8_S8_EEENS6_IJNS7_ILi128EEESA_NS7_ILi64EEEEEENS_10bfloat16_tEfNS_4arch4Sm90ELb0ELb0ELb1ELb0ELb1ELb1ELb0ELb0ELi2ELi1ELi2ELi2ELb0EEENS1_24CollectiveEpilogueBwdGQAISC_fSF_Li256ELb0ELb1EEENS1_19SingleTileSchedulerILb0ELb0ELb0ELi128EEEEEEEEEvNT_6ParamsE,"ax",@progbits
	.align	128
.text._ZN7cutlass13device_kernelIN5flash11enable_sm90INS1_16FlashAttnBwdSm90INS1_25CollectiveMainloopBwdSm90ILi2ELi2ELi2EN4cute5tupleIJNS5_1CILi1EEES8_S8_EEENS6_IJNS7_ILi128EEESA_NS7_ILi64EEEEEENS_10bfloat16_tEfNS_4arch4Sm90ELb0ELb0ELb1ELb0ELb1ELb1ELb0ELb0ELi2ELi1ELi2ELi2ELb0EEENS1_24CollectiveEpilogueBwdGQAISC_fSF_Li256ELb0ELb1EEENS1_19SingleTileSchedulerILb0ELb0ELb0ELi128EEEEEEEEEvNT_6ParamsE:
        .type           _ZN7cutlass13device_kernelIN5flash11enable_sm90INS1_16FlashAttnBwdSm90INS1_25CollectiveMainloopBwdSm90ILi2ELi2ELi2EN4cute5tupleIJNS5_1CILi1EEES8_S8_EEENS6_IJNS7_ILi128EEESA_NS7_ILi64EEEEEENS_10bfloat16_tEfNS_4arch4Sm90ELb0ELb0ELb1ELb0ELb1ELb1ELb0ELb0ELi2ELi1ELi2ELi2ELb0EEENS1_24CollectiveEpilogueBwdGQAISC_fSF_Li256ELb0ELb1EEENS1_19SingleTileSchedulerILb0ELb0ELb0ELi128EEEEEEEEEvNT_6ParamsE,@function
        .size           _ZN7cutlass13device_kernelIN5flash11enable_sm90INS1_16FlashAttnBwdSm90INS1_25CollectiveMainloopBwdSm90ILi2ELi2ELi2EN4cute5tupleIJNS5_1CILi1EEES8_S8_EEENS6_IJNS7_ILi128EEESA_NS7_ILi64EEEEEENS_10bfloat16_tEfNS_4arch4Sm90ELb0ELb0ELb1ELb0ELb1ELb1ELb0ELb0ELi2ELi1ELi2ELi2ELb0EEENS1_24CollectiveEpilogueBwdGQAISC_fSF_Li256ELb0ELb1EEENS1_19SingleTileSchedulerILb0ELb0ELb0ELi128EEEEEEEEEvNT_6ParamsE,(.L_x_7377 - _ZN7cutlass13device_kernelIN5flash11enable_sm90INS1_16FlashAttnBwdSm90INS1_25CollectiveMainloopBwdSm90ILi2ELi2ELi2EN4cute5tupleIJNS5_1CILi1EEES8_S8_EEENS6_IJNS7_ILi128EEESA_NS7_ILi64EEEEEENS_10bfloat16_tEfNS_4arch4Sm90ELb0ELb0ELb1ELb0ELb1ELb1ELb0ELb0ELi2ELi1ELi2ELi2ELb0EEENS1_24CollectiveEpilogueBwdGQAISC_fSF_Li256ELb0ELb1EEENS1_19SingleTileSchedulerILb0ELb0ELb0ELi128EEEEEEEEEvNT_6ParamsE)
        .other          _ZN7cutlass13device_kernelIN5flash11enable_sm90INS1_16FlashAttnBwdSm90INS1_25CollectiveMainloopBwdSm90ILi2ELi2ELi2EN4cute5tupleIJNS5_1CILi1EEES8_S8_EEENS6_IJNS7_ILi128EEESA_NS7_ILi64EEEEEENS_10bfloat16_tEfNS_4arch4Sm90ELb0ELb0ELb1ELb0ELb1ELb1ELb0ELb0ELi2ELi1ELi2ELi2ELb0EEENS1_24CollectiveEpilogueBwdGQAISC_fSF_Li256ELb0ELb1EEENS1_19SingleTileSchedulerILb0ELb0ELb0ELi128EEEEEEEEEvNT_6ParamsE,@"STO_CUDA_ENTRY STV_DEFAULT"
_ZN7cutlass13device_kernelIN5flash11enable_sm90INS1_16FlashAttnBwdSm90INS1_25CollectiveMainloopBwdSm90ILi2ELi2ELi2EN4cute5tupleIJNS5_1CILi1EEES8_S8_EEENS6_IJNS7_ILi128EEESA_NS7_ILi64EEEEEENS_10bfloat16_tEfNS_4arch4Sm90ELb0ELb0ELb1ELb0ELb1ELb1ELb0ELb0ELi2ELi1ELi2ELi2ELb0EEENS1_24CollectiveEpilogueBwdGQAISC_fSF_Li256ELb0ELb1EEENS1_19SingleTileSchedulerILb0ELb0ELb0ELi128EEEEEEEEEvNT_6ParamsE:
        /* <DEDUP_REMOVED lines=23> */
.L_x_324:
[----:B------:R-:W-:Y:S05]  /*0170*/  BSYNC B0 ;  /* 0x0000000000007941 */ /* 0x000fea0003800000 */
.L_x_323:
        /* <DEDUP_REMOVED lines=34> */
.L_x_325:
        /* <DEDUP_REMOVED lines=22> */
.L_x_326:
[----:B---3--:R-:W-:Y:S01]  /*0500*/  ISETP.NE.AND P0, PT, R2, RZ, PT ;  /* 0x000000ff0200720c */ /* 0x008fe20003f05270 */
[----:B------:R-:W-:Y:S01]  /*0510*/  IMAD.MOV.U32 R16, RZ, RZ, 0x1 ;  /* 0x00000001ff107424 */ /* 0x000fe200078e00ff */
[----:B------:R-:W-:Y:S01]  /*0520*/  NOP ;  /* 0x0000000000007918 */ /* 0x000fe20000000000 */
[----:B------:R-:W-:Y:S01]  /*0530*/  ULDC.64 UR36, c[0x0][0x208] ;  /* 0x0000820000247ab9 */ /* 0x000fe20000000a00 */
[----:B------:R-:W-:Y:S02]  /*0540*/  BSSY B6, `(.L_x_327) ;  /* 0x0000915000067945 */ /* 0x000fe40003800000 */
[----:B------:R-:W-:Y:S01]  /*0550*/  SEL R16, R16, 0x2, !P0 ;  /* 0x0000000210107807 */ /* 0x000fe20004000000 */
[----:B-12-4-:R-:W-:Y:S06]  /*0560*/  BAR.SYNC.DEFER_BLOCKING 0x0 ;  /* 0x0000000000007b1d */ /* 0x016fec0000010000 */
[----:B------:R-:W-:Y:S05]  /*0570*/  @!P0 BRA `(.L_x_328) ;  /* 0x0000006400348947 */ /* 0x000fea0003800000 */
.L_x_329:
        /* <DEDUP_REMOVED lines=35> */
.L_x_332:
        /* <DEDUP_REMOVED lines=15> */
.L_x_331:
        /* <DEDUP_REMOVED lines=22> */
.L_x_334:
        /* <DEDUP_REMOVED lines=15> */
.L_x_333:
[----:B------:R-:W-:Y:S01]  /*0af0*/  SHF.R.S32.HI R3, RZ, 0x1f, R18 ;  /* 0x0000001fff037819 */ /* 0x000fe20000011412 */
[----:B------:R-:W-:-:S03]  /*0b00*/  UMOV UR4, 0xffffffff ;  /* 0xffffffff00047882 */ /* 0x000fc60000000000 */
[----:B------:R-:W-:-:S04]  /*0b10*/  LEA.HI R0, R3, R18, RZ, 0x7 ;  /* 0x0000001203007211 */ /* 0x000fc800078f38ff */
[----:B------:R-:W-:Y:S01]  /*0b20*/  SHF.R.S32.HI R13, RZ, 0x7, R0 ;  /* 0x00000007ff0d7819 */ /* 0x000fe20000011400 */
[----:B------:R-:W-:Y:S06]  /*0b30*/  BRA.DIV UR4, `(.L_x_335) ;  /* 0x0000008a04dc7947 */ /* 0x000fec000b800000 */
[----:B------:R1:W2:Y:S02]  /*0b40*/  SHFL.IDX PT, R14, R13, RZ, 0x1f ;  /* 0x00001fff0d0e7589 */ /* 0x0002a400000e0000 */
.L_x_432:
        /* <DEDUP_REMOVED lines=9> */
.L_x_336:
        /* <DEDUP_REMOVED lines=43> */
[CC--:B--2---:R-:W-:Y:S01]  /*0e90*/  LEA.HI R7, R3.reuse, R18.reuse, RZ, 0x2 ;  /* 0x0000001203077211 */ /* 0x0c4fe200078f10ff */
[----:B------:R-:W3:Y:S01]  /*0ea0*/  LDC R25, c[0x0][0x290] ;  /* 0x0000a400ff197b82 */ /* 0x000ee20000000800 */
[----:B------:R-:W-:Y:S02]  /*0eb0*/  LEA.HI R12, R3, R18, RZ, 0x3 ;  /* 0x00000012030c7211 */ /* 0x000fe400078f18ff */
[----:B------:R-:W-:Y:S02]  /*0ec0*/  CS2R R198, SRZ ;  /* 0x0000000000c67805 */ /* 0x000fe4000001ff00 */
[----:B------:R-:W-:-:S02]  /*0ed0*/  LOP3.LUT R3, R6, 0xffffffe0, RZ, 0xc0, !PT ;  /* 0xffffffe006037812 */ /* 0x000fc400078ec0ff */
[----:B------:R-:W-:Y:S02]  /*0ee0*/  CS2R R196, SRZ ;  /* 0x0000000000c47805 */ /* 0x000fe4000001ff00 */
[----:B------:R-:W-:Y:S02]  /*0ef0*/  SHF.R.S32.HI R6, RZ, 0x5, R6 ;  /* 0x00000005ff067819 */ /* 0x000fe40000011406 */
[----:B------:R-:W-:Y:S02]  /*0f00*/  CS2R R194, SRZ ;  /* 0x0000000000c27805 */ /* 0x000fe4000001ff00 */
[----:B------:R-:W-:Y:S02]  /*0f10*/  IADD3 R14, R14, 0x7f, RZ ;  /* 0x0000007f0e0e7810 */ /* 0x000fe40007ffe0ff */
[----:B------:R-:W-:Y:S02]  /*0f20*/  CS2R R192, SRZ ;  /* 0x0000000000c07805 */ /* 0x000fe4000001ff00 */
[----:B------:R-:W-:Y:S01]  /*0f30*/  SHF.R.S32.HI R9, RZ, 0x4, R8 ;  /* 0x00000004ff097819 */ /* 0x000fe20000011408 */
[----:B------:R-:W-:Y:S01]  /*0f40*/  IMAD.SHL.U32 R6, R6, 0x10, RZ ;  /* 0x0000001006067824 */ /* 0x000fe200078e00ff */
[----:B------:R-:W-:-:S02]  /*0f50*/  LOP3.LUT R7, R7, 0xfffffffc, RZ, 0xc0, !PT ;  /* 0xfffffffc07077812 */ /* 0x000fc400078ec0ff */
[----:B------:R-:W-:Y:S02]  /*0f60*/  CS2R R190, SRZ ;  /* 0x0000000000be7805 */ /* 0x000fe4000001ff00 */
[----:B------:R-:W-:Y:S02]  /*0f70*/  SHF.R.S32.HI R15, RZ, 0x1f, R14 ;  /* 0x0000001fff0f7819 */ /* 0x000fe4000001140e */
[----:B------:R-:W-:Y:S02]  /*0f80*/  CS2R R188, SRZ ;  /* 0x0000000000bc7805 */ /* 0x000fe4000001ff00 */
[----:B------:R-:W-:Y:S01]  /*0f90*/  LOP3.LUT R5, R5, 0x1c0, RZ, 0xc0, !PT ;  /* 0x000001c005057812 */ /* 0x000fe200078ec0ff */
[----:B------:R-:W-:Y:S01]  /*0fa0*/  IMAD.IADD R10, R18, 0x1, -R7 ;  /* 0x00000001120a7824 */ /* 0x000fe200078e0a07 */
[----:B------:R-:W-:Y:S02]  /*0fb0*/  LEA.HI R8, R8, R9, RZ, 0x1 ;  /* 0x0000000908087211 */ /* 0x000fe400078f08ff */
[----:B------:R-:W-:-:S02]  /*0fc0*/  CS2R R186, SRZ ;  /* 0x0000000000ba7805 */ /* 0x000fc4000001ff00 */
[----:B------:R-:W-:Y:S02]  /*0fd0*/  IADD3 R3, R18, -R3, RZ ;  /* 0x8000000312037210 */ /* 0x000fe40007ffe0ff */
[----:B------:R-:W-:Y:S02]  /*0fe0*/  CS2R R184, SRZ ;  /* 0x0000000000b87805 */ /* 0x000fe4000001ff00 */
[----:B------:R-:W-:Y:S02]  /*0ff0*/  LEA.HI R23, R15, R14, RZ, 0x7 ;  /* 0x0000000e0f177211 */ /* 0x000fe400078f38ff */
[----:B------:R-:W-:Y:S02]  /*1000*/  CS2R R182, SRZ ;  /* 0x0000000000b67805 */ /* 0x000fe4000001ff00 */
[----:B------:R-:W-:Y:S02]  /*1010*/  LOP3.LUT R15, R5, 0x30, R6, 0xf8, !PT ;  /* 0x00000030050f7812 */ /* 0x000fe400078ef806 */
[----:B------:R-:W-:-:S02]  /*1020*/  CS2R R180, SRZ ;  /* 0x0000000000b47805 */ /* 0x000fc4000001ff00 */
[----:B------:R-:W-:Y:S02]  /*1030*/  LOP3.LUT R8, R8, 0x7ffffe, RZ, 0xc0, !PT ;  /* 0x007ffffe08087812 */ /* 0x000fe400078ec0ff */
[----:B------:R-:W-:Y:S02]  /*1040*/  CS2R R178, SRZ ;  /* 0x0000000000b27805 */ /* 0x000fe4000001ff00 */
[----:B------:R-:W-:Y:S02]  /*1050*/  LEA.HI R7, R13, R13, RZ, 0x1 ;  /* 0x0000000d0d077211 */ /* 0x000fe400078f08ff */
[----:B------:R-:W-:Y:S02]  /*1060*/  CS2R R176, SRZ ;  /* 0x0000000000b07805 */ /* 0x000fe4000001ff00 */
[----:B------:R-:W-:Y:S01]  /*1070*/  SHF.R.S32.HI R6, RZ, 0x1f, R3 ;  /* 0x0000001fff067819 */ /* 0x000fe20000011403 */
[----:B------:R-:W-:Y:S01]  /*1080*/  IMAD.IADD R14, R9, 0x1, -R8 ;  /* 0x00000001090e7824 */ /* 0x000fe200078e0a08 */
[----:B------:R-:W-:Y:S01]  /*1090*/  LOP3.LUT R15, R15, 0x8, R12, 0xf8, !PT ;  /* 0x000000080f0f7812 */ /* 0x000fe200078ef80c */
[----:B---3--:R-:W-:Y:S01]  /*10a0*/  IMAD R20, R20, -0x80, R25 ;  /* 0xffffff8014147824 */ /* 0x008fe200078e0219 */
[----:B------:R-:W-:-:S02]  /*10b0*/  LOP3.LUT R12, R7, 0xfffffffe, RZ, 0xc0, !PT ;  /* 0xfffffffe070c7812 */ /* 0x000fc400078ec0ff */
[----:B------:R-:W-:Y:S02]  /*10c0*/  CS2R R174, SRZ ;  /* 0x0000000000ae7805 */ /* 0x000fe4000001ff00 */
[CC--:B------:R-:W-:Y:S02]  /*10d0*/  LEA.HI R7, R6.reuse, R3.reuse, RZ, 0x3 ;  /* 0x0000000306077211 */ /* 0x0c0fe400078f18ff */
[----:B------:R-:W-:Y:S02]  /*10e0*/  CS2R R172, SRZ ;  /* 0x0000000000ac7805 */ /* 0x000fe4000001ff00 */
[----:B------:R-:W-:Y:S01]  /*10f0*/  LEA.HI R8, R6, R3, RZ, 0x2 ;  /* 0x0000000306087211 */ /* 0x000fe200078f10ff */
[----:B------:R-:W-:Y:S01]  /*1100*/  IMAD.IADD R21, R13, 0x1, -R12 ;  /* 0x000000010d157824 */ /* 0x000fe200078e0a0c */
[----:B------:R-:W-:Y:S02]  /*1110*/  SHF.R.S32.HI R3, RZ, 0x1f, R4 ;  /* 0x0000001fff037819 */ /* 0x000fe40000011404 */
[----:B------:R-:W-:-:S02]  /*1120*/  CS2R R170, SRZ ;  /* 0x0000000000aa7805 */ /* 0x000fc4000001ff00 */
[----:B------:R-:W-:Y:S02]  /*1130*/  SHF.R.U32.HI R12, RZ, 0x3, R5 ;  /* 0x00000003ff0c7819 */ /* 0x000fe40000011605 */
[----:B------:R-:W-:Y:S02]  /*1140*/  CS2R R168, SRZ ;  /* 0x0000000000a87805 */ /* 0x000fe4000001ff00 */
[----:B------:R-:W-:Y:S02]  /*1150*/  LEA.HI R5, R3, R4, RZ, 0x2 ;  /* 0x0000000403057211 */ /* 0x000fe400078f10ff */
[----:B------:R-:W-:Y:S02]  /*1160*/  CS2R R166, SRZ ;  /* 0x0000000000a67805 */ /* 0x000fe4000001ff00 */
[----:B------:R-:W-:Y:S02]  /*1170*/  LEA R14, R13, R14, 0x4 ;  /* 0x0000000e0d0e7211 */ /* 0x000fe400078e20ff */
[----:B------:R-:W-:-:S02]  /*1180*/  CS2R R164, SRZ ;  /* 0x0000000000a47805 */ /* 0x000fc4000001ff00 */
[----:B------:R-:W-:Y:S02]  /*1190*/  LOP3.LUT R9, R5, 0x7ffffffc, RZ, 0xc0, !PT ;  /* 0x7ffffffc05097812 */ /* 0x000fe400078ec0ff */
[----:B------:R-:W-:Y:S02]  /*11a0*/  CS2R R162, SRZ ;  /* 0x0000000000a27805 */ /* 0x000fe4000001ff00 */
[----:B------:R-:W-:Y:S02]  /*11b0*/  SHF.R.S32.HI R6, RZ, 0x3, R7 ;  /* 0x00000003ff067819 */ /* 0x000fe40000011407 */
[----:B------:R-:W-:Y:S02]  /*11c0*/  CS2R R160, SRZ ;  /* 0x0000000000a07805 */ /* 0x000fe4000001ff00 */
[----:B------:R-:W-:Y:S01]  /*11d0*/  LOP3.LUT R15, R15, R12, RZ, 0x3c, !PT ;  /* 0x0000000c0f0f7212 */ /* 0x000fe200078e3cff */
[----:B------:R-:W-:Y:S01]  /*11e0*/  IMAD.IADD R9, R4, 0x1, -R9 ;  /* 0x0000000104097824 */ /* 0x000fe200078e0a09 */
[----:B------:R-:W-:-:S02]  /*11f0*/  SHF.R.S32.HI R7, RZ, 0x1f, R7 ;  /* 0x0000001fff077819 */ /* 0x000fc40000011407 */
[----:B------:R-:W-:Y:S02]  /*1200*/  CS2R R158, SRZ ;  /* 0x00000000009e7805 */ /* 0x000fe4000001ff00 */
[----:B-1----:R-:W-:Y:S01]  /*1210*/  LEA.HI R13, R3, R4, RZ, 0x5 ;  /* 0x00000004030d7211 */ /* 0x002fe200078f28ff */
[----:B------:R-:W-:Y:S01]  /*1220*/  IMAD.U32 R4, R14, 0x200, R15 ;  /* 0x000002000e047824 */ /* 0x000fe200078e000f */
[----:B------:R-:W-:Y:S02]  /*1230*/  LEA.HI R12, R7, R6, RZ, 0x4 ;  /* 0x00000006070c7211 */ /* 0x000fe400078f20ff */
[----:B------:R-:W-:Y:S02]  /*1240*/  CS2R R156, SRZ ;  /* 0x00000000009c7805 */ /* 0x000fe4000001ff00 */
[----:B------:R-:W-:Y:S02]  /*1250*/  SHF.R.S32.HI R7, RZ, 0x2, R8 ;  /* 0x00000002ff077819 */ /* 0x000fe40000011408 */
[----:B------:R-:W-:Y:S01]  /*1260*/  CS2R R154, SRZ ;  /* 0x00000000009a7805 */ /* 0x000fe2000001ff00 */
[----:B------:R1:W-:Y:S01]  /*1270*/  STL [R1+0x4], R4 ;  /* 0x0000040401007387 */ /* 0x0003e20000100800 */
[----:B------:R-:W-:-:S02]  /*1280*/  LOP3.LUT R3, R12, 0x1ffffff0, RZ, 0xc0, !PT ;  /* 0x1ffffff00c037812 */ /* 0x000fc400078ec0ff */
[----:B------:R-:W-:Y:S02]  /*1290*/  CS2R R152, SRZ ;  /* 0x0000000000987805 */ /* 0x000fe4000001ff00 */
[----:B------:R-:W-:Y:S01]  /*12a0*/  LEA.HI R8, R8, R7, RZ, 0x1 ;  /* 0x0000000708087211 */ /* 0x000fe200078f08ff */
[C---:B------:R-:W-:Y:S01]  /*12b0*/  VIADD R12, R7.reuse, 0x10 ;  /* 0x00000010070c7836 */ /* 0x040fe20000000000 */
[----:B------:R-:W-:Y:S02]  /*12c0*/  IADD3 R15, R7, 0x18, RZ ;  /* 0x00000018070f7810 */ /* 0x000fe40007ffe0ff */
[----:B------:R-:W-:Y:S02]  /*12d0*/  CS2R R150, SRZ ;  /* 0x0000000000967805 */ /* 0x000fe4000001ff00 */
[----:B------:R-:W-:Y:S02]  /*12e0*/  LOP3.LUT R8, R8, 0xfffffffe, RZ, 0xc0, !PT ;  /* 0xfffffffe08087812 */ /* 0x000fe400078ec0ff */
[----:B------:R-:W-:-:S02]  /*12f0*/  CS2R R148, SRZ ;  /* 0x0000000000947805 */ /* 0x000fc4000001ff00 */
[----:B------:R-:W-:Y:S01]  /*1300*/  IADD3 R3, R6, -R3, RZ ;  /* 0x8000000306037210 */ /* 0x000fe20007ffe0ff */
[C---:B-1----:R-:W-:Y:S01]  /*1310*/  VIADD R4, R7.reuse, 0x8 ;  /* 0x0000000807047836 */ /* 0x042fe20000000000 */
[----:B------:R-:W-:Y:S01]  /*1320*/  LEA.HI R14, R12, R12, RZ, 0x1 ;  /* 0x0000000c0c0e7211 */ /* 0x000fe200078f08ff */
[----:B------:R-:W-:Y:S01]  /*1330*/  IMAD.IADD R8, R7, 0x1, -R8 ;  /* 0x0000000107087824 */ /* 0x000fe200078e0a08 */
[----:B------:R-:W-:Y:S02]  /*1340*/  LEA.HI R17, R15, R15, RZ, 0x1 ;  /* 0x0000000f0f117211 */ /* 0x000fe400078f08ff */
[----:B------:R-:W-:Y:S02]  /*1350*/  CS2R R146, SRZ ;  /* 0x0000000000927805 */ /* 0x000fe4000001ff00 */
[----:B------:R-:W-:Y:S01]  /*1360*/  LEA.HI R6, R4, R4, RZ, 0x1 ;  /* 0x0000000404067211 */ /* 0x000fe200078f08ff */
[----:B------:R-:W-:Y:S01]  /*1370*/  IMAD R3, R3, 0x8, R8 ;  /* 0x0000000803037824 */ /* 0x000fe200078e0208 */
[----:B------:R-:W-:-:S02]  /*1380*/  SHF.R.S32.HI R19, RZ, 0x5, R13 ;  /* 0x00000005ff137819 */ /* 0x000fc4000001140d */
[----:B------:R-:W-:Y:S02]  /*1390*/  CS2R R144, SRZ ;  /* 0x0000000000907805 */ /* 0x000fe4000001ff00 */
[----:B------:R-:W-:Y:S02]  /*13a0*/  LOP3.LUT R7, R6, 0xfffffffe, RZ, 0xc0, !PT ;  /* 0xfffffffe06077812 */ /* 0x000fe400078ec0ff */
[----:B------:R-:W-:Y:S02]  /*13b0*/  CS2R R142, SRZ ;  /* 0x00000000008e7805 */ /* 0x000fe4000001ff00 */
[----:B------:R-:W-:Y:S01]  /*13c0*/  LOP3.LUT R13, R14, 0xfffffffe, RZ, 0xc0, !PT ;  /* 0xfffffffe0e0d7812 */ /* 0x000fe200078ec0ff */
[----:B------:R-:W-:Y:S01]  /*13d0*/  IMAD R22, R19, -0x10, R20 ;  /* 0xfffffff013167824 */ /* 0x000fe200078e0214 */
[----:B------:R-:W-:Y:S01]  /*13e0*/  LOP3.LUT R18, R17, 0xfffffffe, RZ, 0xc0, !PT ;  /* 0xfffffffe11127812 */ /* 0x000fe200078ec0ff */
[----:B------:R-:W-:Y:S01]  /*13f0*/  IMAD.IADD R7, R4, 0x1, -R7 ;  /* 0x0000000104077824 */ /* 0x000fe200078e0a07 */
[----:B------:R-:W-:Y:S01]  /*1400*/  IADD3 R12, R12, -R13, RZ ;  /* 0x8000000d0c0c7210 */ /* 0x000fe20007ffe0ff */
[----:B------:R1:W-:Y:S01]  /*1410*/  STL [R1+0x14], R3 ;  /* 0x0000140301007387 */ /* 0x0003e20000100800 */
[----:B------:R-:W-:Y:S01]  /*1420*/  SHF.R.S32.HI R4, RZ, 0x1, R6 ;  /* 0x00000001ff047819 */ /* 0x000fe20000011406 */
        /* <DEDUP_REMOVED lines=8> */
[----:B------:R-:W-:Y:S02]  /*14b0*/  SHF.R.S32.HI R17, RZ, 0x1f, R17 ;  /* 0x0000001fff117819 */ /* 0x000fe40000011411 */
[----:B------:R-:W-:Y:S02]  /*14c0*/  LEA.HI R13, R13, R4, RZ, 0x4 ;  /* 0x000000040d0d7211 */ /* 0x000fe400078f20ff */
[----:B------:R-:W-:Y:S02]  /*14d0*/  LEA.HI R15, R15, R6, RZ, 0x4 ;  /* 0x000000060f0f7211 */ /* 0x000fe400078f20ff */
[----:B------:R-:W-:Y:S02]  /*14e0*/  LEA.HI R17, R17, R14, RZ, 0x4 ;  /* 0x0000000e11117211 */ /* 0x000fe400078f20ff */
[----:B------:R-:W-:Y:S02]  /*14f0*/  LOP3.LUT R13, R13, 0x1ffffff0, RZ, 0xc0, !PT ;  /* 0x1ffffff00d0d7812 */ /* 0x000fe400078ec0ff */
[----:B------:R-:W-:-:S02]  /*1500*/  LOP3.LUT R15, R15, 0x1ffffff0, RZ, 0xc0, !PT ;  /* 0x1ffffff00f0f7812 */ /* 0x000fc400078ec0ff */
[----:B------:R-:W-:Y:S01]  /*1510*/  LOP3.LUT R17, R17, 0x1ffffff0, RZ, 0xc0, !PT ;  /* 0x1ffffff011117812 */ /* 0x000fe200078ec0ff */
[----:B------:R-:W-:Y:S01]  /*1520*/  IMAD.IADD R4, R4, 0x1, -R13 ;  /* 0x0000000104047824 */ /* 0x000fe200078e0a0d */
[----:B------:R-:W-:Y:S02]  /*1530*/  IADD3 R15, R6, -R15, RZ ;  /* 0x8000000f060f7210 */ /* 0x000fe40007ffe0ff */
[----:B------:R-:W-:Y:S01]  /*1540*/  SHF.R.S32.HI R19, RZ, 0x2, R5 ;  /* 0x00000002ff137819 */ /* 0x000fe20000011405 */
[----:B------:R-:W-:Y:S01]  /*1550*/  IMAD.IADD R17, R14, 0x1, -R17 ;  /* 0x000000010e117824 */ /* 0x000fe200078e0a11 */
[----:B------:R-:W-:Y:S02]  /*1560*/  SHF.R.S32.HI R20, RZ, 0x1f, R5 ;  /* 0x0000001fff147819 */ /* 0x000fe40000011405 */
[----:B------:R-:W-:Y:S01]  /*1570*/  LEA R5, R4, R7, 0x3 ;  /* 0x0000000704057211 */ /* 0x000fe200078e18ff */
[----:B------:R-:W-:Y:S01]  /*1580*/  IMAD R4, R15, 0x8, R12 ;  /* 0x000000080f047824 */ /* 0x000fe200078e020c */
[----:B------:R-:W-:Y:S01]  /*1590*/  LEA.HI R20, R20, R19, RZ, 0x3 ;  /* 0x0000001314147211 */ /* 0x000fe200078f18ff */
[----:B-1----:R-:W-:Y:S01]  /*15a0*/  IMAD R3, R17, 0x8, R18 ;  /* 0x0000000811037824 */ /* 0x002fe200078e0212 */
[----:B------:R-:W-:Y:S01]  /*15b0*/  LOP3.LUT R7, R16, 0x1, RZ, 0xfc, !PT ;  /* 0x0000000110077812 */ /* 0x000fe200078efcff */
[----:B------:R-:W-:Y:S01]  /*15c0*/  STL [R1+0x10], R5 ;  /* 0x0000100501007387 */ /* 0x000fe20000100800 */
[----:B------:R-:W-:-:S02]  /*15d0*/  LOP3.LUT R20, R20, 0xfffffff8, RZ, 0xc0, !PT ;  /* 0xfffffff814147812 */ /* 0x000fc400078ec0ff */
[----:B------:R-:W-:Y:S01]  /*15e0*/  MOV R6, RZ ;  /* 0x000000ff00067202 */ /* 0x000fe20000000f00 */
[----:B------:R1:W-:Y:S01]  /*15f0*/  STL [R1+0xc], R4 ;  /* 0x00000c0401007387 */ /* 0x0003e20000100800 */
[----:B------:R-:W-:-:S03]  /*1600*/  IADD3 R20, R22, R20, -R19 ;  /* 0x0000001416147210 */ /* 0x000fc60007ffe813 */
[----:B------:R2:W-:Y:S02]  /*1610*/  STL [R1+0x8], R3 ;  /* 0x0000080301007387 */ /* 0x0005e40000100800 */
[----:B------:R-:W-:Y:S01]  /*1620*/  IMAD R8, R21, -0x40, R20 ;  /* 0xffffffc015087824 */ /* 0x000fe200078e0214 */
[----:B-1----:R-:W-:Y:S02]  /*1630*/  CS2R R4, SRZ ;  /* 0x0000000000047805 */ /* 0x002fe4000001ff00 */
[----:B--2---:R-:W-:-:S05]  /*1640*/  SHF.R.S32.HI R3, RZ, 0x7, R23 ;  /* 0x00000007ff037819 */ /* 0x004fca0000011417 */
[----:B------:R1:W-:Y:S02]  /*1650*/  STL [R1], R3 ;  /* 0x0000000301007387 */ /* 0x0003e40000100800 */
.L_x_349:
[----:B------:R-:W-:-:S13]  /*1660*/  ISETP.NE.AND P0, PT, R7, 0x3, PT ;  /* 0x000000030700780c */ /* 0x000fda0003f05270 */
[----:B------:R-:W-:Y:S05]  /*1670*/  @!P0 BRA `(.L_x_339) ;  /* 0x0000000000048947 */ /* 0x000fea0003800000 */
[----:B------:R-:W-:Y:S01]  /*1680*/  BPT.TRAP 0x1 ;  /* 0x000000040000795c */ /* 0x000fe20000300000 */
.L_x_339:
[----:B------:R-:W-:Y:S01]  /*1690*/  IMAD R21, R4, 0x8, R2 ;  /* 0x0000000804157824 */ /* 0x000fe200078e0202 */
[----:B------:R-:W-:-:S04]  /*16a0*/  SHF.L.U32 R20, R5, 0x1f, RZ ;  /* 0x0000001f05147819 */ /* 0x000fc800000006ff */
[----:B------:R2:W3:Y:S01]  /*16b0*/  SYNCS.PHASECHK.TRANS64.TRYWAIT P1, [R21+URZ+0x30c10], R20 ;  /* 0x030c1014150075a7 */ /* 0x0004e2000802017f */
[----:B------:R-:W-:Y:S05]  /*16c0*/  @!P0 BRA `(.L_x_340) ;  /* 0x0000000000048947 */ /* 0x000fea0003800000 */
[----:B------:R-:W-:Y:S01]  /*16d0*/  BPT.TRAP 0x1 ;  /* 0x000000040000795c */ /* 0x000fe20000300000 */
.L_x_340:
[----:B-1----:R-:W-:-:S05]  /*16e0*/  VIADD R3, R2, 0x10000 ;  /* 0x0001000002037836 */ /* 0x002fca0000000000 */
[----:B------:R-:W-:-:S04]  /*16f0*/  SHF.R.U32.HI R3, RZ, 0x4, R3 ;  /* 0x00000004ff037819 */ /* 0x000fc80000011603 */
[----:B------:R-:W-:Y:S01]  /*1700*/  LOP3.LUT R3, R3, 0x3fff, RZ, 0xc0, !PT ;  /* 0x00003fff03037812 */ /* 0x000fe200078ec0ff */
[----:B---3--:R-:W-:Y:S06]  /*1710*/  @P1 BRA `(.L_x_341) ;  /* 0x0000000000081947 */ /* 0x008fec0003800000 */
[----:B------:R-:W1:Y:S02]  /*1720*/  SYNCS.PHASECHK.TRANS64.TRYWAIT P1, [R21+URZ+0x30c10], R20 ;  /* 0x030c1014150075a7 */ /* 0x000e64000802017f */
[----:B-1----:R-:W-:Y:S05]  /*1730*/  @!P1 BRA `(.L_x_342) ;  /* 0x00000080000c9947 */ /* 0x002fea0003800000 */
.L_x_341:
        /* <DEDUP_REMOVED lines=52> */
[----:B------:R-:W-:-:S04]  /*1a80*/  VIADD R14, R2, 0x20000 ;  /* 0x00020000020e7836 */ /* 0x000fc80000000000 */
[--C-:B------:R-:W-:Y:S01]  /*1a90*/  IMAD R12, R15, 0x4, R14.reuse ;  /* 0x000000040f0c7824 */ /* 0x100fe200078e020e */
[-C--:B------:R-:W-:Y:S01]  /*1aa0*/  LEA R23, R23, R14.reuse, 0x2 ;  /* 0x0000000e17177211 */ /* 0x080fe200078e10ff */
[----:B------:R-:W-:Y:S01]  /*1ab0*/  IMAD R15, R17, 0x4, R14 ;  /* 0x00000004110f7824 */ /* 0x000fe200078e020e */
[----:B------:R-:W-:Y:S01]  /*1ac0*/  LEA R14, R19, R14, 0x2 ;  /* 0x0000000e130e7211 */ /* 0x000fe200078e10ff */
[----:B------:R-:W-:Y:S02]  /*1ad0*/  WARPGROUP.DEPBAR.LE gsb0, 0x0 ;  /* 0x00008000000079c5 */ /* 0x000fe40000010000 */
[----:B------:R-:W2:Y:S04]  /*1ae0*/  LDS R202, [R202+0x20000] ;  /* 0x02000000caca7984 */ /* 0x000ea80000000800 */
[----:B------:R-:W3:Y:S04]  /*1af0*/  LDS R22, [R22+0x20000] ;  /* 0x0200000016167984 */ /* 0x000ee80000000800 */
[----:B------:R-:W4:Y:S04]  /*1b00*/  LDS R16, [R16+0x20000] ;  /* 0x0200000010107984 */ /* 0x000f280000000800 */
[----:B------:R-:W1:Y:S01]  /*1b10*/  LDS R13, [R13+0x20000] ;  /* 0x020000000d0d7984 */ /* 0x000e620000000800 */
[----:B------:R-:W-:Y:S05]  /*1b20*/  @!P0 BRA `(.L_x_343) ;  /* 0x0000000000048947 */ /* 0x000fea0003800000 */
[----:B------:R-:W-:Y:S01]  /*1b30*/  BPT.TRAP 0x1 ;  /* 0x000000040000795c */ /* 0x000fe20000300000 */
.L_x_343:
[----:B------:R1:W1:Y:S01]  /*1b40*/  SYNCS.PHASECHK.TRANS64.TRYWAIT P1, [R21+URZ+0x30c30], R20 ;  /* 0x030c3014150075a7 */ /* 0x000262000802017f */
[----:B------:R-:W-:Y:S05]  /*1b50*/  @!P0 BRA `(.L_x_344) ;  /* 0x0000000000048947 */ /* 0x000fea0003800000 */
[----:B------:R-:W-:Y:S01]  /*1b60*/  BPT.TRAP 0x1 ;  /* 0x000000040000795c */ /* 0x000fe20000300000 */
.L_x_344:
[----:B-1----:R-:W-:Y:S05]  /*1b70*/  @P1 BRA `(.L_x_345) ;  /* 0x0000000000081947 */ /* 0x002fea0003800000 */
[----:B------:R-:W1:Y:S02]  /*1b80*/  SYNCS.PHASECHK.TRANS64.TRYWAIT P1, [R21+URZ+0x30c30], R20 ;  /* 0x030c3014150075a7 */ /* 0x000e64000802017f */
[----:B-1----:R-:W-:Y:S05]  /*1b90*/  @!P1 BRA `(.L_x_346) ;  /* 0x0000007c00089947 */ /* 0x002fea0003800000 */
.L_x_345:
        /* <DEDUP_REMOVED lines=34> */
[----:B------:R-:W-:Y:S01]  /*1dc0*/  FMUL.FTZ R106, R106, UR10 ;  /* 0x0000000a6a6a7c20 */ /* 0x000fe20008410000 */
[----:B------:R-:W2:Y:S01]  /*1dd0*/  MUFU.TANH R17, R17 ;  /* 0x0000001100117308 */ /* 0x000ea20000002400 */
        /* <DEDUP_REMOVED lines=9> */
[----:B-1----:R-:W-:Y:S01]  /*1e70*/  MUFU.TANH R11, R92 ;  /* 0x0000005c000b7308 */ /* 0x002fe20000002400 */
[----:B------:R-:W-:Y:S01]  /*1e80*/  STL [R1+0xa0], R196 ;  /* 0x0000a0c401007387 */ /* 0x000fe20000100800 */
[----:B------:R-:W-:Y:S01]  /*1e90*/  FMUL.FTZ R236, R89, UR10 ;  /* 0x0000000a59ec7c20 */ /* 0x000fe20008410000 */
[----:B------:R-:W-:Y:S01]  /*1ea0*/  FMUL.FTZ R232, R88, UR10 ;  /* 0x0000000a58e87c20 */ /* 0x000fe20008410000 */
[----:B------:R-:W-:Y:S01]  /*1eb0*/  FMUL.FTZ R108, R108, UR10 ;  /* 0x0000000a6c6c7c20 */ /* 0x000fe20008410000 */
[----:B------:R-:W-:Y:S01]  /*1ec0*/  STL [R1+0x9c], R195 ;  /* 0x00009cc301007387 */ /* 0x000fe20000100800 */
[----:B------:R-:W-:Y:S01]  /*1ed0*/  ISETP.GT.AND P2, PT, R8, RZ, PT ;  /* 0x000000ff0800720c */ /* 0x000fe20003f44270 */
[----:B------:R-:W-:Y:S01]  /*1ee0*/  FMUL.FTZ R235, R90, UR10 ;  /* 0x0000000a5aeb7c20 */ /* 0x000fe20008410000 */
[----:B------:R-:W1:Y:S01]  /*1ef0*/  MUFU.TANH R19, R19 ;  /* 0x0000001300137308 */ /* 0x000e620000002400 */
[----:B------:R-:W-:Y:S01]  /*1f00*/  STL [R1+0x98], R194 ;  /* 0x000098c201007387 */ /* 0x000fe20000100800 */
[----:B------:R-:W-:Y:S01]  /*1f10*/  ISETP.GT.AND P1, PT, R8, 0x8, PT ;  /* 0x000000080800780c */ /* 0x000fe20003f24270 */
[----:B------:R-:W-:Y:S01]  /*1f20*/  FMUL.FTZ R231, R91, UR10 ;  /* 0x0000000a5be77c20 */ /* 0x000fe20008410000 */
[----:B------:R-:W-:Y:S01]  /*1f30*/  FMUL.FTZ R101, R101, UR10 ;  /* 0x0000000a65657c20 */ /* 0x000fe20008410000 */
[----:B------:R-:W-:Y:S01]  /*1f40*/  STL [R1+0x94], R193 ;  /* 0x000094c101007387 */ /* 0x000fe20000100800 */
[----:B------:R-:W-:Y:S01]  /*1f50*/  FMUL.FTZ R113, R113, UR10 ;  /* 0x0000000a71717c20 */ /* 0x000fe20008410000 */
[----:B--2---:R-:W-:Y:S01]  /*1f60*/  FSEL R90, R17, -INF , P2 ;  /* 0xff800000115a7808 */ /* 0x004fe20001000000 */
[----:B------:R-:W2:Y:S01]  /*1f70*/  MUFU.TANH R18, R18 ;  /* 0x0000001200127308 */ /* 0x000ea20000002400 */
[----:B------:R-:W-:Y:S01]  /*1f80*/  STL [R1+0x90], R192 ;  /* 0x000090c001007387 */ /* 0x000fe20000100800 */
[----:B------:R-:W-:Y:S01]  /*1f90*/  ULDC UR11, c[0x0][0x744] ;  /* 0x0001d100000b7ab9 */ /* 0x000fe20000000800 */
[----:B------:R-:W-:Y:S01]  /*1fa0*/  FMUL.FTZ R110, R110, UR10 ;  /* 0x0000000a6e6e7c20 */ /* 0x000fe20008410000 */
[----:B------:R-:W-:Y:S01]  /*1fb0*/  FMUL.FTZ R114, R114, UR10 ;  /* 0x0000000a72727c20 */ /* 0x000fe20008410000 */
[----:B------:R-:W-:Y:S01]  /*1fc0*/  STL [R1+0x8c], R191 ;  /* 0x00008cbf01007387 */ /* 0x000fe20000100800 */
[----:B------:R-:W-:Y:S01]  /*1fd0*/  FMUL.FTZ R102, R102, UR10 ;  /* 0x0000000a66667c20 */ /* 0x000fe20008410000 */
[----:B------:R-:W-:Y:S01]  /*1fe0*/  FMUL.FTZ R107, R107, UR10 ;  /* 0x0000000a6b6b7c20 */ /* 0x000fe20008410000 */
[----:B------:R-:W3:Y:S01]  /*1ff0*/  MUFU.TANH R20, R20 ;  /* 0x0000001400147308 */ /* 0x000ee20000002400 */
[----:B------:R-:W-:Y:S01]  /*2000*/  STL [R1+0x88], R190 ;  /* 0x000088be01007387 */ /* 0x000fe20000100800 */
[----:B-1----:R-:W-:Y:S01]  /*2010*/  FSEL R91, R19, -INF , P1 ;  /* 0xff800000135b7808 */ /* 0x002fe20000800000 */
[----:B------:R-:W-:Y:S01]  /*2020*/  FMUL.FTZ R234, R94, UR10 ;  /* 0x0000000a5eea7c20 */ /* 0x000fe20008410000 */
[----:B------:R-:W-:Y:S01]  /*2030*/  FMUL.FTZ R112, R112, UR10 ;  /* 0x0000000a70707c20 */ /* 0x000fe20008410000 */
[----:B------:R1:W-:Y:S01]  /*2040*/  STL [R1+0x84], R189 ;  /* 0x000084bd01007387 */ /* 0x0003e20000100800 */
[----:B------:R-:W-:Y:S01]  /*2050*/  FMUL.FTZ R116, R116, UR10 ;  /* 0x0000000a74747c20 */ /* 0x000fe20008410000 */
[----:B------:R-:W-:Y:S01]  /*2060*/  FMUL.FTZ R93, R93, UR10 ;  /* 0x0000000a5d5d7c20 */ /* 0x000fe20008410000 */
[----:B------:R-:W4:Y:S01]  /*2070*/  MUFU.TANH R21, R21 ;  /* 0x0000001500157308 */ /* 0x000f220000002400 */
[----:B------:R-:W2:Y:S01]  /*2080*/  SHFL.IDX PT, R92, R202, R10, 0x1f ;  /* 0x00001f0aca5c7589 */ /* 0x000ea200000e0000 */
        /* <DEDUP_REMOVED lines=8> */
[----:B------:R-:W-:Y:S01]  /*2110*/  FMUL.FTZ R129, R129, UR10 ;  /* 0x0000000a81817c20 */ /* 0x000fe20008410000 */
[----:B------:R-:W-:Y:S01]  /*2120*/  FMUL.FTZ R217, R135, UR10 ;  /* 0x0000000a87d97c20 */ /* 0x000fe20008410000 */
[----:B------:R-:W-:Y:S01]  /*2130*/  FMUL.FTZ R126, R126, UR10 ;  /* 0x0000000a7e7e7c20 */ /* 0x000fe20008410000 */
[----:B------:R-:W-:Y:S01]  /*2140*/  STL [R1+0x78], R186 ;  /* 0x000078ba01007387 */ /* 0x000fe20000100800 */
[----:B------:R-:W-:Y:S01]  /*2150*/  FMUL.FTZ R96, R96, UR10 ;  /* 0x0000000a60607c20 */ /* 0x000fe20008410000 */
[----:B------:R-:W-:Y:S01]  /*2160*/  FMUL.FTZ R99, R99, UR10 ;  /* 0x0000000a63637c20 */ /* 0x000fe20008410000 */
[----:B------:R-:W4:Y:S01]  /*2170*/  MUFU.TANH R200, R200 ;  /* 0x000000c800c87308 */ /* 0x000f220000002400 */
[----:B-1----:R-:W-:Y:S01]  /*2180*/  IADD3 R106, R10, 0x4, RZ ;  /* 0x000000040a6a7810 */ /* 0x002fe20007ffe0ff */
[----:B------:R1:W-:Y:S01]  /*2190*/  STL [R1+0x74], R185 ;  /* 0x000074b901007387 */ /* 0x0003e20000100800 */
[----:B------:R-:W-:Y:S01]  /*21a0*/  FMUL.FTZ R105, R105, UR10 ;  /* 0x0000000a69697c20 */ /* 0x000fe20008410000 */
[----:B------:R-:W-:Y:S01]  /*21b0*/  FMUL.FTZ R122, R122, UR10 ;  /* 0x0000000a7a7a7c20 */ /* 0x000fe20008410000 */
[----:B------:R-:W-:Y:S01]  /*21c0*/  FMUL.FTZ R100, R100, UR10 ;  /* 0x0000000a64647c20 */ /* 0x000fe20008410000 */
[----:B------:R-:W4:Y:S01]  /*21d0*/  SHFL.IDX PT, R89, R202, R106, 0x1f ;  /* 0x00001f6aca597589 */ /* 0x000f2200000e0000 */
[----:B------:R-:W-:Y:S01]  /*21e0*/  FMUL.FTZ R233, R98, UR10 ;  /* 0x0000000a62e97c20 */ /* 0x000fe20008410000 */
[----:B---3--:R3:W-:Y:S01]  /*21f0*/  MUFU.TANH R187, R108 ;  /* 0x0000006c00bb7308 */ /* 0x0087e20000002400 */
[----:B--2---:R-:W-:Y:S01]  /*2200*/  FFMA.FTZ R91, R91, UR11, -R92 ;  /* 0x0000000b5b5b7c23 */ /* 0x004fe2000801085c */
[----:B------:R-:W-:Y:S01]  /*2210*/  STL [R1+0x70], R184 ;  /* 0x000070b801007387 */ /* 0x000fe20000100800 */
[----:B------:R-:W-:Y:S01]  /*2220*/  FMUL.FTZ R128, R128, UR10 ;  /* 0x0000000a80807c20 */ /* 0x000fe20008410000 */
[----:B------:R-:W-:Y:S01]  /*2230*/  FMUL.FTZ R132, R132, UR10 ;  /* 0x0000000a84847c20 */ /* 0x000fe20008410000 */
[----:B------:R-:W-:Y:S01]  /*2240*/  FMUL.FTZ R104, R104, UR10 ;  /* 0x0000000a68687c20 */ /* 0x000fe20008410000 */
[----:B------:R-:W-:Y:S01]  /*2250*/  STL [R1+0x6c], R183 ;  /* 0x00006cb701007387 */ /* 0x000fe20000100800 */
[----:B------:R-:W-:Y:S01]  /*2260*/  FMUL.FTZ R117, R117, UR10 ;  /* 0x0000000a75757c20 */ /* 0x000fe20008410000 */
[----:B-1----:R1:W-:Y:S01]  /*2270*/  MUFU.TANH R185, R109 ;  /* 0x0000006d00b97308 */ /* 0x0023e20000002400 */
[C---:B---3--:R-:W-:Y:S01]  /*2280*/  VIADD R108, R10.reuse, 0xc ;  /* 0x0000000c0a6c7836 */ /* 0x048fe20000000000 */
[----:B------:R-:W-:Y:S01]  /*2290*/  STL [R1+0x68], R182 ;  /* 0x000068b601007387 */ /* 0x000fe20000100800 */
[----:B------:R-:W-:Y:S01]  /*22a0*/  FMUL.FTZ R119, R119, UR10 ;  /* 0x0000000a77777c20 */ /* 0x000fe20008410000 */
[----:B------:R-:W-:Y:S01]  /*22b0*/  FMUL.FTZ R131, R131, UR10 ;  /* 0x0000000a83837c20 */ /* 0x000fe20008410000 */
[----:B------:R-:W-:Y:S01]  /*22c0*/  FMUL.FTZ R121, R121, UR10 ;  /* 0x0000000a79797c20 */ /* 0x000fe20008410000 */
[----:B------:R2:W-:Y:S01]  /*22d0*/  STL [R1+0x64], R181 ;  /* 0x000064b501007387 */ /* 0x0005e20000100800 */
[----:B------:R-:W-:Y:S01]  /*22e0*/  FMUL.FTZ R127, R127, UR10 ;  /* 0x0000000a7f7f7c20 */ /* 0x000fe20008410000 */
[----:B------:R3:W-:Y:S01]  /*22f0*/  MUFU.TANH R194, R101 ;  /* 0x0000006500c27308 */ /* 0x0007e20000002400 */
[----:B-1----:R-:W-:Y:S01]  /*2300*/  VIADD R109, R10, 0x8 ;  /* 0x000000080a6d7836 */ /* 0x002fe20000000000 */
[----:B------:R-:W-:Y:S01]  /*2310*/  STL [R1+0x60], R180 ;  /* 0x000060b401007387 */ /* 0x000fe20000100800 */
[----:B------:R-:W-:Y:S01]  /*2320*/  FMUL.FTZ R115, R115, UR10 ;  /* 0x0000000a73737c20 */ /* 0x000fe20008410000 */
[----:B------:R-:W-:-:S02]  /*2330*/  IMAD R203, R4, 0x400, R203 ;  /* 0x0000040004cb7824 */ /* 0x000fc400078e02cb */
[----:B------:R-:W-:Y:S01]  /*2340*/  FMUL.FTZ R130, R130, UR10 ;  /* 0x0000000a82827c20 */ /* 0x000fe20008410000 */
[----:B------:R-:W1:Y:S01]  /*2350*/  SHFL.IDX PT, R88, R202, R109, 0x1f ;  /* 0x00001f6dca587589 */ /* 0x000e6200000e0000 */
[----:B------:R-:W-:Y:S01]  /*2360*/  FMUL.FTZ R120, R120, UR10 ;  /* 0x0000000a78787c20 */ /* 0x000fe20008410000 */
[----:B--2---:R2:W-:Y:S01]  /*2370*/  MUFU.TANH R181, R113 ;  /* 0x0000007100b57308 */ /* 0x0045e20000002400 */
[----:B------:R-:W-:Y:S01]  /*2380*/  FMUL.FTZ R123, R123, UR10 ;  /* 0x0000000a7b7b7c20 */ /* 0x000fe20008410000 */
[----:B---3--:R-:W-:Y:S01]  /*2390*/  SHFL.IDX PT, R101, R202, R108, 0x1f ;  /* 0x00001f6cca657589 */ /* 0x008fe200000e0000 */
[----:B------:R-:W-:Y:S01]  /*23a0*/  FMUL.FTZ R124, R124, UR10 ;  /* 0x0000000a7c7c7c20 */ /* 0x000fe20008410000 */
[----:B------:R-:W-:Y:S01]  /*23b0*/  FMUL.FTZ R125, R125, UR10 ;  /* 0x0000000a7d7d7c20 */ /* 0x000fe20008410000 */
[----:B------:R-:W-:Y:S01]  /*23c0*/  FMUL.FTZ R133, R133, UR10 ;  /* 0x0000000a85857c20 */ /* 0x000fe20008410000 */
[----:B------:R3:W-:Y:S01]  /*23d0*/  STL [R1+0x5c], R179 ;  /* 0x00005cb301007387 */ /* 0x0007e20000100800 */
[----:B------:R-:W-:Y:S01]  /*23e0*/  FMUL.FTZ R218, R134, UR10 ;  /* 0x0000000a86da7c20 */ /* 0x000fe20008410000 */
[----:B------:R-:W3:Y:S01]  /*23f0*/  MUFU.TANH R201, R201 ;  /* 0x000000c900c97308 */ /* 0x000ee20000002400 */
[----:B--2---:R-:W-:Y:S01]  /*2400*/  FFMA.FTZ R113, R90, UR11, -R92 ;  /* 0x0000000b5a717c23 */ /* 0x004fe2000801085c */
[----:B------:R-:W-:Y:S01]  /*2410*/  FSEL R90, R18, -INF , P2 ;  /* 0xff800000125a7808 */ /* 0x000fe20001000000 */
[----:B------:R-:W-:Y:S01]  /*2420*/  STL [R1+0x58], R178 ;  /* 0x000058b201007387 */ /* 0x000fe20000100800 */
[----:B------:R-:W-:Y:S01]  /*2430*/  FSEL R92, R20, -INF , P1 ;  /* 0xff800000145c7808 */ /* 0x000fe20000800000 */
[----:B------:R-:W-:Y:S01]  /*2440*/  FFMA.FTZ R19, -R19, R19, 1 ;  /* 0x3f80000013137423 */ /* 0x000fe20000010113 */
[----:B------:R-:W-:Y:S01]  /*2450*/  R2UR UR10, R203 ;  /* 0x00000000cb0a72ca */ /* 0x000fe200000e0000 */
[--C-:B----4-:R-:W-:Y:S01]  /*2460*/  FFMA.FTZ R90, R90, UR11, -R89.reuse ;  /* 0x0000000b5a5a7c23 */ /* 0x110fe20008010859 */
[----:B------:R2:W-:Y:S01]  /*2470*/  MUFU.TANH R186, R110 ;  /* 0x0000006e00ba7308 */ /* 0x0005e20000002400 */
[----:B------:R-:W-:Y:S01]  /*2480*/  FFMA.FTZ R92, R92, UR11, -R89 ;  /* 0x0000000b5c5c7c23 */ /* 0x000fe20008010859 */
[----:B------:R-:W-:Y:S01]  /*2490*/  FSEL R89, R21, -INF , P2 ;  /* 0xff80000015597808 */ /* 0x000fe20001000000 */
[----:B------:R-:W-:Y:S01]  /*24a0*/  STL [R1+0x54], R177 ;  /* 0x000054b101007387 */ /* 0x000fe20000100800 */
[----:B------:R-:W-:-:S03]  /*24b0*/  FFMA.FTZ R20, -R20, R20, 1 ;  /* 0x3f80000014147423 */ /* 0x000fc60000010114 */
[----:B------:R-:W-:Y:S01]  /*24c0*/  STL [R1+0x50], R176 ;  /* 0x000050b001007387 */ /* 0x000fe20000100800 */
[----:B------:R-:W-:Y:S01]  /*24d0*/  MUFU.TANH R221, R221 ;  /* 0x000000dd00dd7308 */ /* 0x000fe20000002400 */
[C---:B--2---:R-:W-:Y:S02]  /*24e0*/  VIADD R110, R10.reuse, 0x14 ;  /* 0x000000140a6e7836 */ /* 0x044fe40000000000 */
[----:B------:R-:W-:Y:S04]  /*24f0*/  STL [R1+0x4c], R175 ;  /* 0x00004caf01007387 */ /* 0x000fe80000100800 */
[----:B------:R-:W-:Y:S01]  /*2500*/  SHFL.IDX PT, R94, R202, R110, 0x1f ;  /* 0x00001f6eca5e7589 */ /* 0x000fe200000e0000 */
[----:B------:R2:W-:Y:S03]  /*2510*/  MUFU.TANH R182, R114 ;  /* 0x0000007200b67308 */ /* 0x0005e60000002400 */
[----:B------:R-:W-:Y:S04]  /*2520*/  STL [R1+0x48], R174 ;  /* 0x000048ae01007387 */ /* 0x000fe80000100800 */
[----:B------:R-:W-:Y:S01]  /*2530*/  STL [R1+0x44], R173 ;  /* 0x000044ad01007387 */ /* 0x000fe20000100800 */
[----:B------:R1:W-:Y:S01]  /*2540*/  MUFU.TANH R193, R102 ;  /* 0x0000006600c17308 */ /* 0x0003e20000002400 */
[----:B--2---:R-:W-:-:S02]  /*2550*/  VIADD R114, R10, 0x1c ;  /* 0x0000001c0a727836 */ /* 0x004fc40000000000 */
[----:B------:R-:W-:Y:S01]  /*2560*/  STL [R1+0x40], R172 ;  /* 0x000040ac01007387 */ /* 0x000fe20000100800 */
[----:B------:R-:W-:Y:S02]  /*2570*/  WARPGROUP.DEPBAR.LE gsb0, 0x0 ;  /* 0x00008000000079c5 */ /* 0x000fe40000010000 */
[----:B------:R-:W-:Y:S01]  /*2580*/  WARPGROUP.ARRIVE ;  /* 0x00000000000079c5 */ /* 0x000fe20000000000 */
[--C-:B-1----:R-:W-:Y:S01]  /*2590*/  FFMA.FTZ R102, R89, UR11, -R88.reuse ;  /* 0x0000000b59667c23 */ /* 0x102fe20008010858 */
[----:B------:R-:W-:Y:S01]  /*25a0*/  MUFU.TANH R219, R219 ;  /* 0x000000db00db7308 */ /* 0x000fe20000002400 */
[----:B------:R-:W-:Y:S01]  /*25b0*/  FSEL R89, R200, -INF , P1 ;  /* 0xff800000c8597808 */ /* 0x000fe20000800000 */
[----:B------:R-:W-:Y:S02]  /*25c0*/  STL [R1+0x3c], R171 ;  /* 0x00003cab01007387 */ /* 0x000fe40000100800 */
[----:B------:R-:W-:Y:S01]  /*25d0*/  HGMMA.64x128x16.F32.BF16 R24, gdesc[UR4], R24, gsb0 ;  /* 0x01e00000041879f0 */ /* 0x000fe20008001818 */
[----:B------:R-:W-:Y:S01]  /*25e0*/  UIADD3 UR6, UR8, 0x4, URZ ;  /* 0x0000000408067890 */ /* 0x000fe2000fffe03f */
[----:B------:R-:W-:Y:S01]  /*25f0*/  FFMA.FTZ R97, R89, UR11, -R88 ;  /* 0x0000000b59617c23 */ /* 0x000fe20008010858 */
[----:B------:R-:W-:Y:S01]  /*2600*/  UIADD3 UR4, UR9, 0x4, URZ ;  /* 0x0000000409047890 */ /* 0x000fe2000fffe03f */
[----:B------:R-:W-:Y:S01]  /*2610*/  MUFU.TANH R188, R107 ;  /* 0x0000006b00bc7308 */ /* 0x000fe20000002400 */
[----:B------:R-:W-:Y:S01]  /*2620*/  UMOV UR7, 0x40000040 ;  /* 0x4000004000077882 */ /* 0x000fe20000000000 */
[----:B------:R-:W-:Y:S01]  /*2630*/  UMOV UR5, 0x40000040 ;  /* 0x4000004000057882 */ /* 0x000fe20000000000 */
[----:B---3--:R-:W-:Y:S01]  /*2640*/  FSEL R88, R201, -INF , P2 ;  /* 0xff800000c9587808 */ /* 0x008fe20001000000 */
[----:B------:R-:W-:Y:S04]  /*2650*/  STL [R1+0x38], R170 ;  /* 0x000038aa01007387 */ /* 0x000fe80000100800 */
[----:B------:R-:W-:Y:S01]  /*2660*/  MUFU.TANH R228, R228 ;  /* 0x000000e400e47308 */ /* 0x000fe20000002400 */
[----:B------:R-:W-:Y:S04]  /*2670*/  STL [R1+0x34], R169 ;  /* 0x000034a901007387 */ /* 0x000fe80000100800 */
[----:B------:R-:W-:Y:S03]  /*2680*/  SHFL.IDX PT, R135, R22, R108, 0x1f ;  /* 0x00001f6c16877589 */ /* 0x000fe600000e0000 */
[----:B------:R1:W-:Y:S01]  /*2690*/  MUFU.EX2 R107, R90 ;  /* 0x0000005a006b7308 */ /* 0x0003e20000000800 */
[----:B------:R-:W-:Y:S04]  /*26a0*/  STL [R1+0x30], R168 ;  /* 0x000030a801007387 */ /* 0x000fe80000100800 */
[----:B------:R-:W-:Y:S03]  /*26b0*/  STL [R1+0x2c], R9 ;  /* 0x00002c0901007387 */ /* 0x000fe60000100800 */
[----:B------:R2:W3:Y:S01]  /*26c0*/  MUFU.TANH R184, R112 ;  /* 0x0000007000b87308 */ /* 0x0004e20000002400 */
[----:B-1----:R-:W-:Y:S04]  /*26d0*/  SHFL.IDX PT, R90, R202, R114, 0x1f ;  /* 0x00001f72ca5a7589 */ /* 0x002fe800000e0000 */
[----:B------:R-:W-:Y:S03]  /*26e0*/  STL [R1+0x28], R7 ;  /* 0x0000280701007387 */ /* 0x000fe60000100800 */
[----:B------:R-:W-:Y:S01]  /*26f0*/  MUFU.TANH R230, R230 ;  /* 0x000000e600e67308 */ /* 0x000fe20000002400 */
[----:B--2---:R-:W-:Y:S01]  /*2700*/  IADD3 R112, R10, 0x10, RZ ;  /* 0x000000100a707810 */ /* 0x004fe20007ffe0ff */
[----:B------:R-:W-:Y:S04]  /*2710*/  SHFL.IDX PT, R205, R22, R114, 0x1f ;  /* 0x00001f7216cd7589 */ /* 0x000fe800000e0000 */
[----:B------:R-:W-:Y:S02]  /*2720*/  STL [R1+0x24], R6 ;  /* 0x0000240601007387 */ /* 0x000fe40000100800 */
[----:B------:R1:W2:Y:S01]  /*2730*/  MUFU.TANH R179, R116 ;  /* 0x0000007400b37308 */ /* 0x0002a20000002400 */
[----:B---3--:R-:W-:Y:S01]  /*2740*/  FSEL R214, R184, -INF , P2 ;  /* 0xff800000b8d67808 */ /* 0x008fe20001000000 */
[----:B------:R-:W-:Y:S04]  /*2750*/  STL [R1+0x20], R5 ;  /* 0x0000200501007387 */ /* 0x000fe80000100800 */
[----:B------:R-:W-:Y:S02]  /*2760*/  STL [R1+0x1c], R3 ;  /* 0x00001c0301007387 */ /* 0x000fe40000100800 */
[----:B------:R-:W-:Y:S02]  /*2770*/  MUFU.TANH R227, R227 ;  /* 0x000000e300e37308 */ /* 0x000fe40000002400 */
[----:B-1----:R-:W-:Y:S04]  /*2780*/  SHFL.IDX PT, R116, R22, R10, 0x1f ;  /* 0x00001f0a16747589 */ /* 0x002fe800000e0000 */
[----:B------:R-:W-:Y:S02]  /*2790*/  SHFL.IDX PT, R215, R16, R108, 0x1f ;  /* 0x00001f6c10d77589 */ /* 0x000fe400000e0000 */
[----:B------:R-:W-:Y:S01]  /*27a0*/  MUFU.TANH R232, R232 ;  /* 0x000000e800e87308 */ /* 0x000fe20000002400 */
[----:B--2---:R-:W-:Y:S01]  /*27b0*/  FSEL R208, R179, -INF , P2 ;  /* 0xff800000b3d07808 */ /* 0x004fe20001000000 */
[----:B------:R-:W1:Y:S04]  /*27c0*/  SHFL.IDX PT, R213, R16, R112, 0x1f ;  /* 0x00001f7010d57589 */ /* 0x000e6800000e0000 */
[----:B------:R-:W-:Y:S02]  /*27d0*/  STL [R1+0x18], R0 ;  /* 0x0000180001007387 */ /* 0x000fe40000100800 */
[----:B------:R-:W2:Y:S02]  /*27e0*/  MUFU.TANH R235, R235 ;  /* 0x000000eb00eb7308 */ /* 0x000ea40000002400 */
[----:B------:R-:W-:Y:S06]  /*27f0*/  SHFL.IDX PT, R225, R13, R109, 0x1f ;  /* 0x00001f6d0de17589 */ /* 0x000fec00000e0000 */
[----:B------:R3:W-:Y:S08]  /*2800*/  MUFU.TANH R199, R93 ;  /* 0x0000005d00c77308 */ /* 0x0007f00000002400 */
[----:B------:R4:W-:Y:S01]  /*2810*/  MUFU.TANH R192, R103 ;  /* 0x0000006700c07308 */ /* 0x0009e20000002400 */
[----:B---3--:R-:W3:Y:S01]  /*2820*/  SHFL.IDX PT, R93, R202, R112, 0x1f ;  /* 0x00001f70ca5d7589 */ /* 0x008ee200000e0000 */
[----:B--2---:R-:W-:Y:S01]  /*2830*/  FSEL R98, R235, -INF , P1 ;  /* 0xff800000eb627808 */ /* 0x004fe20000800000 */
[----:B-1----:R-:W-:-:S05]  /*2840*/  FFMA.FTZ R214, R214, UR11, -R213 ;  /* 0x0000000bd6d67c23 */ /* 0x002fca00080108d5 */
[----:B------:R1:W-:Y:S01]  /*2850*/  MUFU.TANH R183, R111 ;  /* 0x0000006f00b77308 */ /* 0x0003e20000002400 */
[----:B----4-:R-:W-:Y:S01]  /*2860*/  FFMA.FTZ R103, R88, UR11, -R101 ;  /* 0x0000000b58677c23 */ /* 0x010fe20008010865 */
[----:B------:R-:W-:-:S05]  /*2870*/  FSEL R88, R221, -INF , P1 ;  /* 0xff800000dd587808 */ /* 0x000fca0000800000 */
[----:B------:R-:W-:Y:S01]  /*2880*/  FFMA.FTZ R101, R88, UR11, -R101 ;  /* 0x0000000b58657c23 */ /* 0x000fe20008010865 */
[----:B------:R-:W-:Y:S01]  /*2890*/  MUFU.TANH R220, R220 ;  /* 0x000000dc00dc7308 */ /* 0x000fe20000002400 */
[----:B-1----:R-:W-:Y:S02]  /*28a0*/  IADD3 R111, R10, 0x18, RZ ;  /* 0x000000180a6f7810 */ /* 0x002fe40007ffe0ff */
[----:B------:R-:W-:-:S03]  /*28b0*/  FSEL R88, R228, -INF , P1 ;  /* 0xff800000e4587808 */ /* 0x000fc60000800000 */
[----:B------:R1:W-:Y:S02]  /*28c0*/  SHFL.IDX PT, R89, R202, R111, 0x1f ;  /* 0x00001f6fca597589 */ /* 0x0003e400000e0000 */
[----:B------:R2:W4:Y:S08]  /*28d0*/  MUFU.TANH R177, R118 ;  /* 0x0000007600b17308 */ /* 0x0005300000002400 */
[----:B------:R-:W-:Y:S01]  /*28e0*/  MUFU.TANH R216, R216 ;  /* 0x000000d800d87308 */ /* 0x000fe20000002400 */
[----:B--2---:R-:W2:Y:S01]  /*28f0*/  SHFL.IDX PT, R118, R22, R109, 0x1f ;  /* 0x00001f6d16767589 */ /* 0x004ea200000e0000 */
[----:B-1----:R-:W-:-:S05]  /*2900*/  FSEL R202, R194, -INF , P2 ;  /* 0xff800000c2ca7808 */ /* 0x002fca0001000000 */
[----:B------:R-:W-:Y:S01]  /*2910*/  FFMA.FTZ R202, R202, UR11, -R205 ;  /* 0x0000000bcaca7c23 */ /* 0x000fe200080108cd */
[----:B------:R1:W-:Y:S01]  /*2920*/  MUFU.TANH R197, R95 ;  /* 0x0000005f00c57308 */ /* 0x0003e20000002400 */
[----:B----4-:R-:W-:-:S07]  /*2930*/  FSEL R207, R177, -INF , P1 ;  /* 0xff800000b1cf7808 */ /* 0x010fce0000800000 */
[----:B------:R4:W-:Y:S01]  /*2940*/  MUFU.TANH R7, R129 ;  /* 0x0000008100077308 */ /* 0x0009e20000002400 */
[C---:B-1----:R-:W-:Y:S01]  /*2950*/  FSEL R95, R220.reuse, -INF , P2 ;  /* 0xff800000dc5f7808 */ /* 0x042fe20001000000 */
[----:B------:R-:W-:Y:S02]  /*2960*/  WARPGROUP.DEPBAR.LE gsb0, 0x0 ;  /* 0x00008000000079c5 */ /* 0x000fe40000010000 */
[----:B------:R-:W-:Y:S01]  /*2970*/  WARPGROUP.ARRIVE ;  /* 0x00000000000079c5 */ /* 0x000fe20000000000 */
[----:B------:R-:W-:Y:S01]  /*2980*/  FFMA.FTZ R220, -R220, R220, 1 ;  /* 0x3f800000dcdc7423 */ /* 0x000fe200000101dc */
[----:B---3--:R-:W-:Y:S02]  /*2990*/  FFMA.FTZ R95, R95, UR11, -R93 ;  /* 0x0000000b5f5f7c23 */ /* 0x008fe4000801085d */
[----:B------:R1:W-:Y:S01]  /*29a0*/  MUFU.TANH R169, R126 ;  /* 0x0000007e00a97308 */ /* 0x0003e20000002400 */
[----:B----4-:R-:W-:Y:S01]  /*29b0*/  SHFL.IDX PT, R129, R22, R110, 0x1f ;  /* 0x00001f6e16817589 */ /* 0x010fe200000e0000 */
[----:B------:R-:W-:Y:S01]  /*29c0*/  HGMMA.64x128x16.F32.BF16 R24, gdesc[UR4], R24, gsb0 ;  /* 0x01e00000041879f0 */ /* 0x000fe20008001818 */
[----:B------:R-:W-:-:S02]  /*29d0*/  UIADD3 UR6, UR8, 0x6, URZ ;  /* 0x0000000608067890 */ /* 0x000fc4000fffe03f */
[----:B------:R-:W-:Y:S01]  /*29e0*/  UIADD3 UR4, UR9, 0x6, URZ ;  /* 0x0000000609047890 */ /* 0x000fe2000fffe03f */
[----:B------:R-:W-:Y:S01]  /*29f0*/  UMOV UR7, 0x40000040 ;  /* 0x4000004000077882 */ /* 0x000fe20000000000 */
[----:B------:R-:W-:Y:S01]  /*2a00*/  UMOV UR5, 0x40000040 ;  /* 0x4000004000057882 */ /* 0x000fe20000000000 */
[----:B------:R-:W-:Y:S01]  /*2a10*/  MUFU.TANH R234, R234 ;  /* 0x000000ea00ea7308 */ /* 0x000fe20000002400 */
[----:B-1----:R-:W-:Y:S07]  /*2a20*/  SHFL.IDX PT, R126, R16, R109, 0x1f ;  /* 0x00001f6d107e7589 */ /* 0x002fee00000e0000 */
[----:B------:R1:W3:Y:S08]  /*2a30*/  MUFU.TANH R198, R96 ;  /* 0x0000006000c67308 */ /* 0x0002f00000002400 */
[----:B------:R-:W-:Y:S01]  /*2a40*/  MUFU.TANH R237, R237 ;  /* 0x000000ed00ed7308 */ /* 0x000fe20000002400 */
[----:B-1----:R-:W-:-:S05]  /*2a50*/  FSEL R96, R219, -INF , P2 ;  /* 0xff800000db607808 */ /* 0x002fca0001000000 */
[--C-:B------:R-:W-:Y:S01]  /*2a60*/  FFMA.FTZ R96, R96, UR11, -R94.reuse ;  /* 0x0000000b60607c23 */ /* 0x100fe2000801085e */
[----:B------:R-:W-:Y:S01]  /*2a70*/  FFMA.FTZ R94, R88, UR11, -R94 ;  /* 0x0000000b585e7c23 */ /* 0x000fe2000801085e */
[----:B------:R1:W-:Y:S01]  /*2a80*/  MUFU.TANH R196, R99 ;  /* 0x0000006300c47308 */ /* 0x0003e20000002400 */
[C---:B------:R-:W-:Y:S01]  /*2a90*/  FSEL R88, R232.reuse, -INF , P2 ;  /* 0xff800000e8587808 */ /* 0x040fe20001000000 */
[----:B------:R-:W-:Y:S01]  /*2aa0*/  FFMA.FTZ R232, -R232, R232, 1 ;  /* 0x3f800000e8e87423 */ /* 0x000fe200000101e8 */
[----:B---3--:R-:W-:-:S03]  /*2ab0*/  FSEL R224, R198, -INF , P2 ;  /* 0xff800000c6e07808 */ /* 0x008fc60001000000 */
[--C-:B------:R-:W-:Y:S01]  /*2ac0*/  FFMA.FTZ R88, R88, UR11, -R116.reuse ;  /* 0x0000000b58587c23 */ /* 0x100fe20008010874 */
[----:B------:R-:W-:Y:S01]  /*2ad0*/  FFMA.FTZ R116, R98, UR11, -R116 ;  /* 0x0000000b62747c23 */ /* 0x000fe20008010874 */
[----:B------:R-:W-:Y:S01]  /*2ae0*/  MUFU.TANH R222, R222 ;  /* 0x000000de00de7308 */ /* 0x000fe20000002400 */
[C---:B-1----:R-:W-:Y:S01]  /*2af0*/  FSEL R99, R227.reuse, -INF , P1 ;  /* 0xff800000e3637808 */ /* 0x042fe20000800000 */
[----:B------:R-:W-:Y:S01]  /*2b00*/  FFMA.FTZ R227, -R227, R227, 1 ;  /* 0x3f800000e3e37423 */ /* 0x000fe200000101e3 */
[----:B------:R-:W-:-:S05]  /*2b10*/  FSEL R98, R11, -INF , P2 ;  /* 0xff8000000b627808 */ /* 0x000fca0001000000 */
[----:B------:R-:W-:Y:S01]  /*2b20*/  MUFU.TANH R229, R229 ;  /* 0x000000e500e57308 */ /* 0x000fe20000002400 */
[----:B--2---:R-:W-:-:S07]  /*2b30*/  FFMA.FTZ R98, R98, UR11, -R118 ;  /* 0x0000000b62627c23 */ /* 0x004fce0008010876 */
        /* <DEDUP_REMOVED lines=21> */
[----:B--2---:R-:W-:Y:S01]  /*2c90*/  FSEL R22, R233, -INF , P1 ;  /* 0xff800000e9167808 */ /* 0x004fe20000800000 */
[----:B------:R-:W-:-:S02]  /*2ca0*/  WARPGROUP.DEPBAR.LE gsb0, 0x0 ;  /* 0x00008000000079c5 */ /* 0x000fc40000010000 */
[----:B------:R-:W-:-:S04]  /*2cb0*/  WARPGROUP.ARRIVE ;  /* 0x00000000000079c5 */ /* 0x000fc80000000000 */
[----:B------:R2:W-:Y:S01]  /*2cc0*/  MUFU.EX2 R104, R91 ;  /* 0x0000005b00687308 */ /* 0x0005e20000000800 */
[----:B----4-:R-:W-:Y:S01]  /*2cd0*/  FSEL R117, R197, -INF , P1 ;  /* 0xff800000c5757808 */ /* 0x010fe20000800000 */
[----:B------:R-:W-:Y:S01]  /*2ce0*/  FFMA.FTZ R122, R22, UR11, -R122 ;  /* 0x0000000b167a7c23 */ /* 0x000fe2000801087a */
[----:B------:R-:W-:Y:S01]  /*2cf0*/  FSEL R22, R193, -INF , P1 ;  /* 0xff800000c1167808 */ /* 0x000fe20000800000 */
[----:B------:R-:W-:Y:S02]  /*2d00*/  HGMMA.64x128x16.F32.BF16 R24, gdesc[UR4], R24, gsb0 ;  /* 0x01e00000041879f0 */ /* 0x000fe40008001818 */
        /* <DEDUP_REMOVED lines=29> */
[----:B------:R3:W-:Y:S01]  /*2ee0*/  MUFU.TANH R175, R120 ;  /* 0x0000007800af7308 */ /* 0x0007e20000002400 */
        /* <DEDUP_REMOVED lines=22> */
[----:B------:R-:W-:Y:S01]  /*3050*/  MUFU.EX2 R113, R113 ;  /* 0x0000007100717308 */ /* 0x000fe20000000800 */
[----:B-1----:R-:W-:Y:S03]  /*3060*/  SHFL.IDX PT, R124, R13, R10, 0x1f ;  /* 0x00001f0a0d7c7589 */ /* 0x002fe600000e0000 */
[----:B------:R-:W-:Y:S01]  /*3070*/  FFMA.FTZ R213, R116, UR11, -R213 ;  /* 0x0000000b74d57c23 */ /* 0x000fe200080108d5 */
[----:B------:R-:W-:-:S03]  /*3080*/  FSEL R116, R178, -INF , P2 ;  /* 0xff800000b2747808 */ /* 0x000fc60001000000 */
[----:B------:R-:W-:Y:S08]  /*3090*/  MUFU.EX2 R97, R97 ;  /* 0x0000006100617308 */ /* 0x000ff00000000800 */
[----:B------:R-:W-:Y:S08]  /*30a0*/  MUFU.EX2 R103, R103 ;  /* 0x0000006700677308 */ /* 0x000ff00000000800 */
[----:B------:R-:W-:Y:S01]  /*30b0*/  MUFU.EX2 R91, R91 ;  /* 0x0000005b005b7308 */ /* 0x000fe20000000800 */
[----:B------:R-:W-:-:S02]  /*30c0*/  WARPGROUP.DEPBAR.LE gsb0, 0x0 ;  /* 0x00008000000079c5 */ /* 0x000fc40000010000 */
[----:B------:R1:W2:Y:S05]  /*30d0*/  LDS R211, [R23+0x400] ;  /* 0x0004000017d37984 */ /* 0x0002aa0000000800 */
[----:B------:R-:W3:Y:S01]  /*30e0*/  MUFU.EX2 R102, R102 ;  /* 0x0000006600667308 */ /* 0x000ee20000000800 */
[----:B------:R-:W-:Y:S01]  /*30f0*/  LDS R12, [R12+0x400] ;  /* 0x000400000c0c7984 */ /* 0x000fe20000000800 */
[----:B-1----:R-:W-:-:S06]  /*3100*/  FSEL R23, R196, -INF , P1 ;  /* 0xff800000c4177808 */ /* 0x002fcc0000800000 */
[----:B------:R-:W-:Y:S01]  /*3110*/  MUFU.TANH R218, R218 ;  /* 0x000000da00da7308 */ /* 0x000fe20000002400 */
[----:B------:R-:W-:Y:S01]  /*3120*/  FFMA.FTZ R129, R23, UR11, -R129 ;  /* 0x0000000b17817c23 */ /* 0x000fe20008010881 */
[----:B------:R-:W-:-:S05]  /*3130*/  FSEL R23, R192, -INF , P1 ;  /* 0xff800000c0177808 */ /* 0x000fca0000800000 */
[----:B------:R-:W-:Y:S01]  /*3140*/  FFMA.FTZ R205, R23, UR11, -R205 ;  /* 0x0000000b17cd7c23 */ /* 0x000fe200080108cd */
[----:B------:R-:W-:Y:S01]  /*3150*/  FSEL R23, R188, -INF , P1 ;  /* 0xff800000bc177808 */ /* 0x000fe20000800000 */
[----:B------:R-:W-:Y:S04]  /*3160*/  MUFU.TANH R217, R217 ;  /* 0x000000d900d97308 */ /* 0x000fe80000002400 */
[----:B------:R-:W-:-:S04]  /*3170*/  FFMA.FTZ R128, R23, UR11, -R128 ;  /* 0x0000000b17807c23 */ /* 0x000fc80008010880 */
[----:B------:R1:W-:Y:S08]  /*3180*/  MUFU.EX2 R23, R115 ;  /* 0x0000007300177308 */ /* 0x0003f00000000800 */
[----:B------:R-:W4:Y:S01]  /*3190*/  MUFU.EX2 R94, R94 ;  /* 0x0000005e005e7308 */ /* 0x000f220000000800 */
[----:B-1----:R1:W3:Y:S04]  /*31a0*/  SHFL.IDX PT, R115, R16, R114, 0x1f ;  /* 0x00001f7210737589 */ /* 0x0022e800000e0000 */
[----:B--2---:R-:W2:Y:S03]  /*31b0*/  SHFL.IDX PT, R203, R211, R109, 0x1f ;  /* 0x00001f6dd3cb7589 */ /* 0x004ea600000e0000 */
[----:B------:R-:W4:Y:S01]  /*31c0*/  MUFU.EX2 R101, R101 ;  /* 0x0000006500657308 */ /* 0x000f220000000800 */
[----:B------:R-:W4:Y:S01]  /*31d0*/  SHFL.IDX PT, R212, R211, R108, 0x1f ;  /* 0x00001f6cd3d47589 */ /* 0x000f2200000e0000 */
[----:B-1----:R-:W-:-:S03]  /*31e0*/  FSEL R16, R180, -INF , P1 ;  /* 0xff800000b4107808 */ /* 0x002fc60000800000 */
[----:B------:R-:W1:Y:S02]  /*31f0*/  SHFL.IDX PT, R206, R211, R10, 0x1f ;  /* 0x00001f0ad3ce7589 */ /* 0x000e6400000e0000 */
[----:B------:R-:W-:Y:S02]  /*3200*/  FFMA.FTZ R119, R16, UR11, -R119 ;  /* 0x0000000b10777c23 */ /* 0x000fe40008010877 */
[----:B------:R-:W1:Y:S01]  /*3210*/  SHFL.IDX PT, R204, R211, R106, 0x1f ;  /* 0x00001f6ad3cc7589 */ /* 0x000e6200000e0000 */
[----:B------:R2:W-:Y:S03]  /*3220*/  MUFU.EX2 R16, R118 ;  /* 0x0000007600107308 */ /* 0x0005e60000000800 */
[----:B------:R-:W1:Y:S04]  /*3230*/  SHFL.IDX PT, R226, R211, R112, 0x1f ;  /* 0x00001f70d3e27589 */ /* 0x000e6800000e0000 */
[----:B------:R-:W-:Y:S01]  /*3240*/  SHFL.IDX PT, R223, R211, R110, 0x1f ;  /* 0x00001f6ed3df7589 */ /* 0x000fe200000e0000 */
[----:B---3--:R-:W-:Y:S01]  /*3250*/  FFMA.FTZ R116, R116, UR11, -R115 ;  /* 0x0000000b74747c23 */ /* 0x008fe20008010873 */
[--C-:B--2---:R-:W-:Y:S01]  /*3260*/  FFMA.FTZ R118, R208, UR11, -R117.reuse ;  /* 0x0000000bd0767c23 */ /* 0x104fe20008010875 */
[----:B------:R-:W-:Y:S01]  /*3270*/  FFMA.FTZ R117, R207, UR11, -R117 ;  /* 0x0000000bcf757c23 */ /* 0x000fe20008010875 */
[----:B------:R-:W-:Y:S01]  /*3280*/  FADD.FTZ R207, R28, -R203 ;  /* 0x800000cb1ccf7221 */ /* 0x000fe20000010000 */
[----:B------:R-:W-:Y:S01]  /*3290*/  FFMA.FTZ R115, R123, UR11, -R115 ;  /* 0x0000000b7b737c23 */ /* 0x000fe20008010873 */
[----:B------:R2:W-:Y:S01]  /*32a0*/  MUFU.EX2 R28, R135 ;  /* 0x00000087001c7308 */ /* 0x0005e20000000800 */
[----:B------:R-:W3:Y:S01]  /*32b0*/  SHFL.IDX PT, R123, R13, R106, 0x1f ;  /* 0x00001f6a0d7b7589 */ /* 0x000ee200000e0000 */
[----:B----4-:R-:W-:Y:S01]  /*32c0*/  FADD.FTZ R208, R29, -R212 ;  /* 0x800000d41dd07221 */ /* 0x010fe20000010000 */
[----:B------:R-:W-:Y:S01]  /*32d0*/  FADD.FTZ R203, R30, -R203 ;  /* 0x800000cb1ecb7221 */ /* 0x000fe20000010000 */
[----:B------:R-:W-:Y:S01]  /*32e0*/  FMUL.FTZ R207, R102, R207 ;  /* 0x000000cf66cf7220 */ /* 0x000fe20000410000 */
[--C-:B-1----:R-:W-:Y:S01]  /*32f0*/  FADD.FTZ R210, R24, -R206.reuse ;  /* 0x800000ce18d27221 */ /* 0x102fe20000010000 */
[----:B------:R-:W-:-:S02]  /*3300*/  FADD.FTZ R206, R26, -R206 ;  /* 0x800000ce1ace7221 */ /* 0x000fc40000010000 */
[----:B------:R1:W-:Y:S01]  /*3310*/  MUFU.EX2 R30, R224 ;  /* 0x000000e0001e7308 */ /* 0x0003e20000000800 */
[----:B--2---:R-:W-:Y:S01]  /*3320*/  FADD.FTZ R135, R31, -R212 ;  /* 0x800000d41f877221 */ /* 0x004fe20000010000 */
[--C-:B------:R-:W-:Y:S01]  /*3330*/  FADD.FTZ R209, R25, -R204.reuse ;  /* 0x800000cc19d17221 */ /* 0x100fe20000010000 */
[----:B------:R-:W-:Y:S01]  /*3340*/  SHFL.IDX PT, R212, R211, R111, 0x1f ;  /* 0x00001f6fd3d47589 */ /* 0x000fe200000e0000 */
[----:B------:R-:W-:Y:S01]  /*3350*/  FADD.FTZ R204, R27, -R204 ;  /* 0x800000cc1bcc7221 */ /* 0x000fe20000010000 */
[----:B------:R-:W-:Y:S01]  /*3360*/  FSEL R27, R175, -INF , P2 ;  /* 0xff800000af1b7808 */ /* 0x000fe20001000000 */
[----:B------:R-:W-:Y:S01]  /*3370*/  FMUL.FTZ R206, R104, R206 ;  /* 0x000000ce68ce7220 */ /* 0x000fe20000410000 */
[----:B------:R-:W2:Y:S01]  /*3380*/  SHFL.IDX PT, R211, R211, R114, 0x1f ;  /* 0x00001f72d3d37589 */ /* 0x000ea200000e0000 */
[----:B------:R-:W-:Y:S01]  /*3390*/  FSEL R26, R173, -INF , P1 ;  /* 0xff800000ad1a7808 */ /* 0x000fe20000800000 */
[--C-:B-1----:R-:W-:Y:S01]  /*33a0*/  FADD.FTZ R224, R32, -R226.reuse ;  /* 0x800000e220e07221 */ /* 0x102fe20000010000 */
[----:B------:R-:W-:Y:S01]  /*33b0*/  FADD.FTZ R226, R34, -R226 ;  /* 0x800000e222e27221 */ /* 0x000fe20000010000 */
[----:B------:R-:W1:Y:S01]  /*33c0*/  SHFL.IDX PT, R31, R13, R108, 0x1f ;  /* 0x00001f6c0d1f7589 */ /* 0x000e6200000e0000 */
[----:B------:R-:W-:Y:S01]  /*33d0*/  FSEL R25, R174, -INF , P2 ;  /* 0xff800000ae197808 */ /* 0x000fe20001000000 */
[----:B------:R4:W-:Y:S01]  /*33e0*/  MUFU.EX2 R29, R122 ;  /* 0x0000007a001d7308 */ /* 0x0009e20000000800 */
[----:B------:R-:W-:Y:S01]  /*33f0*/  FSEL R24, R172, -INF , P1 ;  /* 0xff800000ac187808 */ /* 0x000fe20000800000 */
[----:B------:R-:W-:Y:S01]  /*3400*/  SHFL.IDX PT, R34, R13, R110, 0x1f ;  /* 0x00001f6e0d227589 */ /* 0x000fe200000e0000 */
[--C-:B------:R-:W-:Y:S01]  /*3410*/  FFMA.FTZ R27, R27, UR11, -R124.reuse ;  /* 0x0000000b1b1b7c23 */ /* 0x100fe2000801087c */
[----:B------:R-:W-:Y:S01]  /*3420*/  FFMA.FTZ R26, R26, UR11, -R124 ;  /* 0x0000000b1a1a7c23 */ /* 0x000fe2000801087c */
[--C-:B---3--:R-:W-:Y:S01]  /*3430*/  FFMA.FTZ R25, R25, UR11, -R123.reuse ;  /* 0x0000000b19197c23 */ /* 0x108fe2000801087b */
[----:B------:R-:W-:Y:S01]  /*3440*/  FFMA.FTZ R24, R24, UR11, -R123 ;  /* 0x0000000b18187c23 */ /* 0x000fe2000801087b */
[----:B------:R-:W-:Y:S01]  /*3450*/  FSEL R124, R171, -INF , P2 ;  /* 0xff800000ab7c7808 */ /* 0x000fe20001000000 */
[----:B------:R3:W-:Y:S01]  /*3460*/  MUFU.EX2 R32, R121 ;  /* 0x0000007900207308 */ /* 0x0007e20000000800 */
[----:B----4-:R-:W-:Y:S01]  /*3470*/  FSEL R122, R170, -INF , P2 ;  /* 0xff800000aa7a7808 */ /* 0x010fe20001000000 */
[----:B------:R-:W-:Y:S01]  /*3480*/  FADD.FTZ R33, R33, -R223 ;  /* 0x800000df21217221 */ /* 0x000fe20000010000 */
[----:B------:R-:W-:Y:S01]  /*3490*/  FSEL R123, R169, -INF , P1 ;  /* 0xff800000a97b7808 */ /* 0x000fe20000800000 */
[----:B------:R-:W-:Y:S01]  /*34a0*/  FFMA.FTZ R124, R124, UR11, -R225 ;  /* 0x0000000b7c7c7c23 */ /* 0x000fe200080108e1 */
[----:B------:R-:W-:Y:S01]  /*34b0*/  FADD.FTZ R223, R35, -R223 ;  /* 0x800000df23df7221 */ /* 0x000fe20000010000 */
[----:B------:R-:W-:Y:S01]  /*34c0*/  FMUL.FTZ R210, R113, R210 ;  /* 0x000000d271d27220 */ /* 0x000fe20000410000 */
[----:B------:R-:W4:Y:S01]  /*34d0*/  SHFL.IDX PT, R35, R13, R111, 0x1f ;  /* 0x00001f6f0d237589 */ /* 0x000f2200000e0000 */
[----:B------:R-:W-:Y:S01]  /*34e0*/  FFMA.FTZ R123, R123, UR11, -R225 ;  /* 0x0000000b7b7b7c23 */ /* 0x000fe200080108e1 */
[----:B---3--:R-:W-:Y:S01]  /*34f0*/  FSEL R121, R168, -INF , P1 ;  /* 0xff800000a8797808 */ /* 0x008fe20000800000 */
[--C-:B--2---:R-:W-:Y:S01]  /*3500*/  FADD.FTZ R37, R37, -R211.reuse ;  /* 0x800000d325257221 */ /* 0x104fe20000010000 */
[----:B------:R-:W-:Y:S01]  /*3510*/  FADD.FTZ R39, R39, -R211 ;  /* 0x800000d327277221 */ /* 0x000fe20000010000 */
[--C-:B------:R-:W-:Y:S01]  /*3520*/  FADD.FTZ R225, R36, -R212.reuse ;  /* 0x800000d424e17221 */ /* 0x100fe20000010000 */
[----:B------:R-:W2:Y:S01]  /*3530*/  SHFL.IDX PT, R211, R13, R112, 0x1f ;  /* 0x00001f700dd37589 */ /* 0x000ea200000e0000 */
[--C-:B-1----:R-:W-:Y:S01]  /*3540*/  FFMA.FTZ R122, R122, UR11, -R31.reuse ;  /* 0x0000000b7a7a7c23 */ /* 0x102fe2000801081f */
[----:B------:R-:W-:Y:S01]  /*3550*/  FFMA.FTZ R121, R121, UR11, -R31 ;  /* 0x0000000b79797c23 */ /* 0x000fe2000801081f */
[----:B------:R-:W-:Y:S01]  /*3560*/  FMUL.FTZ R36, R105, R204 ;  /* 0x000000cc69247220 */ /* 0x000fe20000410000 */
[----:B------:R1:W-:Y:S01]  /*3570*/  MUFU.EX2 R31, R129 ;  /* 0x00000081001f7308 */ /* 0x0003e20000000800 */
[----:B------:R-:W-:Y:S01]  /*3580*/  FADD.FTZ R38, R38, -R212 ;  /* 0x800000d426267221 */ /* 0x000fe20000010000 */
[----:B------:R-:W-:Y:S01]  /*3590*/  FSEL R212, R9, -INF , P2 ;  /* 0xff80000009d47808 */ /* 0x000fe20001000000 */
[----:B------:R-:W-:Y:S01]  /*35a0*/  FMUL.FTZ R203, R97, R203 ;  /* 0x000000cb61cb7220 */ /* 0x000fe20000410000 */
[----:B------:R-:W-:Y:S01]  /*35b0*/  FFMA.FTZ R204, -R21, R21, 1 ;  /* 0x3f80000015cc7423 */ /* 0x000fe20000010115 */
[----:B------:R-:W-:Y:S01]  /*35c0*/  FMUL.FTZ R223, R94, R223 ;  /* 0x000000df5edf7220 */ /* 0x000fe20000410000 */
[----:B------:R-:W-:Y:S01]  /*35d0*/  FMUL.FTZ R135, R101, R135 ;  /* 0x0000008765877220 */ /* 0x000fe20000410000 */
[----:B------:R-:W-:Y:S01]  /*35e0*/  FMUL.FTZ R209, R107, R209 ;  /* 0x000000d16bd17220 */ /* 0x000fe20000410000 */
[----:B------:R3:W-:Y:S01]  /*35f0*/  MUFU.EX2 R21, R131 ;  /* 0x0000008300157308 */ /* 0x0007e20000000800 */
[----:B-1----:R-:W-:Y:S01]  /*3600*/  FFMA.FTZ R129, -R17, R17, 1 ;  /* 0x3f80000011817423 */ /* 0x002fe20000010111 */
[----:B------:R-:W-:Y:S01]  /*3610*/  FMUL.FTZ R204, R204, R207 ;  /* 0x000000cfcccc7220 */ /* 0x000fe20000410000 */
[----:B------:R-:W-:-:S02]  /*3620*/  FSEL R207, R3, -INF , P2 ;  /* 0xff80000003cf7808 */ /* 0x000fc40001000000 */
[----:B------:R-:W-:Y:S01]  /*3630*/  FMUL.FTZ R129, R129, R210 ;  /* 0x000000d281817220 */ /* 0x000fe20000410000 */
[----:B------:R-:W-:Y:S02]  /*3640*/  FSEL R210, R7, -INF , P2 ;  /* 0xff80000007d27808 */ /* 0x000fe40001000000 */
[----:B------:R1:W-:Y:S01]  /*3650*/  MUFU.EX2 R17, R134 ;  /* 0x0000008600117308 */ /* 0x0003e20000000800 */
[----:B---3--:R-:W-:Y:S01]  /*3660*/  FFMA.FTZ R131, -R216, R216, 1 ;  /* 0x3f800000d8837423 */ /* 0x008fe200000101d8 */
[----:B----4-:R-:W-:Y:S01]  /*3670*/  FFMA.FTZ R207, R207, UR11, -R35 ;  /* 0x0000000bcfcf7c23 */ /* 0x010fe20008010823 */
[----:B------:R-:W-:Y:S01]  /*3680*/  FFMA.FTZ R210, R210, UR11, -R34 ;  /* 0x0000000bd2d27c23 */ /* 0x000fe20008010822 */
[----:B--2---:R-:W-:Y:S01]  /*3690*/  FFMA.FTZ R212, R212, UR11, -R211 ;  /* 0x0000000bd4d47c23 */ /* 0x004fe200080108d3 */
        /* <DEDUP_REMOVED lines=21> */
[----:B--2---:R-:W-:Y:S01]  /*37f0*/  FMUL.FTZ R38, R89, R38 ;  /* 0x0000002659267220 */ /* 0x004fe20000410000 */
[----:B------:R-:W-:-:S03]  /*3800*/  FFMA.FTZ R209, R209, UR11, -R19 ;  /* 0x0000000bd1d17c23 */ /* 0x000fc60008010813 */
        /* <DEDUP_REMOVED lines=20> */
[----:B------:R-:W1:Y:S01]  /*3950*/  MUFU.EX2 R90, R90 ;  /* 0x0000005a005a7308 */ /* 0x000e620000000800 */
        /* <DEDUP_REMOVED lines=10> */
[----:B------:R-:W-:Y:S01]  /*3a00*/  FMUL.FTZ R39, R90, R39 ;  /* 0x000000275a277220 */ /* 0x000fe20000410000 */
[----:B------:R-:W-:Y:S01]  /*3a10*/  FMUL.FTZ R130, R130, R223 ;  /* 0x000000df82827220 */ /* 0x000fe20000410000 */
[----:B------:R-:W-:Y:S01]  /*3a20*/  FADD.FTZ R41, R41, -R219 ;  /* 0x800000db29297221 */ /* 0x000fe20000010000 */
[----:B------:R-:W1:Y:S01]  /*3a30*/  SHFL.IDX PT, R223, R12, R112, 0x1f ;  /* 0x00001f700cdf7589 */ /* 0x000e6200000e0000 */
[----:B------:R-:W3:Y:S01]  /*3a40*/  MUFU.EX2 R100, R100 ;  /* 0x0000006400647308 */ /* 0x000ee20000000800 */
[----:B----4-:R-:W-:Y:S01]  /*3a50*/  FADD.FTZ R44, R44, -R220 ;  /* 0x800000dc2c2c7221 */ /* 0x010fe20000010000 */
[----:B------:R-:W-:Y:S01]  /*3a60*/  FADD.FTZ R49, R49, -R224 ;  /* 0x800000e031317221 */ /* 0x000fe20000010000 */
[----:B------:R-:W-:-:S05]  /*3a70*/  FMUL.FTZ R41, R23, R41 ;  /* 0x0000002917297220 */ /* 0x000fca0000410000 */
[----:B------:R-:W4:Y:S01]  /*3a80*/  MUFU.EX2 R98, R98 ;  /* 0x0000006200627308 */ /* 0x000f220000000800 */
[----:B--2---:R-:W-:-:S07]  /*3a90*/  FMUL.FTZ R40, R88, R40 ;  /* 0x0000002858287220 */ /* 0x004fce0000410000 */
[----:B------:R-:W2:Y:S01]  /*3aa0*/  MUFU.EX2 R99, R99 ;  /* 0x0000006300637308 */ /* 0x000ea20000000800 */
[----:B---3--:R-:W-:Y:S01]  /*3ab0*/  FMUL.FTZ R43, R100, R43 ;  /* 0x0000002b642b7220 */ /* 0x008fe20000410000 */
[----:B------:R-:W-:Y:S01]  /*3ac0*/  FFMA.FTZ R233, -R233, R233, 1 ;  /* 0x3f800000e9e97423 */ /* 0x000fe200000101e9 */
[----:B------:R-:W-:Y:S01]  /*3ad0*/  FFMA.FTZ R237, -R237, R237, 1 ;  /* 0x3f800000eded7423 */ /* 0x000fe200000101ed */
[----:B------:R-:W-:Y:S01]  /*3ae0*/  FADD.FTZ R46, R46, -R220 ;  /* 0x800000dc2e2e7221 */ /* 0x000fe20000010000 */
[----:B------:R-:W-:Y:S01]  /*3af0*/  FADD.FTZ R47, R47, -R225 ;  /* 0x800000e12f2f7221 */ /* 0x000fe20000010000 */
[----:B------:R-:W-:Y:S01]  /*3b00*/  FADD.FTZ R51, R51, -R224 ;  /* 0x800000e033337221 */ /* 0x000fe20000010000 */
[--C-:B-1----:R-:W-:Y:S01]  /*3b10*/  FADD.FTZ R50, R50, -R223.reuse ;  /* 0x800000df32327221 */ /* 0x102fe20000010000 */
[----:B------:R1:W-:Y:S01]  /*3b20*/  MUFU.EX2 R33, R128 ;  /* 0x0000008000217308 */ /* 0x0003e20000000800 */
[----:B------:R-:W-:Y:S01]  /*3b30*/  FADD.FTZ R48, R48, -R223 ;  /* 0x800000df30307221 */ /* 0x000fe20000010000 */
[----:B------:R-:W-:-:S06]  /*3b40*/  FADD.FTZ R52, R52, -R221 ;  /* 0x800000dd34347221 */ /* 0x000fcc0000010000 */
[----:B------:R3:W-:Y:S01]  /*3b50*/  MUFU.EX2 R19, R127 ;  /* 0x0000007f00137308 */ /* 0x0007e20000000800 */
[----:B-1----:R-:W-:Y:S01]  /*3b60*/  FFMA.FTZ R128, -R222, R222, 1 ;  /* 0x3f800000de807423 */ /* 0x002fe200000101de */
[----:B------:R-:W-:Y:S01]  /*3b70*/  FMUL.FTZ R50, R29, R50 ;  /* 0x000000321d327220 */ /* 0x000fe20000410000 */
[----:B------:R1:W1:Y:S01]  /*3b80*/  SHFL.IDX PT, R222, R12, R114, 0x1f ;  /* 0x00001f720cde7589 */ /* 0x00026200000e0000 */
[----:B----4-:R-:W-:Y:S01]  /*3b90*/  FMUL.FTZ R44, R98, R44 ;  /* 0x0000002c622c7220 */ /* 0x010fe20000410000 */
[----:B------:R-:W-:-:S03]  /*3ba0*/  FMUL.FTZ R128, R128, R20 ;  /* 0x0000001480807220 */ /* 0x000fc60000410000 */
[----:B------:R4:W4:Y:S01]  /*3bb0*/  MUFU.EX2 R15, R214 ;  /* 0x000000d6000f7308 */ /* 0x0009220000000800 */
[----:B---3--:R-:W-:Y:S01]  /*3bc0*/  FFMA.FTZ R127, -R230, R230, 1 ;  /* 0x3f800000e67f7423 */ /* 0x008fe200000101e6 */
[----:B--2---:R-:W-:Y:S01]  /*3bd0*/  FMUL.FTZ R216, R99, R216 ;  /* 0x000000d863d87220 */ /* 0x004fe20000410000 */
[----:B------:R-:W-:Y:S02]  /*3be0*/  FADD.FTZ R221, R54, -R221 ;  /* 0x800000dd36dd7221 */ /* 0x000fe40000010000 */
[----:B------:R-:W-:-:S03]  /*3bf0*/  FMUL.FTZ R127, R127, R37 ;  /* 0x000000257f7f7220 */ /* 0x000fc60000410000 */
[----:B-1----:R1:W-:Y:S01]  /*3c00*/  MUFU.EX2 R12, R126 ;  /* 0x0000007e000c7308 */ /* 0x0023e20000000800 */
[----:B----4-:R-:W-:-:S07]  /*3c10*/  FMUL.FTZ R214, R232, R40 ;  /* 0x00000028e8d67220 */ /* 0x010fce0000410000 */
[----:B------:R2:W-:Y:S01]  /*3c20*/  MUFU.EX2 R20, R125 ;  /* 0x0000007d00147308 */ /* 0x0005e20000000800 */
[----:B-1----:R-:W-:Y:S01]  /*3c30*/  FFMA.FTZ R126, -R229, R229, 1 ;  /* 0x3f800000e57e7423 */ /* 0x002fe200000101e5 */
[----:B------:R-:W-:Y:S01]  /*3c40*/  FMUL.FTZ R46, R16, R46 ;  /* 0x0000002e102e7220 */ /* 0x000fe20000410000 */
[--C-:B------:R-:W-:Y:S01]  /*3c50*/  FADD.FTZ R219, R53, -R222.reuse ;  /* 0x800000de35db7221 */ /* 0x100fe20000010000 */
[----:B------:R-:W-:Y:S01]  /*3c60*/  FADD.FTZ R222, R55, -R222 ;  /* 0x800000de37de7221 */ /* 0x000fe20000010000 */
[----:B------:R-:W-:-:S03]  /*3c70*/  FMUL.FTZ R126, R126, R38 ;  /* 0x000000267e7e7220 */ /* 0x000fc60000410000 */
[----:B------:R1:W-:Y:S01]  /*3c80*/  MUFU.EX2 R38, R213 ;  /* 0x000000d500267308 */ /* 0x0003e20000000800 */
[----:B--2---:R-:W-:-:S07]  /*3c90*/  FMUL.FTZ R125, R227, R39 ;  /* 0x00000027e37d7220 */ /* 0x004fce0000410000 */
[----:B------:R2:W-:Y:S01]  /*3ca0*/  MUFU.EX2 R37, R215 ;  /* 0x000000d700257308 */ /* 0x0005e20000000800 */
[----:B-1----:R-:W-:-:S04]  /*3cb0*/  FFMA.FTZ R213, -R235, R235, 1 ;  /* 0x3f800000ebd57423 */ /* 0x002fc800000101eb */
[----:B------:R-:W-:Y:S01]  /*3cc0*/  FMUL.FTZ R213, R213, R42 ;  /* 0x0000002ad5d57220 */ /* 0x000fe20000410000 */
[----:B------:R-:W-:Y:S02]  /*3cd0*/  FFMA.FTZ R42, -R11, R11, 1 ;  /* 0x3f8000000b2a7423 */ /* 0x000fe4000001010b */
[----:B------:R1:W-:Y:S01]  /*3ce0*/  MUFU.EX2 R39, R120 ;  /* 0x0000007800277308 */ /* 0x0003e20000000800 */
[----:B--2---:R-:W-:Y:S01]  /*3cf0*/  FFMA.FTZ R215, -R236, R236, 1 ;  /* 0x3f800000ecd77423 */ /* 0x004fe200000101ec */
[----:B------:R-:W-:Y:S01]  /*3d00*/  FMUL.FTZ R47, R28, R47 ;  /* 0x0000002f1c2f7220 */ /* 0x000fe20000410000 */
[----:B------:R-:W-:Y:S01]  /*3d10*/  FMUL.FTZ R48, R30, R48 ;  /* 0x000000301e307220 */ /* 0x000fe20000410000 */
[----:B------:R-:W-:Y:S01]  /*3d20*/  FMUL.FTZ R51, R31, R51 ;  /* 0x000000331f337220 */ /* 0x000fe20000410000 */
[----:B------:R-:W-:-:S03]  /*3d30*/  FMUL.FTZ R215, R215, R41 ;  /* 0x00000029d7d77220 */ /* 0x000fc60000410000 */
[----:B------:R2:W-:Y:S01]  /*3d40*/  MUFU.EX2 R40, R119 ;  /* 0x0000007700287308 */ /* 0x0005e20000000800 */
[----:B-1----:R-:W-:Y:S01]  /*3d50*/  FMUL.FTZ R120, R231, R43 ;  /* 0x0000002be7787220 */ /* 0x002fe20000410000 */
[----:B------:R-:W-:Y:S01]  /*3d60*/  FMUL.FTZ R43, R32, R49 ;  /* 0x00000031202b7220 */ /* 0x000fe20000410000 */
[----:B------:R-:W-:Y:S01]  /*3d70*/  FFMA.FTZ R41, -R199, R199, 1 ;  /* 0x3f800000c7297423 */ /* 0x000fe200000101c7 */
[----:B------:R-:W-:Y:S01]  /*3d80*/  FMUL.FTZ R49, R233, R50 ;  /* 0x00000032e9317220 */ /* 0x000fe20000410000 */
[----:B------:R-:W-:Y:S01]  /*3d90*/  FFMA.FTZ R55, -R234, R234, 1 ;  /* 0x3f800000ea377423 */ /* 0x000fe200000101ea */
[----:B------:R-:W-:Y:S01]  /*3da0*/  FMUL.FTZ R50, R237, R43 ;  /* 0x0000002bed327220 */ /* 0x000fe20000410000 */
[----:B------:R-:W-:Y:S01]  /*3db0*/  FFMA.FTZ R43, -R196, R196, 1 ;  /* 0x3f800000c42b7423 */ /* 0x000fe200000101c4 */
[----:B------:R-:W-:Y:S01]  /*3dc0*/  FFMA.FTZ R54, -R198, R198, 1 ;  /* 0x3f800000c6367423 */ /* 0x000fe200000101c6 */
[----:B--2---:R-:W-:Y:S01]  /*3dd0*/  FMUL.FTZ R119, R42, R44 ;  /* 0x0000002c2a777220 */ /* 0x004fe20000410000 */
[----:B------:R-:W-:Y:S01]  /*3de0*/  FFMA.FTZ R42, -R197, R197, 1 ;  /* 0x3f800000c52a7423 */ /* 0x000fe200000101c5 */
[----:B------:R-:W-:Y:S01]  /*3df0*/  FMUL.FTZ R216, R41, R216 ;  /* 0x000000d829d87220 */ /* 0x000fe20000410000 */
[----:B------:R-:W-:Y:S01]  /*3e00*/  FMUL.FTZ R51, R43, R51 ;  /* 0x000000332b337220 */ /* 0x000fe20000410000 */
[----:B------:R1:W-:Y:S01]  /*3e10*/  MUFU.EX2 R41, R118 ;  /* 0x0000007600297308 */ /* 0x0003e20000000800 */
[----:B------:R-:W-:Y:S01]  /*3e20*/  FMUL.FTZ R55, R55, R46 ;  /* 0x0000002e37377220 */ /* 0x000fe20000410000 */
[----:B------:R-:W-:Y:S01]  /*3e30*/  FMUL.FTZ R54, R54, R48 ;  /* 0x0000003036367220 */ /* 0x000fe20000410000 */
[----:B------:R-:W2:Y:S04]  /*3e40*/  SHFL.IDX PT, R46, R45, R10, 0x1f ;  /* 0x00001f0a2d2e7589 */ /* 0x000ea800000e0000 */
[----:B------:R-:W3:Y:S01]  /*3e50*/  SHFL.IDX PT, R48, R45, R109, 0x1f ;  /* 0x00001f6d2d307589 */ /* 0x000ee200000e0000 */
[----:B------:R4:W-:Y:S01]  /*3e60*/  MUFU.EX2 R43, R116 ;  /* 0x00000074002b7308 */ /* 0x0009e20000000800 */
[----:B-1----:R-:W-:-:S02]  /*3e70*/  FMUL.FTZ R118, R42, R47 ;  /* 0x0000002f2a767220 */ /* 0x002fc40000410000 */
[----:B------:R-:W1:Y:S04]  /*3e80*/  SHFL.IDX PT, R47, R45, R106, 0x1f ;  /* 0x00001f6a2d2f7589 */ /* 0x000e6800000e0000 */
[----:B------:R-:W-:Y:S01]  /*3e90*/  SHFL.IDX PT, R224, R45, R108, 0x1f ;  /* 0x00001f6c2de07589 */ /* 0x000fe200000e0000 */
[----:B------:R2:W-:Y:S03]  /*3ea0*/  MUFU.EX2 R42, R117 ;  /* 0x00000075002a7308 */ /* 0x0005e60000000800 */
[----:B------:R-:W-:Y:S04]  /*3eb0*/  SHFL.IDX PT, R223, R45, R110, 0x1f ;  /* 0x00001f6e2ddf7589 */ /* 0x000fe800000e0000 */
[----:B----4-:R-:W-:Y:S01]  /*3ec0*/  SHFL.IDX PT, R116, R45, R111, 0x1f ;  /* 0x00001f6f2d747589 */ /* 0x010fe200000e0000 */
[----:B------:R4:W-:Y:S03]  /*3ed0*/  MUFU.EX2 R44, R115 ;  /* 0x00000073002c7308 */ /* 0x0009e60000000800 */
[----:B--2---:R-:W2:Y:S04]  /*3ee0*/  SHFL.IDX PT, R117, R45, R112, 0x1f ;  /* 0x00001f702d757589 */ /* 0x004ea800000e0000 */
[----:B------:R1:W-:Y:S01]  /*3ef0*/  SHFL.IDX PT, R220, R45, R114, 0x1f ;  /* 0x00001f722ddc7589 */ /* 0x0003e200000e0000 */
[----:B------:R-:W2:Y:S01]  /*3f00*/  MUFU.EX2 R93, R93 ;  /* 0x0000005d005d7308 */ /* 0x000ea20000000800 */
[----:B----4-:R-:W-:Y:S01]  /*3f10*/  FMUL.FTZ R115, R13, R219 ;  /* 0x000000db0d737220 */ /* 0x010fe20000410000 */
[----:B------:R-:W-:Y:S01]  /*3f20*/  FFMA.FTZ R219, -R192, R192, 1 ;  /* 0x3f800000c0db7423 */ /* 0x000fe200000101c0 */
[----:B------:R-:W-:Y:S01]  /*3f30*/  FMUL.FTZ R222, R36, R222 ;  /* 0x000000de24de7220 */ /* 0x000fe20000410000 */
[----:B------:R-:W4:Y:S01]  /*3f40*/  LDL.LU R11, [R1+0xb0] ;  /* 0x0000b000010b7983 */ /* 0x000f220000300800 */
[----:B------:R-:W-:Y:S01]  /*3f50*/  FADD.FTZ R56, R56, -R46 ;  /* 0x8000002e38387221 */ /* 0x000fe20000010000 */
[----:B---3--:R-:W-:Y:S01]  /*3f60*/  FADD.FTZ R60, R60, -R48 ;  /* 0x800000303c3c7221 */ /* 0x008fe20000010000 */
[----:B-1----:R-:W-:Y:S01]  /*3f70*/  FFMA.FTZ R45, -R194, R194, 1 ;  /* 0x3f800000c22d7423 */ /* 0x002fe200000101c2 */
[----:B------:R-:W-:Y:S01]  /*3f80*/  FADD.FTZ R57, R57, -R47 ;  /* 0x8000002f39397221 */ /* 0x000fe20000010000 */
[----:B------:R1:W5:Y:S02]  /*3f90*/  LDL.LU R199, [R1+0xac] ;  /* 0x0000ac0001c77983 */ /* 0x0003640000300800 */
[----:B------:R-:W-:-:S02]  /*3fa0*/  FMUL.FTZ R115, R45, R115 ;  /* 0x000000732d737220 */ /* 0x000fc40000410000 */
[----:B------:R3:W1:Y:S01]  /*3fb0*/  MUFU.EX2 R45, R27 ;  /* 0x0000001b002d7308 */ /* 0x0006620000000800 */
[----:B--2---:R-:W-:Y:S01]  /*3fc0*/  FADD.FTZ R64, R64, -R117 ;  /* 0x8000007540407221 */ /* 0x004fe20000010000 */
[----:B------:R-:W-:Y:S01]  /*3fd0*/  FADD.FTZ R48, R62, -R48 ;  /* 0x800000303e307221 */ /* 0x000fe20000010000 */
[----:B------:R-:W-:Y:S01]  /*3fe0*/  FFMA.FTZ R53, -R195, R195, 1 ;  /* 0x3f800000c3357423 */ /* 0x000fe200000101c3 */
[----:B------:R-:W-:Y:S01]  /*3ff0*/  FMUL.FTZ R52, R17, R52 ;  /* 0x0000003411347220 */ /* 0x000fe20000410000 */
[----:B------:R-:W-:Y:S01]  /*4000*/  FADD.FTZ R58, R58, -R46 ;  /* 0x8000002e3a3a7221 */ /* 0x000fe20000010000 */
[----:B---3--:R-:W-:Y:S01]  /*4010*/  FMUL.FTZ R27, R219, R222 ;  /* 0x000000dedb1b7220 */ /* 0x008fe20000410000 */
[----:B------:R2:W5:Y:S01]  /*4020*/  LDL.LU R198, [R1+0xa8] ;  /* 0x0000a80001c67983 */ /* 0x0005620000300800 */
[----:B------:R-:W-:Y:S01]  /*4030*/  FADD.FTZ R59, R59, -R47 ;  /* 0x8000002f3b3b7221 */ /* 0x000fe20000010000 */
[--C-:B------:R-:W-:Y:S01]  /*4040*/  FADD.FTZ R63, R63, -R224.reuse ;  /* 0x800000e03f3f7221 */ /* 0x100fe20000010000 */
[----:B------:R-:W-:Y:S01]  /*4050*/  FADD.FTZ R67, R67, -R223 ;  /* 0x800000df43437221 */ /* 0x000fe20000010000 */
[----:B------:R3:W1:Y:S01]  /*4060*/  LDS R219, [R14+0x400] ;  /* 0x000400000edb7984 */ /* 0x0006620000000800 */
[----:B------:R-:W-:Y:S01]  /*4070*/  FMUL.FTZ R64, R15, R64 ;  /* 0x000000400f407220 */ /* 0x000fe20000410000 */
[----:B------:R-:W-:Y:S01]  /*4080*/  FADD.FTZ R62, R61, -R224 ;  /* 0x800000e03d3e7221 */ /* 0x000fe20000010000 */
[----:B------:R2:W-:Y:S01]  /*4090*/  MUFU.EX2 R46, R26 ;  /* 0x0000001a002e7308 */ /* 0x0005e20000000800 */
[----:B------:R1:W5:Y:S01]  /*40a0*/  LDL.LU R197, [R1+0xa4] ;  /* 0x0000a40001c57983 */ /* 0x0003620000300800 */
[----:B------:R-:W-:Y:S01]  /*40b0*/  FMUL.FTZ R221, R18, R221 ;  /* 0x000000dd12dd7220 */ /* 0x000fe20000410000 */
[----:B------:R-:W-:-:S05]  /*40c0*/  FMUL.FTZ R226, R93, R226 ;  /* 0x000000e25de27220 */ /* 0x000fca0000410000 */
[----:B---3--:R3:W-:Y:S01]  /*40d0*/  MUFU.EX2 R14, R24 ;  /* 0x00000018000e7308 */ /* 0x0087e20000000800 */
[----:B------:R-:W-:Y:S01]  /*40e0*/  FADD.FTZ R61, R68, -R116 ;  /* 0x80000074443d7221 */ /* 0x000fe20000010000 */
[----:B--2---:R-:W-:Y:S01]  /*40f0*/  FADD.FTZ R26, R65, -R223 ;  /* 0x800000df411a7221 */ /* 0x004fe20000010000 */
[----:B------:R-:W-:Y:S01]  /*4100*/  FMUL.FTZ R56, R34, R56 ;  /* 0x0000003822387220 */ /* 0x000fe20000410000 */
[----:B------:R2:W5:Y:S01]  /*4110*/  LDL.LU R196, [R1+0xa0] ;  /* 0x0000a00001c47983 */ /* 0x0005620000300800 */
[----:B------:R-:W-:Y:S01]  /*4120*/  FMUL.FTZ R57, R35, R57 ;  /* 0x0000003923397220 */ /* 0x000fe20000410000 */
[----:B------:R-:W-:Y:S01]  /*4130*/  FMUL.FTZ R53, R53, R52 ;  /* 0x0000003435357220 */ /* 0x000fe20000410000 */
[----:B------:R-:W-:Y:S01]  /*4140*/  FADD.FTZ R117, R66, -R117 ;  /* 0x8000007542757221 */ /* 0x000fe20000010000 */
[----:B------:R2:W1:Y:S01]  /*4150*/  MUFU.EX2 R47, R25 ;  /* 0x00000019002f7308 */ /* 0x0004620000000800 */
[----:B---3--:R-:W-:Y:S01]  /*4160*/  FFMA.FTZ R24, -R184, R184, 1 ;  /* 0x3f800000b8187423 */ /* 0x008fe200000101b8 */
[----:B------:R-:W-:Y:S01]  /*4170*/  FFMA.FTZ R68, -R191, R191, 1 ;  /* 0x3f800000bf447423 */ /* 0x000fe200000101bf */
[----:B------:R-:W-:Y:S01]  /*4180*/  FFMA.FTZ R65, -R190, R190, 1 ;  /* 0x3f800000be417423 */ /* 0x000fe200000101be */
[----:B------:R3:W5:Y:S01]  /*4190*/  LDL.LU R195, [R1+0x9c] ;  /* 0x00009c0001c37983 */ /* 0x0007620000300800 */
[----:B------:R-:W-:Y:S01]  /*41a0*/  FMUL.FTZ R64, R24, R64 ;  /* 0x0000004018407220 */ /* 0x000fe20000410000 */
[----:B------:R-:W-:Y:S01]  /*41b0*/  FFMA.FTZ R52, -R193, R193, 1 ;  /* 0x3f800000c1347423 */ /* 0x000fe200000101c1 */
[----:B------:R-:W-:Y:S01]  /*41c0*/  FMUL.FTZ R58, R21, R58 ;  /* 0x0000003a153a7220 */ /* 0x000fe20000410000 */
[----:B------:R3:W5:Y:S01]  /*41d0*/  LDL.LU R194, [R1+0x98] ;  /* 0x0000980001c27983 */ /* 0x0007620000300800 */
[----:B--2---:R-:W-:Y:S01]  /*41e0*/  FFMA.FTZ R25, -R189, R189, 1 ;  /* 0x3f800000bd197423 */ /* 0x004fe200000101bd */
[----:B------:R-:W-:Y:S01]  /*41f0*/  FMUL.FTZ R68, R68, R56 ;  /* 0x0000003844447220 */ /* 0x000fe20000410000 */
[----:B------:R-:W-:Y:S01]  /*4200*/  FMUL.FTZ R62, R20, R62 ;  /* 0x0000003e143e7220 */ /* 0x000fe20000410000 */
[----:B------:R3:W5:Y:S01]  /*4210*/  LDL.LU R193, [R1+0x94] ;  /* 0x0000940001c17983 */ /* 0x0007620000300800 */
[----:B------:R-:W-:Y:S01]  /*4220*/  FMUL.FTZ R60, R19, R60 ;  /* 0x0000003c133c7220 */ /* 0x000fe20000410000 */
[----:B------:R-:W-:Y:S01]  /*4230*/  FMUL.FTZ R59, R33, R59 ;  /* 0x0000003b213b7220 */ /* 0x000fe20000410000 */
[----:B------:R-:W-:Y:S01]  /*4240*/  FMUL.FTZ R63, R37, R63 ;  /* 0x0000003f253f7220 */ /* 0x000fe20000410000 */
[----:B------:R3:W5:Y:S01]  /*4250*/  LDL.LU R192, [R1+0x90] ;  /* 0x0000900001c07983 */ /* 0x0007620000300800 */
[----:B------:R-:W-:Y:S01]  /*4260*/  FMUL.FTZ R48, R12, R48 ;  /* 0x000000300c307220 */ /* 0x000fe20000410000 */
[----:B------:R-:W-:Y:S01]  /*4270*/  FMUL.FTZ R67, R40, R67 ;  /* 0x0000004328437220 */ /* 0x000fe20000410000 */
[----:B------:R-:W2:Y:S08]  /*4280*/  MUFU.EX2 R211, R211 ;  /* 0x000000d300d37308 */ /* 0x000eb00000000800 */
[----:B------:R-:W-:Y:S01]  /*4290*/  MUFU.EX2 R207, R207 ;  /* 0x000000cf00cf7308 */ /* 0x000fe20000000800 */
[----:B-1----:R-:W1:Y:S04]  /*42a0*/  SHFL.IDX PT, R24, R219, R10, 0x1f ;  /* 0x00001f0adb187589 */ /* 0x002e6800000e0000 */
[----:B------:R-:W3:Y:S04]  /*42b0*/  SHFL.IDX PT, R108, R219, R108, 0x1f ;  /* 0x00001f6cdb6c7589 */ /* 0x000ee800000e0000 */
[----:B------:R-:W2:Y:S04]  /*42c0*/  SHFL.IDX PT, R106, R219, R106, 0x1f ;  /* 0x00001f6adb6a7589 */ /* 0x000ea800000e0000 */
[----:B------:R-:W2:Y:S04]  /*42d0*/  SHFL.IDX PT, R111, R219, R111, 0x1f ;  /* 0x00001f6fdb6f7589 */ /* 0x000ea800000e0000 */
[----:B------:R-:W2:Y:S01]  /*42e0*/  SHFL.IDX PT, R112, R219, R112, 0x1f ;  /* 0x00001f70db707589 */ /* 0x000ea200000e0000 */
[----:B------:R-:W-:-:S03]  /*42f0*/  FMUL.FTZ R56, R65, R57 ;  /* 0x0000003941387220 */ /* 0x000fc60000410000 */
[----:B------:R-:W2:Y:S01]  /*4300*/  SHFL.IDX PT, R109, R219, R109, 0x1f ;  /* 0x00001f6ddb6d7589 */ /* 0x000ea200000e0000 */
[----:B------:R-:W-:-:S03]  /*4310*/  FADD.FTZ R116, R70, -R116 ;  /* 0x8000007446747221 */ /* 0x000fc60000010000 */
[----:B------:R-:W2:Y:S01]  /*4320*/  SHFL.IDX PT, R110, R219, R110, 0x1f ;  /* 0x00001f6edb6e7589 */ /* 0x000ea200000e0000 */
[----:B------:R-:W-:Y:S01]  /*4330*/  FFMA.FTZ R57, -R185, R185, 1 ;  /* 0x3f800000b9397423 */ /* 0x000fe200000101b9 */
[--C-:B------:R-:W-:Y:S01]  /*4340*/  FADD.FTZ R66, R69, -R220.reuse ;  /* 0x800000dc45427221 */ /* 0x100fe20000010000 */
[----:B------:R-:W-:Y:S01]  /*4350*/  FMUL.FTZ R25, R25, R58 ;  /* 0x0000003a19197220 */ /* 0x000fe20000410000 */
[----:B------:R1:W5:Y:S01]  /*4360*/  LDL.LU R191, [R1+0x8c] ;  /* 0x00008c0001bf7983 */ /* 0x0003620000300800 */
[----:B------:R-:W-:Y:S01]  /*4370*/  FFMA.FTZ R70, -R187, R187, 1 ;  /* 0x3f800000bb467423 */ /* 0x000fe200000101bb */
[----:B------:R-:W-:Y:S01]  /*4380*/  FFMA.FTZ R65, -R182, R182, 1 ;  /* 0x3f800000b6417423 */ /* 0x000fe200000101b6 */
[----:B------:R-:W-:Y:S01]  /*4390*/  FMUL.FTZ R117, R38, R117 ;  /* 0x0000007526757220 */ /* 0x000fe20000410000 */
[----:B------:R-:W2:Y:S01]  /*43a0*/  SHFL.IDX PT, R114, R219, R114, 0x1f ;  /* 0x00001f72db727589 */ /* 0x000ea200000e0000 */
[----:B------:R-:W-:Y:S01]  /*43b0*/  FADD.FTZ R220, R71, -R220 ;  /* 0x800000dc47dc7221 */ /* 0x000fe20000010000 */
[----:B------:R-:W-:Y:S01]  /*43c0*/  FFMA.FTZ R69, -R188, R188, 1 ;  /* 0x3f800000bc457423 */ /* 0x000fe200000101bc */
[----:B------:R-:W-:Y:S01]  /*43d0*/  FFMA.FTZ R58, -R183, R183, 1 ;  /* 0x3f800000b73a7423 */ /* 0x000fe200000101b7 */
[----:B------:R1:W5:Y:S01]  /*43e0*/  LDL.LU R190, [R1+0x88] ;  /* 0x0000880001be7983 */ /* 0x0003620000300800 */
[----:B------:R-:W-:Y:S01]  /*43f0*/  FFMA.FTZ R71, -R186, R186, 1 ;  /* 0x3f800000ba477423 */ /* 0x000fe200000101ba */
[----:B------:R-:W-:Y:S01]  /*4400*/  FMUL.FTZ R57, R57, R62 ;  /* 0x0000003e39397220 */ /* 0x000fe20000410000 */
[----:B------:R-:W2:Y:S01]  /*4410*/  MUFU.EX2 R205, R205 ;  /* 0x000000cd00cd7308 */ /* 0x000ea20000000800 */
[----:B------:R1:W5:Y:S01]  /*4420*/  LDL.LU R189, [R1+0x84] ;  /* 0x0000840001bd7983 */ /* 0x0003620000300800 */
[----:B------:R-:W-:Y:S01]  /*4430*/  FMUL.FTZ R70, R70, R60 ;  /* 0x0000003c46467220 */ /* 0x000fe20000410000 */
[----:B------:R-:W-:-:S05]  /*4440*/  FMUL.FTZ R65, R65, R117 ;  /* 0x0000007541417220 */ /* 0x000fca0000410000 */
[----:B------:R-:W2:Y:S01]  /*4450*/  MUFU.EX2 R209, R209 ;  /* 0x000000d100d17308 */ /* 0x000ea20000000800 */
[----:B------:R1:W5:Y:S01]  /*4460*/  LDL.LU R188, [R1+0x80] ;  /* 0x0000800001bc7983 */ /* 0x0003620000300800 */
[----:B------:R-:W-:Y:S01]  /*4470*/  FFMA.FTZ R62, -R179, R179, 1 ;  /* 0x3f800000b33e7423 */ /* 0x000fe200000101b3 */
[----:B------:R-:W-:-:S05]  /*4480*/  FMUL.FTZ R61, R41, R61 ;  /* 0x0000003d293d7220 */ /* 0x000fca0000410000 */
[----:B------:R-:W-:Y:S01]  /*4490*/  MUFU.EX2 R210, R210 ;  /* 0x000000d200d27308 */ /* 0x000fe20000000800 */
        /* <DEDUP_REMOVED lines=14> */
[----:B-1----:R-:W-:Y:S01]  /*4580*/  FADD.FTZ R72, R72, -R24 ;  /* 0x8000001848487221 */ /* 0x002fe20000010000 */
[----:B------:R-:W-:Y:S01]  /*4590*/  FMUL.FTZ R66, R62, R61 ;  /* 0x0000003d3e427220 */ /* 0x000fe20000410000 */
[----:B------:R1:W5:Y:S01]  /*45a0*/  LDL.LU R183, [R1+0x6c] ;  /* 0x00006c0001b77983 */ /* 0x0003620000300800 */
[----:B------:R-:W-:Y:S01]  /*45b0*/  FMUL.FTZ R61, R60, R117 ;  /* 0x000000753c3d7220 */ /* 0x000fe20000410000 */
[----:B------:R-:W-:Y:S01]  /*45c0*/  FMUL.FTZ R59, R59, R26 ;  /* 0x0000001a3b3b7220 */ /* 0x000fe20000410000 */
[----:B------:R-:W1:Y:S01]  /*45d0*/  MUFU.EX2 R208, R208 ;  /* 0x000000d000d07308 */ /* 0x000e620000000800 */
[----:B------:R1:W5:Y:S01]  /*45e0*/  LDL.LU R182, [R1+0x68] ;  /* 0x0000680001b67983 */ /* 0x0003620000300800 */
[----:B------:R-:W-:Y:S01]  /*45f0*/  FMUL.FTZ R60, R63, R220 ;  /* 0x000000dc3f3c7220 */ /* 0x000fe20000410000 */
[----:B------:R-:W-:-:S05]  /*4600*/  FMUL.FTZ R26, R48, R67 ;  /* 0x00000043301a7220 */ /* 0x000fca0000410000 */
[----:B------:R-:W-:Y:S01]  /*4610*/  MUFU.EX2 R206, R206 ;  /* 0x000000ce00ce7308 */ /* 0x000fe20000000800 */
[----:B------:R1:W5:Y:S01]  /*4620*/  LDL.LU R181, [R1+0x64] ;  /* 0x0000640001b57983 */ /* 0x0003620000300800 */
[----:B------:R-:W-:Y:S01]  /*4630*/  FFMA.FTZ R62, -R175, R175, 1 ;  /* 0x3f800000af3e7423 */ /* 0x000fe200000101af */
[----:B------:R-:W-:-:S05]  /*4640*/  FMUL.FTZ R63, R45, R72 ;  /* 0x000000482d3f7220 */ /* 0x000fca0000410000 */
[----:B------:R-:W-:Y:S01]  /*4650*/  MUFU.EX2 R124, R124 ;  /* 0x0000007c007c7308 */ /* 0x000fe20000000800 */
[----:B------:R1:W5:Y:S01]  /*4660*/  LDL.LU R180, [R1+0x60] ;  /* 0x0000600001b47983 */ /* 0x0003620000300800 */
[----:B------:R-:W-:-:S06]  /*4670*/  FFMA.FTZ R67, -R177, R177, 1 ;  /* 0x3f800000b1437423 */ /* 0x000fcc00000101b1 */
[----:B------:R-:W-:Y:S01]  /*4680*/  MUFU.EX2 R123, R123 ;  /* 0x0000007b007b7308 */ /* 0x000fe20000000800 */
[----:B------:R1:W5:Y:S01]  /*4690*/  LDL.LU R179, [R1+0x5c] ;  /* 0x00005c0001b37983 */ /* 0x0003620000300800 */
[--C-:B---3--:R-:W-:Y:S01]  /*46a0*/  FADD.FTZ R77, R77, -R108.reuse ;  /* 0x8000006c4d4d7221 */ /* 0x108fe20000010000 */
[----:B------:R-:W-:-:S05]  /*46b0*/  FADD.FTZ R79, R79, -R108 ;  /* 0x8000006c4f4f7221 */ /* 0x000fca0000010000 */
[----:B------:R-:W-:Y:S01]  /*46c0*/  MUFU.EX2 R122, R122 ;  /* 0x0000007a007a7308 */ /* 0x000fe20000000800 */
[----:B------:R3:W5:Y:S01]  /*46d0*/  LDL.LU R178, [R1+0x58] ;  /* 0x0000580001b27983 */ /* 0x0007620000300800 */
[----:B------:R-:W-:Y:S01]  /*46e0*/  FMUL.FTZ R62, R62, R63 ;  /* 0x0000003f3e3e7220 */ /* 0x000fe20000410000 */
[----:B------:R-:W-:-:S05]  /*46f0*/  FFMA.FTZ R108, -R174, R174, 1 ;  /* 0x3f800000ae6c7423 */ /* 0x000fca00000101ae */
[----:B------:R-:W-:Y:S01]  /*4700*/  MUFU.EX2 R121, R121 ;  /* 0x0000007900797308 */ /* 0x000fe20000000800 */
[----:B------:R3:W5:Y:S01]  /*4710*/  LDL.LU R177, [R1+0x54] ;  /* 0x0000540001b17983 */ /* 0x0007620000300800 */
[--C-:B--2---:R-:W-:Y:S01]  /*4720*/  FADD.FTZ R73, R73, -R106.reuse ;  /* 0x8000006a49497221 */ /* 0x104fe20000010000 */
[----:B------:R-:W-:Y:S01]  /*4730*/  FADD.FTZ R75, R75, -R106 ;  /* 0x8000006a4b4b7221 */ /* 0x000fe20000010000 */
[----:B------:R-:W-:Y:S01]  /*4740*/  FFMA.FTZ R218, -R218, R218, 1 ;  /* 0x3f800000dada7423 */ /* 0x000fe200000101da */
[----:B------:R3:W5:Y:S01]  /*4750*/  LDL.LU R176, [R1+0x50] ;  /* 0x0000500001b07983 */ /* 0x0007620000300800 */
[----:B------:R-:W-:Y:S01]  /*4760*/  FFMA.FTZ R63, -R173, R173, 1 ;  /* 0x3f800000ad3f7423 */ /* 0x000fe200000101ad */
[--C-:B------:R-:W-:Y:S01]  /*4770*/  FADD.FTZ R84, R84, -R111.reuse ;  /* 0x8000006f54547221 */ /* 0x100fe20000010000 */
[----:B------:R-:W-:Y:S01]  /*4780*/  FMUL.FTZ R131, R131, R226 ;  /* 0x000000e283837220 */ /* 0x000fe20000410000 */
        /* <DEDUP_REMOVED lines=17> */
[----:B------:R-:W-:-:S02]  /*48a0*/  FFMA.FTZ R110, -R168, R168, 1 ;  /* 0x3f800000a86e7423 */ /* 0x000fc400000101a8 */
[----:B------:R3:W5:Y:S01]  /*48b0*/  LDL.LU R170, [R1+0x38] ;  /* 0x0000380001aa7983 */ /* 0x0007620000300800 */
[----:B------:R2:W3:Y:S01]  /*48c0*/  MUFU.EX2 R48, R212 ;  /* 0x000000d400307308 */ /* 0x0004e20000000800 */
[----:B------:R-:W-:Y:S02]  /*48d0*/  FFMA.FTZ R117, -R9, R9, 1 ;  /* 0x3f80000009757423 */ /* 0x000fe40000010109 */
[----:B------:R1:W5:Y:S01]  /*48e0*/  LDL.LU R169, [R1+0x34] ;  /* 0x0000340001a97983 */ /* 0x0003620000300800 */
[--C-:B------:R-:W-:Y:S01]  /*48f0*/  FADD.FTZ R85, R85, -R114.reuse ;  /* 0x8000007255557221 */ /* 0x100fe20000010000 */
[----:B------:R-:W-:Y:S02]  /*4900*/  FADD.FTZ R87, R87, -R114 ;  /* 0x8000007257577221 */ /* 0x000fe40000010000 */
[----:B------:R1:W5:Y:S01]  /*4910*/  LDL.LU R168, [R1+0x30] ;  /* 0x0000300001a87983 */ /* 0x0003620000300800 */
[----:B------:R-:W-:Y:S01]  /*4920*/  FMUL.FTZ R67, R67, R116 ;  /* 0x0000007443437220 */ /* 0x000fe20000410000 */
[----:B--2---:R-:W-:Y:S01]  /*4930*/  FFMA.FTZ R212, -R7, R7, 1 ;  /* 0x3f80000007d47423 */ /* 0x004fe20000010107 */
[----:B------:R-:W-:Y:S01]  /*4940*/  FFMA.FTZ R114, -R6, R6, 1 ;  /* 0x3f80000006727423 */ /* 0x000fe20000010106 */
[----:B------:R2:W5:Y:S01]  /*4950*/  LDL.LU R9, [R1+0x2c] ;  /* 0x00002c0001097983 */ /* 0x0005620000300800 */
[----:B------:R-:W-:Y:S01]  /*4960*/  FFMA.FTZ R116, -R5, R5, 1 ;  /* 0x3f80000005747423 */ /* 0x000fe20000010105 */
[----:B------:R-:W-:-:S02]  /*4970*/  FFMA.FTZ R219, -R3, R3, 1 ;  /* 0x3f80000003db7423 */ /* 0x000fc40000010103 */
[----:B------:R2:W5:Y:S01]  /*4980*/  LDL.LU R7, [R1+0x28] ;  /* 0x0000280001077983 */ /* 0x0005620000300800 */
[----:B------:R-:W-:-:S03]  /*4990*/  FFMA.FTZ R220, -R0, R0, 1 ;  /* 0x3f80000000dc7423 */ /* 0x000fc60000010100 */
        /* <DEDUP_REMOVED lines=10> */
[----:B------:R-:W-:Y:S02]  /*4a40*/  FMUL.FTZ R73, R211, R82 ;  /* 0x00000052d3497220 */ /* 0x000fe40000410000 */
[----:B------:R-:W-:Y:S01]  /*4a50*/  FMUL.FTZ R63, R63, R24 ;  /* 0x000000183f3f7220 */ /* 0x000fe20000410000 */
[----:B------:R-:W-:Y:S01]  /*4a60*/  FFMA.FTZ R24, -R217, R217, 1 ;  /* 0x3f800000d9187423 */ /* 0x000fe200000101d9 */
[----:B------:R-:W-:Y:S01]  /*4a70*/  FMUL.FTZ R217, R205, R86 ;  /* 0x00000056cdd97220 */ /* 0x000fe20000410000 */
[----:B------:R-:W-:Y:S01]  /*4a80*/  F2FP.BF16.F32.PACK_AB R69, R69, R25 ;  /* 0x000000194545723e */ /* 0x000fe200000010ff */
[----:B------:R-:W-:Y:S01]  /*4a90*/  FMUL.FTZ R84, R207, R84 ;  /* 0x00000054cf547220 */ /* 0x000fe20000410000 */
[----:B------:R-:W-:Y:S01]  /*4aa0*/  FMUL.FTZ R85, R209, R85 ;  /* 0x00000055d1557220 */ /* 0x000fe20000410000 */
[----:B-1----:R-:W-:Y:S01]  /*4ab0*/  FMUL.FTZ R87, R208, R87 ;  /* 0x00000057d0577220 */ /* 0x002fe20000410000 */
[----:B------:R-:W-:Y:S01]  /*4ac0*/  FMUL.FTZ R75, R14, R75 ;  /* 0x0000004b0e4b7220 */ /* 0x000fe20000410000 */
[----:B---3--:R-:W-:Y:S01]  /*4ad0*/  FMUL.FTZ R80, R48, R80 ;  /* 0x0000005030507220 */ /* 0x008fe20000410000 */
        /* <DEDUP_REMOVED lines=59> */
[----:B--2---:R-:W-:-:S05]  /*4e90*/  IMAD R25, R4, 0x4000, R221 ;  /* 0x0000400004197824 */ /* 0x004fca00078e02dd */
        /* <DEDUP_REMOVED lines=68> */
[----:B----4-:R-:W-:Y:S01]  /*52e0*/  IMAD R12, R11, 0x2000, R50 ;  /* 0x000020000b0c7824 */ /* 0x010fe200078e0232 */
[----:B------:R-:W-:Y:S01]  /*52f0*/  F2FP.BF16.F32.PACK_AB R48, R210, R48 ;  /* 0x00000030d230723e */ /* 0x000fe200000010ff */
[----:B------:R-:W-:Y:S01]  /*5300*/  UIADD3 UR10, UR10, 0x380, URZ ;  /* 0x000003800a0a7890 */ /* 0x000fe2000fffe03f */
[----:B-1----:R-:W-:Y:S02]  /*5310*/  F2FP.BF16.F32.PACK_AB R49, R206, R211 ;  /* 0x000000d3ce31723e */ /* 0x002fe400000010ff */
[----:B------:R-:W-:Y:S02]  /*5320*/  F2FP.BF16.F32.PACK_AB R50, R209, R207 ;  /* 0x000000cfd132723e */ /* 0x000fe400000010ff */
[----:B------:R-:W-:Y:S01]  /*5330*/  F2FP.BF16.F32.PACK_AB R51, R208, R205 ;  /* 0x000000cdd033723e */ /* 0x000fe200000010ff */
[----:B------:R-:W-:Y:S01]  /*5340*/  UMOV UR11, 0x40000040 ;  /* 0x40000040000b7882 */ /* 0x000fe20000000000 */
[----:B------:R-:W-:-:S02]  /*5350*/  WARPGROUP.DEPBAR.LE gsb0, 0x0 ;  /* 0x00008000000079c5 */ /* 0x000fc40000010000 */
[----:B------:R-:W-:-:S06]  /*5360*/  WARPGROUP.ARRIVE ;  /* 0x00000000000079c5 */ /* 0x000fcc0000000000 */
[----:B------:R-:W-:Y:S01]  /*5370*/  HGMMA.64x64x16.F32.BF16 R136, R48, gdesc[UR8].tnspB, R136, gsb0 ;  /* 0x40e0000830887df0 */ /* 0x000fe20008001888 */
[----:B------:R-:W-:Y:S02]  /*5380*/  SHF.R.U32.HI R12, RZ, 0x4, R12 ;  /* 0x00000004ff0c7819 */ /* 0x000fe4000001160c */
[----:B------:R-:W-:Y:S02]  /*5390*/  R2UR UR4, R2 ;  /* 0x00000000020472ca */ /* 0x000fe400000e0000 */
[----:B------:R-:W-:-:S04]  /*53a0*/  LOP3.LUT R12, R12, 0x3fff, RZ, 0xc0, !PT ;  /* 0x00003fff0c0c7812 */ /* 0x000fc800078ec0ff */
[----:B------:R-:W-:-:S04]  /*53b0*/  LOP3.LUT R13, R12, 0x10000, RZ, 0xfc, !PT ;  /* 0x000100000c0d7812 */ /* 0x000fc800078efcff */
[----:B------:R-:W-:-:S04]  /*53c0*/  LEA R13, R4, R13, 0xb ;  /* 0x0000000d040d7211 */ /* 0x000fc800078e58ff */
[----:B------:R-:W-:Y:S01]  /*53d0*/  R2UR UR8, R13 ;  /* 0x000000000d0872ca */ /* 0x000fe200000e0000 */
[----:B------:R-:W-:-:S04]  /*53e0*/  USHF.R.U32.HI UR4, URZ, 0x4, UR4 ;  /* 0x000000043f047899 */ /* 0x000fc80008011604 */
[----:B------:R-:W-:Y:S01]  /*53f0*/  ULOP3.LUT UR9, UR4, 0x3fff, URZ, 0xc0, !UPT ;  /* 0x00003fff04097892 */ /* 0x000fe2000f8ec03f */
[----:B------:R-:W-:Y:S01]  /*5400*/  UMOV UR5, 0x40000040 ;  /* 0x4000004000057882 */ /* 0x000fe20000000000 */
[----:B------:R-:W-:Y:S01]  /*5410*/  UMOV UR7, 0x40000040 ;  /* 0x4000004000077882 */ /* 0x000fe20000000000 */
[----:B------:R-:W-:Y:S02]  /*5420*/  WARPGROUP.DEPBAR.LE gsb0, 0x0 ;  /* 0x00008000000079c5 */ /* 0x000fe40000010000 */
[----:B------:R1:W-:Y:S06]  /*5430*/  MEMBAR.ALL.CTA ;  /* 0x0000000000007992 */ /* 0x0003ec0000008000 */
[----:B-1----:R-:W1:Y:S02]  /*5440*/  FENCE.VIEW.ASYNC.S ;  /* 0x00000000000073c6 */ /* 0x002e640000000000 */
[----:B-1----:R-:W-:Y:S06]  /*5450*/  BAR.SYNC.DEFER_BLOCKING 0x9, 0x100 ;  /* 0x0244000000007b1d */ /* 0x002fec0000010000 */
[----:B------:R-:W-:Y:S01]  /*5460*/  UMOV UR4, UR8 ;  /* 0x0000000800047c82 */ /* 0x000fe20008000000 */
[----:B------:R-:W-:Y:S01]  /*5470*/  UMOV UR6, UR9 ;  /* 0x0000000900067c82 */ /* 0x000fe20008000000 */
        /* <DEDUP_REMOVED lines=52> */
[----:B------:R-:W-:Y:S05]  /*57c0*/  @!P0 BRA `(.L_x_347) ;  /* 0x0000000000048947 */ /* 0x000fea0003800000 */
[----:B------:R-:W-:Y:S01]  /*57d0*/  BPT.TRAP 0x1 ;  /* 0x000000040000795c */ /* 0x000fe20000300000 */
.L_x_347:
[C---:B-----5:R-:W-:Y:S01]  /*57e0*/  IMAD R3, R4.reuse, 0x400, R3 ;  /* 0x0000040004037824 */ /* 0x060fe200078e0203 */
[----:B------:R-:W-:Y:S01]  /*57f0*/  UMOV UR7, 0x40000040 ;  /* 0x4000004000077882 */ /* 0x000fe20000000000 */
[----:B------:R-:W-:Y:S01]  /*5800*/  IMAD R13, R4, 0x8, R2 ;  /* 0x00000008040d7824 */ /* 0x000fe200078e0202 */
[----:B------:R-:W1:Y:S02]  /*5810*/  S2R R12, SR_TID.X ;  /* 0x00000000000c7919 */ /* 0x000e640000002100 */
        /* <DEDUP_REMOVED lines=65> */
.L_x_348:
        /* <DEDUP_REMOVED lines=8> */
[----:B--2---:R-:W-:Y:S02]  /*5cb0*/  ISETP.GE.AND P1, PT, R6, R12, PT ;  /* 0x0000000c0600720c */ /* 0x004fe40003f26270 */
[----:B------:R-:W-:-:S04]  /*5cc0*/  SEL R12, RZ, 0x1, P0 ;  /* 0x00000001ff0c7807 */ /* 0x000fc80000000000 */
[----:B------:R-:W-:-:S07]  /*5cd0*/  LOP3.LUT R5, R5, R12, RZ, 0x3c, !PT ;  /* 0x0000000c05057212 */ /* 0x000fce00078e3cff */
[----:B---3--:R-:W-:Y:S05]  /*5ce0*/  @!P1 BRA `(.L_x_349) ;  /* 0xffffffb8005c9947 */ /* 0x008fea000383ffff */
.L_x_338:
[----:B------:R-:W3:Y:S01]  /*5cf0*/  LDC R15, c[0x0][0x850] ;  /* 0x00021400ff0f7b82 */ /* 0x000ee20000000800 */
[----:B------:R-:W4:Y:S01]  /*5d00*/  S2R R10, SR_CTAID.Y ;  /* 0x00000000000a7919 */ /* 0x000f220000002600 */
[----:B------:R-:W-:Y:S01]  /*5d10*/  ULDC.64 UR4, c[0x0][0x818] ;  /* 0x0002060000047ab9 */ /* 0x000fe20000000a00 */
[----:B------:R-:W-:Y:S01]  /*5d20*/  ULDC.64 UR6, c[0x0][0x840] ;  /* 0x0002100000067ab9 */ /* 0x000fe20000000a00 */
[----:B------:R-:W5:Y:S01]  /*5d30*/  S2R R20, SR_CTAID.X ;  /* 0x0000000000147919 */ /* 0x000f620000002500 */
[----:B------:R-:W1:Y:S01]  /*5d40*/  S2R R21, SR_CTAID.Z ;  /* 0x0000000000157919 */ /* 0x000e620000002700 */
[----:B---3--:R-:W-:-:S13]  /*5d50*/  ISETP.NE.AND P0, PT, R15, 0x1, PT ;  /* 0x000000010f00780c */ /* 0x008fda0003f05270 */
[----:B------:R-:W4:Y:S01]  /*5d60*/  @P0 LDC R3, c[0x0][0x854] ;  /* 0x00021500ff030b82 */ /* 0x000f220000000800 */
[----:B-----5:R-:W-:-:S05]  /*5d70*/  IMAD.SHL.U32 R6, R20, 0x2000, RZ ;  /* 0x0000200014067824 */ /* 0x020fca00078e00ff */
[----:B--2---:R-:W-:Y:S02]  /*5d80*/  SHF.R.S32.HI R7, RZ, 0x1f, R6 ;  /* 0x0000001fff077819 */ /* 0x004fe40000011406 */
[----:B------:R-:W2:Y:S01]  /*5d90*/  @P0 LDC R5, c[0x0][0x858] ;  /* 0x00021600ff050b82 */ /* 0x000ea20000000800 */
[----:B----4-:R-:W-:Y:S01]  /*5da0*/  @P0 IMAD.HI.U32 R4, R10, R3, RZ ;  /* 0x000000030a040227 */ /* 0x010fe200078e00ff */
[----:B------:R-:W-:-:S04]  /*5db0*/  MOV R3, R10 ;  /* 0x0000000a00037202 */ /* 0x000fc80000000f00 */
[----:B--2---:R-:W-:-:S04]  /*5dc0*/  @P0 SHF.R.U32.HI R3, RZ, R5, R4 ;  /* 0x00000005ff030219 */ /* 0x004fc80000011604 */
[----:B------:R-:W-:Y:S01]  /*5dd0*/  SHF.R.S32.HI R11, RZ, 0x1f, R3 ;  /* 0x0000001fff0b7819 */ /* 0x000fe20000011403 */
[----:B------:R-:W-:-:S04]  /*5de0*/  IMAD.WIDE.U32 R4, R3, UR4, R6 ;  /* 0x0000000403047c25 */ /* 0x000fc8000f8e0006 */
[C---:B------:R-:W-:Y:S02]  /*5df0*/  IMAD R8, R11.reuse, UR4, RZ ;  /* 0x000000040b087c24 */ /* 0x040fe4000f8e02ff */
[----:B------:R-:W-:Y:S02]  /*5e00*/  IMAD R12, R11, UR6, RZ ;  /* 0x000000060b0c7c24 */ /* 0x000fe4000f8e02ff */
[C---:B------:R-:W-:Y:S01]  /*5e10*/  IMAD R9, R3.reuse, UR5, R8 ;  /* 0x0000000503097c24 */ /* 0x040fe2000f8e0208 */
[----:B-1----:R-:W-:Y:S01]  /*5e20*/  SHF.R.S32.HI R8, RZ, 0x1f, R21 ;  /* 0x0000001fff087819 */ /* 0x002fe20000011415 */
[----:B------:R-:W-:Y:S01]  /*5e30*/  IMAD.WIDE.U32 R6, R3, UR6, R6 ;  /* 0x0000000603067c25 */ /* 0x000fe2000f8e0006 */
[----:B------:R-:W-:-:S03]  /*5e40*/  ULDC.64 UR4, c[0x0][0x820] ;  /* 0x0002080000047ab9 */ /* 0x000fc60000000a00 */
[----:B------:R-:W-:Y:S01]  /*5e50*/  IMAD R13, R3, UR7, R12 ;  /* 0x00000007030d7c24 */ /* 0x000fe2000f8e020c */
[----:B------:R-:W-:Y:S01]  /*5e60*/  ULDC.64 UR6, c[0x0][0x848] ;  /* 0x0002120000067ab9 */ /* 0x000fe20000000a00 */
[----:B------:R-:W-:Y:S02]  /*5e70*/  IMAD.IADD R5, R5, 0x1, R9 ;  /* 0x0000000105057824 */ /* 0x000fe400078e0209 */
[C---:B------:R-:W-:Y:S01]  /*5e80*/  IMAD R9, R8.reuse, UR4, RZ ;  /* 0x0000000408097c24 */ /* 0x040fe2000f8e02ff */
[----:B------:R-:W-:Y:S01]  /*5e90*/  IADD3 R7, R7, R13, RZ ;  /* 0x0000000d07077210 */ /* 0x000fe20007ffe0ff */
[----:B------:R-:W-:Y:S02]  /*5ea0*/  IMAD R8, R8, UR6, RZ ;  /* 0x0000000608087c24 */ /* 0x000fe4000f8e02ff */
[----:B------:R-:W-:Y:S01]  /*5eb0*/  IMAD.WIDE.U32 R4, R21, UR4, R4 ;  /* 0x0000000415047c25 */ /* 0x000fe2000f8e0004 */
[----:B------:R-:W-:-:S03]  /*5ec0*/  ULDC UR4, c[0x0][0x740] ;  /* 0x0001d00000047ab9 */ /* 0x000fc60000000800 */
[----:B------:R-:W-:Y:S01]  /*5ed0*/  FMUL.FTZ R168, R168, UR4 ;  /* 0x00000004a8a87c20 */ /* 0x000fe20008410000 */
[----:B------:R-:W-:Y:S02]  /*5ee0*/  IMAD R13, R21, UR7, R8 ;  /* 0x00000007150d7c24 */ /* 0x000fe4000f8e0208 */
[----:B------:R-:W-:Y:S01]  /*5ef0*/  FMUL.FTZ R169, R169, UR4 ;  /* 0x00000004a9a97c20 */ /* 0x000fe20008410000 */
[----:B------:R-:W1:Y:S01]  /*5f00*/  S2R R8, SR_TID.X ;  /* 0x0000000000087919 */ /* 0x000e620000002100 */
[C---:B------:R-:W-:Y:S02]  /*5f10*/  IMAD R9, R21.reuse, UR5, R9 ;  /* 0x0000000515097c24 */ /* 0x040fe4000f8e0209 */
        /* <DEDUP_REMOVED lines=32> */
[----:B------:R-:W-:-:S02]  /*6120*/  IMAD.IADD R14, R5, 0x1, R9 ;  /* 0x00000001050e7824 */ /* 0x000fc400078e0209 */
[----:B------:R-:W-:Y:S01]  /*6130*/  IMAD.IADD R13, R7, 0x1, R13 ;  /* 0x00000001070d7824 */ /* 0x000fe200078e020d */
[----:B------:R-:W-:Y:S01]  /*6140*/  BAR.SYNC.DEFER_BLOCKING 0x1, 0x100 ;  /* 0x0044000000007b1d */ /* 0x000fe20000010000 */
[----:B-1----:R-:W-:-:S05]  /*6150*/  ISETP.NE.AND P1, PT, R8, 0x80, PT ;  /* 0x000000800800780c */ /* 0x002fca0003f25270 */
[----:B------:R-:W-:Y:S02]  /*6160*/  ULDC UR4, c[0x0][0x870] ;  /* 0x00021c0000047ab9 */ /* 0x000fe40000000800 */
[----:B------:R-:W1:Y:S01]  /*6170*/  LDC.64 R16, c[0x0][0x800] ;  /* 0x00020000ff107b82 */ /* 0x000e620000000a00 */
[----:B------:R-:W-:Y:S01]  /*6180*/  IMAD R9, R20, UR4, RZ ;  /* 0x0000000414097c24 */ /* 0x000fe2000f8e02ff */
[----:B------:R-:W-:Y:S01]  /*6190*/  ULDC UR4, c[0x0][0x80c] ;  /* 0x0002030000047ab9 */ /* 0x000fe20000000800 */
[----:B------:R-:W-:Y:S01]  /*61a0*/  BSSY B0, `(.L_x_350) ;  /* 0x000001f000007945 */ /* 0x000fe20003800000 */
[----:B------:R-:W-:Y:S02]  /*61b0*/  IMAD R8, R21, UR4, RZ ;  /* 0x0000000415087c24 */ /* 0x000fe4000f8e02ff */
[----:B------:R-:W-:Y:S01]  /*61c0*/  IMAD R9, R9, UR4, RZ ;  /* 0x0000000409097c24 */ /* 0x000fe2000f8e02ff */
[----:B------:R-:W-:Y:S01]  /*61d0*/  ULDC.64 UR4, c[0x0][0x868] ;  /* 0x00021a0000047ab9 */ /* 0x000fe20000000a00 */
[----:B------:R-:W2:Y:S01]  /*61e0*/  LDC.64 R18, c[0x0][0x828] ;  /* 0x00020a00ff127b82 */ /* 0x000ea20000000a00 */
[----:B------:R-:W-:-:S02]  /*61f0*/  SHF.R.S32.HI R12, RZ, 0x1f, R8 ;  /* 0x0000001fff0c7819 */ /* 0x000fc40000011408 */
[--C-:B------:R-:W-:Y:S01]  /*6200*/  IADD3 R8, P0, P2, R9, R8, R3.reuse ;  /* 0x0000000809087210 */ /* 0x100fe20007a1e003 */
[----:B------:R-:W-:Y:S01]  /*6210*/  IMAD.MOV R3, RZ, RZ, -R3 ;  /* 0x000000ffff037224 */ /* 0x000fe200078e0a03 */
[----:B------:R-:W-:-:S03]  /*6220*/  SHF.R.S32.HI R9, RZ, 0x1f, R9 ;  /* 0x0000001fff097819 */ /* 0x000fc60000011409 */
[----:B------:R-:W-:Y:S01]  /*6230*/  IMAD R10, R15, R3, R10 ;  /* 0x000000030f0a7224 */ /* 0x000fe200078e020a */
[----:B------:R3:W-:Y:S01]  /*6240*/  STS.128 [R0], R136 ;  /* 0x0000008800007388 */ /* 0x0007e20000000c00 */
[----:B------:R-:W-:Y:S02]  /*6250*/  IADD3.X R9, R9, R12, R11, P0, P2 ;  /* 0x0000000c09097210 */ /* 0x000fe400007e440b */
[C---:B------:R-:W-:Y:S01]  /*6260*/  SHF.L.U32 R12, R8.reuse, 0x2, RZ ;  /* 0x00000002080c7819 */ /* 0x040fe200000006ff */
[----:B------:R3:W-:Y:S01]  /*6270*/  STS.128 [R0+0x800], R140 ;  /* 0x0008008c00007388 */ /* 0x0007e20000000c00 */
[----:B------:R-:W-:Y:S02]  /*6280*/  SHF.L.U64.HI R11, R8, 0x2, R9 ;  /* 0x00000002080b7819 */ /* 0x000fe40000010209 */
[----:B------:R-:W-:Y:S01]  /*6290*/  IADD3 R8, P3, R12, UR4, RZ ;  /* 0x000000040c087c10 */ /* 0x000fe2000ff7e0ff */
[----:B------:R3:W-:Y:S01]  /*62a0*/  STS.128 [R0+0x1000], R144 ;  /* 0x0010009000007388 */ /* 0x0007e20000000c00 */
[----:B-1----:R-:W-:-:S02]  /*62b0*/  LEA R16, P2, R4, R16, 0x2 ;  /* 0x0000001004107211 */ /* 0x002fc400078410ff */
[----:B------:R-:W-:Y:S01]  /*62c0*/  IADD3.X R9, R11, UR5, RZ, P3, !PT ;  /* 0x000000050b097c10 */ /* 0x000fe20009ffe4ff */
[----:B------:R3:W-:Y:S01]  /*62d0*/  STS.128 [R0+0x1800], R148 ;  /* 0x0018009400007388 */ /* 0x0007e20000000c00 */
[----:B--2---:R-:W-:-:S03]  /*62e0*/  LEA R18, P0, R6, R18, 0x2 ;  /* 0x0000001206127211 */ /* 0x004fc600078010ff */
[----:B------:R3:W-:Y:S04]  /*62f0*/  STS.128 [R0+0x2000], R152 ;  /* 0x0020009800007388 */ /* 0x0007e80000000c00 */
[----:B------:R3:W-:Y:S04]  /*6300*/  STS.128 [R0+0x2800], R156 ;  /* 0x0028009c00007388 */ /* 0x0007e80000000c00 */
[----:B------:R3:W-:Y:S04]  /*6310*/  STS.128 [R0+0x3000], R160 ;  /* 0x003000a000007388 */ /* 0x0007e80000000c00 */
[----:B------:R3:W-:Y:S01]  /*6320*/  STS.128 [R0+0x3800], R164 ;  /* 0x003800a400007388 */ /* 0x0007e20000000c00 */
[----:B------:R-:W-:Y:S05]  /*6330*/  @P1 BRA `(.L_x_351) ;  /* 0x0000000000141947 */ /* 0x000fea0003800000 */
.L_x_352:
[----:B------:R-:W2:Y:S04]  /*6340*/  LDG.E.STRONG.GPU R3, desc[UR36][R8.64] ;  /* 0x0000002408037981 */ /* 0x000ea8000c1ef900 */
[----:B--2---:R-:W-:Y:S01]  /*6350*/  CCTL.IVALL ;  /* 0x00000000ff00798f */ /* 0x004fe20002000000 */
[----:B------:R-:W-:Y:S05]  /*6360*/  YIELD ;  /* 0x0000000000007946 */ /* 0x000fea0003800000 */
[----:B------:R-:W-:-:S13]  /*6370*/  ISETP.NE.AND P3, PT, R3, R10, PT ;  /* 0x0000000a0300720c */ /* 0x000fda0003f65270 */
[----:B------:R-:W-:Y:S05]  /*6380*/  @P3 BRA `(.L_x_352) ;  /* 0xfffffffc00ec3947 */ /* 0x000fea000383ffff */
.L_x_351:
[----:B------:R-:W-:Y:S05]  /*6390*/  BSYNC B0 ;  /* 0x0000000000007941 */ /* 0x000fea0003800000 */
.L_x_350:
[----:B------:R-:W-:Y:S01]  /*63a0*/  UMOV UR4, 0xffffffff ;  /* 0xffffffff00047882 */ /* 0x000fe20000000000 */
[----:B------:R-:W-:Y:S02]  /*63b0*/  LEA.HI.X R14, R4, R17, R14, 0x2, P2 ;  /* 0x00000011040e7211 */ /* 0x000fe400010f140e */
[----:B------:R-:W-:Y:S01]  /*63c0*/  LEA.HI.X R13, R6, R19, R13, 0x2, P0 ;  /* 0x00000013060d7211 */ /* 0x000fe200000f140d */
[----:B------:R-:W-:Y:S06]  /*63d0*/  BRA.DIV UR4, `(.L_x_353) ;  /* 0x00000036040c7947 */ /* 0x000fec000b800000 */
[----:B------:R-:W-:Y:S01]  /*63e0*/  NOP ;  /* 0x0000000000007918 */ /* 0x000fe20000000000 */
.L_x_435:
[----:B------:R-:W-:Y:S01]  /*63f0*/  @!PT LDS RZ, [RZ] ;  /* 0x00000000fffff984 */ /* 0x000fe20000000800 */
[----:B------:R-:W-:Y:S01]  /*6400*/  @!PT LDS RZ, [RZ] ;  /* 0x00000000fffff984 */ /* 0x000fe20000000800 */
[----:B------:R-:W-:Y:S01]  /*6410*/  @!PT LDS RZ, [RZ] ;  /* 0x00000000fffff984 */ /* 0x000fe20000000800 */
[----:B------:R-:W-:Y:S01]  /*6420*/  @!PT LDS RZ, [RZ] ;  /* 0x00000000fffff984 */ /* 0x000fe20000000800 */
[----:B------:R1:W-:Y:S06]  /*6430*/  MEMBAR.ALL.CTA ;  /* 0x0000000000007992 */ /* 0x0003ec0000008000 */
[----:B-1----:R-:W1:Y:S01]  /*6440*/  FENCE.VIEW.ASYNC.S ;  /* 0x00000000000073c6 */ /* 0x002e620000000000 */
[----:B------:R-:W-:Y:S05]  /*6450*/  WARPSYNC.ALL ;  /* 0x0000000000007948 */ /* 0x000fea0003800000 */
[----:B------:R-:W-:Y:S01]  /*6460*/  BSSY B0, `(.L_x_354) ;  /* 0x0000011000007945 */ /* 0x000fe20003800000 */
        /* <DEDUP_REMOVED lines=9> */
.L_x_356:
[----:B------:R-:W-:Y:S01]  /*6500*/  @P0 ELECT P2, URZ, PT ;  /* 0x00000000003f082f */ /* 0x000fe20003840000 */
[----:B------:R1:W-:-:S12]  /*6510*/  UBLKRED.G.S.ADD.F32.RN [UR4], [UR6], UR7, desc[UR8] ;  /* 0x00000804060073bb */ /* 0x0003d800080a1407 */
[----:B------:R-:W-:Y:S02]  /*6520*/  @P2 PLOP3.LUT P0, PT, P2, PT, PT, 0x8, 0x0 ;  /* 0x000000000000281c */ /* 0x000fe4000170e170 */
[----:B------:R-:W-:-:S11]  /*6530*/  PLOP3.LUT P2, PT, PT, PT, PT, 0x8, 0x0 ;  /* 0x000000000000781c */ /* 0x000fd60003f4e170 */
[----:B-1----:R-:W-:Y:S05]  /*6540*/  @P0 BRA.U.ANY `(.L_x_356) ;  /* 0xfffffffd00ec0947 */ /* 0x002fea000393ffff */
[----:B------:R0:W-:Y:S01]  /*6550*/  UTMACMDFLUSH ;  /* 0x00000000000079b7 */ /* 0x0001e20000000000 */
[----:B------:R-:W-:-:S04]  /*6560*/  DEPBAR.LE SB0, 0x0 ;  /* 0x000080000000791a */ /* 0x000fc80000000000 */
.L_x_355:
[----:B------:R-:W-:Y:S05]  /*6570*/  BSYNC B0 ;  /* 0x0000000000007941 */ /* 0x000fea0003800000 */
.L_x_354:
        /* <DEDUP_REMOVED lines=12> */
[----:B------:R-:W-:-:S05]  /*6640*/  IMAD.MOV.U32 R3, RZ, RZ, 0x1 ;  /* 0x00000001ff037424 */ /* 0x000fca00078e00ff */
[----:B------:R1:W-:Y:S02]  /*6650*/  REDG.E.ADD.S32.STRONG.GPU desc[UR36][R8.64], R3 ;  /* 0x000000030800798e */ /* 0x0003e4000c10e3a4 */
.L_x_358:
[----:B------:R-:W-:Y:S05]  /*6660*/  BSYNC B0 ;  /* 0x0000000000007941 */ /* 0x000fea0003800000 */
.L_x_357:
[----:B------:R-:W-:Y:S06]  /*6670*/  BAR.SYNC.DEFER_BLOCKING 0x1, 0x100 ;  /* 0x0044000000007b1d */ /* 0x000fec0000010000 */
[----:B------:R-:W-:Y:S01]  /*6680*/  ULDC.64 UR4, c[0x0][0x860] ;  /* 0x0002180000047ab9 */ /* 0x000fe20000000a00 */
[----:B------:R-:W-:Y:S01]  /*6690*/  BSSY B0, `(.L_x_359) ;  /* 0x0000011000007945 */ /* 0x000fe20003800000 */
[----:B------:R-:W-:-:S04]  /*66a0*/  IADD3 R4, P0, R12, UR4, RZ ;  /* 0x000000040c047c10 */ /* 0x000fc8000ff1e0ff */
[----:B------:R-:W-:Y:S01]  /*66b0*/  IADD3.X R5, R11, UR5, RZ, P0, !PT ;  /* 0x000000050b057c10 */ /* 0x000fe200087fe4ff */
        /* <DEDUP_REMOVED lines=8> */
[----:B------:R-:W-:Y:S05]  /*6740*/  @P1 BRA `(.L_x_360) ;  /* 0x0000000000141947 */ /* 0x000fea0003800000 */
.L_x_361:
[----:B--23--:R-:W2:Y:S04]  /*6750*/  LDG.E.STRONG.GPU R0, desc[UR36][R4.64] ;  /* 0x0000002404007981 */ /* 0x00cea8000c1ef900 */
[----:B--2---:R-:W-:Y:S01]  /*6760*/  CCTL.IVALL ;  /* 0x00000000ff00798f */ /* 0x004fe20002000000 */
[----:B------:R-:W-:Y:S05]  /*6770*/  YIELD ;  /* 0x0000000000007946 */ /* 0x000fea0003800000 */
[----:B------:R-:W-:-:S13]  /*6780*/  ISETP.NE.AND P0, PT, R0, R10, PT ;  /* 0x0000000a0000720c */ /* 0x000fda0003f05270 */
[----:B------:R-:W-:Y:S05]  /*6790*/  @P0 BRA `(.L_x_361) ;  /* 0xfffffffc00ec0947 */ /* 0x000fea000383ffff */
.L_x_360:
[----:B------:R-:W-:Y:S05]  /*67a0*/  BSYNC B0 ;  /* 0x0000000000007941 */ /* 0x000fea0003800000 */
.L_x_359:
[----:B------:R-:W-:-:S03]  /*67b0*/  UMOV UR4, 0xffffffff ;  /* 0xffffffff00047882 */ /* 0x000fc60000000000 */
[----:B------:R-:W-:Y:S05]  /*67c0*/  BRA.DIV UR4, `(.L_x_362) ;  /* 0x00000032042c7947 */ /* 0x000fea000b800000 */
[----:B------:R-:W-:Y:S01]  /*67d0*/  NOP ;  /* 0x0000000000007918 */ /* 0x000fe20000000000 */
.L_x_438:
[----:B------:R-:W-:Y:S01]  /*67e0*/  @!PT LDS RZ, [RZ] ;  /* 0x00000000fffff984 */ /* 0x000fe20000000800 */
[----:B------:R-:W-:Y:S01]  /*67f0*/  @!PT LDS RZ, [RZ] ;  /* 0x00000000fffff984 */ /* 0x000fe20000000800 */
[----:B------:R-:W-:Y:S01]  /*6800*/  @!PT LDS RZ, [RZ] ;  /* 0x00000000fffff984 */ /* 0x000fe20000000800 */
[----:B------:R-:W-:Y:S01]  /*6810*/  @!PT LDS RZ, [RZ] ;  /* 0x00000000fffff984 */ /* 0x000fe20000000800 */
[----:B------:R4:W-:Y:S06]  /*6820*/  MEMBAR.ALL.CTA ;  /* 0x0000000000007992 */ /* 0x0009ec0000008000 */
[----:B----4-:R-:W4:Y:S01]  /*6830*/  FENCE.VIEW.ASYNC.S ;  /* 0x00000000000073c6 */ /* 0x010f220000000000 */
[----:B------:R-:W-:Y:S05]  /*6840*/  WARPSYNC.ALL ;  /* 0x0000000000007948 */ /* 0x000fea0003800000 */
[----:B------:R-:W-:Y:S01]  /*6850*/  BSSY B0, `(.L_x_363) ;  /* 0x0000011000007945 */ /* 0x000fe20003800000 */
[----:B----4-:R-:W-:Y:S06]  /*6860*/  BAR.SYNC.DEFER_BLOCKING 0x1, 0x100 ;  /* 0x0044000000007b1d */ /* 0x010fec0000010000 */
        /* <DEDUP_REMOVED lines=8> */
.L_x_365:
[----:B------:R-:W-:Y:S01]  /*68f0*/  @P0 ELECT P2, URZ, PT ;  /* 0x00000000003f082f */ /* 0x000fe20003840000 */
[----:B------:R4:W-:-:S12]  /*6900*/  UBLKRED.G.S.ADD.F32.RN [UR4], [UR6], UR7, desc[UR8] ;  /* 0x00000804060073bb */ /* 0x0009d800080a1407 */
[----:B------:R-:W-:Y:S02]  /*6910*/  @P2 PLOP3.LUT P0, PT, P2, PT, PT, 0x8, 0x0 ;  /* 0x000000000000281c */ /* 0x000fe4000170e170 */
[----:B------:R-:W-:-:S11]  /*6920*/  PLOP3.LUT P2, PT, PT, PT, PT, 0x8, 0x0 ;  /* 0x000000000000781c */ /* 0x000fd60003f4e170 */
[----:B----4-:R-:W-:Y:S05]  /*6930*/  @P0 BRA.U.ANY `(.L_x_365) ;  /* 0xfffffffd00ec0947 */ /* 0x010fea000393ffff */
[----:B------:R0:W-:Y:S01]  /*6940*/  UTMACMDFLUSH ;  /* 0x00000000000079b7 */ /* 0x0001e20000000000 */
[----:B------:R-:W-:-:S04]  /*6950*/  DEPBAR.LE SB0, 0x0 ;  /* 0x000080000000791a */ /* 0x000fc80000000000 */
.L_x_364:
[----:B------:R-:W-:Y:S05]  /*6960*/  BSYNC B0 ;  /* 0x0000000000007941 */ /* 0x000fea0003800000 */
.L_x_363:
[----:B------:R-:W-:Y:S01]  /*6970*/  NOP ;  /* 0x0000000000007918 */ /* 0x000fe20000000000 */
[----:B------:R-:W-:Y:S05]  /*6980*/  @P1 BRA `(.L_x_330) ;  /* 0x0000002c00401947 */ /* 0x000fea0003800000 */
[----:B-1----:R-:W-:Y:S01]  /*6990*/  MOV R3, 0x1 ;  /* 0x0000000100037802 */ /* 0x002fe20000000f00 */
        /* <DEDUP_REMOVED lines=8> */
[----:B012345:R-:W-:Y:S04]  /*6a20*/  CCTL.IVALL ;  /* 0x00000000ff00798f */ /* 0x03ffe80002000000 */
[----:B------:R1:W-:Y:S01]  /*6a30*/  REDG.E.ADD.S32.STRONG.GPU desc[UR36][R4.64], R3 ;  /* 0x000000030400798e */ /* 0x0003e2000c10e3a4 */
[----:B------:R-:W-:Y:S05]  /*6a40*/  BRA `(.L_x_330) ;  /* 0x0000002c00107947 */ /* 0x000fea0003800000 */
.L_x_328:
        /* <DEDUP_REMOVED lines=20> */
[----:B------:R-:W-:Y:S02]  /*6b90*/  UIMAD UR6, UR8, UR10, URZ ;  /* 0x0000000a080672a4 */ /* 0x000fe4000f8e023f */
[----:B------:R-:W-:Y:S01]  /*6ba0*/  USHF.R.S32.HI UR10, URZ, 0x1f, UR7 ;  /* 0x0000001f3f0a7899 */ /* 0x000fe20008011407 */
[----:B--2---:R-:W-:Y:S01]  /*6bb0*/  ISETP.GE.AND P1, PT, R4, 0x1, PT ;  /* 0x000000010400780c */ /* 0x004fe20003f26270 */
[----:B------:R-:W-:Y:S02]  /*6bc0*/  UIMAD UR6, UR9, UR11, UR6 ;  /* 0x0000000b090672a4 */ /* 0x000fe4000f8e0206 */
[----:B------:R-:W-:-:S02]  /*6bd0*/  UIMAD UR11, UR7, UR13, URZ ;  /* 0x0000000d070b72a4 */ /* 0x000fc4000f8e023f */
[----:B------:R-:W-:Y:S02]  /*6be0*/  UIADD3 UR5, UR5, UR6, URZ ;  /* 0x0000000605057290 */ /* 0x000fe4000fffe03f */
[----:B------:R-:W-:Y:S02]  /*6bf0*/  UIMAD UR6, UR10, UR14, URZ ;  /* 0x0000000e0a0672a4 */ /* 0x000fe4000f8e023f */
[----:B------:R-:W-:Y:S02]  /*6c00*/  UIADD3 UR10, UP0, UR11, UR9, URZ ;  /* 0x000000090b0a7290 */ /* 0x000fe4000ff1e03f */
        /* <DEDUP_REMOVED lines=13> */
[----:B------:R-:W-:-:S04]  /*6ce0*/  LEA.HI R3, R3, R0, RZ, 0x7 ;  /* 0x0000000003037211 */ /* 0x000fc800078f38ff */
        /* <DEDUP_REMOVED lines=17> */
.L_x_392:
        /* <DEDUP_REMOVED lines=17> */
.L_x_370:
[----:B------:R-:W2:Y:S04]  /*6f10*/  LDG.E.STRONG.GPU R6, desc[UR36][R2.64] ;  /* 0x0000002402067981 */ /* 0x000ea8000c1ef900 */
[----:B--2---:R-:W-:Y:S01]  /*6f20*/  CCTL.IVALL ;  /* 0x00000000ff00798f */ /* 0x004fe20002000000 */
[----:B------:R-:W-:Y:S05]  /*6f30*/  YIELD ;  /* 0x0000000000007946 */ /* 0x000fea0003800000 */
[----:B------:R-:W-:-:S13]  /*6f40*/  ISETP.NE.AND P3, PT, R6, UR26, PT ;  /* 0x0000001a06007c0c */ /* 0x000fda000bf65270 */
[----:B------:R-:W-:Y:S05]  /*6f50*/  @P3 BRA `(.L_x_370) ;  /* 0xfffffffc00ec3947 */ /* 0x000fea000383ffff */
.L_x_369:
[----:B------:R-:W-:Y:S05]  /*6f60*/  BSYNC B0 ;  /* 0x0000000000007941 */ /* 0x000fea0003800000 */
.L_x_368:
[----:B------:R-:W-:-:S03]  /*6f70*/  UMOV UR23, 0xffffffff ;  /* 0xffffffff00177882 */ /* 0x000fc60000000000 */
[----:B------:R-:W-:Y:S05]  /*6f80*/  BRA.DIV UR23, `(.L_x_371) ;  /* 0x0000002a17587947 */ /* 0x000fea000b800000 */
[----:B------:R-:W-:Y:S01]  /*6f90*/  NOP ;  /* 0x0000000000007918 */ /* 0x000fe20000000000 */
.L_x_441:
        /* <DEDUP_REMOVED lines=19> */
.L_x_373:
[----:B------:R-:W-:Y:S05]  /*70d0*/  BSYNC B0 ;  /* 0x0000000000007941 */ /* 0x000fea0003800000 */
.L_x_372:
        /* <DEDUP_REMOVED lines=13> */
.L_x_375:
[----:B------:R-:W-:Y:S05]  /*71b0*/  BSYNC B0 ;  /* 0x0000000000007941 */ /* 0x000fea0003800000 */
.L_x_374:
[----:B------:R-:W-:Y:S06]  /*71c0*/  BAR.ARV 0xa, 0xa0 ;  /* 0x0282800000007b1d */ /* 0x000fec0000002000 */
[----:B------:R-:W-:Y:S04]  /*71d0*/  BSSY B0, `(.L_x_376) ;  /* 0x0000003000007945 */ /* 0x000fe80003800000 */
[----:B------:R-:W-:Y:S05]  /*71e0*/  @!P0 BRA `(.L_x_377) ;  /* 0x0000000000048947 */ /* 0x000fea0003800000 */
[----:B------:R-:W-:-:S04]  /*71f0*/  DEPBAR.LE SB0, 0x0 ;  /* 0x000080000000791a */ /* 0x000fc80000000000 */
.L_x_377:
[----:B------:R-:W-:Y:S05]  /*7200*/  BSYNC B0 ;  /* 0x0000000000007941 */ /* 0x000fea0003800000 */
.L_x_376:
        /* <DEDUP_REMOVED lines=19> */
.L_x_379:
[----:B------:R-:W-:Y:S05]  /*7340*/  BSYNC B0 ;  /* 0x0000000000007941 */ /* 0x000fea0003800000 */
.L_x_378:
        /* <DEDUP_REMOVED lines=9> */
.L_x_382:
[----:B------:R-:W2:Y:S04]  /*73e0*/  LDG.E.STRONG.GPU R6, desc[UR36][R2.64] ;  /* 0x0000002402067981 */ /* 0x000ea8000c1ef900 */
[----:B--2---:R-:W-:Y:S01]  /*73f0*/  CCTL.IVALL ;  /* 0x00000000ff00798f */ /* 0x004fe20002000000 */
[----:B------:R-:W-:Y:S05]  /*7400*/  YIELD ;  /* 0x0000000000007946 */ /* 0x000fea0003800000 */
[----:B------:R-:W-:-:S13]  /*7410*/  ISETP.NE.AND P3, PT, R6, UR26, PT ;  /* 0x0000001a06007c0c */ /* 0x000fda000bf65270 */
[----:B------:R-:W-:Y:S05]  /*7420*/  @P3 BRA `(.L_x_382) ;  /* 0xfffffffc00ec3947 */ /* 0x000fea000383ffff */
.L_x_381:
[----:B------:R-:W-:Y:S05]  /*7430*/  BSYNC B0 ;  /* 0x0000000000007941 */ /* 0x000fea0003800000 */
.L_x_380:
[----:B------:R-:W-:-:S03]  /*7440*/  UMOV UR8, 0xffffffff ;  /* 0xffffffff00087882 */ /* 0x000fc60000000000 */
[----:B------:R-:W-:Y:S05]  /*7450*/  BRA.DIV UR8, `(.L_x_383) ;  /* 0x0000002608407947 */ /* 0x000fea000b800000 */
[----:B------:R-:W-:Y:S01]  /*7460*/  NOP ;  /* 0x0000000000007918 */ /* 0x000fe20000000000 */
.L_x_444:
        /* <DEDUP_REMOVED lines=13> */
.L_x_385:
[----:B------:R-:W-:Y:S05]  /*7540*/  BSYNC B0 ;  /* 0x0000000000007941 */ /* 0x000fea0003800000 */
.L_x_384:
        /* <DEDUP_REMOVED lines=13> */
.L_x_387:
[----:B------:R-:W-:Y:S05]  /*7620*/  BSYNC B0 ;  /* 0x0000000000007941 */ /* 0x000fea0003800000 */
.L_x_386:
[----:B------:R-:W-:Y:S06]  /*7630*/  BAR.ARV 0xa, 0xa0 ;  /* 0x0282800000007b1d */ /* 0x000fec0000002000 */
[----:B------:R-:W-:Y:S04]  /*7640*/  BSSY B0, `(.L_x_388) ;  /* 0x0000003000007945 */ /* 0x000fe80003800000 */
[----:B------:R-:W-:Y:S05]  /*7650*/  @!P0 BRA `(.L_x_389) ;  /* 0x0000000000048947 */ /* 0x000fea0003800000 */
[----:B------:R-:W-:-:S04]  /*7660*/  DEPBAR.LE SB0, 0x0 ;  /* 0x000080000000791a */ /* 0x000fc80000000000 */
.L_x_389:
[----:B------:R-:W-:Y:S05]  /*7670*/  BSYNC B0 ;  /* 0x0000000000007941 */ /* 0x000fea0003800000 */
.L_x_388:
        /* <DEDUP_REMOVED lines=19> */
.L_x_391:
[----:B------:R-:W-:Y:S05]  /*77b0*/  BSYNC B0 ;  /* 0x0000000000007941 */ /* 0x000fea0003800000 */
.L_x_390:
[----:B------:R-:W-:Y:S02]  /*77c0*/  UIADD3 UR4, UR4, 0x2, URZ ;  /* 0x0000000204047890 */ /* 0x000fe4000fffe03f */
[----:B------:R-:W-:Y:S01]  /*77d0*/  UIADD3 UR5, UR5, 0x1, URZ ;  /* 0x0000000105057890 */ /* 0x000fe2000fffe03f */
[----:B------:R-:W-:Y:S11]  /*77e0*/  @P2 BRA `(.L_x_392) ;  /* 0xfffffff400842947 */ /* 0x000ff6000383ffff */
.L_x_367:
        /* <DEDUP_REMOVED lines=13> */
.L_x_395:
[----:B------:R-:W2:Y:S04]  /*78c0*/  LDG.E.STRONG.GPU R0, desc[UR36][R2.64] ;  /* 0x0000002402007981 */ /* 0x000ea8000c1ef900 */
[----:B--2---:R-:W-:Y:S01]  /*78d0*/  CCTL.IVALL ;  /* 0x00000000ff00798f */ /* 0x004fe20002000000 */
[----:B------:R-:W-:Y:S05]  /*78e0*/  YIELD ;  /* 0x0000000000007946 */ /* 0x000fea0003800000 */
[----:B------:R-:W-:-:S13]  /*78f0*/  ISETP.NE.AND P2, PT, R0, UR26, PT ;  /* 0x0000001a00007c0c */ /* 0x000fda000bf45270 */
[----:B------:R-:W-:Y:S05]  /*7900*/  @P2 BRA `(.L_x_395) ;  /* 0xfffffffc00ec2947 */ /* 0x000fea000383ffff */
.L_x_394:
[----:B------:R-:W-:Y:S05]  /*7910*/  BSYNC B0 ;  /* 0x0000000000007941 */ /* 0x000fea0003800000 */
.L_x_393:
[----:B------:R-:W-:-:S03]  /*7920*/  UMOV UR5, 0xffffffff ;  /* 0xffffffff00057882 */ /* 0x000fc60000000000 */
[----:B------:R-:W-:Y:S05]  /*7930*/  BRA.DIV UR5, `(.L_x_396) ;  /* 0x0000002205247947 */ /* 0x000fea000b800000 */
[----:B------:R-:W-:Y:S01]  /*7940*/  NOP ;  /* 0x0000000000007918 */ /* 0x000fe20000000000 */
.L_x_447:
        /* <DEDUP_REMOVED lines=22> */
.L_x_398:
[----:B------:R-:W-:Y:S05]  /*7ab0*/  BSYNC B0 ;  /* 0x0000000000007941 */ /* 0x000fea0003800000 */
.L_x_397:
        /* <DEDUP_REMOVED lines=20> */
.L_x_400:
[----:B------:R-:W-:Y:S05]  /*7c00*/  BSYNC B0 ;  /* 0x0000000000007941 */ /* 0x000fea0003800000 */
.L_x_399:
[----:B------:R-:W-:Y:S06]  /*7c10*/  BAR.ARV 0xa, 0xa0 ;  /* 0x0282800000007b1d */ /* 0x000fec0000002000 */
[----:B------:R-:W-:Y:S04]  /*7c20*/  BSSY B0, `(.L_x_401) ;  /* 0x0000003000007945 */ /* 0x000fe80003800000 */
[----:B------:R-:W-:Y:S05]  /*7c30*/  @!P0 BRA `(.L_x_402) ;  /* 0x0000000000048947 */ /* 0x000fea0003800000 */
[----:B------:R-:W-:-:S04]  /*7c40*/  DEPBAR.LE SB0, 0x0 ;  /* 0x000080000000791a */ /* 0x000fc80000000000 */
.L_x_402:
[----:B------:R-:W-:Y:S05]  /*7c50*/  BSYNC B0 ;  /* 0x0000000000007941 */ /* 0x000fea0003800000 */
.L_x_401:
        /* <DEDUP_REMOVED lines=19> */
.L_x_366:
        /* <DEDUP_REMOVED lines=55> */
.L_x_448:
[----:B------:R-:W-:Y:S01]  /*8100*/  IMAD.IADD R10, R7, 0x1, R3 ;  /* 0x00000001070a7824 */ /* 0x000fe200078e0203 */
[----:B------:R-:W-:Y:S01]  /*8110*/  MOV R9, 0x1 ;  /* 0x0000000100097802 */ /* 0x000fe20000000f00 */
[----:B-1----:R-:W-:Y:S01]  /*8120*/  IMAD.SHL.U32 R0, R2, 0x80, RZ ;  /* 0x0000008002007824 */ /* 0x002fe200078e00ff */
[----:B------:R-:W-:Y:S06]  /*8130*/  @P0 BRA `(.L_x_406) ;  /* 0x0000000000180947 */ /* 0x000fec0003800000 */
[----:B------:R-:W1:Y:S01]  /*8140*/  S2R R4, SR_TID.X ;  /* 0x0000000000047919 */ /* 0x000e620000002100 */
[----:B------:R-:W-:-:S04]  /*8150*/  IMAD.MOV.U32 R2, RZ, RZ, 0x4200 ;  /* 0x00004200ff027424 */ /* 0x000fc800078e00ff */
[----:B------:R2:W-:Y:S01]  /*8160*/  SYNCS.ARRIVE.TRANS64 RZ, [R11+URZ+0x30c10], R2 ;  /* 0x030c10020bff79a7 */ /* 0x0005e2000800003f */
[----:B-1----:R-:W-:-:S13]  /*8170*/  LOP3.LUT P1, RZ, R4, 0x1f, RZ, 0xc0, !PT ;  /* 0x0000001f04ff7812 */ /* 0x002fda000782c0ff */
[----:B--2---:R-:W-:Y:S05]  /*8180*/  @!P1 BRA `(.L_x_406) ;  /* 0x0000000000049947 */ /* 0x004fea0003800000 */
[----:B------:R-:W-:Y:S01]  /*8190*/  BPT.TRAP 0x1 ;  /* 0x000000040000795c */ /* 0x000fe20000300000 */
.L_x_406:
[----:B------:R-:W1:Y:S01]  /*81a0*/  LDC.64 R2, c[0x0][0x198] ;  /* 0x00006600ff027b82 */ /* 0x000e620000000a00 */
[----:B------:R-:W-:Y:S01]  /*81b0*/  R2UR UR11, R0 ;  /* 0x00000000000b72ca */ /* 0x000fe200000e0000 */
[----:B------:R-:W-:Y:S01]  /*81c0*/  UMOV UR14, 0x0 ;  /* 0x00000000000e7882 */ /* 0x000fe20000000000 */
[----:B------:R-:W-:Y:S01]  /*81d0*/  R2UR UR8, R11 ;  /* 0x000000000b0872ca */ /* 0x000fe200000e0000 */
[----:B------:R-:W-:Y:S01]  /*81e0*/  UMOV UR15, 0x14f00000 ;  /* 0x14f00000000f7882 */ /* 0x000fe20000000000 */
[----:B------:R-:W-:Y:S01]  /*81f0*/  UMOV UR19, URZ ;  /* 0x0000003f00137c82 */ /* 0x000fe20008000000 */
[----:B------:R-:W-:Y:S01]  /*8200*/  UMOV UR18, URZ ;  /* 0x0000003f00127c82 */ /* 0x000fe20008000000 */
[----:B------:R-:W-:Y:S01]  /*8210*/  IMAD.MOV.U32 R4, RZ, RZ, 0x8000 ;  /* 0x00008000ff047424 */ /* 0x000fe200078e00ff */
        /* <DEDUP_REMOVED lines=32> */
[----:B--2---:R-:W-:-:S11]  /*8420*/  ISETP.GE.AND P1, PT, R12, 0x81, PT ;  /* 0x000000810c00780c */ /* 0x004fd60003f26270 */
        /* <DEDUP_REMOVED lines=23> */
.L_x_417:
[----:B------:R-:W-:-:S04]  /*85a0*/  SHF.L.U32 R21, R9, 0x1f, RZ ;  /* 0x0000001f09157819 */ /* 0x000fc800000006ff */
[----:B-1----:R-:W1:Y:S02]  /*85b0*/  SYNCS.PHASECHK.TRANS64.TRYWAIT P1, [R11+URZ+0x30c40], R21 ;  /* 0x030c40150b0075a7 */ /* 0x002e64000802017f */
[----:B-12---:R-:W-:Y:S05]  /*85c0*/  @!P1 BRA `(.L_x_409) ;  /* 0x0000001400309947 */ /* 0x006fea0003800000 */
.L_x_449:
[----:B------:R-:W-:Y:S05]  /*85d0*/  @P0 BRA `(.L_x_410) ;  /* 0x0000000000140947 */ /* 0x000fea0003800000 */
[----:B------:R-:W-:Y:S01]  /*85e0*/  ISETP.NE.AND P1, PT, R14, RZ, PT ;  /* 0x000000ff0e00720c */ /* 0x000fe20003f25270 */
[----:B------:R-:W-:-:S04]  /*85f0*/  IMAD.MOV.U32 R0, RZ, RZ, 0x4200 ;  /* 0x00004200ff007424 */ /* 0x000fc800078e00ff */
[----:B------:R2:W-:Y:S08]  /*8600*/  SYNCS.ARRIVE.TRANS64 RZ, [R11+URZ+0x30c30], R0 ;  /* 0x030c30000bff79a7 */ /* 0x0005f0000800003f */
[----:B------:R-:W-:Y:S05]  /*8610*/  @!P1 BRA `(.L_x_410) ;  /* 0x0000000000049947 */ /* 0x000fea0003800000 */
[----:B------:R-:W-:Y:S01]  /*8620*/  BPT.TRAP 0x1 ;  /* 0x000000040000795c */ /* 0x000fe20000300000 */
.L_x_410:
        /* <DEDUP_REMOVED lines=20> */
[----:B------:R-:W-:Y:S02]  /*8770*/  R2UR UR9, R0 ;  /* 0x00000000000972ca */ /* 0x000fe400000e0000 */
[----:B------:R-:W-:Y:S02]  /*8780*/  MOV R0, R5 ;  /* 0x0000000500007202 */ /* 0x000fe40000000f00 */
[----:B------:R-:W-:-:S03]  /*8790*/  R2UR UR10, R4 ;  /* 0x00000000040a72ca */ /* 0x000fc600000e0000 */
[----:B------:R-:W-:-:S05]  /*87a0*/  IMAD.X R5, RZ, RZ, R0, P1 ;  /* 0x000000ffff057224 */ /* 0x000fca00008e0600 */
[----:B------:R-:W-:-:S13]  /*87b0*/  R2UR UR11, R5 ;  /* 0x00000000050b72ca */ /* 0x000fda00000e0000 */
[----:B------:R2:W-:Y:S01]  /*87c0*/  UTMALDG.4D [UR16], [UR10], desc[UR14] ;  /* 0x00000e100a0075b4 */ /* 0x0005e20008019000 */
[----:B------:R2:W-:Y:S01]  /*87d0*/  UBLKCP.S.G [UR6], [UR8], UR13 ;  /* 0x00000006080073ba */ /* 0x0005e2000800020d */
[----:B------:R-:W3:Y:S02]  /*87e0*/  SYNCS.PHASECHK.TRANS64.TRYWAIT P1, [R11+URZ+0x30c28], R21 ;  /* 0x030c28150b0075a7 */ /* 0x000ee4000802017f */
[----:B--23--:R-:W-:Y:S05]  /*87f0*/  @!P1 BRA `(.L_x_411) ;  /* 0x0000001000b89947 */ /* 0x00cfea0003800000 */
.L_x_450:
[----:B------:R-:W-:Y:S05]  /*8800*/  @P0 BRA `(.L_x_412) ;  /* 0x0000000000140947 */ /* 0x000fea0003800000 */
[----:B------:R-:W-:Y:S02]  /*8810*/  ISETP.NE.AND P1, PT, R14, RZ, PT ;  /* 0x000000ff0e00720c */ /* 0x000fe40003f25270 */
[----:B------:R-:W-:-:S04]  /*8820*/  MOV R2, 0x4200 ;  /* 0x0000420000027802 */ /* 0x000fc80000000f00 */
[----:B------:R3:W-:Y:S07]  /*8830*/  SYNCS.ARRIVE.TRANS64 RZ, [R11+URZ+0x30c18], R2 ;  /* 0x030c18020bff79a7 */ /* 0x0007ee000800003f */
[----:B------:R-:W-:Y:S05]  /*8840*/  @!P1 BRA `(.L_x_412) ;  /* 0x0000000000049947 */ /* 0x000fea0003800000 */
[----:B------:R-:W-:Y:S01]  /*8850*/  BPT.TRAP 0x1 ;  /* 0x000000040000795c */ /* 0x000fe20000300000 */
.L_x_412:
        /* <DEDUP_REMOVED lines=20> */
.L_x_451:
        /* <DEDUP_REMOVED lines=9> */
.L_x_414:
[C---:B------:R-:W-:Y:S01]  /*8a30*/  R2UR UR19, R17.reuse ;  /* 0x00000000111372ca */ /* 0x040fe200000e0000 */
[----:B------:R-:W-:Y:S01]  /*8a40*/  UMOV UR8, 0x0 ;  /* 0x0000000000087882 */ /* 0x000fe20000000000 */
[----:B------:R-:W-:Y:S01]  /*8a50*/  IADD3 R17, P1, R17, R6, RZ ;  /* 0x0000000611117210 */ /* 0x000fe20007f3e0ff */
[----:B------:R-:W-:Y:S01]  /*8a60*/  UMOV UR9, 0x14f00000 ;  /* 0x14f0000000097882 */ /* 0x000fe20000000000 */
[----:B------:R-:W-:Y:S01]  /*8a70*/  R2UR UR10, R11 ;  /* 0x000000000b0a72ca */ /* 0x000fe200000e0000 */
[----:B------:R-:W-:Y:S01]  /*8a80*/  UMOV UR18, URZ ;  /* 0x0000003f00127c82 */ /* 0x000fe20008000000 */
[----:B------:R-:W-:Y:S01]  /*8a90*/  IADD3.X R21, R21, R10, RZ, P1, !PT ;  /* 0x0000000a15157210 */ /* 0x000fe20000ffe4ff */
[----:B------:R-:W-:Y:S01]  /*8aa0*/  UMOV UR13, 0x20 ;  /* 0x00000020000d7882 */ /* 0x000fe20000000000 */
[----:B------:R-:W-:Y:S02]  /*8ab0*/  LEA R12, P1, R17, R12, 0x2 ;  /* 0x0000000c110c7211 */ /* 0x000fe400078210ff */
[----:B------:R-:W-:-:S02]  /*8ac0*/  R2UR UR6, R4 ;  /* 0x00000000040672ca */ /* 0x000fc400000e0000 */
[----:B------:R-:W-:Y:S02]  /*8ad0*/  LEA.HI.X R21, R17, R13, R21, 0x2, P1 ;  /* 0x0000000d11157211 */ /* 0x000fe400008f1415 */
[----:B------:R-:W-:Y:S02]  /*8ae0*/  R2UR UR7, R5 ;  /* 0x00000000050772ca */ /* 0x000fe400000e0000 */
[----:B------:R-:W-:Y:S01]  /*8af0*/  R2UR UR14, R12 ;  /* 0x000000000c0e72ca */ /* 0x000fe200000e0000 */
[----:B------:R-:W-:Y:S01]  /*8b00*/  UIADD3 UR16, UR10, 0x1c000, URZ ;  /* 0x0001c0000a107890 */ /* 0x000fe2000fffe03f */
[----:B------:R-:W-:Y:S01]  /*8b10*/  R2UR UR15, R21 ;  /* 0x00000000150f72ca */ /* 0x000fe200000e0000 */
[----:B------:R-:W-:Y:S01]  /*8b20*/  UIADD3 UR17, UR10, 0x30c38, URZ ;  /* 0x00030c380a117890 */ /* 0x000fe2000fffe03f */
[----:B------:R-:W-:Y:S01]  /*8b30*/  LOP3.LUT R9, R9, 0x1, RZ, 0x3c, !PT ;  /* 0x0000000109097812 */ /* 0x000fe200078e3cff */
[----:B------:R-:W-:-:S03]  /*8b40*/  UIADD3 UR10, UR10, 0x20600, URZ ;  /* 0x000206000a0a7890 */ /* 0x000fc6000fffe03f */
[----:B------:R-:W-:Y:S02]  /*8b50*/  SHF.L.U32 R4, R9, 0x1f, RZ ;  /* 0x0000001f09047819 */ /* 0x000fe400000006ff */
[----:B------:R-:W-:Y:S02]  /*8b60*/  UMOV UR11, UR17 ;  /* 0x00000011000b7c82 */ /* 0x000fe40008000000 */
[----:B------:R1:W-:Y:S03]  /*8b70*/  UTMALDG.4D [UR16], [UR6], desc[UR8] ;  /* 0x00000810060075b4 */ /* 0x0003e60008019000 */
[----:B------:R1:W-:Y:S01]  /*8b80*/  UBLKCP.S.G [UR10], [UR14], UR13 ;  /* 0x0000000a0e0073ba */ /* 0x0003e2000800020d */
[----:B------:R-:W2:Y:S02]  /*8b90*/  SYNCS.PHASECHK.TRANS64.TRYWAIT P1, [R11+URZ+0x30c20], R4 ;  /* 0x030c20040b0075a7 */ /* 0x000ea4000802017f */
[----:B-12---:R-:W-:Y:S05]  /*8ba0*/  @!P1 BRA `(.L_x_415) ;  /* 0x0000000c00f49947 */ /* 0x006fea0003800000 */
.L_x_453:
[----:B------:R-:W-:Y:S05]  /*8bb0*/  @P0 BRA `(.L_x_416) ;  /* 0x0000000000140947 */ /* 0x000fea0003800000 */
[----:B------:R-:W-:Y:S01]  /*8bc0*/  ISETP.NE.AND P1, PT, R14, RZ, PT ;  /* 0x000000ff0e00720c */ /* 0x000fe20003f25270 */
[----:B-1----:R-:W-:-:S04]  /*8bd0*/  IMAD.MOV.U32 R4, RZ, RZ, 0x4200 ;  /* 0x00004200ff047424 */ /* 0x002fc800078e00ff */
[----:B------:R2:W-:Y:S08]  /*8be0*/  SYNCS.ARRIVE.TRANS64 RZ, [R11+URZ+0x30c10], R4 ;  /* 0x030c10040bff79a7 */ /* 0x0005f0000800003f */
[----:B------:R-:W-:Y:S05]  /*8bf0*/  @!P1 BRA `(.L_x_416) ;  /* 0x0000000000049947 */ /* 0x000fea0003800000 */
[----:B------:R-:W-:Y:S01]  /*8c00*/  BPT.TRAP 0x1 ;  /* 0x000000040000795c */ /* 0x000fe20000300000 */
.L_x_416:
[----:B------:R-:W-:Y:S01]  /*8c10*/  R2UR UR6, R15 ;  /* 0x000000000f0672ca */ /* 0x000fe200000e0000 */
[----:B------:R-:W-:Y:S01]  /*8c20*/  UMOV UR22, 0x0 ;  /* 0x0000000000167882 */ /* 0x000fe20000000000 */
[----:B------:R-:W-:Y:S01]  /*8c30*/  R2UR UR17, R11 ;  /* 0x000000000b1172ca */ /* 0x000fe200000e0000 */
[----:B------:R-:W-:Y:S01]  /*8c40*/  UMOV UR23, 0x14f00000 ;  /* 0x14f0000000177882 */ /* 0x000fe20000000000 */
[----:B------:R-:W-:Y:S01]  /*8c50*/  IADD3 R18, R18, -0x2, RZ ;  /* 0xfffffffe12127810 */ /* 0x000fe20007ffe0ff */
[----:B------:R-:W-:Y:S01]  /*8c60*/  UMOV UR18, URZ ;  /* 0x0000003f00127c82 */ /* 0x000fe20008000000 */
[----:B------:R-:W-:Y:S01]  /*8c70*/  R2UR UR14, R2 ;  /* 0x00000000020e72ca */ /* 0x000fe200000e0000 */
[----:B------:R-:W-:Y:S01]  /*8c80*/  UMOV UR7, 0x20 ;  /* 0x0000002000077882 */ /* 0x000fe20000000000 */
[----:B------:R-:W-:Y:S02]  /*8c90*/  R2UR UR15, R3 ;  /* 0x00000000030f72ca */ /* 0x000fe400000e0000 */
[----:B------:R-:W-:-:S03]  /*8ca0*/  ISETP.NE.AND P1, PT, R18, RZ, PT ;  /* 0x000000ff1200720c */ /* 0x000fc60003f25270 */
        /* <DEDUP_REMOVED lines=12> */
.L_x_408:
[----:B------:R-:W-:-:S13]  /*8d70*/  ISETP.NE.AND P1, PT, R19, RZ, PT ;  /* 0x000000ff1300720c */ /* 0x000fda0003f25270 */
[----:B------:R-:W-:Y:S05]  /*8d80*/  @!P1 BRA `(.L_x_407) ;  /* 0x0000000000f09947 */ /* 0x000fea0003800000 */
[----:B------:R-:W-:-:S04]  /*8d90*/  SHF.L.U32 R12, R9, 0x1f, RZ ;  /* 0x0000001f090c7819 */ /* 0x000fc800000006ff */
[----:B------:R-:W3:Y:S02]  /*8da0*/  SYNCS.PHASECHK.TRANS64.TRYWAIT P1, [R11+URZ+0x30c40], R12 ;  /* 0x030c400c0b0075a7 */ /* 0x000ee4000802017f */
[----:B---3--:R-:W-:Y:S05]  /*8db0*/  @!P1 BRA `(.L_x_418) ;  /* 0x0000000c00889947 */ /* 0x008fea0003800000 */
.L_x_454:
[----:B------:R-:W-:Y:S05]  /*8dc0*/  @P0 BRA `(.L_x_419) ;  /* 0x0000000000140947 */ /* 0x000fea0003800000 */
[----:B------:R-:W-:Y:S01]  /*8dd0*/  ISETP.NE.AND P1, PT, R14, RZ, PT ;  /* 0x000000ff0e00720c */ /* 0x000fe20003f25270 */
[----:B-12---:R-:W-:-:S04]  /*8de0*/  IMAD.MOV.U32 R4, RZ, RZ, 0x4200 ;  /* 0x00004200ff047424 */ /* 0x006fc800078e00ff */
[----:B------:R4:W-:Y:S08]  /*8df0*/  SYNCS.ARRIVE.TRANS64 RZ, [R11+URZ+0x30c30], R4 ;  /* 0x030c30040bff79a7 */ /* 0x0009f0000800003f */
[----:B------:R-:W-:Y:S05]  /*8e00*/  @!P1 BRA `(.L_x_419) ;  /* 0x0000000000049947 */ /* 0x000fea0003800000 */
[----:B------:R-:W-:Y:S01]  /*8e10*/  BPT.TRAP 0x1 ;  /* 0x000000040000795c */ /* 0x000fe20000300000 */
.L_x_419:
[----:B-12-4-:R-:W1:Y:S01]  /*8e20*/  LDC.64 R4, c[0x0][0x728] ;  /* 0x0001ca00ff047b82 */ /* 0x016e620000000a00 */
[----:B------:R-:W-:Y:S01]  /*8e30*/  SHF.L.U32 R15, R15, 0x7, RZ ;  /* 0x000000070f0f7819 */ /* 0x000fe200000006ff */
[----:B------:R-:W-:Y:S01]  /*8e40*/  UMOV UR8, 0x0 ;  /* 0x0000000000087882 */ /* 0x000fe20000000000 */
[----:B------:R-:W-:Y:S01]  /*8e50*/  R2UR UR10, R11 ;  /* 0x000000000b0a72ca */ /* 0x000fe200000e0000 */
[----:B------:R-:W-:Y:S01]  /*8e60*/  UMOV UR9, 0x14f00000 ;  /* 0x14f0000000097882 */ /* 0x000fe20000000000 */
[C---:B------:R-:W-:Y:S01]  /*8e70*/  IADD3 R13, P1, R15.reuse, R6, RZ ;  /* 0x000000060f0d7210 */ /* 0x040fe20007f3e0ff */
[----:B------:R-:W-:Y:S01]  /*8e80*/  UMOV UR18, URZ ;  /* 0x0000003f00127c82 */ /* 0x000fe20008000000 */
[----:B------:R-:W-:Y:S01]  /*8e90*/  R2UR UR19, R15 ;  /* 0x000000000f1372ca */ /* 0x000fe200000e0000 */
[----:B------:R-:W-:-:S08]  /*8ea0*/  UMOV UR13, 0x20 ;  /* 0x00000020000d7882 */ /* 0x000fd00000000000 */
        /* <DEDUP_REMOVED lines=10> */
[----:B------:R-:W-:Y:S01]  /*8f50*/  R2UR UR6, R4 ;  /* 0x00000000040672ca */ /* 0x000fe200000e0000 */
[----:B------:R-:W-:-:S05]  /*8f60*/  IMAD.X R4, RZ, RZ, R0, P1 ;  /* 0x000000ffff047224 */ /* 0x000fca00008e0600 */
[----:B------:R-:W-:-:S13]  /*8f70*/  R2UR UR7, R4 ;  /* 0x00000000040772ca */ /* 0x000fda00000e0000 */
[----:B------:R1:W-:Y:S01]  /*8f80*/  UTMALDG.4D [UR16], [UR6], desc[UR8] ;  /* 0x00000810060075b4 */ /* 0x0003e20008019000 */
[----:B------:R1:W-:Y:S01]  /*8f90*/  UBLKCP.S.G [UR10], [UR14], UR13 ;  /* 0x0000000a0e0073ba */ /* 0x0003e2000800020d */
[----:B------:R-:W2:Y:S02]  /*8fa0*/  SYNCS.PHASECHK.TRANS64.TRYWAIT P1, [R11+URZ+0x30c28], R12 ;  /* 0x030c280c0b0075a7 */ /* 0x000ea4000802017f */
[----:B-12---:R-:W-:Y:S05]  /*8fb0*/  @!P1 BRA `(.L_x_420) ;  /* 0x0000000c001c9947 */ /* 0x006fea0003800000 */
.L_x_455:
[----:B------:R-:W-:Y:S05]  /*8fc0*/  @P0 BRA `(.L_x_421) ;  /* 0x0000000000140947 */ /* 0x000fea0003800000 */
[----:B------:R-:W-:Y:S02]  /*8fd0*/  ISETP.NE.AND P0, PT, R14, RZ, PT ;  /* 0x000000ff0e00720c */ /* 0x000fe40003f05270 */
[----:B------:R-:W-:-:S04]  /*8fe0*/  MOV R4, 0x4200 ;  /* 0x0000420000047802 */ /* 0x000fc80000000f00 */
[----:B------:R2:W-:Y:S07]  /*8ff0*/  SYNCS.ARRIVE.TRANS64 RZ, [R11+URZ+0x30c18], R4 ;  /* 0x030c18040bff79a7 */ /* 0x0005ee000800003f */
[----:B------:R-:W-:Y:S05]  /*9000*/  @!P0 BRA `(.L_x_421) ;  /* 0x0000000000048947 */ /* 0x000fea0003800000 */
[----:B------:R-:W-:Y:S01]  /*9010*/  BPT.TRAP 0x1 ;  /* 0x000000040000795c */ /* 0x000fe20000300000 */
.L_x_421:
        /* <DEDUP_REMOVED lines=19> */
.L_x_407:
[----:B------:R-:W4:Y:S01]  /*9150*/  S2R R2, SR_TID.X ;  /* 0x0000000000027919 */ /* 0x000f220000002100 */
[----:B------:R-:W-:Y:S01]  /*9160*/  IMAD R13, R20, 0x8, R11 ;  /* 0x00000008140d7824 */ /* 0x000fe200078e020b */
[----:B----4-:R-:W-:Y:S02]  /*9170*/  LOP3.LUT R3, R2, 0x7f, RZ, 0xc0, !PT ;  /* 0x0000007f02037812 */ /* 0x010fe400078ec0ff */
[----:B------:R-:W-:Y:S02]  /*9180*/  SHF.L.U32 R2, R9, 0x1f, RZ ;  /* 0x0000001f09027819 */ /* 0x000fe400000006ff */
[----:B------:R-:W-:Y:S02]  /*9190*/  ISETP.NE.AND P1, PT, R3, RZ, PT ;  /* 0x000000ff0300720c */ /* 0x000fe40003f25270 */
[----:B------:R-:W4:Y:S02]  /*91a0*/  SYNCS.PHASECHK.TRANS64.TRYWAIT P0, [R13+URZ+0x30c40], R2 ;  /* 0x030c40020d0075a7 */ /* 0x000f24000800017f */
[----:B----4-:R-:W-:Y:S09]  /*91b0*/  @!P0 BRA `(.L_x_422) ;  /* 0x0000000800b08947 */ /* 0x010ff20003800000 */
.L_x_456:
[----:B------:R-:W-:Y:S05]  /*91c0*/  @P1 BRA `(.L_x_423) ;  /* 0x0000000000181947 */ /* 0x000fea0003800000 */
[----:B------:R-:W5:Y:S01]  /*91d0*/  S2R R3, SR_TID.X ;  /* 0x0000000000037919 */ /* 0x000f620000002100 */
[----:B----4-:R-:W-:-:S04]  /*91e0*/  MOV R2, 0x4200 ;  /* 0x0000420000027802 */ /* 0x010fc80000000f00 */
[----:B------:R4:W-:Y:S01]  /*91f0*/  SYNCS.ARRIVE.TRANS64 RZ, [R13+URZ+0x30c30], R2 ;  /* 0x030c30020dff79a7 */ /* 0x0009e2000800003f */
[----:B-----5:R-:W-:-:S13]  /*9200*/  LOP3.LUT P0, RZ, R3, 0x1f, RZ, 0xc0, !PT ;  /* 0x0000001f03ff7812 */ /* 0x020fda000780c0ff */
[----:B----4-:R-:W-:Y:S05]  /*9210*/  @!P0 BRA `(.L_x_423) ;  /* 0x0000000000048947 */ /* 0x010fea0003800000 */
[----:B--2---:R-:W-:Y:S01]  /*9220*/  BPT.TRAP 0x1 ;  /* 0x000000040000795c */ /* 0x004fe20000300000 */
.L_x_423:
        /* <DEDUP_REMOVED lines=33> */
.L_x_404:
[----:B------:R-:W-:Y:S05]  /*9440*/  BSYNC B0 ;  /* 0x0000000000007941 */ /* 0x000fea0003800000 */
.L_x_403:
[----:B------:R-:W-:-:S03]  /*9450*/  UMOV UR6, 0xffffffff ;  /* 0xffffffff00067882 */ /* 0x000fc60000000000 */
[----:B------:R-:W-:Y:S05]  /*9460*/  BRA.DIV UR6, `(.L_x_424) ;  /* 0x0000000a06187947 */ /* 0x000fea000b800000 */
[----:B------:R-:W-:-:S13]  /*9470*/  ELECT P0, URZ, PT ;  /* 0x00000000003f782f */ /* 0x000fda0003800000 */
.L_x_459:
[----:B------:R-:W-:Y:S05]  /*9480*/  @!P0 BRA `(.L_x_330) ;  /* 0x0000000000808947 */ /* 0x000fea0003800000 */
[----:B------:R-:W-:-:S04]  /*9490*/  LOP3.LUT R16, R16, 0x2, RZ, 0xfc, !PT ;  /* 0x0000000210107812 */ /* 0x000fc800078efcff */
[----:B------:R-:W-:-:S13]  /*94a0*/  ISETP.NE.AND P0, PT, R16, 0x3, PT ;  /* 0x000000031000780c */ /* 0x000fda0003f05270 */
[----:B------:R-:W-:Y:S05]  /*94b0*/  @!P0 BRA `(.L_x_425) ;  /* 0x0000000000048947 */ /* 0x000fea0003800000 */
[----:B------:R-:W-:Y:S01]  /*94c0*/  BPT.TRAP 0x1 ;  /* 0x000000040000795c */ /* 0x000fe20000300000 */
.L_x_425:
        /* <DEDUP_REMOVED lines=15> */
.L_x_460:
[----:B------:R-:W2:Y:S02]  /*95c0*/  SYNCS.PHASECHK.TRANS64.TRYWAIT P1, [R3+URZ], R2 ;  /* 0x00000002030075a7 */ /* 0x000ea4000802017f */
[----:B--2---:R-:W-:Y:S05]  /*95d0*/  @!P1 BRA `(.L_x_427) ;  /* 0x0000000400f49947 */ /* 0x004fea0003800000 */
.L_x_461:
[----:B------:R-:W-:Y:S05]  /*95e0*/  @!P0 BRA `(.L_x_428) ;  /* 0x0000000000048947 */ /* 0x000fea0003800000 */
[----:B------:R-:W-:Y:S01]  /*95f0*/  BPT.TRAP 0x1 ;  /* 0x000000040000795c */ /* 0x000fe20000300000 */
.L_x_428:
[----:B--2---:R-:W-:-:S05]  /*9600*/  VIADD R3, R7, 0x30c40 ;  /* 0x00030c4007037836 */ /* 0x004fca0000000000 */
[----:B------:R-:W-:-:S04]  /*9610*/  LEA R0, R0, R3, 0x3 ;  /* 0x0000000300007211 */ /* 0x000fc800078e18ff */
[----:B------:R-:W2:Y:S02]  /*9620*/  SYNCS.PHASECHK.TRANS64.TRYWAIT P0, [R0+URZ], R5 ;  /* 0x00000005000075a7 */ /* 0x000ea4000800017f */
[----:B--2---:R-:W-:Y:S05]  /*9630*/  @!P0 BRA `(.L_x_429) ;  /* 0x0000000400f08947 */ /* 0x004fea0003800000 */
.L_x_462:
[----:B------:R-:W-:-:S07]  /*9640*/  IMAD R3, R4, 0x8, R3 ;  /* 0x0000000804037824 */ /* 0x000fce00078e0203 */
.L_x_430:
[----:B---3--:R3:W4:Y:S02]  /*9650*/  SYNCS.PHASECHK.TRANS64.TRYWAIT P0, [R3+URZ], R2 ;  /* 0x00000002030075a7 */ /* 0x008724000800017f */
[----:B----4-:R-:W-:Y:S05]  /*9660*/  @!P0 NANOSLEEP.SYNCS 0x989680 ;  /* 0x009896800000895d */ /* 0x010fea0003900000 */
[----:B------:R-:W4:Y:S02]  /*9670*/  @!P0 SYNCS.PHASECHK.TRANS64 P0, [R3+URZ], R2 ;  /* 0x00000002030085a7 */ /* 0x000f24000800007f */
[----:B----4-:R-:W-:Y:S05]  /*9680*/  @!P0 BRA `(.L_x_430) ;  /* 0xfffffffc00f08947 */ /* 0x010fea000383ffff */
.L_x_330:
[----:B------:R-:W-:Y:S05]  /*9690*/  BSYNC B6 ;  /* 0x0000000000067941 */ /* 0x000fea0003800000 */
.L_x_327:
[----:B------:R-:W-:Y:S05]  /*96a0*/  EXIT ;  /* 0x000000000000794d */ /* 0x000fea0003800000 */
.L_x_335:
[----:B------:R-:W-:Y:S01]  /*96b0*/  MOV R12, RZ ;  /* 0x000000ff000c7202 */ /* 0x000fe20000000f00 */
[----:B------:R-:W-:Y:S01]  /*96c0*/  IMAD.MOV.U32 R11, RZ, RZ, 0x1f ;  /* 0x0000001fff0b7424 */ /* 0x000fe200078e00ff */
[----:B------:R-:W-:-:S07]  /*96d0*/  MOV R15, 0xffffffff ;  /* 0xffffffff000f7802 */ /* 0x000fce0000000f00 */
[----:B------:R-:W-:Y:S05]  /*96e0*/  WARPSYNC.COLLECTIVE R15, `(.L_x_431) ;  /* 0x000000000f087348 */ /* 0x000fea0003c00000 */
[----:B------:R1:W2:Y:S02]  /*96f0*/  SHFL.IDX P6, R14, R13, R12, R11 ;  /* 0x0000000c0d0e7389 */ /* 0x0002a400000c000b */
[----:B-12---:R-:W-:Y:S01]  /*9700*/  ENDCOLLECTIVE ;  /* 0x000000000000791b */ /* 0x006fe20003800000 */
.L_x_431:
[----:B------:R-:W-:Y:S05]  /*9710*/  BRA `(.L_x_432) ;  /* 0xffffff74000c7947 */ /* 0x000fea000383ffff */
.L_x_337:
[----:B--2---:R2:W3:Y:S02]  /*9720*/  SYNCS.PHASECHK.TRANS64.TRYWAIT P0, [R2+URZ+0x30c00], R7 ;  /* 0x030c0007020075a7 */ /* 0x0044e4000800017f */
[----:B---3--:R-:W-:Y:S05]  /*9730*/  @!P0 NANOSLEEP.SYNCS 0x989680 ;  /* 0x009896800000895d */ /* 0x008fea0003900000 */
[----:B------:R-:W3:Y:S02]  /*9740*/  @!P0 SYNCS.PHASECHK.TRANS64 P0, [R2+URZ+0x30c00], R7 ;  /* 0x030c0007020085a7 */ /* 0x000ee4000800007f */
[----:B---3--:R-:W-:Y:S05]  /*9750*/  @!P0 BRA `(.L_x_337) ;  /* 0xfffffffc00f08947 */ /* 0x008fea000383ffff */
[----:B------:R-:W-:Y:S05]  /*9760*/  BRA `(.L_x_336) ;  /* 0xffffff74001c7947 */ /* 0x000fea000383ffff */
.L_x_342:
[----:B-1----:R1:W3:Y:S02]  /*9770*/  SYNCS.PHASECHK.TRANS64.TRYWAIT P1, [R21+URZ+0x30c10], R20 ;  /* 0x030c1014150075a7 */ /* 0x0022e4000802017f */
[----:B---3--:R-:W-:Y:S05]  /*9780*/  @!P1 NANOSLEEP.SYNCS 0x989680 ;  /* 0x009896800000995d */ /* 0x008fea0003900000 */
[----:B------:R-:W3:Y:S02]  /*9790*/  @!P1 SYNCS.PHASECHK.TRANS64 P1, [R21+URZ+0x30c10], R20 ;  /* 0x030c1014150095a7 */ /* 0x000ee4000802007f */
[----:B---3--:R-:W-:Y:S05]  /*97a0*/  @!P1 BRA `(.L_x_342) ;  /* 0xfffffffc00f09947 */ /* 0x008fea000383ffff */
[----:B------:R-:W-:Y:S05]  /*97b0*/  BRA `(.L_x_341) ;  /* 0xffffff7c00e07947 */ /* 0x000fea000383ffff */
.L_x_346:
[----:B------:R1:W1:Y:S02]  /*97c0*/  SYNCS.PHASECHK.TRANS64.TRYWAIT P1, [R21+URZ+0x30c30], R20 ;  /* 0x030c3014150075a7 */ /* 0x000264000802017f */
[----:B-1----:R-:W-:Y:S05]  /*97d0*/  @!P1 NANOSLEEP.SYNCS 0x989680 ;  /* 0x009896800000995d */ /* 0x002fea0003900000 */
[----:B------:R-:W1:Y:S02]  /*97e0*/  @!P1 SYNCS.PHASECHK.TRANS64 P1, [R21+URZ+0x30c30], R20 ;  /* 0x030c3014150095a7 */ /* 0x000e64000802007f */
[----:B-1----:R-:W-:Y:S05]  /*97f0*/  @!P1 BRA `(.L_x_346) ;  /* 0xfffffffc00f09947 */ /* 0x002fea000383ffff */
[----:B------:R-:W-:Y:S05]  /*9800*/  BRA `(.L_x_345) ;  /* 0xffffff8000e47947 */ /* 0x000fea000383ffff */
.L_x_353:
[----:B------:R-:W-:Y:S01]  /*9810*/  BSSY B0, `(.L_x_433) ;  /* 0x0000005000007945 */ /* 0x000fe20003800000 */
[----:B------:R-:W-:-:S07]  /*9820*/  IMAD.MOV.U32 R15, RZ, RZ, -0x1 ;  /* 0xffffffffff0f7424 */ /* 0x000fce00078e00ff */
[----:B---3--:R-:W-:Y:S05]  /*9830*/  WARPSYNC.COLLECTIVE R15, `(.L_x_434) ;  /* 0x000000000f087348 */ /* 0x008fea0003c00000 */
[----:B------:R-:W-:Y:S01]  /*9840*/  NOP ;  /* 0x0000000000007918 */ /* 0x000fe20000000000 */
[----:B---3--:R-:W-:Y:S01]  /*9850*/  ENDCOLLECTIVE ;  /* 0x000000000000791b */ /* 0x008fe20003800000 */
.L_x_434:
[----:B------:R-:W-:Y:S05]  /*9860*/  BSYNC B0 ;  /* 0x0000000000007941 */ /* 0x000fea0003800000 */
.L_x_433:
[----:B------:R-:W-:Y:S05]  /*9870*/  BRA `(.L_x_435) ;  /* 0xffffffc800dc7947 */ /* 0x000fea000383ffff */
.L_x_362:
[----:B------:R-:W-:Y:S01]  /*9880*/  BSSY B0, `(.L_x_436) ;  /* 0x0000005000007945 */ /* 0x000fe20003800000 */
[----:B------:R-:W-:-:S07]  /*9890*/  MOV R15, 0xffffffff ;  /* 0xffffffff000f7802 */ /* 0x000fce0000000f00 */
[----:B-123--:R-:W-:Y:S05]  /*98a0*/  WARPSYNC.COLLECTIVE R15, `(.L_x_437) ;  /* 0x000000000f087348 */ /* 0x00efea0003c00000 */
[----:B------:R-:W-:Y:S01]  /*98b0*/  NOP ;  /* 0x0000000000007918 */ /* 0x000fe20000000000 */
[----:B-123--:R-:W-:Y:S01]  /*98c0*/  ENDCOLLECTIVE ;  /* 0x000000000000791b */ /* 0x00efe20003800000 */
.L_x_437:
[----:B------:R-:W-:Y:S05]  /*98d0*/  BSYNC B0 ;  /* 0x0000000000007941 */ /* 0x000fea0003800000 */
.L_x_436:
[----:B------:R-:W-:Y:S05]  /*98e0*/  BRA `(.L_x_438) ;  /* 0xffffffcc00bc7947 */ /* 0x000fea000383ffff */
.L_x_371:
[----:B------:R-:W-:Y:S01]  /*98f0*/  BSSY B0, `(.L_x_439) ;  /* 0x0000005000007945 */ /* 0x000fe20003800000 */
[----:B------:R-:W-:-:S07]  /*9900*/  IMAD.MOV.U32 R15, RZ, RZ, -0x1 ;  /* 0xffffffffff0f7424 */ /* 0x000fce00078e00ff */
[----:B------:R-:W-:Y:S05]  /*9910*/  WARPSYNC.COLLECTIVE R15, `(.L_x_440) ;  /* 0x000000000f087348 */ /* 0x000fea0003c00000 */
[----:B------:R-:W-:Y:S01]  /*9920*/  NOP ;  /* 0x0000000000007918 */ /* 0x000fe20000000000 */
[----:B------:R-:W-:Y:S01]  /*9930*/  ENDCOLLECTIVE ;  /* 0x000000000000791b */ /* 0x000fe20003800000 */
.L_x_440:
[----:B------:R-:W-:Y:S05]  /*9940*/  BSYNC B0 ;  /* 0x0000000000007941 */ /* 0x000fea0003800000 */
.L_x_439:
[----:B------:R-:W-:Y:S05]  /*9950*/  BRA `(.L_x_441) ;  /* 0xffffffd400907947 */ /* 0x000fea000383ffff */
.L_x_383:
[----:B------:R-:W-:Y:S01]  /*9960*/  BSSY B0, `(.L_x_442) ;  /* 0x0000005000007945 */ /* 0x000fe20003800000 */
[----:B------:R-:W-:-:S07]  /*9970*/  MOV R15, 0xffffffff ;  /* 0xffffffff000f7802 */ /* 0x000fce0000000f00 */
[----:B------:R-:W-:Y:S05]  /*9980*/  WARPSYNC.COLLECTIVE R15, `(.L_x_443) ;  /* 0x000000000f087348 */ /* 0x000fea0003c00000 */
[----:B------:R-:W-:Y:S01]  /*9990*/  NOP ;  /* 0x0000000000007918 */ /* 0x000fe20000000000 */
[----:B------:R-:W-:Y:S01]  /*99a0*/  ENDCOLLECTIVE ;  /* 0x000000000000791b */ /* 0x000fe20003800000 */
.L_x_443:
[----:B------:R-:W-:Y:S05]  /*99b0*/  BSYNC B0 ;  /* 0x0000000000007941 */ /* 0x000fea0003800000 */
.L_x_442:
[----:B------:R-:W-:Y:S05]  /*99c0*/  BRA `(.L_x_444) ;  /* 0xffffffd800a87947 */ /* 0x000fea000383ffff */
.L_x_396:
[----:B------:R-:W-:Y:S01]  /*99d0*/  BSSY B0, `(.L_x_445) ;  /* 0x0000005000007945 */ /* 0x000fe20003800000 */
[----:B------:R-:W-:-:S07]  /*99e0*/  IMAD.MOV.U32 R15, RZ, RZ, -0x1 ;  /* 0xffffffffff0f7424 */ /* 0x000fce00078e00ff */
[----:B------:R-:W-:Y:S05]  /*99f0*/  WARPSYNC.COLLECTIVE R15, `(.L_x_446) ;  /* 0x000000000f087348 */ /* 0x000fea0003c00000 */
[----:B------:R-:W-:Y:S01]  /*9a00*/  NOP ;  /* 0x0000000000007918 */ /* 0x000fe20000000000 */
[----:B------:R-:W-:Y:S01]  /*9a10*/  ENDCOLLECTIVE ;  /* 0x000000000000791b */ /* 0x000fe20003800000 */
.L_x_446:
[----:B------:R-:W-:Y:S05]  /*9a20*/  BSYNC B0 ;  /* 0x0000000000007941 */ /* 0x000fea0003800000 */
.L_x_445:
[----:B------:R-:W-:Y:S05]  /*9a30*/  BRA `(.L_x_447) ;  /* 0xffffffdc00c47947 */ /* 0x000fea000383ffff */
.L_x_405:
[----:B-1----:R1:W2:Y:S02]  /*9a40*/  SYNCS.PHASECHK.TRANS64.TRYWAIT P1, [R11+URZ+0x30c20], R0 ;  /* 0x030c20000b0075a7 */ /* 0x0022a4000802017f */
[----:B--2---:R-:W-:Y:S05]  /*9a50*/  @!P1 NANOSLEEP.SYNCS 0x989680 ;  /* 0x009896800000995d */ /* 0x004fea0003900000 */
[----:B------:R-:W2:Y:S02]  /*9a60*/  @!P1 SYNCS.PHASECHK.TRANS64 P1, [R11+URZ+0x30c20], R0 ;  /* 0x030c20000b0095a7 */ /* 0x000ea4000802007f */
[----:B--2---:R-:W-:Y:S05]  /*9a70*/  @!P1 BRA `(.L_x_405) ;  /* 0xfffffffc00f09947 */ /* 0x004fea000383ffff */
[----:B------:R-:W-:Y:S05]  /*9a80*/  BRA `(.L_x_448) ;  /* 0xffffffe4009c7947 */ /* 0x000fea000383ffff */
.L_x_409:
[----:B-1----:R1:W2:Y:S02]  /*9a90*/  SYNCS.PHASECHK.TRANS64.TRYWAIT P1, [R11+URZ+0x30c40], R21 ;  /* 0x030c40150b0075a7 */ /* 0x0022a4000802017f */
[----:B--2---:R-:W-:Y:S05]  /*9aa0*/  @!P1 NANOSLEEP.SYNCS 0x989680 ;  /* 0x009896800000995d */ /* 0x004fea0003900000 */
[----:B------:R-:W2:Y:S02]  /*9ab0*/  @!P1 SYNCS.PHASECHK.TRANS64 P1, [R11+URZ+0x30c40], R21 ;  /* 0x030c40150b0095a7 */ /* 0x000ea4000802007f */
[----:B--2---:R-:W-:Y:S05]  /*9ac0*/  @!P1 BRA `(.L_x_409) ;  /* 0xfffffffc00f09947 */ /* 0x004fea000383ffff */
[----:B------:R-:W-:Y:S05]  /*9ad0*/  BRA `(.L_x_449) ;  /* 0xffffffe800bc7947 */ /* 0x000fea000383ffff */
.L_x_411:
[----:B--2---:R2:W3:Y:S02]  /*9ae0*/  SYNCS.PHASECHK.TRANS64.TRYWAIT P1, [R11+URZ+0x30c28], R21 ;  /* 0x030c28150b0075a7 */ /* 0x0044e4000802017f */
[----:B---3--:R-:W-:Y:S05]  /*9af0*/  @!P1 NANOSLEEP.SYNCS 0x989680 ;  /* 0x009896800000995d */ /* 0x008fea0003900000 */
[----:B------:R-:W3:Y:S02]  /*9b00*/  @!P1 SYNCS.PHASECHK.TRANS64 P1, [R11+URZ+0x30c28], R21 ;  /* 0x030c28150b0095a7 */ /* 0x000ee4000802007f */
[----:B---3--:R-:W-:Y:S05]  /*9b10*/  @!P1 BRA `(.L_x_411) ;  /* 0xfffffffc00f09947 */ /* 0x008fea000383ffff */
[----:B------:R-:W-:Y:S05]  /*9b20*/  BRA `(.L_x_450) ;  /* 0xffffffec00347947 */ /* 0x000fea000383ffff */
.L_x_413:
[----:B---3--:R3:W4:Y:S02]  /*9b30*/  SYNCS.PHASECHK.TRANS64.TRYWAIT P1, [R11+URZ+0x30c48], R21 ;  /* 0x030c48150b0075a7 */ /* 0x008724000802017f */
[----:B----4-:R-:W-:Y:S05]  /*9b40*/  @!P1 NANOSLEEP.SYNCS 0x989680 ;  /* 0x009896800000995d */ /* 0x010fea0003900000 */
[----:B------:R-:W4:Y:S02]  /*9b50*/  @!P1 SYNCS.PHASECHK.TRANS64 P1, [R11+URZ+0x30c48], R21 ;  /* 0x030c48150b0095a7 */ /* 0x000f24000802007f */
[----:B----4-:R-:W-:Y:S05]  /*9b60*/  @!P1 BRA `(.L_x_413) ;  /* 0xfffffffc00f09947 */ /* 0x010fea000383ffff */
[----:B------:R-:W-:Y:S05]  /*9b70*/  BRA `(.L_x_451) ;  /* 0xffffffec00887947 */ /* 0x000fea000383ffff */
.L_x_415:
[----:B------:R-:W-:-:S07]  /*9b80*/  SHF.L.U32 R4, R9, 0x1f, RZ ;  /* 0x0000001f09047819 */ /* 0x000fce00000006ff */
.L_x_452:
[----:B-1----:R1:W2:Y:S02]  /*9b90*/  SYNCS.PHASECHK.TRANS64.TRYWAIT P1, [R11+URZ+0x30c20], R4 ;  /* 0x030c20040b0075a7 */ /* 0x0022a4000802017f */
[----:B--2---:R-:W-:Y:S05]  /*9ba0*/  @!P1 NANOSLEEP.SYNCS 0x989680 ;  /* 0x009896800000995d */ /* 0x004fea0003900000 */
[----:B------:R-:W2:Y:S02]  /*9bb0*/  @!P1 SYNCS.PHASECHK.TRANS64 P1, [R11+URZ+0x30c20], R4 ;  /* 0x030c20040b0095a7 */ /* 0x000ea4000802007f */
[----:B--2---:R-:W-:Y:S05]  /*9bc0*/  @!P1 BRA `(.L_x_452) ;  /* 0xfffffffc00f09947 */ /* 0x004fea000383ffff */
[----:B------:R-:W-:Y:S05]  /*9bd0*/  BRA `(.L_x_453) ;  /* 0xffffffec00f47947 */ /* 0x000fea000383ffff */
.L_x_418:
[----:B---3--:R3:W4:Y:S02]  /*9be0*/  SYNCS.PHASECHK.TRANS64.TRYWAIT P1, [R11+URZ+0x30c40], R12 ;  /* 0x030c400c0b0075a7 */ /* 0x008724000802017f */
[----:B----4-:R-:W-:Y:S05]  /*9bf0*/  @!P1 NANOSLEEP.SYNCS 0x989680 ;  /* 0x009896800000995d */ /* 0x010fea0003900000 */
[----:B------:R-:W4:Y:S02]  /*9c00*/  @!P1 SYNCS.PHASECHK.TRANS64 P1, [R11+URZ+0x30c40], R12 ;  /* 0x030c400c0b0095a7 */ /* 0x000f24000802007f */
[----:B----4-:R-:W-:Y:S05]  /*9c10*/  @!P1 BRA `(.L_x_418) ;  /* 0xfffffffc00f09947 */ /* 0x010fea000383ffff */
[----:B------:R-:W-:Y:S05]  /*9c20*/  BRA `(.L_x_454) ;  /* 0xfffffff000647947 */ /* 0x000fea000383ffff */
.L_x_420:
[----:B-1----:R1:W2:Y:S02]  /*9c30*/  SYNCS.PHASECHK.TRANS64.TRYWAIT P1, [R11+URZ+0x30c28], R12 ;  /* 0x030c280c0b0075a7 */ /* 0x0022a4000802017f */
[----:B--2---:R-:W-:Y:S05]  /*9c40*/  @!P1 NANOSLEEP.SYNCS 0x989680 ;  /* 0x009896800000995d */ /* 0x004fea0003900000 */
[----:B------:R-:W2:Y:S02]  /*9c50*/  @!P1 SYNCS.PHASECHK.TRANS64 P1, [R11+URZ+0x30c28], R12 ;  /* 0x030c280c0b0095a7 */ /* 0x000ea4000802007f */
[----:B--2---:R-:W-:Y:S05]  /*9c60*/  @!P1 BRA `(.L_x_420) ;  /* 0xfffffffc00f09947 */ /* 0x004fea000383ffff */
[----:B------:R-:W-:Y:S05]  /*9c70*/  BRA `(.L_x_455) ;  /* 0xfffffff000d07947 */ /* 0x000fea000383ffff */
.L_x_422:
[----:B----4-:R4:W1:Y:S02]  /*9c80*/  SYNCS.PHASECHK.TRANS64.TRYWAIT P0, [R13+URZ+0x30c40], R2 ;  /* 0x030c40020d0075a7 */ /* 0x010864000800017f */
[----:B-1----:R-:W-:Y:S05]  /*9c90*/  @!P0 NANOSLEEP.SYNCS 0x989680 ;  /* 0x009896800000895d */ /* 0x002fea0003900000 */
[----:B------:R-:W1:Y:S02]  /*9ca0*/  @!P0 SYNCS.PHASECHK.TRANS64 P0, [R13+URZ+0x30c40], R2 ;  /* 0x030c40020d0085a7 */ /* 0x000e64000800007f */
[----:B-1----:R-:W-:Y:S05]  /*9cb0*/  @!P0 BRA `(.L_x_422) ;  /* 0xfffffffc00f08947 */ /* 0x002fea000383ffff */
[----:B------:R-:W-:Y:S05]  /*9cc0*/  BRA `(.L_x_456) ;  /* 0xfffffff4003c7947 */ /* 0x000fea000383ffff */
.L_x_424:
[----:B------:R-:W-:Y:S01]  /*9cd0*/  BSSY B0, `(.L_x_457) ;  /* 0x0000006000007945 */ /* 0x000fe20003800000 */
[----:B------:R-:W-:-:S07]  /*9ce0*/  MOV R15, 0xffffffff ;  /* 0xffffffff000f7802 */ /* 0x000fce0000000f00 */
[----:B------:R-:W-:Y:S05]  /*9cf0*/  WARPSYNC.COLLECTIVE R15, `(.L_x_458) ;  /* 0x000000000f0c7348 */ /* 0x000fea0003c00000 */
[----:B------:R-:W-:Y:S02]  /*9d00*/  ELECT P6, UR62, PT ;  /* 0x00000000003e782f */ /* 0x000fe400038c0000 */
[----:B------:R-:W-:Y:S01]  /*9d10*/  MOV R14, UR62 ;  /* 0x0000003e000e7c02 */ /* 0x000fe20008000f00 */
[----:B------:R-:W-:Y:S10]  /*9d20*/  ENDCOLLECTIVE ;  /* 0x000000000000791b */ /* 0x000ff40003800000 */
.L_x_458:
[----:B------:R-:W-:Y:S05]  /*9d30*/  BSYNC B0 ;  /* 0x0000000000007941 */ /* 0x000fea0003800000 */
.L_x_457:
[----:B------:R-:W-:Y:S01]  /*9d40*/  PLOP3.LUT P0, PT, P6, PT, PT, 0x80, 0x0 ;  /* 0x000000000000781c */ /* 0x000fe2000370f070 */
[----:B------:R-:W-:-:S12]  /*9d50*/  BRA `(.L_x_459) ;  /* 0xfffffff400c87947 */ /* 0x000fd8000383ffff */
.L_x_426:
[----:B-1----:R1:W2:Y:S02]  /*9d60*/  SYNCS.PHASECHK.TRANS64.TRYWAIT P1, [R6+URZ], R5 ;  /* 0x00000005060075a7 */ /* 0x0022a4000802017f */
[----:B--2---:R-:W-:Y:S05]  /*9d70*/  @!P1 NANOSLEEP.SYNCS 0x989680 ;  /* 0x009896800000995d */ /* 0x004fea0003900000 */
[----:B------:R-:W2:Y:S02]  /*9d80*/  @!P1 SYNCS.PHASECHK.TRANS64 P1, [R6+URZ], R5 ;  /* 0x00000005060095a7 */ /* 0x000ea4000802007f */
[----:B--2---:R-:W-:Y:S05]  /*9d90*/  @!P1 BRA `(.L_x_426) ;  /* 0xfffffffc00f09947 */ /* 0x004fea000383ffff */
[----:B------:R-:W-:Y:S05]  /*9da0*/  BRA `(.L_x_460) ;  /* 0xfffffff800047947 */ /* 0x000fea000383ffff */
.L_x_427:
[----:B--2---:R2:W3:Y:S02]  /*9db0*/  SYNCS.PHASECHK.TRANS64.TRYWAIT P1, [R3+URZ], R2 ;  /* 0x00000002030075a7 */ /* 0x0044e4000802017f */
[----:B---3--:R-:W-:Y:S05]  /*9dc0*/  @!P1 NANOSLEEP.SYNCS 0x989680 ;  /* 0x009896800000995d */ /* 0x008fea0003900000 */
[----:B------:R-:W3:Y:S02]  /*9dd0*/  @!P1 SYNCS.PHASECHK.TRANS64 P1, [R3+URZ], R2 ;  /* 0x00000002030095a7 */ /* 0x000ee4000802007f */
[----:B---3--:R-:W-:Y:S05]  /*9de0*/  @!P1 BRA `(.L_x_427) ;  /* 0xfffffffc00f09947 */ /* 0x008fea000383ffff */
[----:B------:R-:W-:Y:S05]  /*9df0*/  BRA `(.L_x_461) ;  /* 0xfffffff400f87947 */ /* 0x000fea000383ffff */
.L_x_429:
[----:B--2---:R2:W3:Y:S02]  /*9e00*/  SYNCS.PHASECHK.TRANS64.TRYWAIT P0, [R0+URZ], R5 ;  /* 0x00000005000075a7 */ /* 0x0044e4000800017f */
[----:B---3--:R-:W-:Y:S05]  /*9e10*/  @!P0 NANOSLEEP.SYNCS 0x989680 ;  /* 0x009896800000895d */ /* 0x008fea0003900000 */
[----:B------:R-:W3:Y:S02]  /*9e20*/  @!P0 SYNCS.PHASECHK.TRANS64 P0, [R0+URZ], R5 ;  /* 0x00000005000085a7 */ /* 0x000ee4000800007f */
[----:B---3--:R-:W-:Y:S05]  /*9e30*/  @!P0 BRA `(.L_x_429) ;  /* 0xfffffffc00f08947 */ /* 0x008fea000383ffff */
[----:B------:R-:W-:Y:S05]  /*9e40*/  BRA `(.L_x_462) ;  /* 0xfffffff400fc7947 */ /* 0x000fea000383ffff */
.L_x_463:
        /* <DEDUP_REMOVED lines=11> */
.L_x_7377:


//--------------------- .text._ZN7cutlass13device_kernelIN5flash11enable_sm90INS1_16FlashAttnBwdSm90INS1_25CollectiveMainloopBwdSm90ILi2ELi2ELi2EN4cute5tupleIJNS5_1CILi1EEES8_S8_EEENS6_IJNS7_ILi128EEESA_NS7_ILi64EEEEEENS_10bfloat16_tEfNS_4arch4Sm90ELb0ELb0ELb1ELb1ELb0ELb1ELb0ELb0ELi2ELi1ELi2ELi2ELb0EEENS1_21CollectiveEpilogueBwdISC_SD_SF_Li256ELb1ELb0ELi1EEENS1_19SingleTileSchedulerILb1ELb0ELb0ELi128EEEEEEEEEvNT_6ParamsE --------------------------
	.section	.text._ZN7cutlass13device_kernelIN5flash11enable_sm90INS1_16FlashAttnBwdSm90INS1_25CollectiveMainloopBwdSm90ILi2ELi2ELi2EN4cute5tupleIJNS5_1CILi1EEES8_S8_EEENS6_IJNS7_ILi128EEESA_NS7_ILi64EEEEEENS_10bfloat16_tEfNS_4arch4Sm90ELb0ELb0ELb1ELb1ELb0ELb1ELb0ELb0ELi2ELi1ELi2ELi2ELb0EEENS1_21CollectiveEpilogueBwdISC_SD_SF_Li256ELb1ELb0ELi1EEENS1_19SingleTileSchedulerILb1ELb0ELb0ELi128EEEEEEEEEvNT_6ParamsE,"ax",@progbits
	.align	128
.text._ZN7cutlass13device_kernelIN5flash11enable_sm90INS1_16FlashAttnBwdSm90INS1_25CollectiveMainloopBwdSm90ILi2ELi2ELi2EN4cute5tupleIJNS5_1CILi1EEES8_S8_EEENS6_IJNS7_ILi128EEESA_NS7_ILi64EEEEEENS_10bfloat16_tEfNS_4arch4Sm90ELb0ELb0ELb1ELb1ELb0ELb1ELb0ELb0ELi2ELi1ELi2ELi2ELb0EEENS1_21CollectiveEpilogueBwdISC_SD_SF_Li256ELb1ELb0ELi1EEENS1_19SingleTileSchedulerILb1ELb0ELb0ELi128EEEEEEEEEvNT_6ParamsE:
        .type           _ZN7cutlass13device_kernelIN5flash11enable_sm90INS1_16FlashAttnBwdSm90INS1_25CollectiveMainloopBwdSm90ILi2ELi2ELi2EN4cute5tupleIJNS5_1CILi1EEES8_S8_EEENS6_IJNS7_ILi128EEESA_NS7_ILi64EEEEEENS_10bfloat16_tEfNS_4arch4Sm90ELb0ELb0ELb1ELb1ELb0ELb1ELb0ELb0ELi2ELi1ELi2ELi2ELb0EEENS1_21CollectiveEpilogueBwdISC_SD_SF_Li256ELb1ELb0ELi1EEENS1_19SingleTileSchedulerILb1ELb0ELb0ELi128EEEEEEEEEvNT_6ParamsE,@function
        .size           _ZN7cutlass13device_kernelIN5flash11enable_sm90INS1_16FlashAttnBwdSm90INS1_25CollectiveMainloopBwdSm90ILi2ELi2ELi2EN4cute5tupleIJNS5_1CILi1EEES8_S8_EEENS6_IJNS7_ILi128EEESA_NS7_ILi64EEEEEENS_10bfloat16_tEfNS_4arch4Sm90ELb0ELb0ELb1ELb1ELb0ELb1ELb0ELb0ELi2ELi1ELi2ELi2ELb0EEENS1_21CollectiveEpilogueBwdISC_SD_SF_Li256ELb1ELb0ELi1EEENS1_19SingleTileSchedulerILb1ELb0ELb0ELi128EEEEEEEEEvNT_6ParamsE,(.L_x_7378 - _ZN7cutlass13device_kernelIN5flash11enable_sm90INS1_16FlashAttnBwdSm90INS1_25CollectiveMainloopBwdSm90ILi2ELi2ELi2EN4cute5tupleIJNS5_1CILi1EEES8_S8_EEENS6_IJNS7_ILi128EEESA_NS7_ILi64EEEEEENS_10bfloat16_tEfNS_4arch4Sm90ELb0ELb0ELb1ELb1ELb0ELb1ELb0ELb0ELi2ELi1ELi2ELi2ELb0EEENS1_21CollectiveEpilogueBwdISC_SD_SF_Li256ELb1ELb0ELi1EEENS1_19SingleTileSchedulerILb1ELb0ELb0ELi128EEEEEEEEEvNT_6ParamsE)
        .other          _ZN7cutlass13device_kernelIN5flash11enable_sm90INS1_16FlashAttnBwdSm90INS1_25CollectiveMainloopBwdSm90ILi2ELi2ELi2EN4cute5tupleIJNS5_1CILi1EEES8_S8_EEENS6_IJNS7_ILi128EEESA_NS7_ILi64EEEEEENS_10bfloat16_tEfNS_4arch4Sm90ELb0ELb0ELb1ELb1ELb0ELb1ELb0ELb0ELi2ELi1ELi2ELi2ELb0EEENS1_21CollectiveEpilogueBwdISC_SD_SF_Li256ELb1ELb0ELi1EEENS1_19SingleTileSchedulerILb1ELb0ELb0ELi128EEEEEEEEEvNT_6ParamsE,@"STO_CUDA_ENTRY STV_DEFAULT"
_ZN7cutlass13device_kernelIN5flash11enable_sm90INS1_16FlashAttnBwdSm90INS1_25CollectiveMainloopBwdSm90ILi2ELi2ELi2EN4cute5tupleIJNS5_1CILi1EEES8_S8_EEENS6_IJNS7_ILi128EEESA_NS7_ILi64EEEEEENS_10bfloat16_tEfNS_4arch4Sm90ELb0ELb0ELb1ELb1ELb0ELb1ELb0ELb0ELi2ELi1ELi2ELi2ELb0EEENS1_21CollectiveEpilogueBwdISC_SD_SF_Li256ELb1ELb0ELi1EEENS1_19SingleTileSchedulerILb1ELb0ELb0ELi128EEEEEEEEEvNT_6ParamsE:
        /* <DEDUP_REMOVED lines=23> */
.L_x_465:
[----:B------:R-:W-:Y:S05]  /*0170*/  BSYNC B0 ;  /* 0x0000000000007941 */ /* 0x000fea0003800000 */
.L_x_464:
        /* <DEDUP_REMOVED lines=34> */
.L_x_466:
        /* <DEDUP_REMOVED lines=22> */
.L_x_467:
[----:B---3--:R-:W-:Y:S01]  /*0500*/  ISETP.NE.AND P0, PT, R2, RZ, PT ;  /* 0x000000ff0200720c */ /* 0x008fe20003f05270 */
[----:B------:R-:W-:Y:S01]  /*0510*/  IMAD.MOV.U32 R2, RZ, RZ, 0x1 ;  /* 0x00000001ff027424 */ /* 0x000fe200078e00ff */
[----:B------:R-:W-:Y:S01]  /*0520*/  NOP ;  /* 0x0000000000007918 */ /* 0x000fe20000000000 */
[----:B------:R-:W-:Y:S01]  /*0530*/  ULDC.64 UR38, c[0x0][0x208] ;  /* 0x0000820000267ab9 */ /* 0x000fe20000000a00 */
[----:B------:R-:W-:Y:S02]  /*0540*/  BSSY B6, `(.L_x_468) ;  /* 0x0000a6b000067945 */ /* 0x000fe40003800000 */
[----:B------:R-:W-:-:S05]  /*0550*/  SEL R2, R2, 0x2, !P0 ;  /* 0x0000000202027807 */ /* 0x000fca0004000000 */
[----:B------:R3:W-:Y:S01]  /*0560*/  STL [R1], R2 ;  /* 0x0000000201007387 */ /* 0x0007e20000100800 */
[----:B-12-4-:R-:W-:Y:S06]  /*0570*/  BAR.SYNC.DEFER_BLOCKING 0x0 ;  /* 0x0000000000007b1d */ /* 0x016fec0000010000 */
[----:B------:R-:W-:Y:S05]  /*0580*/  @!P0 BRA `(.L_x_469) ;  /* 0x0000007800208947 */ /* 0x000fea0003800000 */
.L_x_470:
[----:B------:R-:W-:-:S08]  /*0590*/  NOP ;  /* 0x0000000000007918 */ /* 0x000fd00000000000 */
[----:B------:R-:W1:Y:S02]  /*05a0*/  USETMAXREG.TRY_ALLOC.CTAPOOL UP0, 0xf0 ;  /* 0x000000f0000079c8 */ /* 0x000e640008000600 */
[----:B-1----:R-:W-:-:S13]  /*05b0*/  PLOP3.LUT P0, PT, PT, PT, UP0, 0x80, 0x0 ;  /* 0x000000000000781c */ /* 0x002fda0003f0f008 */
[----:B------:R-:W-:Y:S05]  /*05c0*/  @!P0 BRA `(.L_x_470) ;  /* 0xfffffffc00f08947 */ /* 0x000fea000383ffff */
[----:B------:R-:W-:Y:S01]  /*05d0*/  LOP3.LUT R0, R0, 0x3, RZ, 0xc0, !PT ;  /* 0x0000000300007812 */ /* 0x000fe200078ec0ff */
[----:B---3--:R-:W1:Y:S01]  /*05e0*/  S2R R2, SR_TID.X ;  /* 0x0000000000027919 */ /* 0x008e620000002100 */
[----:B------:R-:W-:Y:S01]  /*05f0*/  ULDC.64 UR4, c[0x0][0x8d8] ;  /* 0x0002360000047ab9 */ /* 0x000fe20000000a00 */
[----:B------:R-:W2:Y:S03]  /*0600*/  S2R R7, SR_CTAID.Z ;  /* 0x0000000000077919 */ /* 0x000ea60000002700 */
[----:B------:R-:W3:Y:S02]  /*0610*/  SHFL.IDX PT, R0, R0, RZ, 0x1f ;  /* 0x00001fff00007589 */ /* 0x000ee400000e0000 */
[----:B---3--:R-:W-:Y:S02]  /*0620*/  ISETP.NE.AND P0, PT, R0, RZ, PT ;  /* 0x000000ff0000720c */ /* 0x008fe40003f05270 */
[----:B-1----:R-:W-:-:S11]  /*0630*/  SHF.R.U32.HI R2, RZ, 0x7, R2 ;  /* 0x00000007ff027819 */ /* 0x002fd60000011602 */
[----:B------:R-:W-:-:S05]  /*0640*/  @!P0 VIADD R2, R2, 0x9 ;  /* 0x0000000902028836 */ /* 0x000fca0000000000 */
[----:B------:R1:W-:Y:S06]  /*0650*/  @!P0 BAR.ARV R2, 0xa0 ;  /* 0x000280020000851d */ /* 0x0003ec0000002000 */
[----:B------:R-:W-:-:S04]  /*0660*/  ISETP.NE.U32.AND P0, PT, RZ, UR4, PT ;  /* 0x00000004ff007c0c */ /* 0x000fc8000bf05070 */
[----:B------:R-:W-:-:S13]  /*0670*/  ISETP.NE.AND.EX P0, PT, RZ, UR5, PT, P0 ;  /* 0x00000005ff007c0c */ /* 0x000fda000bf05300 */
[----:B-12---:R-:W-:Y:S05]  /*0680*/  @!P0 BRA `(.L_x_471) ;  /* 0x0000000000108947 */ /* 0x006fea0003800000 */
[----:B------:R-:W1:Y:S02]  /*0690*/  LDC.64 R2, c[0x0][0x8d8] ;  /* 0x00023600ff027b82 */ /* 0x000e640000000a00 */
[----:B-1----:R-:W-:-:S05]  /*06a0*/  IMAD.WIDE R2, R7, 0x4, R2 ;  /* 0x0000000407027825 */ /* 0x002fca00078e0202 */
[----:B------:R1:W5:Y:S01]  /*06b0*/  LDG.E R0, desc[UR38][R2.64] ;  /* 0x0000002602007981 */ /* 0x000362000c1e1900 */
[----:B------:R-:W-:Y:S05]  /*06c0*/  BRA `(.L_x_472) ;  /* 0x00000000002c7947 */ /* 0x000fea0003800000 */
.L_x_471:
[----:B------:R-:W-:Y:S02]  /*06d0*/  ULDC.64 UR4, c[0x0][0x8d0] ;  /* 0x0002340000047ab9 */ /* 0x000fe40000000a00 */
[----:B------:R-:W-:-:S04]  /*06e0*/  ISETP.NE.U32.AND P0, PT, RZ, UR4, PT ;  /* 0x00000004ff007c0c */ /* 0x000fc8000bf05070 */
[----:B------:R-:W-:-:S13]  /*06f0*/  ISETP.NE.AND.EX P0, PT, RZ, UR5, PT, P0 ;  /* 0x00000005ff007c0c */ /* 0x000fda000bf05300 */
[----:B------:R-:W-:Y:S05]  /*0700*/  @!P0 BRA `(.L_x_473) ;  /* 0x0000000000188947 */ /* 0x000fea0003800000 */
[----:B------:R-:W1:Y:S02]  /*0710*/  LDC.64 R2, c[0x0][0x8d0] ;  /* 0x00023400ff027b82 */ /* 0x000e640000000a00 */
[----:B-1----:R-:W-:-:S05]  /*0720*/  IMAD.WIDE R2, R7, 0x4, R2 ;  /* 0x0000000407027825 */ /* 0x002fca00078e0202 */
[----:B------:R-:W2:Y:S04]  /*0730*/  LDG.E R0, desc[UR38][R2.64] ;  /* 0x0000002602007981 */ /* 0x000ea8000c1e1900 */
[----:B------:R-:W2:Y:S02]  /*0740*/  LDG.E R5, desc[UR38][R2.64+0x4] ;  /* 0x0000042602057981 */ /* 0x000ea4000c1e1900 */
[----:B--2---:R-:W-:Y:S01]  /*0750*/  IADD3 R0, -R0, R5, RZ ;  /* 0x0000000500007210 */ /* 0x004fe20007ffe1ff */
[----:B------:R-:W-:Y:S06]  /*0760*/  BRA `(.L_x_472) ;  /* 0x0000000000047947 */ /* 0x000fec0003800000 */
.L_x_473:
[----:B------:R-:W2:Y:S02]  /*0770*/  LDC R0, c[0x0][0x8bc] ;  /* 0x00022f00ff007b82 */ /* 0x000ea40000000800 */
.L_x_472:
[----:B------:R-:W3:Y:S02]  /*0780*/  S2R R19, SR_CTAID.X ;  /* 0x0000000000137919 */ /* 0x000ee40000002500 */
[----:B---3--:R-:W-:-:S05]  /*0790*/  IMAD.SHL.U32 R19, R19, 0x80, RZ ;  /* 0x0000008013137824 */ /* 0x008fca00078e00ff */
[----:B--2--5:R-:W-:-:S04]  /*07a0*/  ISETP.GE.AND P0, PT, R19, R0, PT ;  /* 0x000000001300720c */ /* 0x024fc80003f06270 */
[----:B------:R-:W-:-:S04]  /*07b0*/  SEL R4, R7, 0xffffffff, !P0 ;  /* 0xffffffff07047807 */ /* 0x000fc80004000000 */
[----:B------:R-:W-:Y:S01]  /*07c0*/  ISETP.GE.AND P0, PT, R4, RZ, PT ;  /* 0x000000ff0400720c */ /* 0x000fe20003f06270 */
[----:B------:R2:W-:-:S12]  /*07d0*/  STL [R1+0x20], R4 ;  /* 0x0000200401007387 */ /* 0x0005d80000100800 */
[----:B--2---:R-:W-:Y:S05]  /*07e0*/  @!P0 BRA `(.L_x_474) ;  /* 0x000000a400008947 */ /* 0x004fea0003800000 */
[----:B-1----:R-:W1:Y:S01]  /*07f0*/  S2R R2, SR_TID.X ;  /* 0x0000000000027919 */ /* 0x002e620000002100 */
[----:B------:R-:W-:Y:S02]  /*0800*/  ULDC.64 UR4, c[0x0][0x780] ;  /* 0x0001e00000047ab9 */ /* 0x000fe40000000a00 */
[----:B------:R-:W-:Y:S01]  /*0810*/  ISETP.NE.U32.AND P0, PT, RZ, UR4, PT ;  /* 0x00000004ff007c0c */ /* 0x000fe2000bf05070 */
[----:B------:R-:W-:Y:S02]  /*0820*/  ULDC UR4, c[0x0][0x290] ;  /* 0x0000a40000047ab9 */ /* 0x000fe40000000800 */
[----:B------:R-:W-:Y:S01]  /*0830*/  IMAD.U32 R22, RZ, RZ, UR4 ;  /* 0x00000004ff167e24 */ /* 0x000fe2000f8e00ff */
[----:B------:R-:W-:Y:S01]  /*0840*/  ISETP.NE.AND.EX P0, PT, RZ, UR5, PT, P0 ;  /* 0x00000005ff007c0c */ /* 0x000fe2000bf05300 */
[----:B-1----:R-:W-:-:S12]  /*0850*/  VIADD R18, R2, 0xffffff80 ;  /* 0xffffff8002127836 */ /* 0x002fd80000000000 */
[----:B------:R-:W-:Y:S05]  /*0860*/  @!P0 BRA `(.L_x_475) ;  /* 0x0000000000108947 */ /* 0x000fea0003800000 */
[----:B------:R-:W1:Y:S02]  /*0870*/  LDC.64 R2, c[0x0][0x780] ;  /* 0x0001e000ff027b82 */ /* 0x000e640000000a00 */
[----:B-1----:R-:W-:-:S05]  /*0880*/  IMAD.WIDE R2, R4, 0x4, R2 ;  /* 0x0000000404027825 */ /* 0x002fca00078e0202 */
[----:B------:R1:W5:Y:S01]  /*0890*/  LDG.E R23, desc[UR38][R2.64] ;  /* 0x0000002602177981 */ /* 0x000362000c1e1900 */
[----:B------:R-:W-:Y:S05]  /*08a0*/  BRA `(.L_x_476) ;  /* 0x0000000000287947 */ /* 0x000fea0003800000 */
.L_x_475:
[----:B------:R-:W-:Y:S01]  /*08b0*/  ULDC.64 UR4, c[0x0][0x770] ;  /* 0x0001dc0000047ab9 */ /* 0x000fe20000000a00 */
[----:B------:R-:W2:Y:S01]  /*08c0*/  LDC R23, c[0x0][0x280] ;  /* 0x0000a000ff177b82 */ /* 0x000ea20000000800 */
[----:B------:R-:W-:-:S04]  /*08d0*/  ISETP.NE.U32.AND P0, PT, RZ, UR4, PT ;  /* 0x00000004ff007c0c */ /* 0x000fc8000bf05070 */
[----:B------:R-:W-:-:S13]  /*08e0*/  ISETP.NE.AND.EX P0, PT, RZ, UR5, PT, P0 ;  /* 0x00000005ff007c0c */ /* 0x000fda000bf05300 */
[----:B------:R-:W-:Y:S05]  /*08f0*/  @!P0 BRA `(.L_x_476) ;  /* 0x0000000000148947 */ /* 0x000fea0003800000 */
[----:B------:R-:W1:Y:S02]  /*0900*/  LDC.64 R2, c[0x0][0x770] ;  /* 0x0001dc00ff027b82 */ /* 0x000e640000000a00 */
[----:B-1----:R-:W-:-:S05]  /*0910*/  IMAD.WIDE R2, R4, 0x4, R2 ;  /* 0x0000000404027825 */ /* 0x002fca00078e0202 */
[----:B--2---:R-:W2:Y:S04]  /*0920*/  LDG.E R23, desc[UR38][R2.64] ;  /* 0x0000002602177981 */ /* 0x004ea8000c1e1900 */
[----:B------:R-:W2:Y:S02]  /*0930*/  LDG.E R0, desc[UR38][R2.64+0x4] ;  /* 0x0000042602007981 */ /* 0x000ea4000c1e1900 */
[----:B--2---:R-:W-:-:S07]  /*0940*/  IADD3 R23, -R23, R0, RZ ;  /* 0x0000000017177210 */ /* 0x004fce0007ffe1ff */
.L_x_476:
[----:B------:R-:W-:Y:S02]  /*0950*/  ULDC.64 UR4, c[0x0][0x788] ;  /* 0x0001e20000047ab9 */ /* 0x000fe40000000a00 */
[----:B------:R-:W-:-:S04]  /*0960*/  ISETP.NE.U32.AND P0, PT, RZ, UR4, PT ;  /* 0x00000004ff007c0c */ /* 0x000fc8000bf05070 */
[----:B------:R-:W-:-:S13]  /*0970*/  ISETP.NE.AND.EX P0, PT, RZ, UR5, PT, P0 ;  /* 0x00000005ff007c0c */ /* 0x000fda000bf05300 */
[----:B------:R-:W-:Y:S05]  /*0980*/  @!P0 BRA `(.L_x_477) ;  /* 0x0000000000108947 */ /* 0x000fea0003800000 */
[----:B-1----:R-:W1:Y:S02]  /*0990*/  LDC.64 R2, c[0x0][0x788] ;  /* 0x0001e200ff027b82 */ /* 0x002e640000000a00 */
[----:B-1----:R-:W-:-:S05]  /*09a0*/  IMAD.WIDE R2, R4, 0x4, R2 ;  /* 0x0000000404027825 */ /* 0x002fca00078e0202 */
[----:B------:R1:W5:Y:S01]  /*09b0*/  LDG.E R22, desc[UR38][R2.64] ;  /* 0x0000002602167981 */ /* 0x000362000c1e1900 */
[----:B------:R-:W-:Y:S05]  /*09c0*/  BRA `(.L_x_478) ;  /* 0x0000000000247947 */ /* 0x000fea0003800000 */
.L_x_477:
[----:B------:R-:W-:Y:S02]  /*09d0*/  ULDC.64 UR4, c[0x0][0x778] ;  /* 0x0001de0000047ab9 */ /* 0x000fe40000000a00 */
[----:B------:R-:W-:-:S04]  /*09e0*/  ISETP.NE.U32.AND P0, PT, RZ, UR4, PT ;  /* 0x00000004ff007c0c */ /* 0x000fc8000bf05070 */
[----:B------:R-:W-:-:S13]  /*09f0*/  ISETP.NE.AND.EX P0, PT, RZ, UR5, PT, P0 ;  /* 0x00000005ff007c0c */ /* 0x000fda000bf05300 */
[----:B------:R-:W-:Y:S05]  /*0a00*/  @!P0 BRA `(.L_x_478) ;  /* 0x0000000000148947 */ /* 0x000fea0003800000 */
[----:B-1----:R-:W1:Y:S02]  /*0a10*/  LDC.64 R2, c[0x0][0x778] ;  /* 0x0001de00ff027b82 */ /* 0x002e640000000a00 */
[----:B-1----:R-:W-:-:S05]  /*0a20*/  IMAD.WIDE R2, R4, 0x4, R2 ;  /* 0x0000000404027825 */ /* 0x002fca00078e0202 */
[----:B------:R-:W3:Y:S04]  /*0a30*/  LDG.E R22, desc[UR38][R2.64] ;  /* 0x0000002602167981 */ /* 0x000ee8000c1e1900 */
[----:B------:R-:W3:Y:S02]  /*0a40*/  LDG.E R5, desc[UR38][R2.64+0x4] ;  /* 0x0000042602057981 */ /* 0x000ee4000c1e1900 */
[----:B---3--:R-:W-:-:S07]  /*0a50*/  IMAD.IADD R22, R5, 0x1, -R22 ;  /* 0x0000000105167824 */ /* 0x008fce00078e0a16 */
.L_x_478:
[----:B--2--5:R-:W-:Y:S02]  /*0a60*/  ISETP.GE.AND P1, PT, R23, 0x1, PT ;  /* 0x000000011700780c */ /* 0x024fe40003f26270 */
[----:B------:R-:W-:Y:S02]  /*0a70*/  CS2R R182, SRZ ;  /* 0x0000000000b67805 */ /* 0x000fe4000001ff00 */
[----:B------:R-:W-:Y:S02]  /*0a80*/  PLOP3.LUT P0, PT, PT, PT, PT, 0x80, 0x0 ;  /* 0x000000000000781c */ /* 0x000fe40003f0f070 */
        /* <DEDUP_REMOVED lines=30> */
[----:B------:R-:W-:Y:S01]  /*0c70*/  CS2R R184, SRZ ;  /* 0x0000000000b87805 */ /* 0x000fe2000001ff00 */
[----:B------:R-:W-:Y:S06]  /*0c80*/  @!P1 BRA `(.L_x_479) ;  /* 0x0000005000a89947 */ /* 0x000fec0003800000 */
[----:B------:R-:W-:Y:S01]  /*0c90*/  MOV R0, RZ ;  /* 0x000000ff00007202 */ /* 0x000fe20000000f00 */
[----:B------:R-:W-:Y:S01]  /*0ca0*/  ULDC UR36, c[0x0][0x75c] ;  /* 0x0001d70000247ab9 */ /* 0x000fe20000000800 */
[----:B------:R-:W-:Y:S02]  /*0cb0*/  ULDC UR37, c[0x0][0x744] ;  /* 0x0001d10000257ab9 */ /* 0x000fe40000000800 */
[----:B------:R-:W-:-:S13]  /*0cc0*/  LOP3.LUT P0, RZ, R0, 0x3ff, RZ, 0xc0, !PT ;  /* 0x000003ff00ff7812 */ /* 0x000fda000780c0ff */
[----:B------:R-:W-:Y:S05]  /*0cd0*/  @!P0 BRA `(.L_x_480) ;  /* 0x00000000007c8947 */ /* 0x000fea0003800000 */
[----:B-1----:R-:W-:Y:S01]  /*0ce0*/  MOV R2, 0x0 ;  /* 0x0000000000027802 */ /* 0x002fe20000000f00 */
[----:B------:R-:W-:Y:S01]  /*0cf0*/  ULDC.64 UR4, c[0x4][0x90] ;  /* 0x0100240000047ab9 */ /* 0x000fe20000000a00 */
[----:B------:R-:W-:Y:S01]  /*0d00*/  ULDC.64 UR6, c[0x4][0x8] ;  /* 0x0100020000067ab9 */ /* 0x000fe20000000a00 */
[----:B------:R-:W-:Y:S01]  /*0d10*/  IMAD.U32 R4, RZ, RZ, UR4 ;  /* 0x00000004ff047e24 */ /* 0x000fe2000f8e00ff */
        /* <DEDUP_REMOVED lines=12> */
.L_x_481:
        /* <DEDUP_REMOVED lines=8> */
[----:B------:R-:W-:Y:S02]  /*0e60*/  IMAD.U32 R7, RZ, RZ, UR7 ;  /* 0x00000007ff077e24 */ /* 0x000fe4000f8e00ff */
[----:B------:R-:W-:-:S02]  /*0e70*/  IMAD.U32 R10, RZ, RZ, UR4 ;  /* 0x00000004ff0a7e24 */ /* 0x000fc4000f8e00ff */
[----:B------:R-:W-:Y:S02]  /*0e80*/  IMAD.MOV.U32 R8, RZ, RZ, 0x70 ;  /* 0x00000070ff087424 */ /* 0x000fe400078e00ff */
[----:B------:R-:W-:Y:S02]  /*0e90*/  IMAD.MOV.U32 R12, RZ, RZ, 0x1 ;  /* 0x00000001ff0c7424 */ /* 0x000fe400078e00ff */
[----:B------:R-:W-:-:S07]  /*0ea0*/  IMAD.MOV.U32 R13, RZ, RZ, RZ ;  /* 0x000000ffff0d7224 */ /* 0x000fce00078e00ff */
[----:B------:R-:W-:-:S07]  /*0eb0*/  LEPC R20, `(.L_x_480) ;  /* 0x000000001014794e */ /* 0x000fce0000000000 */
[----:B-1----:R-:W-:Y:S05]  /*0ec0*/  CALL.ABS.NOINC R2 ;  /* 0x0000000002007343 */ /* 0x002fea0003c00000 */
.L_x_480:
[----:B-1----:R-:W1:Y:S01]  /*0ed0*/  S2R R3, SR_CgaCtaId ;  /* 0x0000000000037919 */ /* 0x002e620000008800 */
[----:B------:R-:W-:-:S04]  /*0ee0*/  MOV R2, 0x400 ;  /* 0x0000040000027802 */ /* 0x000fc80000000f00 */
[----:B-1----:R-:W-:-:S04]  /*0ef0*/  LEA R2, R3, R2, 0x18 ;  /* 0x0000000203027211 */ /* 0x002fc800078ec0ff */
[----:B------:R-:W-:-:S04]  /*0f00*/  IADD3 R0, R2, 0x20c00, RZ ;  /* 0x00020c0002007810 */ /* 0x000fc80007ffe0ff */
[----:B------:R-:W-:-:S13]  /*0f10*/  LOP3.LUT P0, RZ, R0, 0x3ff, RZ, 0xc0, !PT ;  /* 0x000003ff00ff7812 */ /* 0x000fda000780c0ff */
[----:B------:R-:W-:Y:S05]  /*0f20*/  @!P0 BRA `(.L_x_482) ;  /* 0x00000000007c8947 */ /* 0x000fea0003800000 */
[----:B------:R-:W-:Y:S01]  /*0f30*/  MOV R16, 0x0 ;  /* 0x0000000000107802 */ /* 0x000fe20000000f00 */
        /* <DEDUP_REMOVED lines=15> */
.L_x_483:
[----:B------:R-:W1:Y:S01]  /*1030*/  LDC.64 R16, c[0x4][R16] ;  /* 0x0100000010107b82 */ /* 0x000e620000000a00 */
[----:B------:R-:W-:Y:S01]  /*1040*/  ULDC.64 UR4, c[0x4][0x90] ;  /* 0x0100240000047ab9 */ /* 0x000fe20000000a00 */
[----:B------:R-:W-:Y:S01]  /*1050*/  ULDC.64 UR6, c[0x4][0x10] ;  /* 0x0100040000067ab9 */ /* 0x000fe20000000a00 */
[----:B------:R-:W-:Y:S01]  /*1060*/  IMAD.U32 R4, RZ, RZ, UR4 ;  /* 0x00000004ff047e24 */ /* 0x000fe2000f8e00ff */
[----:B------:R-:W-:Y:S01]  /*1070*/  MOV R8, 0x70 ;  /* 0x0000007000087802 */ /* 0x000fe20000000f00 */
[----:B------:R-:W-:Y:S01]  /*1080*/  IMAD.U32 R5, RZ, RZ, UR5 ;  /* 0x00000005ff057e24 */ /* 0x000fe2000f8e00ff */
[----:B------:R-:W-:Y:S01]  /*1090*/  ULDC.64 UR4, c[0x4][0x98] ;  /* 0x0100260000047ab9 */ /* 0x000fe20000000a00 */
[----:B------:R-:W-:Y:S01]  /*10a0*/  IMAD.U32 R10, RZ, RZ, UR6 ;  /* 0x00000006ff0a7e24 */ /* 0x000fe2000f8e00ff */
[----:B------:R-:W-:Y:S01]  /*10b0*/  MOV R6, UR4 ;  /* 0x0000000400067c02 */ /* 0x000fe20008000f00 */
[----:B------:R-:W-:Y:S02]  /*10c0*/  IMAD.U32 R7, RZ, RZ, UR5 ;  /* 0x00000005ff077e24 */ /* 0x000fe4000f8e00ff */
[----:B------:R-:W-:-:S02]  /*10d0*/  IMAD.U32 R11, RZ, RZ, UR7 ;  /* 0x00000007ff0b7e24 */ /* 0x000fc4000f8e00ff */
[----:B------:R-:W-:Y:S02]  /*10e0*/  IMAD.MOV.U32 R12, RZ, RZ, 0x1 ;  /* 0x00000001ff0c7424 */ /* 0x000fe400078e00ff */
[----:B------:R-:W-:-:S07]  /*10f0*/  IMAD.MOV.U32 R13, RZ, RZ, RZ ;  /* 0x000000ffff0d7224 */ /* 0x000fce00078e00ff */
[----:B------:R-:W-:-:S07]  /*1100*/  LEPC R20, `(.L_x_482) ;  /* 0x000000001014794e */ /* 0x000fce0000000000 */
[----:B-1----:R-:W-:Y:S05]  /*1110*/  CALL.ABS.NOINC R16 ;  /* 0x0000000010007343 */ /* 0x002fea0003c00000 */
.L_x_482:
[----:B------:R-:W-:Y:S01]  /*1120*/  SHF.R.S32.HI R3, RZ, 0x1f, R18 ;  /* 0x0000001fff037819 */ /* 0x000fe20000011412 */
[----:B------:R-:W-:-:S03]  /*1130*/  UMOV UR4, 0xffffffff ;  /* 0xffffffff00047882 */ /* 0x000fc60000000000 */
[----:B------:R-:W-:-:S04]  /*1140*/  LEA.HI R0, R3, R18, RZ, 0x7 ;  /* 0x0000001203007211 */ /* 0x000fc800078f38ff */
[----:B------:R-:W-:Y:S01]  /*1150*/  SHF.R.S32.HI R13, RZ, 0x7, R0 ;  /* 0x00000007ff0d7819 */ /* 0x000fe20000011400 */
[----:B------:R-:W-:Y:S06]  /*1160*/  BRA.DIV UR4, `(.L_x_484) ;  /* 0x0000009a04a87947 */ /* 0x000fec000b800000 */
[----:B------:R1:W2:Y:S02]  /*1170*/  SHFL.IDX PT, R14, R13, RZ, 0x1f ;  /* 0x00001fff0d0e7589 */ /* 0x0002a400000e0000 */
.L_x_587:
[----:B------:R-:W-:Y:S01]  /*1180*/  SHF.L.U32 R9, RZ, 0x1f, RZ ;  /* 0x0000001fff097819 */ /* 0x000fe200000006ff */
[----:B------:R-:W-:Y:S01]  /*1190*/  VIADD R23, R23, 0x7f ;  /* 0x0000007f17177836 */ /* 0x000fe20000000000 */
[----:B--2---:R-:W-:Y:S01]  /*11a0*/  LEA.HI R4, R14, R14, RZ, 0x1 ;  /* 0x0000000e0e047211 */ /* 0x004fe200078f08ff */
[----:B------:R-:W-:Y:S01]  /*11b0*/  IMAD.IADD R22, R22, 0x1, -R19 ;  /* 0x0000000116167824 */ /* 0x000fe200078e0a13 */
[----:B------:R-:W2:Y:S01]  /*11c0*/  SYNCS.PHASECHK.TRANS64.TRYWAIT P0, [R2+URZ+0x30c00], R9 ;  /* 0x030c0009020075a7 */ /* 0x000ea2000800017f */
[CC--:B------:R-:W-:Y:S02]  /*11d0*/  LEA.HI R6, R3.reuse, R18.reuse, RZ, 0x3 ;  /* 0x0000001203067211 */ /* 0x0c0fe400078f18ff */
[----:B------:R-:W-:Y:S02]  /*11e0*/  LOP3.LUT R5, R4, 0xffffe, RZ, 0xc0, !PT ;  /* 0x000ffffe04057812 */ /* 0x000fe400078ec0ff */
[----:B------:R-:W-:Y:S02]  /*11f0*/  LEA.HI R4, R3, R18, RZ, 0x5 ;  /* 0x0000001203047211 */ /* 0x000fe400078f28ff */
[----:B------:R-:W-:-:S02]  /*1200*/  IADD3 R12, R14, -R5, RZ ;  /* 0x800000050e0c7210 */ /* 0x000fc40007ffe0ff */
[----:B------:R-:W-:Y:S02]  /*1210*/  LOP3.LUT R5, R0, 0xffffff80, RZ, 0xc0, !PT ;  /* 0xffffff8000057812 */ /* 0x000fe400078ec0ff */
[CC--:B------:R-:W-:Y:S02]  /*1220*/  LEA.HI R0, R3.reuse, R18.reuse, RZ, 0x2 ;  /* 0x0000001203007211 */ /* 0x0c0fe400078f10ff */
[----:B------:R-:W-:Y:S02]  /*1230*/  LOP3.LUT R7, R4, 0xffffffe0, RZ, 0xc0, !PT ;  /* 0xffffffe004077812 */ /* 0x000fe400078ec0ff */
[----:B------:R-:W-:Y:S01]  /*1240*/  LOP3.LUT R11, R0, 0xfffffffc, RZ, 0xc0, !PT ;  /* 0xfffffffc000b7812 */ /* 0x000fe200078ec0ff */
[C---:B------:R-:W-:Y:S01]  /*1250*/  IMAD.IADD R0, R18.reuse, 0x1, -R5 ;  /* 0x0000000112007824 */ /* 0x040fe200078e0a05 */
[----:B------:R-:W-:Y:S01]  /*1260*/  LEA.HI R8, R3, R18, RZ, 0x4 ;  /* 0x0000001203087211 */ /* 0x000fe200078f20ff */
[C---:B------:R-:W-:Y:S01]  /*1270*/  IMAD.IADD R7, R18.reuse, 0x1, -R7 ;  /* 0x0000000112077824 */ /* 0x040fe200078e0a07 */
[C---:B------:R-:W-:Y:S01]  /*1280*/  IADD3 R11, R18.reuse, -R11, RZ ;  /* 0x8000000b120b7210 */ /* 0x040fe20007ffe0ff */
[----:B------:R-:W-:Y:S01]  /*1290*/  IMAD.SHL.U32 R18, R18, 0x40, RZ ;  /* 0x0000004012127824 */ /* 0x000fe200078e00ff */
[----:B------:R-:W-:-:S02]  /*12a0*/  SHF.R.S32.HI R3, RZ, 0x5, R4 ;  /* 0x00000005ff037819 */ /* 0x000fc40000011404 */
[----:B------:R-:W-:Y:S02]  /*12b0*/  SHF.R.S32.HI R4, RZ, 0x1f, R23 ;  /* 0x0000001fff047819 */ /* 0x000fe40000011417 */
[----:B------:R-:W-:Y:S01]  /*12c0*/  SHF.R.S32.HI R15, RZ, 0x4, R8 ;  /* 0x00000004ff0f7819 */ /* 0x000fe20000011408 */
[----:B------:R-:W-:Y:S01]  /*12d0*/  IMAD.SHL.U32 R5, R3, 0x10, RZ ;  /* 0x0000001003057824 */ /* 0x000fe200078e00ff */
[----:B------:R-:W-:Y:S02]  /*12e0*/  LOP3.LUT R18, R18, 0x1c0, RZ, 0xc0, !PT ;  /* 0x000001c012127812 */ /* 0x000fe400078ec0ff */
[----:B------:R-:W-:Y:S02]  /*12f0*/  LEA.HI R23, R4, R23, RZ, 0x7 ;  /* 0x0000001704177211 */ /* 0x000fe400078f38ff */
[----:B------:R-:W-:Y:S02]  /*1300*/  LEA.HI R8, R8, R15, RZ, 0x1 ;  /* 0x0000000f08087211 */ /* 0x000fe400078f08ff */
[----:B------:R-:W-:-:S02]  /*1310*/  SHF.R.S32.HI R3, RZ, 0x1f, R0 ;  /* 0x0000001fff037819 */ /* 0x000fc40000011400 */
[----:B------:R-:W-:Y:S01]  /*1320*/  LOP3.LUT R5, R18, 0x30, R5, 0xf8, !PT ;  /* 0x0000003012057812 */ /* 0x000fe200078ef805 */
[----:B--2---:R-:W-:Y:S06]  /*1330*/  @P0 BRA `(.L_x_485) ;  /* 0x0000000000080947 */ /* 0x004fec0003800000 */
[----:B------:R-:W2:Y:S02]  /*1340*/  SYNCS.PHASECHK.TRANS64.TRYWAIT P0, [R2+URZ+0x30c00], R9 ;  /* 0x030c0009020075a7 */ /* 0x000ea4000800017f */
[----:B--2---:R-:W-:Y:S05]  /*1350*/  @!P0 BRA `(.L_x_486) ;  /* 0x0000009800488947 */ /* 0x004fea0003800000 */
.L_x_485:
[----:B------:R-:W3:Y:S01]  /*1360*/  LDL.LU R21, [R1] ;  /* 0x0000000001157983 */ /* 0x000ee20000300800 */
[----:B------:R-:W-:Y:S01]  /*1370*/  LOP3.LUT R8, R8, 0x7ffffe, RZ, 0xc0, !PT ;  /* 0x007ffffe08087812 */ /* 0x000fe200078ec0ff */
[----:B------:R-:W-:Y:S01]  /*1380*/  IMAD R20, R13, 0x400, R0 ;  /* 0x000004000d147824 */ /* 0x000fe200078e0200 */
[----:B--2---:R-:W-:Y:S02]  /*1390*/  LOP3.LUT R9, R5, 0x8, R6, 0xf8, !PT ;  /* 0x0000000805097812 */ /* 0x004fe400078ef806 */
[----:B------:R-:W-:Y:S01]  /*13a0*/  SHF.R.S32.HI R4, RZ, 0x1f, R7 ;  /* 0x0000001fff047819 */ /* 0x000fe20000011407 */
[----:B------:R-:W-:Y:S01]  /*13b0*/  IMAD.IADD R16, R15, 0x1, -R8 ;  /* 0x000000010f107824 */ /* 0x000fe200078e0a08 */
[----:B------:R-:W-:Y:S02]  /*13c0*/  SHF.R.U32.HI R18, RZ, 0x3, R18 ;  /* 0x00000003ff127819 */ /* 0x000fe40000011612 */
[CC--:B------:R-:W-:Y:S02]  /*13d0*/  LEA.HI R5, R3.reuse, R0.reuse, RZ, 0x5 ;  /* 0x0000000003057211 */ /* 0x0c0fe400078f28ff */
[----:B------:R-:W-:-:S02]  /*13e0*/  LEA.HI R3, R3, R0, RZ, 0x2 ;  /* 0x0000000003037211 */ /* 0x000fc400078f10ff */
[CC--:B------:R-:W-:Y:S02]  /*13f0*/  LEA.HI R6, R4.reuse, R7.reuse, RZ, 0x3 ;  /* 0x0000000704067211 */ /* 0x0c0fe400078f18ff */
[----:B------:R-:W-:Y:S02]  /*1400*/  LOP3.LUT R18, R9, R18, RZ, 0x3c, !PT ;  /* 0x0000001209127212 */ /* 0x000fe400078e3cff */
[----:B------:R-:W-:Y:S02]  /*1410*/  LEA.HI R4, R4, R7, RZ, 0x2 ;  /* 0x0000000704047211 */ /* 0x000fe400078f10ff */
[----:B------:R-:W-:Y:S02]  /*1420*/  LEA.HI R9, R13, R13, RZ, 0x1 ;  /* 0x0000000d0d097211 */ /* 0x000fe400078f08ff */
[----:B------:R-:W-:Y:S02]  /*1430*/  SHF.R.S32.HI R5, RZ, 0x5, R5 ;  /* 0x00000005ff057819 */ /* 0x000fe40000011405 */
[----:B------:R-:W-:-:S02]  /*1440*/  SHF.R.S32.HI R7, RZ, 0x2, R3 ;  /* 0x00000002ff077819 */ /* 0x000fc40000011403 */
[----:B------:R-:W-:Y:S01]  /*1450*/  SHF.R.S32.HI R8, RZ, 0x1f, R3 ;  /* 0x0000001fff087819 */ /* 0x000fe20000011403 */
[----:B------:R-:W-:Y:S01]  /*1460*/  IMAD R22, R5, -0x10, R22 ;  /* 0xfffffff005167824 */ /* 0x000fe200078e0216 */
[----:B------:R-:W-:Y:S02]  /*1470*/  LOP3.LUT R14, R9, 0xfffffffe, RZ, 0xc0, !PT ;  /* 0xfffffffe090e7812 */ /* 0x000fe400078ec0ff */
[----:B------:R-:W-:Y:S02]  /*1480*/  LEA.HI R8, R8, R7, RZ, 0x3 ;  /* 0x0000000708087211 */ /* 0x000fe400078f18ff */
[----:B------:R-:W-:Y:S01]  /*1490*/  LOP3.LUT R5, R3, 0x7ffffffc, RZ, 0xc0, !PT ;  /* 0x7ffffffc03057812 */ /* 0x000fe200078ec0ff */
[C---:B------:R-:W-:Y:S01]  /*14a0*/  IMAD.IADD R9, R13.reuse, 0x1, -R14 ;  /* 0x000000010d097824 */ /* 0x040fe200078e0a0e */
[----:B------:R-:W-:Y:S01]  /*14b0*/  LOP3.LUT R8, R8, 0xfffffff8, RZ, 0xc0, !PT ;  /* 0xfffffff808087812 */ /* 0x000fe200078ec0ff */
[----:B-1----:R-:W-:Y:S01]  /*14c0*/  IMAD R13, R13, 0x10, R16 ;  /* 0x000000100d0d7824 */ /* 0x002fe200078e0210 */
[----:B------:R-:W-:-:S02]  /*14d0*/  IADD3 R10, R0, -R5, RZ ;  /* 0x80000005000a7210 */ /* 0x000fc40007ffe0ff */
[--C-:B------:R-:W-:Y:S02]  /*14e0*/  SHF.R.S32.HI R0, RZ, 0x3, R6.reuse ;  /* 0x00000003ff007819 */ /* 0x100fe40000011406 */
[----:B------:R-:W-:Y:S02]  /*14f0*/  SHF.R.S32.HI R5, RZ, 0x1f, R6 ;  /* 0x0000001fff057819 */ /* 0x000fe40000011406 */
[----:B------:R-:W-:Y:S02]  /*1500*/  SHF.R.S32.HI R3, RZ, 0x2, R4 ;  /* 0x00000002ff037819 */ /* 0x000fe40000011404 */
[----:B------:R-:W-:Y:S01]  /*1510*/  IADD3 R8, R22, R8, -R7 ;  /* 0x0000000816087210 */ /* 0x000fe20007ffe807 */
[----:B------:R-:W-:Y:S01]  /*1520*/  IMAD.U32 R7, R13, 0x200, R18 ;  /* 0x000002000d077824 */ /* 0x000fe200078e0012 */
[----:B------:R-:W-:Y:S02]  /*1530*/  LEA.HI R5, R5, R0, RZ, 0x4 ;  /* 0x0000000005057211 */ /* 0x000fe400078f20ff */
[----:B------:R-:W-:-:S02]  /*1540*/  IADD3 R6, R3, 0x8, RZ ;  /* 0x0000000803067810 */ /* 0x000fc40007ffe0ff */
[----:B------:R-:W-:Y:S01]  /*1550*/  LEA.HI R4, R4, R3, RZ, 0x1 ;  /* 0x0000000304047211 */ /* 0x000fe200078f08ff */
[----:B------:R1:W-:Y:S01]  /*1560*/  STL [R1+0xc], R7 ;  /* 0x00000c0701007387 */ /* 0x0003e20000100800 */
[----:B------:R-:W-:Y:S01]  /*1570*/  LOP3.LUT R5, R5, 0x1ffffff0, RZ, 0xc0, !PT ;  /* 0x1ffffff005057812 */ /* 0x000fe200078ec0ff */
[----:B------:R-:W-:Y:S01]  /*1580*/  IMAD R9, R9, -0x40, R8 ;  /* 0xffffffc009097824 */ /* 0x000fe200078e0208 */
[----:B------:R-:W-:Y:S01]  /*1590*/  LOP3.LUT R4, R4, 0xfffffffe, RZ, 0xc0, !PT ;  /* 0xfffffffe04047812 */ /* 0x000fe200078ec0ff */
[C---:B------:R-:W-:Y:S01]  /*15a0*/  VIADD R8, R3.reuse, 0x10 ;  /* 0x0000001003087836 */ /* 0x040fe20000000000 */
[C---:B------:R-:W-:Y:S02]  /*15b0*/  IADD3 R14, R3.reuse, 0x18, RZ ;  /* 0x00000018030e7810 */ /* 0x040fe40007ffe0ff */
[----:B-1----:R-:W-:Y:S01]  /*15c0*/  LEA.HI R7, R6, R6, RZ, 0x1 ;  /* 0x0000000606077211 */ /* 0x002fe200078f08ff */
[----:B------:R-:W-:Y:S02]  /*15d0*/  IMAD.IADD R5, R0, 0x1, -R5 ;  /* 0x0000000100057824 */ /* 0x000fe400078e0a05 */
[----:B------:R-:W-:Y:S01]  /*15e0*/  IMAD.IADD R4, R3, 0x1, -R4 ;  /* 0x0000000103047824 */ /* 0x000fe200078e0a04 */
[----:B------:R-:W-:-:S02]  /*15f0*/  LOP3.LUT R13, R7, 0xfffffffe, RZ, 0xc0, !PT ;  /* 0xfffffffe070d7812 */ /* 0x000fc400078ec0ff */
[----:B------:R-:W-:Y:S02]  /*1600*/  LEA.HI R3, R8, R8, RZ, 0x1 ;  /* 0x0000000808037211 */ /* 0x000fe400078f08ff */
[--C-:B------:R-:W-:Y:S02]  /*1610*/  SHF.R.S32.HI R0, RZ, 0x1, R7.reuse ;  /* 0x00000001ff007819 */ /* 0x100fe40000011407 */
[----:B------:R-:W-:Y:S01]  /*1620*/  SHF.R.S32.HI R7, RZ, 0x1f, R7 ;  /* 0x0000001fff077819 */ /* 0x000fe20000011407 */
[----:B------:R-:W-:Y:S01]  /*1630*/  IMAD.IADD R13, R6, 0x1, -R13 ;  /* 0x00000001060d7824 */ /* 0x000fe200078e0a0d */
[----:B------:R-:W-:Y:S02]  /*1640*/  LOP3.LUT R15, R3, 0xfffffffe, RZ, 0xc0, !PT ;  /* 0xfffffffe030f7812 */ /* 0x000fe400078ec0ff */
[----:B------:R-:W-:Y:S02]  /*1650*/  SHF.R.S32.HI R6, RZ, 0x1, R3 ;  /* 0x00000001ff067819 */ /* 0x000fe40000011403 */
[----:B------:R-:W-:-:S02]  /*1660*/  LEA.HI R16, R14, R14, RZ, 0x1 ;  /* 0x0000000e0e107211 */ /* 0x000fc400078f08ff */
[----:B------:R-:W-:Y:S02]  /*1670*/  SHF.R.S32.HI R3, RZ, 0x1f, R3 ;  /* 0x0000001fff037819 */ /* 0x000fe40000011403 */
[----:B------:R-:W-:Y:S02]  /*1680*/  LEA.HI R7, R7, R0, RZ, 0x4 ;  /* 0x0000000007077211 */ /* 0x000fe400078f20ff */
[--C-:B------:R-:W-:Y:S02]  /*1690*/  SHF.R.S32.HI R17, RZ, 0x1, R16.reuse ;  /* 0x00000001ff117819 */ /* 0x100fe40000011410 */
[----:B------:R-:W-:Y:S02]  /*16a0*/  SHF.R.S32.HI R18, RZ, 0x1f, R16 ;  /* 0x0000001fff127819 */ /* 0x000fe40000011410 */
[----:B------:R-:W-:Y:S02]  /*16b0*/  LEA.HI R3, R3, R6, RZ, 0x4 ;  /* 0x0000000603037211 */ /* 0x000fe400078f20ff */
[----:B------:R-:W-:-:S02]  /*16c0*/  LOP3.LUT R7, R7, 0x1ffffff0, RZ, 0xc0, !PT ;  /* 0x1ffffff007077812 */ /* 0x000fc400078ec0ff */
[----:B------:R-:W-:Y:S02]  /*16d0*/  LEA.HI R18, R18, R17, RZ, 0x4 ;  /* 0x0000001112127211 */ /* 0x000fe400078f20ff */
[----:B------:R-:W-:Y:S01]  /*16e0*/  LOP3.LUT R3, R3, 0x1ffffff0, RZ, 0xc0, !PT ;  /* 0x1ffffff003037812 */ /* 0x000fe200078ec0ff */
[----:B------:R-:W-:Y:S01]  /*16f0*/  IMAD.IADD R0, R0, 0x1, -R7 ;  /* 0x0000000100007824 */ /* 0x000fe200078e0a07 */
[----:B------:R-:W-:Y:S02]  /*1700*/  LOP3.LUT R19, R16, 0xfffffffe, RZ, 0xc0, !PT ;  /* 0xfffffffe10137812 */ /* 0x000fe400078ec0ff */
[----:B------:R-:W-:Y:S01]  /*1710*/  LOP3.LUT R18, R18, 0x1ffffff0, RZ, 0xc0, !PT ;  /* 0x1ffffff012127812 */ /* 0x000fe200078ec0ff */
[----:B------:R-:W-:Y:S01]  /*1720*/  IMAD.IADD R6, R6, 0x1, -R3 ;  /* 0x0000000106067824 */ /* 0x000fe200078e0a03 */
[----:B------:R-:W-:Y:S01]  /*1730*/  LEA R3, R5, R4, 0x3 ;  /* 0x0000000405037211 */ /* 0x000fe200078e18ff */
[----:B------:R-:W-:Y:S01]  /*1740*/  IMAD R0, R0, 0x8, R13 ;  /* 0x0000000800007824 */ /* 0x000fe200078e020d */
[----:B------:R-:W-:Y:S01]  /*1750*/  IADD3 R19, R14, -R19, RZ ;  /* 0x800000130e137210 */ /* 0x000fe20007ffe0ff */
[----:B------:R-:W-:-:S02]  /*1760*/  IMAD.IADD R15, R8, 0x1, -R15 ;  /* 0x00000001080f7824 */ /* 0x000fc400078e0a0f */
[----:B------:R-:W-:Y:S01]  /*1770*/  IMAD.IADD R18, R17, 0x1, -R18 ;  /* 0x0000000111127824 */ /* 0x000fe200078e0a12 */
[----:B------:R1:W-:Y:S04]  /*1780*/  STL [R1+0x18], R0 ;  /* 0x0000180001007387 */ /* 0x0003e80000100800 */
[----:B------:R2:W-:Y:S01]  /*1790*/  STL [R1+0x1c], R3 ;  /* 0x00001c0301007387 */ /* 0x0005e20000100800 */
[----:B-1----:R-:W-:Y:S02]  /*17a0*/  IMAD R0, R18, 0x8, R19 ;  /* 0x0000000812007824 */ /* 0x002fe400078e0213 */
[----:B--2---:R-:W-:-:S05]  /*17b0*/  IMAD R3, R6, 0x8, R15 ;  /* 0x0000000806037824 */ /* 0x004fca00078e020f */
[----:B------:R-:W-:Y:S04]  /*17c0*/  STL [R1+0x14], R3 ;  /* 0x0000140301007387 */ /* 0x000fe80000100800 */
[----:B------:R1:W-:Y:S02]  /*17d0*/  STL [R1+0x10], R0 ;  /* 0x0000100001007387 */ /* 0x0003e40000100800 */
[----:B-1----:R-:W-:-:S05]  /*17e0*/  SHF.R.S32.HI R0, RZ, 0x7, R23 ;  /* 0x00000007ff007819 */ /* 0x002fca0000011417 */
[----:B------:R1:W-:Y:S01]  /*17f0*/  STL [R1+0x8], R0 ;  /* 0x0000080001007387 */ /* 0x0003e20000100800 */
[----:B------:R-:W-:Y:S01]  /*1800*/  IMAD.SHL.U32 R3, R20, 0x4, RZ ;  /* 0x0000000414037824 */ /* 0x000fe200078e00ff */
[----:B------:R-:W-:Y:S02]  /*1810*/  CS2R R6, SRZ ;  /* 0x0000000000067805 */ /* 0x000fe4000001ff00 */
[----:B------:R-:W-:Y:S02]  /*1820*/  MOV R5, RZ ;  /* 0x000000ff00057202 */ /* 0x000fe40000000f00 */
        /* <DEDUP_REMOVED lines=33> */
[----:B-1-3--:R-:W-:-:S07]  /*1a40*/  LOP3.LUT R8, R21, 0x1, RZ, 0xfc, !PT ;  /* 0x0000000115087812 */ /* 0x00afce00078efcff */
.L_x_497:
[----:B------:R-:W-:-:S13]  /*1a50*/  ISETP.NE.AND P0, PT, R8, 0x3, PT ;  /* 0x000000030800780c */ /* 0x000fda0003f05270 */
[----:B------:R-:W-:Y:S05]  /*1a60*/  @!P0 BRA `(.L_x_487) ;  /* 0x0000000000048947 */ /* 0x000fea0003800000 */
[----:B------:R-:W-:Y:S01]  /*1a70*/  BPT.TRAP 0x1 ;  /* 0x000000040000795c */ /* 0x000fe20000300000 */
.L_x_487:
[----:B------:R-:W-:Y:S01]  /*1a80*/  IMAD R3, R5, 0x8, R2 ;  /* 0x0000000805037824 */ /* 0x000fe200078e0202 */
[----:B------:R-:W-:-:S04]  /*1a90*/  SHF.L.U32 R22, R6, 0x1f, RZ ;  /* 0x0000001f06167819 */ /* 0x000fc800000006ff */
[----:B------:R1:W2:Y:S01]  /*1aa0*/  SYNCS.PHASECHK.TRANS64.TRYWAIT P1, [R3+URZ+0x30c10], R22 ;  /* 0x030c1016030075a7 */ /* 0x0002a2000802017f */
[----:B------:R-:W-:Y:S05]  /*1ab0*/  @!P0 BRA `(.L_x_488) ;  /* 0x0000000000048947 */ /* 0x000fea0003800000 */
[----:B------:R-:W-:Y:S01]  /*1ac0*/  BPT.TRAP 0x1 ;  /* 0x000000040000795c */ /* 0x000fe20000300000 */
.L_x_488:
[----:B------:R-:W-:-:S04]  /*1ad0*/  IADD3 R0, R2, 0x10000, RZ ;  /* 0x0001000002007810 */ /* 0x000fc80007ffe0ff */
[----:B------:R-:W-:-:S04]  /*1ae0*/  SHF.R.U32.HI R0, RZ, 0x4, R0 ;  /* 0x00000004ff007819 */ /* 0x000fc80000011600 */
[----:B------:R-:W-:Y:S01]  /*1af0*/  LOP3.LUT R0, R0, 0x3fff, RZ, 0xc0, !PT ;  /* 0x00003fff00007812 */ /* 0x000fe200078ec0ff */
[----:B--2---:R-:W-:Y:S06]  /*1b00*/  @P1 BRA `(.L_x_489) ;  /* 0x0000000000081947 */ /* 0x004fec0003800000 */
[----:B------:R-:W2:Y:S02]  /*1b10*/  SYNCS.PHASECHK.TRANS64.TRYWAIT P1, [R3+URZ+0x30c10], R22 ;  /* 0x030c1016030075a7 */ /* 0x000ea4000802017f */
[----:B--2---:R-:W-:Y:S05]  /*1b20*/  @!P1 BRA `(.L_x_490) ;  /* 0x0000009000689947 */ /* 0x004fea0003800000 */
.L_x_489:
        /* <DEDUP_REMOVED lines=9> */
[----:B------:R-:W2:Y:S01]  /*1bc0*/  LDL R15, [R1+0x10] ;  /* 0x00001000010f7983 */ /* 0x000ea20000100800 */
[----:B------:R-:W-:Y:S01]  /*1bd0*/  WARPGROUP.ARRIVE ;  /* 0x00000000000079c5 */ /* 0x000fe20000000000 */
[----:B------:R-:W-:Y:S01]  /*1be0*/  USHF.R.U32.HI UR4, URZ, 0x4, UR9 ;  /* 0x000000043f047899 */ /* 0x000fe20008011609 */
[----:B------:R-:W-:Y:S01]  /*1bf0*/  UMOV UR7, 0x40000040 ;  /* 0x4000004000077882 */ /* 0x000fe20000000000 */
[----:B------:R-:W-:-:S02]  /*1c00*/  UMOV UR5, 0x40000040 ;  /* 0x4000004000057882 */ /* 0x000fc40000000000 */
[----:B------:R-:W-:Y:S02]  /*1c10*/  ULOP3.LUT UR4, UR4, 0x3fff, URZ, 0xc0, !UPT ;  /* 0x00003fff04047892 */ /* 0x000fe4000f8ec03f */
[----:B------:R-:W-:Y:S02]  /*1c20*/  UMOV UR6, UR8 ;  /* 0x0000000800067c82 */ /* 0x000fe40008000000 */
[----:B------:R-:W-:-:S07]  /*1c30*/  ULOP3.LUT UR10, UR4, 0x10000, URZ, 0xfc, !UPT ;  /* 0x00010000040a7892 */ /* 0x000fce000f8efc3f */
        /* <DEDUP_REMOVED lines=15> */
[----:B------:R-:W-:Y:S02]  /*1d30*/  WARPGROUP.DEPBAR.LE gsb0, 0x0 ;  /* 0x00008000000079c5 */ /* 0x000fe40000010000 */
[----:B------:R-:W-:Y:S01]  /*1d40*/  WARPGROUP.ARRIVE ;  /* 0x00000000000079c5 */ /* 0x000fe20000000000 */
[C---:B-----5:R-:W-:Y:S01]  /*1d50*/  IMAD R19, R5.reuse, 0x80, R16 ;  /* 0x0000008005137824 */ /* 0x060fe200078e0210 */
[----:B------:R-:W-:Y:S01]  /*1d60*/  LEA R17, R10, R17, 0x1 ;  /* 0x000000110a117211 */ /* 0x000fe200078e08ff */
[----:B--2---:R-:W-:-:S02]  /*1d70*/  IMAD R21, R5, 0x80, R15 ;  /* 0x0000008005157824 */ /* 0x004fc400078e020f */
[C---:B------:R-:W-:Y:S01]  /*1d80*/  IMAD R15, R10.reuse, 0x2, R13 ;  /* 0x000000020a0f7824 */ /* 0x040fe200078e020d */
[----:B------:R-:W-:Y:S01]  /*1d90*/  HGMMA.64x128x16.F32.BF16 R88, gdesc[UR4], R88, gsb0 ;  /* 0x01e00000045879f0 */ /* 0x000fe20008001858 */
[----:B------:R-:W-:Y:S01]  /*1da0*/  UIADD3 UR6, UR8, 0x6, URZ ;  /* 0x0000000608067890 */ /* 0x000fe2000fffe03f */
[C---:B------:R-:W-:Y:S01]  /*1db0*/  IMAD R19, R10.reuse, 0x2, R19 ;  /* 0x000000020a137824 */ /* 0x040fe200078e0213 */
[----:B------:R-:W-:Y:S01]  /*1dc0*/  UIADD3 UR4, UR10, 0x6, URZ ;  /* 0x000000060a047890 */ /* 0x000fe2000fffe03f */
[----:B------:R-:W-:Y:S01]  /*1dd0*/  IMAD R23, R10, 0x2, R21 ;  /* 0x000000020a177824 */ /* 0x000fe200078e0215 */
[----:B------:R-:W-:Y:S01]  /*1de0*/  UMOV UR7, 0x40000040 ;  /* 0x4000004000077882 */ /* 0x000fe20000000000 */
[----:B------:R-:W-:Y:S01]  /*1df0*/  UMOV UR5, 0x40000040 ;  /* 0x4000004000057882 */ /* 0x000fe20000000000 */
[--C-:B------:R-:W-:Y:S01]  /*1e00*/  IMAD R21, R15, 0x4, R2.reuse ;  /* 0x000000040f157824 */ /* 0x100fe200078e0202 */
[----:B------:R-:W-:Y:S01]  /*1e10*/  LEA R13, R17, R2, 0x2 ;  /* 0x00000002110d7211 */ /* 0x000fe200078e10ff */
[----:B------:R-:W-:-:S02]  /*1e20*/  IMAD R14, R19, 0x4, R2 ;  /* 0x00000004130e7824 */ /* 0x000fc400078e0202 */
[----:B------:R-:W-:Y:S02]  /*1e30*/  IMAD R20, R23, 0x4, R2 ;  /* 0x0000000417147824 */ /* 0x000fe400078e0202 */
[----:B------:R-:W-:-:S04]  /*1e40*/  VIADD R16, R2, 0x20000 ;  /* 0x0002000002107836 */ /* 0x000fc80000000000 */
[--C-:B------:R-:W-:Y:S01]  /*1e50*/  IMAD R18, R17, 0x4, R16.reuse ;  /* 0x0000000411127824 */ /* 0x100fe200078e0210 */
[----:B------:R-:W-:Y:S01]  /*1e60*/  LEA R15, R15, R16, 0x2 ;  /* 0x000000100f0f7211 */ /* 0x000fe200078e10ff */
[--C-:B------:R-:W-:Y:S02]  /*1e70*/  IMAD R17, R19, 0x4, R16.reuse ;  /* 0x0000000413117824 */ /* 0x100fe400078e0210 */
[----:B------:R-:W-:Y:S01]  /*1e80*/  IMAD R16, R23, 0x4, R16 ;  /* 0x0000000417107824 */ /* 0x000fe200078e0210 */
[----:B------:R-:W-:Y:S02]  /*1e90*/  WARPGROUP.DEPBAR.LE gsb0, 0x0 ;  /* 0x00008000000079c5 */ /* 0x000fe40000010000 */
[----:B------:R-:W-:-:S06]  /*1ea0*/  WARPGROUP.ARRIVE ;  /* 0x00000000000079c5 */ /* 0x000fcc0000000000 */
[----:B------:R-:W-:Y:S03]  /*1eb0*/  HGMMA.64x128x16.F32.BF16 R88, gdesc[UR4], R88, gsb0 ;  /* 0x01e00000045879f0 */ /* 0x000fe60008001858 */
[----:B------:R-:W-:Y:S02]  /*1ec0*/  WARPGROUP.DEPBAR.LE gsb0, 0x0 ;  /* 0x00008000000079c5 */ /* 0x000fe40000010000 */
[----:B------:R-:W2:Y:S04]  /*1ed0*/  LDS R21, [R21+0x20000] ;  /* 0x0200000015157984 */ /* 0x000ea80000000800 */
[----:B------:R-:W3:Y:S04]  /*1ee0*/  LDS R13, [R13+0x20000] ;  /* 0x020000000d0d7984 */ /* 0x000ee80000000800 */
[----:B------:R-:W4:Y:S04]  /*1ef0*/  LDS R14, [R14+0x20000] ;  /* 0x020000000e0e7984 */ /* 0x000f280000000800 */
[----:B------:R-:W1:Y:S01]  /*1f00*/  LDS R20, [R20+0x20000] ;  /* 0x0200000014147984 */ /* 0x000e620000000800 */
[----:B------:R-:W-:Y:S05]  /*1f10*/  @!P0 BRA `(.L_x_491) ;  /* 0x0000000000048947 */ /* 0x000fea0003800000 */
[----:B------:R-:W-:Y:S01]  /*1f20*/  BPT.TRAP 0x1 ;  /* 0x000000040000795c */ /* 0x000fe20000300000 */
.L_x_491:
[----:B------:R1:W1:Y:S01]  /*1f30*/  SYNCS.PHASECHK.TRANS64.TRYWAIT P1, [R3+URZ+0x30c30], R22 ;  /* 0x030c3016030075a7 */ /* 0x000262000802017f */
[----:B------:R-:W-:Y:S05]  /*1f40*/  @!P0 BRA `(.L_x_492) ;  /* 0x0000000000048947 */ /* 0x000fea0003800000 */
[----:B------:R-:W-:Y:S01]  /*1f50*/  BPT.TRAP 0x1 ;  /* 0x000000040000795c */ /* 0x000fe20000300000 */
.L_x_492:
[----:B------:R-:W-:-:S04]  /*1f60*/  IADD3 R19, R2, 0x18000, RZ ;  /* 0x0001800002137810 */ /* 0x000fc80007ffe0ff */
[----:B------:R-:W-:-:S04]  /*1f70*/  SHF.R.U32.HI R19, RZ, 0x4, R19 ;  /* 0x00000004ff137819 */ /* 0x000fc80000011613 */
[----:B------:R-:W-:-:S04]  /*1f80*/  LOP3.LUT R19, R19, 0x3fff, RZ, 0xc0, !PT ;  /* 0x00003fff13137812 */ /* 0x000fc800078ec0ff */
[----:B------:R-:W-:Y:S01]  /*1f90*/  LOP3.LUT R24, R19, 0x10000, RZ, 0xfc, !PT ;  /* 0x0001000013187812 */ /* 0x000fe200078efcff */
[----:B-1----:R-:W-:Y:S06]  /*1fa0*/  @P1 BRA `(.L_x_493) ;  /* 0x0000000000081947 */ /* 0x002fec0003800000 */
[----:B------:R-:W1:Y:S02]  /*1fb0*/  SYNCS.PHASECHK.TRANS64.TRYWAIT P1, [R3+URZ+0x30c30], R22 ;  /* 0x030c3016030075a7 */ /* 0x000e64000802017f */
[----:B-1----:R-:W-:Y:S05]  /*1fc0*/  @!P1 BRA `(.L_x_494) ;  /* 0x0000008c00549947 */ /* 0x002fea0003800000 */
.L_x_493:
[----:B------:R-:W-:Y:S01]  /*1fd0*/  UIADD3 UR9, UR9, 0x4000, URZ ;  /* 0x0000400009097890 */ /* 0x000fe2000fffe03f */
[----:B------:R-:W-:Y:S01]  /*1fe0*/  IMAD R24, R5, 0x400, R24 ;  /* 0x0000040005187824 */ /* 0x000fe200078e0218 */
[----:B------:R-:W-:Y:S01]  /*1ff0*/  UMOV UR7, 0x40000040 ;  /* 0x4000004000077882 */ /* 0x000fe20000000000 */
[----:B------:R-:W-:Y:S01]  /*2000*/  UMOV UR5, 0x40000040 ;  /* 0x4000004000057882 */ /* 0x000fe20000000000 */
[----:B------:R-:W-:Y:S01]  /*2010*/  USHF.R.U32.HI UR9, URZ, 0x4, UR9 ;  /* 0x000000043f097899 */ /* 0x000fe20008011609 */
[----:B------:R-:W-:Y:S01]  /*2020*/  FMUL.FTZ R22, R88, UR36 ;  /* 0x0000002458167c20 */ /* 0x000fe20008410000 */
[----:B------:R-:W-:Y:S01]  /*2030*/  R2UR UR8, R24 ;  /* 0x00000000180872ca */ /* 0x000fe200000e0000 */
[----:B------:R-:W-:Y:S01]  /*2040*/  FMUL.FTZ R88, R90, UR36 ;  /* 0x000000245a587c20 */ /* 0x000fe20008410000 */
[----:B------:R-:W-:Y:S01]  /*2050*/  ULOP3.LUT UR9, UR9, 0x3fff, URZ, 0xc0, !UPT ;  /* 0x00003fff09097892 */ /* 0x000fe2000f8ec03f */
[----:B------:R-:W-:Y:S01]  /*2060*/  WARPGROUP.ARRIVE ;  /* 0x00000000000079c5 */ /* 0x000fe20000000000 */
[----:B------:R-:W-:Y:S01]  /*2070*/  FMUL.FTZ R90, R92, UR36 ;  /* 0x000000245c5a7c20 */ /* 0x000fe20008410000 */
[----:B------:R-:W-:Y:S01]  /*2080*/  FMUL.FTZ R92, R94, UR36 ;  /* 0x000000245e5c7c20 */ /* 0x000fe20008410000 */
[----:B------:R-:W-:Y:S01]  /*2090*/  ULOP3.LUT UR9, UR9, 0x10000, URZ, 0xfc, !UPT ;  /* 0x0001000009097892 */ /* 0x000fe2000f8efc3f */
[----:B------:R-:W-:Y:S01]  /*20a0*/  FMUL.FTZ R94, R96, UR36 ;  /* 0x00000024605e7c20 */ /* 0x000fe20008410000 */
[----:B------:R-:W-:Y:S01]  /*20b0*/  FMUL.FTZ R96, R98, UR36 ;  /* 0x0000002462607c20 */ /* 0x000fe20008410000 */
[----:B------:R-:W-:Y:S01]  /*20c0*/  FMUL.FTZ R98, R100, UR36 ;  /* 0x0000002464627c20 */ /* 0x000fe20008410000 */
[----:B------:R-:W-:Y:S01]  /*20d0*/  FMUL.FTZ R100, R102, UR36 ;  /* 0x0000002466647c20 */ /* 0x000fe20008410000 */
[----:B------:R-:W-:Y:S01]  /*20e0*/  FMUL.FTZ R102, R104, UR36 ;  /* 0x0000002468667c20 */ /* 0x000fe20008410000 */
[----:B------:R-:W-:Y:S01]  /*20f0*/  FMUL.FTZ R104, R106, UR36 ;  /* 0x000000246a687c20 */ /* 0x000fe20008410000 */
[----:B------:R-:W-:Y:S01]  /*2100*/  UMOV UR6, UR8 ;  /* 0x0000000800067c82 */ /* 0x000fe20008000000 */
[----:B------:R-:W-:Y:S01]  /*2110*/  UMOV UR4, UR9 ;  /* 0x0000000900047c82 */ /* 0x000fe20008000000 */
[----:B------:R-:W-:Y:S01]  /*2120*/  FMUL.FTZ R106, R108, UR36 ;  /* 0x000000246c6a7c20 */ /* 0x000fe20008410000 */
[----:B------:R-:W-:Y:S01]  /*2130*/  HGMMA.64x128x16.F32.BF16 R24, gdesc[UR4], RZ, !UPT, gsb0 ;  /* 0x01e00000041879f0 */ /* 0x000fe2000c0018ff */
[----:B------:R-:W-:Y:S01]  /*2140*/  UIADD3 UR6, UR8, 0x2, URZ ;  /* 0x0000000208067890 */ /* 0x000fe2000fffe03f */
[----:B------:R-:W-:Y:S01]  /*2150*/  FMUL.FTZ R236, R127, UR36 ;  /* 0x000000247fec7c20 */ /* 0x000fe20008410000 */
[----:B------:R-:W-:Y:S01]  /*2160*/  UIADD3 UR4, UR9, 0x2, URZ ;  /* 0x0000000209047890 */ /* 0x000fe2000fffe03f */
[----:B------:R-:W-:Y:S01]  /*2170*/  FMUL.FTZ R108, R110, UR36 ;  /* 0x000000246e6c7c20 */ /* 0x000fe20008410000 */
[----:B------:R-:W-:Y:S01]  /*2180*/  UMOV UR7, 0x40000040 ;  /* 0x4000004000077882 */ /* 0x000fe20000000000 */
[----:B------:R-:W-:Y:S01]  /*2190*/  UMOV UR5, 0x40000040 ;  /* 0x4000004000057882 */ /* 0x000fe20000000000 */
[----:B------:R-:W-:Y:S01]  /*21a0*/  FMUL.FTZ R217, R122, UR36 ;  /* 0x000000247ad97c20 */ /* 0x000fe20008410000 */
[----:B------:R-:W-:Y:S01]  /*21b0*/  FMUL.FTZ R127, R130, UR36 ;  /* 0x00000024827f7c20 */ /* 0x000fe20008410000 */
[----:B------:R-:W-:Y:S01]  /*21c0*/  FMUL.FTZ R110, R112, UR36 ;  /* 0x00000024706e7c20 */ /* 0x000fe20008410000 */
[----:B--2---:R-:W1:Y:S01]  /*21d0*/  SHFL.IDX PT, R122, R21, R11, 0x1f ;  /* 0x00001f0b157a7589 */ /* 0x004e6200000e0000 */
[----:B------:R-:W-:-:S02]  /*21e0*/  VIADD R130, R11, 0x4 ;  /* 0x000000040b827836 */ /* 0x000fc40000000000 */
[----:B------:R-:W-:Y:S01]  /*21f0*/  FMUL.FTZ R23, R89, UR36 ;  /* 0x0000002459177c20 */ /* 0x000fe20008410000 */
[----:B------:R-:W-:Y:S01]  /*2200*/  FMUL.FTZ R112, R114, UR36 ;  /* 0x0000002472707c20 */ /* 0x000fe20008410000 */
[----:B------:R-:W2:Y:S01]  /*2210*/  MUFU.TANH R22, R22 ;  /* 0x0000001600167308 */ /* 0x000ea20000002400 */
[----:B------:R-:W-:Y:S01]  /*2220*/  FMUL.FTZ R114, R116, UR36 ;  /* 0x0000002474727c20 */ /* 0x000fe20008410000 */
[----:B------:R-:W-:Y:S01]  /*2230*/  FMUL.FTZ R134, R134, UR36 ;  /* 0x0000002486867c20 */ /* 0x000fe20008410000 */
[----:B------:R-:W-:Y:S01]  /*2240*/  FMUL.FTZ R116, R118, UR36 ;  /* 0x0000002476747c20 */ /* 0x000fe20008410000 */
[----:B------:R-:W-:Y:S01]  /*2250*/  STL [R1+0x4c], R155 ;  /* 0x00004c9b01007387 */ /* 0x000fe20000100800 */
[----:B------:R-:W-:Y:S01]  /*2260*/  FMUL.FTZ R89, R91, UR36 ;  /* 0x000000245b597c20 */ /* 0x000fe20008410000 */
[----:B------:R-:W-:Y:S01]  /*2270*/  FMUL.FTZ R118, R120, UR36 ;  /* 0x0000002478767c20 */ /* 0x000fe20008410000 */
[----:B------:R-:W-:Y:S01]  /*2280*/  FMUL.FTZ R91, R93, UR36 ;  /* 0x000000245d5b7c20 */ /* 0x000fe20008410000 */
[----:B------:R3:W-:Y:S01]  /*2290*/  STL [R1+0x48], R154 ;  /* 0x0000489a01007387 */ /* 0x0007e20000100800 */
[----:B------:R-:W-:Y:S01]  /*22a0*/  FMUL.FTZ R93, R95, UR36 ;  /* 0x000000245f5d7c20 */ /* 0x000fe20008410000 */
[----:B------:R-:W4:Y:S01]  /*22b0*/  MUFU.TANH R23, R23 ;  /* 0x0000001700177308 */ /* 0x000f220000002400 */
[----:B------:R-:W-:Y:S01]  /*22c0*/  FMUL.FTZ R95, R97, UR36 ;  /* 0x00000024615f7c20 */ /* 0x000fe20008410000 */
[----:B------:R-:W4:Y:S01]  /*22d0*/  SHFL.IDX PT, R120, R21, R130, 0x1f ;  /* 0x00001f8215787589 */ /* 0x000f2200000e0000 */
[----:B------:R-:W-:Y:S01]  /*22e0*/  FMUL.FTZ R97, R99, UR36 ;  /* 0x0000002463617c20 */ /* 0x000fe20008410000 */
[----:B------:R-:W-:Y:S01]  /*22f0*/  FMUL.FTZ R99, R101, UR36 ;  /* 0x0000002465637c20 */ /* 0x000fe20008410000 */
[----:B------:R-:W-:Y:S01]  /*2300*/  FMUL.FTZ R133, R133, UR36 ;  /* 0x0000002485857c20 */ /* 0x000fe20008410000 */
[----:B------:R-:W-:Y:S01]  /*2310*/  FMUL.FTZ R101, R103, UR36 ;  /* 0x0000002467657c20 */ /* 0x000fe20008410000 */
[----:B------:R-:W-:Y:S01]  /*2320*/  FMUL.FTZ R103, R105, UR36 ;  /* 0x0000002469677c20 */ /* 0x000fe20008410000 */
[----:B---3--:R3:W-:Y:S01]  /*2330*/  MUFU.TANH R154, R134 ;  /* 0x00000086009a7308 */ /* 0x0087e20000002400 */
[----:B------:R-:W-:Y:S01]  /*2340*/  FMUL.FTZ R216, R121, UR36 ;  /* 0x0000002479d87c20 */ /* 0x000fe20008410000 */
[----:B------:R-:W-:Y:S01]  /*2350*/  FMUL.FTZ R231, R128, UR36 ;  /* 0x0000002480e77c20 */ /* 0x000fe20008410000 */
[----:B------:R1:W-:Y:S01]  /*2360*/  STL [R1+0x44], R153 ;  /* 0x0000449901007387 */ /* 0x0003e20000100800 */
[----:B------:R-:W-:Y:S01]  /*2370*/  FMUL.FTZ R105, R107, UR36 ;  /* 0x000000246b697c20 */ /* 0x000fe20008410000 */
[----:B------:R-:W-:Y:S01]  /*2380*/  FMUL.FTZ R128, R148, UR36 ;  /* 0x0000002494807c20 */ /* 0x000fe20008410000 */
[----:B------:R-:W-:Y:S01]  /*2390*/  FMUL.FTZ R107, R109, UR36 ;  /* 0x000000246d6b7c20 */ /* 0x000fe20008410000 */
[----:B------:R-:W-:Y:S01]  /*23a0*/  FMUL.FTZ R109, R111, UR36 ;  /* 0x000000246f6d7c20 */ /* 0x000fe20008410000 */
[----:B------:R-:W4:Y:S01]  /*23b0*/  MUFU.TANH R88, R88 ;  /* 0x0000005800587308 */ /* 0x000f220000002400 */
[----:B---3--:R-:W-:-:S02]  /*23c0*/  VIADD R134, R11, 0x8 ;  /* 0x000000080b867836 */ /* 0x008fc40000000000 */
[----:B------:R-:W-:Y:S01]  /*23d0*/  FMUL.FTZ R111, R113, UR36 ;  /* 0x00000024716f7c20 */ /* 0x000fe20008410000 */
[----:B------:R-:W-:Y:S01]  /*23e0*/  ISETP.GT.AND P2, PT, R9, RZ, PT ;  /* 0x000000ff0900720c */ /* 0x000fe20003f44270 */
[----:B------:R-:W-:Y:S01]  /*23f0*/  FMUL.FTZ R113, R115, UR36 ;  /* 0x0000002473717c20 */ /* 0x000fe20008410000 */
[----:B------:R-:W-:Y:S01]  /*2400*/  FMUL.FTZ R115, R117, UR36 ;  /* 0x0000002475737c20 */ /* 0x000fe20008410000 */
[----:B------:R-:W3:Y:S01]  /*2410*/  SHFL.IDX PT, R121, R21, R134, 0x1f ;  /* 0x00001f8615797589 */ /* 0x000ee200000e0000 */
[----:B------:R-:W-:Y:S01]  /*2420*/  FMUL.FTZ R117, R119, UR36 ;  /* 0x0000002477757c20 */ /* 0x000fe20008410000 */
[----:B------:R-:W-:Y:S01]  /*2430*/  MUFU.TANH R89, R89 ;  /* 0x0000005900597308 */ /* 0x000fe20000002400 */
[----:B------:R-:W-:Y:S01]  /*2440*/  FMUL.FTZ R227, R124, UR36 ;  /* 0x000000247ce37c20 */ /* 0x000fe20008410000 */
[----:B--2---:R-:W-:Y:S01]  /*2450*/  FSEL R119, R22, -INF , P2 ;  /* 0xff80000016777808 */ /* 0x004fe20001000000 */
[----:B------:R-:W-:Y:S01]  /*2460*/  FMUL.FTZ R218, R123, UR36 ;  /* 0x000000247bda7c20 */ /* 0x000fe20008410000 */
[----:B------:R-:W-:Y:S01]  /*2470*/  ISETP.GT.AND P1, PT, R9, 0x8, PT ;  /* 0x000000080900780c */ /* 0x000fe20003f24270 */
[----:B------:R-:W-:Y:S01]  /*2480*/  FMUL.FTZ R234, R135, UR36 ;  /* 0x0000002487ea7c20 */ /* 0x000fe20008410000 */
[----:B------:R-:W-:Y:S01]  /*2490*/  FMUL.FTZ R132, R132, UR36 ;  /* 0x0000002484847c20 */ /* 0x000fe20008410000 */
[--C-:B-1----:R-:W-:Y:S01]  /*24a0*/  FFMA.FTZ R135, R119, UR37, -R122.reuse ;  /* 0x0000002577877c23 */ /* 0x102fe2000801087a */
[----:B------:R1:W-:Y:S01]  /*24b0*/  MUFU.TANH R153, R133 ;  /* 0x0000008500997308 */ /* 0x0003e20000002400 */
[----:B----4-:R-:W-:Y:S01]  /*24c0*/  FSEL R123, R23, -INF , P2 ;  /* 0xff800000177b7808 */ /* 0x010fe20001000000 */
[----:B------:R-:W-:Y:S01]  /*24d0*/  STL [R1+0x40], R152 ;  /* 0x0000409801007387 */ /* 0x000fe20000100800 */
[----:B------:R-:W-:Y:S01]  /*24e0*/  FSEL R119, R88, -INF , P1 ;  /* 0xff80000058777808 */ /* 0x000fe20000800000 */
[----:B------:R-:W-:Y:S01]  /*24f0*/  FMUL.FTZ R137, R137, UR36 ;  /* 0x0000002489897c20 */ /* 0x000fe20008410000 */
[----:B------:R-:W-:Y:S01]  /*2500*/  FMUL.FTZ R139, R139, UR36 ;  /* 0x000000248b8b7c20 */ /* 0x000fe20008410000 */
[----:B------:R-:W-:Y:S01]  /*2510*/  STL [R1+0x3c], R10 ;  /* 0x00003c0a01007387 */ /* 0x000fe20000100800 */
[----:B------:R-:W-:Y:S01]  /*2520*/  FMUL.FTZ R136, R136, UR36 ;  /* 0x0000002488887c20 */ /* 0x000fe20008410000 */
[----:B------:R-:W2:Y:S01]  /*2530*/  MUFU.TANH R90, R90 ;  /* 0x0000005a005a7308 */ /* 0x000ea20000002400 */
[----:B-1----:R-:W-:Y:S01]  /*2540*/  IADD3 R133, R11, 0xc, RZ ;  /* 0x0000000c0b857810 */ /* 0x002fe20007ffe0ff */
[----:B------:R1:W-:Y:S01]  /*2550*/  STL [R1+0x38], R8 ;  /* 0x0000380801007387 */ /* 0x0003e20000100800 */
[----:B------:R-:W-:Y:S01]  /*2560*/  FFMA.FTZ R119, R119, UR37, -R122 ;  /* 0x0000002577777c23 */ /* 0x000fe2000801087a */
[----:B------:R-:W-:Y:S01]  /*2570*/  FMUL.FTZ R141, R141, UR36 ;  /* 0x000000248d8d7c20 */ /* 0x000fe20008410000 */
[----:B------:R-:W-:Y:S01]  /*2580*/  FMUL.FTZ R140, R140, UR36 ;  /* 0x000000248c8c7c20 */ /* 0x000fe20008410000 */
[----:B------:R-:W4:Y:S01]  /*2590*/  SHFL.IDX PT, R124, R21, R133, 0x1f ;  /* 0x00001f85157c7589 */ /* 0x000f2200000e0000 */
[----:B------:R-:W-:Y:S01]  /*25a0*/  FMUL.FTZ R129, R129, UR36 ;  /* 0x0000002481817c20 */ /* 0x000fe20008410000 */
[----:B------:R-:W3:Y:S01]  /*25b0*/  MUFU.TANH R92, R92 ;  /* 0x0000005c005c7308 */ /* 0x000ee20000002400 */
[----:B------:R-:W-:Y:S01]  /*25c0*/  FMUL.FTZ R138, R138, UR36 ;  /* 0x000000248a8a7c20 */ /* 0x000fe20008410000 */
[----:B------:R3:W-:Y:S01]  /*25d0*/  STL [R1+0x34], R7 ;  /* 0x0000340701007387 */ /* 0x0007e20000100800 */
[----:B------:R-:W-:Y:S01]  /*25e0*/  FMUL.FTZ R226, R125, UR36 ;  /* 0x000000247de27c20 */ /* 0x000fe20008410000 */
[----:B------:R-:W-:Y:S01]  /*25f0*/  FMUL.FTZ R142, R142, UR36 ;  /* 0x000000248e8e7c20 */ /* 0x000fe20008410000 */
[----:B------:R-:W-:Y:S01]  /*2600*/  FMUL.FTZ R235, R131, UR36 ;  /* 0x0000002483eb7c20 */ /* 0x000fe20008410000 */
[----:B------:R-:W-:Y:S01]  /*2610*/  STL [R1+0x30], R6 ;  /* 0x0000300601007387 */ /* 0x000fe20000100800 */
[----:B------:R-:W-:Y:S01]  /*2620*/  FMUL.FTZ R143, R143, UR36 ;  /* 0x000000248f8f7c20 */ /* 0x000fe20008410000 */
[----:B------:R-:W4:Y:S01]  /*2630*/  MUFU.TANH R91, R91 ;  /* 0x0000005b005b7308 */ /* 0x000f220000002400 */
[----:B--2---:R-:W-:Y:S01]  /*2640*/  FSEL R122, R90, -INF , P2 ;  /* 0xff8000005a7a7808 */ /* 0x004fe20001000000 */
[----:B------:R-:W-:Y:S01]  /*2650*/  STL [R1+0x2c], R4 ;  /* 0x00002c0401007387 */ /* 0x000fe20000100800 */
[----:B------:R-:W-:Y:S01]  /*2660*/  FMUL.FTZ R131, R150, UR36 ;  /* 0x0000002496837c20 */ /* 0x000fe20008410000 */
[----:B------:R-:W-:Y:S01]  /*2670*/  FMUL.FTZ R237, R144, UR36 ;  /* 0x0000002490ed7c20 */ /* 0x000fe20008410000 */
[----:B------:R-:W-:Y:S01]  /*2680*/  FMUL.FTZ R232, R145, UR36 ;  /* 0x0000002491e87c20 */ /* 0x000fe20008410000 */
[----:B------:R2:W-:Y:S01]  /*2690*/  STL [R1+0x28], R3 ;  /* 0x0000280301007387 */ /* 0x0005e20000100800 */
[----:B------:R-:W-:Y:S01]  /*26a0*/  FMUL.FTZ R229, R146, UR36 ;  /* 0x0000002492e57c20 */ /* 0x000fe20008410000 */
[----:B------:R3:W-:Y:S01]  /*26b0*/  MUFU.TANH R155, R132 ;  /* 0x00000084009b7308 */ /* 0x0007e20000002400 */
[----:B------:R-:W-:Y:S01]  /*26c0*/  FMUL.FTZ R228, R147, UR36 ;  /* 0x0000002493e47c20 */ /* 0x000fe20008410000 */
[----:B------:R4:W-:Y:S01]  /*26d0*/  STL [R1+0x24], R0 ;  /* 0x0000240001007387 */ /* 0x0009e20000100800 */
[----:B------:R-:W-:-:S03]  /*26e0*/  FMUL.FTZ R126, R126, UR36 ;  /* 0x000000247e7e7c20 */ /* 0x000fc60008410000 */
[----:B------:R-:W-:Y:S02]  /*26f0*/  SHFL.IDX PT, R219, R13, R11, 0x1f ;  /* 0x00001f0b0ddb7589 */ /* 0x000fe400000e0000 */
[----:B-1----:R1:W-:Y:S01]  /*2700*/  MUFU.TANH R8, R137 ;  /* 0x0000008900087308 */ /* 0x0023e20000002400 */
[--C-:B---3--:R-:W-:Y:S01]  /*2710*/  FFMA.FTZ R132, R123, UR37, -R120.reuse ;  /* 0x000000257b847c23 */ /* 0x108fe20008010878 */
[----:B------:R-:W-:Y:S01]  /*2720*/  FSEL R123, R89, -INF , P1 ;  /* 0xff800000597b7808 */ /* 0x000fe20000800000 */
[----:B------:R-:W-:Y:S04]  /*2730*/  SHFL.IDX PT, R222, R13, R130, 0x1f ;  /* 0x00001f820dde7589 */ /* 0x000fe800000e0000 */
[----:B------:R-:W-:Y:S01]  /*2740*/  FFMA.FTZ R120, R123, UR37, -R120 ;  /* 0x000000257b787c23 */ /* 0x000fe20008010878 */
[----:B------:R3:W-:Y:S01]  /*2750*/  MUFU.TANH R7, R139 ;  /* 0x0000008b00077308 */ /* 0x0007e20000002400 */
[----:B-1----:R-:W-:-:S02]  /*2760*/  VIADD R137, R11, 0x14 ;  /* 0x000000140b897836 */ /* 0x002fc40000000000 */
[--C-:B------:R-:W-:Y:S01]  /*2770*/  FFMA.FTZ R123, R122, UR37, -R121.reuse ;  /* 0x000000257a7b7c23 */ /* 0x100fe20008010879 */
[----:B------:R-:W-:Y:S01]  /*2780*/  FSEL R122, R92, -INF , P1 ;  /* 0xff8000005c7a7808 */ /* 0x000fe20000800000 */
[----:B------:R-:W-:Y:S03]  /*2790*/  SHFL.IDX PT, R225, R13, R134, 0x1f ;  /* 0x00001f860de17589 */ /* 0x000fe600000e0000 */
[----:B------:R-:W-:Y:S01]  /*27a0*/  MUFU.TANH R93, R93 ;  /* 0x0000005d005d7308 */ /* 0x000fe20000002400 */
[----:B---3--:R-:W-:Y:S02]  /*27b0*/  VIADD R139, R11, 0x10 ;  /* 0x000000100b8b7836 */ /* 0x008fe40000000000 */
[----:B------:R-:W-:Y:S01]  /*27c0*/  FFMA.FTZ R121, R122, UR37, -R121 ;  /* 0x000000257a797c23 */ /* 0x000fe20008010879 */
[----:B------:R-:W-:Y:S04]  /*27d0*/  SHFL.IDX PT, R230, R13, R133, 0x1f ;  /* 0x00001f850de67589 */ /* 0x000fe800000e0000 */
[----:B------:R-:W-:Y:S01]  /*27e0*/  SHFL.IDX PT, R125, R21, R139, 0x1f ;  /* 0x00001f8b157d7589 */ /* 0x000fe200000e0000 */
[----:B------:R1:W-:Y:S08]  /*27f0*/  MUFU.TANH R152, R136 ;  /* 0x0000008800987308 */ /* 0x0003f00000002400 */
[----:B--2---:R4:W-:Y:S01]  /*2800*/  MUFU.TANH R3, R141 ;  /* 0x0000008d00037308 */ /* 0x0049e20000002400 */
[----:B-1----:R-:W-:-:S02]  /*2810*/  FMUL.FTZ R136, R151, UR36 ;  /* 0x0000002497887c20 */ /* 0x002fc40008410000 */
[----:B------:R-:W1:Y:S01]  /*2820*/  SHFL.IDX PT, R151, R21, R137, 0x1f ;  /* 0x00001f8915977589 */ /* 0x000e6200000e0000 */
[----:B------:R-:W-:Y:S02]  /*2830*/  WARPGROUP.DEPBAR.LE gsb0, 0x0 ;  /* 0x00008000000079c5 */ /* 0x000fe40000010000 */
[----:B------:R-:W-:Y:S02]  /*2840*/  WARPGROUP.ARRIVE ;  /* 0x00000000000079c5 */ /* 0x000fe40000000000 */
[----:B------:R2:W-:Y:S01]  /*2850*/  MUFU.TANH R6, R140 ;  /* 0x0000008c00067308 */ /* 0x0005e20000002400 */
[----:B----4-:R-:W-:-:S03]  /*2860*/  FSEL R141, R91, -INF , P2 ;  /* 0xff8000005b8d7808 */ /* 0x010fc60001000000 */
[----:B------:R-:W-:Y:S01]  /*2870*/  HGMMA.64x128x16.F32.BF16 R24, gdesc[UR4], R24, gsb0 ;  /* 0x01e00000041879f0 */ /* 0x000fe20008001818 */
[----:B------:R-:W-:Y:S01]  /*2880*/  UIADD3 UR6, UR8, 0x4, URZ ;  /* 0x0000000408067890 */ /* 0x000fe2000fffe03f */
[----:B------:R-:W-:Y:S01]  /*2890*/  FFMA.FTZ R122, R141, UR37, -R124 ;  /* 0x000000258d7a7c23 */ /* 0x000fe2000801087c */
[----:B------:R-:W-:Y:S01]  /*28a0*/  UIADD3 UR4, UR9, 0x4, URZ ;  /* 0x0000000409047890 */ /* 0x000fe2000fffe03f */
[----:B------:R3:W4:Y:S01]  /*28b0*/  MUFU.TANH R0, R129 ;  /* 0x0000008100007308 */ /* 0x0007220000002400 */
[----:B------:R-:W-:Y:S01]  /*28c0*/  UMOV UR7, 0x40000040 ;  /* 0x4000004000077882 */ /* 0x000fe20000000000 */
[----:B------:R-:W-:Y:S01]  /*28d0*/  UMOV UR5, 0x40000040 ;  /* 0x4000004000057882 */ /* 0x000fe20000000000 */
[----:B--2---:R-:W-:-:S05]  /*28e0*/  IADD3 R140, R11, 0x1c, RZ ;  /* 0x0000001c0b8c7810 */ /* 0x004fca0007ffe0ff */
[----:B------:R2:W-:Y:S01]  /*28f0*/  MUFU.TANH R10, R138 ;  /* 0x0000008a000a7308 */ /* 0x0005e20000002400 */
[----:B------:R-:W1:Y:S01]  /*2900*/  SHFL.IDX PT, R141, R21, R140, 0x1f ;  /* 0x00001f8c158d7589 */ /* 0x000e6200000e0000 */
[----:B---3--:R-:W-:Y:S01]  /*2910*/  FMUL.FTZ R129, R149, UR36 ;  /* 0x0000002495817c20 */ /* 0x008fe20008410000 */
[----:B------:R-:W-:-:S05]  /*2920*/  IMAD R149, R5, 0x400, R19 ;  /* 0x0000040005957824 */ /* 0x000fca00078e0213 */
[----:B------:R-:W-:Y:S01]  /*2930*/  MUFU.TANH R94, R94 ;  /* 0x0000005e005e7308 */ /* 0x000fe20000002400 */
[----:B--2---:R-:W-:Y:S01]  /*2940*/  VIADD R138, R11, 0x18 ;  /* 0x000000180b8a7836 */ /* 0x004fe20000000000 */
[----:B----4-:R-:W-:Y:S06]  /*2950*/  STL [R1+0x4], R0 ;  /* 0x0000040001007387 */ /* 0x010fec0000100800 */
[----:B------:R-:W-:Y:S08]  /*2960*/  MUFU.TANH R95, R95 ;  /* 0x0000005f005f7308 */ /* 0x000ff00000002400 */
[----:B------:R-:W2:Y:S08]  /*2970*/  MUFU.TANH R96, R96 ;  /* 0x0000006000607308 */ /* 0x000eb00000002400 */
[----:B------:R-:W-:Y:S08]  /*2980*/  MUFU.TANH R97, R97 ;  /* 0x0000006100617308 */ /* 0x000ff00000002400 */
[----:B------:R3:W-:Y:S01]  /*2990*/  MUFU.TANH R4, R142 ;  /* 0x0000008e00047308 */ /* 0x0007e20000002400 */
[----:B--2---:R-:W-:-:S07]  /*29a0*/  FSEL R144, R96, -INF , P1 ;  /* 0xff80000060907808 */ /* 0x004fce0000800000 */
[----:B------:R-:W2:Y:S01]  /*29b0*/  MUFU.TANH R99, R99 ;  /* 0x0000006300637308 */ /* 0x000ea20000002400 */
[----:B---3--:R3:W4:Y:S07]  /*29c0*/  SHFL.IDX PT, R142, R21, R138, 0x1f ;  /* 0x00001f8a158e7589 */ /* 0x00872e00000e0000 */
[----:B------:R-:W-:Y:S01]  /*29d0*/  MUFU.TANH R98, R98 ;  /* 0x0000006200627308 */ /* 0x000fe20000002400 */
[----:B---3--:R-:W-:-:S07]  /*29e0*/  FSEL R21, R95, -INF , P2 ;  /* 0xff8000005f157808 */ /* 0x008fce0001000000 */
[----:B------:R-:W-:Y:S01]  /*29f0*/  MUFU.TANH R101, R101 ;  /* 0x0000006500657308 */ /* 0x000fe20000002400 */
[----:B-1----:R-:W-:Y:S01]  /*2a00*/  FFMA.FTZ R21, R21, UR37, -R151 ;  /* 0x0000002515157c23 */ /* 0x002fe20008010897 */
[----:B--2---:R-:W-:-:S05]  /*2a10*/  FSEL R233, R99, -INF , P2 ;  /* 0xff80000063e97808 */ /* 0x004fca0001000000 */
[----:B------:R-:W-:Y:S01]  /*2a20*/  FFMA.FTZ R233, R233, UR37, -R141 ;  /* 0x00000025e9e97c23 */ /* 0x000fe2000801088d */
[----:B------:R-:W1:Y:S08]  /*2a30*/  MUFU.TANH R100, R100 ;  /* 0x0000006400647308 */ /* 0x000e700000002400 */
[----:B------:R-:W2:Y:S08]  /*2a40*/  MUFU.TANH R102, R102 ;  /* 0x0000006600667308 */ /* 0x000eb00000002400 */
[----:B------:R-:W3:Y:S01]  /*2a50*/  MUFU.TANH R104, R104 ;  /* 0x0000006800687308 */ /* 0x000ee20000002400 */
[----:B-1----:R-:W-:-:S07]  /*2a60*/  FSEL R145, R100, -INF , P1 ;  /* 0xff80000064917808 */ /* 0x002fce0000800000 */
[----:B------:R1:W-:Y:S08]  /*2a70*/  MUFU.TANH R0, R143 ;  /* 0x0000008f00007308 */ /* 0x0003f00000002400 */
[----:B------:R-:W-:Y:S01]  /*2a80*/  MUFU.TANH R103, R103 ;  /* 0x0000006700677308 */ /* 0x000fe20000002400 */
[----:B-1----:R-:W-:-:S05]  /*2a90*/  FSEL R143, R97, -INF , P1 ;  /* 0xff800000618f7808 */ /* 0x002fca0000800000 */
[----:B------:R-:W-:Y:S01]  /*2aa0*/  FFMA.FTZ R151, R143, UR37, -R151 ;  /* 0x000000258f977c23 */ /* 0x000fe20008010897 */
[----:B------:R-:W-:Y:S01]  /*2ab0*/  FSEL R143, R101, -INF , P1 ;  /* 0xff800000658f7808 */ /* 0x000fe20000800000 */
[----:B------:R-:W1:Y:S04]  /*2ac0*/  MUFU.TANH R105, R105 ;  /* 0x0000006900697308 */ /* 0x000e680000002400 */
[----:B------:R-:W-:Y:S01]  /*2ad0*/  FFMA.FTZ R141, R143, UR37, -R141 ;  /* 0x000000258f8d7c23 */ /* 0x000fe2000801088d */
[----:B--2---:R-:W-:-:S03]  /*2ae0*/  FSEL R143, R102, -INF , P2 ;  /* 0xff800000668f7808 */ /* 0x004fc60001000000 */
[----:B------:R-:W-:Y:S01]  /*2af0*/  MUFU.EX2 R135, R135 ;  /* 0x0000008700877308 */ /* 0x000fe20000000800 */
[----:B------:R-:W-:Y:S02]  /*2b00*/  WARPGROUP.DEPBAR.LE gsb0, 0x0 ;  /* 0x00008000000079c5 */ /* 0x000fe40000010000 */
[----:B------:R-:W-:Y:S01]  /*2b10*/  WARPGROUP.ARRIVE ;  /* 0x00000000000079c5 */ /* 0x000fe20000000000 */
[----:B------:R-:W-:-:S04]  /*2b20*/  FFMA.FTZ R143, R143, UR37, -R219 ;  /* 0x000000258f8f7c23 */ /* 0x000fc800080108db */
[----:B------:R-:W-:Y:S01]  /*2b30*/  MUFU.EX2 R119, R119 ;  /* 0x0000007700777308 */ /* 0x000fe20000000800 */
[----:B------:R-:W-:Y:S01]  /*2b40*/  HGMMA.64x128x16.F32.BF16 R24, gdesc[UR4], R24, gsb0 ;  /* 0x01e00000041879f0 */ /* 0x000fe20008001818 */
[----:B------:R-:W-:Y:S02]  /*2b50*/  UIADD3 UR6, UR8, 0x6, URZ ;  /* 0x0000000608067890 */ /* 0x000fe4000fffe03f */
[----:B------:R-:W-:Y:S01]  /*2b60*/  UIADD3 UR4, UR9, 0x6, URZ ;  /* 0x0000000609047890 */ /* 0x000fe2000fffe03f */
[----:B------:R-:W-:Y:S01]  /*2b70*/  UMOV UR7, 0x40000040 ;  /* 0x4000004000077882 */ /* 0x000fe20000000000 */
[----:B------:R-:W-:Y:S02]  /*2b80*/  UMOV UR5, 0x40000040 ;  /* 0x4000004000057882 */ /* 0x000fe40000000000 */
[----:B------:R-:W-:Y:S08]  /*2b90*/  MUFU.EX2 R132, R132 ;  /* 0x0000008400847308 */ /* 0x000ff00000000800 */
[----:B------:R-:W-:Y:S08]  /*2ba0*/  MUFU.TANH R106, R106 ;  /* 0x0000006a006a7308 */ /* 0x000ff00000002400 */
[----:B------:R-:W-:Y:S08]  /*2bb0*/  MUFU.EX2 R123, R123 ;  /* 0x0000007b007b7308 */ /* 0x000ff00000000800 */
[----:B------:R-:W-:Y:S08]  /*2bc0*/  MUFU.TANH R111, R111 ;  /* 0x0000006f006f7308 */ /* 0x000ff00000002400 */
[----:B------:R-:W-:Y:S08]  /*2bd0*/  MUFU.TANH R113, R113 ;  /* 0x0000007100717308 */ /* 0x000ff00000002400 */
[----:B------:R-:W2:Y:S08]  /*2be0*/  MUFU.EX2 R120, R120 ;  /* 0x0000007800787308 */ /* 0x000eb00000000800 */
[----:B------:R-:W-:Y:S08]  /*2bf0*/  MUFU.TANH R114, R114 ;  /* 0x0000007200727308 */ /* 0x000ff00000002400 */
[----:B------:R-:W-:Y:S08]  /*2c00*/  MUFU.TANH R116, R116 ;  /* 0x0000007400747308 */ /* 0x000ff00000002400 */
[----:B------:R-:W-:Y:S08]  /*2c10*/  MUFU.TANH R115, R115 ;  /* 0x0000007300737308 */ /* 0x000ff00000002400 */
[----:B------:R-:W-:Y:S08]  /*2c20*/  MUFU.EX2 R19, R151 ;  /* 0x0000009700137308 */ /* 0x000ff00000000800 */
[----:B------:R-:W-:Y:S08]  /*2c30*/  MUFU.TANH R117, R117 ;  /* 0x0000007500757308 */ /* 0x000ff00000002400 */
[----:B------:R-:W-:Y:S08]  /*2c40*/  MUFU.TANH R110, R110 ;  /* 0x0000006e006e7308 */ /* 0x000ff00000002400 */
[----:B------:R-:W-:Y:S08]  /*2c50*/  MUFU.TANH R112, R112 ;  /* 0x0000007000707308 */ /* 0x000ff00000002400 */
[----:B------:R-:W-:Y:S08]  /*2c60*/  MUFU.EX2 R21, R21 ;  /* 0x0000001500157308 */ /* 0x000ff00000000800 */
[----:B------:R-:W-:Y:S08]  /*2c70*/  MUFU.EX2 R121, R121 ;  /* 0x0000007900797308 */ /* 0x000ff00000000800 */
[----:B------:R-:W-:Y:S01]  /*2c80*/  MUFU.EX2 R122, R122 ;  /* 0x0000007a007a7308 */ /* 0x000fe20000000800 */
[----:B------:R-:W-:-:S02]  /*2c90*/  WARPGROUP.DEPBAR.LE gsb0, 0x0 ;  /* 0x00008000000079c5 */ /* 0x000fc40000010000 */
[----:B------:R-:W-:-:S05]  /*2ca0*/  WARPGROUP.ARRIVE ;  /* 0x00000000000079c5 */ /* 0x000fca0000000000 */
[----:B------:R-:W-:Y:S01]  /*2cb0*/  MUFU.TANH R109, R109 ;  /* 0x0000006d006d7308 */ /* 0x000fe20000002400 */
[----:B------:R-:W-:Y:S01]  /*2cc0*/  HGMMA.64x128x16.F32.BF16 R24, gdesc[UR4], R24, gsb0 ;  /* 0x01e00000041879f0 */ /* 0x000fe20008001818 */
[----:B------:R-:W-:Y:S01]  /*2cd0*/  R2UR UR4, R149 ;  /* 0x00000000950472ca */ /* 0x000fe200000e0000 */
[----:B------:R-:W-:-:S05]  /*2ce0*/  FFMA.FTZ R92, -R92, R92, 1 ;  /* 0x3f8000005c5c7423 */ /* 0x000fca000001015c */
[----:B------:R-:W-:Y:S08]  /*2cf0*/  MUFU.TANH R107, R107 ;  /* 0x0000006b006b7308 */ /* 0x000ff00000002400 */
        /* <DEDUP_REMOVED lines=15> */
[----:B------:R-:W-:Y:S01]  /*2df0*/  MUFU.TANH R232, R232 ;  /* 0x000000e800e87308 */ /* 0x000fe20000002400 */
[----:B------:R-:W-:-:S02]  /*2e00*/  WARPGROUP.DEPBAR.LE gsb0, 0x0 ;  /* 0x00008000000079c5 */ /* 0x000fc40000010000 */
[----:B------:R4:W1:Y:S05]  /*2e10*/  LDS R148, [R15+0x400] ;  /* 0x000400000f947984 */ /* 0x00086a0000000800 */
[----:B------:R-:W-:Y:S01]  /*2e20*/  MUFU.TANH R228, R228 ;  /* 0x000000e400e47308 */ /* 0x000fe20000002400 */
[----:B----4-:R-:W-:-:S07]  /*2e30*/  FSEL R15, R93, -INF , P1 ;  /* 0xff8000005d0f7808 */ /* 0x010fce0000800000 */
[----:B------:R-:W-:Y:S01]  /*2e40*/  MUFU.TANH R128, R128 ;  /* 0x0000008000807308 */ /* 0x000fe20000002400 */
[----:B------:R-:W-:Y:S01]  /*2e50*/  FFMA.FTZ R15, R15, UR37, -R124 ;  /* 0x000000250f0f7c23 */ /* 0x000fe2000801087c */
[----:B------:R-:W-:-:S05]  /*2e60*/  FSEL R124, R94, -INF , P2 ;  /* 0xff8000005e7c7808 */ /* 0x000fca0001000000 */
[--C-:B------:R-:W-:Y:S01]  /*2e70*/  FFMA.FTZ R124, R124, UR37, -R125.reuse ;  /* 0x000000257c7c7c23 */ /* 0x100fe2000801087d */
[----:B------:R-:W-:Y:S01]  /*2e80*/  FFMA.FTZ R125, R144, UR37, -R125 ;  /* 0x00000025907d7c23 */ /* 0x000fe2000801087d */
[----:B------:R-:W-:Y:S01]  /*2e90*/  FSEL R144, R98, -INF , P2 ;  /* 0xff80000062907808 */ /* 0x000fe20001000000 */
[----:B------:R-:W4:Y:S04]  /*2ea0*/  MUFU.EX2 R15, R15 ;  /* 0x0000000f000f7308 */ /* 0x000f280000000800 */
[--C-:B------:R-:W-:Y:S01]  /*2eb0*/  FFMA.FTZ R144, R144, UR37, -R142.reuse ;  /* 0x0000002590907c23 */ /* 0x100fe2000801088e */
[----:B------:R-:W-:Y:S01]  /*2ec0*/  FFMA.FTZ R142, R145, UR37, -R142 ;  /* 0x00000025918e7c23 */ /* 0x000fe2000801088e */
[----:B---3--:R-:W-:Y:S02]  /*2ed0*/  FSEL R145, R104, -INF , P1 ;  /* 0xff80000068917808 */ /* 0x008fe40000800000 */
[----:B------:R-:W3:Y:S03]  /*2ee0*/  MUFU.EX2 R125, R125 ;  /* 0x0000007d007d7308 */ /* 0x000ee60000000800 */
[----:B------:R-:W-:-:S05]  /*2ef0*/  FFMA.FTZ R219, R145, UR37, -R219 ;  /* 0x0000002591db7c23 */ /* 0x000fca00080108db */
[----:B------:R-:W-:Y:S01]  /*2f00*/  MUFU.EX2 R124, R124 ;  /* 0x0000007c007c7308 */ /* 0x000fe20000000800 */
[----:B-1----:R-:W1:Y:S04]  /*2f10*/  SHFL.IDX PT, R220, R148, R11, 0x1f ;  /* 0x00001f0b94dc7589 */ /* 0x002e6800000e0000 */
[----:B------:R-:W-:Y:S03]  /*2f20*/  SHFL.IDX PT, R150, R148, R130, 0x1f ;  /* 0x00001f8294967589 */ /* 0x000fe600000e0000 */
[----:B------:R-:W-:Y:S01]  /*2f30*/  MUFU.TANH R131, R131 ;  /* 0x0000008300837308 */ /* 0x000fe20000002400 */
[----:B------:R-:W-:Y:S04]  /*2f40*/  SHFL.IDX PT, R146, R148, R139, 0x1f ;  /* 0x00001f8b94927589 */ /* 0x000fe800000e0000 */
[----:B------:R-:W2:Y:S03]  /*2f50*/  SHFL.IDX PT, R223, R148, R133, 0x1f ;  /* 0x00001f8594df7589 */ /* 0x000ea600000e0000 */
[----:B------:R-:W-:Y:S01]  /*2f60*/  MUFU.TANH R129, R129 ;  /* 0x0000008100817308 */ /* 0x000fe20000002400 */
[----:B------:R-:W-:Y:S04]  /*2f70*/  SHFL.IDX PT, R221, R148, R137, 0x1f ;  /* 0x00001f8994dd7589 */ /* 0x000fe800000e0000 */
[----:B------:R-:W4:Y:S03]  /*2f80*/  SHFL.IDX PT, R147, R148, R134, 0x1f ;  /* 0x00001f8694937589 */ /* 0x000f2600000e0000 */
[----:B------:R-:W-:Y:S01]  /*2f90*/  MUFU.TANH R136, R136 ;  /* 0x0000008800887308 */ /* 0x000fe20000002400 */
[--C-:B-1----:R-:W-:Y:S01]  /*2fa0*/  FADD.FTZ R145, R24, -R220.reuse ;  /* 0x800000dc18917221 */ /* 0x102fe20000010000 */
[----:B------:R-:W-:Y:S01]  /*2fb0*/  FADD.FTZ R220, R26, -R220 ;  /* 0x800000dc1adc7221 */ /* 0x000fe20000010000 */
[----:B------:R-:W-:Y:S01]  /*2fc0*/  FSEL R26, R105, -INF , P1 ;  /* 0xff800000691a7808 */ /* 0x000fe20000800000 */
[----:B------:R-:W1:Y:S04]  /*2fd0*/  SHFL.IDX PT, R224, R148, R138, 0x1f ;  /* 0x00001f8a94e07589 */ /* 0x000e6800000e0000 */
[----:B------:R3:W-:Y:S01]  /*2fe0*/  MUFU.EX2 R24, R144 ;  /* 0x0000009000187308 */ /* 0x0007e20000000800 */
[--C-:B--2---:R-:W-:Y:S01]  /*2ff0*/  FADD.FTZ R149, R29, -R223.reuse ;  /* 0x800000df1d957221 */ /* 0x104fe20000010000 */
[----:B------:R-:W-:Y:S01]  /*3000*/  FADD.FTZ R31, R31, -R223 ;  /* 0x800000df1f1f7221 */ /* 0x000fe20000010000 */
[----:B------:R-:W-:Y:S01]  /*3010*/  FSEL R223, R103, -INF , P2 ;  /* 0xff80000067df7808 */ /* 0x000fe20001000000 */
[--C-:B---3--:R-:W-:Y:S01]  /*3020*/  FADD.FTZ R144, R25, -R150.reuse ;  /* 0x8000009619907221 */ /* 0x108fe20000010000 */
[----:B------:R-:W-:-:S03]  /*3030*/  FADD.FTZ R150, R27, -R150 ;  /* 0x800000961b967221 */ /* 0x000fc60000010000 */
[----:B------:R2:W-:Y:S01]  /*3040*/  MUFU.EX2 R25, R142 ;  /* 0x0000008e00197308 */ /* 0x0005e20000000800 */
[----:B------:R-:W-:Y:S01]  /*3050*/  FFMA.FTZ R223, R223, UR37, -R222 ;  /* 0x00000025dfdf7c23 */ /* 0x000fe200080108de */
[----:B----4-:R-:W-:-:S06]  /*3060*/  FADD.FTZ R151, R28, -R147 ;  /* 0x800000931c977221 */ /* 0x010fcc0000010000 */
[----:B------:R3:W4:Y:S01]  /*3070*/  MUFU.EX2 R27, R233 ;  /* 0x000000e9001b7308 */ /* 0x0007220000000800 */
[--C-:B--2---:R-:W-:Y:S01]  /*3080*/  FADD.FTZ R142, R32, -R146.reuse ;  /* 0x80000092208e7221 */ /* 0x104fe20000010000 */
[----:B------:R-:W-:Y:S01]  /*3090*/  FADD.FTZ R146, R34, -R146 ;  /* 0x8000009222927221 */ /* 0x000fe20000010000 */
[----:B------:R-:W-:Y:S01]  /*30a0*/  FFMA.FTZ R222, R26, UR37, -R222 ;  /* 0x000000251ade7c23 */ /* 0x000fe200080108de */
[----:B------:R-:W-:Y:S01]  /*30b0*/  FMUL.FTZ R150, R120, R150 ;  /* 0x0000009678967220 */ /* 0x000fe20000410000 */
[----:B------:R-:W-:Y:S01]  /*30c0*/  FFMA.FTZ R93, -R93, R93, 1 ;  /* 0x3f8000005d5d7423 */ /* 0x000fe2000001015d */
[----:B------:R-:W-:Y:S01]  /*30d0*/  FMUL.FTZ R31, R15, R31 ;  /* 0x0000001f0f1f7220 */ /* 0x000fe20000410000 */
[----:B------:R-:W-:Y:S01]  /*30e0*/  FADD.FTZ R147, R30, -R147 ;  /* 0x800000931e937221 */ /* 0x000fe20000010000 */
[----:B---3--:R-:W2:Y:S01]  /*30f0*/  LDL.LU R233, [R1+0x4] ;  /* 0x0000040001e97983 */ /* 0x008ea20000300800 */
[----:B------:R3:W4:Y:S01]  /*3100*/  MUFU.EX2 R26, R141 ;  /* 0x0000008d001a7308 */ /* 0x0007220000000800 */
[----:B------:R-:W-:Y:S01]  /*3110*/  FSEL R32, R106, -INF , P2 ;  /* 0xff8000006a207808 */ /* 0x000fe20001000000 */
[----:B------:R-:W-:Y:S01]  /*3120*/  FMUL.FTZ R151, R123, R151 ;  /* 0x000000977b977220 */ /* 0x000fe20000410000 */
[----:B------:R1:W4:Y:S01]  /*3130*/  SHFL.IDX PT, R34, R148, R140, 0x1f ;  /* 0x00001f8c94227589 */ /* 0x00032200000e0000 */
[----:B------:R-:W-:Y:S01]  /*3140*/  FMUL.FTZ R146, R125, R146 ;  /* 0x000000927d927220 */ /* 0x000fe20000410000 */
[----:B------:R-:W-:Y:S01]  /*3150*/  FFMA.FTZ R94, -R94, R94, 1 ;  /* 0x3f8000005e5e7423 */ /* 0x000fe2000001015e */
[----:B------:R-:W-:Y:S01]  /*3160*/  FFMA.FTZ R32, R32, UR37, -R225 ;  /* 0x0000002520207c23 */ /* 0x000fe200080108e1 */
[----:B------:R-:W-:Y:S01]  /*3170*/  FMUL.FTZ R149, R122, R149 ;  /* 0x000000957a957220 */ /* 0x000fe20000410000 */
[----:B------:R1:W4:Y:S01]  /*3180*/  MUFU.EX2 R28, R143 ;  /* 0x0000008f001c7308 */ /* 0x0003220000000800 */
[--C-:B---3--:R-:W-:Y:S01]  /*3190*/  FADD.FTZ R141, R35, -R221.reuse ;  /* 0x800000dd238d7221 */ /* 0x108fe20000010000 */
[----:B------:R-:W-:Y:S01]  /*31a0*/  FFMA.FTZ R35, -R22, R22, 1 ;  /* 0x3f80000016237423 */ /* 0x000fe20000010116 */
[----:B------:R-:W-:Y:S01]  /*31b0*/  FFMA.FTZ R95, -R95, R95, 1 ;  /* 0x3f8000005f5f7423 */ /* 0x000fe2000001015f */
[--C-:B-1----:R-:W-:Y:S01]  /*31c0*/  FADD.FTZ R38, R38, -R224.reuse ;  /* 0x800000e026267221 */ /* 0x102fe20000010000 */
[----:B------:R-:W-:Y:S01]  /*31d0*/  FADD.FTZ R148, R33, -R221 ;  /* 0x800000dd21947221 */ /* 0x000fe20000010000 */
[----:B------:R-:W-:Y:S01]  /*31e0*/  FFMA.FTZ R33, -R88, R88, 1 ;  /* 0x3f80000058217423 */ /* 0x000fe20000010158 */
[----:B------:R-:W-:Y:S01]  /*31f0*/  FMUL.FTZ R88, R135, R145 ;  /* 0x0000009187587220 */ /* 0x000fe20000410000 */
[----:B------:R1:W3:Y:S01]  /*3200*/  MUFU.EX2 R22, R219 ;  /* 0x000000db00167308 */ /* 0x0002e20000000800 */
[----:B------:R-:W-:Y:S01]  /*3210*/  FADD.FTZ R143, R36, -R224 ;  /* 0x800000e0248f7221 */ /* 0x000fe20000010000 */
[----:B------:R-:W-:Y:S01]  /*3220*/  FMUL.FTZ R148, R21, R148 ;  /* 0x0000009415947220 */ /* 0x000fe20000410000 */
[----:B------:R-:W-:Y:S01]  /*3230*/  SHFL.IDX PT, R36, R13, R139, 0x1f ;  /* 0x00001f8b0d247589 */ /* 0x000fe200000e0000 */
[----:B------:R-:W-:Y:S01]  /*3240*/  FSEL R221, R109, -INF , P1 ;  /* 0xff8000006ddd7808 */ /* 0x000fe20000800000 */
[----:B------:R-:W-:Y:S01]  /*3250*/  FFMA.FTZ R97, -R97, R97, 1 ;  /* 0x3f80000061617423 */ /* 0x000fe20000010161 */
[----:B------:R-:W-:Y:S01]  /*3260*/  FMUL.FTZ R141, R19, R141 ;  /* 0x0000008d138d7220 */ /* 0x000fe20000410000 */
[----:B------:R-:W-:Y:S01]  /*3270*/  FFMA.FTZ R99, -R99, R99, 1 ;  /* 0x3f80000063637423 */ /* 0x000fe20000010163 */
[----:B------:R-:W-:Y:S01]  /*3280*/  FFMA.FTZ R101, -R101, R101, 1 ;  /* 0x3f80000065657423 */ /* 0x000fe20000010165 */
[----:B-1----:R-:W1:Y:S01]  /*3290*/  SHFL.IDX PT, R219, R13, R138, 0x1f ;  /* 0x00001f8a0ddb7589 */ /* 0x002e6200000e0000 */
[----:B------:R-:W-:Y:S01]  /*32a0*/  FFMA.FTZ R221, R221, UR37, -R230 ;  /* 0x00000025dddd7c23 */ /* 0x000fe200080108e6 */
[--C-:B----4-:R-:W-:Y:S01]  /*32b0*/  FADD.FTZ R145, R37, -R34.reuse ;  /* 0x8000002225917221 */ /* 0x110fe20000010000 */
[----:B------:R-:W-:Y:S01]  /*32c0*/  FMUL.FTZ R37, R119, R220 ;  /* 0x000000dc77257220 */ /* 0x000fe20000410000 */
[----:B------:R-:W-:Y:S01]  /*32d0*/  FADD.FTZ R39, R39, -R34 ;  /* 0x8000002227277221 */ /* 0x000fe20000010000 */
[----:B------:R-:W4:Y:S01]  /*32e0*/  SHFL.IDX PT, R220, R13, R137, 0x1f ;  /* 0x00001f890ddc7589 */ /* 0x000f2200000e0000 */
[----:B------:R-:W-:Y:S01]  /*32f0*/  FMUL.FTZ R34, R35, R88 ;  /* 0x0000005823227220 */ /* 0x000fe20000410000 */
[----:B------:R-:W-:Y:S01]  /*3300*/  FFMA.FTZ R88, -R89, R89, 1 ;  /* 0x3f80000059587423 */ /* 0x000fe20000010159 */
[----:B------:R-:W-:Y:S01]  /*3310*/  FMUL.FTZ R89, R132, R144 ;  /* 0x0000009084597220 */ /* 0x000fe20000410000 */
[----:B------:R-:W-:Y:S01]  /*3320*/  FMUL.FTZ R33, R33, R37 ;  /* 0x0000002521217220 */ /* 0x000fe20000410000 */
[----:B------:R3:W-:Y:S01]  /*3330*/  LDS R144, [R18+0x400] ;  /* 0x0004000012907984 */ /* 0x0007e20000000800 */
[----:B------:R-:W-:Y:S01]  /*3340*/  FFMA.FTZ R37, -R90, R90, 1 ;  /* 0x3f8000005a257423 */ /* 0x000fe2000001015a */
[----:B------:R-:W-:Y:S01]  /*3350*/  FFMA.FTZ R35, -R23, R23, 1 ;  /* 0x3f80000017237423 */ /* 0x000fe20000010117 */
[----:B------:R-:W-:Y:S01]  /*3360*/  FMUL.FTZ R88, R88, R150 ;  /* 0x0000009658587220 */ /* 0x000fe20000410000 */
[----:B------:R1:W4:Y:S01]  /*3370*/  SHFL.IDX PT, R90, R13, R140, 0x1f ;  /* 0x00001f8c0d5a7589 */ /* 0x00032200000e0000 */
[----:B------:R-:W-:Y:S01]  /*3380*/  FSEL R150, R116, -INF , P1 ;  /* 0xff80000074967808 */ /* 0x000fe20000800000 */
[----:B------:R-:W-:Y:S01]  /*3390*/  FMUL.FTZ R89, R35, R89 ;  /* 0x0000005923597220 */ /* 0x000fe20000410000 */
[----:B------:R-:W-:Y:S01]  /*33a0*/  FMUL.FTZ R35, R37, R151 ;  /* 0x0000009725237220 */ /* 0x000fe20000410000 */
[----:B------:R-:W-:Y:S01]  /*33b0*/  FSEL R151, R113, -INF , P1 ;  /* 0xff80000071977808 */ /* 0x000fe20000800000 */
[----:B---3--:R3:W-:Y:S01]  /*33c0*/  MUFU.EX2 R18, R32 ;  /* 0x0000002000127308 */ /* 0x0087e20000000800 */
[----:B------:R-:W-:Y:S01]  /*33d0*/  FSEL R37, R112, -INF , P1 ;  /* 0xff80000070257808 */ /* 0x000fe20000800000 */
[----:B------:R-:W-:Y:S01]  /*33e0*/  FMUL.FTZ R145, R27, R145 ;  /* 0x000000911b917220 */ /* 0x000fe20000410000 */
[----:B------:R-:W-:Y:S01]  /*33f0*/  FMUL.FTZ R97, R97, R141 ;  /* 0x0000008d61617220 */ /* 0x000fe20000410000 */
[----:B------:R-:W-:Y:S01]  /*3400*/  FMUL.FTZ R141, R26, R39 ;  /* 0x000000271a8d7220 */ /* 0x000fe20000410000 */
[--C-:B-1----:R-:W-:Y:S01]  /*3410*/  FFMA.FTZ R150, R150, UR37, -R219.reuse ;  /* 0x0000002596967c23 */ /* 0x102fe200080108db */
[----:B------:R-:W-:Y:S01]  /*3420*/  FFMA.FTZ R37, R37, UR37, -R36 ;  /* 0x0000002525257c23 */ /* 0x000fe20008010824 */
[----:B------:R-:W-:Y:S01]  /*3430*/  FMUL.FTZ R143, R24, R143 ;  /* 0x0000008f188f7220 */ /* 0x000fe20000410000 */
[----:B------:R1:W-:Y:S01]  /*3440*/  MUFU.EX2 R13, R222 ;  /* 0x000000de000d7308 */ /* 0x0003e20000000800 */
[----:B---3--:R-:W-:Y:S01]  /*3450*/  FSEL R32, R114, -INF , P2 ;  /* 0xff80000072207808 */ /* 0x008fe20001000000 */
[----:B------:R-:W-:Y:S01]  /*3460*/  FFMA.FTZ R102, -R102, R102, 1 ;  /* 0x3f80000066667423 */ /* 0x000fe20000010166 */
[----:B------:R-:W-:Y:S01]  /*3470*/  FFMA.FTZ R104, -R104, R104, 1 ;  /* 0x3f80000068687423 */ /* 0x000fe20000010168 */
[----:B------:R-:W-:Y:S01]  /*3480*/  FSEL R30, R107, -INF , P2 ;  /* 0xff8000006b1e7808 */ /* 0x000fe20001000000 */
[----:B------:R-:W-:Y:S01]  /*3490*/  FFMA.FTZ R103, -R103, R103, 1 ;  /* 0x3f80000067677423 */ /* 0x000fe20000010167 */
[----:B------:R-:W-:Y:S01]  /*34a0*/  FFMA.FTZ R32, R32, UR37, -R219 ;  /* 0x0000002520207c23 */ /* 0x000fe200080108db */
[----:B------:R-:W-:Y:S01]  /*34b0*/  FSEL R29, R108, -INF , P1 ;  /* 0xff8000006c1d7808 */ /* 0x000fe20000800000 */
[----:B------:R3:W3:Y:S01]  /*34c0*/  MUFU.EX2 R23, R223 ;  /* 0x000000df00177308 */ /* 0x0006e20000000800 */
[----:B-1----:R-:W-:Y:S01]  /*34d0*/  FSEL R222, R111, -INF , P2 ;  /* 0xff8000006fde7808 */ /* 0x002fe20001000000 */
[----:B------:R-:W-:Y:S01]  /*34e0*/  FFMA.FTZ R30, R30, UR37, -R230 ;  /* 0x000000251e1e7c23 */ /* 0x000fe200080108e6 */
[----:B------:R-:W-:Y:S01]  /*34f0*/  FSEL R230, R118, -INF , P2 ;  /* 0xff80000076e67808 */ /* 0x000fe20001000000 */
[----:B------:R-:W-:Y:S01]  /*3500*/  FFMA.FTZ R29, R29, UR37, -R225 ;  /* 0x000000251d1d7c23 */ /* 0x000fe200080108e1 */
[----:B------:R-:W-:Y:S01]  /*3510*/  FFMA.FTZ R109, -R109, R109, 1 ;  /* 0x3f8000006d6d7423 */ /* 0x000fe2000001016d */
[--C-:B----4-:R-:W-:Y:S01]  /*3520*/  FFMA.FTZ R222, R222, UR37, -R220.reuse ;  /* 0x00000025dede7c23 */ /* 0x110fe200080108dc */
[----:B------:R-:W-:Y:S01]  /*3530*/  FFMA.FTZ R220, R151, UR37, -R220 ;  /* 0x0000002597dc7c23 */ /* 0x000fe200080108dc */
[----:B------:R-:W-:Y:S01]  /*3540*/  FSEL R151, R115, -INF , P2 ;  /* 0xff80000073977808 */ /* 0x000fe20001000000 */
[----:B------:R-:W-:Y:S01]  /*3550*/  MUFU.EX2 R30, R30 ;  /* 0x0000001e001e7308 */ /* 0x000fe20000000800 */
[----:B---3--:R-:W-:Y:S01]  /*3560*/  FSEL R223, R110, -INF , P2 ;  /* 0xff8000006edf7808 */ /* 0x008fe20001000000 */
[----:B------:R-:W-:Y:S01]  /*3570*/  SHFL.IDX PT, R225, R14, R130, 0x1f ;  /* 0x00001f820ee17589 */ /* 0x000fe200000e0000 */
[----:B------:R-:W-:Y:S01]  /*3580*/  FFMA.FTZ R106, -R106, R106, 1 ;  /* 0x3f8000006a6a7423 */ /* 0x000fe2000001016a */
[----:B------:R-:W-:Y:S01]  /*3590*/  FFMA.FTZ R219, R151, UR37, -R90 ;  /* 0x0000002597db7c23 */ /* 0x000fe2000801085a */
[----:B------:R-:W-:Y:S01]  /*35a0*/  FSEL R151, R117, -INF , P1 ;  /* 0xff80000075977808 */ /* 0x000fe20000800000 */
[----:B------:R-:W-:Y:S01]  /*35b0*/  FFMA.FTZ R223, R223, UR37, -R36 ;  /* 0x00000025dfdf7c23 */ /* 0x000fe20008010824 */
[----:B------:R-:W-:Y:S01]  /*35c0*/  FFMA.FTZ R36, -R91, R91, 1 ;  /* 0x3f8000005b247423 */ /* 0x000fe2000001015b */
[----:B------:R-:W-:Y:S01]  /*35d0*/  FMUL.FTZ R91, R121, R147 ;  /* 0x00000093795b7220 */ /* 0x000fe20000410000 */
[----:B------:R-:W1:Y:S01]  /*35e0*/  SHFL.IDX PT, R224, R144, R138, 0x1f ;  /* 0x00001f8a90e07589 */ /* 0x000e6200000e0000 */
[----:B------:R-:W-:Y:S01]  /*35f0*/  FFMA.FTZ R151, R151, UR37, -R90 ;  /* 0x0000002597977c23 */ /* 0x000fe2000801085a */
[----:B------:R-:W-:Y:S01]  /*3600*/  FMUL.FTZ R90, R93, R31 ;  /* 0x0000001f5d5a7220 */ /* 0x000fe20000410000 */
[----:B------:R-:W-:Y:S01]  /*3610*/  FFMA.FTZ R93, -R96, R96, 1 ;  /* 0x3f800000605d7423 */ /* 0x000fe20000010160 */
[----:B------:R-:W-:Y:S01]  /*3620*/  FMUL.FTZ R96, R124, R142 ;  /* 0x0000008e7c607220 */ /* 0x000fe20000410000 */
[----:B------:R-:W-:Y:S01]  /*3630*/  FMUL.FTZ R91, R92, R91 ;  /* 0x0000005b5c5b7220 */ /* 0x000fe20000410000 */
[----:B------:R-:W3:Y:S01]  /*3640*/  SHFL.IDX PT, R142, R144, R11, 0x1f ;  /* 0x00001f0b908e7589 */ /* 0x000ee200000e0000 */
[----:B------:R-:W-:Y:S01]  /*3650*/  FMUL.FTZ R93, R93, R146 ;  /* 0x000000925d5d7220 */ /* 0x000fe20000410000 */
[----:B------:R-:W-:Y:S01]  /*3660*/  FMUL.FTZ R96, R94, R96 ;  /* 0x000000605e607220 */ /* 0x000fe20000410000 */
[----:B------:R-:W-:Y:S01]  /*3670*/  FMUL.FTZ R94, R95, R148 ;  /* 0x000000945f5e7220 */ /* 0x000fe20000410000 */
[----:B------:R-:W4:Y:S01]  /*3680*/  SHFL.IDX PT, R146, R144, R134, 0x1f ;  /* 0x00001f8690927589 */ /* 0x000f2200000e0000 */
[----:B------:R-:W-:Y:S01]  /*3690*/  FMUL.FTZ R92, R36, R149 ;  /* 0x00000095245c7220 */ /* 0x000fe20000410000 */
[----:B------:R-:W-:Y:S01]  /*36a0*/  FFMA.FTZ R95, -R98, R98, 1 ;  /* 0x3f800000625f7423 */ /* 0x000fe20000010162 */
[----:B------:R-:W-:Y:S01]  /*36b0*/  FFMA.FTZ R98, -R100, R100, 1 ;  /* 0x3f80000064627423 */ /* 0x000fe20000010164 */
[----:B------:R-:W4:Y:S01]  /*36c0*/  SHFL.IDX PT, R147, R144, R130, 0x1f ;  /* 0x00001f8290937589 */ /* 0x000f2200000e0000 */
[----:B------:R-:W-:Y:S01]  /*36d0*/  FMUL.FTZ R100, R25, R38 ;  /* 0x0000002619647220 */ /* 0x000fe20000410000 */
[----:B------:R1:W-:Y:S01]  /*36e0*/  MUFU.EX2 R36, R223 ;  /* 0x000000df00247308 */ /* 0x0003e20000000800 */
[----:B------:R-:W-:Y:S01]  /*36f0*/  FMUL.FTZ R95, R95, R143 ;  /* 0x0000008f5f5f7220 */ /* 0x000fe20000410000 */
[----:B------:R-:W4:Y:S01]  /*3700*/  SHFL.IDX PT, R148, R144, R133, 0x1f ;  /* 0x00001f8590947589 */ /* 0x000f2200000e0000 */
[----:B------:R-:W-:Y:S01]  /*3710*/  FMUL.FTZ R98, R98, R100 ;  /* 0x0000006462627220 */ /* 0x000fe20000410000 */
[----:B------:R-:W-:Y:S01]  /*3720*/  FMUL.FTZ R100, R99, R145 ;  /* 0x0000009163647220 */ /* 0x000fe20000410000 */
[----:B------:R-:W-:Y:S01]  /*3730*/  FMUL.FTZ R99, R101, R141 ;  /* 0x0000008d65637220 */ /* 0x000fe20000410000 */
[----:B------:R-:W4:Y:S01]  /*3740*/  SHFL.IDX PT, R149, R144, R139, 0x1f ;  /* 0x00001f8b90957589 */ /* 0x000f2200000e0000 */
[----:B------:R-:W-:Y:S01]  /*3750*/  FFMA.FTZ R108, -R108, R108, 1 ;  /* 0x3f8000006c6c7423 */ /* 0x000fe2000001016c */
[----:B------:R4:W-:Y:S01]  /*3760*/  MUFU.EX2 R31, R221 ;  /* 0x000000dd001f7308 */ /* 0x0009e20000000800 */
[----:B-1----:R-:W-:Y:S01]  /*3770*/  FADD.FTZ R54, R54, -R224 ;  /* 0x800000e036367221 */ /* 0x002fe20000010000 */
[----:B------:R-:W1:Y:S01]  /*3780*/  SHFL.IDX PT, R223, R14, R11, 0x1f ;  /* 0x00001f0b0edf7589 */ /* 0x000e6200000e0000 */
[----:B------:R-:W-:Y:S01]  /*3790*/  FFMA.FTZ R111, -R111, R111, 1 ;  /* 0x3f8000006f6f7423 */ /* 0x000fe2000001016f */
[----:B------:R-:W-:Y:S01]  /*37a0*/  FFMA.FTZ R110, -R110, R110, 1 ;  /* 0x3f8000006e6e7423 */ /* 0x000fe2000001016e */
[----:B------:R-:W-:Y:S01]  /*37b0*/  FFMA.FTZ R116, -R116, R116, 1 ;  /* 0x3f80000074747423 */ /* 0x000fe20000010174 */
[--C-:B---3--:R-:W-:Y:S01]  /*37c0*/  FADD.FTZ R141, R40, -R142.reuse ;  /* 0x8000008e288d7221 */ /* 0x108fe20000010000 */
[----:B------:R-:W-:Y:S01]  /*37d0*/  FADD.FTZ R101, R42, -R142 ;  /* 0x8000008e2a657221 */ /* 0x000fe20000010000 */
[----:B------:R3:W-:Y:S01]  /*37e0*/  MUFU.EX2 R40, R32 ;  /* 0x0000002000287308 */ /* 0x0007e20000000800 */
[----:B----4-:R-:W4:Y:S01]  /*37f0*/  SHFL.IDX PT, R221, R14, R134, 0x1f ;  /* 0x00001f860edd7589 */ /* 0x010f2200000e0000 */
[----:B------:R-:W-:Y:S01]  /*3800*/  FADD.FTZ R145, R44, -R146 ;  /* 0x800000922c917221 */ /* 0x000fe20000010000 */
[----:B------:R-:W-:Y:S01]  /*3810*/  FMUL.FTZ R141, R28, R141 ;  /* 0x0000008d1c8d7220 */ /* 0x000fe20000410000 */
[----:B------:R-:W-:Y:S01]  /*3820*/  FMUL.FTZ R101, R22, R101 ;  /* 0x0000006516657220 */ /* 0x000fe20000410000 */
[----:B------:R-:W4:Y:S01]  /*3830*/  SHFL.IDX PT, R44, R144, R137, 0x1f ;  /* 0x00001f89902c7589 */ /* 0x000f2200000e0000 */
[--C-:B------:R-:W-:Y:S01]  /*3840*/  FADD.FTZ R142, R41, -R147.reuse ;  /* 0x80000093298e7221 */ /* 0x100fe20000010000 */
[----:B------:R-:W-:Y:S01]  /*3850*/  FADD.FTZ R143, R43, -R147 ;  /* 0x800000932b8f7221 */ /* 0x000fe20000010000 */
[----:B------:R1:W-:Y:S01]  /*3860*/  MUFU.EX2 R39, R220 ;  /* 0x000000dc00277308 */ /* 0x0003e20000000800 */
[----:B------:R-:W-:Y:S01]  /*3870*/  FMUL.FTZ R141, R102, R141 ;  /* 0x0000008d668d7220 */ /* 0x000fe20000410000 */
[--C-:B------:R-:W-:Y:S01]  /*3880*/  FADD.FTZ R147, R45, -R148.reuse ;  /* 0x800000942d937221 */ /* 0x100fe20000010000 */
[----:B---3--:R-:W-:Y:S01]  /*3890*/  FADD.FTZ R32, R47, -R148 ;  /* 0x800000942f207221 */ /* 0x008fe20000010000 */
[----:B------:R-:W-:Y:S01]  /*38a0*/  FMUL.FTZ R102, R23, R142 ;  /* 0x0000008e17667220 */ /* 0x000fe20000410000 */
[----:B------:R-:W-:Y:S01]  /*38b0*/  FMUL.FTZ R142, R104, R101 ;  /* 0x00000065688e7220 */ /* 0x000fe20000410000 */
[--C-:B------:R-:W-:Y:S01]  /*38c0*/  FADD.FTZ R148, R48, -R149.reuse ;  /* 0x8000009530947221 */ /* 0x100fe20000010000 */
[----:B------:R-:W-:Y:S01]  /*38d0*/  FADD.FTZ R149, R50, -R149 ;  /* 0x8000009532957221 */ /* 0x000fe20000010000 */
[----:B------:R3:W4:Y:S01]  /*38e0*/  MUFU.EX2 R38, R222 ;  /* 0x000000de00267308 */ /* 0x0007220000000800 */
[----:B------:R-:W4:Y:S01]  /*38f0*/  SHFL.IDX PT, R50, R14, R133, 0x1f ;  /* 0x00001f850e327589 */ /* 0x000f2200000e0000 */
[----:B------:R-:W-:Y:S01]  /*3900*/  FSEL R45, R217, -INF , P1 ;  /* 0xff800000d92d7808 */ /* 0x000fe20000800000 */
[--C-:B-1----:R-:W-:Y:S01]  /*3910*/  FFMA.FTZ R230, R230, UR37, -R223.reuse ;  /* 0x00000025e6e67c23 */ /* 0x102fe200080108df */
[----:B------:R-:W-:Y:S01]  /*3920*/  FSEL R41, R227, -INF , P2 ;  /* 0xff800000e3297808 */ /* 0x000fe20001000000 */
[----:B------:R-:W1:Y:S01]  /*3930*/  SHFL.IDX PT, R220, R14, R139, 0x1f ;  /* 0x00001f8b0edc7589 */ /* 0x000e6200000e0000 */
[----:B------:R-:W-:Y:S01]  /*3940*/  FSEL R48, R126, -INF , P1 ;  /* 0xff8000007e307808 */ /* 0x000fe20000800000 */
[----:B------:R-:W-:Y:S01]  /*3950*/  FFMA.FTZ R45, R45, UR37, -R223 ;  /* 0x000000252d2d7c23 */ /* 0x000fe200080108df */
[----:B------:R4:W1:Y:S01]  /*3960*/  MUFU.EX2 R42, R150 ;  /* 0x00000096002a7308 */ /* 0x0008620000000800 */
[----:B---3--:R-:W3:Y:S01]  /*3970*/  SHFL.IDX PT, R222, R144, R140, 0x1f ;  /* 0x00001f8c90de7589 */ /* 0x008ee200000e0000 */
[--C-:B----4-:R-:W-:Y:S01]  /*3980*/  FFMA.FTZ R223, R41, UR37, -R221.reuse ;  /* 0x0000002529df7c23 */ /* 0x110fe200080108dd */
[----:B------:R-:W-:Y:S01]  /*3990*/  FFMA.FTZ R48, R48, UR37, -R221 ;  /* 0x0000002530307c23 */ /* 0x000fe200080108dd */
[----:B------:R-:W-:Y:S01]  /*39a0*/  FADD.FTZ R146, R46, -R146 ;  /* 0x800000922e927221 */ /* 0x000fe20000010000 */
[----:B------:R-:W-:Y:S01]  /*39b0*/  LDS R101, [R17+0x400] ;  /* 0x0004000011657984 */ /* 0x000fe20000000800 */
[--C-:B------:R-:W-:Y:S01]  /*39c0*/  FADD.FTZ R221, R51, -R44.reuse ;  /* 0x8000002c33dd7221 */ /* 0x100fe20000010000 */
[----:B------:R-:W-:Y:S01]  /*39d0*/  FSEL R51, R127, -INF , P1 ;  /* 0xff8000007f337808 */ /* 0x000fe20000800000 */
[----:B------:R4:W3:Y:S01]  /*39e0*/  MUFU.EX2 R43, R219 ;  /* 0x000000db002b7308 */ /* 0x0008e20000000800 */
[----:B------:R-:W3:Y:S01]  /*39f0*/  SHFL.IDX PT, R144, R14, R137, 0x1f ;  /* 0x00001f890e907589 */ /* 0x000ee200000e0000 */
[----:B------:R-:W-:Y:S01]  /*3a00*/  FADD.FTZ R150, R49, -R44 ;  /* 0x8000002c31967221 */ /* 0x000fe20000010000 */
[----:B------:R-:W-:Y:S01]  /*3a10*/  FSEL R49, R236, -INF , P1 ;  /* 0xff800000ec317808 */ /* 0x000fe20000800000 */
[----:B------:R-:W-:Y:S01]  /*3a20*/  FFMA.FTZ R104, -R107, R107, 1 ;  /* 0x3f8000006b687423 */ /* 0x000fe2000001016b */
[----:B------:R-:W-:Y:S01]  /*3a30*/  FMUL.FTZ R145, R18, R145 ;  /* 0x0000009112917220 */ /* 0x000fe20000410000 */
[----:B------:R-:W-:Y:S01]  /*3a40*/  SHFL.IDX PT, R107, R20, R130, 0x1f ;  /* 0x00001f82146b7589 */ /* 0x000fe200000e0000 */
[----:B------:R-:W-:Y:S01]  /*3a50*/  FMUL.FTZ R150, R38, R150 ;  /* 0x0000009626967220 */ /* 0x000fe20000410000 */
[----:B------:R1:W-:Y:S01]  /*3a60*/  MUFU.EX2 R41, R151 ;  /* 0x0000009700297308 */ /* 0x0003e20000000800 */
[----:B----4-:R-:W-:Y:S01]  /*3a70*/  FSEL R219, R226, -INF , P2 ;  /* 0xff800000e2db7808 */ /* 0x010fe20001000000 */
[----:B------:R-:W-:Y:S01]  /*3a80*/  FFMA.FTZ R49, R49, UR37, -R50 ;  /* 0x0000002531317c23 */ /* 0x000fe20008010832 */
[----:B------:R-:W-:Y:S01]  /*3a90*/  FMUL.FTZ R150, R111, R150 ;  /* 0x000000966f967220 */ /* 0x000fe20000410000 */
[----:B------:R-:W-:Y:S01]  /*3aa0*/  FSEL R46, R216, -INF , P2 ;  /* 0xff800000d82e7808 */ /* 0x000fe20001000000 */
[----:B-1----:R-:W-:Y:S01]  /*3ab0*/  FFMA.FTZ R51, R51, UR37, -R220 ;  /* 0x0000002533337c23 */ /* 0x002fe200080108dc */
[----:B------:R-:W-:Y:S01]  /*3ac0*/  FFMA.FTZ R219, R219, UR37, -R50 ;  /* 0x00000025dbdb7c23 */ /* 0x000fe20008010832 */
[----:B------:R-:W-:Y:S01]  /*3ad0*/  FSEL R47, R218, -INF , P1 ;  /* 0xff800000da2f7808 */ /* 0x000fe20000800000 */
[----:B------:R-:W1:Y:S01]  /*3ae0*/  MUFU.EX2 R29, R29 ;  /* 0x0000001d001d7308 */ /* 0x000e620000000800 */
[----:B------:R-:W-:Y:S01]  /*3af0*/  FADD.FTZ R151, R52, -R224 ;  /* 0x800000e034977221 */ /* 0x000fe20000010000 */
[----:B------:R-:W-:Y:S01]  /*3b00*/  FSEL R52, R231, -INF , P2 ;  /* 0xff800000e7347808 */ /* 0x000fe20001000000 */
[----:B------:R-:W-:Y:S01]  /*3b10*/  FMUL.FTZ R148, R36, R148 ;  /* 0x0000009424947220 */ /* 0x000fe20000410000 */
[----:B------:R-:W-:Y:S01]  /*3b20*/  FMUL.FTZ R54, R42, R54 ;  /* 0x000000362a367220 */ /* 0x000fe20000410000 */
[--C-:B------:R-:W-:Y:S01]  /*3b30*/  FFMA.FTZ R46, R46, UR37, -R225.reuse ;  /* 0x000000252e2e7c23 */ /* 0x100fe200080108e1 */
[----:B------:R-:W-:Y:S01]  /*3b40*/  FFMA.FTZ R47, R47, UR37, -R225 ;  /* 0x000000252f2f7c23 */ /* 0x000fe200080108e1 */
[----:B------:R-:W-:Y:S01]  /*3b50*/  FFMA.FTZ R50, R52, UR37, -R220 ;  /* 0x0000002534327c23 */ /* 0x000fe200080108dc */
[--C-:B---3--:R-:W-:Y:S01]  /*3b60*/  FADD.FTZ R220, R53, -R222.reuse ;  /* 0x800000de35dc7221 */ /* 0x108fe20000010000 */
[----:B------:R-:W3:Y:S01]  /*3b70*/  MUFU.EX2 R37, R37 ;  /* 0x0000002500257308 */ /* 0x000ee20000000800 */
[----:B------:R-:W-:Y:S01]  /*3b80*/  FSEL R53, R235, -INF , P1 ;  /* 0xff800000eb357808 */ /* 0x000fe20000800000 */
[----:B------:R-:W-:Y:S01]  /*3b90*/  FADD.FTZ R222, R55, -R222 ;  /* 0x800000de37de7221 */ /* 0x000fe20000010000 */
[----:B------:R-:W-:Y:S01]  /*3ba0*/  FMUL.FTZ R220, R43, R220 ;  /* 0x000000dc2bdc7220 */ /* 0x000fe20000410000 */
[----:B------:R-:W-:Y:S01]  /*3bb0*/  SHFL.IDX PT, R55, R14, R138, 0x1f ;  /* 0x00001f8a0e377589 */ /* 0x000fe200000e0000 */
[----:B------:R-:W-:Y:S01]  /*3bc0*/  FMUL.FTZ R148, R110, R148 ;  /* 0x000000946e947220 */ /* 0x000fe20000410000 */
[----:B------:R-:W-:Y:S01]  /*3bd0*/  FFMA.FTZ R53, R53, UR37, -R144 ;  /* 0x0000002535357c23 */ /* 0x000fe20008010890 */
[----:B------:R-:W-:Y:S01]  /*3be0*/  FFMA.FTZ R114, -R114, R114, 1 ;  /* 0x3f80000072727423 */ /* 0x000fe20000010172 */
[----:B-1----:R-:W-:Y:S01]  /*3bf0*/  FMUL.FTZ R146, R29, R146 ;  /* 0x000000921d927220 */ /* 0x002fe20000410000 */
[----:B------:R-:W-:Y:S01]  /*3c00*/  MUFU.EX2 R17, R48 ;  /* 0x0000003000117308 */ /* 0x000fe20000000800 */
[----:B------:R-:W-:Y:S01]  /*3c10*/  FFMA.FTZ R117, -R117, R117, 1 ;  /* 0x3f80000075757423 */ /* 0x000fe20000010175 */
[----:B------:R-:W-:Y:S01]  /*3c20*/  FMUL.FTZ R151, R40, R151 ;  /* 0x0000009728977220 */ /* 0x000fe20000410000 */
[----:B------:R-:W1:Y:S01]  /*3c30*/  SHFL.IDX PT, R111, R101, R134, 0x1f ;  /* 0x00001f86656f7589 */ /* 0x000e6200000e0000 */
[----:B------:R-:W-:Y:S01]  /*3c40*/  FMUL.FTZ R222, R41, R222 ;  /* 0x000000de29de7220 */ /* 0x000fe20000410000 */
[----:B------:R-:W-:Y:S01]  /*3c50*/  FMUL.FTZ R221, R39, R221 ;  /* 0x000000dd27dd7220 */ /* 0x000fe20000410000 */
[----:B------:R-:W-:Y:S01]  /*3c60*/  FMUL.FTZ R151, R114, R151 ;  /* 0x0000009772977220 */ /* 0x000fe20000410000 */
[----:B------:R-:W-:Y:S01]  /*3c70*/  SHFL.IDX PT, R110, R101, R138, 0x1f ;  /* 0x00001f8a656e7589 */ /* 0x000fe200000e0000 */
[----:B---3--:R-:W-:Y:S01]  /*3c80*/  FMUL.FTZ R224, R37, R149 ;  /* 0x0000009525e07220 */ /* 0x008fe20000410000 */
[----:B------:R3:W-:Y:S01]  /*3c90*/  MUFU.EX2 R48, R219 ;  /* 0x000000db00307308 */ /* 0x0007e20000000800 */
[----:B------:R-:W-:Y:S01]  /*3ca0*/  FMUL.FTZ R114, R117, R222 ;  /* 0x000000de75727220 */ /* 0x000fe20000410000 */
[----:B------:R-:W-:Y:S01]  /*3cb0*/  FFMA.FTZ R113, -R113, R113, 1 ;  /* 0x3f80000071717423 */ /* 0x000fe20000010171 */
[----:B------:R-:W-:Y:S01]  /*3cc0*/  SHFL.IDX PT, R117, R20, R137, 0x1f ;  /* 0x00001f8914757589 */ /* 0x000fe200000e0000 */
[----:B------:R-:W-:Y:S01]  /*3cd0*/  FFMA.FTZ R218, -R218, R218, 1 ;  /* 0x3f800000dada7423 */ /* 0x000fe200000101da */
[----:B------:R-:W-:Y:S01]  /*3ce0*/  FFMA.FTZ R235, -R235, R235, 1 ;  /* 0x3f800000ebeb7423 */ /* 0x000fe200000101eb */
[----:B------:R-:W-:Y:S01]  /*3cf0*/  FMUL.FTZ R113, R113, R221 ;  /* 0x000000dd71717220 */ /* 0x000fe20000410000 */
[----:B------:R-:W-:Y:S01]  /*3d00*/  FFMA.FTZ R112, -R112, R112, 1 ;  /* 0x3f80000070707423 */ /* 0x000fe20000010170 */
[----:B------:R4:W-:Y:S01]  /*3d10*/  MUFU.EX2 R44, R230 ;  /* 0x000000e6002c7308 */ /* 0x0009e20000000800 */
[----:B---3--:R-:W-:Y:S01]  /*3d20*/  FSEL R219, R152, -INF , P2 ;  /* 0xff80000098db7808 */ /* 0x008fe20001000000 */
[----:B------:R-:W3:Y:S01]  /*3d30*/  SHFL.IDX PT, R221, R101, R139, 0x1f ;  /* 0x00001f8b65dd7589 */ /* 0x000ee200000e0000 */
[----:B------:R-:W-:Y:S01]  /*3d40*/  FMUL.FTZ R112, R112, R224 ;  /* 0x000000e070707220 */ /* 0x000fe20000410000 */
[----:B------:R-:W-:Y:S01]  /*3d50*/  FSEL R224, R6, -INF , P2 ;  /* 0xff80000006e07808 */ /* 0x000fe20001000000 */
[----:B------:R-:W-:-:S03]  /*3d60*/  FFMA.FTZ R231, -R231, R231, 1 ;  /* 0x3f800000e7e77423 */ /* 0x000fc600000101e7 */
[----:B------:R-:W-:Y:S01]  /*3d70*/  MUFU.EX2 R49, R49 ;  /* 0x0000003100317308 */ /* 0x000fe20000000800 */
[----:B----4-:R-:W4:Y:S01]  /*3d80*/  SHFL.IDX PT, R230, R20, R134, 0x1f ;  /* 0x00001f8614e67589 */ /* 0x010f2200000e0000 */
[----:B-1----:R-:W-:-:S06]  /*3d90*/  FADD.FTZ R60, R60, -R111 ;  /* 0x8000006f3c3c7221 */ /* 0x002fcc0000010000 */
[----:B------:R-:W-:Y:S08]  /*3da0*/  MUFU.EX2 R45, R45 ;  /* 0x0000002d002d7308 */ /* 0x000ff00000000800 */
[----:B------:R-:W-:Y:S01]  /*3db0*/  MUFU.EX2 R47, R47 ;  /* 0x0000002f002f7308 */ /* 0x000fe20000000800 */
[--C-:B---3--:R-:W-:Y:S01]  /*3dc0*/  FADD.FTZ R64, R64, -R221.reuse ;  /* 0x800000dd40407221 */ /* 0x108fe20000010000 */
[----:B------:R-:W-:Y:S01]  /*3dd0*/  FADD.FTZ R221, R66, -R221 ;  /* 0x800000dd42dd7221 */ /* 0x000fe20000010000 */
[----:B------:R-:W-:-:S05]  /*3de0*/  FSEL R66, R228, -INF , P1 ;  /* 0xff800000e4427808 */ /* 0x000fca0000800000 */
[----:B------:R-:W-:Y:S01]  /*3df0*/  MUFU.EX2 R53, R53 ;  /* 0x0000003500357308 */ /* 0x000fe20000000800 */
[----:B----4-:R-:W-:-:S07]  /*3e00*/  FFMA.FTZ R224, R224, UR37, -R230 ;  /* 0x00000025e0e07c23 */ /* 0x010fce00080108e6 */
[----:B------:R-:W-:Y:S08]  /*3e10*/  MUFU.EX2 R46, R46 ;  /* 0x0000002e002e7308 */ /* 0x000ff00000000800 */
[----:B------:R-:W1:Y:S08]  /*3e20*/  MUFU.EX2 R51, R51 ;  /* 0x0000003300337308 */ /* 0x000e700000000800 */
[----:B------:R-:W3:Y:S01]  /*3e30*/  MUFU.EX2 R50, R50 ;  /* 0x0000003200327308 */ /* 0x000ee20000000800 */
[----:B-1----:R-:W-:Y:S01]  /*3e40*/  FMUL.FTZ R221, R51, R221 ;  /* 0x000000dd33dd7220 */ /* 0x002fe20000410000 */
[----:B---3--:R-:W-:-:S04]  /*3e50*/  FMUL.FTZ R64, R50, R64 ;  /* 0x0000004032407220 */ /* 0x008fc80000410000 */
[----:B------:R-:W-:Y:S01]  /*3e60*/  FMUL.FTZ R64, R231, R64 ;  /* 0x00000040e7407220 */ /* 0x000fe20000410000 */
[----:B--2---:R-:W-:-:S05]  /*3e70*/  FSEL R52, R233, -INF , P2 ;  /* 0xff800000e9347808 */ /* 0x004fca0001000000 */
[----:B------:R-:W-:Y:S01]  /*3e80*/  FFMA.FTZ R52, R52, UR37, -R144 ;  /* 0x0000002534347c23 */ /* 0x000fe20008010890 */
[----:B------:R-:W-:Y:S01]  /*3e90*/  FFMA.FTZ R144, -R105, R105, 1 ;  /* 0x3f80000069907423 */ /* 0x000fe20000010169 */
[----:B------:R-:W-:Y:S01]  /*3ea0*/  FMUL.FTZ R105, R13, R143 ;  /* 0x0000008f0d697220 */ /* 0x000fe20000410000 */
[----:B------:R-:W-:Y:S02]  /*3eb0*/  FMUL.FTZ R143, R103, R102 ;  /* 0x00000066678f7220 */ /* 0x000fe40000410000 */
[----:B------:R1:W2:Y:S01]  /*3ec0*/  SHFL.IDX PT, R102, R14, R140, 0x1f ;  /* 0x00001f8c0e667589 */ /* 0x0002a200000e0000 */
[----:B------:R-:W-:Y:S01]  /*3ed0*/  FMUL.FTZ R144, R144, R105 ;  /* 0x0000006990907220 */ /* 0x000fe20000410000 */
[----:B------:R-:W-:Y:S01]  /*3ee0*/  FMUL.FTZ R105, R30, R147 ;  /* 0x000000931e697220 */ /* 0x000fe20000410000 */
[----:B------:R-:W-:Y:S01]  /*3ef0*/  FMUL.FTZ R147, R106, R145 ;  /* 0x000000916a937220 */ /* 0x000fe20000410000 */
[----:B------:R-:W3:Y:S01]  /*3f00*/  SHFL.IDX PT, R103, R20, R11, 0x1f ;  /* 0x00001f0b14677589 */ /* 0x000ee200000e0000 */
[----:B------:R-:W-:Y:S01]  /*3f10*/  FMUL.FTZ R145, R108, R146 ;  /* 0x000000926c917220 */ /* 0x000fe20000410000 */
[----:B------:R-:W-:Y:S01]  /*3f20*/  FMUL.FTZ R146, R104, R105 ;  /* 0x0000006968927220 */ /* 0x000fe20000410000 */
[----:B------:R-:W-:Y:S01]  /*3f30*/  FSEL R105, R155, -INF , P2 ;  /* 0xff8000009b697808 */ /* 0x000fe20001000000 */
[----:B------:R-:W-:Y:S01]  /*3f40*/  MUFU.EX2 R52, R52 ;  /* 0x0000003400347308 */ /* 0x000fe20000000800 */
[----:B------:R-:W-:-:S02]  /*3f50*/  FSEL R108, R154, -INF , P1 ;  /* 0xff8000009a6c7808 */ /* 0x000fc40000800000 */
[----:B------:R-:W-:Y:S01]  /*3f60*/  FSEL R106, R153, -INF , P2 ;  /* 0xff800000996a7808 */ /* 0x000fe20001000000 */
[--C-:B------:R-:W-:Y:S01]  /*3f70*/  FFMA.FTZ R105, R105, UR37, -R55.reuse ;  /* 0x0000002569697c23 */ /* 0x100fe20008010837 */
[----:B------:R-:W-:Y:S01]  /*3f80*/  FSEL R104, R234, -INF , P1 ;  /* 0xff800000ea687808 */ /* 0x000fe20000800000 */
[----:B------:R-:W-:Y:S01]  /*3f90*/  FFMA.FTZ R55, R108, UR37, -R55 ;  /* 0x000000256c377c23 */ /* 0x000fe20008010837 */
[----:B------:R-:W-:Y:S01]  /*3fa0*/  FSEL R108, R10, -INF , P1 ;  /* 0xff8000000a6c7808 */ /* 0x000fe20000800000 */
[----:B-1----:R1:W4:Y:S01]  /*3fb0*/  MUFU.EX2 R14, R223 ;  /* 0x000000df000e7308 */ /* 0x0023220000000800 */
[--C-:B--2---:R-:W-:Y:S01]  /*3fc0*/  FFMA.FTZ R106, R106, UR37, -R102.reuse ;  /* 0x000000256a6a7c23 */ /* 0x104fe20008010866 */
[----:B-1----:R-:W-:Y:S01]  /*3fd0*/  FMUL.FTZ R223, R31, R32 ;  /* 0x000000201fdf7220 */ /* 0x002fe20000410000 */
[----:B------:R-:W-:Y:S01]  /*3fe0*/  FFMA.FTZ R102, R104, UR37, -R102 ;  /* 0x0000002568667c23 */ /* 0x000fe20008010866 */
[----:B------:R-:W-:Y:S01]  /*3ff0*/  FSEL R104, R8, -INF , P2 ;  /* 0xff80000008687808 */ /* 0x000fe20001000000 */
[--C-:B---3--:R-:W-:Y:S01]  /*4000*/  FFMA.FTZ R219, R219, UR37, -R103.reuse ;  /* 0x00000025dbdb7c23 */ /* 0x108fe20008010867 */
[----:B------:R-:W-:Y:S01]  /*4010*/  FMUL.FTZ R149, R109, R223 ;  /* 0x000000df6d957220 */ /* 0x000fe20000410000 */
[----:B------:R-:W-:Y:S01]  /*4020*/  FFMA.FTZ R103, R108, UR37, -R103 ;  /* 0x000000256c677c23 */ /* 0x000fe20008010867 */
[----:B------:R-:W1:Y:S01]  /*4030*/  SHFL.IDX PT, R109, R101, R11, 0x1f ;  /* 0x00001f0b656d7589 */ /* 0x000e6200000e0000 */
[----:B------:R-:W-:Y:S01]  /*4040*/  FSEL R108, R7, -INF , P1 ;  /* 0xff800000076c7808 */ /* 0x000fe20000800000 */
[--C-:B------:R-:W-:Y:S01]  /*4050*/  FFMA.FTZ R104, R104, UR37, -R107.reuse ;  /* 0x0000002568687c23 */ /* 0x100fe2000801086b */
[----:B------:R-:W-:Y:S01]  /*4060*/  MUFU.EX2 R55, R55 ;  /* 0x0000003700377308 */ /* 0x000fe20000000800 */
[----:B------:R-:W2:Y:S01]  /*4070*/  SHFL.IDX PT, R223, R101, R130, 0x1f ;  /* 0x00001f8265df7589 */ /* 0x000ea200000e0000 */
[----:B----4-:R-:W-:Y:S01]  /*4080*/  FMUL.FTZ R60, R14, R60 ;  /* 0x0000003c0e3c7220 */ /* 0x010fe20000410000 */
[----:B------:R-:W-:Y:S01]  /*4090*/  FFMA.FTZ R32, R108, UR37, -R107 ;  /* 0x000000256c207c23 */ /* 0x000fe2000801086b */
[----:B------:R-:W-:Y:S01]  /*40a0*/  FFMA.FTZ R108, -R115, R115, 1 ;  /* 0x3f800000736c7423 */ /* 0x000fe20000010173 */
[----:B------:R-:W3:Y:S01]  /*40b0*/  SHFL.IDX PT, R107, R101, R133, 0x1f ;  /* 0x00001f85656b7589 */ /* 0x000ee200000e0000 */
[----:B------:R-:W-:-:S02]  /*40c0*/  FMUL.FTZ R115, R116, R54 ;  /* 0x0000003674737220 */ /* 0x000fc40000410000 */
[----:B------:R-:W-:Y:S01]  /*40d0*/  FMUL.FTZ R116, R108, R220 ;  /* 0x000000dc6c747220 */ /* 0x000fe20000410000 */
[----:B------:R2:W4:Y:S01]  /*40e0*/  MUFU.EX2 R54, R105 ;  /* 0x0000006900367308 */ /* 0x0005220000000800 */
[----:B------:R-:W4:Y:S04]  /*40f0*/  SHFL.IDX PT, R108, R20, R133, 0x1f ;  /* 0x00001f85146c7589 */ /* 0x000f2800000e0000 */
[----:B------:R-:W-:Y:S03]  /*4100*/  SHFL.IDX PT, R220, R101, R140, 0x1f ;  /* 0x00001f8c65dc7589 */ /* 0x000fe600000e0000 */
[----:B------:R-:W-:Y:S01]  /*4110*/  MUFU.EX2 R104, R104 ;  /* 0x0000006800687308 */ /* 0x000fe20000000800 */
[--C-:B-1----:R-:W-:Y:S01]  /*4120*/  FADD.FTZ R225, R56, -R109.reuse ;  /* 0x8000006d38e17221 */ /* 0x102fe20000010000 */
[----:B------:R-:W-:Y:S01]  /*4130*/  FADD.FTZ R58, R58, -R109 ;  /* 0x8000006d3a3a7221 */ /* 0x000fe20000010000 */
[----:B------:R-:W-:Y:S01]  /*4140*/  FSEL R56, R4, -INF , P1 ;  /* 0xff80000004387808 */ /* 0x000fe20000800000 */
[----:B------:R1:W4:Y:S01]  /*4150*/  SHFL.IDX PT, R109, R101, R137, 0x1f ;  /* 0x00001f89656d7589 */ /* 0x00032200000e0000 */
[--C-:B--2---:R-:W-:Y:S01]  /*4160*/  FADD.FTZ R105, R57, -R223.reuse ;  /* 0x800000df39697221 */ /* 0x104fe20000010000 */
[----:B------:R-:W-:Y:S01]  /*4170*/  FADD.FTZ R223, R59, -R223 ;  /* 0x800000df3bdf7221 */ /* 0x000fe20000010000 */
[----:B------:R-:W-:Y:S01]  /*4180*/  FADD.FTZ R59, R62, -R111 ;  /* 0x8000006f3e3b7221 */ /* 0x000fe20000010000 */
[--C-:B------:R-:W-:Y:S01]  /*4190*/  FADD.FTZ R62, R68, -R110.reuse ;  /* 0x8000006e443e7221 */ /* 0x100fe20000010000 */
[----:B------:R-:W2:Y:S01]  /*41a0*/  SHFL.IDX PT, R111, R20, R139, 0x1f ;  /* 0x00001f8b146f7589 */ /* 0x000ea200000e0000 */
[--C-:B---3--:R-:W-:Y:S01]  /*41b0*/  FADD.FTZ R222, R61, -R107.reuse ;  /* 0x8000006b3dde7221 */ /* 0x108fe20000010000 */
[----:B------:R-:W-:Y:S01]  /*41c0*/  FADD.FTZ R57, R63, -R107 ;  /* 0x8000006b3f397221 */ /* 0x000fe20000010000 */
[----:B------:R-:W-:Y:S01]  /*41d0*/  FSEL R107, R3, -INF , P2 ;  /* 0xff800000036b7808 */ /* 0x000fe20001000000 */
[----:B------:R-:W-:Y:S01]  /*41e0*/  FADD.FTZ R63, R70, -R110 ;  /* 0x8000006e463f7221 */ /* 0x000fe20000010000 */
[----:B-1----:R1:W3:Y:S01]  /*41f0*/  MUFU.EX2 R101, R106 ;  /* 0x0000006a00657308 */ /* 0x0022e20000000800 */
[----:B------:R-:W-:Y:S01]  /*4200*/  FSEL R61, R0, -INF , P1 ;  /* 0xff800000003d7808 */ /* 0x000fe20000800000 */
[----:B------:R-:W-:Y:S01]  /*4210*/  FMUL.FTZ R225, R44, R225 ;  /* 0x000000e12ce17220 */ /* 0x000fe20000410000 */
[----:B------:R-:W-:Y:S01]  /*4220*/  FSEL R110, R229, -INF , P1 ;  /* 0xff800000e56e7808 */ /* 0x000fe20000800000 */
[--C-:B----4-:R-:W-:Y:S01]  /*4230*/  FFMA.FTZ R107, R107, UR37, -R108.reuse ;  /* 0x000000256b6b7c23 */ /* 0x110fe2000801086c */
[----:B------:R-:W-:Y:S01]  /*4240*/  FSEL R68, R232, -INF , P2 ;  /* 0xff800000e8447808 */ /* 0x000fe20001000000 */
[----:B------:R-:W-:Y:S01]  /*4250*/  FFMA.FTZ R108, R61, UR37, -R108 ;  /* 0x000000253d6c7c23 */ /* 0x000fe2000801086c */
[----:B------:R-:W-:Y:S01]  /*4260*/  FSEL R70, R129, -INF , P2 ;  /* 0xff80000081467808 */ /* 0x000fe20001000000 */
[----:B------:R-:W4:Y:S01]  /*4270*/  SHFL.IDX PT, R61, R20, R138, 0x1f ;  /* 0x00001f8a143d7589 */ /* 0x000f2200000e0000 */
[----:B-1----:R-:W-:Y:S01]  /*4280*/  FFMA.FTZ R106, R56, UR37, -R230 ;  /* 0x00000025386a7c23 */ /* 0x002fe200080108e6 */
[----:B------:R-:W-:Y:S01]  /*4290*/  FMUL.FTZ R57, R49, R57 ;  /* 0x0000003931397220 */ /* 0x000fe20000410000 */
[----:B------:R-:W-:Y:S01]  /*42a0*/  FMUL.FTZ R58, R45, R58 ;  /* 0x0000003a2d3a7220 */ /* 0x000fe20000410000 */
[----:B------:R-:W-:Y:S01]  /*42b0*/  FMUL.FTZ R223, R47, R223 ;  /* 0x000000df2fdf7220 */ /* 0x000fe20000410000 */
[----:B------:R-:W-:Y:S01]  /*42c0*/  FMUL.FTZ R62, R54, R62 ;  /* 0x0000003e363e7220 */ /* 0x000fe20000410000 */
[--C-:B------:R-:W-:Y:S01]  /*42d0*/  FADD.FTZ R56, R65, -R109.reuse ;  /* 0x8000006d41387221 */ /* 0x100fe20000010000 */
[----:B------:R-:W-:Y:S01]  /*42e0*/  FADD.FTZ R109, R67, -R109 ;  /* 0x8000006d436d7221 */ /* 0x000fe20000010000 */
[----:B------:R-:W-:Y:S01]  /*42f0*/  FSEL R67, R237, -INF , P2 ;  /* 0xff800000ed437808 */ /* 0x000fe20001000000 */
[----:B------:R1:W3:Y:S01]  /*4300*/  SHFL.IDX PT, R65, R20, R140, 0x1f ;  /* 0x00001f8c14417589 */ /* 0x0002e200000e0000 */
[----:B------:R-:W-:Y:S01]  /*4310*/  FMUL.FTZ R56, R52, R56 ;  /* 0x0000003834387220 */ /* 0x000fe20000410000 */
[----:B--2---:R-:W-:Y:S01]  /*4320*/  FFMA.FTZ R110, R110, UR37, -R111 ;  /* 0x000000256e6e7c23 */ /* 0x004fe2000801086f */
[----:B------:R-:W-:Y:S01]  /*4330*/  FMUL.FTZ R109, R53, R109 ;  /* 0x0000006d356d7220 */ /* 0x000fe20000410000 */
[----:B------:R-:W-:Y:S01]  /*4340*/  FMUL.FTZ R63, R55, R63 ;  /* 0x0000003f373f7220 */ /* 0x000fe20000410000 */
[----:B------:R-:W-:Y:S01]  /*4350*/  MUFU.EX2 R102, R102 ;  /* 0x0000006600667308 */ /* 0x000fe20000000800 */
[----:B------:R-:W-:Y:S01]  /*4360*/  FMUL.FTZ R105, R46, R105 ;  /* 0x000000692e697220 */ /* 0x000fe20000410000 */
[----:B------:R-:W-:-:S06]  /*4370*/  FMUL.FTZ R222, R48, R222 ;  /* 0x000000de30de7220 */ /* 0x000fcc0000410000 */
[----:B-1----:R1:W2:Y:S08]  /*4380*/  MUFU.EX2 R20, R219 ;  /* 0x000000db00147308 */ /* 0x0022b00000000800 */
[----:B------:R-:W2:Y:S01]  /*4390*/  MUFU.EX2 R106, R106 ;  /* 0x0000006a006a7308 */ /* 0x000ea20000000800 */
[----:B-1----:R-:W-:Y:S01]  /*43a0*/  FFMA.FTZ R219, R67, UR37, -R111 ;  /* 0x0000002543db7c23 */ /* 0x002fe2000801086f */
[--C-:B------:R-:W-:Y:S01]  /*43b0*/  FFMA.FTZ R111, R68, UR37, -R117.reuse ;  /* 0x00000025446f7c23 */ /* 0x100fe20008010875 */
[----:B------:R-:W-:Y:S01]  /*43c0*/  FFMA.FTZ R68, -R118, R118, 1 ;  /* 0x3f80000076447423 */ /* 0x000fe20000010176 */
[----:B------:R-:W-:Y:S01]  /*43d0*/  FFMA.FTZ R117, R66, UR37, -R117 ;  /* 0x0000002542757c23 */ /* 0x000fe20008010875 */
[--C-:B------:R-:W-:Y:S01]  /*43e0*/  FADD.FTZ R66, R69, -R220.reuse ;  /* 0x800000dc45427221 */ /* 0x100fe20000010000 */
[----:B------:R-:W-:Y:S01]  /*43f0*/  FSEL R69, R128, -INF , P2 ;  /* 0xff80000080457808 */ /* 0x000fe20001000000 */
[----:B------:R-:W-:Y:S01]  /*4400*/  FMUL.FTZ R68, R68, R225 ;  /* 0x000000e144447220 */ /* 0x000fe20000410000 */
[----:B------:R-:W-:Y:S01]  /*4410*/  FSEL R67, R131, -INF , P1 ;  /* 0xff80000083437808 */ /* 0x000fe20000800000 */
[----:B------:R1:W2:Y:S01]  /*4420*/  LDS R225, [R16+0x400] ;  /* 0x0004000010e17984 */ /* 0x0002a20000000800 */
[----:B------:R-:W-:Y:S01]  /*4430*/  FADD.FTZ R220, R71, -R220 ;  /* 0x800000dc47dc7221 */ /* 0x000fe20000010000 */
[--C-:B----4-:R-:W-:Y:S01]  /*4440*/  FFMA.FTZ R118, R69, UR37, -R61.reuse ;  /* 0x0000002545767c23 */ /* 0x110fe2000801083d */
[----:B------:R-:W-:Y:S01]  /*4450*/  FFMA.FTZ R71, -R126, R126, 1 ;  /* 0x3f8000007e477423 */ /* 0x000fe2000001017e */
[----:B------:R-:W-:Y:S01]  /*4460*/  FFMA.FTZ R67, R67, UR37, -R61 ;  /* 0x0000002543437c23 */ /* 0x000fe2000801083d */
[----:B------:R-:W-:Y:S01]  /*4470*/  FFMA.FTZ R61, -R216, R216, 1 ;  /* 0x3f800000d83d7423 */ /* 0x000fe200000101d8 */
[----:B---3--:R-:W-:Y:S01]  /*4480*/  FFMA.FTZ R216, R70, UR37, -R65 ;  /* 0x0000002546d87c23 */ /* 0x008fe20008010841 */
[----:B------:R-:W-:Y:S01]  /*4490*/  FSEL R70, R136, -INF , P1 ;  /* 0xff80000088467808 */ /* 0x000fe20000800000 */
[----:B-1----:R1:W-:Y:S01]  /*44a0*/  MUFU.EX2 R16, R32 ;  /* 0x0000002000107308 */ /* 0x0023e20000000800 */
[----:B------:R-:W-:Y:S01]  /*44b0*/  FFMA.FTZ R69, -R217, R217, 1 ;  /* 0x3f800000d9457423 */ /* 0x000fe200000101d9 */
[----:B------:R-:W-:Y:S01]  /*44c0*/  FFMA.FTZ R126, -R155, R155, 1 ;  /* 0x3f8000009b7e7423 */ /* 0x000fe2000001019b */
[----:B------:R-:W-:Y:S01]  /*44d0*/  FMUL.FTZ R61, R61, R105 ;  /* 0x000000693d3d7220 */ /* 0x000fe20000410000 */
[----:B------:R3:W5:Y:S01]  /*44e0*/  LDL.LU R155, [R1+0x4c] ;  /* 0x00004c00019b7983 */ /* 0x0007620000300800 */
[----:B------:R-:W-:Y:S01]  /*44f0*/  FMUL.FTZ R69, R69, R58 ;  /* 0x0000003a45457220 */ /* 0x000fe20000410000 */
[----:B------:R-:W-:-:S02]  /*4500*/  FMUL.FTZ R58, R218, R223 ;  /* 0x000000dfda3a7220 */ /* 0x000fc40000410000 */
[----:B------:R-:W4:Y:S01]  /*4510*/  MUFU.EX2 R108, R108 ;  /* 0x0000006c006c7308 */ /* 0x000f220000000800 */
[----:B-1----:R-:W-:Y:S01]  /*4520*/  FFMA.FTZ R32, R70, UR37, -R65 ;  /* 0x0000002546207c23 */ /* 0x002fe20008010841 */
[----:B------:R-:W-:Y:S01]  /*4530*/  FMUL.FTZ R65, R17, R59 ;  /* 0x0000003b11417220 */ /* 0x000fe20000410000 */
[----:B------:R-:W-:-:S05]  /*4540*/  FFMA.FTZ R70, -R227, R227, 1 ;  /* 0x3f800000e3467423 */ /* 0x000fca00000101e3 */
[----:B------:R-:W-:Y:S01]  /*4550*/  MUFU.EX2 R103, R103 ;  /* 0x0000006700677308 */ /* 0x000fe20000000800 */
[----:B------:R-:W-:Y:S01]  /*4560*/  FMUL.FTZ R71, R71, R65 ;  /* 0x0000004147477220 */ /* 0x000fe20000410000 */
[----:B------:R-:W-:Y:S01]  /*4570*/  FFMA.FTZ R65, -R127, R127, 1 ;  /* 0x3f8000007f417423 */ /* 0x000fe2000001017f */
[----:B------:R-:W-:Y:S01]  /*4580*/  FMUL.FTZ R70, R70, R60 ;  /* 0x0000003c46467220 */ /* 0x000fe20000410000 */
[----:B------:R-:W-:-:S04]  /*4590*/  FFMA.FTZ R60, -R236, R236, 1 ;  /* 0x3f800000ec3c7423 */ /* 0x000fc800000101ec */
[----:B------:R-:W-:Y:S01]  /*45a0*/  MUFU.EX2 R107, R107 ;  /* 0x0000006b006b7308 */ /* 0x000fe20000000800 */
[----:B------:R-:W-:Y:S01]  /*45b0*/  FMUL.FTZ R60, R60, R57 ;  /* 0x000000393c3c7220 */ /* 0x000fe20000410000 */
[----:B------:R-:W-:Y:S01]  /*45c0*/  FFMA.FTZ R57, -R233, R233, 1 ;  /* 0x3f800000e9397423 */ /* 0x000fe200000101e9 */
[----:B--2---:R-:W1:Y:S03]  /*45d0*/  SHFL.IDX PT, R130, R225, R130, 0x1f ;  /* 0x00001f82e1827589 */ /* 0x004e6600000e0000 */
[----:B------:R-:W-:Y:S01]  /*45e0*/  FMUL.FTZ R57, R57, R56 ;  /* 0x0000003839397220 */ /* 0x000fe20000410000 */
[----:B------:R-:W2:Y:S04]  /*45f0*/  SHFL.IDX PT, R137, R225, R137, 0x1f ;  /* 0x00001f89e1897589 */ /* 0x000ea800000e0000 */
[----:B------:R-:W3:Y:S04]  /*4600*/  SHFL.IDX PT, R139, R225, R139, 0x1f ;  /* 0x00001f8be18b7589 */ /* 0x000ee800000e0000 */
[----:B------:R-:W-:Y:S04]  /*4610*/  SHFL.IDX PT, R138, R225, R138, 0x1f ;  /* 0x00001f8ae18a7589 */ /* 0x000fe800000e0000 */
[----:B------:R-:W-:Y:S01]  /*4620*/  SHFL.IDX PT, R140, R225, R140, 0x1f ;  /* 0x00001f8ce18c7589 */ /* 0x000fe200000e0000 */
[----:B------:R-:W-:Y:S01]  /*4630*/  FFMA.FTZ R217, -R154, R154, 1 ;  /* 0x3f8000009ad97423 */ /* 0x000fe2000001019a */
[----:B------:R-:W-:Y:S01]  /*4640*/  FMUL.FTZ R56, R235, R109 ;  /* 0x0000006deb387220 */ /* 0x000fe20000410000 */
[----:B------:R-:W-:Y:S01]  /*4650*/  FFMA.FTZ R218, -R153, R153, 1 ;  /* 0x3f80000099da7423 */ /* 0x000fe20000010199 */
[----:B------:R-:W4:Y:S01]  /*4660*/  SHFL.IDX PT, R127, R225, R11, 0x1f ;  /* 0x00001f0be17f7589 */ /* 0x000f2200000e0000 */
[----:B------:R3:W-:Y:S01]  /*4670*/  MUFU.EX2 R109, R219 ;  /* 0x000000db006d7308 */ /* 0x0007e20000000800 */
[----:B------:R-:W-:-:S02]  /*4680*/  FFMA.FTZ R59, -R226, R226, 1 ;  /* 0x3f800000e23b7423 */ /* 0x000fc400000101e2 */
[----:B------:R-:W4:Y:S01]  /*4690*/  SHFL.IDX PT, R133, R225, R133, 0x1f ;  /* 0x00001f85e1857589 */ /* 0x000f2200000e0000 */
[----:B-1----:R-:W-:-:S03]  /*46a0*/  FADD.FTZ R73, R73, -R130 ;  /* 0x8000008249497221 */ /* 0x002fc60000010000 */
[----:B------:R-:W1:Y:S01]  /*46b0*/  SHFL.IDX PT, R134, R225, R134, 0x1f ;  /* 0x00001f86e1867589 */ /* 0x000e6200000e0000 */
[--C-:B--2---:R-:W-:Y:S01]  /*46c0*/  FADD.FTZ R81, R81, -R137.reuse ;  /* 0x8000008951517221 */ /* 0x104fe20000010000 */
[----:B------:R-:W-:Y:S01]  /*46d0*/  FADD.FTZ R83, R83, -R137 ;  /* 0x8000008953537221 */ /* 0x000fe20000010000 */
[----:B------:R-:W-:Y:S01]  /*46e0*/  MUFU.EX2 R110, R110 ;  /* 0x0000006e006e7308 */ /* 0x000fe20000000800 */
[----:B------:R2:W5:Y:S01]  /*46f0*/  LDL.LU R154, [R1+0x48] ;  /* 0x00004800019a7983 */ /* 0x0005620000300800 */
[----:B---3--:R-:W-:Y:S01]  /*4700*/  FMUL.FTZ R219, R101, R66 ;  /* 0x0000004265db7220 */ /* 0x008fe20000410000 */
[--C-:B------:R-:W-:Y:S01]  /*4710*/  FADD.FTZ R80, R80, -R139.reuse ;  /* 0x8000008b50507221 */ /* 0x100fe20000010000 */
[----:B------:R-:W-:Y:S01]  /*4720*/  FADD.FTZ R82, R82, -R139 ;  /* 0x8000008b52527221 */ /* 0x000fe20000010000 */
[----:B------:R2:W5:Y:S03]  /*4730*/  LDL.LU R153, [R1+0x44] ;  /* 0x0000440001997983 */ /* 0x0005660000300800 */
[----:B------:R-:W-:Y:S08]  /*4740*/  MUFU.EX2 R111, R111 ;  /* 0x0000006f006f7308 */ /* 0x000ff00000000800 */
[----:B------:R-:W-:Y:S01]  /*4750*/  MUFU.EX2 R117, R117 ;  /* 0x0000007500757308 */ /* 0x000fe20000000800 */
[--C-:B----4-:R-:W-:Y:S01]  /*4760*/  FADD.FTZ R72, R72, -R127.reuse ;  /* 0x8000007f48487221 */ /* 0x110fe20000010000 */
[----:B------:R-:W-:Y:S01]  /*4770*/  FADD.FTZ R74, R74, -R127 ;  /* 0x8000007f4a4a7221 */ /* 0x000fe20000010000 */
[----:B------:R-:W-:Y:S01]  /*4780*/  FFMA.FTZ R127, -R152, R152, 1 ;  /* 0x3f800000987f7423 */ /* 0x000fe20000010198 */
[--C-:B------:R-:W-:Y:S01]  /*4790*/  FADD.FTZ R84, R84, -R138.reuse ;  /* 0x8000008a54547221 */ /* 0x100fe20000010000 */
[----:B------:R-:W-:Y:S01]  /*47a0*/  FMUL.FTZ R72, R20, R72 ;  /* 0x0000004814487220 */ /* 0x000fe20000410000 */
[----:B------:R2:W5:Y:S01]  /*47b0*/  LDL.LU R152, [R1+0x40] ;  /* 0x0000400001987983 */ /* 0x0005620000300800 */
[----:B------:R-:W-:Y:S01]  /*47c0*/  FFMA.FTZ R137, -R10, R10, 1 ;  /* 0x3f8000000a897423 */ /* 0x000fe2000001010a */
[----:B------:R-:W-:Y:S01]  /*47d0*/  FMUL.FTZ R66, R126, R62 ;  /* 0x0000003e7e427220 */ /* 0x000fe20000410000 */
[----:B------:R-:W-:Y:S01]  /*47e0*/  FMUL.FTZ R127, R127, R72 ;  /* 0x000000487f7f7220 */ /* 0x000fe20000410000 */
[----:B------:R-:W-:Y:S01]  /*47f0*/  FADD.FTZ R86, R86, -R138 ;  /* 0x8000008a56567221 */ /* 0x000fe20000010000 */
[----:B------:R2:W5:Y:S01]  /*4800*/  LDL.LU R10, [R1+0x3c] ;  /* 0x00003c00010a7983 */ /* 0x0005620000300800 */
[----:B------:R-:W-:Y:S01]  /*4810*/  FFMA.FTZ R139, -R8, R8, 1 ;  /* 0x3f800000088b7423 */ /* 0x000fe20000010108 */
[----:B------:R-:W-:Y:S01]  /*4820*/  FMUL.FTZ R72, R104, R73 ;  /* 0x0000004968487220 */ /* 0x000fe20000410000 */
[----:B------:R-:W-:Y:S01]  /*4830*/  FMUL.FTZ R62, R217, R63 ;  /* 0x0000003fd93e7220 */ /* 0x000fe20000410000 */
[----:B------:R2:W5:Y:S01]  /*4840*/  LDL.LU R8, [R1+0x38] ;  /* 0x0000380001087983 */ /* 0x0005620000300800 */
[----:B------:R-:W-:Y:S01]  /*4850*/  FFMA.FTZ R138, -R7, R7, 1 ;  /* 0x3f800000078a7423 */ /* 0x000fe20000010107 */
[--C-:B------:R-:W-:Y:S01]  /*4860*/  FADD.FTZ R85, R85, -R140.reuse ;  /* 0x8000008c55557221 */ /* 0x100fe20000010000 */
[----:B------:R-:W-:Y:S01]  /*4870*/  FADD.FTZ R87, R87, -R140 ;  /* 0x8000008c57577221 */ /* 0x000fe20000010000 */
[----:B------:R2:W5:Y:S01]  /*4880*/  LDL.LU R7, [R1+0x34] ;  /* 0x0000340001077983 */ /* 0x0005620000300800 */
[----:B------:R-:W-:Y:S01]  /*4890*/  FFMA.FTZ R217, -R6, R6, 1 ;  /* 0x3f80000006d97423 */ /* 0x000fe20000010106 */
[----:B------:R-:W-:Y:S01]  /*48a0*/  FMUL.FTZ R126, R218, R219 ;  /* 0x000000dbda7e7220 */ /* 0x000fe20000410000 */
[----:B------:R-:W-:Y:S01]  /*48b0*/  FFMA.FTZ R140, -R4, R4, 1 ;  /* 0x3f800000048c7423 */ /* 0x000fe20000010104 */
[----:B------:R2:W5:Y:S01]  /*48c0*/  LDL.LU R6, [R1+0x30] ;  /* 0x0000300001067983 */ /* 0x0005620000300800 */
[----:B------:R-:W-:Y:S01]  /*48d0*/  FMUL.FTZ R139, R139, R72 ;  /* 0x000000488b8b7220 */ /* 0x000fe20000410000 */
[----:B------:R-:W-:Y:S01]  /*48e0*/  FFMA.FTZ R218, -R3, R3, 1 ;  /* 0x3f80000003da7423 */ /* 0x000fe20000010103 */
[----:B------:R-:W-:Y:S01]  /*48f0*/  FFMA.FTZ R72, -R0, R0, 1 ;  /* 0x3f80000000487423 */ /* 0x000fe20000010100 */
[----:B------:R2:W5:Y:S01]  /*4900*/  LDL.LU R4, [R1+0x2c] ;  /* 0x00002c0001047983 */ /* 0x0005620000300800 */
[----:B------:R-:W-:Y:S01]  /*4910*/  MUFU.EX2 R105, R224 ;  /* 0x000000e000697308 */ /* 0x000fe20000000800 */
[----:B------:R-:W-:Y:S01]  /*4920*/  FADD.FTZ R75, R75, -R130 ;  /* 0x800000824b4b7221 */ /* 0x000fe20000010000 */
[----:B------:R-:W-:Y:S01]  /*4930*/  FFMA.FTZ R234, -R234, R234, 1 ;  /* 0x3f800000eaea7423 */ /* 0x000fe200000101ea */
[----:B------:R2:W5:Y:S01]  /*4940*/  LDL.LU R3, [R1+0x28] ;  /* 0x0000280001037983 */ /* 0x0005620000300800 */
[----:B------:R-:W-:Y:S01]  /*4950*/  FMUL.FTZ R220, R102, R220 ;  /* 0x000000dc66dc7220 */ /* 0x000fe20000410000 */
[----:B------:R-:W-:Y:S01]  /*4960*/  FMUL.FTZ R59, R59, R222 ;  /* 0x000000de3b3b7220 */ /* 0x000fe20000410000 */
[----:B------:R-:W-:Y:S01]  /*4970*/  FMUL.FTZ R65, R65, R221 ;  /* 0x000000dd41417220 */ /* 0x000fe20000410000 */
[----:B------:R2:W5:Y:S04]  /*4980*/  LDL.LU R0, [R1+0x24] ;  /* 0x0000240001007983 */ /* 0x0005680000300800 */
[----:B------:R-:W3:Y:S01]  /*4990*/  LDL R223, [R1+0xc] ;  /* 0x00000c0001df7983 */ /* 0x000ee20000100800 */
[--C-:B------:R-:W-:Y:S01]  /*49a0*/  FADD.FTZ R77, R77, -R133.reuse ;  /* 0x800000854d4d7221 */ /* 0x100fe20000010000 */
[----:B------:R-:W-:-:S02]  /*49b0*/  FADD.FTZ R79, R79, -R133 ;  /* 0x800000854f4f7221 */ /* 0x000fc40000010000 */
[----:B------:R-:W4:Y:S01]  /*49c0*/  MUFU.EX2 R133, R216 ;  /* 0x000000d800857308 */ /* 0x000f220000000800 */
[--C-:B-1----:R-:W-:Y:S01]  /*49d0*/  FADD.FTZ R76, R76, -R134.reuse ;  /* 0x800000864c4c7221 */ /* 0x102fe20000010000 */
[----:B------:R-:W-:-:S06]  /*49e0*/  FADD.FTZ R78, R78, -R134 ;  /* 0x800000864e4e7221 */ /* 0x000fcc0000010000 */
[----:B------:R-:W1:Y:S08]  /*49f0*/  MUFU.EX2 R118, R118 ;  /* 0x0000007600767308 */ /* 0x000e700000000800 */
[----:B------:R2:W1:Y:S08]  /*4a00*/  MUFU.EX2 R130, R67 ;  /* 0x0000004300827308 */ /* 0x0004700000000800 */
[----:B------:R1:W1:Y:S01]  /*4a10*/  MUFU.EX2 R134, R32 ;  /* 0x0000002000867308 */ /* 0x0002620000000800 */
[----:B------:R-:W-:Y:S01]  /*4a20*/  FMUL.FTZ R73, R106, R78 ;  /* 0x0000004e6a497220 */ /* 0x000fe20000410000 */
[----:B------:R-:W-:Y:S01]  /*4a30*/  FMUL.FTZ R79, R108, R79 ;  /* 0x0000004f6c4f7220 */ /* 0x000fe20000410000 */
[----:B--2---:R-:W-:Y:S01]  /*4a40*/  FFMA.FTZ R67, -R136, R136, 1 ;  /* 0x3f80000088437423 */ /* 0x004fe20000010188 */
[----:B----4-:R-:W-:Y:S01]  /*4a50*/  FMUL.FTZ R136, R133, R85 ;  /* 0x0000005585887220 */ /* 0x010fe20000410000 */
[----:B------:R-:W-:Y:S01]  /*4a60*/  FMUL.FTZ R63, R234, R220 ;  /* 0x000000dcea3f7220 */ /* 0x000fe20000410000 */
[----:B------:R-:W-:Y:S01]  /*4a70*/  F2FP.BF16.F32.PACK_AB R85, R88, R33 ;  /* 0x000000215855723e */ /* 0x000fe200000010ff */
[----:B------:R-:W-:Y:S01]  /*4a80*/  FFMA.FTZ R221, -R237, R237, 1 ;  /* 0x3f800000eddd7423 */ /* 0x000fe200000101ed */
[----:B------:R-:W-:Y:S01]  /*4a90*/  FFMA.FTZ R219, -R229, R229, 1 ;  /* 0x3f800000e5db7423 */ /* 0x000fe200000101e5 */
[----:B------:R-:W-:Y:S01]  /*4aa0*/  FFMA.FTZ R222, -R232, R232, 1 ;  /* 0x3f800000e8de7423 */ /* 0x000fe200000101e8 */
[----:B------:R-:W-:Y:S01]  /*4ab0*/  FFMA.FTZ R220, -R228, R228, 1 ;  /* 0x3f800000e4dc7423 */ /* 0x000fe200000101e4 */
[----:B------:R-:W-:Y:S01]  /*4ac0*/  FMUL.FTZ R80, R109, R80 ;  /* 0x000000506d507220 */ /* 0x000fe20000410000 */
[----:B------:R-:W-:Y:S01]  /*4ad0*/  FMUL.FTZ R82, R110, R82 ;  /* 0x000000526e527220 */ /* 0x000fe20000410000 */
[----:B------:R-:W-:Y:S01]  /*4ae0*/  FMUL.FTZ R81, R111, R81 ;  /* 0x000000516f517220 */ /* 0x000fe20000410000 */
[----:B------:R-:W-:Y:S01]  /*4af0*/  FMUL.FTZ R83, R117, R83 ;  /* 0x0000005375537220 */ /* 0x000fe20000410000 */
[----:B-1----:R-:W-:Y:S01]  /*4b00*/  FFMA.FTZ R32, -R131, R131, 1 ;  /* 0x3f80000083207423 */ /* 0x002fe20000010183 */
[----:B------:R-:W-:Y:S01]  /*4b10*/  FMUL.FTZ R74, R103, R74 ;  /* 0x0000004a674a7220 */ /* 0x000fe20000410000 */
[----:B------:R-:W-:Y:S01]  /*4b20*/  FMUL.FTZ R75, R16, R75 ;  /* 0x0000004b104b7220 */ /* 0x000fe20000410000 */
[----:B------:R-:W-:Y:S01]  /*4b30*/  FMUL.FTZ R76, R105, R76 ;  /* 0x0000004c694c7220 */ /* 0x000fe20000410000 */
[----:B------:R-:W-:Y:S01]  /*4b40*/  FMUL.FTZ R77, R107, R77 ;  /* 0x0000004d6b4d7220 */ /* 0x000fe20000410000 */
[----:B------:R-:W-:Y:S01]  /*4b50*/  FMUL.FTZ R140, R140, R73 ;  /* 0x000000498c8c7220 */ /* 0x000fe20000410000 */
[----:B------:R-:W-:Y:S01]  /*4b60*/  FMUL.FTZ R216, R72, R79 ;  /* 0x0000004f48d87220 */ /* 0x000fe20000410000 */
[----:B------:R-:W-:Y:S01]  /*4b70*/  FFMA.FTZ R128, -R128, R128, 1 ;  /* 0x3f80000080807423 */ /* 0x000fe20000010180 */
[----:B------:R-:W-:Y:S01]  /*4b80*/  FFMA.FTZ R129, -R129, R129, 1 ;  /* 0x3f80000081817423 */ /* 0x000fe20000010181 */
        /* <DEDUP_REMOVED lines=49> */
[----:B------:R-:W-:Y:S01]  /*4ea0*/  UMOV UR6, UR4 ;  /* 0x0000000400067c82 */ /* 0x000fe20008000000 */
[----:B------:R-:W-:Y:S01]  /*4eb0*/  UMOV UR7, 0x40000040 ;  /* 0x4000004000077882 */ /* 0x000fe20000000000 */
[----:B------:R-:W-:Y:S02]  /*4ec0*/  F2FP.BF16.F32.PACK_AB R124, R21, R124 ;  /* 0x0000007c157c723e */ /* 0x000fe400000010ff */
[----:B------:R-:W-:-:S02]  /*4ed0*/  F2FP.BF16.F32.PACK_AB R125, R19, R125 ;  /* 0x0000007d137d723e */ /* 0x000fc400000010ff */
[----:B------:R-:W-:Y:S02]  /*4ee0*/  F2FP.BF16.F32.PACK_AB R126, R27, R24 ;  /* 0x000000181b7e723e */ /* 0x000fe400000010ff */
[----:B------:R-:W-:Y:S02]  /*4ef0*/  F2FP.BF16.F32.PACK_AB R127, R26, R25 ;  /* 0x000000191a7f723e */ /* 0x000fe400000010ff */
[----:B------:R-:W-:Y:S02]  /*4f00*/  F2FP.BF16.F32.PACK_AB R24, R23, R28 ;  /* 0x0000001c1718723e */ /* 0x000fe400000010ff */
[----:B------:R-:W-:Y:S01]  /*4f10*/  F2FP.BF16.F32.PACK_AB R25, R13, R22 ;  /* 0x000000160d19723e */ /* 0x000fe200000010ff */
[----:B---3--:R-:W-:-:S04]  /*4f20*/  IMAD R33, R5, 0x4000, R223 ;  /* 0x0000400005217824 */ /* 0x008fc800078e02df */
[----:B------:R-:W-:Y:S01]  /*4f30*/  IMAD R88, R33, 0x2, R2 ;  /* 0x0000000221587824 */ /* 0x000fe200078e0202 */
[----:B------:R-:W-:-:S04]  /*4f40*/  F2FP.BF16.F32.PACK_AB R33, R120, R119 ;  /* 0x000000777821723e */ /* 0x000fc800000010ff */
[----:B------:R1:W-:Y:S04]  /*4f50*/  STSM.16.MT88.4 [R88+0x20c00], R84 ;  /* 0x020c005458007844 */ /* 0x0003e80000004200 */
[----:B------:R1:W-:Y:S04]  /*4f60*/  STSM.16.MT88.4 [R88+0x21400], R80 ;  /* 0x0214005058007844 */ /* 0x0003e80000004200 */
[----:B------:R1:W-:Y:S04]  /*4f70*/  STSM.16.MT88.4 [R88+0x21c00], R76 ;  /* 0x021c004c58007844 */ /* 0x0003e80000004200 */
[----:B------:R1:W-:Y:S04]  /*4f80*/  STSM.16.MT88.4 [R88+0x22400], R72 ;  /* 0x0224004858007844 */ /* 0x0003e80000004200 */
[----:B------:R1:W-:Y:S04]  /*4f90*/  STSM.16.MT88.4 [R88+0x22c00], R68 ;  /* 0x022c004458007844 */ /* 0x0003e80000004200 */
[----:B------:R1:W-:Y:S04]  /*4fa0*/  STSM.16.MT88.4 [R88+0x23400], R64 ;  /* 0x0234004058007844 */ /* 0x0003e80000004200 */
[----:B------:R1:W-:Y:S04]  /*4fb0*/  STSM.16.MT88.4 [R88+0x23c00], R60 ;  /* 0x023c003c58007844 */ /* 0x0003e80000004200 */
[----:B------:R1:W-:Y:S01]  /*4fc0*/  STSM.16.MT88.4 [R88+0x24400], R56 ;  /* 0x0244003858007844 */ /* 0x0003e20000004200 */
[----:B------:R-:W-:-:S06]  /*4fd0*/  WARPGROUP.ARRIVE ;  /* 0x00000000000079c5 */ /* 0x000fcc0000000000 */
[----:B------:R-:W-:Y:S01]  /*4fe0*/  HGMMA.64x64x16.F32.BF16 R184, R32, gdesc[UR4].tnspB, R184, gsb0 ;  /* 0x40e0000420b87df0 */ /* 0x000fe200080018b8 */
[----:B------:R-:W-:Y:S01]  /*4ff0*/  UIADD3 UR6, UR4, 0x80, URZ ;  /* 0x0000008004067890 */ /* 0x000fe2000fffe03f */
[----:B------:R-:W-:Y:S01]  /*5000*/  UMOV UR7, 0x40000040 ;  /* 0x4000004000077882 */ /* 0x000fe20000000000 */
[----:B------:R-:W-:Y:S02]  /*5010*/  F2FP.BF16.F32.PACK_AB R26, R30, R18 ;  /* 0x000000121e1a723e */ /* 0x000fe400000010ff */
[----:B------:R-:W-:Y:S01]  /*5020*/  F2FP.BF16.F32.PACK_AB R27, R31, R29 ;  /* 0x0000001d1f1b723e */ /* 0x000fe200000010ff */
[----:B------:R-:W-:Y:S02]  /*5030*/  WARPGROUP.DEPBAR.LE gsb0, 0x0 ;  /* 0x00008000000079c5 */ /* 0x000fe40000010000 */
[----:B------:R-:W-:-:S06]  /*5040*/  WARPGROUP.ARRIVE ;  /* 0x00000000000079c5 */ /* 0x000fcc0000000000 */
[----:B------:R-:W-:Y:S01]  /*5050*/  HGMMA.64x64x16.F32.BF16 R184, R124, gdesc[UR4].tnspB, R184, gsb0 ;  /* 0x40e000047cb87df0 */ /* 0x000fe200080018b8 */
[----:B------:R-:W-:Y:S01]  /*5060*/  UIADD3 UR6, UR4, 0x100, URZ ;  /* 0x0000010004067890 */ /* 0x000fe2000fffe03f */
[----:B------:R-:W-:Y:S01]  /*5070*/  UMOV UR7, 0x40000040 ;  /* 0x4000004000077882 */ /* 0x000fe20000000000 */
[----:B------:R-:W-:Y:S02]  /*5080*/  F2FP.BF16.F32.PACK_AB R36, R38, R36 ;  /* 0x000000242624723e */ /* 0x000fe400000010ff */
[----:B------:R-:W-:Y:S02]  /*5090*/  F2FP.BF16.F32.PACK_AB R37, R39, R37 ;  /* 0x000000252725723e */ /* 0x000fe400000010ff */
[----:B------:R-:W-:Y:S01]  /*50a0*/  F2FP.BF16.F32.PACK_AB R38, R43, R40 ;  /* 0x000000282b26723e */ /* 0x000fe200000010ff */
[----:B------:R-:W-:Y:S02]  /*50b0*/  WARPGROUP.DEPBAR.LE gsb0, 0x0 ;  /* 0x00008000000079c5 */ /* 0x000fe40000010000 */
[----:B------:R-:W-:-:S06]  /*50c0*/  WARPGROUP.ARRIVE ;  /* 0x00000000000079c5 */ /* 0x000fcc0000000000 */
[----:B------:R-:W-:Y:S01]  /*50d0*/  HGMMA.64x64x16.F32.BF16 R184, R24, gdesc[UR4].tnspB, R184, gsb0 ;  /* 0x40e0000418b87df0 */ /* 0x000fe200080018b8 */
[----:B------:R-:W-:Y:S01]  /*50e0*/  F2FP.BF16.F32.PACK_AB R39, R41, R42 ;  /* 0x0000002a2927723e */ /* 0x000fe200000010ff */
[----:B------:R-:W-:Y:S01]  /*50f0*/  UIADD3 UR6, UR4, 0x180, URZ ;  /* 0x0000018004067890 */ /* 0x000fe2000fffe03f */
        /* <DEDUP_REMOVED lines=28> */
[----:B------:R-:W-:Y:S01]  /*52c0*/  F2FP.BF16.F32.PACK_AB R116, R111, R109 ;  /* 0x0000006d6f74723e */ /* 0x000fe200000010ff */
[----:B------:R-:W-:Y:S01]  /*52d0*/  UIADD3 UR4, UR4, 0x380, URZ ;  /* 0x0000038004047890 */ /* 0x000fe2000fffe03f */
[----:B------:R-:W-:Y:S01]  /*52e0*/  F2FP.BF16.F32.PACK_AB R117, R117, R110 ;  /* 0x0000006e7575723e */ /* 0x000fe200000010ff */
[----:B------:R-:W-:Y:S02]  /*52f0*/  WARPGROUP.DEPBAR.LE gsb0, 0x0 ;  /* 0x00008000000079c5 */ /* 0x000fe40000010000 */
[----:B------:R-:W-:-:S06]  /*5300*/  WARPGROUP.ARRIVE ;  /* 0x00000000000079c5 */ /* 0x000fcc0000000000 */
[----:B------:R-:W-:Y:S01]  /*5310*/  HGMMA.64x64x16.F32.BF16 R184, R24, gdesc[UR4].tnspB, R184, gsb0 ;  /* 0x40e0000418b87df0 */ /* 0x000fe200080018b8 */
[----:B------:R-:W-:Y:S02]  /*5320*/  F2FP.BF16.F32.PACK_AB R118, R133, R118 ;  /* 0x000000768576723e */ /* 0x000fe400000010ff */
[----:B------:R-:W-:Y:S01]  /*5330*/  F2FP.BF16.F32.PACK_AB R119, R134, R130 ;  /* 0x000000828677723e */ /* 0x000fe200000010ff */
[----:B------:R-:W-:Y:S01]  /*5340*/  UMOV UR6, UR4 ;  /* 0x0000000400067c82 */ /* 0x000fe20008000000 */
[----:B------:R-:W-:Y:S01]  /*5350*/  UMOV UR7, 0x40000040 ;  /* 0x4000004000077882 */ /* 0x000fe20000000000 */
[----:B------:R-:W-:Y:S02]  /*5360*/  WARPGROUP.DEPBAR.LE gsb0, 0x0 ;  /* 0x00008000000079c5 */ /* 0x000fe40000010000 */
[----:B------:R-:W-:-:S06]  /*5370*/  WARPGROUP.ARRIVE ;  /* 0x00000000000079c5 */ /* 0x000fcc0000000000 */
[----:B------:R-:W-:Y:S01]  /*5380*/  HGMMA.64x64x16.F32.BF16 R184, R116, gdesc[UR4].tnspB, R184, gsb0 ;  /* 0x40e0000474b87df0 */ /* 0x000fe200080018b8 */
[----:B------:R-:W-:-:S05]  /*5390*/  IADD3 R89, R2, 0x20c00, RZ ;  /* 0x00020c0002597810 */ /* 0x000fca0007ffe0ff */
[----:B------:R-:W-:-:S05]  /*53a0*/  IMAD R13, R12, 0x2000, R89 ;  /* 0x000020000c0d7824 */ /* 0x000fca00078e0259 */
[----:B------:R-:W-:-:S04]  /*53b0*/  SHF.R.U32.HI R13, RZ, 0x4, R13 ;  /* 0x00000004ff0d7819 */ /* 0x000fc8000001160d */
[----:B------:R-:W-:Y:S02]  /*53c0*/  LOP3.LUT R13, R13, 0x3fff, RZ, 0xc0, !PT ;  /* 0x00003fff0d0d7812 */ /* 0x000fe400078ec0ff */
[----:B------:R-:W-:Y:S02]  /*53d0*/  R2UR UR5, R2 ;  /* 0x00000000020572ca */ /* 0x000fe400000e0000 */
[----:B------:R-:W-:-:S05]  /*53e0*/  LOP3.LUT R14, R13, 0x10000, RZ, 0xfc, !PT ;  /* 0x000100000d0e7812 */ /* 0x000fca00078efcff */
[----:B------:R-:W-:-:S05]  /*53f0*/  IMAD R14, R5, 0x800, R14 ;  /* 0x00000800050e7824 */ /* 0x000fca00078e020e */
[----:B------:R-:W-:Y:S01]  /*5400*/  R2UR UR8, R14 ;  /* 0x000000000e0872ca */ /* 0x000fe200000e0000 */
[----:B------:R-:W-:Y:S01]  /*5410*/  USHF.R.U32.HI UR5, URZ, 0x4, UR5 ;  /* 0x000000043f057899 */ /* 0x000fe20008011605 */
[----:B------:R-:W-:Y:S02]  /*5420*/  WARPGROUP.DEPBAR.LE gsb0, 0x0 ;  /* 0x00008000000079c5 */ /* 0x000fe40000010000 */
[----:B------:R2:W-:Y:S06]  /*5430*/  MEMBAR.ALL.CTA ;  /* 0x0000000000007992 */ /* 0x0005ec0000008000 */
[----:B--2---:R-:W2:Y:S01]  /*5440*/  FENCE.VIEW.ASYNC.S ;  /* 0x00000000000073c6 */ /* 0x004ea20000000000 */
[----:B------:R-:W-:Y:S01]  /*5450*/  ULOP3.LUT UR9, UR5, 0x3fff, URZ, 0xc0, !UPT ;  /* 0x00003fff05097892 */ /* 0x000fe2000f8ec03f */
[----:B--2---:R-:W-:Y:S06]  /*5460*/  BAR.SYNC.DEFER_BLOCKING 0x9, 0x100 ;  /* 0x0244000000007b1d */ /* 0x004fec0000010000 */
        /* <DEDUP_REMOVED lines=56> */
[----:B-1----:R-:W-:Y:S05]  /*57f0*/  @!P0 BRA `(.L_x_495) ;  /* 0x0000000000048947 */ /* 0x002fea0003800000 */
[----:B------:R-:W-:Y:S01]  /*5800*/  BPT.TRAP 0x1 ;  /* 0x000000040000795c */ /* 0x000fe20000300000 */
.L_x_495:
        /* <DEDUP_REMOVED lines=68> */
.L_x_496:
[----:B-1----:R-:W2:Y:S01]  /*5c50*/  LDL R0, [R1+0x8] ;  /* 0x0000080001007983 */ /* 0x002ea20000100800 */
[----:B------:R-:W-:Y:S01]  /*5c60*/  VIADD R7, R7, 0x1 ;  /* 0x0000000107077836 */ /* 0x000fe20000000000 */
[----:B------:R-:W-:Y:S01]  /*5c70*/  IADD3 R5, R5, 0x1, RZ ;  /* 0x0000000105057810 */ /* 0x000fe20007ffe0ff */
[----:B------:R-:W-:-:S03]  /*5c80*/  VIADD R3, R3, 0x30c20 ;  /* 0x00030c2003037836 */ /* 0x000fc60000000000 */
[C---:B------:R-:W-:Y:S02]  /*5c90*/  ISETP.NE.AND P0, PT, R5.reuse, 0x2, PT ;  /* 0x000000020500780c */ /* 0x040fe40003f05270 */
[----:B------:R-:W-:Y:S02]  /*5ca0*/  PRMT R3, RZ, 0x654, R3 ;  /* 0x00000654ff037816 */ /* 0x000fe40000000003 */
[----:B------:R-:W-:Y:S02]  /*5cb0*/  SEL R5, R5, RZ, P0 ;  /* 0x000000ff05057207 */ /* 0x000fe40000000000 */
[----:B------:R1:W-:Y:S02]  /*5cc0*/  SYNCS.ARRIVE.TRANS64.RED.A1T0 RZ, [R3+URZ], RZ ;  /* 0x000000ff03ff79a7 */ /* 0x0003e4000810043f */
[----:B-1----:R-:W-:-:S04]  /*5cd0*/  SEL R3, RZ, 0x1, P0 ;  /* 0x00000001ff037807 */ /* 0x002fc80000000000 */
[----:B------:R-:W-:Y:S02]  /*5ce0*/  LOP3.LUT R6, R6, R3, RZ, 0x3c, !PT ;  /* 0x0000000306067212 */ /* 0x000fe400078e3cff */
[----:B--2---:R-:W-:-:S13]  /*5cf0*/  ISETP.GE.AND P1, PT, R7, R0, PT ;  /* 0x000000000700720c */ /* 0x004fda0003f26270 */
[----:B------:R-:W-:Y:S05]  /*5d00*/  @!P1 BRA `(.L_x_497) ;  /* 0xffffffbc00509947 */ /* 0x000fea000383ffff */
[----:B------:R-:W-:Y:S01]  /*5d10*/  ULDC UR4, c[0x0][0x740] ;  /* 0x0001d00000047ab9 */ /* 0x000fe20000000800 */
[----:B------:R-:W-:Y:S01]  /*5d20*/  PLOP3.LUT P0, PT, PT, PT, PT, 0x8, 0x0 ;  /* 0x000000000000781c */ /* 0x000fe20003f0e170 */
        /* <DEDUP_REMOVED lines=31> */
[----:B------:R-:W-:-:S07]  /*5f20*/  FMUL.FTZ R183, R183, UR4 ;  /* 0x00000004b7b77c20 */ /* 0x000fce0008410000 */
.L_x_479:
[----:B------:R-:W-:Y:S05]  /*5f30*/  @P0 BRA `(.L_x_498) ;  /* 0x0000001000900947 */ /* 0x000fea0003800000 */
[----:B------:R-:W2:Y:S01]  /*5f40*/  LDL R25, [R1+0x20] ;  /* 0x0000200001197983 */ /* 0x000ea20000100800 */
[----:B------:R-:W3:Y:S01]  /*5f50*/  S2UR UR5, SR_CgaCtaId ;  /* 0x00000000000579c3 */ /* 0x000ee20000008800 */
[----:B------:R-:W-:Y:S01]  /*5f60*/  UMOV UR4, 0x400 ;  /* 0x0000040000047882 */ /* 0x000fe20000000000 */
[----:B------:R-:W-:Y:S01]  /*5f70*/  F2FP.BF16.F32.PACK_AB R184, R185, R184 ;  /* 0x000000b8b9b8723e */ /* 0x000fe200000010ff */
[----:B------:R-:W4:Y:S01]  /*5f80*/  S2R R0, SR_TID.X ;  /* 0x0000000000007919 */ /* 0x000f220000002100 */
[----:B------:R-:W-:Y:S02]  /*5f90*/  F2FP.BF16.F32.PACK_AB R185, R187, R186 ;  /* 0x000000babbb9723e */ /* 0x000fe400000010ff */
[----:B------:R-:W-:Y:S02]  /*5fa0*/  F2FP.BF16.F32.PACK_AB R192, R193, R192 ;  /* 0x000000c0c1c0723e */ /* 0x000fe400000010ff */
[----:B------:R-:W1:Y:S01]  /*5fb0*/  LDC.64 R8, c[0x0][0x870] ;  /* 0x00021c00ff087b82 */ /* 0x000e620000000a00 */
        /* <DEDUP_REMOVED lines=8> */
[----:B---3--:R-:W-:Y:S01]  /*6040*/  ULEA UR4, UR5, UR4, 0x18 ;  /* 0x0000000405047291 */ /* 0x008fe2000f8ec03f */
[----:B------:R-:W-:Y:S02]  /*6050*/  F2FP.BF16.F32.PACK_AB R194, R197, R196 ;  /* 0x000000c4c5c2723e */ /* 0x000fe400000010ff */
[----:B------:R-:W-:Y:S01]  /*6060*/  F2FP.BF16.F32.PACK_AB R176, R177, R176 ;  /* 0x000000b0b1b0723e */ /* 0x000fe200000010ff */
[----:B------:R-:W-:Y:S01]  /*6070*/  BAR.SYNC.DEFER_BLOCKING 0x1, 0x100 ;  /* 0x0044000000007b1d */ /* 0x000fe20000010000 */
[----:B------:R-:W-:Y:S02]  /*6080*/  F2FP.BF16.F32.PACK_AB R195, R199, R198 ;  /* 0x000000c6c7c3723e */ /* 0x000fe400000010ff */
[----:B------:R-:W-:Y:S02]  /*6090*/  F2FP.BF16.F32.PACK_AB R201, R203, R202 ;  /* 0x000000cacbc9723e */ /* 0x000fe400000010ff */
[----:B------:R-:W-:-:S03]  /*60a0*/  F2FP.BF16.F32.PACK_AB R202, R205, R204 ;  /* 0x000000cccdca723e */ /* 0x000fc600000010ff */
[----:B------:R-:W3:Y:S01]  /*60b0*/  LDC.64 R22, c[0x0][0x850] ;  /* 0x00021400ff167b82 */ /* 0x000ee20000000a00 */
[----:B----4-:R-:W-:Y:S01]  /*60c0*/  VIADD R11, R0, 0xffffff80 ;  /* 0xffffff80000b7836 */ /* 0x010fe20000000000 */
[----:B------:R-:W-:Y:S02]  /*60d0*/  F2FP.BF16.F32.PACK_AB R203, R207, R206 ;  /* 0x000000cecfcb723e */ /* 0x000fe400000010ff */
[----:B------:R-:W-:Y:S02]  /*60e0*/  F2FP.BF16.F32.PACK_AB R209, R211, R210 ;  /* 0x000000d2d3d1723e */ /* 0x000fe400000010ff */
[----:B------:R-:W-:Y:S02]  /*60f0*/  SHF.R.S32.HI R10, RZ, 0x1f, R11 ;  /* 0x0000001fff0a7819 */ /* 0x000fe4000001140b */
[----:B------:R-:W-:Y:S02]  /*6100*/  F2FP.BF16.F32.PACK_AB R210, R213, R212 ;  /* 0x000000d4d5d2723e */ /* 0x000fe400000010ff */
[----:B------:R-:W-:-:S02]  /*6110*/  LEA.HI R7, R10, R11, RZ, 0x4 ;  /* 0x0000000b0a077211 */ /* 0x000fc400078f20ff */
[----:B------:R-:W-:Y:S02]  /*6120*/  LEA.HI R4, R10, R11, RZ, 0x5 ;  /* 0x0000000b0a047211 */ /* 0x000fe400078f28ff */
[----:B------:R-:W-:Y:S02]  /*6130*/  LOP3.LUT R0, R7, 0xfffffff0, RZ, 0xc0, !PT ;  /* 0xfffffff007007812 */ /* 0x000fe400078ec0ff */
[----:B------:R-:W-:Y:S02]  /*6140*/  SHF.R.U32.HI R7, RZ, 0x1, R7 ;  /* 0x00000001ff077819 */ /* 0x000fe40000011607 */
[----:B------:R-:W-:Y:S01]  /*6150*/  F2FP.BF16.F32.PACK_AB R211, R215, R214 ;  /* 0x000000d6d7d3723e */ /* 0x000fe200000010ff */
[----:B------:R-:W-:Y:S01]  /*6160*/  IMAD.IADD R0, R11, 0x1, -R0 ;  /* 0x000000010b007824 */ /* 0x000fe200078e0a00 */
[----:B------:R-:W-:Y:S02]  /*6170*/  F2FP.BF16.F32.PACK_AB R153, R155, R154 ;  /* 0x0000009a9b99723e */ /* 0x000fe400000010ff */
[----:B------:R-:W-:-:S02]  /*6180*/  F2FP.BF16.F32.PACK_AB R154, R157, R156 ;  /* 0x0000009c9d9a723e */ /* 0x000fc400000010ff */
[----:B-1----:R-:W-:Y:S02]  /*6190*/  SHF.R.S32.HI R3, RZ, 0x1f, R0 ;  /* 0x0000001fff037819 */ /* 0x002fe40000011400 */
[----:B------:R-:W-:Y:S02]  /*61a0*/  F2FP.BF16.F32.PACK_AB R155, R159, R158 ;  /* 0x0000009e9f9b723e */ /* 0x000fe400000010ff */
[----:B------:R-:W-:Y:S02]  /*61b0*/  LEA.HI R3, R3, R0, RZ, 0x3 ;  /* 0x0000000003037211 */ /* 0x000fe400078f18ff */
[----:B------:R-:W-:Y:S02]  /*61c0*/  F2FP.BF16.F32.PACK_AB R161, R163, R162 ;  /* 0x000000a2a3a1723e */ /* 0x000fe400000010ff */
[C---:B------:R-:W-:Y:S01]  /*61d0*/  LOP3.LUT R5, R3.reuse, 0xfffffff8, RZ, 0xc0, !PT ;  /* 0xfffffff803057812 */ /* 0x040fe200078ec0ff */
[----:B------:R-:W-:Y:S01]  /*61e0*/  IMAD.SHL.U32 R3, R3, 0x40, RZ ;  /* 0x0000004003037824 */ /* 0x000fe200078e00ff */
[----:B------:R-:W-:-:S02]  /*61f0*/  F2FP.BF16.F32.PACK_AB R162, R165, R164 ;  /* 0x000000a4a5a2723e */ /* 0x000fc400000010ff */
[----:B------:R-:W-:Y:S02]  /*6200*/  IADD3 R5, R0, -R5, RZ ;  /* 0x8000000500057210 */ /* 0x000fe40007ffe0ff */
[----:B------:R-:W-:Y:S02]  /*6210*/  LOP3.LUT R3, R3, 0x7ffffe00, RZ, 0xc0, !PT ;  /* 0x7ffffe0003037812 */ /* 0x000fe400078ec0ff */
[C---:B------:R-:W-:Y:S01]  /*6220*/  R2P PR, R5.reuse, 0x6 ;  /* 0x0000000605007804 */ /* 0x040fe20000000000 */
[----:B------:R-:W-:Y:S01]  /*6230*/  IMAD.SHL.U32 R0, R5, 0x40, RZ ;  /* 0x0000004005007824 */ /* 0x000fe200078e00ff */
[----:B------:R-:W-:Y:S01]  /*6240*/  ISETP.NE.U32.AND P4, PT, R8, RZ, PT ;  /* 0x000000ff0800720c */ /* 0x000fe20003f85070 */
[----:B------:R-:W-:Y:S01]  /*6250*/  IMAD.MOV.U32 R5, RZ, RZ, 0x20 ;  /* 0x00000020ff057424 */ /* 0x000fe200078e00ff */
[----:B------:R-:W-:Y:S02]  /*6260*/  F2FP.BF16.F32.PACK_AB R163, R167, R166 ;  /* 0x000000a6a7a3723e */ /* 0x000fe400000010ff */
[----:B------:R-:W-:-:S02]  /*6270*/  LOP3.LUT R0, R0, 0x1c0, RZ, 0xc0, !PT ;  /* 0x000001c000007812 */ /* 0x000fc400078ec0ff */
[----:B------:R-:W-:Y:S02]  /*6280*/  SEL R5, R5, 0xffffffe0, !P1 ;  /* 0xffffffe005057807 */ /* 0x000fe40004800000 */
[----:B------:R-:W-:Y:S02]  /*6290*/  LOP3.LUT R7, R0, 0x8, R7, 0xf8, !PT ;  /* 0x0000000800077812 */ /* 0x000fe400078ef807 */
[----:B------:R-:W-:Y:S01]  /*62a0*/  SHF.R.U32.HI R2, RZ, 0x3, R0 ;  /* 0x00000003ff027819 */ /* 0x000fe20000011600 */
[----:B------:R-:W-:Y:S01]  /*62b0*/  IMAD.SHL.U32 R0, R4, 0x20, RZ ;  /* 0x0000002004007824 */ /* 0x000fe200078e00ff */
[----:B------:R-:W-:Y:S02]  /*62c0*/  F2FP.BF16.F32.PACK_AB R169, R171, R170 ;  /* 0x000000aaaba9723e */ /* 0x000fe400000010ff */
[----:B------:R-:W-:Y:S02]  /*62d0*/  LOP3.LUT R2, R7, R2, RZ, 0x3c, !PT ;  /* 0x0000000207027212 */ /* 0x000fe400078e3cff */
[----:B------:R-:W-:-:S02]  /*62e0*/  LOP3.LUT R0, R0, 0x7ffffc00, RZ, 0xc0, !PT ;  /* 0x7ffffc0000007812 */ /* 0x000fc400078ec0ff */
[----:B------:R-:W-:Y:S02]  /*62f0*/  F2FP.BF16.F32.PACK_AB R170, R173, R172 ;  /* 0x000000acadaa723e */ /* 0x000fe400000010ff */
[----:B------:R-:W-:Y:S02]  /*6300*/  IADD3 R0, R2, R3, R0 ;  /* 0x0000000302007210 */ /* 0x000fe40007ffe000 */
[----:B------:R-:W-:Y:S02]  /*6310*/  MOV R3, 0x40 ;  /* 0x0000004000037802 */ /* 0x000fe40000000f00 */
[----:B------:R-:W-:Y:S02]  /*6320*/  LEA R0, R0, UR4, 0x1 ;  /* 0x0000000400007c11 */ /* 0x000fe4000f8e08ff */
[----:B------:R-:W-:Y:S02]  /*6330*/  SEL R3, R3, 0xffffffc0, !P2 ;  /* 0xffffffc003037807 */ /* 0x000fe40005000000 */
[--C-:B------:R-:W-:Y:S01]  /*6340*/  IADD3 R6, R5, 0x4000, R0.reuse ;  /* 0x0000400005067810 */ /* 0x100fe20007ffe000 */
[----:B------:R-:W-:Y:S01]  /*6350*/  STSM.16.M88.4 [R0+0x4000], R184 ;  /* 0x004000b800007844 */ /* 0x000fe20000000200 */
[----:B------:R-:W-:-:S02]  /*6360*/  IADD3 R8, R3, 0x4000, R0 ;  /* 0x0000400003087810 */ /* 0x000fc40007ffe000 */
[----:B------:R-:W-:Y:S01]  /*6370*/  F2FP.BF16.F32.PACK_AB R171, R175, R174 ;  /* 0x000000aeafab723e */ /* 0x000fe200000010ff */
[----:B------:R-:W-:Y:S01]  /*6380*/  STSM.16.M88.4 [R6], R192 ;  /* 0x000000c006007844 */ /* 0x000fe20000000200 */
[----:B------:R-:W-:Y:S01]  /*6390*/  F2FP.BF16.F32.PACK_AB R177, R179, R178 ;  /* 0x000000b2b3b1723e */ /* 0x000fe200000010ff */
[----:B------:R-:W-:Y:S01]  /*63a0*/  IMAD.IADD R7, R5, 0x1, R8 ;  /* 0x0000000105077824 */ /* 0x000fe200078e0208 */
[----:B------:R-:W-:Y:S01]  /*63b0*/  F2FP.BF16.F32.PACK_AB R178, R181, R180 ;  /* 0x000000b4b5b2723e */ /* 0x000fe200000010ff */
[----:B------:R-:W-:Y:S01]  /*63c0*/  STSM.16.M88.4 [R8], R200 ;  /* 0x000000c808007844 */ /* 0x000fe20000000200 */
[----:B------:R-:W-:Y:S01]  /*63d0*/  F2FP.BF16.F32.PACK_AB R179, R183, R182 ;  /* 0x000000b6b7b3723e */ /* 0x000fe200000010ff */
[----:B------:R-:W2:Y:S01]  /*63e0*/  LDC.64 R2, c[0x0][0x870] ;  /* 0x00021c00ff027b82 */ /* 0x000ea20000000a00 */
[----:B------:R-:W-:Y:S01]  /*63f0*/  ISETP.NE.AND.EX P4, PT, R9, RZ, PT, P4 ;  /* 0x000000ff0900720c */ /* 0x000fe20003f85340 */
[----:B------:R-:W-:Y:S04]  /*6400*/  STSM.16.M88.4 [R7], R208 ;  /* 0x000000d007007844 */ /* 0x000fe80000000200 */
[----:B------:R1:W-:Y:S04]  /*6410*/  STSM.16.M88.4 [R0], R152 ;  /* 0x0000009800007844 */ /* 0x0003e80000000200 */
[----:B------:R4:W-:Y:S04]  /*6420*/  STSM.16.M88.4 [R6+-0x4000], R160 ;  /* 0xffc000a006007844 */ /* 0x0009e80000000200 */
[----:B------:R-:W-:Y:S04]  /*6430*/  STSM.16.M88.4 [R8+-0x4000], R168 ;  /* 0xffc000a808007844 */ /* 0x000fe80000000200 */
[----:B------:R3:W-:Y:S01]  /*6440*/  STSM.16.M88.4 [R7+-0x4000], R176 ;  /* 0xffc000b007007844 */ /* 0x0007e20000000200 */
[----:B--2---:R-:W-:Y:S01]  /*6450*/  IMAD.WIDE R4, R25, 0x4, R2 ;  /* 0x0000000419047825 */ /* 0x004fe200078e0202 */
[----:B------:R-:W-:Y:S08]  /*6460*/  BAR.SYNC.DEFER_BLOCKING 0x1, 0x100 ;  /* 0x0044000000007b1d */ /* 0x000ff00000010000 */
[----:B------:R-:W2:Y:S01]  /*6470*/  LDC.64 R2, c[0x0][0x878] ;  /* 0x00021e00ff027b82 */ /* 0x000ea20000000a00 */
[----:B------:R-:W3:Y:S01]  /*6480*/  @P4 LDG.E R9, desc[UR38][R4.64] ;  /* 0x0000002604094981 */ /* 0x000ee2000c1e1900 */
[----:B------:R-:W-:Y:S01]  /*6490*/  ULDC UR5, c[0x0][0x808] ;  /* 0x0002020000057ab9 */ /* 0x000fe20000000800 */
[----:B------:R-:W-:Y:S01]  /*64a0*/  LEA.HI R19, R10, R11, RZ, 0x3 ;  /* 0x0000000b0a137211 */ /* 0x000fe200078f18ff */
[----:B-1----:R-:W-:Y:S01]  /*64b0*/  IMAD.U32 R0, RZ, RZ, UR5 ;  /* 0x00000005ff007e24 */ /* 0x002fe2000f8e00ff */
[----:B--2---:R-:W-:-:S04]  /*64c0*/  ISETP.NE.U32.AND P0, PT, R2, RZ, PT ;  /* 0x000000ff0200720c */ /* 0x004fc80003f05070 */
[----:B------:R-:W-:-:S13]  /*64d0*/  ISETP.NE.AND.EX P0, PT, R3, RZ, PT, P0 ;  /* 0x000000ff0300720c */ /* 0x000fda0003f05300 */
[----:B------:R-:W1:Y:S01]  /*64e0*/  @P0 LDC.64 R2, c[0x0][0x878] ;  /* 0x00021e00ff020b82 */ /* 0x000e620000000a00 */
[----:B----4-:R-:W-:Y:S02]  /*64f0*/  LOP3.LUT R6, R19, 0x1ffffff8, RZ, 0xc0, !PT ;  /* 0x1ffffff813067812 */ /* 0x010fe400078ec0ff */
[----:B------:R-:W-:-:S05]  /*6500*/  SHF.R.S32.HI R19, RZ, 0x3, R19 ;  /* 0x00000003ff137819 */ /* 0x000fca0000011413 */
[----:B------:R-:W2:Y:S01]  /*6510*/  S2UR UR5, SR_CTAID.Y ;  /* 0x00000000000579c3 */ /* 0x000ea20000002600 */
[----:B------:R-:W4:Y:S01]  /*6520*/  S2R R27, SR_CTAID.X ;  /* 0x00000000001b7919 */ /* 0x000f220000002500 */
[----:B------:R-:W-:Y:S01]  /*6530*/  IADD3 R6, R11, -R6, RZ ;  /* 0x800000060b067210 */ /* 0x000fe20007ffe0ff */
[----:B---3--:R-:W-:-:S04]  /*6540*/  IMAD.SHL.U32 R7, R19, 0x40, RZ ;  /* 0x0000004013077824 */ /* 0x008fc800078e00ff */
[----:B------:R-:W-:Y:S01]  /*6550*/  IMAD.SHL.U32 R20, R6, 0x8, RZ ;  /* 0x0000000806147824 */ /* 0x000fe200078e00ff */
[----:B------:R-:W-:Y:S01]  /*6560*/  LOP3.LUT R7, R7, 0x1c0, RZ, 0xc0, !PT ;  /* 0x000001c007077812 */ /* 0x000fe200078ec0ff */
[----:B-1----:R-:W-:-:S05]  /*6570*/  @P0 IMAD.WIDE R2, R25, 0x4, R2 ;  /* 0x0000000419020825 */ /* 0x002fca00078e0202 */
[----:B------:R1:W5:Y:S01]  /*6580*/  @P0 LDG.E R0, desc[UR38][R2.64] ;  /* 0x0000002602000981 */ /* 0x000362000c1e1900 */
[----:B--2---:R-:W-:Y:S01]  /*6590*/  USHF.R.S32.HI UR6, URZ, 0x1f, UR5 ;  /* 0x0000001f3f067899 */ /* 0x004fe20008011405 */
[----:B-1----:R-:W-:Y:S02]  /*65a0*/  LEA.HI R3, R10, R11, RZ, 0x6 ;  /* 0x0000000b0a037211 */ /* 0x002fe400078f30ff */
[----:B------:R-:W-:Y:S02]  /*65b0*/  LOP3.LUT R2, R7, 0x38, R20, 0xf8, !PT ;  /* 0x0000003807027812 */ /* 0x000fe400078ef814 */
[----:B------:R-:W-:Y:S01]  /*65c0*/  SHF.R.U32.HI R7, RZ, 0x3, R7 ;  /* 0x00000003ff077819 */ /* 0x000fe20000011607 */
[----:B------:R-:W-:-:S03]  /*65d0*/  IMAD.SHL.U32 R3, R3, 0x8, RZ ;  /* 0x0000000803037824 */ /* 0x000fc600078e00ff */
[----:B------:R-:W-:-:S04]  /*65e0*/  LOP3.LUT R2, R2, R7, RZ, 0x3c, !PT ;  /* 0x0000000702027212 */ /* 0x000fc800078e3cff */
[----:B------:R-:W-:Y:S02]  /*65f0*/  LOP3.LUT R6, R2, 0x7ffffe00, R3, 0xf8, !PT ;  /* 0x7ffffe0002067812 */ /* 0x000fe400078ef803 */
[----:B------:R-:W-:Y:S02]  /*6600*/  CS2R R2, SRZ ;  /* 0x0000000000027805 */ /* 0x000fe4000001ff00 */
[----:B------:R-:W-:Y:S01]  /*6610*/  @P4 SHF.R.S32.HI R8, RZ, 0x1f, R9 ;  /* 0x0000001fff084819 */ /* 0x000fe20000011409 */
[----:B----4-:R-:W-:Y:S06]  /*6620*/  @P0 BRA `(.L_x_499) ;  /* 0x0000000000100947 */ /* 0x010fec0003800000 */
[----:B------:R-:W-:Y:S05]  /*6630*/  @!P4 BRA `(.L_x_499) ;  /* 0x00000000000cc947 */ /* 0x000fea0003800000 */
[----:B------:R-:W2:Y:S04]  /*6640*/  LDG.E R7, desc[UR38][R4.64] ;  /* 0x0000002604077981 */ /* 0x000ea8000c1e1900 */
[----:B-----5:R-:W2:Y:S02]  /*6650*/  LDG.E R0, desc[UR38][R4.64+0x4] ;  /* 0x0000042604007981 */ /* 0x020ea4000c1e1900 */
[----:B--2---:R-:W-:-:S07]  /*6660*/  IADD3 R0, -R7, R0, RZ ;  /* 0x0000000007007210 */ /* 0x004fce0007ffe1ff */
.L_x_499:
[----:B------:R-:W-:Y:S01]  /*6670*/  LEA R30, R6, UR4, 0x1 ;  /* 0x00000004061e7c11 */ /* 0x000fe2000f8e08ff */
[----:B------:R-:W-:Y:S01]  /*6680*/  @P4 IMAD.MOV.U32 R2, RZ, RZ, R9 ;  /* 0x000000ffff024224 */ /* 0x000fe200078e0009 */
[----:B------:R-:W1:Y:S01]  /*6690*/  LDC.64 R34, c[0x0][0x820] ;  /* 0x00020800ff227b82 */ /* 0x000e620000000a00 */
[----:B------:R-:W-:Y:S01]  /*66a0*/  @P4 IMAD.MOV.U32 R3, RZ, RZ, R8 ;  /* 0x000000ffff034224 */ /* 0x000fe200078e0008 */
[----:B------:R-:W-:Y:S01]  /*66b0*/  SHF.R.S32.HI R21, RZ, 0x1f, R20 ;  /* 0x0000001fff157819 */ /* 0x000fe20000011414 */
[----:B------:R2:W3:Y:S01]  /*66c0*/  LDS.128 R12, [R30+0x1000] ;  /* 0x001000001e0c7984 */ /* 0x0004e20000000c00 */
[----:B-----5:R-:W-:Y:S01]  /*66d0*/  IMAD R0, R27, -0x80, R0 ;  /* 0xffffff801b007824 */ /* 0x020fe200078e0200 */
[----:B------:R-:W-:Y:S01]  /*66e0*/  ULDC UR4, c[0x0][0x83c] ;  /* 0x00020f0000047ab9 */ /* 0x000fe20000000800 */
[----:B------:R-:W-:Y:S01]  /*66f0*/  IMAD R18, R22, UR6, RZ ;  /* 0x0000000616127c24 */ /* 0x000fe2000f8e02ff */
[----:B------:R2:W4:Y:S01]  /*6700*/  LDS.128 R8, [R30+0x2000] ;  /* 0x002000001e087984 */ /* 0x0005220000000c00 */
[----:B------:R-:W-:Y:S01]  /*6710*/  VIADD R16, R19, 0x20 ;  /* 0x0000002013107836 */ /* 0x000fe20000000000 */
[----:B------:R-:W-:Y:S01]  /*6720*/  VIMNMX R24, R0, 0x80, PT ;  /* 0x0000008000187848 */ /* 0x000fe20003fe0100 */
[----:B------:R-:W-:Y:S01]  /*6730*/  IMAD R23, R23, UR5, R18 ;  /* 0x0000000517177c24 */ /* 0x000fe2000f8e0212 */
[----:B------:R2:W1:Y:S01]  /*6740*/  LDS.128 R4, [R30+0x3000] ;  /* 0x003000001e047984 */ /* 0x0004620000000c00 */
[----:B------:R-:W-:Y:S01]  /*6750*/  SHF.R.S32.HI R18, RZ, 0x1f, R25 ;  /* 0x0000001fff127819 */ /* 0x000fe20000011419 */
[----:B------:R-:W-:Y:S01]  /*6760*/  ULDC.64 UR8, c[0x0][0x858] ;  /* 0x0002160000087ab9 */ /* 0x000fe20000000a00 */
[-C--:B------:R-:W-:Y:S01]  /*6770*/  ISETP.GE.AND P3, PT, R19, R24.reuse, PT ;  /* 0x000000181300720c */ /* 0x080fe20003f66270 */
[----:B------:R-:W-:Y:S01]  /*6780*/  BSSY B0, `(.L_x_500) ;  /* 0x0000020000007945 */ /* 0x000fe20003800000 */
[----:B------:R-:W-:Y:S01]  /*6790*/  ISETP.GE.AND P2, PT, R16, R24, PT ;  /* 0x000000181000720c */ /* 0x000fe20003f46270 */
[----:B------:R-:W-:Y:S01]  /*67a0*/  IMAD.WIDE.U32 R16, R22, UR5, R20 ;  /* 0x0000000516107c25 */ /* 0x000fe2000f8e0014 */
[----:B------:R-:W-:-:S02]  /*67b0*/  ISETP.GE.OR P6, PT, R20, UR4, P3 ;  /* 0x0000000414007c0c */ /* 0x000fc40009fc6670 */
[----:B------:R-:W-:Y:S01]  /*67c0*/  IADD3 R0, R19, 0x40, RZ ;  /* 0x0000004013007810 */ /* 0x000fe20007ffe0ff */
[----:B------:R-:W-:Y:S01]  /*67d0*/  IMAD.IADD R17, R17, 0x1, R23 ;  /* 0x0000000111117824 */ /* 0x000fe200078e0217 */
[----:B------:R-:W-:Y:S02]  /*67e0*/  SEL R36, R18, RZ, !P4 ;  /* 0x000000ff12247207 */ /* 0x000fe40006000000 */
[----:B------:R-:W-:Y:S02]  /*67f0*/  IADD3 R2, P0, R19, R2, RZ ;  /* 0x0000000213027210 */ /* 0x000fe40007f1e0ff */
[-C--:B------:R-:W-:Y:S01]  /*6800*/  ISETP.GE.AND P1, PT, R0, R24.reuse, PT ;  /* 0x000000180000720c */ /* 0x080fe20003f26270 */
[----:B------:R-:W-:Y:S01]  /*6810*/  IMAD R0, R36, UR8, RZ ;  /* 0x0000000824007c24 */ /* 0x000fe2000f8e02ff */
[----:B------:R-:W-:Y:S02]  /*6820*/  SEL R33, R25, RZ, !P4 ;  /* 0x000000ff19217207 */ /* 0x000fe40006000000 */
[C---:B------:R-:W-:Y:S01]  /*6830*/  LEA.HI.X.SX32 R3, R19.reuse, R3, 0x1, P0 ;  /* 0x0000000313037211 */ /* 0x040fe200000f0eff */
[----:B------:R-:W-:Y:S01]  /*6840*/  VIADD R19, R19, 0x60 ;  /* 0x0000006013137836 */ /* 0x000fe20000000000 */
[C---:B------:R-:W-:Y:S01]  /*6850*/  ISETP.GE.OR P5, PT, R20.reuse, UR4, P2 ;  /* 0x0000000414007c0c */ /* 0x040fe200097a6670 */
[C---:B------:R-:W-:Y:S01]  /*6860*/  IMAD R23, R33.reuse, UR9, R0 ;  /* 0x0000000921177c24 */ /* 0x040fe2000f8e0200 */
[----:B------:R-:W-:Y:S01]  /*6870*/  ISETP.GE.OR P4, PT, R20, UR4, P1 ;  /* 0x0000000414007c0c */ /* 0x000fe20008f86670 */
[----:B------:R-:W-:Y:S01]  /*6880*/  IMAD.WIDE.U32 R28, R33, UR8, R16 ;  /* 0x00000008211c7c25 */ /* 0x000fe2000f8e0010 */
[----:B------:R-:W-:-:S03]  /*6890*/  ISETP.GE.AND P0, PT, R19, R24, PT ;  /* 0x000000181300720c */ /* 0x000fc60003f06270 */
[----:B------:R-:W-:-:S04]  /*68a0*/  IMAD.WIDE R26, R27, 0x80, R2 ;  /* 0x000000801b1a7825 */ /* 0x000fc800078e0202 */
[----:B------:R-:W-:Y:S01]  /*68b0*/  IMAD.IADD R23, R29, 0x1, R23 ;  /* 0x000000011d177824 */ /* 0x000fe200078e0217 */
[----:B--23--:R-:W-:Y:S06]  /*68c0*/  @P6 BRA `(.L_x_501) ;  /* 0x00000000002c6947 */ /* 0x00cfec0003800000 */
[----:B------:R-:W2:Y:S01]  /*68d0*/  LDS.128 R16, [R30+0x4000] ;  /* 0x004000001e107984 */ /* 0x000ea20000000c00 */
[----:B------:R-:W-:Y:S01]  /*68e0*/  ULDC.64 UR8, c[0x0][0x848] ;  /* 0x0002120000087ab9 */ /* 0x000fe20000000a00 */
[----:B------:R-:W-:Y:S01]  /*68f0*/  MOV R22, R28 ;  /* 0x0000001c00167202 */ /* 0x000fe20000000f00 */
[----:B------:R-:W-:-:S04]  /*6900*/  IMAD R25, R27, UR8, RZ ;  /* 0x000000081b197c24 */ /* 0x000fc8000f8e02ff */
[----:B------:R-:W-:-:S04]  /*6910*/  IMAD.WIDE.U32 R2, R26, UR8, R22 ;  /* 0x000000081a027c25 */ /* 0x000fc8000f8e0016 */
[----:B------:R-:W-:Y:S01]  /*6920*/  IMAD R25, R26, UR9, R25 ;  /* 0x000000091a197c24 */ /* 0x000fe2000f8e0219 */
[----:B------:R-:W-:Y:S02]  /*6930*/  ULDC.64 UR8, c[0x0][0x830] ;  /* 0x00020c0000087ab9 */ /* 0x000fe40000000a00 */
[----:B------:R-:W-:Y:S01]  /*6940*/  LEA R24, P6, R2, UR8, 0x1 ;  /* 0x0000000802187c11 */ /* 0x000fe2000f8c08ff */
[----:B------:R-:W-:-:S05]  /*6950*/  IMAD.IADD R3, R3, 0x1, R25 ;  /* 0x0000000103037824 */ /* 0x000fca00078e0219 */
[----:B------:R-:W-:-:S05]  /*6960*/  LEA.HI.X R25, R2, UR9, R3, 0x1, P6 ;  /* 0x0000000902197c11 */ /* 0x000fca000b0f0c03 */
[----:B--2---:R2:W-:Y:S02]  /*6970*/  STG.E.128 desc[UR38][R24.64], R16 ;  /* 0x0000001018007986 */ /* 0x0045e4000c101d26 */
.L_x_501:
[----:B------:R-:W-:Y:S05]  /*6980*/  BSYNC B0 ;  /* 0x0000000000007941 */ /* 0x000fea0003800000 */
.L_x_500:
[----:B--2---:R2:W3:Y:S01]  /*6990*/  LDS.128 R16, [R30+0x5000] ;  /* 0x005000001e107984 */ /* 0x0044e20000000c00 */
[----:B------:R-:W-:Y:S01]  /*69a0*/  BSSY B0, `(.L_x_502) ;  /* 0x0000010000007945 */ /* 0x000fe20003800000 */
[----:B------:R-:W-:-:S03]  /*69b0*/  ISETP.GE.OR P6, PT, R20, UR4, P0 ;  /* 0x0000000414007c0c */ /* 0x000fc600087c6670 */
[----:B------:R-:W-:Y:S10]  /*69c0*/  @P5 BRA `(.L_x_503) ;  /* 0x0000000000345947 */ /* 0x000ff40003800000 */
[----:B------:R-:W-:Y:S01]  /*69d0*/  IADD3 R25, P5, R26, 0x20, RZ ;  /* 0x000000201a197810 */ /* 0x000fe20007fbe0ff */
[----:B------:R-:W-:Y:S01]  /*69e0*/  ULDC.64 UR8, c[0x0][0x848] ;  /* 0x0002120000087ab9 */ /* 0x000fe20000000a00 */
[----:B------:R-:W-:Y:S01]  /*69f0*/  MOV R3, R23 ;  /* 0x0000001700037202 */ /* 0x000fe20000000f00 */
[----:B------:R-:W-:Y:S02]  /*6a00*/  IMAD.MOV.U32 R2, RZ, RZ, R28 ;  /* 0x000000ffff027224 */ /* 0x000fe400078e001c */
[----:B------:R-:W-:Y:S02]  /*6a10*/  IMAD.X R0, RZ, RZ, R27, P5 ;  /* 0x000000ffff007224 */ /* 0x000fe400028e061b */
[----:B------:R-:W-:-:S04]  /*6a20*/  IMAD.WIDE.U32 R2, R25, UR8, R2 ;  /* 0x0000000819027c25 */ /* 0x000fc8000f8e0002 */
[----:B------:R-:W-:-:S04]  /*6a30*/  IMAD R0, R0, UR8, RZ ;  /* 0x0000000800007c24 */ /* 0x000fc8000f8e02ff */
[----:B------:R-:W-:Y:S01]  /*6a40*/  IMAD R25, R25, UR9, R0 ;  /* 0x0000000919197c24 */ /* 0x000fe2000f8e0200 */
[----:B------:R-:W-:Y:S02]  /*6a50*/  ULDC.64 UR8, c[0x0][0x830] ;  /* 0x00020c0000087ab9 */ /* 0x000fe40000000a00 */
[----:B------:R-:W-:Y:S01]  /*6a60*/  LEA R24, P5, R2, UR8, 0x1 ;  /* 0x0000000802187c11 */ /* 0x000fe2000f8a08ff */
[----:B------:R-:W-:-:S05]  /*6a70*/  IMAD.IADD R3, R3, 0x1, R25 ;  /* 0x0000000103037824 */ /* 0x000fca00078e0219 */
[----:B------:R-:W-:-:S05]  /*6a80*/  LEA.HI.X R25, R2, UR9, R3, 0x1, P5 ;  /* 0x0000000902197c11 */ /* 0x000fca000a8f0c03 */
[----:B---3--:R3:W-:Y:S02]  /*6a90*/  STG.E.128 desc[UR38][R24.64], R16 ;  /* 0x0000001018007986 */ /* 0x0087e4000c101d26 */
.L_x_503:
[----:B------:R-:W-:Y:S05]  /*6aa0*/  BSYNC B0 ;  /* 0x0000000000007941 */ /* 0x000fea0003800000 */
.L_x_502:
[----:B---3--:R3:W2:Y:S01]  /*6ab0*/  LDS.128 R16, [R30+0x6000] ;  /* 0x006000001e107984 */ /* 0x0086a20000000c00 */
[----:B------:R-:W-:Y:S01]  /*6ac0*/  BSSY B0, `(.L_x_504) ;  /* 0x0000010000007945 */ /* 0x000fe20003800000 */
[----:B-1----:R-:W-:-:S03]  /*6ad0*/  IMAD R32, R34, UR6, RZ ;  /* 0x0000000622207c24 */ /* 0x002fc6000f8e02ff */
[----:B------:R-:W-:Y:S05]  /*6ae0*/  @P4 BRA `(.L_x_505) ;  /* 0x0000000000344947 */ /* 0x000fea0003800000 */
        /* <DEDUP_REMOVED lines=12> */
[----:B--2---:R1:W-:Y:S02]  /*6bb0*/  STG.E.128 desc[UR38][R24.64], R16 ;  /* 0x0000001018007986 */ /* 0x0043e4000c101d26 */
.L_x_505:
[----:B------:R-:W-:Y:S05]  /*6bc0*/  BSYNC B0 ;  /* 0x0000000000007941 */ /* 0x000fea0003800000 */
.L_x_504:
[----:B-12---:R1:W2:Y:S01]  /*6bd0*/  LDS.128 R16, [R30+0x7000] ;  /* 0x007000001e107984 */ /* 0x0062a20000000c00 */
[----:B------:R-:W-:Y:S01]  /*6be0*/  BSSY B0, `(.L_x_506) ;  /* 0x0000011000007945 */ /* 0x000fe20003800000 */
[----:B------:R-:W-:Y:S02]  /*6bf0*/  IMAD R31, R35, UR5, R32 ;  /* 0x00000005231f7c24 */ /* 0x000fe4000f8e0220 */
[----:B------:R-:W-:Y:S01]  /*6c00*/  IMAD.WIDE.U32 R24, R34, UR5, R20 ;  /* 0x0000000522187c25 */ /* 0x000fe2000f8e0014 */
[----:B------:R-:W-:Y:S06]  /*6c10*/  @P6 BRA `(.L_x_507) ;  /* 0x0000000000346947 */ /* 0x000fec0003800000 */
        /* <DEDUP_REMOVED lines=13> */
.L_x_507:
[----:B------:R-:W-:Y:S05]  /*6cf0*/  BSYNC B0 ;  /* 0x0000000000007941 */ /* 0x000fea0003800000 */
.L_x_506:
[----:B--2---:R2:W1:Y:S01]  /*6d00*/  LDS.128 R16, [R30] ;  /* 0x000000001e107984 */ /* 0x0044620000000c00 */
[----:B------:R-:W-:Y:S01]  /*6d10*/  ULDC UR6, c[0x0][0x80c] ;  /* 0x0002030000067ab9 */ /* 0x000fe20000000800 */
[----:B------:R-:W-:Y:S01]  /*6d20*/  ULDC.64 UR4, c[0x0][0x828] ;  /* 0x00020a0000047ab9 */ /* 0x000fe20000000a00 */
[----:B------:R-:W-:Y:S01]  /*6d30*/  ISETP.GE.OR P3, PT, R20, UR6, P3 ;  /* 0x0000000614007c0c */ /* 0x000fe20009f66670 */
[----:B------:R-:W-:Y:S01]  /*6d40*/  IMAD.IADD R25, R25, 0x1, R31 ;  /* 0x0000000119197824 */ /* 0x000fe200078e021f */
[----:B------:R-:W-:Y:S01]  /*6d50*/  BSSY B0, `(.L_x_508) ;  /* 0x0000013000007945 */ /* 0x000fe20003800000 */
[----:B------:R-:W-:Y:S01]  /*6d60*/  IMAD R0, R36, UR4, RZ ;  /* 0x0000000424007c24 */ /* 0x000fe2000f8e02ff */
[C---:B------:R-:W-:Y:S01]  /*6d70*/  ISETP.GE.OR P2, PT, R20.reuse, UR6, P2 ;  /* 0x0000000614007c0c */ /* 0x040fe20009746670 */
[C---:B------:R-:W-:Y:S01]  /*6d80*/  IMAD.WIDE.U32 R24, R33.reuse, UR4, R24 ;  /* 0x0000000421187c25 */ /* 0x040fe2000f8e0018 */
[C---:B------:R-:W-:Y:S02]  /*6d90*/  ISETP.GE.OR P1, PT, R20.reuse, UR6, P1 ;  /* 0x0000000614007c0c */ /* 0x040fe40008f26670 */
[----:B------:R-:W-:Y:S01]  /*6da0*/  ISETP.GE.OR P0, PT, R20, UR6, P0 ;  /* 0x0000000614007c0c */ /* 0x000fe20008706670 */
[----:B------:R-:W-:-:S04]  /*6db0*/  IMAD R21, R33, UR5, R0 ;  /* 0x0000000521157c24 */ /* 0x000fc8000f8e0200 */
[----:B------:R-:W-:Y:S01]  /*6dc0*/  IMAD.IADD R21, R25, 0x1, R21 ;  /* 0x0000000119157824 */ /* 0x000fe200078e0215 */
[----:B------:R-:W-:Y:S07]  /*6dd0*/  @P3 BRA `(.L_x_509) ;  /* 0x0000000000283947 */ /* 0x000fee0003800000 */
        /* <DEDUP_REMOVED lines=9> */
[----:B-1----:R1:W-:Y:S02]  /*6e70*/  STG.E.128 desc[UR38][R22.64], R16 ;  /* 0x0000001016007986 */ /* 0x0023e4000c101d26 */
.L_x_509:
[----:B------:R-:W-:Y:S05]  /*6e80*/  BSYNC B0 ;  /* 0x0000000000007941 */ /* 0x000fea0003800000 */
.L_x_508:
[----:B------:R-:W-:Y:S04]  /*6e90*/  BSSY B0, `(.L_x_510) ;  /* 0x000000f000007945 */ /* 0x000fe80003800000 */
[----:B------:R-:W-:Y:S05]  /*6ea0*/  @P2 BRA `(.L_x_511) ;  /* 0x0000000000342947 */ /* 0x000fea0003800000 */
[----:B-1----:R-:W-:Y:S01]  /*6eb0*/  IADD3 R17, P2, R26, 0x20, RZ ;  /* 0x000000201a117810 */ /* 0x002fe20007f5e0ff */
        /* <DEDUP_REMOVED lines=11> */
[----:B------:R1:W-:Y:S02]  /*6f70*/  STG.E.128 desc[UR38][R16.64], R12 ;  /* 0x0000000c10007986 */ /* 0x0003e4000c101d26 */
.L_x_511:
[----:B------:R-:W-:Y:S05]  /*6f80*/  BSYNC B0 ;  /* 0x0000000000007941 */ /* 0x000fea0003800000 */
.L_x_510:
        /* <DEDUP_REMOVED lines=14> */
[----:B----4-:R1:W-:Y:S02]  /*7070*/  STG.E.128 desc[UR38][R12.64], R8 ;  /* 0x000000080c007986 */ /* 0x0103e4000c101d26 */
.L_x_513:
[----:B------:R-:W-:Y:S05]  /*7080*/  BSYNC B0 ;  /* 0x0000000000007941 */ /* 0x000fea0003800000 */
.L_x_512:
[----:B------:R-:W-:Y:S05]  /*7090*/  @P0 BRA `(.L_x_474) ;  /* 0x0000003800d40947 */ /* 0x000fea0003800000 */
[----:B-1--4-:R-:W-:Y:S01]  /*70a0*/  IADD3 R9, P0, R26, 0x60, RZ ;  /* 0x000000601a097810 */ /* 0x012fe20007f1e0ff */
        /* <DEDUP_REMOVED lines=11> */
[----:B------:R1:W-:Y:S01]  /*7160*/  STG.E.128 desc[UR38][R8.64], R4 ;  /* 0x0000000408007986 */ /* 0x0003e2000c101d26 */
[----:B------:R-:W-:Y:S05]  /*7170*/  BRA `(.L_x_474) ;  /* 0x00000038009c7947 */ /* 0x000fea0003800000 */
.L_x_498:
[----:B------:R-:W2:Y:S01]  /*7180*/  LDL R18, [R1+0x20] ;  /* 0x0000200001127983 */ /* 0x000ea20000100800 */
[----:B------:R-:W3:Y:S08]  /*7190*/  LDC.64 R4, c[0x0][0x870] ;  /* 0x00021c00ff047b82 */ /* 0x000ef00000000a00 */
[----:B-1----:R-:W2:Y:S01]  /*71a0*/  LDC.64 R2, c[0x0][0x870] ;  /* 0x00021c00ff027b82 */ /* 0x002ea20000000a00 */
[----:B------:R-:W-:Y:S01]  /*71b0*/  ULDC UR4, c[0x0][0x808] ;  /* 0x0002020000047ab9 */ /* 0x000fe20000000800 */
[----:B------:R-:W1:Y:S06]  /*71c0*/  S2R R15, SR_CTAID.X ;  /* 0x00000000000f7919 */ /* 0x000e6c0000002500 */
[----:B------:R-:W4:Y:S01]  /*71d0*/  LDC.64 R16, c[0x0][0x820] ;  /* 0x00020800ff107b82 */ /* 0x000f220000000a00 */
[----:B---3--:R-:W-:-:S07]  /*71e0*/  ISETP.NE.U32.AND P4, PT, R4, RZ, PT ;  /* 0x000000ff0400720c */ /* 0x008fce0003f85070 */
[----:B------:R-:W3:Y:S01]  /*71f0*/  LDC.64 R20, c[0x0][0x850] ;  /* 0x00021400ff147b82 */ /* 0x000ee20000000a00 */
[----:B------:R-:W-:Y:S01]  /*7200*/  ISETP.NE.AND.EX P4, PT, R5, RZ, PT, P4 ;  /* 0x000000ff0500720c */ /* 0x000fe20003f85340 */
[----:B--2---:R-:W-:-:S06]  /*7210*/  IMAD.WIDE R4, R18, 0x4, R2 ;  /* 0x0000000412047825 */ /* 0x004fcc00078e0202 */
[----:B------:R-:W2:Y:S06]  /*7220*/  LDC.64 R2, c[0x0][0x878] ;  /* 0x00021e00ff027b82 */ /* 0x000eac0000000a00 */
[----:B------:R-:W3:Y:S01]  /*7230*/  @P4 LDG.E R9, desc[UR38][R4.64] ;  /* 0x0000002604094981 */ /* 0x000ee2000c1e1900 */
[----:B------:R-:W-:Y:S01]  /*7240*/  IMAD.U32 R0, RZ, RZ, UR4 ;  /* 0x00000004ff007e24 */ /* 0x000fe2000f8e00ff */
[----:B--2---:R-:W-:-:S04]  /*7250*/  ISETP.NE.U32.AND P0, PT, R2, RZ, PT ;  /* 0x000000ff0200720c */ /* 0x004fc80003f05070 */
[----:B------:R-:W-:-:S13]  /*7260*/  ISETP.NE.AND.EX P0, PT, R3, RZ, PT, P0 ;  /* 0x000000ff0300720c */ /* 0x000fda0003f05300 */
[----:B------:R-:W2:Y:S02]  /*7270*/  @P0 LDC.64 R2, c[0x0][0x878] ;  /* 0x00021e00ff020b82 */ /* 0x000ea40000000a00 */
[----:B--2---:R-:W-:Y:S02]  /*7280*/  @P0 IMAD.WIDE R6, R18, 0x4, R2 ;  /* 0x0000000412060825 */ /* 0x004fe400078e0202 */
[----:B------:R-:W2:Y:S04]  /*7290*/  S2R R2, SR_TID.X ;  /* 0x0000000000027919 */ /* 0x000ea80000002100 */
[----:B------:R-:W1:Y:S01]  /*72a0*/  S2UR UR4, SR_CTAID.Y ;  /* 0x00000000000479c3 */ /* 0x000e620000002600 */
[----:B------:R4:W5:Y:S01]  /*72b0*/  @P0 LDG.E R0, desc[UR38][R6.64] ;  /* 0x0000002606000981 */ /* 0x000962000c1e1900 */
[----:B-1----:R-:W-:-:S06]  /*72c0*/  USHF.R.S32.HI UR5, URZ, 0x1f, UR4 ;  /* 0x0000001f3f057899 */ /* 0x002fcc0008011404 */
[----:B----4-:R-:W-:Y:S02]  /*72d0*/  IMAD R6, R16, UR5, RZ ;  /* 0x0000000510067c24 */ /* 0x010fe4000f8e02ff */
[----:B--2---:R-:W-:-:S05]  /*72e0*/  VIADD R8, R2, 0xffffff80 ;  /* 0xffffff8002087836 */ /* 0x004fca0000000000 */
[----:B------:R-:W-:-:S04]  /*72f0*/  SHF.R.S32.HI R3, RZ, 0x1f, R8 ;  /* 0x0000001fff037819 */ /* 0x000fc80000011408 */
[----:B------:R-:W-:Y:S02]  /*7300*/  LEA.HI R10, R3, R8, RZ, 0x3 ;  /* 0x00000008030a7211 */ /* 0x000fe400078f18ff */
[----:B------:R-:W-:Y:S02]  /*7310*/  CS2R R2, SRZ ;  /* 0x0000000000027805 */ /* 0x000fe4000001ff00 */
[----:B------:R-:W-:Y:S02]  /*7320*/  LOP3.LUT R11, R10, 0x1ffffff8, RZ, 0xc0, !PT ;  /* 0x1ffffff80a0b7812 */ /* 0x000fe400078ec0ff */
[----:B------:R-:W-:Y:S02]  /*7330*/  SHF.R.S32.HI R13, RZ, 0x3, R10 ;  /* 0x00000003ff0d7819 */ /* 0x000fe4000001140a */
[----:B------:R-:W-:-:S05]  /*7340*/  IADD3 R11, R8, -R11, RZ ;  /* 0x8000000b080b7210 */ /* 0x000fca0007ffe0ff */
[----:B------:R-:W-:-:S05]  /*7350*/  IMAD.SHL.U32 R10, R11, 0x8, RZ ;  /* 0x000000080b0a7824 */ /* 0x000fca00078e00ff */
[----:B------:R-:W-:Y:S01]  /*7360*/  SHF.R.S32.HI R11, RZ, 0x1f, R10 ;  /* 0x0000001fff0b7819 */ /* 0x000fe2000001140a */
[--C-:B---3--:R-:W-:Y:S01]  /*7370*/  @P4 IMAD.MOV.U32 R2, RZ, RZ, R9.reuse ;  /* 0x000000ffff024224 */ /* 0x108fe200078e0009 */
[----:B------:R-:W-:-:S04]  /*7380*/  @P4 SHF.R.S32.HI R3, RZ, 0x1f, R9 ;  /* 0x0000001fff034819 */ /* 0x000fc80000011409 */
[----:B------:R-:W-:-:S04]  /*7390*/  IADD3 R2, P1, R13, R2, RZ ;  /* 0x000000020d027210 */ /* 0x000fc80007f3e0ff */
[----:B------:R-:W-:Y:S01]  /*73a0*/  LEA.HI.X.SX32 R3, R13, R3, 0x1, P1 ;  /* 0x000000030d037211 */ /* 0x000fe200008f0eff */
[----:B------:R-:W-:Y:S08]  /*73b0*/  @P0 BRA `(.L_x_514) ;  /* 0x0000000000100947 */ /* 0x000ff00003800000 */
[----:B------:R-:W-:Y:S05]  /*73c0*/  @!P4 BRA `(.L_x_514) ;  /* 0x00000000000cc947 */ /* 0x000fea0003800000 */
[----:B------:R-:W2:Y:S04]  /*73d0*/  LDG.E R7, desc[UR38][R4.64] ;  /* 0x0000002604077981 */ /* 0x000ea8000c1e1900 */
[----:B-----5:R-:W2:Y:S02]  /*73e0*/  LDG.E R0, desc[UR38][R4.64+0x4] ;  /* 0x0000042604007981 */ /* 0x020ea4000c1e1900 */
[----:B--2---:R-:W-:-:S07]  /*73f0*/  IMAD.IADD R0, R0, 0x1, -R7 ;  /* 0x0000000100007824 */ /* 0x004fce00078e0a07 */
.L_x_514:
[----:B-----5:R-:W-:Y:S01]  /*7400*/  IMAD R0, R15, -0x80, R0 ;  /* 0xffffff800f007824 */ /* 0x020fe200078e0200 */
[----:B------:R-:W-:Y:S01]  /*7410*/  ULDC UR8, c[0x0][0x80c] ;  /* 0x0002030000087ab9 */ /* 0x000fe20000000800 */
[----:B------:R-:W-:Y:S01]  /*7420*/  IMAD R17, R17, UR4, R6 ;  /* 0x0000000411117c24 */ /* 0x000fe2000f8e0206 */
[----:B------:R-:W-:Y:S01]  /*7430*/  SHF.R.S32.HI R6, RZ, 0x1f, R18 ;  /* 0x0000001fff067819 */ /* 0x000fe20000011412 */
[C---:B------:R-:W-:Y:S01]  /*7440*/  VIADD R9, R13.reuse, 0x40 ;  /* 0x000000400d097836 */ /* 0x040fe20000000000 */
[CC--:B------:R-:W-:Y:S01]  /*7450*/  ISETP.GE.AND P3, PT, R13.reuse, R0.reuse, PT ;  /* 0x000000000d00720c */ /* 0x0c0fe20003f66270 */
[----:B------:R-:W-:Y:S01]  /*7460*/  IMAD.WIDE.U32 R4, R16, UR4, R10 ;  /* 0x0000000410047c25 */ /* 0x000fe2000f8e000a */
[C---:B------:R-:W-:Y:S01]  /*7470*/  IADD3 R7, R13.reuse, 0x20, RZ ;  /* 0x000000200d077810 */ /* 0x040fe20007ffe0ff */
[----:B------:R-:W-:Y:S01]  /*7480*/  ULDC.64 UR6, c[0x0][0x828] ;  /* 0x00020a0000067ab9 */ /* 0x000fe20000000a00 */
[----:B------:R-:W-:Y:S01]  /*7490*/  SEL R14, R6, RZ, !P4 ;  /* 0x000000ff060e7207 */ /* 0x000fe20006000000 */
[----:B------:R-:W-:Y:S01]  /*74a0*/  VIADD R13, R13, 0x60 ;  /* 0x000000600d0d7836 */ /* 0x000fe20000000000 */
[----:B------:R-:W-:Y:S01]  /*74b0*/  SEL R19, R18, RZ, !P4 ;  /* 0x000000ff12137207 */ /* 0x000fe20006000000 */
[----:B------:R-:W-:Y:S01]  /*74c0*/  IMAD.IADD R5, R5, 0x1, R17 ;  /* 0x0000000105057824 */ /* 0x000fe200078e0211 */
[----:B------:R-:W-:Y:S01]  /*74d0*/  ISETP.GE.OR P4, PT, R10, UR8, P3 ;  /* 0x000000080a007c0c */ /* 0x000fe20009f86670 */
[----:B------:R-:W-:Y:S01]  /*74e0*/  IMAD R12, R20, UR5, RZ ;  /* 0x00000005140c7c24 */ /* 0x000fe2000f8e02ff */
[-C--:B------:R-:W-:Y:S01]  /*74f0*/  ISETP.GE.AND P2, PT, R7, R0.reuse, PT ;  /* 0x000000000700720c */ /* 0x080fe20003f46270 */
[----:B------:R-:W-:Y:S01]  /*7500*/  ULDC UR9, c[0x0][0x83c] ;  /* 0x00020f0000097ab9 */ /* 0x000fe20000000800 */
[-C--:B------:R-:W-:Y:S01]  /*7510*/  ISETP.GE.AND P1, PT, R9, R0.reuse, PT ;  /* 0x000000000900720c */ /* 0x080fe20003f26270 */
[----:B------:R-:W-:Y:S01]  /*7520*/  IMAD.WIDE.U32 R8, R19, UR6, R4 ;  /* 0x0000000613087c25 */ /* 0x000fe2000f8e0004 */
[----:B------:R-:W-:Y:S01]  /*7530*/  ISETP.GE.AND P0, PT, R13, R0, PT ;  /* 0x000000000d00720c */ /* 0x000fe20003f06270 */
[----:B------:R-:W-:Y:S01]  /*7540*/  BSSY B0, `(.L_x_515) ;  /* 0x0000013000007945 */ /* 0x000fe20003800000 */
[----:B------:R-:W-:Y:S01]  /*7550*/  ISETP.GE.OR P6, PT, R10, UR8, P2 ;  /* 0x000000080a007c0c */ /* 0x000fe200097c6670 */
[----:B------:R-:W-:Y:S01]  /*7560*/  IMAD R0, R14, UR6, RZ ;  /* 0x000000060e007c24 */ /* 0x000fe2000f8e02ff */
[----:B------:R-:W-:Y:S01]  /*7570*/  ISETP.GE.OR P5, PT, R10, UR8, P1 ;  /* 0x000000080a007c0c */ /* 0x000fe20008fa6670 */
[----:B------:R-:W-:-:S04]  /*7580*/  IMAD.WIDE R6, R15, 0x80, R2 ;  /* 0x000000800f067825 */ /* 0x000fc800078e0202 */
[----:B------:R-:W-:Y:S02]  /*7590*/  IMAD R13, R19, UR7, R0 ;  /* 0x00000007130d7c24 */ /* 0x000fe4000f8e0200 */
[----:B------:R-:W-:-:S03]  /*75a0*/  IMAD R21, R21, UR4, R12 ;  /* 0x0000000415157c24 */ /* 0x000fc6000f8e020c */
[----:B------:R-:W-:Y:S01]  /*75b0*/  IADD3 R5, R9, R13, RZ ;  /* 0x0000000d09057210 */ /* 0x000fe20007ffe0ff */
[----:B------:R-:W-:Y:S06]  /*75c0*/  @P4 BRA `(.L_x_516) ;  /* 0x0000000000284947 */ /* 0x000fec0003800000 */
[----:B------:R-:W-:Y:S01]  /*75d0*/  ULDC.64 UR6, c[0x0][0x818] ;  /* 0x0002060000067ab9 */ /* 0x000fe20000000a00 */
[----:B------:R-:W-:Y:S02]  /*75e0*/  IMAD.MOV.U32 R4, RZ, RZ, R8 ;  /* 0x000000ffff047224 */ /* 0x000fe400078e0008 */
[----:B------:R-:W-:Y:S02]  /*75f0*/  IMAD R13, R7, UR6, RZ ;  /* 0x00000006070d7c24 */ /* 0x000fe4000f8e02ff */
[----:B------:R-:W-:-:S04]  /*7600*/  IMAD.WIDE.U32 R2, R6, UR6, R4 ;  /* 0x0000000606027c25 */ /* 0x000fc8000f8e0004 */
[----:B------:R-:W-:Y:S01]  /*7610*/  IMAD R13, R6, UR7, R13 ;  /* 0x00000007060d7c24 */ /* 0x000fe2000f8e020d */
[----:B------:R-:W-:Y:S02]  /*7620*/  ULDC.64 UR6, c[0x0][0x800] ;  /* 0x0002000000067ab9 */ /* 0x000fe40000000a00 */
[----:B------:R-:W-:Y:S01]  /*7630*/  LEA R12, P4, R2, UR6, 0x1 ;  /* 0x00000006020c7c11 */ /* 0x000fe2000f8808ff */
[----:B------:R-:W-:-:S05]  /*7640*/  IMAD.IADD R3, R3, 0x1, R13 ;  /* 0x0000000103037824 */ /* 0x000fca00078e020d */
[----:B------:R-:W-:-:S05]  /*7650*/  LEA.HI.X R13, R2, UR7, R3, 0x1, P4 ;  /* 0x00000007020d7c11 */ /* 0x000fca000a0f0c03 */
[----:B------:R1:W-:Y:S02]  /*7660*/  STG.E.128 desc[UR38][R12.64], RZ ;  /* 0x000000ff0c007986 */ /* 0x0003e4000c101d26 */
.L_x_516:
[----:B------:R-:W-:Y:S05]  /*7670*/  BSYNC B0 ;  /* 0x0000000000007941 */ /* 0x000fea0003800000 */
.L_x_515:
[----:B-1----:R-:W-:Y:S01]  /*7680*/  IMAD.WIDE.U32 R12, R20, UR4, R10 ;  /* 0x00000004140c7c25 */ /* 0x002fe2000f8e000a */
[----:B------:R-:W-:Y:S01]  /*7690*/  BSSY B0, `(.L_x_517) ;  /* 0x0000012000007945 */ /* 0x000fe20003800000 */
[C---:B------:R-:W-:Y:S02]  /*76a0*/  ISETP.GE.OR P4, PT, R10.reuse, UR8, P0 ;  /* 0x000000080a007c0c */ /* 0x040fe40008786670 */
[----:B------:R-:W-:Y:S01]  /*76b0*/  ISETP.GE.OR P3, PT, R10, UR9, P3 ;  /* 0x000000090a007c0c */ /* 0x000fe20009f66670 */
[----:B------:R-:W-:Y:S01]  /*76c0*/  IMAD.IADD R15, R13, 0x1, R21 ;  /* 0x000000010d0f7824 */ /* 0x000fe200078e0215 */
[----:B------:R-:W-:Y:S11]  /*76d0*/  @P6 BRA `(.L_x_518) ;  /* 0x0000000000346947 */ /* 0x000ff60003800000 */
[----:B------:R-:W-:Y:S01]  /*76e0*/  IADD3 R17, P6, R6, 0x20, RZ ;  /* 0x0000002006117810 */ /* 0x000fe20007fde0ff */
[----:B------:R-:W-:Y:S01]  /*76f0*/  ULDC.64 UR6, c[0x0][0x818] ;  /* 0x0002060000067ab9 */ /* 0x000fe20000000a00 */
[----:B------:R-:W-:Y:S02]  /*7700*/  IMAD.MOV.U32 R2, RZ, RZ, R8 ;  /* 0x000000ffff027224 */ /* 0x000fe400078e0008 */
[----:B------:R-:W-:Y:S01]  /*7710*/  IADD3.X R0, RZ, R7, RZ, P6, !PT ;  /* 0x00000007ff007210 */ /* 0x000fe200037fe4ff */
[----:B------:R-:W-:-:S04]  /*7720*/  IMAD.MOV.U32 R3, RZ, RZ, R5 ;  /* 0x000000ffff037224 */ /* 0x000fc800078e0005 */
        /* <DEDUP_REMOVED lines=8> */
.L_x_518:
[----:B------:R-:W-:Y:S05]  /*77b0*/  BSYNC B0 ;  /* 0x0000000000007941 */ /* 0x000fea0003800000 */
.L_x_517:
[----:B------:R-:W-:Y:S04]  /*77c0*/  BSSY B0, `(.L_x_519) ;  /* 0x000000f000007945 */ /* 0x000fe80003800000 */
[----:B------:R-:W-:Y:S05]  /*77d0*/  @P5 BRA `(.L_x_520) ;  /* 0x0000000000345947 */ /* 0x000fea0003800000 */
[----:B-1----:R-:W-:Y:S01]  /*77e0*/  IADD3 R17, P5, R6, 0x40, RZ ;  /* 0x0000004006117810 */ /* 0x002fe20007fbe0ff */
        /* <DEDUP_REMOVED lines=12> */
.L_x_520:
[----:B------:R-:W-:Y:S05]  /*78b0*/  BSYNC B0 ;  /* 0x0000000000007941 */ /* 0x000fea0003800000 */
.L_x_519:
[----:B------:R-:W-:Y:S04]  /*78c0*/  BSSY B0, `(.L_x_521) ;  /* 0x000000f000007945 */ /* 0x000fe80003800000 */
[----:B------:R-:W-:Y:S05]  /*78d0*/  @P4 BRA `(.L_x_522) ;  /* 0x0000000000344947 */ /* 0x000fea0003800000 */
        /* <DEDUP_REMOVED lines=13> */
.L_x_522:
[----:B------:R-:W-:Y:S05]  /*79b0*/  BSYNC B0 ;  /* 0x0000000000007941 */ /* 0x000fea0003800000 */
.L_x_521:
[----:B------:R-:W-:Y:S01]  /*79c0*/  ULDC.64 UR4, c[0x0][0x858] ;  /* 0x0002160000047ab9 */ /* 0x000fe20000000a00 */
[----:B------:R-:W-:Y:S01]  /*79d0*/  BSSY B0, `(.L_x_523) ;  /* 0x0000014000007945 */ /* 0x000fe20003800000 */
[----:B------:R-:W-:Y:S01]  /*79e0*/  IMAD R0, R14, UR4, RZ ;  /* 0x000000040e007c24 */ /* 0x000fe2000f8e02ff */
[----:B------:R-:W-:Y:S02]  /*79f0*/  MOV R14, R12 ;  /* 0x0000000c000e7202 */ /* 0x000fe40000000f00 */
[C---:B------:R-:W-:Y:S01]  /*7a00*/  ISETP.GE.OR P2, PT, R10.reuse, UR9, P2 ;  /* 0x000000090a007c0c */ /* 0x040fe20009746670 */
[C---:B---3--:R-:W-:Y:S01]  /*7a10*/  IMAD R5, R19.reuse, UR5, R0 ;  /* 0x0000000513057c24 */ /* 0x048fe2000f8e0200 */
[C---:B------:R-:W-:Y:S01]  /*7a20*/  ISETP.GE.OR P1, PT, R10.reuse, UR9, P1 ;  /* 0x000000090a007c0c */ /* 0x040fe20008f26670 */
[----:B------:R-:W-:Y:S01]  /*7a30*/  IMAD.WIDE.U32 R8, R19, UR4, R14 ;  /* 0x0000000413087c25 */ /* 0x000fe2000f8e000e */
[----:B------:R-:W-:-:S03]  /*7a40*/  ISETP.GE.OR P0, PT, R10, UR9, P0 ;  /* 0x000000090a007c0c */ /* 0x000fc60008706670 */
[----:B------:R-:W-:Y:S01]  /*7a50*/  IMAD.IADD R5, R9, 0x1, R5 ;  /* 0x0000000109057824 */ /* 0x000fe200078e0205 */
[----:B------:R-:W-:Y:S09]  /*7a60*/  @P3 BRA `(.L_x_524) ;  /* 0x0000000000283947 */ /* 0x000ff20003800000 */
        /* <DEDUP_REMOVED lines=10> */
.L_x_524:
[----:B------:R-:W-:Y:S05]  /*7b10*/  BSYNC B0 ;  /* 0x0000000000007941 */ /* 0x000fea0003800000 */
.L_x_523:
[----:B------:R-:W-:Y:S04]  /*7b20*/  BSSY B0, `(.L_x_525) ;  /* 0x000000f000007945 */ /* 0x000fe80003800000 */
[----:B------:R-:W-:Y:S05]  /*7b30*/  @P2 BRA `(.L_x_526) ;  /* 0x0000000000342947 */ /* 0x000fea0003800000 */
[----:B---3--:R-:W-:Y:S01]  /*7b40*/  IADD3 R11, P2, R6, 0x20, RZ ;  /* 0x00000020060b7810 */ /* 0x008fe20007f5e0ff */
        /* <DEDUP_REMOVED lines=12> */
.L_x_526:
[----:B------:R-:W-:Y:S05]  /*7c10*/  BSYNC B0 ;  /* 0x0000000000007941 */ /* 0x000fea0003800000 */
.L_x_525:
[----:B------:R-:W-:Y:S04]  /*7c20*/  BSSY B0, `(.L_x_527) ;  /* 0x000000f000007945 */ /* 0x000fe80003800000 */
[----:B------:R-:W-:Y:S05]  /*7c30*/  @P1 BRA `(.L_x_528) ;  /* 0x0000000000341947 */ /* 0x000fea0003800000 */
[----:B---34-:R-:W-:Y:S01]  /*7c40*/  IADD3 R11, P1, R6, 0x40, RZ ;  /* 0x00000040060b7810 */ /* 0x018fe20007f3e0ff */
        /* <DEDUP_REMOVED lines=12> */
.L_x_528:
[----:B------:R-:W-:Y:S05]  /*7d10*/  BSYNC B0 ;  /* 0x0000000000007941 */ /* 0x000fea0003800000 */
.L_x_527:
        /* <DEDUP_REMOVED lines=13> */
[----:B------:R1:W-:Y:S01]  /*7df0*/  STG.E.128 desc[UR38][R4.64], RZ ;  /* 0x000000ff04007986 */ /* 0x0003e2000c101d26 */
[----:B------:R-:W-:Y:S05]  /*7e00*/  BRA `(.L_x_474) ;  /* 0x0000002c00787947 */ /* 0x000fea0003800000 */
.L_x_469:
[----:B------:R-:W-:-:S08]  /*7e10*/  NOP ;  /* 0x0000000000007918 */ /* 0x000fd00000000000 */
[----:B---3--:R-:W1:-:S00]  /*7e20*/  USETMAXREG.DEALLOC.CTAPOOL 0x18 ;  /* 0x00000018000079c8 */ /* 0x008e4000080e0500 */
[----:B-1----:R-:W-:-:S06]  /*7e30*/  LOP3.LUT R0, R0, 0x3, RZ, 0xc0, !PT ;  /* 0x0000000300007812 */ /* 0x002fcc00078ec0ff */
[----:B------:R-:W1:Y:S02]  /*7e40*/  SHFL.IDX PT, R0, R0, RZ, 0x1f ;  /* 0x00001fff00007589 */ /* 0x000e6400000e0000 */
[----:B-1----:R-:W-:-:S13]  /*7e50*/  ISETP.NE.AND P0, PT, R0, RZ, PT ;  /* 0x000000ff0000720c */ /* 0x002fda0003f05270 */
[----:B------:R-:W-:Y:S05]  /*7e60*/  @!P0 BRA `(.L_x_529) ;  /* 0x0000000c00d48947 */ /* 0x000fea0003800000 */
[----:B------:R-:W-:-:S13]  /*7e70*/  ISETP.NE.AND P0, PT, R0, 0x1, PT ;  /* 0x000000010000780c */ /* 0x000fda0003f05270 */
[----:B------:R-:W-:Y:S05]  /*7e80*/  @P0 BRA `(.L_x_474) ;  /* 0x0000002c00580947 */ /* 0x000fea0003800000 */
[----:B------:R-:W-:Y:S01]  /*7e90*/  ULDC.64 UR4, c[0x0][0x8d8] ;  /* 0x0002360000047ab9 */ /* 0x000fe20000000a00 */
[----:B------:R-:W1:Y:S01]  /*7ea0*/  S2UR UR12, SR_CTAID.Z ;  /* 0x00000000000c79c3 */ /* 0x000e620000002700 */
[----:B------:R-:W-:-:S04]  /*7eb0*/  ISETP.NE.U32.AND P0, PT, RZ, UR4, PT ;  /* 0x00000004ff007c0c */ /* 0x000fc8000bf05070 */
[----:B------:R-:W-:-:S13]  /*7ec0*/  ISETP.NE.AND.EX P0, PT, RZ, UR5, PT, P0 ;  /* 0x00000005ff007c0c */ /* 0x000fda000bf05300 */
[----:B------:R-:W-:Y:S05]  /*7ed0*/  @!P0 BRA `(.L_x_530) ;  /* 0x00000000001c8947 */ /* 0x000fea0003800000 */
[----:B------:R-:W-:Y:S02]  /*7ee0*/  ULDC.64 UR4, c[0x0][0x8d8] ;  /* 0x0002360000047ab9 */ /* 0x000fe40000000a00 */
[----:B-1----:R-:W-:-:S06]  /*7ef0*/  UIMAD.WIDE UR4, UR12, 0x4, UR4 ;  /* 0x000000040c0478a5 */ /* 0x002fcc000f8e0204 */
[----:B------:R-:W-:Y:S01]  /*7f00*/  MOV R2, UR4 ;  /* 0x0000000400027c02 */ /* 0x000fe20008000f00 */
[----:B------:R-:W-:-:S05]  /*7f10*/  IMAD.U32 R3, RZ, RZ, UR5 ;  /* 0x00000005ff037e24 */ /* 0x000fca000f8e00ff */
[----:B------:R-:W2:Y:S02]  /*7f20*/  LDG.E R2, desc[UR38][R2.64] ;  /* 0x0000002602027981 */ /* 0x000ea4000c1e1900 */
[----:B--2---:R-:W-:Y:S01]  /*7f30*/  R2UR UR5, R2 ;  /* 0x00000000020572ca */ /* 0x004fe200000e0000 */
[----:B------:R-:W-:-:S14]  /*7f40*/  BRA `(.L_x_531) ;  /* 0x0000000000387947 */ /* 0x000fdc0003800000 */
.L_x_530:
[----:B------:R-:W-:Y:S02]  /*7f50*/  ULDC.64 UR4, c[0x0][0x8d0] ;  /* 0x0002340000047ab9 */ /* 0x000fe40000000a00 */
[----:B------:R-:W-:-:S04]  /*7f60*/  ISETP.NE.U32.AND P0, PT, RZ, UR4, PT ;  /* 0x00000004ff007c0c */ /* 0x000fc8000bf05070 */
[----:B------:R-:W-:-:S13]  /*7f70*/  ISETP.NE.AND.EX P0, PT, RZ, UR5, PT, P0 ;  /* 0x00000005ff007c0c */ /* 0x000fda000bf05300 */
[----:B------:R-:W-:Y:S05]  /*7f80*/  @!P0 BRA `(.L_x_532) ;  /* 0x0000000000248947 */ /* 0x000fea0003800000 */
[----:B------:R-:W-:Y:S02]  /*7f90*/  ULDC.64 UR4, c[0x0][0x8d0] ;  /* 0x0002340000047ab9 */ /* 0x000fe40000000a00 */
[----:B-1----:R-:W-:-:S06]  /*7fa0*/  UIMAD.WIDE UR4, UR12, 0x4, UR4 ;  /* 0x000000040c0478a5 */ /* 0x002fcc000f8e0204 */
[----:B------:R-:W-:Y:S02]  /*7fb0*/  IMAD.U32 R2, RZ, RZ, UR4 ;  /* 0x00000004ff027e24 */ /* 0x000fe4000f8e00ff */
[----:B------:R-:W-:-:S05]  /*7fc0*/  IMAD.U32 R3, RZ, RZ, UR5 ;  /* 0x00000005ff037e24 */ /* 0x000fca000f8e00ff */
[----:B------:R-:W2:Y:S04]  /*7fd0*/  LDG.E R0, desc[UR38][R2.64] ;  /* 0x0000002602007981 */ /* 0x000ea8000c1e1900 */
[----:B------:R-:W2:Y:S02]  /*7fe0*/  LDG.E R5, desc[UR38][R2.64+0x4] ;  /* 0x0000042602057981 */ /* 0x000ea4000c1e1900 */
[----:B--2---:R-:W-:-:S04]  /*7ff0*/  IADD3 R0, -R0, R5, RZ ;  /* 0x0000000500007210 */ /* 0x004fc80007ffe1ff */
[----:B------:R-:W-:Y:S01]  /*8000*/  R2UR UR5, R0 ;  /* 0x00000000000572ca */ /* 0x000fe200000e0000 */
[----:B------:R-:W-:-:S14]  /*8010*/  BRA `(.L_x_531) ;  /* 0x0000000000047947 */ /* 0x000fdc0003800000 */
.L_x_532:
[----:B------:R-:W-:-:S05]  /*8020*/  ULDC UR5, c[0x0][0x8bc] ;  /* 0x00022f0000057ab9 */ /* 0x000fca0000000800 */
.L_x_531:
[----:B------:R-:W2:Y:S02]  /*8030*/  S2UR UR4, SR_CTAID.X ;  /* 0x00000000000479c3 */ /* 0x000ea40000002500 */
[----:B--2---:R-:W-:-:S04]  /*8040*/  USHF.L.U32 UR4, UR4, 0x7, URZ ;  /* 0x0000000704047899 */ /* 0x004fc8000800063f */
[----:B------:R-:W-:-:S04]  /*8050*/  UISETP.GE.AND UP0, UPT, UR4, UR5, UPT ;  /* 0x000000050400728c */ /* 0x000fc8000bf06270 */
[----:B-1----:R-:W-:-:S06]  /*8060*/  USEL UR12, UR12, 0xffffffff, !UP0 ;  /* 0xffffffff0c0c7887 */ /* 0x002fcc000c000000 */
[----:B------:R-:W-:-:S13]  /*8070*/  ISETP.LE.AND P0, PT, RZ, UR12, PT ;  /* 0x0000000cff007c0c */ /* 0x000fda000bf03270 */
[----:B------:R-:W-:Y:S05]  /*8080*/  @!P0 BRA `(.L_x_474) ;  /* 0x0000002800d88947 */ /* 0x000fea0003800000 */
[----:B------:R-:W-:Y:S02]  /*8090*/  ULDC.64 UR4, c[0x0][0x770] ;  /* 0x0001dc0000047ab9 */ /* 0x000fe40000000a00 */
[----:B------:R-:W-:-:S04]  /*80a0*/  UISETP.NE.U32.AND UP0, UPT, UR4, URZ, UPT ;  /* 0x0000003f0400728c */ /* 0x000fc8000bf05070 */
[----:B------:R-:W-:-:S03]  /*80b0*/  UISETP.NE.AND.EX UP0, UPT, UR5, URZ, UPT, UP0 ;  /* 0x0000003f0500728c */ /* 0x000fc6000bf05300 */
[----:B------:R-:W-:Y:S02]  /*80c0*/  ULDC.64 UR4, c[0x0][0x770] ;  /* 0x0001dc0000047ab9 */ /* 0x000fe40000000a00 */
[----:B------:R-:W-:Y:S01]  /*80d0*/  UIMAD.WIDE UR4, UR12, 0x4, UR4 ;  /* 0x000000040c0478a5 */ /* 0x000fe2000f8e0204 */
[----:B------:R-:W-:-:S05]  /*80e0*/  PLOP3.LUT P0, PT, PT, PT, UP0, 0x80, 0x0 ;  /* 0x000000000000781c */ /* 0x000fca0003f0f008 */
[----:B------:R-:W-:Y:S02]  /*80f0*/  IMAD.U32 R2, RZ, RZ, UR4 ;  /* 0x00000004ff027e24 */ /* 0x000fe4000f8e00ff */
[----:B------:R-:W-:Y:S01]  /*8100*/  IMAD.U32 R3, RZ, RZ, UR5 ;  /* 0x00000005ff037e24 */ /* 0x000fe2000f8e00ff */
[----:B------:R-:W-:-:S05]  /*8110*/  ULDC.64 UR4, c[0x0][0x780] ;  /* 0x0001e00000047ab9 */ /* 0x000fca0000000a00 */
[----:B------:R-:W2:Y:S01]  /*8120*/  @P0 LDG.E R6, desc[UR38][R2.64] ;  /* 0x0000002602060981 */ /* 0x000ea2000c1e1900 */
[----:B------:R-:W-:Y:S01]  /*8130*/  UISETP.NE.U32.AND UP1, UPT, UR4, URZ, UPT ;  /* 0x0000003f0400728c */ /* 0x000fe2000bf25070 */
[----:B------:R-:W-:-:S03]  /*8140*/  ULDC UR6, c[0x0][0x280] ;  /* 0x0000a00000067ab9 */ /* 0x000fc60000000800 */
[----:B------:R-:W-:Y:S01]  /*8150*/  UISETP.NE.AND.EX UP1, UPT, UR5, URZ, UPT, UP1 ;  /* 0x0000003f0500728c */ /* 0x000fe2000bf25310 */
[----:B------:R-:W-:-:S05]  /*8160*/  IMAD.U32 R0, RZ, RZ, UR6 ;  /* 0x00000006ff007e24 */ /* 0x000fca000f8e00ff */
[----:B------:R-:W-:-:S05]  /*8170*/  PLOP3.LUT P1, PT, PT, PT, UP1, 0x80, 0x0 ;  /* 0x000000000000781c */ /* 0x000fca0003f2f018 */
[----:B------:R-:W-:Y:S02]  /*8180*/  @UP1 ULDC.64 UR4, c[0x0][0x780] ;  /* 0x0001e00000041ab9 */ /* 0x000fe40000000a00 */
[----:B------:R-:W-:-:S06]  /*8190*/  @UP1 UIMAD.WIDE UR4, UR12, 0x4, UR4 ;  /* 0x000000040c0418a5 */ /* 0x000fcc000f8e0204 */
[----:B------:R-:W-:Y:S01]  /*81a0*/  MOV R4, UR4 ;  /* 0x0000000400047c02 */ /* 0x000fe20008000f00 */
[----:B------:R-:W-:-:S05]  /*81b0*/  IMAD.U32 R5, RZ, RZ, UR5 ;  /* 0x00000005ff057e24 */ /* 0x000fca000f8e00ff */
[----:B------:R1:W5:Y:S01]  /*81c0*/  @P1 LDG.E R0, desc[UR38][R4.64] ;  /* 0x0000002604001981 */ /* 0x000362000c1e1900 */
[----:B------:R-:W-:Y:S01]  /*81d0*/  PLOP3.LUT P2, PT, PT, PT, UP0, 0x80, 0x0 ;  /* 0x000000000000781c */ /* 0x000fe20003f4f008 */
[----:B------:R-:W3:Y:S02]  /*81e0*/  S2UR UR13, SR_CTAID.Y ;  /* 0x00000000000d79c3 */ /* 0x000ee40000002600 */
[----:B---3--:R-:W-:-:S10]  /*81f0*/  USHF.R.S32.HI UR7, URZ, 0x1f, UR13 ;  /* 0x0000001f3f077899 */ /* 0x008fd4000801140d */
[----:B--2---:R-:W-:-:S13]  /*8200*/  @P2 R2UR UR4, R6 ;  /* 0x00000000060422ca */ /* 0x004fda00000e0000 */
[----:B------:R-:W-:-:S04]  /*8210*/  @UP0 ULEA UR4, UR12, UR4, 0x7 ;  /* 0x000000040c040291 */ /* 0x000fc8000f8e383f */
[----:B------:R-:W-:-:S04]  /*8220*/  @UP0 USHF.R.S32.HI UR5, URZ, 0x1f, UR4 ;  /* 0x0000001f3f050899 */ /* 0x000fc80008011404 */
[----:B------:R-:W-:-:S04]  /*8230*/  @UP0 ULEA.HI UR5, UR5, UR4, URZ, 0x7 ;  /* 0x0000000405050291 */ /* 0x000fc8000f8f383f */
[----:B------:R-:W-:-:S04]  /*8240*/  @UP0 USHF.L.U32 UR5, UR5, 0x6, URZ ;  /* 0x0000000605050899 */ /* 0x000fc8000800063f */
[----:B------:R-:W-:Y:S01]  /*8250*/  @UP0 ULOP3.LUT UR6, UR5, 0xffffe000, URZ, 0xc0, !UPT ;  /* 0xffffe00005060892 */ /* 0x000fe2000f8ec03f */
[----:B-1----:R-:W-:Y:S11]  /*8260*/  @P1 BRA `(.L_x_533) ;  /* 0x0000000000101947 */ /* 0x002ff60003800000 */
[----:B------:R-:W-:Y:S05]  /*8270*/  @!P0 BRA `(.L_x_533) ;  /* 0x00000000000c8947 */ /* 0x000fea0003800000 */
[----:B------:R-:W2:Y:S04]  /*8280*/  LDG.E R5, desc[UR38][R2.64] ;  /* 0x0000002602057981 */ /* 0x000ea8000c1e1900 */
[----:B-----5:R-:W2:Y:S02]  /*8290*/  LDG.E R0, desc[UR38][R2.64+0x4] ;  /* 0x0000042602007981 */ /* 0x020ea4000c1e1900 */
[----:B--2---:R-:W-:-:S07]  /*82a0*/  IMAD.IADD R0, R0, 0x1, -R5 ;  /* 0x0000000100007824 */ /* 0x004fce00078e0a05 */
.L_x_533:
[----:B-----5:R-:W-:Y:S01]  /*82b0*/  ISETP.GE.AND P0, PT, R0, 0x1, PT ;  /* 0x000000010000780c */ /* 0x020fe20003f06270 */
[----:B------:R-:W-:Y:S01]  /*82c0*/  @UP0 USHF.R.S32.HI UR8, URZ, 0x1f, UR6 ;  /* 0x0000001f3f080899 */ /* 0x000fe20008011406 */
[----:B------:R-:W-:Y:S01]  /*82d0*/  UMOV UR4, URZ ;  /* 0x0000003f00047c82 */ /* 0x000fe20008000000 */
[----:B------:R-:W-:Y:S01]  /*82e0*/  UMOV UR5, URZ ;  /* 0x0000003f00057c82 */ /* 0x000fe20008000000 */
[----:B------:R-:W-:-:S04]  /*82f0*/  @UP0 UMOV UR4, UR6 ;  /* 0x0000000600040c82 */ /* 0x000fc80008000000 */
[----:B------:R-:W-:-:S05]  /*8300*/  @UP0 UMOV UR5, UR8 ;  /* 0x0000000800050c82 */ /* 0x000fca0008000000 */
[----:B------:R-:W-:Y:S05]  /*8310*/  @!P0 BRA `(.L_x_474) ;  /* 0x0000002800348947 */ /* 0x000fea0003800000 */
[----:B------:R-:W-:Y:S01]  /*8320*/  ULDC.64 UR8, c[0x0][0x2d8] ;  /* 0x0000b60000087ab9 */ /* 0x000fe20000000a00 */
[C---:B------:R-:W-:Y:S01]  /*8330*/  VIADD R2, R0.reuse, 0x7f ;  /* 0x0000007f00027836 */ /* 0x040fe20000000000 */
[----:B------:R-:W-:Y:S01]  /*8340*/  UIMAD UR7, UR7, UR8, URZ ;  /* 0x00000008070772a4 */ /* 0x000fe2000f8e023f */
[----:B------:R-:W-:Y:S01]  /*8350*/  ISETP.GE.AND P1, PT, R0, 0x81, PT ;  /* 0x000000810000780c */ /* 0x000fe20003f26270 */
[----:B------:R-:W-:Y:S02]  /*8360*/  USHF.R.S32.HI UR6, URZ, 0x1f, UR12 ;  /* 0x0000001f3f067899 */ /* 0x000fe4000801140c */
[----:B------:R-:W-:Y:S01]  /*8370*/  UIMAD.WIDE.U32 UR10, UR13, UR8, URZ ;  /* 0x000000080d0a72a5 */ /* 0x000fe2000f8e003f */
[----:B------:R-:W-:Y:S01]  /*8380*/  SHF.R.S32.HI R3, RZ, 0x1f, R2 ;  /* 0x0000001fff037819 */ /* 0x000fe20000011402 */
[----:B------:R-:W-:Y:S02]  /*8390*/  UIMAD UR7, UR13, UR9, UR7 ;  /* 0x000000090d0772a4 */ /* 0x000fe4000f8e0207 */
[----:B------:R-:W-:Y:S01]  /*83a0*/  UIADD3 UR8, UP1, UR4, UR10, URZ ;  /* 0x0000000a04087290 */ /* 0x000fe2000ff3e03f */
[----:B------:R-:W-:Y:S01]  /*83b0*/  LEA.HI R3, R3, R2, RZ, 0x7 ;  /* 0x0000000203037211 */ /* 0x000fe200078f38ff */
[----:B------:R-:W-:-:S02]  /*83c0*/  UIADD3 UR7, UR11, UR7, URZ ;  /* 0x000000070b077290 */ /* 0x000fc4000fffe03f */
[----:B------:R-:W-:Y:S01]  /*83d0*/  USEL UR6, UR6, URZ, !UP0 ;  /* 0x0000003f06067287 */ /* 0x000fe2000c000000 */
[----:B------:R-:W-:Y:S01]  /*83e0*/  SHF.R.S32.HI R3, RZ, 0x7, R3 ;  /* 0x00000007ff037819 */ /* 0x000fe20000011403 */
[----:B------:R-:W-:Y:S01]  /*83f0*/  ULDC.64 UR14, c[0x0][0x2e0] ;  /* 0x0000b800000e7ab9 */ /* 0x000fe20000000a00 */
[----:B------:R-:W-:Y:S02]  /*8400*/  USEL UR13, UR12, URZ, !UP0 ;  /* 0x0000003f0c0d7287 */ /* 0x000fe4000c000000 */
[----:B------:R-:W-:Y:S01]  /*8410*/  UIADD3.X UR9, UR5, UR7, URZ, UP1, !UPT ;  /* 0x0000000705097290 */ /* 0x000fe20008ffe43f */
[----:B------:R-:W-:Y:S01]  /*8420*/  VIMNMX R3, R3, 0x1, !PT ;  /* 0x0000000103037848 */ /* 0x000fe20007fe0100 */
[----:B------:R-:W-:Y:S02]  /*8430*/  UIMAD UR6, UR6, UR14, URZ ;  /* 0x0000000e060672a4 */ /* 0x000fe4000f8e023f */
[----:B------:R-:W-:Y:S01]  /*8440*/  UIMAD.WIDE.U32 UR8, UR13, UR14, UR8 ;  /* 0x0000000e0d0872a5 */ /* 0x000fe2000f8e0008 */
[----:B------:R-:W-:Y:S01]  /*8450*/  LOP3.LUT R2, R3, 0x1, RZ, 0xc0, !PT ;  /* 0x0000000103027812 */ /* 0x000fe200078ec0ff */
[----:B------:R-:W-:Y:S01]  /*8460*/  UIMAD UR12, UR13, UR15, UR6 ;  /* 0x0000000f0d0c72a4 */ /* 0x000fe2000f8e0206 */
[----:B------:R-:W-:-:S03]  /*8470*/  ELECT P0, URZ, PT ;  /* 0x00000000003f782f */ /* 0x000fc60003800000 */
[----:B------:R-:W-:Y:S01]  /*8480*/  UIADD3 UR19, UR9, UR12, URZ ;  /* 0x0000000c09137290 */ /* 0x000fe2000fffe03f */
[----:B------:R-:W-:Y:S01]  /*8490*/  UMOV UR6, URZ ;  /* 0x0000003f00067c82 */ /* 0x000fe20008000000 */
[----:B------:R-:W-:Y:S10]  /*84a0*/  @!P1 BRA `(.L_x_534) ;  /* 0x0000000400889947 */ /* 0x000ff40003800000 */
[----:B------:R-:W-:Y:S01]  /*84b0*/  UMOV UR6, UR10 ;  /* 0x0000000a00067c82 */ /* 0x000fe20008000000 */
[----:B------:R-:W-:Y:S01]  /*84c0*/  ULDC.64 UR10, c[0x0][0x2c0] ;  /* 0x0000b000000a7ab9 */ /* 0x000fe20000000a00 */
[----:B------:R-:W-:Y:S01]  /*84d0*/  UIMAD.WIDE.U32 UR6, UR13, UR14, UR6 ;  /* 0x0000000e0d0672a5 */ /* 0x000fe2000f8e0006 */
[----:B------:R-:W-:Y:S01]  /*84e0*/  IADD3 R0, R3, -R2, RZ ;  /* 0x8000000203007210 */ /* 0x000fe20007ffe0ff */
[----:B------:R-:W-:Y:S02]  /*84f0*/  ULDC.64 UR20, c[0x0][0x2c0] ;  /* 0x0000b00000147ab9 */ /* 0x000fe40000000a00 */
[----:B------:R-:W-:-:S04]  /*8500*/  UIADD3 UR15, UP0, UR4, UR6, URZ ;  /* 0x00000006040f7290 */ /* 0x000fc8000ff1e03f */
[----:B------:R-:W-:Y:S02]  /*8510*/  UIADD3.X UR4, UR5, UR12, UR7, UP0, !UPT ;  /* 0x0000000c05047290 */ /* 0x000fe400087fe407 */
[----:B------:R-:W-:Y:S01]  /*8520*/  ULEA UR14, UP0, UR15, UR10, 0x2 ;  /* 0x0000000a0f0e7291 */ /* 0x000fe2000f80103f */
[----:B------:R-:W-:-:S03]  /*8530*/  UMOV UR5, URZ ;  /* 0x0000003f00057c82 */ /* 0x000fc60008000000 */
[----:B------:R-:W-:Y:S02]  /*8540*/  ULEA.HI.X UR15, UR15, UR11, UR4, 0x2, UP0 ;  /* 0x0000000b0f0f7291 */ /* 0x000fe400080f1404 */
[----:B------:R-:W-:Y:S02]  /*8550*/  UIADD3 UR10, UP0, UR14, 0x4000, URZ ;  /* 0x000040000e0a7890 */ /* 0x000fe4000ff1e03f */
[----:B------:R-:W-:Y:S02]  /*8560*/  UIADD3 UR12, UP1, UR14, 0x8000, URZ ;  /* 0x000080000e0c7890 */ /* 0x000fe4000ff3e03f */
[----:B------:R-:W-:Y:S02]  /*8570*/  UIADD3 UR14, UP2, UR14, 0xc000, URZ ;  /* 0x0000c0000e0e7890 */ /* 0x000fe4000ff5e03f */
[----:B------:R-:W-:Y:S02]  /*8580*/  UIADD3.X UR11, URZ, UR15, URZ, UP0, !UPT ;  /* 0x0000000f3f0b7290 */ /* 0x000fe400087fe43f */
[----:B------:R-:W-:-:S02]  /*8590*/  UIADD3.X UR13, URZ, UR15, URZ, UP1, !UPT ;  /* 0x0000000f3f0d7290 */ /* 0x000fc40008ffe43f */
[----:B------:R-:W-:Y:S01]  /*85a0*/  UIADD3.X UR15, URZ, UR15, URZ, UP2, !UPT ;  /* 0x0000000f3f0f7290 */ /* 0x000fe200097fe43f */
[----:B------:R-:W-:-:S11]  /*85b0*/  UMOV UR4, URZ ;  /* 0x0000003f00047c82 */ /* 0x000fd60008000000 */
.L_x_547:
        /* <DEDUP_REMOVED lines=21> */
.L_x_536:
[----:B------:R-:W-:Y:S05]  /*8710*/  BSYNC B0 ;  /* 0x0000000000007941 */ /* 0x000fea0003800000 */
.L_x_535:
        /* <DEDUP_REMOVED lines=13> */
.L_x_538:
[----:B------:R-:W-:Y:S05]  /*87f0*/  BSYNC B0 ;  /* 0x0000000000007941 */ /* 0x000fea0003800000 */
.L_x_537:
[----:B------:R-:W-:Y:S06]  /*8800*/  BAR.ARV 0xa, 0xa0 ;  /* 0x0282800000007b1d */ /* 0x000fec0000002000 */
[----:B------:R-:W-:Y:S04]  /*8810*/  BSSY B0, `(.L_x_539) ;  /* 0x0000003000007945 */ /* 0x000fe80003800000 */
[----:B------:R-:W-:Y:S05]  /*8820*/  @!P0 BRA `(.L_x_540) ;  /* 0x0000000000048947 */ /* 0x000fea0003800000 */
[----:B------:R-:W-:-:S04]  /*8830*/  DEPBAR.LE SB0, 0x0 ;  /* 0x000080000000791a */ /* 0x000fc80000000000 */
.L_x_540:
[----:B------:R-:W-:Y:S05]  /*8840*/  BSYNC B0 ;  /* 0x0000000000007941 */ /* 0x000fea0003800000 */
.L_x_539:
        /* <DEDUP_REMOVED lines=13> */
.L_x_542:
[----:B------:R-:W-:Y:S05]  /*8920*/  BSYNC B0 ;  /* 0x0000000000007941 */ /* 0x000fea0003800000 */
.L_x_541:
        /* <DEDUP_REMOVED lines=13> */
.L_x_544:
[----:B------:R-:W-:Y:S05]  /*8a00*/  BSYNC B0 ;  /* 0x0000000000007941 */ /* 0x000fea0003800000 */
.L_x_543:
[----:B------:R-:W-:Y:S01]  /*8a10*/  VIADD R0, R0, 0xfffffffe ;  /* 0xfffffffe00007836 */ /* 0x000fe20000000000 */
[----:B------:R-:W-:Y:S06]  /*8a20*/  BAR.ARV 0xa, 0xa0 ;  /* 0x0282800000007b1d */ /* 0x000fec0000002000 */
[----:B------:R-:W-:Y:S01]  /*8a30*/  BSSY B0, `(.L_x_545) ;  /* 0x0000004000007945 */ /* 0x000fe20003800000 */
[----:B------:R-:W-:-:S03]  /*8a40*/  ISETP.NE.AND P1, PT, R0, RZ, PT ;  /* 0x000000ff0000720c */ /* 0x000fc60003f25270 */
[----:B------:R-:W-:Y:S10]  /*8a50*/  @!P0 BRA `(.L_x_546) ;  /* 0x0000000000048947 */ /* 0x000ff40003800000 */
[----:B------:R-:W-:-:S04]  /*8a60*/  DEPBAR.LE SB0, 0x0 ;  /* 0x000080000000791a */ /* 0x000fc80000000000 */
.L_x_546:
[----:B------:R-:W-:Y:S05]  /*8a70*/  BSYNC B0 ;  /* 0x0000000000007941 */ /* 0x000fea0003800000 */
.L_x_545:
[----:B------:R-:W-:Y:S06]  /*8a80*/  BAR.ARV 0xb, 0xa0 ;  /* 0x02c2800000007b1d */ /* 0x000fec0000002000 */
[----:B------:R-:W-:Y:S02]  /*8a90*/  UIADD3 UR5, UR5, 0x2, URZ ;  /* 0x0000000205057890 */ /* 0x000fe4000fffe03f */
[----:B------:R-:W-:Y:S01]  /*8aa0*/  UIADD3 UR4, UR4, 0x1, URZ ;  /* 0x0000000104047890 */ /* 0x000fe2000fffe03f */
[----:B------:R-:W-:Y:S11]  /*8ab0*/  @P1 BRA `(.L_x_547) ;  /* 0xfffffff800c01947 */ /* 0x000ff6000383ffff */
[----:B------:R-:W-:-:S12]  /*8ac0*/  USHF.L.U32 UR6, UR5, 0xd, URZ ;  /* 0x0000000d05067899 */ /* 0x000fd8000800063f */
.L_x_534:
        /* <DEDUP_REMOVED lines=10> */
[----:B------:R-:W-:Y:S01]  /*8b70*/  ULEA UR4, UP0, UR11, UR4, 0x2 ;  /* 0x000000040b047291 */ /* 0x000fe2000f80103f */
[----:B------:R-:W-:-:S03]  /*8b80*/  UMOV UR13, 0x14f00000 ;  /* 0x14f00000000d7882 */ /* 0x000fc60000000000 */
[----:B------:R-:W-:-:S03]  /*8b90*/  ULEA.HI.X UR5, UR11, UR5, UR12, 0x2, UP0 ;  /* 0x000000050b057291 */ /* 0x000fc600080f140c */
[----:B------:R-:W-:Y:S01]  /*8ba0*/  UMOV UR12, 0x0 ;  /* 0x00000000000c7882 */ /* 0x000fe20000000000 */
[----:B-1----:R-:W-:-:S03]  /*8bb0*/  ULEA UR7, UR10, UR7, 0x18 ;  /* 0x000000070a077291 */ /* 0x002fc6000f8ec03f */
[----:B------:R-:W-:Y:S01]  /*8bc0*/  UMOV UR10, 0x400 ;  /* 0x00000400000a7882 */ /* 0x000fe20000000000 */
[----:B------:R-:W-:-:S09]  /*8bd0*/  UIADD3 UR7, UR7, 0x8000, URZ ;  /* 0x0000800007077890 */ /* 0x000fd2000fffe03f */
[----:B------:R1:W-:Y:S02]  /*8be0*/  UBLKRED.G.S.ADD.F32.RN [UR4], [UR7], UR10, desc[UR12] ;  /* 0x00000c04070073bb */ /* 0x0003e400080a140a */
[----:B-1----:R0:W-:Y:S02]  /*8bf0*/  UTMACMDFLUSH ;  /* 0x00000000000079b7 */ /* 0x0021e40000000000 */
.L_x_549:
[----:B------:R-:W-:Y:S05]  /*8c00*/  BSYNC B0 ;  /* 0x0000000000007941 */ /* 0x000fea0003800000 */
.L_x_548:
[----:B------:R-:W-:Y:S06]  /*8c10*/  BAR.SYNC.DEFER_BLOCKING 0xe, 0xa0 ;  /* 0x0382800000007b1d */ /* 0x000fec0000010000 */
[----:B------:R-:W-:Y:S04]  /*8c20*/  BSSY B0, `(.L_x_550) ;  /* 0x0000012000007945 */ /* 0x000fe80003800000 */
[----:B------:R-:W-:Y:S05]  /*8c30*/  @!P0 BRA `(.L_x_551) ;  /* 0x0000000000408947 */ /* 0x000fea0003800000 */
[----:B------:R-:W1:Y:S01]  /*8c40*/  S2UR UR7, SR_CgaCtaId ;  /* 0x00000000000779c3 */ /* 0x000e620000008800 */
[----:B------:R-:W-:Y:S01]  /*8c50*/  UIADD3 UR4, UR6, 0x1000, URZ ;  /* 0x0000100006047890 */ /* 0x000fe2000fffe03f */
[----:B------:R-:W-:Y:S01]  /*8c60*/  UMOV UR5, 0x400 ;  /* 0x0000040000057882 */ /* 0x000fe20000000000 */
[----:B------:R-:W-:Y:S02]  /*8c70*/  ULDC.64 UR10, c[0x0][0x2c0] ;  /* 0x0000b000000a7ab9 */ /* 0x000fe40000000a00 */
[----:B------:R-:W-:Y:S01]  /*8c80*/  UIADD3 UR12, UP0, UR4, UR8, URZ ;  /* 0x00000008040c7290 */ /* 0x000fe2000ff1e03f */
[----:B------:R-:W-:Y:S01]  /*8c90*/  UMOV UR13, 0x14f00000 ;  /* 0x14f00000000d7882 */ /* 0x000fe20000000000 */
[----:B-1----:R-:W-:Y:S02]  /*8ca0*/  ULEA UR7, UR7, UR5, 0x18 ;  /* 0x0000000507077291 */ /* 0x002fe4000f8ec03f */
[----:B------:R-:W-:Y:S02]  /*8cb0*/  ULEA.HI.X.SX32 UR5, UR4, UR19, 0x1, UP0 ;  /* 0x0000001304057291 */ /* 0x000fe400080f0e3f */
[----:B------:R-:W-:-:S02]  /*8cc0*/  ULEA UR4, UP0, UR12, UR10, 0x2 ;  /* 0x0000000a0c047291 */ /* 0x000fc4000f80103f */
[----:B------:R-:W-:Y:S02]  /*8cd0*/  UIADD3 UR7, UR7, 0xc000, URZ ;  /* 0x0000c00007077890 */ /* 0x000fe4000fffe03f */
[----:B------:R-:W-:Y:S01]  /*8ce0*/  ULEA.HI.X UR5, UR12, UR11, UR5, 0x2, UP0 ;  /* 0x0000000b0c057291 */ /* 0x000fe200080f1405 */
[----:B------:R-:W-:Y:S02]  /*8cf0*/  UMOV UR10, 0x400 ;  /* 0x00000400000a7882 */ /* 0x000fe40000000000 */
[----:B------:R-:W-:-:S06]  /*8d00*/  UMOV UR12, 0x0 ;  /* 0x00000000000c7882 */ /* 0x000fcc0000000000 */
[----:B------:R1:W-:Y:S01]  /*8d10*/  UBLKRED.G.S.ADD.F32.RN [UR4], [UR7], UR10, desc[UR12] ;  /* 0x00000c04070073bb */ /* 0x0003e200080a140a */
[----:B------:R0:W-:Y:S01]  /*8d20*/  UTMACMDFLUSH ;  /* 0x00000000000079b7 */ /* 0x0001e20000000000 */
[----:B-1----:R-:W-:-:S04]  /*8d30*/  DEPBAR.LE SB0, 0x1 ;  /* 0x000080400000791a */ /* 0x002fc80000000000 */
.L_x_551:
[----:B------:R-:W-:Y:S05]  /*8d40*/  BSYNC B0 ;  /* 0x0000000000007941 */ /* 0x000fea0003800000 */
.L_x_550:
[----:B------:R-:W-:Y:S06]  /*8d50*/  BAR.ARV 0xa, 0xa0 ;  /* 0x0282800000007b1d */ /* 0x000fec0000002000 */
[----:B------:R-:W-:Y:S04]  /*8d60*/  BSSY B0, `(.L_x_552) ;  /* 0x0000003000007945 */ /* 0x000fe80003800000 */
[----:B------:R-:W-:Y:S05]  /*8d70*/  @!P0 BRA `(.L_x_553) ;  /* 0x0000000000048947 */ /* 0x000fea0003800000 */
[----:B------:R-:W-:-:S04]  /*8d80*/  DEPBAR.LE SB0, 0x0 ;  /* 0x000080000000791a */ /* 0x000fc80000000000 */
.L_x_553:
[----:B------:R-:W-:Y:S05]  /*8d90*/  BSYNC B0 ;  /* 0x0000000000007941 */ /* 0x000fea0003800000 */
.L_x_552:
[----:B------:R-:W-:Y:S06]  /*8da0*/  BAR.ARV 0xb, 0xa0 ;  /* 0x02c2800000007b1d */ /* 0x000fec0000002000 */
[----:B------:R-:W-:Y:S05]  /*8db0*/  BRA `(.L_x_474) ;  /* 0x0000001c008c7947 */ /* 0x000fea0003800000 */
.L_x_529:
[----:B------:R-:W-:Y:S01]  /*8dc0*/  ULDC.64 UR4, c[0x0][0x8d8] ;  /* 0x0002360000047ab9 */ /* 0x000fe20000000a00 */
[----:B------:R-:W1:Y:S01]  /*8dd0*/  S2R R7, SR_CTAID.Z ;  /* 0x0000000000077919 */ /* 0x000e620000002700 */
[----:B------:R-:W-:Y:S01]  /*8de0*/  ISETP.NE.U32.AND P0, PT, RZ, UR4, PT ;  /* 0x00000004ff007c0c */ /* 0x000fe2000bf05070 */
[----:B------:R-:W2:Y:S03]  /*8df0*/  S2UR UR20, SR_CTAID.Y ;  /* 0x00000000001479c3 */ /* 0x000ea60000002600 */
[----:B------:R-:W-:-:S13]  /*8e00*/  ISETP.NE.AND.EX P0, PT, RZ, UR5, PT, P0 ;  /* 0x00000005ff007c0c */ /* 0x000fda000bf05300 */
[----:B------:R-:W-:Y:S05]  /*8e10*/  @!P0 BRA `(.L_x_554) ;  /* 0x0000000000108947 */ /* 0x000fea0003800000 */
[----:B------:R-:W1:Y:S02]  /*8e20*/  LDC.64 R2, c[0x0][0x8d8] ;  /* 0x00023600ff027b82 */ /* 0x000e640000000a00 */
[----:B-1----:R-:W-:-:S05]  /*8e30*/  IMAD.WIDE R2, R7, 0x4, R2 ;  /* 0x0000000407027825 */ /* 0x002fca00078e0202 */
[----:B------:R1:W5:Y:S01]  /*8e40*/  LDG.E R5, desc[UR38][R2.64] ;  /* 0x0000002602057981 */ /* 0x000362000c1e1900 */
[----:B------:R-:W-:Y:S05]  /*8e50*/  BRA `(.L_x_555) ;  /* 0x00000000002c7947 */ /* 0x000fea0003800000 */
.L_x_554:
[----:B------:R-:W-:Y:S02]  /*8e60*/  ULDC.64 UR4, c[0x0][0x8d0] ;  /* 0x0002340000047ab9 */ /* 0x000fe40000000a00 */
[----:B------:R-:W-:-:S04]  /*8e70*/  ISETP.NE.U32.AND P0, PT, RZ, UR4, PT ;  /* 0x00000004ff007c0c */ /* 0x000fc8000bf05070 */
[----:B------:R-:W-:-:S13]  /*8e80*/  ISETP.NE.AND.EX P0, PT, RZ, UR5, PT, P0 ;  /* 0x00000005ff007c0c */ /* 0x000fda000bf05300 */
[----:B------:R-:W-:Y:S05]  /*8e90*/  @!P0 BRA `(.L_x_556) ;  /* 0x0000000000188947 */ /* 0x000fea0003800000 */
[----:B------:R-:W1:Y:S02]  /*8ea0*/  LDC.64 R2, c[0x0][0x8d0] ;  /* 0x00023400ff027b82 */ /* 0x000e640000000a00 */
[----:B-1----:R-:W-:-:S05]  /*8eb0*/  IMAD.WIDE R2, R7, 0x4, R2 ;  /* 0x0000000407027825 */ /* 0x002fca00078e0202 */
[----:B------:R-:W3:Y:S04]  /*8ec0*/  LDG.E R5, desc[UR38][R2.64] ;  /* 0x0000002602057981 */ /* 0x000ee8000c1e1900 */
[----:B------:R-:W3:Y:S02]  /*8ed0*/  LDG.E R0, desc[UR38][R2.64+0x4] ;  /* 0x0000042602007981 */ /* 0x000ee4000c1e1900 */
[----:B---3--:R-:W-:Y:S01]  /*8ee0*/  IMAD.IADD R5, R0, 0x1, -R5 ;  /* 0x0000000100057824 */ /* 0x008fe200078e0a05 */
[----:B------:R-:W-:Y:S06]  /*8ef0*/  BRA `(.L_x_555) ;  /* 0x0000000000047947 */ /* 0x000fec0003800000 */
.L_x_556:
[----:B------:R-:W3:Y:S02]  /*8f00*/  LDC R5, c[0x0][0x8bc] ;  /* 0x00022f00ff057b82 */ /* 0x000ee40000000800 */
.L_x_555:
[----:B------:R-:W4:Y:S01]  /*8f10*/  S2R R14, SR_CTAID.X ;  /* 0x00000000000e7919 */ /* 0x000f220000002500 */
[----:B------:R-:W-:Y:S02]  /*8f20*/  IMAD.MOV.U32 R0, RZ, RZ, 0x1 ;  /* 0x00000001ff007424 */ /* 0x000fe400078e00ff */
[----:B------:R-:W-:Y:S01]  /*8f30*/  IMAD.MOV.U32 R9, RZ, RZ, RZ ;  /* 0x000000ffff097224 */ /* 0x000fe200078e00ff */
[----:B----4-:R-:W-:-:S04]  /*8f40*/  SHF.L.U32 R14, R14, 0x7, RZ ;  /* 0x000000070e0e7819 */ /* 0x010fc800000006ff */
[----:B---3-5:R-:W-:-:S04]  /*8f50*/  ISETP.GE.AND P0, PT, R14, R5, PT ;  /* 0x000000050e00720c */ /* 0x028fc80003f06270 */
[----:B-1----:R-:W-:-:S04]  /*8f60*/  SEL R8, R7, 0xffffffff, !P0 ;  /* 0xffffffff07087807 */ /* 0x002fc80004000000 */
[----:B------:R-:W-:-:S13]  /*8f70*/  ISETP.GE.AND P0, PT, R8, RZ, PT ;  /* 0x000000ff0800720c */ /* 0x000fda0003f06270 */
[----:B------:R-:W-:Y:S05]  /*8f80*/  @!P0 BRA `(.L_x_557) ;  /* 0x0000001800848947 */ /* 0x000fea0003800000 */
[----:B------:R-:W1:Y:S08]  /*8f90*/  LDC.64 R10, c[0x0][0x770] ;  /* 0x0001dc00ff0a7b82 */ /* 0x000e700000000a00 */
[----:B------:R-:W3:Y:S08]  /*8fa0*/  LDC.64 R6, c[0x0][0x770] ;  /* 0x0001dc00ff067b82 */ /* 0x000ef00000000a00 */
[----:B------:R-:W4:Y:S01]  /*8fb0*/  LDC.64 R4, c[0x0][0x778] ;  /* 0x0001de00ff047b82 */ /* 0x000f220000000a00 */
[----:B-1----:R-:W-:-:S07]  /*8fc0*/  ISETP.NE.U32.AND P1, PT, R10, RZ, PT ;  /* 0x000000ff0a00720c */ /* 0x002fce0003f25070 */
[----:B------:R-:W1:Y:S01]  /*8fd0*/  LDC.64 R2, c[0x0][0x780] ;  /* 0x0001e000ff027b82 */ /* 0x000e620000000a00 */
[----:B------:R-:W-:Y:S01]  /*8fe0*/  ISETP.NE.AND.EX P1, PT, R11, RZ, PT, P1 ;  /* 0x000000ff0b00720c */ /* 0x000fe20003f25310 */
[----:B---3--:R-:W-:Y:S01]  /*8ff0*/  IMAD.WIDE R6, R8, 0x4, R6 ;  /* 0x0000000408067825 */ /* 0x008fe200078e0206 */
[----:B----4-:R-:W-:-:S11]  /*9000*/  ISETP.NE.U32.AND P0, PT, R4, RZ, PT ;  /* 0x000000ff0400720c */ /* 0x010fd60003f05070 */
[----:B------:R-:W3:Y:S01]  /*9010*/  @P1 LDG.E R9, desc[UR38][R6.64] ;  /* 0x0000002606091981 */ /* 0x000ee2000c1e1900 */
[----:B------:R-:W-:-:S03]  /*9020*/  ISETP.NE.AND.EX P0, PT, R5, RZ, PT, P0 ;  /* 0x000000ff0500720c */ /* 0x000fc60003f05300 */
[----:B------:R-:W4:Y:S01]  /*9030*/  @P1 LDG.E R15, desc[UR38][R6.64] ;  /* 0x00000026060f1981 */ /* 0x000f22000c1e1900 */
[----:B-1----:R-:W-:-:S04]  /*9040*/  ISETP.NE.U32.AND P2, PT, R2, RZ, PT ;  /* 0x000000ff0200720c */ /* 0x002fc80003f45070 */
[----:B------:R-:W-:-:S05]  /*9050*/  ISETP.NE.AND.EX P2, PT, R3, RZ, PT, P2 ;  /* 0x000000ff0300720c */ /* 0x000fca0003f45320 */
[----:B------:R-:W1:Y:S08]  /*9060*/  @P0 LDC.64 R2, c[0x0][0x778] ;  /* 0x0001de00ff020b82 */ /* 0x000e700000000a00 */
[----:B------:R-:W2:Y:S01]  /*9070*/  @P2 LDC.64 R12, c[0x0][0x780] ;  /* 0x0001e000ff0c2b82 */ /* 0x000ea20000000a00 */
[----:B------:R-:W-:Y:S01]  /*9080*/  MOV R5, RZ ;  /* 0x000000ff00057202 */ /* 0x000fe20000000f00 */
[----:B------:R-:W-:Y:S01]  /*9090*/  ULDC UR4, c[0x0][0x280] ;  /* 0x0000a00000047ab9 */ /* 0x000fe20000000800 */
[----:B-1----:R-:W-:-:S05]  /*90a0*/  @P0 IMAD.WIDE R2, R8, 0x4, R2 ;  /* 0x0000000408020825 */ /* 0x002fca00078e0202 */
[----:B------:R2:W5:Y:S01]  /*90b0*/  @P0 LDG.E R5, desc[UR38][R2.64] ;  /* 0x0000002602050981 */ /* 0x000562000c1e1900 */
[----:B------:R-:W-:Y:S02]  /*90c0*/  IMAD.U32 R4, RZ, RZ, UR4 ;  /* 0x00000004ff047e24 */ /* 0x000fe4000f8e00ff */
[----:B--2---:R-:W-:Y:S01]  /*90d0*/  @P2 IMAD.WIDE R2, R8, 0x4, R12 ;  /* 0x0000000408022825 */ /* 0x004fe200078e020c */
[----:B------:R-:W-:-:S04]  /*90e0*/  VOTEU.ANY UP0, P1 ;  /* 0x00000000003f7886 */ /* 0x000fc80000800100 */
[----:B------:R1:W5:Y:S02]  /*90f0*/  @P2 LDG.E R4, desc[UR38][R2.64] ;  /* 0x0000002602042981 */ /* 0x000364000c1e1900 */
[----:B-1----:R-:W-:Y:S01]  /*9100*/  CS2R R2, SRZ ;  /* 0x0000000000027805 */ /* 0x002fe2000001ff00 */
[----:B---3--:R-:W-:-:S05]  /*9110*/  @P1 IMAD R9, R8, 0x80, R9 ;  /* 0x0000008008091824 */ /* 0x008fca00078e0209 */
[----:B------:R-:W-:-:S04]  /*9120*/  @P1 SHF.R.S32.HI R12, RZ, 0x1f, R9 ;  /* 0x0000001fff0c1819 */ /* 0x000fc80000011409 */
[----:B------:R-:W-:-:S04]  /*9130*/  @P1 LEA.HI R12, R12, R9, RZ, 0x7 ;  /* 0x000000090c0c1211 */ /* 0x000fc800078f38ff */
[----:B------:R-:W-:Y:S02]  /*9140*/  @P1 LOP3.LUT R12, R12, 0xffffff80, RZ, 0xc0, !PT ;  /* 0xffffff800c0c1812 */ /* 0x000fe400078ec0ff */
[----:B----4-:R-:W-:Y:S02]  /*9150*/  @P1 R2UR UR4, R15 ;  /* 0x000000000f0412ca */ /* 0x010fe400000e0000 */
[----:B------:R-:W-:Y:S02]  /*9160*/  @P1 SHF.R.S32.HI R9, RZ, 0x1f, R12 ;  /* 0x0000001fff091819 */ /* 0x000fe4000001140c */
[----:B------:R-:W-:-:S03]  /*9170*/  @P1 MOV R2, R12 ;  /* 0x0000000c00021202 */ /* 0x000fc60000000f00 */
[----:B------:R-:W-:Y:S01]  /*9180*/  @P1 IMAD.MOV.U32 R3, RZ, RZ, R9 ;  /* 0x000000ffff031224 */ /* 0x000fe200078e0009 */
[----:B------:R-:W-:Y:S07]  /*9190*/  @P2 BRA `(.L_x_558) ;  /* 0x0000000000102947 */ /* 0x000fee0003800000 */
[----:B------:R-:W-:Y:S05]  /*91a0*/  @!P1 BRA `(.L_x_558) ;  /* 0x00000000000c9947 */ /* 0x000fea0003800000 */
[----:B------:R-:W2:Y:S04]  /*91b0*/  LDG.E R9, desc[UR38][R6.64] ;  /* 0x0000002606097981 */ /* 0x000ea8000c1e1900 */
[----:B-----5:R-:W2:Y:S02]  /*91c0*/  LDG.E R4, desc[UR38][R6.64+0x4] ;  /* 0x0000042606047981 */ /* 0x020ea4000c1e1900 */
[----:B--2---:R-:W-:-:S07]  /*91d0*/  IMAD.IADD R4, R4, 0x1, -R9 ;  /* 0x0000000104047824 */ /* 0x004fce00078e0a09 */
.L_x_558:
[----:B-----5:R-:W-:Y:S01]  /*91e0*/  ISETP.GE.AND P1, PT, R4, 0x1, PT ;  /* 0x000000010400780c */ /* 0x020fe20003f26270 */
[----:B------:R-:W-:Y:S01]  /*91f0*/  UMOV UR27, URZ ;  /* 0x0000003f001b7c82 */ /* 0x000fe20008000000 */
[----:B------:R-:W-:Y:S01]  /*9200*/  @UP0 UMOV UR27, UR4 ;  /* 0x00000004001b0c82 */ /* 0x000fe20008000000 */
[----:B------:R-:W-:-:S10]  /*9210*/  MOV R9, RZ ;  /* 0x000000ff00097202 */ /* 0x000fd40000000f00 */
[----:B------:R-:W-:Y:S05]  /*9220*/  @!P1 BRA `(.L_x_557) ;  /* 0x0000001400dc9947 */ /* 0x000fea0003800000 */
[----:B------:R-:W1:Y:S01]  /*9230*/  S2R R9, SR_CTAID.Y ;  /* 0x0000000000097919 */ /* 0x000e620000002600 */
[----:B------:R-:W2:Y:S01]  /*9240*/  LDC.64 R12, c[0x0][0x718] ;  /* 0x0001c600ff0c7b82 */ /* 0x000ea20000000a00 */
[----:B------:R-:W-:Y:S01]  /*9250*/  ISETP.NE.U32.AND P1, PT, R10, RZ, PT ;  /* 0x000000ff0a00720c */ /* 0x000fe20003f25070 */
[----:B------:R-:W-:Y:S01]  /*9260*/  IMAD.MOV.U32 R7, RZ, RZ, R3 ;  /* 0x000000ffff077224 */ /* 0x000fe200078e0003 */
[----:B------:R-:W-:Y:S01]  /*9270*/  R2UR UR13, R8 ;  /* 0x00000000080d72ca */ /* 0x000fe200000e0000 */
[----:B------:R-:W-:Y:S01]  /*9280*/  ULDC UR4, c[0x0][0x2e8] ;  /* 0x0000ba0000047ab9 */ /* 0x000fe20000000800 */
[----:B------:R-:W-:Y:S01]  /*9290*/  ISETP.NE.AND.EX P1, PT, R11, RZ, PT, P1 ;  /* 0x000000ff0b00720c */ /* 0x000fe20003f25310 */
[----:B------:R-:W-:Y:S01]  /*92a0*/  VOTEU.ANY UP1, P0 ;  /* 0x00000000003f7886 */ /* 0x000fe20000020100 */
[----:B------:R-:W-:Y:S01]  /*92b0*/  SHF.R.S32.HI R8, RZ, 0x1f, R8 ;  /* 0x0000001fff087819 */ /* 0x000fe20000011408 */
[----:B------:R-:W3:Y:S01]  /*92c0*/  LDC.64 R10, c[0x0][0x720] ;  /* 0x0001c800ff0a7b82 */ /* 0x000ee20000000a00 */
[----:B------:R-:W-:-:S02]  /*92d0*/  R2UR UR11, R14 ;  /* 0x000000000e0b72ca */ /* 0x000fc400000e0000 */
[----:B------:R-:W-:Y:S02]  /*92e0*/  ELECT P0, URZ, PT ;  /* 0x00000000003f782f */ /* 0x000fe40003800000 */
[----:B------:R-:W-:Y:S01]  /*92f0*/  SEL R8, R8, RZ, !P1 ;  /* 0x000000ff08087207 */ /* 0x000fe20004800000 */
[----:B------:R-:W-:Y:S01]  /*9300*/  UMOV UR12, UR20 ;  /* 0x00000014000c7c82 */ /* 0x000fe20008000000 */
[----:B------:R-:W-:Y:S01]  /*9310*/  R2UR UR8, R5 ;  /* 0x00000000050872ca */ /* 0x000fe200000e0000 */
[----:B------:R-:W-:Y:S02]  /*9320*/  BSSY B0, `(.L_x_557) ;  /* 0x0000167000007945 */ /* 0x000fe40003800000 */
[----:B------:R-:W-:Y:S01]  /*9330*/  VOTEU.ANY UP0, P1 ;  /* 0x00000000003f7886 */ /* 0x000fe20000800100 */
[----:B------:R-:W-:Y:S02]  /*9340*/  USEL UR21, UR13, URZ, !UP0 ;  /* 0x0000003f0d157287 */ /* 0x000fe4000c000000 */
[----:B------:R-:W-:-:S02]  /*9350*/  UISETP.NE.AND UP0, UPT, UR4, 0x1, UPT ;  /* 0x000000010400788c */ /* 0x000fc4000bf05270 */
[----:B------:R-:W-:-:S05]  /*9360*/  USEL UR13, UR13, URZ, !UP1 ;  /* 0x0000003f0d0d7287 */ /* 0x000fca000c800000 */
[----:B------:R-:W-:Y:S01]  /*9370*/  UIADD3 UR11, UR11, UR8, URZ ;  /* 0x000000080b0b7290 */ /* 0x000fe2000fffe03f */
[----:B-1----:R-:W-:-:S03]  /*9380*/  SHF.R.S32.HI R9, RZ, 0x1f, R9 ;  /* 0x0000001fff097819 */ /* 0x002fc60000011409 */
[----:B------:R-:W-:Y:S01]  /*9390*/  @UP0 ULDC UR6, c[0x0][0x2ec] ;  /* 0x0000bb0000060ab9 */ /* 0x000fe20000000800 */
[----:B------:R-:W-:Y:S01]  /*93a0*/  @UP0 ULDC UR8, c[0x0][0x2f0] ;  /* 0x0000bc0000080ab9 */ /* 0x000fe20000000800 */
[----:B------:R-:W-:Y:S01]  /*93b0*/  UIMAD.WIDE.U32 UR6, UR20, UR6, URZ ;  /* 0x00000006140672a5 */ /* 0x000fe2000f8e003f */
[----:B--2---:R-:W-:-:S03]  /*93c0*/  IMAD R6, R9, R12, RZ ;  /* 0x0000000c09067224 */ /* 0x004fc600078e02ff */
[----:B------:R-:W-:Y:S01]  /*93d0*/  @UP0 USHF.R.U32.HI UR12, URZ, UR8, UR7 ;  /* 0x000000083f0c0299 */ /* 0x000fe20008011607 */
[----:B------:R-:W-:Y:S02]  /*93e0*/  IMAD R13, R13, UR20, R6 ;  /* 0x000000140d0d7c24 */ /* 0x000fe4000f8e0206 */
[----:B------:R-:W-:-:S04]  /*93f0*/  IMAD.MOV.U32 R6, RZ, RZ, R2 ;  /* 0x000000ffff067224 */ /* 0x000fc800078e0002 */
[----:B------:R-:W-:-:S04]  /*9400*/  IMAD.WIDE.U32 R2, R12, UR20, R6 ;  /* 0x000000140c027c25 */ /* 0x000fc8000f8e0006 */
[----:B---3--:R-:W-:Y:S01]  /*9410*/  IMAD R12, R8, R10, RZ ;  /* 0x0000000a080c7224 */ /* 0x008fe200078e02ff */
[----:B------:R-:W-:-:S03]  /*9420*/  IADD3 R3, R3, R13, RZ ;  /* 0x0000000d03037210 */ /* 0x000fc60007ffe0ff */
[----:B------:R-:W-:Y:S02]  /*9430*/  IMAD R15, R11, UR21, R12 ;  /* 0x000000150b0f7c24 */ /* 0x000fe4000f8e020c */
[----:B------:R-:W1:Y:S01]  /*9440*/  LDC.64 R12, c[0x0][0x700] ;  /* 0x0001c000ff0c7b82 */ /* 0x000e620000000a00 */
[----:B------:R-:W-:-:S04]  /*9450*/  IMAD.WIDE.U32 R2, R10, UR21, R2 ;  /* 0x000000150a027c25 */ /* 0x000fc8000f8e0002 */
[----:B------:R-:W-:-:S03]  /*9460*/  IMAD.IADD R3, R3, 0x1, R15 ;  /* 0x0000000103037824 */ /* 0x000fc600078e020f */
[----:B------:R-:W2:Y:S01]  /*9470*/  LDC.64 R10, c[0x0][0x730] ;  /* 0x0001cc00ff0a7b82 */ /* 0x000ea20000000a00 */
[----:B-1----:R-:W-:-:S04]  /*9480*/  LEA R12, P1, R2, R12, 0x2 ;  /* 0x0000000c020c7211 */ /* 0x002fc800078210ff */
[----:B------:R-:W-:Y:S02]  /*9490*/  LEA.HI.X R13, R2, R13, R3, 0x2, P1 ;  /* 0x0000000d020d7211 */ /* 0x000fe400008f1403 */
[----:B------:R-:W-:Y:S01]  /*94a0*/  R2UR UR4, R12 ;  /* 0x000000000c0472ca */ /* 0x000fe200000e0000 */
[----:B--2---:R-:W-:Y:S01]  /*94b0*/  IMAD R2, R9, R10, RZ ;  /* 0x0000000a09027224 */ /* 0x004fe200078e02ff */
[----:B------:R-:W-:Y:S01]  /*94c0*/  R2UR UR5, R13 ;  /* 0x000000000d0572ca */ /* 0x000fe200000e0000 */
[----:B------:R-:W-:Y:S01]  /*94d0*/  IMAD.WIDE.U32 R6, R10, UR20, R6 ;  /* 0x000000140a067c25 */ /* 0x000fe2000f8e0006 */
[----:B------:R-:W-:-:S03]  /*94e0*/  MOV R9, RZ ;  /* 0x000000ff00097202 */ /* 0x000fc60000000f00 */
[----:B------:R-:W-:Y:S02]  /*94f0*/  IMAD R11, R11, UR20, R2 ;  /* 0x000000140b0b7c24 */ /* 0x000fe4000f8e0202 */
[----:B------:R-:W1:Y:S02]  /*9500*/  LDC.64 R2, c[0x0][0x738] ;  /* 0x0001ce00ff027b82 */ /* 0x000e640000000a00 */
[----:B------:R-:W-:Y:S02]  /*9510*/  IMAD.IADD R7, R7, 0x1, R11 ;  /* 0x0000000107077824 */ /* 0x000fe400078e020b */
[----:B-1----:R-:W-:Y:S02]  /*9520*/  IMAD R8, R8, R2, RZ ;  /* 0x0000000208087224 */ /* 0x002fe400078e02ff */
[----:B------:R-:W-:-:S04]  /*9530*/  IMAD.WIDE.U32 R6, R2, UR21, R6 ;  /* 0x0000001502067c25 */ /* 0x000fc8000f8e0006 */
[----:B------:R-:W-:Y:S01]  /*9540*/  IMAD R11, R3, UR21, R8 ;  /* 0x00000015030b7c24 */ /* 0x000fe2000f8e0208 */
[----:B------:R-:W-:Y:S06]  /*9550*/  @!P0 BRA `(.L_x_559) ;  /* 0x00000014000c8947 */ /* 0x000fec0003800000 */
[----:B------:R-:W1:Y:S01]  /*9560*/  S2R R3, SR_CgaCtaId ;  /* 0x0000000000037919 */ /* 0x000e620000008800 */
[----:B------:R-:W-:Y:S01]  /*9570*/  MOV R12, 0x400 ;  /* 0x00000400000c7802 */ /* 0x000fe20000000f00 */
[----:B------:R-:W2:Y:S03]  /*9580*/  S2R R16, SR_TID.X ;  /* 0x0000000000107919 */ /* 0x000ea60000002100 */
[----:B-1----:R-:W-:Y:S01]  /*9590*/  LEA R12, R3, R12, 0x18 ;  /* 0x0000000c030c7211 */ /* 0x002fe200078ec0ff */
[----:B------:R-:W-:Y:S01]  /*95a0*/  IMAD.MOV.U32 R3, RZ, RZ, 0x1 ;  /* 0x00000001ff037424 */ /* 0x000fe200078e00ff */
[----:B--2---:R-:W-:-:S04]  /*95b0*/  LOP3.LUT R16, R16, 0x7f, RZ, 0xc0, !PT ;  /* 0x0000007f10107812 */ /* 0x004fc800078ec0ff */
[----:B------:R-:W-:Y:S02]  /*95c0*/  SHF.L.U32 R3, R3, 0x1f, RZ ;  /* 0x0000001f03037819 */ /* 0x000fe400000006ff */
[----:B------:R-:W-:Y:S02]  /*95d0*/  ISETP.NE.AND P0, PT, R16, RZ, PT ;  /* 0x000000ff1000720c */ /* 0x000fe40003f05270 */
[----:B------:R-:W1:Y:S02]  /*95e0*/  SYNCS.PHASECHK.TRANS64.TRYWAIT P1, [R12+URZ+0x30c20], R3 ;  /* 0x030c20030c0075a7 */ /* 0x000e64000802017f */
[----:B-1----:R-:W-:Y:S09]  /*95f0*/  @!P1 BRA `(.L_x_560) ;  /* 0x0000001400dc9947 */ /* 0x002ff20003800000 */
.L_x_588:
[----:B------:R-:W-:Y:S01]  /*9600*/  IMAD.IADD R11, R7, 0x1, R11 ;  /* 0x00000001070b7824 */ /* 0x000fe200078e020b */
[----:B------:R-:W-:Y:S01]  /*9610*/  MOV R10, 0x1 ;  /* 0x00000001000a7802 */ /* 0x000fe20000000f00 */
[----:B------:R-:W-:Y:S06]  /*9620*/  @P0 BRA `(.L_x_561) ;  /* 0x0000000000180947 */ /* 0x000fec0003800000 */
[----:B------:R-:W2:Y:S01]  /*9630*/  S2R R0, SR_TID.X ;  /* 0x0000000000007919 */ /* 0x000ea20000002100 */
[----:B-1----:R-:W-:-:S04]  /*9640*/  IMAD.MOV.U32 R3, RZ, RZ, 0x4200 ;  /* 0x00004200ff037424 */ /* 0x002fc800078e00ff */
[----:B------:R3:W-:Y:S01]  /*9650*/  SYNCS.ARRIVE.TRANS64 RZ, [R12+URZ+0x30c10], R3 ;  /* 0x030c10030cff79a7 */ /* 0x0007e2000800003f */
[----:B--2---:R-:W-:-:S13]  /*9660*/  LOP3.LUT P1, RZ, R0, 0x1f, RZ, 0xc0, !PT ;  /* 0x0000001f00ff7812 */ /* 0x004fda000782c0ff */
[----:B---3--:R-:W-:Y:S05]  /*9670*/  @!P1 BRA `(.L_x_561) ;  /* 0x0000000000049947 */ /* 0x008fea0003800000 */
[----:B------:R-:W-:Y:S01]  /*9680*/  BPT.TRAP 0x1 ;  /* 0x000000040000795c */ /* 0x000fe20000300000 */
.L_x_561:
[----:B-1----:R-:W1:Y:S01]  /*9690*/  LDC.64 R2, c[0x0][0x198] ;  /* 0x00006600ff027b82 */ /* 0x002e620000000a00 */
[----:B------:R-:W-:Y:S01]  /*96a0*/  R2UR UR8, R12 ;  /* 0x000000000c0872ca */ /* 0x000fe200000e0000 */
[----:B------:R-:W-:Y:S01]  /*96b0*/  UMOV UR14, 0x0 ;  /* 0x00000000000e7882 */ /* 0x000fe20000000000 */
[----:B------:R-:W-:Y:S01]  /*96c0*/  UMOV UR15, 0x14f00000 ;  /* 0x14f00000000f7882 */ /* 0x000fe20000000000 */
[----:B------:R-:W-:Y:S01]  /*96d0*/  UMOV UR26, URZ ;  /* 0x0000003f001a7c82 */ /* 0x000fe20008000000 */
[----:B------:R-:W-:Y:S01]  /*96e0*/  UMOV UR28, UR20 ;  /* 0x00000014001c7c82 */ /* 0x000fe20008000000 */
[----:B------:R-:W-:Y:S01]  /*96f0*/  UMOV UR29, UR21 ;  /* 0x00000015001d7c82 */ /* 0x000fe20008000000 */
[----:B------:R-:W-:Y:S01]  /*9700*/  IMAD.MOV.U32 R5, RZ, RZ, 0x8000 ;  /* 0x00008000ff057424 */ /* 0x000fe200078e00ff */
[----:B------:R-:W-:Y:S01]  /*9710*/  UMOV UR22, 0x20 ;  /* 0x0000002000167882 */ /* 0x000fe20000000000 */
[----:B------:R-:W-:Y:S01]  /*9720*/  UMOV UR16, 0x0 ;  /* 0x0000000000107882 */ /* 0x000fe20000000000 */
[----:B------:R-:W-:Y:S01]  /*9730*/  UMOV UR17, 0x10000000 ;  /* 0x1000000000117882 */ /* 0x000fe20000000000 */
[----:B------:R-:W-:Y:S01]  /*9740*/  UMOV UR10, UR26 ;  /* 0x0000001a000a7c82 */ /* 0x000fe20008000000 */
[----:B------:R-:W-:Y:S01]  /*9750*/  UMOV UR35, UR11 ;  /* 0x0000000b00237c82 */ /* 0x000fe20008000000 */
[----:B------:R-:W-:Y:S01]  /*9760*/  UMOV UR36, UR12 ;  /* 0x0000000c00247c82 */ /* 0x000fe20008000000 */
[----:B------:R-:W-:-:S02]  /*9770*/  UIADD3 UR24, UR8, 0x10000, URZ ;  /* 0x0001000008187890 */ /* 0x000fc4000fffe03f */
[----:B------:R-:W-:Y:S02]  /*9780*/  UIADD3 UR25, UR8, 0x30c10, URZ ;  /* 0x00030c1008197890 */ /* 0x000fe4000fffe03f */
[----:B------:R-:W-:Y:S02]  /*9790*/  UIADD3 UR18, UR8, 0x20000, URZ ;  /* 0x0002000008127890 */ /* 0x000fe4000fffe03f */
[----:B------:R-:W-:Y:S02]  /*97a0*/  UIADD3 UR9, UR8, 0x30c00, URZ ;  /* 0x00030c0008097890 */ /* 0x000fe4000fffe03f */
[----:B------:R-:W-:Y:S01]  /*97b0*/  UIADD3 UR32, UR8, 0x4000, URZ ;  /* 0x0000400008207890 */ /* 0x000fe2000fffe03f */
[----:B-1----:R-:W-:Y:S01]  /*97c0*/  IMAD.MOV.U32 R9, RZ, RZ, R2 ;  /* 0x000000ffff097224 */ /* 0x002fe200078e0002 */
[----:B------:R-:W-:Y:S01]  /*97d0*/  MOV R8, R3 ;  /* 0x0000000300087202 */ /* 0x000fe20000000f00 */
[----:B------:R-:W-:Y:S01]  /*97e0*/  UMOV UR19, UR25 ;  /* 0x0000001900137c82 */ /* 0x000fe20008000000 */
[----:B------:R-:W-:Y:S01]  /*97f0*/  UMOV UR37, UR13 ;  /* 0x0000000d00257c82 */ /* 0x000fe20008000000 */
[----:B------:R-:W-:Y:S01]  /*9800*/  UMOV UR34, UR26 ;  /* 0x0000001a00227c82 */ /* 0x000fe20008000000 */
[----:B------:R-:W-:Y:S01]  /*9810*/  IADD3 R0, P1, R9, 0x2f0, RZ ;  /* 0x000002f009007810 */ /* 0x000fe20007f3e0ff */
[----:B------:R-:W-:-:S03]  /*9820*/  UMOV UR33, UR9 ;  /* 0x0000000900217c82 */ /* 0x000fc60008000000 */
[----:B------:R-:W-:Y:S02]  /*9830*/  R2UR UR30, R0 ;  /* 0x00000000001e72ca */ /* 0x000fe400000e0000 */
[----:B------:R-:W-:-:S04]  /*9840*/  IADD3 R0, P2, R9, 0x3f0, RZ ;  /* 0x000003f009007810 */ /* 0x000fc80007f5e0ff */
[----:B------:R-:W-:Y:S01]  /*9850*/  R2UR UR40, R0 ;  /* 0x00000000002872ca */ /* 0x000fe200000e0000 */
[----:B------:R-:W-:Y:S01]  /*9860*/  IMAD.X R0, RZ, RZ, R8, P1 ;  /* 0x000000ffff007224 */ /* 0x000fe200008e0608 */
[----:B------:R-:W-:-:S04]  /*9870*/  IADD3 R2, P1, R9, 0xf0, RZ ;  /* 0x000000f009027810 */ /* 0x000fc80007f3e0ff */
[----:B------:R-:W-:Y:S02]  /*9880*/  IADD3.X R3, RZ, R8, RZ, P1, !PT ;  /* 0x00000008ff037210 */ /* 0x000fe40000ffe4ff */
[----:B------:R-:W-:Y:S01]  /*9890*/  R2UR UR31, R0 ;  /* 0x00000000001f72ca */ /* 0x000fe200000e0000 */
[----:B------:R-:W-:Y:S01]  /*98a0*/  IMAD.X R0, RZ, RZ, R8, P2 ;  /* 0x000000ffff007224 */ /* 0x000fe200010e0608 */
[----:B------:R-:W-:Y:S02]  /*98b0*/  R2UR UR6, R2 ;  /* 0x00000000020672ca */ /* 0x000fe400000e0000 */
[----:B------:R-:W-:Y:S02]  /*98c0*/  R2UR UR7, R3 ;  /* 0x00000000030772ca */ /* 0x000fe400000e0000 */
[----:B------:R-:W-:Y:S02]  /*98d0*/  R2UR UR41, R0 ;  /* 0x00000000002972ca */ /* 0x000fe400000e0000 */
[----:B------:R-:W-:-:S02]  /*98e0*/  ISETP.GE.AND P1, PT, R4, 0x81, PT ;  /* 0x000000810400780c */ /* 0x000fc40003f26270 */
[----:B------:R-:W-:-:S07]  /*98f0*/  MOV R0, RZ ;  /* 0x000000ff00007202 */ /* 0x000fce0000000f00 */
[----:B------:R1:W-:Y:S01]  /*9900*/  UTMALDG.4D [UR24], [UR6], desc[UR14] ;  /* 0x00000e18060075b4 */ /* 0x0003e20008019000 */
[----:B------:R1:W-:Y:S01]  /*9910*/  UBLKCP.S.G [UR18], [UR4], UR22 ;  /* 0x00000012040073ba */ /* 0x0003e20008000216 */
[----:B------:R2:W-:Y:S01]  /*9920*/  SYNCS.ARRIVE.TRANS64 RZ, [R12+URZ+0x30c00], R5 ;  /* 0x030c00050cff79a7 */ /* 0x0005e2000800003f */
[----:B------:R1:W-:Y:S01]  /*9930*/  UTMALDG.4D [UR8], [UR30], desc[UR16] ;  /* 0x000010081e0075b4 */ /* 0x0003e20008019000 */
[----:B--2---:R-:W-:Y:S01]  /*9940*/  IMAD.MOV.U32 R5, RZ, RZ, RZ ;  /* 0x000000ffff057224 */ /* 0x004fe200078e00ff */
[----:B------:R1:W-:Y:S02]  /*9950*/  UTMALDG.4D [UR32], [UR40], desc[UR16] ;  /* 0x00001020280075b4 */ /* 0x0003e40008019000 */
[----:B-1----:R-:W-:Y:S05]  /*9960*/  @!P1 BRA `(.L_x_562) ;  /* 0x0000000c00489947 */ /* 0x002fea0003800000 */
[----:B------:R-:W1:Y:S01]  /*9970*/  S2R R13, SR_TID.X ;  /* 0x00000000000d7919 */ /* 0x000e620000002100 */
[C---:B------:R-:W-:Y:S01]  /*9980*/  VIADD R0, R4.reuse, 0x7f ;  /* 0x0000007f04007836 */ /* 0x040fe20000000000 */
[----:B------:R-:W-:Y:S01]  /*9990*/  ISETP.GE.AND P1, PT, R4, 0x101, PT ;  /* 0x000001010400780c */ /* 0x000fe20003f26270 */
[----:B------:R-:W-:Y:S02]  /*99a0*/  IMAD.MOV.U32 R10, RZ, RZ, 0x1 ;  /* 0x00000001ff0a7424 */ /* 0x000fe400078e00ff */
[----:B------:R-:W-:Y:S01]  /*99b0*/  IMAD.MOV.U32 R19, RZ, RZ, RZ ;  /* 0x000000ffff137224 */ /* 0x000fe200078e00ff */
[----:B------:R-:W-:-:S04]  /*99c0*/  SHF.R.S32.HI R5, RZ, 0x1f, R0 ;  /* 0x0000001fff057819 */ /* 0x000fc80000011400 */
[----:B------:R-:W-:Y:S02]  /*99d0*/  LEA.HI R5, R5, R0, RZ, 0x7 ;  /* 0x0000000005057211 */ /* 0x000fe400078f38ff */
[----:B------:R-:W-:Y:S02]  /*99e0*/  MOV R0, RZ ;  /* 0x000000ff00007202 */ /* 0x000fe40000000f00 */
[----:B------:R-:W-:-:S04]  /*99f0*/  LEA.HI.SX32 R5, R5, 0xffffffff, 0x19 ;  /* 0xffffffff05057811 */ /* 0x000fc800078fcaff */
[----:B------:R-:W-:Y:S01]  /*9a00*/  VIMNMX R17, R5, 0x1, !PT ;  /* 0x0000000105117848 */ /* 0x000fe20007fe0100 */
[----:B------:R-:W-:-:S03]  /*9a10*/  IMAD.MOV.U32 R5, RZ, RZ, RZ ;  /* 0x000000ffff057224 */ /* 0x000fc600078e00ff */
[----:B------:R-:W-:Y:S02]  /*9a20*/  LOP3.LUT R18, R17, 0x1, RZ, 0xc0, !PT ;  /* 0x0000000111127812 */ /* 0x000fe400078ec0ff */
[----:B-1----:R-:W-:Y:S01]  /*9a30*/  LOP3.LUT R20, R13, 0x1f, RZ, 0xc0, !PT ;  /* 0x0000001f0d147812 */ /* 0x002fe200078ec0ff */
[----:B------:R-:W-:Y:S06]  /*9a40*/  @!P1 BRA `(.L_x_563) ;  /* 0x0000000800109947 */ /* 0x000fec0003800000 */
[----:B------:R-:W-:Y:S01]  /*9a50*/  IADD3 R17, R17, -R18, RZ ;  /* 0x8000001211117210 */ /* 0x000fe20007ffe0ff */
[----:B------:R-:W-:Y:S02]  /*9a60*/  IMAD.MOV.U32 R19, RZ, RZ, RZ ;  /* 0x000000ffff137224 */ /* 0x000fe400078e00ff */
[----:B------:R-:W-:-:S07]  /*9a70*/  IMAD.MOV.U32 R10, RZ, RZ, 0x1 ;  /* 0x00000001ff0a7424 */ /* 0x000fce00078e00ff */
.L_x_572:
[----:B------:R-:W-:-:S04]  /*9a80*/  SHF.L.U32 R21, R10, 0x1f, RZ ;  /* 0x0000001f0a157819 */ /* 0x000fc800000006ff */
[----:B-1----:R-:W1:Y:S02]  /*9a90*/  SYNCS.PHASECHK.TRANS64.TRYWAIT P1, [R12+URZ+0x30c40], R21 ;  /* 0x030c40150c0075a7 */ /* 0x002e64000802017f */
[----:B-12--5:R-:W-:Y:S05]  /*9aa0*/  @!P1 BRA `(.L_x_564) ;  /* 0x0000001000c49947 */ /* 0x026fea0003800000 */
.L_x_589:
[----:B------:R-:W-:Y:S05]  /*9ab0*/  @P0 BRA `(.L_x_565) ;  /* 0x0000000000140947 */ /* 0x000fea0003800000 */
[----:B------:R-:W-:Y:S02]  /*9ac0*/  ISETP.NE.AND P1, PT, R20, RZ, PT ;  /* 0x000000ff1400720c */ /* 0x000fe40003f25270 */
[----:B------:R-:W-:-:S04]  /*9ad0*/  MOV R3, 0x4200 ;  /* 0x0000420000037802 */ /* 0x000fc80000000f00 */
[----:B------:R2:W-:Y:S07]  /*9ae0*/  SYNCS.ARRIVE.TRANS64 RZ, [R12+URZ+0x30c30], R3 ;  /* 0x030c30030cff79a7 */ /* 0x0005ee000800003f */
[----:B------:R-:W-:Y:S05]  /*9af0*/  @!P1 BRA `(.L_x_565) ;  /* 0x0000000000049947 */ /* 0x000fea0003800000 */
[----:B------:R-:W-:Y:S01]  /*9b00*/  BPT.TRAP 0x1 ;  /* 0x000000040000795c */ /* 0x000fe20000300000 */
.L_x_565:
[----:B------:R-:W2:Y:S01]  /*9b10*/  LDC.64 R14, c[0x0][0x728] ;  /* 0x0001ca00ff0e7b82 */ /* 0x000ea20000000a00 */
[----:B------:R-:W-:Y:S01]  /*9b20*/  IMAD.SHL.U32 R16, R19, 0x80, RZ ;  /* 0x0000008013107824 */ /* 0x000fe200078e00ff */
[----:B------:R-:W-:Y:S01]  /*9b30*/  R2UR UR6, R12 ;  /* 0x000000000c0672ca */ /* 0x000fe200000e0000 */
[----:B------:R-:W-:Y:S01]  /*9b40*/  UMOV UR22, 0x0 ;  /* 0x0000000000167882 */ /* 0x000fe20000000000 */
[----:B------:R-:W-:Y:S01]  /*9b50*/  UMOV UR23, 0x14f00000 ;  /* 0x14f0000000177882 */ /* 0x000fe20000000000 */
[----:B------:R-:W-:Y:S01]  /*9b60*/  UMOV UR18, URZ ;  /* 0x0000003f00127c82 */ /* 0x000fe20008000000 */
[C---:B------:R-:W-:Y:S01]  /*9b70*/  IADD3 R2, P1, R16.reuse, R6, RZ ;  /* 0x0000000610027210 */ /* 0x040fe20007f3e0ff */
[----:B------:R-:W-:Y:S01]  /*9b80*/  UMOV UR10, 0x20 ;  /* 0x00000020000a7882 */ /* 0x000fe20000000000 */
[----:B------:R-:W3:Y:S01]  /*9b90*/  LDC.64 R4, c[0x0][0x198] ;  /* 0x00006600ff047b82 */ /* 0x000ee20000000a00 */
[----:B------:R-:W-:-:S06]  /*9ba0*/  R2UR UR19, R16 ;  /* 0x00000000101372ca */ /* 0x000fcc00000e0000 */
[----:B------:R-:W-:Y:S02]  /*9bb0*/  UIADD3 UR16, UR6, 0x18000, URZ ;  /* 0x0001800006107890 */ /* 0x000fe4000fffe03f */
[----:B------:R-:W-:Y:S02]  /*9bc0*/  UIADD3 UR17, UR6, 0x30c30, URZ ;  /* 0x00030c3006117890 */ /* 0x000fe4000fffe03f */
[----:B------:R-:W-:-:S03]  /*9bd0*/  UIADD3 UR6, UR6, 0x20400, URZ ;  /* 0x0002040006067890 */ /* 0x000fc6000fffe03f */
[----:B------:R-:W-:Y:S01]  /*9be0*/  UIADD3 UR19, UR19, UR27, URZ ;  /* 0x0000001b13137290 */ /* 0x000fe2000fffe03f */
[----:B--2---:R-:W-:Y:S01]  /*9bf0*/  LEA R3, P2, R2, R14, 0x2 ;  /* 0x0000000e02037211 */ /* 0x004fe200078410ff */
[----:B------:R-:W-:-:S03]  /*9c00*/  UMOV UR7, UR17 ;  /* 0x0000001100077c82 */ /* 0x000fc60008000000 */
[----:B------:R-:W-:Y:S02]  /*9c10*/  R2UR UR8, R3 ;  /* 0x00000000030872ca */ /* 0x000fe400000e0000 */
[----:B------:R-:W-:Y:S01]  /*9c20*/  LEA.HI.X.SX32 R3, R16, R11, 0x1, P1 ;  /* 0x0000000b10037211 */ /* 0x000fe200008f0eff */
[----:B---3--:R-:W-:Y:S01]  /*9c30*/  IMAD.MOV.U32 R9, RZ, RZ, R4 ;  /* 0x000000ffff097224 */ /* 0x008fe200078e0004 */
[----:B------:R-:W-:Y:S02]  /*9c40*/  MOV R8, R5 ;  /* 0x0000000500087202 */ /* 0x000fe40000000f00 */
[----:B------:R-:W-:Y:S02]  /*9c50*/  LEA.HI.X R2, R2, R15, R3, 0x2, P2 ;  /* 0x0000000f02027211 */ /* 0x000fe400010f1403 */
[----:B------:R-:W-:Y:S02]  /*9c60*/  IADD3 R4, P1, R9, 0x1f0, RZ ;  /* 0x000001f009047810 */ /* 0x000fe40007f3e0ff */
[----:B------:R-:W-:-:S02]  /*9c70*/  R2UR UR9, R2 ;  /* 0x00000000020972ca */ /* 0x000fc400000e0000 */
[----:B------:R-:W-:Y:S01]  /*9c80*/  R2UR UR14, R4 ;  /* 0x00000000040e72ca */ /* 0x000fe200000e0000 */
[----:B------:R-:W-:-:S05]  /*9c90*/  IMAD.X R5, RZ, RZ, R8, P1 ;  /* 0x000000ffff057224 */ /* 0x000fca00008e0608 */
[----:B------:R-:W-:-:S13]  /*9ca0*/  R2UR UR15, R5 ;  /* 0x00000000050f72ca */ /* 0x000fda00000e0000 */
[----:B------:R2:W-:Y:S01]  /*9cb0*/  UTMALDG.4D [UR16], [UR14], desc[UR22] ;  /* 0x000016100e0075b4 */ /* 0x0005e20008019000 */
[----:B------:R2:W-:Y:S01]  /*9cc0*/  UBLKCP.S.G [UR6], [UR8], UR10 ;  /* 0x00000006080073ba */ /* 0x0005e2000800020a */
[----:B------:R-:W3:Y:S02]  /*9cd0*/  SYNCS.PHASECHK.TRANS64.TRYWAIT P1, [R12+URZ+0x30c28], R21 ;  /* 0x030c28150c0075a7 */ /* 0x000ee4000802017f */
[----:B--23--:R-:W-:Y:S05]  /*9ce0*/  @!P1 BRA `(.L_x_566) ;  /* 0x0000001000489947 */ /* 0x00cfea0003800000 */
.L_x_590:
[----:B------:R-:W-:Y:S05]  /*9cf0*/  @P0 BRA `(.L_x_567) ;  /* 0x0000000000140947 */ /* 0x000fea0003800000 */
[----:B------:R-:W-:Y:S01]  /*9d00*/  ISETP.NE.AND P1, PT, R20, RZ, PT ;  /* 0x000000ff1400720c */ /* 0x000fe20003f25270 */
[----:B------:R-:W-:-:S04]  /*9d10*/  IMAD.MOV.U32 R2, RZ, RZ, 0x4200 ;  /* 0x00004200ff027424 */ /* 0x000fc800078e00ff */
[----:B------:R3:W-:Y:S08]  /*9d20*/  SYNCS.ARRIVE.TRANS64 RZ, [R12+URZ+0x30c18], R2 ;  /* 0x030c18020cff79a7 */ /* 0x0007f0000800003f */
[----:B------:R-:W-:Y:S05]  /*9d30*/  @!P1 BRA `(.L_x_567) ;  /* 0x0000000000049947 */ /* 0x000fea0003800000 */
[----:B------:R-:W-:Y:S01]  /*9d40*/  BPT.TRAP 0x1 ;  /* 0x000000040000795c */ /* 0x000fe20000300000 */
.L_x_567:
[----:B------:R-:W-:Y:S01]  /*9d50*/  IADD3 R16, R16, 0x80, RZ ;  /* 0x0000008010107810 */ /* 0x000fe20007ffe0ff */
[----:B------:R-:W-:Y:S01]  /*9d60*/  UMOV UR22, 0x0 ;  /* 0x0000000000167882 */ /* 0x000fe20000000000 */
[----:B------:R-:W-:Y:S01]  /*9d70*/  R2UR UR17, R12 ;  /* 0x000000000c1172ca */ /* 0x000fe200000e0000 */
[----:B------:R-:W-:Y:S01]  /*9d80*/  UMOV UR23, 0x14f00000 ;  /* 0x14f0000000177882 */ /* 0x000fe20000000000 */
[----:B---3--:R-:W-:Y:S01]  /*9d90*/  IADD3 R2, P1, R9, 0xf0, RZ ;  /* 0x000000f009027810 */ /* 0x008fe20007f3e0ff */
[C---:B------:R-:W-:Y:S01]  /*9da0*/  VIADD R13, R16.reuse, UR27 ;  /* 0x0000001b100d7c36 */ /* 0x040fe20008000000 */
[----:B------:R-:W-:Y:S01]  /*9db0*/  R2UR UR6, R16 ;  /* 0x00000000100672ca */ /* 0x000fe200000e0000 */
[----:B------:R-:W-:Y:S01]  /*9dc0*/  UMOV UR18, URZ ;  /* 0x0000003f00127c82 */ /* 0x000fe20008000000 */
[----:B------:R-:W-:Y:S01]  /*9dd0*/  R2UR UR14, R2 ;  /* 0x00000000020e72ca */ /* 0x000fe200000e0000 */
[----:B------:R-:W-:Y:S01]  /*9de0*/  IMAD.X R3, RZ, RZ, R8, P1 ;  /* 0x000000ffff037224 */ /* 0x000fe200008e0608 */
[----:B------:R-:W-:Y:S01]  /*9df0*/  R2UR UR19, R13 ;  /* 0x000000000d1372ca */ /* 0x000fe200000e0000 */
[----:B------:R-:W-:-:S03]  /*9e00*/  UMOV UR10, 0x20 ;  /* 0x00000020000a7882 */ /* 0x000fc60000000000 */
        /* <DEDUP_REMOVED lines=10> */
.L_x_591:
[----:B-123--:R-:W-:Y:S01]  /*9eb0*/  SHF.R.S32.HI R21, RZ, 0x1f, R16 ;  /* 0x0000001fff157819 */ /* 0x00efe20000011410 */
[----:B------:R-:W-:Y:S06]  /*9ec0*/  @P0 BRA `(.L_x_569) ;  /* 0x00000000001c0947 */ /* 0x000fec0003800000 */
[----:B------:R1:W-:Y:S02]  /*9ed0*/  STL [R1+0x24], R0 ;  /* 0x0000240001007387 */ /* 0x0003e40000100800 */
[----:B-1----:R-:W-:-:S04]  /*9ee0*/  MOV R0, 0x4200 ;  /* 0x0000420000007802 */ /* 0x002fc80000000f00 */
[----:B------:R1:W-:Y:S02]  /*9ef0*/  SYNCS.ARRIVE.TRANS64 RZ, [R12+URZ+0x30c38], R0 ;  /* 0x030c38000cff79a7 */ /* 0x0003e4000800003f */
[----:B-1----:R1:W5:Y:S01]  /*9f00*/  LDL.LU R0, [R1+0x24] ;  /* 0x0000240001007983 */ /* 0x0023620000300800 */
[----:B------:R-:W-:-:S13]  /*9f10*/  ISETP.NE.AND P1, PT, R20, RZ, PT ;  /* 0x000000ff1400720c */ /* 0x000fda0003f25270 */
[----:B-1----:R-:W-:Y:S05]  /*9f20*/  @!P1 BRA `(.L_x_569) ;  /* 0x0000000000049947 */ /* 0x002fea0003800000 */
[----:B------:R-:W-:Y:S01]  /*9f30*/  BPT.TRAP 0x1 ;  /* 0x000000040000795c */ /* 0x000fe20000300000 */
.L_x_569:
[----:B------:R-:W-:Y:S01]  /*9f40*/  IADD3 R16, P1, R16, R6, RZ ;  /* 0x0000000610107210 */ /* 0x000fe20007f3e0ff */
[----:B------:R-:W-:Y:S01]  /*9f50*/  UMOV UR8, 0x0 ;  /* 0x0000000000087882 */ /* 0x000fe20000000000 */
[----:B------:R-:W-:Y:S01]  /*9f60*/  R2UR UR14, R12 ;  /* 0x000000000c0e72ca */ /* 0x000fe200000e0000 */
[----:B------:R-:W-:Y:S01]  /*9f70*/  UMOV UR9, 0x14f00000 ;  /* 0x14f0000000097882 */ /* 0x000fe20000000000 */
[----:B------:R-:W-:Y:S01]  /*9f80*/  R2UR UR19, R13 ;  /* 0x000000000d1372ca */ /* 0x000fe200000e0000 */
[----:B------:R-:W-:Y:S01]  /*9f90*/  IMAD.X R21, R21, 0x1, R11, P1 ;  /* 0x0000000115157824 */ /* 0x000fe200008e060b */
[----:B------:R-:W-:Y:S01]  /*9fa0*/  LEA R14, P1, R16, R14, 0x2 ;  /* 0x0000000e100e7211 */ /* 0x000fe200078210ff */
[----:B------:R-:W-:Y:S01]  /*9fb0*/  UMOV UR18, URZ ;  /* 0x0000003f00127c82 */ /* 0x000fe20008000000 */
[----:B------:R-:W-:Y:S01]  /*9fc0*/  R2UR UR6, R4 ;  /* 0x00000000040672ca */ /* 0x000fe200000e0000 */
[----:B------:R-:W-:Y:S01]  /*9fd0*/  UMOV UR10, 0x20 ;  /* 0x00000020000a7882 */ /* 0x000fe20000000000 */
[----:B------:R-:W-:-:S02]  /*9fe0*/  LEA.HI.X R21, R16, R15, R21, 0x2, P1 ;  /* 0x0000000f10157211 */ /* 0x000fc400008f1415 */
        /* <DEDUP_REMOVED lines=13> */
.L_x_593:
[----:B------:R-:W-:Y:S05]  /*a0c0*/  @P0 BRA `(.L_x_571) ;  /* 0x0000000000140947 */ /* 0x000fea0003800000 */
[----:B------:R-:W-:Y:S01]  /*a0d0*/  ISETP.NE.AND P1, PT, R20, RZ, PT ;  /* 0x000000ff1400720c */ /* 0x000fe20003f25270 */
[----:B-1----:R-:W-:-:S04]  /*a0e0*/  IMAD.MOV.U32 R5, RZ, RZ, 0x4200 ;  /* 0x00004200ff057424 */ /* 0x002fc800078e00ff */
[----:B------:R2:W-:Y:S08]  /*a0f0*/  SYNCS.ARRIVE.TRANS64 RZ, [R12+URZ+0x30c10], R5 ;  /* 0x030c10050cff79a7 */ /* 0x0005f0000800003f */
[----:B------:R-:W-:Y:S05]  /*a100*/  @!P1 BRA `(.L_x_571) ;  /* 0x0000000000049947 */ /* 0x000fea0003800000 */
[----:B------:R-:W-:Y:S01]  /*a110*/  BPT.TRAP 0x1 ;  /* 0x000000040000795c */ /* 0x000fe20000300000 */
.L_x_571:
        /* <DEDUP_REMOVED lines=16> */
[----:B------:R-:W-:-:S02]  /*a220*/  UIADD3 UR19, UR7, UR27, URZ ;  /* 0x0000001b07137290 */ /* 0x000fc4000fffe03f */
[----:B------:R-:W-:-:S03]  /*a230*/  UIMAD.WIDE UR8, UR7, 0x4, UR4 ;  /* 0x00000004070878a5 */ /* 0x000fc6000f8e0204 */
[----:B------:R-:W-:-:S04]  /*a240*/  UMOV UR15, UR17 ;  /* 0x00000011000f7c82 */ /* 0x000fc80008000000 */
[----:B------:R3:W-:Y:S02]  /*a250*/  UTMALDG.4D [UR16], [UR22], desc[UR24] ;  /* 0x00001810160075b4 */ /* 0x0007e40008019000 */
[----:B------:R3:W-:Y:S02]  /*a260*/  UBLKCP.S.G [UR14], [UR8], UR10 ;  /* 0x0000000e080073ba */ /* 0x0007e4000800020a */
[----:B---3--:R-:W-:Y:S05]  /*a270*/  @P1 BRA `(.L_x_572) ;  /* 0xfffffff800001947 */ /* 0x008fea000383ffff */
[----:B-12---:R-:W-:-:S07]  /*a280*/  IMAD.U32 R5, RZ, RZ, UR7 ;  /* 0x00000007ff057e24 */ /* 0x006fce000f8e00ff */
.L_x_563:
[----:B------:R-:W-:-:S13]  /*a290*/  ISETP.NE.AND P1, PT, R18, RZ, PT ;  /* 0x000000ff1200720c */ /* 0x000fda0003f25270 */
[----:B------:R-:W-:Y:S05]  /*a2a0*/  @!P1 BRA `(.L_x_562) ;  /* 0x0000000000f89947 */ /* 0x000fea0003800000 */
[----:B------:R-:W-:-:S04]  /*a2b0*/  SHF.L.U32 R13, R10, 0x1f, RZ ;  /* 0x0000001f0a0d7819 */ /* 0x000fc800000006ff */
[----:B------:R-:W1:Y:S02]  /*a2c0*/  SYNCS.PHASECHK.TRANS64.TRYWAIT P1, [R12+URZ+0x30c40], R13 ;  /* 0x030c400d0c0075a7 */ /* 0x000e64000802017f */
[----:B-1----:R-:W-:Y:S05]  /*a2d0*/  @!P1 BRA `(.L_x_573) ;  /* 0x0000000c000c9947 */ /* 0x002fea0003800000 */
.L_x_594:
[----:B------:R-:W-:Y:S05]  /*a2e0*/  @P0 BRA `(.L_x_574) ;  /* 0x0000000000140947 */ /* 0x000fea0003800000 */
[----:B------:R-:W-:Y:S02]  /*a2f0*/  ISETP.NE.AND P1, PT, R20, RZ, PT ;  /* 0x000000ff1400720c */ /* 0x000fe40003f25270 */
[----:B------:R-:W-:-:S04]  /*a300*/  MOV R5, 0x4200 ;  /* 0x0000420000057802 */ /* 0x000fc80000000f00 */
[----:B------:R2:W-:Y:S07]  /*a310*/  SYNCS.ARRIVE.TRANS64 RZ, [R12+URZ+0x30c30], R5 ;  /* 0x030c30050cff79a7 */ /* 0x0005ee000800003f */
[----:B------:R-:W-:Y:S05]  /*a320*/  @!P1 BRA `(.L_x_574) ;  /* 0x0000000000049947 */ /* 0x000fea0003800000 */
[----:B------:R-:W-:Y:S01]  /*a330*/  BPT.TRAP 0x1 ;  /* 0x000000040000795c */ /* 0x000fe20000300000 */
.L_x_574:
[----:B--2---:R-:W2:Y:S01]  /*a340*/  LDC.64 R4, c[0x0][0x728] ;  /* 0x0001ca00ff047b82 */ /* 0x004ea20000000a00 */
[----:B------:R-:W-:Y:S01]  /*a350*/  IMAD.SHL.U32 R19, R19, 0x80, RZ ;  /* 0x0000008013137824 */ /* 0x000fe200078e00ff */
[----:B------:R-:W-:Y:S01]  /*a360*/  R2UR UR14, R12 ;  /* 0x000000000c0e72ca */ /* 0x000fe200000e0000 */
[----:B------:R-:W-:Y:S01]  /*a370*/  UMOV UR8, 0x0 ;  /* 0x0000000000087882 */ /* 0x000fe20000000000 */
[----:B------:R-:W-:Y:S01]  /*a380*/  UMOV UR9, 0x14f00000 ;  /* 0x14f0000000097882 */ /* 0x000fe20000000000 */
[----:B------:R-:W-:Y:S01]  /*a390*/  UMOV UR18, URZ ;  /* 0x0000003f00127c82 */ /* 0x000fe20008000000 */
[C---:B-----5:R-:W-:Y:S01]  /*a3a0*/  IADD3 R0, P1, R19.reuse, R6, RZ ;  /* 0x0000000613007210 */ /* 0x060fe20007f3e0ff */
[----:B------:R-:W-:Y:S01]  /*a3b0*/  UMOV UR10, 0x20 ;  /* 0x00000020000a7882 */ /* 0x000fe20000000000 */
[----:B------:R-:W-:-:S07]  /*a3c0*/  R2UR UR19, R19 ;  /* 0x00000000131372ca */ /* 0x000fce00000e0000 */
[----:B------:R-:W-:Y:S02]  /*a3d0*/  UIADD3 UR16, UR14, 0x18000, URZ ;  /* 0x000180000e107890 */ /* 0x000fe4000fffe03f */
[----:B------:R-:W-:Y:S02]  /*a3e0*/  UIADD3 UR17, UR14, 0x30c30, URZ ;  /* 0x00030c300e117890 */ /* 0x000fe4000fffe03f */
[----:B------:R-:W-:Y:S02]  /*a3f0*/  UIADD3 UR14, UR14, 0x20400, URZ ;  /* 0x000204000e0e7890 */ /* 0x000fe4000fffe03f */
[----:B------:R-:W-:Y:S01]  /*a400*/  UIADD3 UR19, UR19, UR27, URZ ;  /* 0x0000001b13137290 */ /* 0x000fe2000fffe03f */
[----:B--2---:R-:W-:Y:S02]  /*a410*/  LEA R4, P2, R0, R4, 0x2 ;  /* 0x0000000400047211 */ /* 0x004fe400078410ff */
[----:B------:R-:W-:Y:S02]  /*a420*/  UMOV UR15, UR17 ;  /* 0x00000011000f7c82 */ /* 0x000fe40008000000 */
[----:B------:R-:W-:-:S02]  /*a430*/  R2UR UR22, R4 ;  /* 0x00000000041672ca */ /* 0x000fc400000e0000 */
        /* <DEDUP_REMOVED lines=9> */
[----:B------:R-:W3:Y:S02]  /*a4d0*/  SYNCS.PHASECHK.TRANS64.TRYWAIT P1, [R12+URZ+0x30c28], R13 ;  /* 0x030c280d0c0075a7 */ /* 0x000ee4000802017f */
[----:B--23--:R-:W-:Y:S05]  /*a4e0*/  @!P1 BRA `(.L_x_575) ;  /* 0x00000008009c9947 */ /* 0x00cfea0003800000 */
.L_x_595:
[----:B------:R-:W-:Y:S05]  /*a4f0*/  @P0 BRA `(.L_x_576) ;  /* 0x0000000000140947 */ /* 0x000fea0003800000 */
[----:B------:R-:W-:Y:S02]  /*a500*/  ISETP.NE.AND P0, PT, R20, RZ, PT ;  /* 0x000000ff1400720c */ /* 0x000fe40003f05270 */
[----:B------:R-:W-:-:S04]  /*a510*/  MOV R5, 0x4200 ;  /* 0x0000420000057802 */ /* 0x000fc80000000f00 */
[----:B------:R3:W-:Y:S07]  /*a520*/  SYNCS.ARRIVE.TRANS64 RZ, [R12+URZ+0x30c18], R5 ;  /* 0x030c18050cff79a7 */ /* 0x0007ee000800003f */
[----:B------:R-:W-:Y:S05]  /*a530*/  @!P0 BRA `(.L_x_576) ;  /* 0x0000000000048947 */ /* 0x000fea0003800000 */
[----:B------:R-:W-:Y:S01]  /*a540*/  BPT.TRAP 0x1 ;  /* 0x000000040000795c */ /* 0x000fe20000300000 */
.L_x_576:
        /* <DEDUP_REMOVED lines=13> */
[----:B---3--:R-:W-:Y:S01]  /*a620*/  IMAD.U32 R5, RZ, RZ, UR6 ;  /* 0x00000006ff057e24 */ /* 0x008fe2000f8e00ff */
[----:B------:R-:W-:Y:S02]  /*a630*/  UIADD3 UR19, UR6, UR27, URZ ;  /* 0x0000001b06137290 */ /* 0x000fe4000fffe03f */
[----:B------:R-:W-:-:S03]  /*a640*/  UIMAD.WIDE UR8, UR6, 0x4, UR4 ;  /* 0x00000004060878a5 */ /* 0x000fc6000f8e0204 */
[----:B------:R-:W-:-:S04]  /*a650*/  UMOV UR15, UR17 ;  /* 0x00000011000f7c82 */ /* 0x000fc80008000000 */
[----:B------:R3:W-:Y:S02]  /*a660*/  UTMALDG.4D [UR16], [UR22], desc[UR24] ;  /* 0x00001810160075b4 */ /* 0x0007e40008019000 */
[----:B------:R3:W-:Y:S02]  /*a670*/  UBLKCP.S.G [UR14], [UR8], UR7 ;  /* 0x0000000e080073ba */ /* 0x0007e40008000207 */
[----:B---3--:R-:W-:Y:S01]  /*a680*/  NOP ;  /* 0x0000000000007918 */ /* 0x008fe20000000000 */
.L_x_562:
[----:B------:R-:W3:Y:S01]  /*a690*/  S2R R2, SR_TID.X ;  /* 0x0000000000027919 */ /* 0x000ee20000002100 */
[----:B-12--5:R-:W-:Y:S02]  /*a6a0*/  LEA R13, R0, R12, 0x3 ;  /* 0x0000000c000d7211 */ /* 0x026fe400078e18ff */
[----:B---3--:R-:W-:Y:S02]  /*a6b0*/  LOP3.LUT R3, R2, 0x7f, RZ, 0xc0, !PT ;  /* 0x0000007f02037812 */ /* 0x008fe400078ec0ff */
[----:B------:R-:W-:Y:S02]  /*a6c0*/  SHF.L.U32 R2, R10, 0x1f, RZ ;  /* 0x0000001f0a027819 */ /* 0x000fe400000006ff */
[----:B------:R-:W-:Y:S02]  /*a6d0*/  ISETP.NE.AND P1, PT, R3, RZ, PT ;  /* 0x000000ff0300720c */ /* 0x000fe40003f25270 */
[----:B------:R-:W1:Y:S02]  /*a6e0*/  SYNCS.PHASECHK.TRANS64.TRYWAIT P0, [R13+URZ+0x30c40], R2 ;  /* 0x030c40020d0075a7 */ /* 0x000e64000800017f */
[----:B-1----:R-:W-:Y:S09]  /*a6f0*/  @!P0 BRA `(.L_x_577) ;  /* 0x00000008002c8947 */ /* 0x002ff20003800000 */
.L_x_596:
[----:B------:R-:W-:Y:S05]  /*a700*/  @P1 BRA `(.L_x_578) ;  /* 0x0000000000181947 */ /* 0x000fea0003800000 */
[----:B------:R-:W2:Y:S01]  /*a710*/  S2R R3, SR_TID.X ;  /* 0x0000000000037919 */ /* 0x000ea20000002100 */
[----:B-1----:R-:W-:-:S04]  /*a720*/  IMAD.MOV.U32 R2, RZ, RZ, 0x4200 ;  /* 0x00004200ff027424 */ /* 0x002fc800078e00ff */
[----:B------:R3:W-:Y:S01]  /*a730*/  SYNCS.ARRIVE.TRANS64 RZ, [R13+URZ+0x30c30], R2 ;  /* 0x030c30020dff79a7 */ /* 0x0007e2000800003f */
[----:B--2---:R-:W-:-:S13]  /*a740*/  LOP3.LUT P0, RZ, R3, 0x1f, RZ, 0xc0, !PT ;  /* 0x0000001f03ff7812 */ /* 0x004fda000780c0ff */
[----:B---3--:R-:W-:Y:S05]  /*a750*/  @!P0 BRA `(.L_x_578) ;  /* 0x0000000000048947 */ /* 0x008fea0003800000 */
[----:B------:R-:W-:Y:S01]  /*a760*/  BPT.TRAP 0x1 ;  /* 0x000000040000795c */ /* 0x000fe20000300000 */
.L_x_578:
[----:B-1----:R-:W1:Y:S01]  /*a770*/  LDC.64 R2, c[0x0][0x728] ;  /* 0x0001ca00ff027b82 */ /* 0x002e620000000a00 */
[C---:B------:R-:W-:Y:S01]  /*a780*/  IADD3 R6, P0, R5.reuse, R6, RZ ;  /* 0x0000000605067210 */ /* 0x040fe20007f1e0ff */
[C---:B------:R-:W-:Y:S01]  /*a790*/  IMAD R4, R0.reuse, 0x4000, R12 ;  /* 0x0000400000047824 */ /* 0x040fe200078e020c */
[----:B------:R-:W-:Y:S01]  /*a7a0*/  LEA R12, R0, R12, 0x9 ;  /* 0x0000000c000c7211 */ /* 0x000fe200078e48ff */
[----:B------:R-:W-:Y:S01]  /*a7b0*/  UMOV UR8, 0x0 ;  /* 0x0000000000087882 */ /* 0x000fe20000000000 */
[C---:B------:R-:W-:Y:S01]  /*a7c0*/  LEA.HI.X.SX32 R11, R5.reuse, R11, 0x1, P0 ;  /* 0x0000000b050b7211 */ /* 0x040fe200000f0eff */
[----:B------:R-:W-:Y:S01]  /*a7d0*/  UMOV UR9, 0x14f00000 ;  /* 0x14f0000000097882 */ /* 0x000fe20000000000 */
[----:B------:R-:W-:Y:S01]  /*a7e0*/  R2UR UR19, R5 ;  /* 0x00000000051372ca */ /* 0x000fe200000e0000 */
[----:B------:R-:W-:Y:S01]  /*a7f0*/  UMOV UR18, URZ ;  /* 0x0000003f00127c82 */ /* 0x000fe20008000000 */
[----:B------:R-:W-:Y:S02]  /*a800*/  R2UR UR17, R13 ;  /* 0x000000000d1172ca */ /* 0x000fe400000e0000 */
[----:B------:R-:W-:-:S02]  /*a810*/  R2UR UR16, R4 ;  /* 0x00000000041072ca */ /* 0x000fc400000e0000 */
[----:B------:R-:W-:-:S07]  /*a820*/  R2UR UR10, R12 ;  /* 0x000000000c0a72ca */ /* 0x000fce00000e0000 */
[----:B------:R-:W-:Y:S02]  /*a830*/  UIADD3 UR19, UR19, UR27, URZ ;  /* 0x0000001b13137290 */ /* 0x000fe4000fffe03f */
[----:B------:R-:W-:Y:S01]  /*a840*/  UIADD3 UR17, UR17, 0x30c30, URZ ;  /* 0x00030c3011117890 */ /* 0x000fe2000fffe03f */
[C---:B-1----:R-:W-:Y:S01]  /*a850*/  LEA R2, P0, R6.reuse, R2, 0x2 ;  /* 0x0000000206027211 */ /* 0x042fe200078010ff */
[----:B------:R-:W-:Y:S02]  /*a860*/  UIADD3 UR16, UR16, 0x18000, URZ ;  /* 0x0001800010107890 */ /* 0x000fe4000fffe03f */
[----:B------:R-:W-:Y:S01]  /*a870*/  UIADD3 UR14, UR10, 0x20400, URZ ;  /* 0x000204000a0e7890 */ /* 0x000fe2000fffe03f */
[----:B------:R-:W-:Y:S02]  /*a880*/  LEA.HI.X R3, R6, R3, R11, 0x2, P0 ;  /* 0x0000000306037211 */ /* 0x000fe400000f140b */
[----:B------:R-:W-:Y:S01]  /*a890*/  UMOV UR15, UR17 ;  /* 0x00000011000f7c82 */ /* 0x000fe20008000000 */
[----:B------:R-:W-:Y:S01]  /*a8a0*/  IADD3 R9, P0, R9, 0x1f0, RZ ;  /* 0x000001f009097810 */ /* 0x000fe20007f1e0ff */
[----:B------:R-:W-:Y:S01]  /*a8b0*/  UMOV UR10, 0x20 ;  /* 0x00000020000a7882 */ /* 0x000fe20000000000 */
[----:B------:R-:W-:-:S02]  /*a8c0*/  R2UR UR22, R2 ;  /* 0x00000000021672ca */ /* 0x000fc400000e0000 */
[----:B------:R-:W-:Y:S01]  /*a8d0*/  R2UR UR6, R9 ;  /* 0x00000000090672ca */ /* 0x000fe200000e0000 */
[----:B------:R-:W-:Y:S01]  /*a8e0*/  IMAD.X R8, RZ, RZ, R8, P0 ;  /* 0x000000ffff087224 */ /* 0x000fe200000e0608 */
[----:B------:R-:W-:Y:S01]  /*a8f0*/  R2UR UR23, R3 ;  /* 0x00000000031772ca */ /* 0x000fe200000e0000 */
[----:B------:R-:W-:-:S03]  /*a900*/  VIADD R9, R0, 0x1 ;  /* 0x0000000100097836 */ /* 0x000fc60000000000 */
[----:B------:R-:W-:Y:S02]  /*a910*/  R2UR UR7, R8 ;  /* 0x00000000080772ca */ /* 0x000fe400000e0000 */
[----:B------:R-:W-:-:S04]  /*a920*/  ISETP.NE.AND P0, PT, R9, 0x2, PT ;  /* 0x000000020900780c */ /* 0x000fc80003f05270 */
[----:B------:R-:W-:Y:S02]  /*a930*/  SEL R3, RZ, 0x1, P0 ;  /* 0x00000001ff037807 */ /* 0x000fe40000000000 */
[----:B------:R-:W-:Y:S02]  /*a940*/  SEL R9, R9, RZ, P0 ;  /* 0x000000ff09097207 */ /* 0x000fe40000000000 */
[----:B------:R-:W-:-:S03]  /*a950*/  LOP3.LUT R0, R10, R3, RZ, 0x3c, !PT ;  /* 0x000000030a007212 */ /* 0x000fc600078e3cff */
[----:B------:R1:W-:Y:S01]  /*a960*/  UTMALDG.4D [UR16], [UR6], desc[UR8] ;  /* 0x00000810060075b4 */ /* 0x0003e20008019000 */
[----:B------:R1:W-:Y:S02]  /*a970*/  UBLKCP.S.G [UR14], [UR22], UR10 ;  /* 0x0000000e160073ba */ /* 0x0003e4000800020a */
[----:B-1----:R-:W-:Y:S01]  /*a980*/  NOP ;  /* 0x0000000000007918 */ /* 0x002fe20000000000 */
.L_x_559:
[----:B------:R-:W-:Y:S05]  /*a990*/  BSYNC B0 ;  /* 0x0000000000007941 */ /* 0x000fea0003800000 */
.L_x_557:
[----:B------:R-:W-:-:S03]  /*a9a0*/  UMOV UR6, 0xffffffff ;  /* 0xffffffff00067882 */ /* 0x000fc60000000000 */
[----:B------:R-:W-:Y:S05]  /*a9b0*/  BRA.DIV UR6, `(.L_x_579) ;  /* 0x0000000606907947 */ /* 0x000fea000b800000 */
[----:B------:R-:W-:-:S13]  /*a9c0*/  ELECT P6, URZ, PT ;  /* 0x00000000003f782f */ /* 0x000fda00038c0000 */
.L_x_599:
[----:B------:R-:W-:Y:S05]  /*a9d0*/  @!P6 BRA `(.L_x_474) ;  /* 0x000000000084e947 */ /* 0x000fea0003800000 */
[----:B------:R-:W3:Y:S02]  /*a9e0*/  LDL.LU R2, [R1] ;  /* 0x0000000001027983 */ /* 0x000ee40000300800 */
[----:B---3--:R-:W-:-:S04]  /*a9f0*/  LOP3.LUT R2, R2, 0x2, RZ, 0xfc, !PT ;  /* 0x0000000202027812 */ /* 0x008fc800078efcff */
[----:B------:R-:W-:-:S13]  /*aa00*/  ISETP.NE.AND P2, PT, R2, 0x3, PT ;  /* 0x000000030200780c */ /* 0x000fda0003f45270 */
[----:B------:R-:W-:Y:S05]  /*aa10*/  @!P2 BRA `(.L_x_580) ;  /* 0x000000000004a947 */ /* 0x000fea0003800000 */
[----:B--2---:R-:W-:Y:S01]  /*aa20*/  BPT.TRAP 0x1 ;  /* 0x000000040000795c */ /* 0x004fe20000300000 */
.L_x_580:
[----:B------:R-:W1:Y:S01]  /*aa30*/  S2R R3, SR_CgaCtaId ;  /* 0x0000000000037919 */ /* 0x000e620000008800 */
[----:B------:R-:W-:Y:S02]  /*aa40*/  MOV R2, 0x400 ;  /* 0x0000040000027802 */ /* 0x000fe40000000f00 */
[----:B------:R-:W-:Y:S02]  /*aa50*/  SHF.L.U32 R4, R0, 0x1f, RZ ;  /* 0x0000001f00047819 */ /* 0x000fe400000006ff */
[----:B-1----:R-:W-:Y:S01]  /*aa60*/  LEA R6, R3, R2, 0x18 ;  /* 0x0000000203067211 */ /* 0x002fe200078ec0ff */
[----:B------:R-:W-:-:S03]  /*aa70*/  VIADD R3, R9, 0x1 ;  /* 0x0000000109037836 */ /* 0x000fc60000000000 */
[----:B------:R-:W-:Y:S02]  /*aa80*/  IADD3 R2, R6, 0x30c20, RZ ;  /* 0x00030c2006027810 */ /* 0x000fe40007ffe0ff */
[----:B------:R-:W-:-:S03]  /*aa90*/  ISETP.NE.AND P1, PT, R3, 0x2, PT ;  /* 0x000000020300780c */ /* 0x000fc60003f25270 */
[----:B------:R-:W-:Y:S01]  /*aaa0*/  IMAD R7, R9, 0x8, R2 ;  /* 0x0000000809077824 */ /* 0x000fe200078e0202 */
[----:B------:R-:W-:Y:S02]  /*aab0*/  SEL R5, RZ, 0x1, P1 ;  /* 0x00000001ff057807 */ /* 0x000fe40000800000 */
[----:B------:R-:W-:Y:S01]  /*aac0*/  SEL R3, R3, RZ, P1 ;  /* 0x000000ff03037207 */ /* 0x000fe20000800000 */
[----:B------:R-:W1:Y:S01]  /*aad0*/  SYNCS.PHASECHK.TRANS64.TRYWAIT P0, [R7+URZ], R4 ;  /* 0x00000004070075a7 */ /* 0x000e62000800017f */
[----:B------:R-:W-:Y:S02]  /*aae0*/  LOP3.LUT R5, R0, R5, RZ, 0x3c, !PT ;  /* 0x0000000500057212 */ /* 0x000fe400078e3cff */
[----:B------:R-:W-:Y:S02]  /*aaf0*/  LEA R11, R3, R2, 0x3 ;  /* 0x00000002030b7211 */ /* 0x000fe400078e18ff */
[----:B------:R-:W-:Y:S01]  /*ab00*/  SHF.L.U32 R2, R5, 0x1f, RZ ;  /* 0x0000001f05027819 */ /* 0x000fe200000006ff */
[----:B-1----:R-:W-:Y:S06]  /*ab10*/  @!P0 BRA `(.L_x_581) ;  /* 0x0000000400588947 */ /* 0x002fec0003800000 */
.L_x_600:
[----:B------:R-:W3:Y:S02]  /*ab20*/  SYNCS.PHASECHK.TRANS64.TRYWAIT P0, [R11+URZ], R2 ;  /* 0x000000020b0075a7 */ /* 0x000ee4000800017f */
[----:B---3--:R-:W-:Y:S05]  /*ab30*/  @!P0 BRA `(.L_x_582) ;  /* 0x0000000400648947 */ /* 0x008fea0003800000 */
.L_x_601:
[----:B------:R-:W-:Y:S05]  /*ab40*/  @!P2 BRA `(.L_x_583) ;  /* 0x000000000004a947 */ /* 0x000fea0003800000 */
[----:B--2---:R-:W-:Y:S01]  /*ab50*/  BPT.TRAP 0x1 ;  /* 0x000000040000795c */ /* 0x004fe20000300000 */
.L_x_583:
[----:B------:R-:W-:-:S04]  /*ab60*/  VIADD R0, R6, 0x30c40 ;  /* 0x00030c4006007836 */ /* 0x000fc80000000000 */
[----:B------:R-:W-:-:S04]  /*ab70*/  IMAD R9, R9, 0x8, R0 ;  /* 0x0000000809097824 */ /* 0x000fc800078e0200 */
[----:B------:R-:W4:Y:S02]  /*ab80*/  SYNCS.PHASECHK.TRANS64.TRYWAIT P0, [R9+URZ], R4 ;  /* 0x00000004090075a7 */ /* 0x000f24000800017f */
[----:B----4-:R-:W-:Y:S05]  /*ab90*/  @!P0 BRA `(.L_x_584) ;  /* 0x0000000400608947 */ /* 0x010fea0003800000 */
.L_x_602:
[----:B------:R-:W-:-:S07]  /*aba0*/  LEA R3, R3, R0, 0x3 ;  /* 0x0000000003037211 */ /* 0x000fce00078e18ff */
.L_x_585:
[----:B------:R1:W1:Y:S02]  /*abb0*/  SYNCS.PHASECHK.TRANS64.TRYWAIT P0, [R3+URZ], R2 ;  /* 0x00000002030075a7 */ /* 0x000264000800017f */
[----:B-1----:R-:W-:Y:S05]  /*abc0*/  @!P0 NANOSLEEP.SYNCS 0x989680 ;  /* 0x009896800000895d */ /* 0x002fea0003900000 */
[----:B------:R-:W1:Y:S02]  /*abd0*/  @!P0 SYNCS.PHASECHK.TRANS64 P0, [R3+URZ], R2 ;  /* 0x00000002030085a7 */ /* 0x000e64000800007f */
[----:B-1----:R-:W-:Y:S05]  /*abe0*/  @!P0 BRA `(.L_x_585) ;  /* 0xfffffffc00f08947 */ /* 0x002fea000383ffff */
.L_x_474:
[----:B--2---:R-:W-:Y:S05]  /*abf0*/  BSYNC B6 ;  /* 0x0000000000067941 */ /* 0x004fea0003800000 */
.L_x_468:
[----:B------:R-:W-:Y:S05]  /*ac00*/  EXIT ;  /* 0x000000000000794d */ /* 0x000fea0003800000 */
.L_x_484:
[----:B------:R-:W-:Y:S01]  /*ac10*/  IMAD.MOV.U32 R12, RZ, RZ, RZ ;  /* 0x000000ffff0c7224 */ /* 0x000fe200078e00ff */
[----:B------:R-:W-:Y:S01]  /*ac20*/  MOV R15, 0xffffffff ;  /* 0xffffffff000f7802 */ /* 0x000fe20000000f00 */
[----:B------:R-:W-:-:S07]  /*ac30*/  IMAD.MOV.U32 R11, RZ, RZ, 0x1f ;  /* 0x0000001fff0b7424 */ /* 0x000fce00078e00ff */
[----:B------:R-:W-:Y:S05]  /*ac40*/  WARPSYNC.COLLECTIVE R15, `(.L_x_586) ;  /* 0x000000000f087348 */ /* 0x000fea0003c00000 */
[----:B------:R1:W2:Y:S02]  /*ac50*/  SHFL.IDX P6, R14, R13, R12, R11 ;  /* 0x0000000c0d0e7389 */ /* 0x0002a400000c000b */
[----:B-12---:R-:W-:Y:S01]  /*ac60*/  ENDCOLLECTIVE ;  /* 0x000000000000791b */ /* 0x006fe20003800000 */
.L_x_586:
[----:B------:R-:W-:Y:S05]  /*ac70*/  BRA `(.L_x_587) ;  /* 0xffffff6400407947 */ /* 0x000fea000383ffff */
.L_x_486:
[----:B--2---:R2:W3:Y:S02]  /*ac80*/  SYNCS.PHASECHK.TRANS64.TRYWAIT P0, [R2+URZ+0x30c00], R9 ;  /* 0x030c0009020075a7 */ /* 0x0044e4000800017f */
[----:B---3--:R-:W-:Y:S05]  /*ac90*/  @!P0 NANOSLEEP.SYNCS 0x989680 ;  /* 0x009896800000895d */ /* 0x008fea0003900000 */
[----:B------:R-:W3:Y:S02]  /*aca0*/  @!P0 SYNCS.PHASECHK.TRANS64 P0, [R2+URZ+0x30c00], R9 ;  /* 0x030c0009020085a7 */ /* 0x000ee4000800007f */
[----:B---3--:R-:W-:Y:S05]  /*acb0*/  @!P0 BRA `(.L_x_486) ;  /* 0xfffffffc00f08947 */ /* 0x008fea000383ffff */
[----:B------:R-:W-:Y:S05]  /*acc0*/  BRA `(.L_x_485) ;  /* 0xffffff6400a47947 */ /* 0x000fea000383ffff */
.L_x_490:
[----:B--2---:R2:W3:Y:S02]  /*acd0*/  SYNCS.PHASECHK.TRANS64.TRYWAIT P1, [R3+URZ+0x30c10], R22 ;  /* 0x030c1016030075a7 */ /* 0x0044e4000802017f */
[----:B---3--:R-:W-:Y:S05]  /*ace0*/  @!P1 NANOSLEEP.SYNCS 0x989680 ;  /* 0x009896800000995d */ /* 0x008fea0003900000 */
[----:B------:R-:W3:Y:S02]  /*acf0*/  @!P1 SYNCS.PHASECHK.TRANS64 P1, [R3+URZ+0x30c10], R22 ;  /* 0x030c1016030095a7 */ /* 0x000ee4000802007f */
[----:B---3--:R-:W-:Y:S05]  /*ad00*/  @!P1 BRA `(.L_x_490) ;  /* 0xfffffffc00f09947 */ /* 0x008fea000383ffff */
[----:B------:R-:W-:Y:S05]  /*ad10*/  BRA `(.L_x_489) ;  /* 0xffffff6c00847947 */ /* 0x000fea000383ffff */
.L_x_494:
[----:B------:R1:W1:Y:S02]  /*ad20*/  SYNCS.PHASECHK.TRANS64.TRYWAIT P1, [R3+URZ+0x30c30], R22 ;  /* 0x030c3016030075a7 */ /* 0x000264000802017f */
[----:B-1----:R-:W-:Y:S05]  /*ad30*/  @!P1 NANOSLEEP.SYNCS 0x989680 ;  /* 0x009896800000995d */ /* 0x002fea0003900000 */
[----:B------:R-:W1:Y:S02]  /*ad40*/  @!P1 SYNCS.PHASECHK.TRANS64 P1, [R3+URZ+0x30c30], R22 ;  /* 0x030c3016030095a7 */ /* 0x000e64000802007f */
[----:B-1----:R-:W-:Y:S05]  /*ad50*/  @!P1 BRA `(.L_x_494) ;  /* 0xfffffffc00f09947 */ /* 0x002fea000383ffff */
[----:B------:R-:W-:Y:S05]  /*ad60*/  BRA `(.L_x_493) ;  /* 0xffffff7000987947 */ /* 0x000fea000383ffff */
.L_x_560:
[----:B-1----:R1:W2:Y:S02]  /*ad70*/  SYNCS.PHASECHK.TRANS64.TRYWAIT P1, [R12+URZ+0x30c20], R3 ;  /* 0x030c20030c0075a7 */ /* 0x0022a4000802017f */
[----:B--2---:R-:W-:Y:S05]  /*ad80*/  @!P1 NANOSLEEP.SYNCS 0x989680 ;  /* 0x009896800000995d */ /* 0x004fea0003900000 */
[----:B------:R-:W2:Y:S02]  /*ad90*/  @!P1 SYNCS.PHASECHK.TRANS64 P1, [R12+URZ+0x30c20], R3 ;  /* 0x030c20030c0095a7 */ /* 0x000ea4000802007f */
[----:B--2---:R-:W-:Y:S05]  /*ada0*/  @!P1 BRA `(.L_x_560) ;  /* 0xfffffffc00f09947 */ /* 0x004fea000383ffff */
[----:B------:R-:W-:Y:S05]  /*adb0*/  BRA `(.L_x_588) ;  /* 0xffffffe800107947 */ /* 0x000fea000383ffff */
.L_x_564:
[----:B-1----:R1:W2:Y:S02]  /*adc0*/  SYNCS.PHASECHK.TRANS64.TRYWAIT P1, [R12+URZ+0x30c40], R21 ;  /* 0x030c40150c0075a7 */ /* 0x0022a4000802017f */
[----:B--2---:R-:W-:Y:S05]  /*add0*/  @!P1 NANOSLEEP.SYNCS 0x989680 ;  /* 0x009896800000995d */ /* 0x004fea0003900000 */
[----:B------:R-:W2:Y:S02]  /*ade0*/  @!P1 SYNCS.PHASECHK.TRANS64 P1, [R12+URZ+0x30c40], R21 ;  /* 0x030c40150c0095a7 */ /* 0x000ea4000802007f */
[----:B--2---:R-:W-:Y:S05]  /*adf0*/  @!P1 BRA `(.L_x_564) ;  /* 0xfffffffc00f09947 */ /* 0x004fea000383ffff */
[----:B------:R-:W-:Y:S05]  /*ae00*/  BRA `(.L_x_589) ;  /* 0xffffffec00287947 */ /* 0x000fea000383ffff */
.L_x_566:
[----:B--2---:R2:W3:Y:S02]  /*ae10*/  SYNCS.PHASECHK.TRANS64.TRYWAIT P1, [R12+URZ+0x30c28], R21 ;  /* 0x030c28150c0075a7 */ /* 0x0044e4000802017f */
[----:B---3--:R-:W-:Y:S05]  /*ae20*/  @!P1 NANOSLEEP.SYNCS 0x989680 ;  /* 0x009896800000995d */ /* 0x008fea0003900000 */
[----:B------:R-:W3:Y:S02]  /*ae30*/  @!P1 SYNCS.PHASECHK.TRANS64 P1, [R12+URZ+0x30c28], R21 ;  /* 0x030c28150c0095a7 */ /* 0x000ee4000802007f */
[----:B---3--:R-:W-:Y:S05]  /*ae40*/  @!P1 BRA `(.L_x_566) ;  /* 0xfffffffc00f09947 */ /* 0x008fea000383ffff */
[----:B------:R-:W-:Y:S05]  /*ae50*/  BRA `(.L_x_590) ;  /* 0xffffffec00a47947 */ /* 0x000fea000383ffff */
.L_x_568:
[----:B---3--:R3:W4:Y:S02]  /*ae60*/  SYNCS.PHASECHK.TRANS64.TRYWAIT P1, [R12+URZ+0x30c48], R21 ;  /* 0x030c48150c0075a7 */ /* 0x008724000802017f */
[----:B----4-:R-:W-:Y:S05]  /*ae70*/  @!P1 NANOSLEEP.SYNCS 0x989680 ;  /* 0x009896800000995d */ /* 0x010fea0003900000 */
[----:B------:R-:W4:Y:S02]  /*ae80*/  @!P1 SYNCS.PHASECHK.TRANS64 P1, [R12+URZ+0x30c48], R21 ;  /* 0x030c48150c0095a7 */ /* 0x000f24000802007f */
[----:B----4-:R-:W-:Y:S05]  /*ae90*/  @!P1 BRA `(.L_x_568) ;  /* 0xfffffffc00f09947 */ /* 0x010fea000383ffff */
[----:B------:R-:W-:Y:S05]  /*aea0*/  BRA `(.L_x_591) ;  /* 0xfffffff000007947 */ /* 0x000fea000383ffff */
.L_x_570:
[----:B------:R-:W-:-:S07]  /*aeb0*/  SHF.L.U32 R5, R10, 0x1f, RZ ;  /* 0x0000001f0a057819 */ /* 0x000fce00000006ff */
.L_x_592:
[----:B-1----:R1:W2:Y:S02]  /*aec0*/  SYNCS.PHASECHK.TRANS64.TRYWAIT P1, [R12+URZ+0x30c20], R5 ;  /* 0x030c20050c0075a7 */ /* 0x0022a4000802017f */
[----:B--2---:R-:W-:Y:S05]  /*aed0*/  @!P1 NANOSLEEP.SYNCS 0x989680 ;  /* 0x009896800000995d */ /* 0x004fea0003900000 */
[----:B------:R-:W2:Y:S02]  /*aee0*/  @!P1 SYNCS.PHASECHK.TRANS64 P1, [R12+URZ+0x30c20], R5 ;  /* 0x030c20050c0095a7 */ /* 0x000ea4000802007f */
[----:B--2---:R-:W-:Y:S05]  /*aef0*/  @!P1 BRA `(.L_x_592) ;  /* 0xfffffffc00f09947 */ /* 0x004fea000383ffff */
[----:B------:R-:W-:Y:S05]  /*af00*/  BRA `(.L_x_593) ;  /* 0xfffffff0006c7947 */ /* 0x000fea000383ffff */
.L_x_573:
[----:B-1----:R1:W2:Y:S02]  /*af10*/  SYNCS.PHASECHK.TRANS64.TRYWAIT P1, [R12+URZ+0x30c40], R13 ;  /* 0x030c400d0c0075a7 */ /* 0x0022a4000802017f */
[----:B--2---:R-:W-:Y:S05]  /*af20*/  @!P1 NANOSLEEP.SYNCS 0x989680 ;  /* 0x009896800000995d */ /* 0x004fea0003900000 */
[----:B------:R-:W2:Y:S02]  /*af30*/  @!P1 SYNCS.PHASECHK.TRANS64 P1, [R12+URZ+0x30c40], R13 ;  /* 0x030c400d0c0095a7 */ /* 0x000ea4000802007f */
[----:B--2---:R-:W-:Y:S05]  /*af40*/  @!P1 BRA `(.L_x_573) ;  /* 0xfffffffc00f09947 */ /* 0x004fea000383ffff */
[----:B------:R-:W-:Y:S05]  /*af50*/  BRA `(.L_x_594) ;  /* 0xfffffff000e07947 */ /* 0x000fea000383ffff */
.L_x_575:
[----:B--2---:R2:W3:Y:S02]  /*af60*/  SYNCS.PHASECHK.TRANS64.TRYWAIT P1, [R12+URZ+0x30c28], R13 ;  /* 0x030c280d0c0075a7 */ /* 0x0044e4000802017f */
[----:B---3--:R-:W-:Y:S05]  /*af70*/  @!P1 NANOSLEEP.SYNCS 0x989680 ;  /* 0x009896800000995d */ /* 0x008fea0003900000 */
[----:B------:R-:W3:Y:S02]  /*af80*/  @!P1 SYNCS.PHASECHK.TRANS64 P1, [R12+URZ+0x30c28], R13 ;  /* 0x030c280d0c0095a7 */ /* 0x000ee4000802007f */
[----:B---3--:R-:W-:Y:S05]  /*af90*/  @!P1 BRA `(.L_x_575) ;  /* 0xfffffffc00f09947 */ /* 0x008fea000383ffff */
[----:B------:R-:W-:Y:S05]  /*afa0*/  BRA `(.L_x_595) ;  /* 0xfffffff400507947 */ /* 0x000fea000383ffff */
.L_x_577:
[----:B-1----:R1:W2:Y:S02]  /*afb0*/  SYNCS.PHASECHK.TRANS64.TRYWAIT P0, [R13+URZ+0x30c40], R2 ;  /* 0x030c40020d0075a7 */ /* 0x0022a4000800017f */
[----:B--2---:R-:W-:Y:S05]  /*afc0*/  @!P0 NANOSLEEP.SYNCS 0x989680 ;  /* 0x009896800000895d */ /* 0x004fea0003900000 */
[----:B------:R-:W2:Y:S02]  /*afd0*/  @!P0 SYNCS.PHASECHK.TRANS64 P0, [R13+URZ+0x30c40], R2 ;  /* 0x030c40020d0085a7 */ /* 0x000ea4000800007f */
[----:B--2---:R-:W-:Y:S05]  /*afe0*/  @!P0 BRA `(.L_x_577) ;  /* 0xfffffffc00f08947 */ /* 0x004fea000383ffff */
[----:B------:R-:W-:Y:S05]  /*aff0*/  BRA `(.L_x_596) ;  /* 0xfffffff400c07947 */ /* 0x000fea000383ffff */
.L_x_579:
[----:B------:R-:W-:Y:S01]  /*b000*/  BSSY B0, `(.L_x_597) ;  /* 0x0000006000007945 */ /* 0x000fe20003800000 */
[----:B------:R-:W-:-:S07]  /*b010*/  IMAD.MOV.U32 R15, RZ, RZ, -0x1 ;  /* 0xffffffffff0f7424 */ /* 0x000fce00078e00ff */
[----:B--2---:R-:W-:Y:S05]  /*b020*/  WARPSYNC.COLLECTIVE R15, `(.L_x_598) ;  /* 0x000000000f0c7348 */ /* 0x004fea0003c00000 */
[----:B------:R-:W-:Y:S02]  /*b030*/  ELECT P6, UR62, PT ;  /* 0x00000000003e782f */ /* 0x000fe400038c0000 */
[----:B------:R-:W-:Y:S01]  /*b040*/  MOV R14, UR62 ;  /* 0x0000003e000e7c02 */ /* 0x000fe20008000f00 */
[----:B--2---:R-:W-:Y:S10]  /*b050*/  ENDCOLLECTIVE ;  /* 0x000000000000791b */ /* 0x004ff40003800000 */
.L_x_598:
[----:B------:R-:W-:Y:S05]  /*b060*/  BSYNC B0 ;  /* 0x0000000000007941 */ /* 0x000fea0003800000 */
.L_x_597:
[----:B------:R-:W-:Y:S05]  /*b070*/  BRA `(.L_x_599) ;  /* 0xfffffff800547947 */ /* 0x000fea000383ffff */
.L_x_581:
[----:B-1----:R1:W3:Y:S02]  /*b080*/  SYNCS.PHASECHK.TRANS64.TRYWAIT P0, [R7+URZ], R4 ;  /* 0x00000004070075a7 */ /* 0x0022e4000800017f */
[----:B---3--:R-:W-:Y:S05]  /*b090*/  @!P0 NANOSLEEP.SYNCS 0x989680 ;  /* 0x009896800000895d */ /* 0x008fea0003900000 */
[----:B------:R-:W3:Y:S02]  /*b0a0*/  @!P0 SYNCS.PHASECHK.TRANS64 P0, [R7+URZ], R4 ;  /* 0x00000004070085a7 */ /* 0x000ee4000800007f */
[----:B---3--:R-:W-:Y:S05]  /*b0b0*/  @!P0 BRA `(.L_x_581) ;  /* 0xfffffffc00f08947 */ /* 0x008fea000383ffff */
[----:B------:R-:W-:Y:S05]  /*b0c0*/  BRA `(.L_x_600) ;  /* 0xfffffff800947947 */ /* 0x000fea000383ffff */
.L_x_582:
[----:B---3--:R3:W4:Y:S02]  /*b0d0*/  SYNCS.PHASECHK.TRANS64.TRYWAIT P0, [R11+URZ], R2 ;  /* 0x000000020b0075a7 */ /* 0x008724000800017f */
[----:B----4-:R-:W-:Y:S05]  /*b0e0*/  @!P0 NANOSLEEP.SYNCS 0x989680 ;  /* 0x009896800000895d */ /* 0x010fea0003900000 */
[----:B------:R-:W4:Y:S02]  /*b0f0*/  @!P0 SYNCS.PHASECHK.TRANS64 P0, [R11+URZ], R2 ;  /* 0x000000020b0085a7 */ /* 0x000f24000800007f */
[----:B----4-:R-:W-:Y:S05]  /*b100*/  @!P0 BRA `(.L_x_582) ;  /* 0xfffffffc00f08947 */ /* 0x010fea000383ffff */
[----:B------:R-:W-:Y:S05]  /*b110*/  BRA `(.L_x_601) ;  /* 0xfffffff800887947 */ /* 0x000fea000383ffff */
.L_x_584:
[----:B----4-:R4:W1:Y:S02]  /*b120*/  SYNCS.PHASECHK.TRANS64.TRYWAIT P0, [R9+URZ], R4 ;  /* 0x00000004090075a7 */ /* 0x010864000800017f */
[----:B-1----:R-:W-:Y:S05]  /*b130*/  @!P0 NANOSLEEP.SYNCS 0x989680 ;  /* 0x009896800000895d */ /* 0x002fea0003900000 */
[----:B------:R-:W1:Y:S02]  /*b140*/  @!P0 SYNCS.PHASECHK.TRANS64 P0, [R9+URZ], R4 ;  /* 0x00000004090085a7 */ /* 0x000e64000800007f */
[----:B-1----:R-:W-:Y:S05]  /*b150*/  @!P0 BRA `(.L_x_584) ;  /* 0xfffffffc00f08947 */ /* 0x002fea000383ffff */
[----:B------:R-:W-:Y:S05]  /*b160*/  BRA `(.L_x_602) ;  /* 0xfffffff8008c7947 */ /* 0x000fea000383ffff */
.L_x_603:
        /* <DEDUP_REMOVED lines=9> */
.L_x_7378:


//--------------------- .text._ZN7cutlass13device_kernelIN5flash11enable_sm90INS1_16FlashAttnBwdSm90INS1_25CollectiveMainloopBwdSm90ILi2ELi2ELi2EN4cute5tupleIJNS5_1CILi1EEES8_S8_EEENS6_IJNS7_ILi128EEESA_NS7_ILi64EEEEEENS_10bfloat16_tEfNS_4arch4Sm90ELb0ELb0ELb1ELb1ELb1ELb1ELb0ELb0ELi2ELi1ELi2ELi2ELb0EEENS1_21CollectiveEpilogueBwdISC_SD_SF_Li256ELb1ELb0ELi1EEENS1_19SingleTileSchedulerILb1ELb0ELb0ELi128EEEEEEEEEvNT_6ParamsE --------------------------
	.section	.text._ZN7cutlass13device_kernelIN5flash11enable_sm90INS1_16FlashAttnBwdSm90INS1_25CollectiveMainloopBwdSm90ILi2ELi2ELi2EN4cute5tupleIJNS5_1CILi1EEES8_S8_EEENS6_IJNS7_ILi128EEESA_NS7_ILi64EEEEEENS_10bfloat16_tEfNS_4arch4Sm90ELb0ELb0ELb1ELb1ELb1ELb1ELb0ELb0ELi2ELi1ELi2ELi2ELb0EEENS1_21CollectiveEpilogueBwdISC_SD_SF_Li256ELb1ELb0ELi1EEENS1_19SingleTileSchedulerILb1ELb0ELb0ELi128EEEEEEEEEvNT_6ParamsE,"ax",@progbits
	.align	128
.text._ZN7cutlass13device_kernelIN5flash11enable_sm90INS1_16FlashAttnBwdSm90INS1_25CollectiveMainloopBwdSm90ILi2ELi2ELi2EN4cute5tupleIJNS5_1CILi1EEES8_S8_EEENS6_IJNS7_ILi128EEESA_NS7_ILi64EEEEEENS_10bfloat16_tEfNS_4arch4Sm90ELb0ELb0ELb1ELb1ELb1ELb1ELb0ELb0ELi2ELi1ELi2ELi2ELb0EEENS1_21CollectiveEpilogueBwdISC_SD_SF_Li256ELb1ELb0ELi1EEENS1_19SingleTileSchedulerILb1ELb0ELb0ELi128EEEEEEEEEvNT_6ParamsE:
        .type           _ZN7cutlass13device_kernelIN5flash11enable_sm90INS1_16FlashAttnBwdSm90INS1_25CollectiveMainloopBwdSm90ILi2ELi2ELi2EN4cute5tupleIJNS5_1CILi1EEES8_S8_EEENS6_IJNS7_ILi128EEESA_NS7_ILi64EEEEEENS_10bfloat16_tEfNS_4arch4Sm90ELb0ELb0ELb1ELb1ELb1ELb1ELb0ELb0ELi2ELi1ELi2ELi2ELb0EEENS1_21CollectiveEpilogueBwdISC_SD_SF_Li256ELb1ELb0ELi1EEENS1_19SingleTileSchedulerILb1ELb0ELb0ELi128EEEEEEEEEvNT_6ParamsE,@function
        .size           _ZN7cutlass13device_kernelIN5flash11enable_sm90INS1_16FlashAttnBwdSm90INS1_25CollectiveMainloopBwdSm90ILi2ELi2ELi2EN4cute5tupleIJNS5_1CILi1EEES8_S8_EEENS6_IJNS7_ILi128EEESA_NS7_ILi64EEEEEENS_10bfloat16_tEfNS_4arch4Sm90ELb0ELb0ELb1ELb1ELb1ELb1ELb0ELb0ELi2ELi1ELi2ELi2ELb0EEENS1_21CollectiveEpilogueBwdISC_SD_SF_Li256ELb1ELb0ELi1EEENS1_19SingleTileSchedulerILb1ELb0ELb0ELi128EEEEEEEEEvNT_6ParamsE,(.L_x_7379 - _ZN7cutlass13device_kernelIN5flash11enable_sm90INS1_16FlashAttnBwdSm90INS1_25CollectiveMainloopBwdSm90ILi2ELi2ELi2EN4cute5tupleIJNS5_1CILi1EEES8_S8_EEENS6_IJNS7_ILi128EEESA_NS7_ILi64EEEEEENS_10bfloat16_tEfNS_4arch4Sm90ELb0ELb0ELb1ELb1ELb1ELb1ELb0ELb0ELi2ELi1ELi2ELi2ELb0EEENS1_21CollectiveEpilogueBwdISC_SD_SF_Li256ELb1ELb0ELi1EEENS1_19SingleTileSchedulerILb1ELb0ELb0ELi128EEEEEEEEEvNT_6ParamsE)
        .other          _ZN7cutlass13device_kernelIN5flash11enable_sm90INS1_16FlashAttnBwdSm90INS1_25CollectiveMainloopBwdSm90ILi2ELi2ELi2EN4cute5tupleIJNS5_1CILi1EEES8_S8_EEENS6_IJNS7_ILi128EEESA_NS7_ILi64EEEEEENS_10bfloat16_tEfNS_4arch4Sm90ELb0ELb0ELb1ELb1ELb1ELb1ELb0ELb0ELi2ELi1ELi2ELi2ELb0EEENS1_21CollectiveEpilogueBwdISC_SD_SF_Li256ELb1ELb0ELi1EEENS1_19SingleTileSchedulerILb1ELb0ELb0ELi128EEEEEEEEEvNT_6ParamsE,@"STO_CUDA_ENTRY STV_DEFAULT"
_ZN7cutlass13device_kernelIN5flash11enable_sm90INS1_16FlashAttnBwdSm90INS1_25CollectiveMainloopBwdSm90ILi2ELi2ELi2EN4cute5tupleIJNS5_1CILi1EEES8_S8_EEENS6_IJNS7_ILi128EEESA_NS7_ILi64EEEEEENS_10bfloat16_tEfNS_4arch4Sm90ELb0ELb0ELb1ELb1ELb1ELb1ELb0ELb0ELi2ELi1ELi2ELi2ELb0EEENS1_21CollectiveEpilogueBwdISC_SD_SF_Li256ELb1ELb0ELi1EEENS1_19SingleTileSchedulerILb1ELb0ELb0ELi128EEEEEEEEEvNT_6ParamsE:
        /* <DEDUP_REMOVED lines=23> */
.L_x_605:
[----:B------:R-:W-:Y:S05]  /*0170*/  BSYNC B0 ;  /* 0x0000000000007941 */ /* 0x000fea0003800000 */
.L_x_604:
        /* <DEDUP_REMOVED lines=34> */
.L_x_606:
        /* <DEDUP_REMOVED lines=22> */
.L_x_607:
        /* <DEDUP_REMOVED lines=9> */
.L_x_610:
        /* <DEDUP_REMOVED lines=20> */
.L_x_611:
        /* <DEDUP_REMOVED lines=10> */
.L_x_613:
[----:B------:R-:W2:Y:S02]  /*0770*/  LDC R0, c[0x0][0x8bc] ;  /* 0x00022f00ff007b82 */ /* 0x000ea40000000800 */
.L_x_612:
        /* <DEDUP_REMOVED lines=19> */
.L_x_615:
        /* <DEDUP_REMOVED lines=10> */
.L_x_616:
        /* <DEDUP_REMOVED lines=8> */
.L_x_617:
        /* <DEDUP_REMOVED lines=9> */
.L_x_618:
        /* <DEDUP_REMOVED lines=56> */
.L_x_621:
        /* <DEDUP_REMOVED lines=15> */
.L_x_620:
        /* <DEDUP_REMOVED lines=22> */
.L_x_623:
        /* <DEDUP_REMOVED lines=15> */
.L_x_622:
[----:B------:R-:W-:Y:S01]  /*1120*/  SHF.R.S32.HI R3, RZ, 0x1f, R18 ;  /* 0x0000001fff037819 */ /* 0x000fe20000011412 */
[----:B------:R-:W-:-:S03]  /*1130*/  UMOV UR4, 0xffffffff ;  /* 0xffffffff00047882 */ /* 0x000fc60000000000 */
[----:B------:R-:W-:-:S04]  /*1140*/  LEA.HI R0, R3, R18, RZ, 0x7 ;  /* 0x0000001203007211 */ /* 0x000fc800078f38ff */
[----:B------:R-:W-:Y:S01]  /*1150*/  SHF.R.S32.HI R13, RZ, 0x7, R0 ;  /* 0x00000007ff0d7819 */ /* 0x000fe20000011400 */
[----:B------:R-:W-:Y:S06]  /*1160*/  BRA.DIV UR4, `(.L_x_624) ;  /* 0x000000a2049c7947 */ /* 0x000fec000b800000 */
[----:B------:R1:W2:Y:S02]  /*1170*/  SHFL.IDX PT, R14, R13, RZ, 0x1f ;  /* 0x00001fff0d0e7589 */ /* 0x0002a400000e0000 */
.L_x_743:
[----:B------:R-:W-:Y:S01]  /*1180*/  SHF.L.U32 R17, RZ, 0x1f, RZ ;  /* 0x0000001fff117819 */ /* 0x000fe200000006ff */
[----:B------:R-:W-:Y:S01]  /*1190*/  VIADD R23, R23, 0x7f ;  /* 0x0000007f17177836 */ /* 0x000fe20000000000 */
[----:B--2---:R-:W-:Y:S01]  /*11a0*/  LEA.HI R4, R14, R14, RZ, 0x1 ;  /* 0x0000000e0e047211 */ /* 0x004fe200078f08ff */
[----:B------:R-:W-:Y:S01]  /*11b0*/  IMAD.IADD R19, R22, 0x1, -R19 ;  /* 0x0000000116137824 */ /* 0x000fe200078e0a13 */
[----:B------:R-:W2:Y:S01]  /*11c0*/  SYNCS.PHASECHK.TRANS64.TRYWAIT P0, [R2+URZ+0x30c00], R17 ;  /* 0x030c0011020075a7 */ /* 0x000ea2000800017f */
[----:B------:R-:W-:Y:S02]  /*11d0*/  LOP3.LUT R5, R0, 0xffffff80, RZ, 0xc0, !PT ;  /* 0xffffff8000057812 */ /* 0x000fe400078ec0ff */
[----:B------:R-:W-:Y:S02]  /*11e0*/  LOP3.LUT R11, R4, 0xffffe, RZ, 0xc0, !PT ;  /* 0x000ffffe040b7812 */ /* 0x000fe400078ec0ff */
[CC--:B------:R-:W-:Y:S02]  /*11f0*/  LEA.HI R4, R3.reuse, R18.reuse, RZ, 0x5 ;  /* 0x0000001203047211 */ /* 0x0c0fe400078f28ff */
[----:B------:R-:W-:-:S02]  /*1200*/  LEA.HI R0, R3, R18, RZ, 0x2 ;  /* 0x0000001203007211 */ /* 0x000fc400078f10ff */
[----:B------:R-:W-:Y:S02]  /*1210*/  LOP3.LUT R7, R4, 0xffffffe0, RZ, 0xc0, !PT ;  /* 0xffffffe004077812 */ /* 0x000fe400078ec0ff */
[----:B------:R-:W-:Y:S01]  /*1220*/  LOP3.LUT R9, R0, 0xfffffffc, RZ, 0xc0, !PT ;  /* 0xfffffffc00097812 */ /* 0x000fe200078ec0ff */
[C---:B------:R-:W-:Y:S01]  /*1230*/  IMAD.IADD R0, R18.reuse, 0x1, -R5 ;  /* 0x0000000112007824 */ /* 0x040fe200078e0a05 */
[CC--:B------:R-:W-:Y:S01]  /*1240*/  LEA.HI R6, R3.reuse, R18.reuse, RZ, 0x3 ;  /* 0x0000001203067211 */ /* 0x0c0fe200078f18ff */
[C---:B------:R-:W-:Y:S01]  /*1250*/  IMAD.IADD R7, R18.reuse, 0x1, -R7 ;  /* 0x0000000112077824 */ /* 0x040fe200078e0a07 */
[----:B------:R-:W-:Y:S02]  /*1260*/  LEA.HI R8, R3, R18, RZ, 0x4 ;  /* 0x0000001203087211 */ /* 0x000fe400078f20ff */
[C---:B------:R-:W-:Y:S01]  /*1270*/  IADD3 R10, R18.reuse, -R9, RZ ;  /* 0x80000009120a7210 */ /* 0x040fe20007ffe0ff */
[----:B------:R-:W-:Y:S01]  /*1280*/  IMAD.SHL.U32 R18, R18, 0x40, RZ ;  /* 0x0000004012127824 */ /* 0x000fe200078e00ff */
[----:B------:R-:W-:-:S02]  /*1290*/  SHF.R.S32.HI R3, RZ, 0x5, R4 ;  /* 0x00000005ff037819 */ /* 0x000fc40000011404 */
[----:B------:R-:W-:Y:S02]  /*12a0*/  SHF.R.S32.HI R4, RZ, 0x1f, R23 ;  /* 0x0000001fff047819 */ /* 0x000fe40000011417 */
[----:B------:R-:W-:Y:S01]  /*12b0*/  SHF.R.S32.HI R15, RZ, 0x4, R8 ;  /* 0x00000004ff0f7819 */ /* 0x000fe20000011408 */
[----:B------:R-:W-:Y:S01]  /*12c0*/  IMAD.SHL.U32 R5, R3, 0x10, RZ ;  /* 0x0000001003057824 */ /* 0x000fe200078e00ff */
[----:B------:R-:W-:Y:S02]  /*12d0*/  LOP3.LUT R18, R18, 0x1c0, RZ, 0xc0, !PT ;  /* 0x000001c012127812 */ /* 0x000fe400078ec0ff */
[----:B------:R-:W-:Y:S02]  /*12e0*/  IADD3 R11, R14, -R11, RZ ;  /* 0x8000000b0e0b7210 */ /* 0x000fe40007ffe0ff */
[----:B------:R-:W-:Y:S02]  /*12f0*/  LEA.HI R23, R4, R23, RZ, 0x7 ;  /* 0x0000001704177211 */ /* 0x000fe400078f38ff */
[----:B------:R-:W-:-:S02]  /*1300*/  LEA.HI R8, R8, R15, RZ, 0x1 ;  /* 0x0000000f08087211 */ /* 0x000fc400078f08ff */
[----:B------:R-:W-:Y:S02]  /*1310*/  SHF.R.S32.HI R3, RZ, 0x1f, R0 ;  /* 0x0000001fff037819 */ /* 0x000fe40000011400 */
[----:B------:R-:W-:Y:S01]  /*1320*/  LOP3.LUT R5, R18, 0x30, R5, 0xf8, !PT ;  /* 0x0000003012057812 */ /* 0x000fe200078ef805 */
[----:B--2---:R-:W-:Y:S06]  /*1330*/  @P0 BRA `(.L_x_625) ;  /* 0x0000000000080947 */ /* 0x004fec0003800000 */
[----:B------:R-:W2:Y:S02]  /*1340*/  SYNCS.PHASECHK.TRANS64.TRYWAIT P0, [R2+URZ+0x30c00], R17 ;  /* 0x030c0011020075a7 */ /* 0x000ea4000800017f */
[----:B--2---:R-:W-:Y:S05]  /*1350*/  @!P0 BRA `(.L_x_626) ;  /* 0x000000a0003c8947 */ /* 0x004fea0003800000 */
.L_x_625:
[----:B------:R-:W3:Y:S01]  /*1360*/  LDL.LU R21, [R1] ;  /* 0x0000000001157983 */ /* 0x000ee20000300800 */
[----:B------:R-:W-:Y:S01]  /*1370*/  LOP3.LUT R9, R5, 0x8, R6, 0xf8, !PT ;  /* 0x0000000805097812 */ /* 0x000fe200078ef806 */
[----:B------:R-:W-:Y:S01]  /*1380*/  IMAD R20, R13, 0x400, R0 ;  /* 0x000004000d147824 */ /* 0x000fe200078e0200 */
[CC--:B------:R-:W-:Y:S02]  /*1390*/  LEA.HI R5, R3.reuse, R0.reuse, RZ, 0x5 ;  /* 0x0000000003057211 */ /* 0x0c0fe400078f28ff */
[----:B------:R-:W-:Y:S02]  /*13a0*/  SHF.R.S32.HI R4, RZ, 0x1f, R7 ;  /* 0x0000001fff047819 */ /* 0x000fe40000011407 */
[----:B------:R-:W-:Y:S02]  /*13b0*/  SHF.R.S32.HI R6, RZ, 0x5, R5 ;  /* 0x00000005ff067819 */ /* 0x000fe40000011405 */
[----:B------:R-:W-:Y:S02]  /*13c0*/  SHF.R.U32.HI R18, RZ, 0x3, R18 ;  /* 0x00000003ff127819 */ /* 0x000fe40000011612 */
[----:B------:R-:W-:Y:S01]  /*13d0*/  LEA.HI R3, R3, R0, RZ, 0x2 ;  /* 0x0000000003037211 */ /* 0x000fe200078f10ff */
[----:B------:R-:W-:Y:S01]  /*13e0*/  IMAD R19, R6, -0x10, R19 ;  /* 0xfffffff006137824 */ /* 0x000fe200078e0213 */
[----:B------:R-:W-:-:S02]  /*13f0*/  LOP3.LUT R8, R8, 0x7ffffe, RZ, 0xc0, !PT ;  /* 0x007ffffe08087812 */ /* 0x000fc400078ec0ff */
[CC--:B------:R-:W-:Y:S02]  /*1400*/  LEA.HI R5, R4.reuse, R7.reuse, RZ, 0x3 ;  /* 0x0000000704057211 */ /* 0x0c0fe400078f18ff */
[----:B------:R-:W-:Y:S01]  /*1410*/  LEA.HI R4, R4, R7, RZ, 0x2 ;  /* 0x0000000704047211 */ /* 0x000fe200078f10ff */
[----:B------:R-:W-:Y:S01]  /*1420*/  IMAD.IADD R12, R15, 0x1, -R8 ;  /* 0x000000010f0c7824 */ /* 0x000fe200078e0a08 */
[----:B------:R-:W-:Y:S02]  /*1430*/  LOP3.LUT R18, R9, R18, RZ, 0x3c, !PT ;  /* 0x0000001209127212 */ /* 0x000fe400078e3cff */
[----:B------:R-:W-:Y:S02]  /*1440*/  LEA.HI R7, R13, R13, RZ, 0x1 ;  /* 0x0000000d0d077211 */ /* 0x000fe400078f08ff */
[----:B------:R-:W-:Y:S02]  /*1450*/  LOP3.LUT R9, R3, 0x7ffffffc, RZ, 0xc0, !PT ;  /* 0x7ffffffc03097812 */ /* 0x000fe400078ec0ff */
[----:B------:R-:W-:-:S02]  /*1460*/  SHF.R.S32.HI R6, RZ, 0x2, R3 ;  /* 0x00000002ff067819 */ /* 0x000fc40000011403 */
[----:B------:R-:W-:Y:S02]  /*1470*/  SHF.R.S32.HI R3, RZ, 0x1f, R3 ;  /* 0x0000001fff037819 */ /* 0x000fe40000011403 */
[----:B------:R-:W-:Y:S02]  /*1480*/  LOP3.LUT R8, R7, 0xfffffffe, RZ, 0xc0, !PT ;  /* 0xfffffffe07087812 */ /* 0x000fe400078ec0ff */
[----:B------:R-:W-:Y:S02]  /*1490*/  LEA.HI R3, R3, R6, RZ, 0x3 ;  /* 0x0000000603037211 */ /* 0x000fe400078f18ff */
[----:B------:R-:W-:Y:S01]  /*14a0*/  IADD3 R9, R0, -R9, RZ ;  /* 0x8000000900097210 */ /* 0x000fe20007ffe0ff */
[----:B------:R-:W-:Y:S01]  /*14b0*/  IMAD.IADD R8, R13, 0x1, -R8 ;  /* 0x000000010d087824 */ /* 0x000fe200078e0a08 */
[----:B------:R-:W-:Y:S01]  /*14c0*/  LOP3.LUT R7, R3, 0xfffffff8, RZ, 0xc0, !PT ;  /* 0xfffffff803077812 */ /* 0x000fe200078ec0ff */
[----:B-1----:R-:W-:Y:S01]  /*14d0*/  IMAD R13, R13, 0x10, R12 ;  /* 0x000000100d0d7824 */ /* 0x002fe200078e020c */
[----:B------:R-:W-:-:S02]  /*14e0*/  SHF.R.S32.HI R3, RZ, 0x2, R4 ;  /* 0x00000002ff037819 */ /* 0x000fc40000011404 */
[----:B------:R-:W-:Y:S01]  /*14f0*/  IADD3 R19, R19, R7, -R6 ;  /* 0x0000000713137210 */ /* 0x000fe20007ffe806 */
[----:B------:R-:W-:Y:S01]  /*1500*/  IMAD.U32 R7, R13, 0x200, R18 ;  /* 0x000002000d077824 */ /* 0x000fe200078e0012 */
[C---:B------:R-:W-:Y:S02]  /*1510*/  IADD3 R6, R3.reuse, 0x8, RZ ;  /* 0x0000000803067810 */ /* 0x040fe40007ffe0ff */
[----:B------:R-:W-:Y:S02]  /*1520*/  LEA.HI R4, R4, R3, RZ, 0x1 ;  /* 0x0000000304047211 */ /* 0x000fe400078f08ff */
[--C-:B------:R-:W-:Y:S01]  /*1530*/  SHF.R.S32.HI R0, RZ, 0x3, R5.reuse ;  /* 0x00000003ff007819 */ /* 0x100fe20000011405 */
[----:B------:R1:W-:Y:S01]  /*1540*/  STL [R1+0x8], R7 ;  /* 0x0000080701007387 */ /* 0x0003e20000100800 */
[----:B------:R-:W-:Y:S01]  /*1550*/  SHF.R.S32.HI R5, RZ, 0x1f, R5 ;  /* 0x0000001fff057819 */ /* 0x000fe20000011405 */
[----:B------:R-:W-:Y:S01]  /*1560*/  VIADD R12, R3, 0x10 ;  /* 0x00000010030c7836 */ /* 0x000fe20000000000 */
[----:B------:R-:W-:-:S02]  /*1570*/  LOP3.LUT R4, R4, 0xfffffffe, RZ, 0xc0, !PT ;  /* 0xfffffffe04047812 */ /* 0x000fc400078ec0ff */
[----:B------:R-:W-:Y:S02]  /*1580*/  LEA.HI R5, R5, R0, RZ, 0x4 ;  /* 0x0000000005057211 */ /* 0x000fe400078f20ff */
[----:B-1----:R-:W-:Y:S01]  /*1590*/  LEA.HI R7, R6, R6, RZ, 0x1 ;  /* 0x0000000606077211 */ /* 0x002fe200078f08ff */
[C---:B------:R-:W-:Y:S01]  /*15a0*/  IMAD.IADD R4, R3.reuse, 0x1, -R4 ;  /* 0x0000000103047824 */ /* 0x040fe200078e0a04 */
[----:B------:R-:W-:Y:S02]  /*15b0*/  IADD3 R14, R3, 0x18, RZ ;  /* 0x00000018030e7810 */ /* 0x000fe40007ffe0ff */
[----:B------:R-:W-:Y:S02]  /*15c0*/  LOP3.LUT R13, R7, 0xfffffffe, RZ, 0xc0, !PT ;  /* 0xfffffffe070d7812 */ /* 0x000fe400078ec0ff */
[----:B------:R-:W-:Y:S02]  /*15d0*/  LOP3.LUT R5, R5, 0x1ffffff0, RZ, 0xc0, !PT ;  /* 0x1ffffff005057812 */ /* 0x000fe400078ec0ff */
[----:B------:R-:W-:Y:S01]  /*15e0*/  LEA.HI R3, R12, R12, RZ, 0x1 ;  /* 0x0000000c0c037211 */ /* 0x000fe200078f08ff */
[----:B------:R-:W-:Y:S01]  /*15f0*/  IMAD.IADD R13, R6, 0x1, -R13 ;  /* 0x00000001060d7824 */ /* 0x000fe200078e0a0d */
[----:B------:R-:W-:Y:S01]  /*1600*/  LEA.HI R16, R14, R14, RZ, 0x1 ;  /* 0x0000000e0e107211 */ /* 0x000fe200078f08ff */
[----:B------:R-:W-:Y:S01]  /*1610*/  IMAD.IADD R5, R0, 0x1, -R5 ;  /* 0x0000000100057824 */ /* 0x000fe200078e0a05 */
[----:B------:R-:W-:-:S02]  /*1620*/  LOP3.LUT R15, R3, 0xfffffffe, RZ, 0xc0, !PT ;  /* 0xfffffffe030f7812 */ /* 0x000fc400078ec0ff */
[--C-:B------:R-:W-:Y:S02]  /*1630*/  SHF.R.S32.HI R6, RZ, 0x1, R3.reuse ;  /* 0x00000001ff067819 */ /* 0x100fe40000011403 */
[----:B------:R-:W-:Y:S02]  /*1640*/  SHF.R.S32.HI R3, RZ, 0x1f, R3 ;  /* 0x0000001fff037819 */ /* 0x000fe40000011403 */
[--C-:B------:R-:W-:Y:S02]  /*1650*/  SHF.R.S32.HI R0, RZ, 0x1, R7.reuse ;  /* 0x00000001ff007819 */ /* 0x100fe40000011407 */
[----:B------:R-:W-:Y:S02]  /*1660*/  SHF.R.S32.HI R7, RZ, 0x1f, R7 ;  /* 0x0000001fff077819 */ /* 0x000fe40000011407 */
[--C-:B--2---:R-:W-:Y:S02]  /*1670*/  SHF.R.S32.HI R17, RZ, 0x1, R16.reuse ;  /* 0x00000001ff117819 */ /* 0x104fe40000011410 */
[----:B------:R-:W-:-:S02]  /*1680*/  SHF.R.S32.HI R18, RZ, 0x1f, R16 ;  /* 0x0000001fff127819 */ /* 0x000fc40000011410 */
[----:B------:R-:W-:Y:S02]  /*1690*/  LEA.HI R3, R3, R6, RZ, 0x4 ;  /* 0x0000000603037211 */ /* 0x000fe400078f20ff */
[----:B------:R-:W-:Y:S02]  /*16a0*/  LEA.HI R7, R7, R0, RZ, 0x4 ;  /* 0x0000000007077211 */ /* 0x000fe400078f20ff */
[----:B------:R-:W-:Y:S02]  /*16b0*/  LEA.HI R18, R18, R17, RZ, 0x4 ;  /* 0x0000001112127211 */ /* 0x000fe400078f20ff */
[----:B------:R-:W-:Y:S01]  /*16c0*/  LOP3.LUT R3, R3, 0x1ffffff0, RZ, 0xc0, !PT ;  /* 0x1ffffff003037812 */ /* 0x000fe200078ec0ff */
[----:B------:R-:W-:Y:S01]  /*16d0*/  IMAD R8, R8, -0x40, R19 ;  /* 0xffffffc008087824 */ /* 0x000fe200078e0213 */
[----:B------:R-:W-:Y:S02]  /*16e0*/  LOP3.LUT R7, R7, 0x1ffffff0, RZ, 0xc0, !PT ;  /* 0x1ffffff007077812 */ /* 0x000fe400078ec0ff */
[----:B------:R-:W-:Y:S01]  /*16f0*/  LOP3.LUT R19, R16, 0xfffffffe, RZ, 0xc0, !PT ;  /* 0xfffffffe10137812 */ /* 0x000fe200078ec0ff */
[----:B------:R-:W-:Y:S01]  /*1700*/  IMAD.IADD R6, R6, 0x1, -R3 ;  /* 0x0000000106067824 */ /* 0x000fe200078e0a03 */
[----:B------:R-:W-:Y:S01]  /*1710*/  LOP3.LUT R18, R18, 0x1ffffff0, RZ, 0xc0, !PT ;  /* 0x1ffffff012127812 */ /* 0x000fe200078ec0ff */
[----:B------:R-:W-:Y:S01]  /*1720*/  IMAD.IADD R0, R0, 0x1, -R7 ;  /* 0x0000000100007824 */ /* 0x000fe200078e0a07 */
[----:B------:R-:W-:Y:S01]  /*1730*/  LEA R3, R5, R4, 0x3 ;  /* 0x0000000405037211 */ /* 0x000fe200078e18ff */
[----:B------:R-:W-:Y:S01]  /*1740*/  IMAD.IADD R15, R12, 0x1, -R15 ;  /* 0x000000010c0f7824 */ /* 0x000fe200078e0a0f */
[----:B------:R-:W-:Y:S01]  /*1750*/  IADD3 R19, R14, -R19, RZ ;  /* 0x800000130e137210 */ /* 0x000fe20007ffe0ff */
[----:B------:R-:W-:-:S02]  /*1760*/  IMAD.IADD R18, R17, 0x1, -R18 ;  /* 0x0000000111127824 */ /* 0x000fc400078e0a12 */
[----:B------:R1:W-:Y:S01]  /*1770*/  STL [R1+0x18], R3 ;  /* 0x0000180301007387 */ /* 0x0003e20000100800 */
[----:B------:R-:W-:Y:S02]  /*1780*/  IMAD R4, R0, 0x8, R13 ;  /* 0x0000000800047824 */ /* 0x000fe400078e020d */
[----:B------:R-:W-:-:S03]  /*1790*/  IMAD R0, R18, 0x8, R19 ;  /* 0x0000000812007824 */ /* 0x000fc600078e0213 */
[----:B------:R-:W-:Y:S01]  /*17a0*/  STL [R1+0x14], R4 ;  /* 0x0000140401007387 */ /* 0x000fe20000100800 */
[----:B-1----:R-:W-:-:S05]  /*17b0*/  IMAD R3, R6, 0x8, R15 ;  /* 0x0000000806037824 */ /* 0x002fca00078e020f */
[----:B------:R-:W-:Y:S04]  /*17c0*/  STL [R1+0x10], R3 ;  /* 0x0000100301007387 */ /* 0x000fe80000100800 */
[----:B------:R1:W-:Y:S02]  /*17d0*/  STL [R1+0xc], R0 ;  /* 0x00000c0001007387 */ /* 0x0003e40000100800 */
[----:B-1----:R-:W-:-:S05]  /*17e0*/  SHF.R.S32.HI R0, RZ, 0x7, R23 ;  /* 0x00000007ff007819 */ /* 0x002fca0000011417 */
[----:B------:R1:W-:Y:S01]  /*17f0*/  STL [R1+0x4], R0 ;  /* 0x0000040001007387 */ /* 0x0003e20000100800 */
[----:B------:R-:W-:Y:S01]  /*1800*/  IMAD.SHL.U32 R3, R20, 0x4, RZ ;  /* 0x0000000414037824 */ /* 0x000fe200078e00ff */
[----:B------:R-:W-:Y:S02]  /*1810*/  MOV R6, RZ ;  /* 0x000000ff00067202 */ /* 0x000fe40000000f00 */
        /* <DEDUP_REMOVED lines=35> */
.L_x_637:
[----:B------:R-:W-:-:S13]  /*1a50*/  ISETP.NE.AND P0, PT, R7, 0x3, PT ;  /* 0x000000030700780c */ /* 0x000fda0003f05270 */
[----:B------:R-:W-:Y:S05]  /*1a60*/  @!P0 BRA `(.L_x_627) ;  /* 0x0000000000048947 */ /* 0x000fea0003800000 */
[----:B------:R-:W-:Y:S01]  /*1a70*/  BPT.TRAP 0x1 ;  /* 0x000000040000795c */ /* 0x000fe20000300000 */
.L_x_627:
[----:B------:R-:W-:Y:S01]  /*1a80*/  IMAD R25, R4, 0x8, R2 ;  /* 0x0000000804197824 */ /* 0x000fe200078e0202 */
[----:B------:R-:W-:-:S04]  /*1a90*/  SHF.L.U32 R22, R5, 0x1f, RZ ;  /* 0x0000001f05167819 */ /* 0x000fc800000006ff */
[----:B------:R1:W2:Y:S01]  /*1aa0*/  SYNCS.PHASECHK.TRANS64.TRYWAIT P1, [R25+URZ+0x30c10], R22 ;  /* 0x030c1016190075a7 */ /* 0x0002a2000802017f */
[----:B------:R-:W-:Y:S05]  /*1ab0*/  @!P0 BRA `(.L_x_628) ;  /* 0x0000000000048947 */ /* 0x000fea0003800000 */
[----:B------:R-:W-:Y:S01]  /*1ac0*/  BPT.TRAP 0x1 ;  /* 0x000000040000795c */ /* 0x000fe20000300000 */
.L_x_628:
[----:B------:R-:W-:-:S04]  /*1ad0*/  IADD3 R0, R2, 0x10000, RZ ;  /* 0x0001000002007810 */ /* 0x000fc80007ffe0ff */
[----:B------:R-:W-:-:S04]  /*1ae0*/  SHF.R.U32.HI R0, RZ, 0x4, R0 ;  /* 0x00000004ff007819 */ /* 0x000fc80000011600 */
[----:B------:R-:W-:Y:S01]  /*1af0*/  LOP3.LUT R0, R0, 0x3fff, RZ, 0xc0, !PT ;  /* 0x00003fff00007812 */ /* 0x000fe200078ec0ff */
[----:B--2---:R-:W-:Y:S06]  /*1b00*/  @P1 BRA `(.L_x_629) ;  /* 0x0000000000081947 */ /* 0x004fec0003800000 */
[----:B------:R-:W2:Y:S02]  /*1b10*/  SYNCS.PHASECHK.TRANS64.TRYWAIT P1, [R25+URZ+0x30c10], R22 ;  /* 0x030c1016190075a7 */ /* 0x000ea4000802017f */
[----:B--2---:R-:W-:Y:S05]  /*1b20*/  @!P1 BRA `(.L_x_630) ;  /* 0x00000098005c9947 */ /* 0x004fea0003800000 */
.L_x_629:
        /* <DEDUP_REMOVED lines=64> */
.L_x_631:
[----:B------:R1:W1:Y:S01]  /*1f30*/  SYNCS.PHASECHK.TRANS64.TRYWAIT P1, [R25+URZ+0x30c30], R22 ;  /* 0x030c3016190075a7 */ /* 0x000262000802017f */
[----:B------:R-:W-:Y:S05]  /*1f40*/  @!P0 BRA `(.L_x_632) ;  /* 0x0000000000048947 */ /* 0x000fea0003800000 */
[----:B------:R-:W-:Y:S01]  /*1f50*/  BPT.TRAP 0x1 ;  /* 0x000000040000795c */ /* 0x000fe20000300000 */
.L_x_632:
[----:B------:R-:W-:-:S04]  /*1f60*/  IADD3 R18, R2, 0x18000, RZ ;  /* 0x0001800002127810 */ /* 0x000fc80007ffe0ff */
[----:B------:R-:W-:-:S04]  /*1f70*/  SHF.R.U32.HI R18, RZ, 0x4, R18 ;  /* 0x00000004ff127819 */ /* 0x000fc80000011612 */
[----:B------:R-:W-:-:S04]  /*1f80*/  LOP3.LUT R18, R18, 0x3fff, RZ, 0xc0, !PT ;  /* 0x00003fff12127812 */ /* 0x000fc800078ec0ff */
[----:B------:R-:W-:Y:S01]  /*1f90*/  LOP3.LUT R21, R18, 0x10000, RZ, 0xfc, !PT ;  /* 0x0001000012157812 */ /* 0x000fe200078efcff */
[----:B-1----:R-:W-:Y:S06]  /*1fa0*/  @P1 BRA `(.L_x_633) ;  /* 0x0000000000081947 */ /* 0x002fec0003800000 */
[----:B------:R-:W1:Y:S02]  /*1fb0*/  SYNCS.PHASECHK.TRANS64.TRYWAIT P1, [R25+URZ+0x30c30], R22 ;  /* 0x030c3016190075a7 */ /* 0x000e64000802017f */
[----:B-1----:R-:W-:Y:S05]  /*1fc0*/  @!P1 BRA `(.L_x_634) ;  /* 0x0000009400489947 */ /* 0x002fea0003800000 */
.L_x_633:
[----:B------:R-:W-:Y:S01]  /*1fd0*/  UIADD3 UR9, UR9, 0x4000, URZ ;  /* 0x0000400009097890 */ /* 0x000fe2000fffe03f */
[----:B------:R-:W-:Y:S01]  /*1fe0*/  IMAD R22, R4, 0x400, R21 ;  /* 0x0000040004167824 */ /* 0x000fe200078e0215 */
[----:B------:R-:W-:Y:S01]  /*1ff0*/  WARPGROUP.ARRIVE ;  /* 0x00000000000079c5 */ /* 0x000fe20000000000 */
[----:B------:R-:W-:Y:S01]  /*2000*/  UMOV UR7, 0x40000040 ;  /* 0x4000004000077882 */ /* 0x000fe20000000000 */
[----:B------:R-:W-:Y:S01]  /*2010*/  USHF.R.U32.HI UR9, URZ, 0x4, UR9 ;  /* 0x000000043f097899 */ /* 0x000fe20008011609 */
[----:B------:R-:W-:Y:S01]  /*2020*/  FMUL.FTZ R23, R90, UR36 ;  /* 0x000000245a177c20 */ /* 0x000fe20008410000 */
[----:B------:R-:W-:Y:S01]  /*2030*/  R2UR UR8, R22 ;  /* 0x00000000160872ca */ /* 0x000fe200000e0000 */
[----:B------:R-:W-:Y:S01]  /*2040*/  UMOV UR5, 0x40000040 ;  /* 0x4000004000057882 */ /* 0x000fe20000000000 */
[----:B------:R-:W-:Y:S01]  /*2050*/  ULOP3.LUT UR9, UR9, 0x3fff, URZ, 0xc0, !UPT ;  /* 0x00003fff09097892 */ /* 0x000fe2000f8ec03f */
[----:B------:R-:W-:Y:S01]  /*2060*/  FMUL.FTZ R90, R93, UR36 ;  /* 0x000000245d5a7c20 */ /* 0x000fe20008410000 */
        /* <DEDUP_REMOVED lines=11> */
[----:B--2---:R-:W1:Y:S01]  /*2120*/  SHFL.IDX PT, R122, R20, R10, 0x1f ;  /* 0x00001f0a147a7589 */ /* 0x004e6200000e0000 */
[----:B------:R-:W-:Y:S01]  /*2130*/  HGMMA.64x128x16.F32.BF16 R24, gdesc[UR4], RZ, !UPT, gsb0 ;  /* 0x01e00000041879f0 */ /* 0x000fe2000c0018ff */
[----:B------:R-:W-:Y:S01]  /*2140*/  UIADD3 UR6, UR8, 0x2, URZ ;  /* 0x0000000208067890 */ /* 0x000fe2000fffe03f */
[----:B------:R-:W-:Y:S01]  /*2150*/  VIADD R131, R10, 0x4 ;  /* 0x000000040a837836 */ /* 0x000fe20000000000 */
[----:B------:R-:W-:Y:S01]  /*2160*/  UIADD3 UR4, UR9, 0x2, URZ ;  /* 0x0000000209047890 */ /* 0x000fe2000fffe03f */
[----:B------:R-:W-:Y:S01]  /*2170*/  FMUL.FTZ R22, R89, UR36 ;  /* 0x0000002459167c20 */ /* 0x000fe20008410000 */
[----:B------:R-:W-:Y:S01]  /*2180*/  UMOV UR7, 0x40000040 ;  /* 0x4000004000077882 */ /* 0x000fe20000000000 */
[----:B------:R-:W-:Y:S01]  /*2190*/  UMOV UR5, 0x40000040 ;  /* 0x4000004000057882 */ /* 0x000fe20000000000 */
[----:B------:R-:W-:Y:S01]  /*21a0*/  FMUL.FTZ R88, R91, UR36 ;  /* 0x000000245b587c20 */ /* 0x000fe20008410000 */
[----:B------:R-:W-:Y:S01]  /*21b0*/  FMUL.FTZ R108, R111, UR36 ;  /* 0x000000246f6c7c20 */ /* 0x000fe20008410000 */
[----:B------:R-:W2:Y:S01]  /*21c0*/  MUFU.TANH R21, R21 ;  /* 0x0000001500157308 */ /* 0x000ea20000002400 */
[----:B------:R-:W-:Y:S01]  /*21d0*/  FMUL.FTZ R91, R94, UR36 ;  /* 0x000000245e5b7c20 */ /* 0x000fe20008410000 */
[----:B------:R-:W-:Y:S01]  /*21e0*/  FMUL.FTZ R111, R114, UR36 ;  /* 0x00000024726f7c20 */ /* 0x000fe20008410000 */
[----:B------:R-:W-:Y:S01]  /*21f0*/  FMUL.FTZ R94, R97, UR36 ;  /* 0x00000024615e7c20 */ /* 0x000fe20008410000 */
[----:B------:R-:W-:Y:S01]  /*2200*/  FMUL.FTZ R114, R117, UR36 ;  /* 0x0000002475727c20 */ /* 0x000fe20008410000 */
[----:B------:R-:W-:Y:S01]  /*2210*/  FMUL.FTZ R97, R100, UR36 ;  /* 0x0000002464617c20 */ /* 0x000fe20008410000 */
[----:B------:R-:W-:Y:S01]  /*2220*/  FMUL.FTZ R117, R120, UR36 ;  /* 0x0000002478757c20 */ /* 0x000fe20008410000 */
[----:B------:R-:W-:Y:S01]  /*2230*/  FMUL.FTZ R100, R103, UR36 ;  /* 0x0000002467647c20 */ /* 0x000fe20008410000 */
[----:B------:R-:W4:Y:S01]  /*2240*/  SHFL.IDX PT, R120, R20, R131, 0x1f ;  /* 0x00001f8314787589 */ /* 0x000f2200000e0000 */
[----:B------:R-:W-:Y:S01]  /*2250*/  FMUL.FTZ R103, R106, UR36 ;  /* 0x000000246a677c20 */ /* 0x000fe20008410000 */
[----:B------:R-:W-:Y:S01]  /*2260*/  FMUL.FTZ R232, R135, UR36 ;  /* 0x0000002487e87c20 */ /* 0x000fe20008410000 */
[----:B------:R-:W3:Y:S01]  /*2270*/  MUFU.TANH R22, R22 ;  /* 0x0000001600167308 */ /* 0x000ee20000002400 */
[----:B------:R-:W-:Y:S01]  /*2280*/  FMUL.FTZ R106, R109, UR36 ;  /* 0x000000246d6a7c20 */ /* 0x000fe20008410000 */
[----:B------:R-:W-:-:S02]  /*2290*/  VIADD R135, R10, 0x8 ;  /* 0x000000080a877836 */ /* 0x000fc40000000000 */
[----:B------:R-:W-:Y:S01]  /*22a0*/  FMUL.FTZ R89, R92, UR36 ;  /* 0x000000245c597c20 */ /* 0x000fe20008410000 */
[----:B------:R-:W-:Y:S01]  /*22b0*/  FMUL.FTZ R109, R112, UR36 ;  /* 0x00000024706d7c20 */ /* 0x000fe20008410000 */
[----:B------:R-:W-:Y:S01]  /*22c0*/  FMUL.FTZ R112, R115, UR36 ;  /* 0x0000002473707c20 */ /* 0x000fe20008410000 */
[----:B------:R-:W-:Y:S01]  /*22d0*/  FMUL.FTZ R92, R95, UR36 ;  /* 0x000000245f5c7c20 */ /* 0x000fe20008410000 */
[----:B------:R-:W-:Y:S01]  /*22e0*/  FMUL.FTZ R115, R118, UR36 ;  /* 0x0000002476737c20 */ /* 0x000fe20008410000 */
[----:B------:R-:W4:Y:S01]  /*22f0*/  MUFU.TANH R23, R23 ;  /* 0x0000001700177308 */ /* 0x000f220000002400 */
[----:B------:R-:W-:Y:S01]  /*2300*/  FMUL.FTZ R95, R98, UR36 ;  /* 0x00000024625f7c20 */ /* 0x000fe20008410000 */
[----:B------:R-:W-:Y:S01]  /*2310*/  FMUL.FTZ R118, R121, UR36 ;  /* 0x0000002479767c20 */ /* 0x000fe20008410000 */
[----:B------:R-:W-:Y:S01]  /*2320*/  STL [R1+0x44], R155 ;  /* 0x0000449b01007387 */ /* 0x000fe20000100800 */
[----:B------:R-:W-:Y:S01]  /*2330*/  FMUL.FTZ R98, R101, UR36 ;  /* 0x0000002465627c20 */ /* 0x000fe20008410000 */
[----:B------:R-:W-:Y:S01]  /*2340*/  FMUL.FTZ R101, R104, UR36 ;  /* 0x0000002468657c20 */ /* 0x000fe20008410000 */
[----:B------:R-:W-:Y:S01]  /*2350*/  FMUL.FTZ R237, R134, UR36 ;  /* 0x0000002486ed7c20 */ /* 0x000fe20008410000 */
[----:B------:R-:W4:Y:S01]  /*2360*/  SHFL.IDX PT, R121, R20, R135, 0x1f ;  /* 0x00001f8714797589 */ /* 0x000f2200000e0000 */
[----:B------:R-:W-:Y:S01]  /*2370*/  MUFU.TANH R88, R88 ;  /* 0x0000005800587308 */ /* 0x000fe20000002400 */
[----:B------:R-:W-:Y:S01]  /*2380*/  FMUL.FTZ R104, R107, UR36 ;  /* 0x000000246b687c20 */ /* 0x000fe20008410000 */
[----:B------:R-:W-:Y:S01]  /*2390*/  FMUL.FTZ R137, R137, UR36 ;  /* 0x0000002489897c20 */ /* 0x000fe20008410000 */
[----:B------:R-:W-:Y:S01]  /*23a0*/  STL [R1+0x40], R154 ;  /* 0x0000409a01007387 */ /* 0x000fe20000100800 */
[----:B------:R-:W-:Y:S01]  /*23b0*/  IADD3 R134, R10, 0xc, RZ ;  /* 0x0000000c0a867810 */ /* 0x000fe20007ffe0ff */
[----:B------:R-:W-:Y:S01]  /*23c0*/  FMUL.FTZ R107, R110, UR36 ;  /* 0x000000246e6b7c20 */ /* 0x000fe20008410000 */
[----:B------:R-:W-:Y:S01]  /*23d0*/  ISETP.GT.AND P2, PT, R8, RZ, PT ;  /* 0x000000ff0800720c */ /* 0x000fe20003f44270 */
[----:B------:R-:W-:Y:S01]  /*23e0*/  STL [R1+0x3c], R153 ;  /* 0x00003c9901007387 */ /* 0x000fe20000100800 */
[----:B------:R-:W4:Y:S01]  /*23f0*/  MUFU.TANH R89, R89 ;  /* 0x0000005900597308 */ /* 0x000f220000002400 */
[----:B------:R-:W-:Y:S01]  /*2400*/  FMUL.FTZ R110, R113, UR36 ;  /* 0x00000024716e7c20 */ /* 0x000fe20008410000 */
[----:B------:R-:W-:Y:S01]  /*2410*/  FMUL.FTZ R113, R116, UR36 ;  /* 0x0000002474717c20 */ /* 0x000fe20008410000 */
[----:B------:R-:W-:Y:S01]  /*2420*/  STL [R1+0x38], R152 ;  /* 0x0000389801007387 */ /* 0x000fe20000100800 */
[----:B------:R-:W-:Y:S01]  /*2430*/  FMUL.FTZ R116, R119, UR36 ;  /* 0x0000002477747c20 */ /* 0x000fe20008410000 */
[----:B------:R-:W-:Y:S01]  /*2440*/  FMUL.FTZ R227, R124, UR36 ;  /* 0x000000247ce37c20 */ /* 0x000fe20008410000 */
[----:B------:R-:W-:Y:S01]  /*2450*/  FMUL.FTZ R136, R136, UR36 ;  /* 0x0000002488887c20 */ /* 0x000fe20008410000 */
[----:B------:R-:W-:Y:S01]  /*2460*/  STL [R1+0x34], R9 ;  /* 0x0000340901007387 */ /* 0x000fe20000100800 */
[----:B--2---:R-:W-:Y:S01]  /*2470*/  FSEL R119, R21, -INF , P2 ;  /* 0xff80000015777808 */ /* 0x004fe20001000000 */
[----:B------:R-:W2:Y:S01]  /*2480*/  MUFU.TANH R91, R91 ;  /* 0x0000005b005b7308 */ /* 0x000ea20000002400 */
[----:B------:R-:W-:Y:S01]  /*2490*/  FMUL.FTZ R138, R138, UR36 ;  /* 0x000000248a8a7c20 */ /* 0x000fe20008410000 */
[----:B------:R1:W-:Y:S01]  /*24a0*/  STL [R1+0x30], R7 ;  /* 0x0000300701007387 */ /* 0x0003e20000100800 */
[----:B------:R-:W-:Y:S01]  /*24b0*/  ISETP.GT.AND P1, PT, R8, 0x8, PT ;  /* 0x000000080800780c */ /* 0x000fe20003f24270 */
[----:B------:R-:W-:Y:S01]  /*24c0*/  FMUL.FTZ R217, R123, UR36 ;  /* 0x000000247bd97c20 */ /* 0x000fe20008410000 */
[----:B------:R-:W-:Y:S01]  /*24d0*/  FMUL.FTZ R133, R133, UR36 ;  /* 0x0000002485857c20 */ /* 0x000fe20008410000 */
[----:B------:R-:W2:Y:S01]  /*24e0*/  SHFL.IDX PT, R124, R20, R134, 0x1f ;  /* 0x00001f86147c7589 */ /* 0x000ea200000e0000 */
[----:B---3--:R-:W-:Y:S01]  /*24f0*/  FSEL R123, R22, -INF , P2 ;  /* 0xff800000167b7808 */ /* 0x008fe20001000000 */
[----:B------:R-:W3:Y:S01]  /*2500*/  MUFU.TANH R90, R90 ;  /* 0x0000005a005a7308 */ /* 0x000ee20000002400 */
[----:B------:R-:W-:Y:S01]  /*2510*/  FMUL.FTZ R141, R141, UR36 ;  /* 0x000000248d8d7c20 */ /* 0x000fe20008410000 */
[----:B------:R-:W-:Y:S01]  /*2520*/  STL [R1+0x2c], R6 ;  /* 0x00002c0601007387 */ /* 0x000fe20000100800 */
[----:B------:R-:W-:Y:S01]  /*2530*/  FMUL.FTZ R139, R139, UR36 ;  /* 0x000000248b8b7c20 */ /* 0x000fe20008410000 */
[----:B------:R-:W-:Y:S01]  /*2540*/  FMUL.FTZ R231, R145, UR36 ;  /* 0x0000002491e77c20 */ /* 0x000fe20008410000 */
[----:B------:R-:W-:Y:S01]  /*2550*/  FMUL.FTZ R140, R140, UR36 ;  /* 0x000000248c8c7c20 */ /* 0x000fe20008410000 */
[----:B------:R-:W-:Y:S01]  /*2560*/  STL [R1+0x28], R5 ;  /* 0x0000280501007387 */ /* 0x000fe20000100800 */
[----:B------:R-:W-:Y:S01]  /*2570*/  FMUL.FTZ R142, R142, UR36 ;  /* 0x000000248e8e7c20 */ /* 0x000fe20008410000 */
[----:B-1----:R1:W-:Y:S01]  /*2580*/  MUFU.TANH R7, R137 ;  /* 0x0000008900077308 */ /* 0x0023e20000002400 */
[----:B------:R-:W-:Y:S01]  /*2590*/  FMUL.FTZ R226, R125, UR36 ;  /* 0x000000247de27c20 */ /* 0x000fe20008410000 */
[----:B------:R-:W-:Y:S01]  /*25a0*/  STL [R1+0x24], R3 ;  /* 0x0000240301007387 */ /* 0x000fe20000100800 */
[----:B------:R-:W-:Y:S01]  /*25b0*/  FMUL.FTZ R129, R129, UR36 ;  /* 0x0000002481817c20 */ /* 0x000fe20008410000 */
[----:B------:R-:W-:Y:S01]  /*25c0*/  FMUL.FTZ R228, R146, UR36 ;  /* 0x0000002492e47c20 */ /* 0x000fe20008410000 */
[----:B------:R-:W-:Y:S01]  /*25d0*/  FMUL.FTZ R235, R144, UR36 ;  /* 0x0000002490eb7c20 */ /* 0x000fe20008410000 */
[----:B------:R3:W-:Y:S01]  /*25e0*/  STL [R1+0x20], R0 ;  /* 0x0000200001007387 */ /* 0x0007e20000100800 */
[----:B------:R-:W-:Y:S01]  /*25f0*/  FMUL.FTZ R234, R127, UR36 ;  /* 0x000000247fea7c20 */ /* 0x000fe20008410000 */
[----:B------:R4:W-:Y:S01]  /*2600*/  MUFU.TANH R152, R136 ;  /* 0x0000008800987308 */ /* 0x0009e20000002400 */
[----:B-1----:R-:W-:Y:S01]  /*2610*/  FMUL.FTZ R137, R151, UR36 ;  /* 0x0000002497897c20 */ /* 0x002fe20008410000 */
[----:B------:R-:W-:Y:S01]  /*2620*/  SHFL.IDX PT, R144, R12, R10, 0x1f ;  /* 0x00001f0a0c907589 */ /* 0x000fe200000e0000 */
[----:B------:R-:W-:Y:S01]  /*2630*/  FMUL.FTZ R127, R130, UR36 ;  /* 0x00000024827f7c20 */ /* 0x000fe20008410000 */
[----:B------:R-:W-:Y:S01]  /*2640*/  FMUL.FTZ R130, R149, UR36 ;  /* 0x0000002495827c20 */ /* 0x000fe20008410000 */
[----:B------:R-:W-:Y:S01]  /*2650*/  FMUL.FTZ R236, R143, UR36 ;  /* 0x000000248fec7c20 */ /* 0x000fe20008410000 */
[----:B------:R-:W-:Y:S01]  /*2660*/  FMUL.FTZ R229, R128, UR36 ;  /* 0x0000002480e57c20 */ /* 0x000fe20008410000 */
[----:B------:R-:W-:Y:S01]  /*2670*/  SHFL.IDX PT, R221, R12, R131, 0x1f ;  /* 0x00001f830cdd7589 */ /* 0x000fe200000e0000 */
[----:B------:R1:W-:Y:S01]  /*2680*/  MUFU.TANH R9, R138 ;  /* 0x0000008a00097308 */ /* 0x0003e20000002400 */
[----:B----4-:R-:W-:Y:S01]  /*2690*/  FFMA.FTZ R136, R119, UR37, -R122 ;  /* 0x0000002577887c23 */ /* 0x010fe2000801087a */
[----:B------:R-:W-:Y:S01]  /*26a0*/  FSEL R119, R23, -INF , P1 ;  /* 0xff80000017777808 */ /* 0x000fe20000800000 */
[----:B------:R-:W-:-:S02]  /*26b0*/  IMAD R218, R4, 0x400, R18 ;  /* 0x0000040004da7824 */ /* 0x000fc400078e0212 */
[----:B------:R-:W-:Y:S01]  /*26c0*/  FMUL.FTZ R128, R147, UR36 ;  /* 0x0000002493807c20 */ /* 0x000fe20008410000 */
[----:B------:R-:W-:Y:S01]  /*26d0*/  FMUL.FTZ R132, R132, UR36 ;  /* 0x0000002484847c20 */ /* 0x000fe20008410000 */
[----:B------:R-:W-:Y:S01]  /*26e0*/  SHFL.IDX PT, R230, R12, R134, 0x1f ;  /* 0x00001f860ce67589 */ /* 0x000fe200000e0000 */
[----:B------:R-:W-:Y:S01]  /*26f0*/  FFMA.FTZ R119, R119, UR37, -R122 ;  /* 0x0000002577777c23 */ /* 0x000fe2000801087a */
[----:B------:R4:W-:Y:S01]  /*2700*/  MUFU.TANH R153, R133 ;  /* 0x0000008500997308 */ /* 0x0009e20000002400 */
[----:B-1----:R-:W-:Y:S01]  /*2710*/  VIADD R138, R10, 0x14 ;  /* 0x000000140a8a7836 */ /* 0x002fe20000000000 */
[----:B------:R-:W-:Y:S01]  /*2720*/  FSEL R122, R89, -INF , P2 ;  /* 0xff800000597a7808 */ /* 0x000fe20001000000 */
[----:B------:R-:W-:Y:S01]  /*2730*/  SHFL.IDX PT, R225, R12, R135, 0x1f ;  /* 0x00001f870ce17589 */ /* 0x000fe200000e0000 */
[----:B------:R-:W-:-:S03]  /*2740*/  FMUL.FTZ R126, R126, UR36 ;  /* 0x000000247e7e7c20 */ /* 0x000fc60008410000 */
[----:B------:R-:W-:Y:S01]  /*2750*/  SHFL.IDX PT, R223, R20, R138, 0x1f ;  /* 0x00001f8a14df7589 */ /* 0x000fe200000e0000 */
[----:B---3--:R1:W-:Y:S01]  /*2760*/  MUFU.TANH R0, R141 ;  /* 0x0000008d00007308 */ /* 0x0083e20000002400 */
[----:B----4-:R-:W-:Y:S01]  /*2770*/  FFMA.FTZ R133, R123, UR37, -R120 ;  /* 0x000000257b857c23 */ /* 0x010fe20008010878 */
[C---:B------:R-:W-:Y:S01]  /*2780*/  FSEL R123, R88.reuse, -INF , P1 ;  /* 0xff800000587b7808 */ /* 0x040fe20000800000 */
[----:B------:R-:W-:-:S04]  /*2790*/  FFMA.FTZ R88, -R88, R88, 1 ;  /* 0x3f80000058587423 */ /* 0x000fc80000010158 */
[----:B------:R-:W-:Y:S01]  /*27a0*/  FFMA.FTZ R120, R123, UR37, -R120 ;  /* 0x000000257b787c23 */ /* 0x000fe20008010878 */
[----:B------:R-:W-:Y:S01]  /*27b0*/  MUFU.TANH R94, R94 ;  /* 0x0000005e005e7308 */ /* 0x000fe20000002400 */
[----:B-1----:R-:W-:Y:S01]  /*27c0*/  IADD3 R141, R10, 0x1c, RZ ;  /* 0x0000001c0a8d7810 */ /* 0x002fe20007ffe0ff */
[--C-:B------:R-:W-:Y:S01]  /*27d0*/  FFMA.FTZ R123, R122, UR37, -R121.reuse ;  /* 0x000000257a7b7c23 */ /* 0x100fe20008010879 */
[C---:B--2---:R-:W-:Y:S01]  /*27e0*/  FSEL R122, R91.reuse, -INF , P1 ;  /* 0xff8000005b7a7808 */ /* 0x044fe20000800000 */
[----:B------:R-:W-:Y:S02]  /*27f0*/  FFMA.FTZ R91, -R91, R91, 1 ;  /* 0x3f8000005b5b7423 */ /* 0x000fe4000001015b */
[----:B------:R-:W1:Y:S02]  /*2800*/  SHFL.IDX PT, R145, R20, R141, 0x1f ;  /* 0x00001f8d14917589 */ /* 0x000e6400000e0000 */
[----:B------:R-:W-:Y:S01]  /*2810*/  MUFU.TANH R96, R96 ;  /* 0x0000006000607308 */ /* 0x000fe20000002400 */
[----:B------:R-:W-:-:S07]  /*2820*/  FFMA.FTZ R121, R122, UR37, -R121 ;  /* 0x000000257a797c23 */ /* 0x000fce0008010879 */
[----:B------:R2:W-:Y:S08]  /*2830*/  MUFU.TANH R6, R139 ;  /* 0x0000008b00067308 */ /* 0x0005f00000002400 */
[----:B------:R-:W3:Y:S01]  /*2840*/  MUFU.TANH R98, R98 ;  /* 0x0000006200627308 */ /* 0x000ee20000002400 */
[----:B------:R-:W-:Y:S02]  /*2850*/  WARPGROUP.DEPBAR.LE gsb0, 0x0 ;  /* 0x00008000000079c5 */ /* 0x000fe40000010000 */
[----:B------:R-:W-:Y:S01]  /*2860*/  WARPGROUP.ARRIVE ;  /* 0x00000000000079c5 */ /* 0x000fe20000000000 */
[C---:B--2---:R-:W-:Y:S01]  /*2870*/  FSEL R139, R90.reuse, -INF , P2 ;  /* 0xff8000005a8b7808 */ /* 0x044fe20001000000 */
[----:B------:R-:W-:-:S03]  /*2880*/  FFMA.FTZ R90, -R90, R90, 1 ;  /* 0x3f8000005a5a7423 */ /* 0x000fc6000001015a */
[----:B------:R-:W2:Y:S01]  /*2890*/  MUFU.TANH R100, R100 ;  /* 0x0000006400647308 */ /* 0x000ea20000002400 */
[----:B------:R-:W-:Y:S01]  /*28a0*/  HGMMA.64x128x16.F32.BF16 R24, gdesc[UR4], R24, gsb0 ;  /* 0x01e00000041879f0 */ /* 0x000fe20008001818 */
[----:B------:R-:W-:Y:S01]  /*28b0*/  UIADD3 UR6, UR8, 0x4, URZ ;  /* 0x0000000408067890 */ /* 0x000fe2000fffe03f */
[----:B------:R-:W-:Y:S01]  /*28c0*/  FFMA.FTZ R122, R139, UR37, -R124 ;  /* 0x000000258b7a7c23 */ /* 0x000fe2000801087c */
[----:B------:R-:W-:Y:S01]  /*28d0*/  UIADD3 UR4, UR9, 0x4, URZ ;  /* 0x0000000409047890 */ /* 0x000fe2000fffe03f */
[----:B------:R-:W-:Y:S01]  /*28e0*/  VIADD R139, R10, 0x18 ;  /* 0x000000180a8b7836 */ /* 0x000fe20000000000 */
[----:B------:R-:W-:Y:S01]  /*28f0*/  UMOV UR7, 0x40000040 ;  /* 0x4000004000077882 */ /* 0x000fe20000000000 */
[----:B------:R-:W-:Y:S01]  /*2900*/  UMOV UR5, 0x40000040 ;  /* 0x4000004000057882 */ /* 0x000fe20000000000 */
[----:B------:R4:W-:Y:S01]  /*2910*/  MUFU.TANH R5, R140 ;  /* 0x0000008c00057308 */ /* 0x0009e20000002400 */
[----:B---3--:R-:W-:Y:S01]  /*2920*/  FSEL R219, R98, -INF , P2 ;  /* 0xff80000062db7808 */ /* 0x008fe20001000000 */
[----:B------:R-:W3:Y:S04]  /*2930*/  SHFL.IDX PT, R222, R20, R139, 0x1f ;  /* 0x00001f8b14de7589 */ /* 0x000ee800000e0000 */
[----:B-1----:R-:W-:-:S02]  /*2940*/  FFMA.FTZ R219, R219, UR37, -R145 ;  /* 0x00000025dbdb7c23 */ /* 0x002fc40008010891 */
[----:B------:R1:W-:Y:S01]  /*2950*/  MUFU.TANH R3, R142 ;  /* 0x0000008e00037308 */ /* 0x0003e20000002400 */
[----:B----4-:R-:W-:-:S05]  /*2960*/  VIADD R140, R10, 0x10 ;  /* 0x000000100a8c7836 */ /* 0x010fca0000000000 */
[----:B------:R4:W3:Y:S02]  /*2970*/  SHFL.IDX PT, R125, R20, R140, 0x1f ;  /* 0x00001f8c147d7589 */ /* 0x0008e400000e0000 */
[----:B------:R-:W-:Y:S01]  /*2980*/  MUFU.TANH R92, R92 ;  /* 0x0000005c005c7308 */ /* 0x000fe20000002400 */
[C---:B-1----:R-:W-:Y:S01]  /*2990*/  FSEL R142, R96.reuse, -INF , P1 ;  /* 0xff800000608e7808 */ /* 0x042fe20000800000 */
[----:B------:R-:W-:Y:S01]  /*29a0*/  FFMA.FTZ R96, -R96, R96, 1 ;  /* 0x3f80000060607423 */ /* 0x000fe20000010160 */
[----:B----4-:R-:W-:-:S05]  /*29b0*/  FSEL R20, R94, -INF , P2 ;  /* 0xff8000005e147808 */ /* 0x010fca0001000000 */
[----:B------:R-:W-:Y:S01]  /*29c0*/  MUFU.TANH R93, R93 ;  /* 0x0000005d005d7308 */ /* 0x000fe20000002400 */
[----:B------:R-:W-:Y:S01]  /*29d0*/  FFMA.FTZ R94, -R94, R94, 1 ;  /* 0x3f8000005e5e7423 */ /* 0x000fe2000001015e */
[--C-:B------:R-:W-:Y:S01]  /*29e0*/  FFMA.FTZ R20, R20, UR37, -R223.reuse ;  /* 0x0000002514147c23 */ /* 0x100fe200080108df */
[----:B------:R-:W-:Y:S01]  /*29f0*/  FFMA.FTZ R223, R142, UR37, -R223 ;  /* 0x000000258edf7c23 */ /* 0x000fe200080108df */
[----:B--2---:R-:W-:-:S04]  /*2a00*/  FSEL R142, R100, -INF , P1 ;  /* 0xff800000648e7808 */ /* 0x004fc80000800000 */
[----:B------:R-:W1:Y:S01]  /*2a10*/  MUFU.TANH R95, R95 ;  /* 0x0000005f005f7308 */ /* 0x000e620000002400 */
[----:B------:R-:W-:-:S07]  /*2a20*/  FFMA.FTZ R145, R142, UR37, -R145 ;  /* 0x000000258e917c23 */ /* 0x000fce0008010891 */
[----:B------:R2:W-:Y:S08]  /*2a30*/  MUFU.TANH R155, R129 ;  /* 0x00000081009b7308 */ /* 0x0005f00000002400 */
[----:B------:R-:W4:Y:S01]  /*2a40*/  MUFU.TANH R97, R97 ;  /* 0x0000006100617308 */ /* 0x000f220000002400 */
[----:B--2---:R-:W-:Y:S01]  /*2a50*/  FMUL.FTZ R129, R148, UR36 ;  /* 0x0000002494817c20 */ /* 0x004fe20008410000 */
[C---:B-1----:R-:W-:Y:S01]  /*2a60*/  FSEL R143, R95.reuse, -INF , P1 ;  /* 0xff8000005f8f7808 */ /* 0x042fe20000800000 */
[----:B------:R-:W-:-:S05]  /*2a70*/  FFMA.FTZ R95, -R95, R95, 1 ;  /* 0x3f8000005f5f7423 */ /* 0x000fca000001015f */
[----:B------:R-:W-:Y:S08]  /*2a80*/  MUFU.TANH R99, R99 ;  /* 0x0000006300637308 */ /* 0x000ff00000002400 */
[----:B------:R-:W1:Y:S01]  /*2a90*/  MUFU.TANH R101, R101 ;  /* 0x0000006500657308 */ /* 0x000e620000002400 */
[----:B----4-:R-:W-:-:S05]  /*2aa0*/  FSEL R147, R97, -INF , P2 ;  /* 0xff80000061937808 */ /* 0x010fca0001000000 */
[----:B---3--:R-:W-:Y:S02]  /*2ab0*/  FFMA.FTZ R147, R147, UR37, -R222 ;  /* 0x0000002593937c23 */ /* 0x008fe400080108de */
[----:B------:R-:W2:Y:S08]  /*2ac0*/  MUFU.TANH R103, R103 ;  /* 0x0000006700677308 */ /* 0x000eb00000002400 */
[----:B------:R-:W-:Y:S08]  /*2ad0*/  MUFU.TANH R102, R102 ;  /* 0x0000006600667308 */ /* 0x000ff00000002400 */
[----:B------:R-:W-:Y:S08]  /*2ae0*/  MUFU.EX2 R18, R223 ;  /* 0x000000df00127308 */ /* 0x000ff00000000800 */
[----:B------:R-:W-:Y:S08]  /*2af0*/  MUFU.TANH R104, R104 ;  /* 0x0000006800687308 */ /* 0x000ff00000002400 */
[----:B------:R3:W-:Y:S08]  /*2b00*/  MUFU.TANH R154, R132 ;  /* 0x00000084009a7308 */ /* 0x0007f00000002400 */
[----:B------:R-:W-:Y:S01]  /*2b10*/  MUFU.EX2 R120, R120 ;  /* 0x0000007800787308 */ /* 0x000fe20000000800 */
[----:B---3--:R-:W-:Y:S01]  /*2b20*/  FMUL.FTZ R132, R150, UR36 ;  /* 0x0000002496847c20 */ /* 0x008fe20008410000 */
[C---:B-1----:R-:W-:Y:S01]  /*2b30*/  FSEL R150, R101.reuse, -INF , P2 ;  /* 0xff80000065967808 */ /* 0x042fe20001000000 */
[----:B------:R-:W-:-:S04]  /*2b40*/  FFMA.FTZ R101, -R101, R101, 1 ;  /* 0x3f80000065657423 */ /* 0x000fc80000010165 */
[----:B------:R-:W-:Y:S01]  /*2b50*/  FFMA.FTZ R150, R150, UR37, -R144 ;  /* 0x0000002596967c23 */ /* 0x000fe20008010890 */
[----:B------:R-:W-:Y:S01]  /*2b60*/  MUFU.TANH R108, R108 ;  /* 0x0000006c006c7308 */ /* 0x000fe20000002400 */
[----:B------:R-:W-:Y:S02]  /*2b70*/  WARPGROUP.DEPBAR.LE gsb0, 0x0 ;  /* 0x00008000000079c5 */ /* 0x000fe40000010000 */
[----:B------:R-:W-:-:S05]  /*2b80*/  WARPGROUP.ARRIVE ;  /* 0x00000000000079c5 */ /* 0x000fca0000000000 */
[----:B------:R-:W-:Y:S01]  /*2b90*/  MUFU.EX2 R136, R136 ;  /* 0x0000008800887308 */ /* 0x000fe20000000800 */
[----:B------:R-:W-:Y:S01]  /*2ba0*/  HGMMA.64x128x16.F32.BF16 R24, gdesc[UR4], R24, gsb0 ;  /* 0x01e00000041879f0 */ /* 0x000fe20008001818 */
[----:B------:R-:W-:Y:S02]  /*2bb0*/  UIADD3 UR6, UR8, 0x6, URZ ;  /* 0x0000000608067890 */ /* 0x000fe4000fffe03f */
[----:B------:R-:W-:-:S04]  /*2bc0*/  UIADD3 UR4, UR9, 0x6, URZ ;  /* 0x0000000609047890 */ /* 0x000fc8000fffe03f */
[----:B------:R-:W-:Y:S01]  /*2bd0*/  MUFU.TANH R105, R105 ;  /* 0x0000006900697308 */ /* 0x000fe20000002400 */
[----:B------:R-:W-:Y:S01]  /*2be0*/  UMOV UR7, 0x40000040 ;  /* 0x4000004000077882 */ /* 0x000fe20000000000 */
[----:B------:R-:W-:-:S06]  /*2bf0*/  UMOV UR5, 0x40000040 ;  /* 0x4000004000057882 */ /* 0x000fcc0000000000 */
[----:B------:R-:W-:Y:S08]  /*2c00*/  MUFU.EX2 R119, R119 ;  /* 0x0000007700777308 */ /* 0x000ff00000000800 */
[----:B------:R-:W-:Y:S08]  /*2c10*/  MUFU.EX2 R133, R133 ;  /* 0x0000008500857308 */ /* 0x000ff00000000800 */
[----:B------:R-:W1:Y:S08]  /*2c20*/  MUFU.EX2 R123, R123 ;  /* 0x0000007b007b7308 */ /* 0x000e700000000800 */
[----:B------:R-:W-:Y:S08]  /*2c30*/  MUFU.TANH R107, R107 ;  /* 0x0000006b006b7308 */ /* 0x000ff00000002400 */
[----:B------:R-:W-:Y:S08]  /*2c40*/  MUFU.TANH R109, R109 ;  /* 0x0000006d006d7308 */ /* 0x000ff00000002400 */
[----:B------:R-:W-:Y:S08]  /*2c50*/  MUFU.TANH R111, R111 ;  /* 0x0000006f006f7308 */ /* 0x000ff00000002400 */
[----:B------:R-:W-:Y:S08]  /*2c60*/  MUFU.TANH R110, R110 ;  /* 0x0000006e006e7308 */ /* 0x000ff00000002400 */
[----:B------:R-:W-:Y:S08]  /*2c70*/  MUFU.TANH R112, R112 ;  /* 0x0000007000707308 */ /* 0x000ff00000002400 */
[----:B------:R-:W-:Y:S08]  /*2c80*/  MUFU.TANH R113, R113 ;  /* 0x0000007100717308 */ /* 0x000ff00000002400 */
[----:B------:R-:W-:Y:S08]  /*2c90*/  MUFU.TANH R115, R115 ;  /* 0x0000007300737308 */ /* 0x000ff00000002400 */
[----:B------:R-:W-:Y:S08]  /*2ca0*/  MUFU.EX2 R122, R122 ;  /* 0x0000007a007a7308 */ /* 0x000ff00000000800 */
[----:B------:R-:W-:Y:S08]  /*2cb0*/  MUFU.EX2 R20, R20 ;  /* 0x0000001400147308 */ /* 0x000ff00000000800 */
[----:B------:R-:W3:Y:S08]  /*2cc0*/  MUFU.EX2 R121, R121 ;  /* 0x0000007900797308 */ /* 0x000ef00000000800 */
[----:B------:R-:W-:Y:S08]  /*2cd0*/  MUFU.TANH R114, R114 ;  /* 0x0000007200727308 */ /* 0x000ff00000002400 */
[----:B------:R-:W-:Y:S08]  /*2ce0*/  MUFU.TANH R116, R116 ;  /* 0x0000007400747308 */ /* 0x000ff00000002400 */
[----:B------:R-:W-:Y:S01]  /*2cf0*/  MUFU.TANH R117, R117 ;  /* 0x0000007500757308 */ /* 0x000fe20000002400 */
[----:B------:R-:W-:-:S02]  /*2d00*/  WARPGROUP.DEPBAR.LE gsb0, 0x0 ;  /* 0x00008000000079c5 */ /* 0x000fc40000010000 */
[----:B------:R-:W-:-:S05]  /*2d10*/  WARPGROUP.ARRIVE ;  /* 0x00000000000079c5 */ /* 0x000fca0000000000 */
[----:B------:R-:W-:Y:S01]  /*2d20*/  MUFU.TANH R216, R216 ;  /* 0x000000d800d87308 */ /* 0x000fe20000002400 */
[----:B------:R-:W-:Y:S01]  /*2d30*/  HGMMA.64x128x16.F32.BF16 R24, gdesc[UR4], R24, gsb0 ;  /* 0x01e00000041879f0 */ /* 0x000fe20008001818 */
[----:B------:R-:W-:-:S06]  /*2d40*/  R2UR UR4, R218 ;  /* 0x00000000da0472ca */ /* 0x000fcc00000e0000 */
        /* <DEDUP_REMOVED lines=22> */
[C---:B------:R-:W-:Y:S01]  /*2eb0*/  FSEL R124, R93.reuse, -INF , P2 ;  /* 0xff8000005d7c7808 */ /* 0x040fe20001000000 */
[----:B------:R-:W-:-:S05]  /*2ec0*/  FFMA.FTZ R93, -R93, R93, 1 ;  /* 0x3f8000005d5d7423 */ /* 0x000fca000001015d */
[----:B------:R-:W-:Y:S01]  /*2ed0*/  MUFU.TANH R132, R132 ;  /* 0x0000008400847308 */ /* 0x000fe20000002400 */
[--C-:B------:R-:W-:Y:S01]  /*2ee0*/  FFMA.FTZ R124, R124, UR37, -R125.reuse ;  /* 0x000000257c7c7c23 */ /* 0x100fe2000801087d */
[----:B------:R-:W-:Y:S01]  /*2ef0*/  FFMA.FTZ R125, R143, UR37, -R125 ;  /* 0x000000258f7d7c23 */ /* 0x000fe2000801087d */
[----:B------:R-:W-:-:S05]  /*2f00*/  FSEL R143, R99, -INF , P1 ;  /* 0xff800000638f7808 */ /* 0x000fca0000800000 */
[----:B------:R-:W-:Y:S01]  /*2f10*/  MUFU.EX2 R124, R124 ;  /* 0x0000007c007c7308 */ /* 0x000fe20000000800 */
[----:B------:R-:W-:Y:S01]  /*2f20*/  FFMA.FTZ R222, R143, UR37, -R222 ;  /* 0x000000258fde7c23 */ /* 0x000fe200080108de */
[C---:B--2---:R-:W-:Y:S01]  /*2f30*/  FSEL R143, R103.reuse, -INF , P1 ;  /* 0xff800000678f7808 */ /* 0x044fe20000800000 */
[----:B------:R-:W-:-:S04]  /*2f40*/  FFMA.FTZ R103, -R103, R103, 1 ;  /* 0x3f80000067677423 */ /* 0x000fc80000010167 */
[----:B------:R-:W-:Y:S01]  /*2f50*/  FFMA.FTZ R144, R143, UR37, -R144 ;  /* 0x000000258f907c23 */ /* 0x000fe20008010890 */
[----:B------:R-:W-:Y:S01]  /*2f60*/  MUFU.EX2 R125, R125 ;  /* 0x0000007d007d7308 */ /* 0x000fe20000000800 */
[----:B-1----:R-:W1:Y:S07]  /*2f70*/  SHFL.IDX PT, R146, R151, R135, 0x1f ;  /* 0x00001f8797927589 */ /* 0x002e6e00000e0000 */
[----:B------:R-:W2:Y:S01]  /*2f80*/  MUFU.EX2 R14, R14 ;  /* 0x0000000e000e7308 */ /* 0x000ea20000000800 */
[----:B------:R-:W4:Y:S04]  /*2f90*/  SHFL.IDX PT, R148, R151, R134, 0x1f ;  /* 0x00001f8697947589 */ /* 0x000f2800000e0000 */
[----:B------:R-:W2:Y:S03]  /*2fa0*/  SHFL.IDX PT, R142, R151, R140, 0x1f ;  /* 0x00001f8c978e7589 */ /* 0x000ea600000e0000 */
[----:B------:R-:W-:Y:S01]  /*2fb0*/  MUFU.TANH R130, R130 ;  /* 0x0000008200827308 */ /* 0x000fe20000002400 */
[----:B------:R-:W2:Y:S04]  /*2fc0*/  SHFL.IDX PT, R220, R151, R10, 0x1f ;  /* 0x00001f0a97dc7589 */ /* 0x000ea800000e0000 */
[----:B------:R-:W-:Y:S03]  /*2fd0*/  SHFL.IDX PT, R149, R151, R131, 0x1f ;  /* 0x00001f8397957589 */ /* 0x000fe600000e0000 */
[----:B------:R-:W-:Y:S01]  /*2fe0*/  MUFU.TANH R137, R137 ;  /* 0x0000008900897308 */ /* 0x000fe20000002400 */
[----:B------:R-:W2:Y:S01]  /*2ff0*/  SHFL.IDX PT, R223, R151, R138, 0x1f ;  /* 0x00001f8a97df7589 */ /* 0x000ea200000e0000 */
[--C-:B-1----:R-:W-:Y:S01]  /*3000*/  FADD.FTZ R218, R28, -R146.reuse ;  /* 0x800000921cda7221 */ /* 0x102fe20000010000 */
[----:B------:R-:W-:-:S05]  /*3010*/  FADD.FTZ R30, R30, -R146 ;  /* 0x800000921e1e7221 */ /* 0x000fca0000010000 */
[----:B------:R-:W-:Y:S01]  /*3020*/  MUFU.EX2 R28, R150 ;  /* 0x00000096001c7308 */ /* 0x000fe20000000800 */
[----:B------:R-:W1:Y:S01]  /*3030*/  SHFL.IDX PT, R224, R151, R139, 0x1f ;  /* 0x00001f8b97e07589 */ /* 0x000e6200000e0000 */
[--C-:B----4-:R-:W-:Y:S01]  /*3040*/  FADD.FTZ R146, R29, -R148.reuse ;  /* 0x800000941d927221 */ /* 0x110fe20000010000 */
[----:B------:R-:W-:Y:S01]  /*3050*/  FADD.FTZ R148, R31, -R148 ;  /* 0x800000941f947221 */ /* 0x000fe20000010000 */
[----:B------:R-:W-:Y:S01]  /*3060*/  FMUL.FTZ R218, R123, R218 ;  /* 0x000000da7bda7220 */ /* 0x000fe20000410000 */
[----:B---3--:R-:W-:Y:S01]  /*3070*/  FMUL.FTZ R30, R121, R30 ;  /* 0x0000001e791e7220 */ /* 0x008fe20000410000 */
[--C-:B--2---:R-:W-:Y:S01]  /*3080*/  FADD.FTZ R31, R32, -R142.reuse ;  /* 0x8000008e201f7221 */ /* 0x104fe20000010000 */
[----:B------:R-:W-:Y:S01]  /*3090*/  FADD.FTZ R142, R34, -R142 ;  /* 0x8000008e228e7221 */ /* 0x000fe20000010000 */
[----:B------:R-:W-:Y:S01]  /*30a0*/  FMUL.FTZ R148, R14, R148 ;  /* 0x000000940e947220 */ /* 0x000fe20000410000 */
[----:B------:R2:W3:Y:S01]  /*30b0*/  SHFL.IDX PT, R34, R151, R141, 0x1f ;  /* 0x00001f8d97227589 */ /* 0x0004e200000e0000 */
[--C-:B------:R-:W-:Y:S01]  /*30c0*/  FADD.FTZ R143, R24, -R220.reuse ;  /* 0x800000dc188f7221 */ /* 0x100fe20000010000 */
[----:B------:R-:W-:Y:S01]  /*30d0*/  FADD.FTZ R220, R26, -R220 ;  /* 0x800000dc1adc7221 */ /* 0x000fe20000010000 */
[----:B------:R4:W-:Y:S01]  /*30e0*/  MUFU.EX2 R24, R147 ;  /* 0x0000009300187308 */ /* 0x0009e20000000800 */
[----:B------:R-:W-:Y:S01]  /*30f0*/  FSEL R26, R104, -INF , P1 ;  /* 0xff800000681a7808 */ /* 0x000fe20000800000 */
[----:B------:R-:W-:Y:S01]  /*3100*/  FMUL.FTZ R31, R124, R31 ;  /* 0x0000001f7c1f7220 */ /* 0x000fe20000410000 */
[----:B------:R-:W-:Y:S01]  /*3110*/  FMUL.FTZ R220, R119, R220 ;  /* 0x000000dc77dc7220 */ /* 0x000fe20000410000 */
[----:B------:R-:W-:Y:S01]  /*3120*/  FMUL.FTZ R91, R91, R30 ;  /* 0x0000001e5b5b7220 */ /* 0x000fe20000410000 */
[----:B------:R-:W-:Y:S01]  /*3130*/  FSEL R29, R106, -INF , P2 ;  /* 0xff8000006a1d7808 */ /* 0x000fe20001000000 */
[----:B------:R-:W-:Y:S01]  /*3140*/  FADD.FTZ R32, R35, -R223 ;  /* 0x800000df23207221 */ /* 0x000fe20000010000 */
[----:B------:R-:W-:Y:S01]  /*3150*/  FFMA.FTZ R35, -R21, R21, 1 ;  /* 0x3f80000015237423 */ /* 0x000fe20000010115 */
[----:B--2---:R-:W-:Y:S01]  /*3160*/  FSEL R151, R107, -INF , P1 ;  /* 0xff8000006b977808 */ /* 0x004fe20000800000 */
[--C-:B----4-:R-:W-:Y:S01]  /*3170*/  FADD.FTZ R147, R25, -R149.reuse ;  /* 0x8000009519937221 */ /* 0x110fe20000010000 */
[----:B------:R-:W-:Y:S01]  /*3180*/  FADD.FTZ R149, R27, -R149 ;  /* 0x800000951b957221 */ /* 0x000fe20000010000 */
[----:B------:R2:W4:Y:S01]  /*3190*/  MUFU.EX2 R25, R222 ;  /* 0x000000de00197308 */ /* 0x0005220000000800 */
[----:B------:R-:W-:Y:S01]  /*31a0*/  FMUL.FTZ R32, R18, R32 ;  /* 0x0000002012207220 */ /* 0x000fe20000410000 */
[----:B------:R-:W-:Y:S01]  /*31b0*/  FFMA.FTZ R151, R151, UR37, -R225 ;  /* 0x0000002597977c23 */ /* 0x000fe200080108e1 */
[----:B------:R-:W-:Y:S01]  /*31c0*/  FMUL.FTZ R149, R120, R149 ;  /* 0x0000009578957220 */ /* 0x000fe20000410000 */
[--C-:B-1----:R-:W-:Y:S01]  /*31d0*/  FADD.FTZ R36, R36, -R224.reuse ;  /* 0x800000e024247221 */ /* 0x102fe20000010000 */
[----:B------:R-:W-:Y:S01]  /*31e0*/  FMUL.FTZ R96, R96, R32 ;  /* 0x0000002060607220 */ /* 0x000fe20000410000 */
[----:B------:R-:W-:Y:S01]  /*31f0*/  FADD.FTZ R38, R38, -R224 ;  /* 0x800000e026267221 */ /* 0x000fe20000010000 */
[----:B------:R-:W-:Y:S01]  /*3200*/  FMUL.FTZ R88, R88, R149 ;  /* 0x0000009558587220 */ /* 0x000fe20000410000 */
[----:B------:R3:W-:Y:S01]  /*3210*/  MUFU.EX2 R21, R144 ;  /* 0x0000009000157308 */ /* 0x0007e20000000800 */
[C---:B--2---:R-:W-:Y:S01]  /*3220*/  FSEL R222, R102.reuse, -INF , P2 ;  /* 0xff80000066de7808 */ /* 0x044fe20001000000 */
[----:B------:R1:W-:Y:S01]  /*3230*/  LDS R149, [R17+0x400] ;  /* 0x0004000011957984 */ /* 0x0003e20000000800 */
[----:B------:R-:W-:Y:S01]  /*3240*/  FFMA.FTZ R29, R29, UR37, -R230 ;  /* 0x000000251d1d7c23 */ /* 0x000fe200080108e6 */
[----:B------:R-:W-:Y:S01]  /*3250*/  FFMA.FTZ R102, -R102, R102, 1 ;  /* 0x3f80000066667423 */ /* 0x000fe20000010166 */
[----:B------:R-:W-:Y:S01]  /*3260*/  FFMA.FTZ R104, -R104, R104, 1 ;  /* 0x3f80000068687423 */ /* 0x000fe20000010168 */
[--C-:B------:R-:W-:Y:S01]  /*3270*/  FFMA.FTZ R222, R222, UR37, -R221.reuse ;  /* 0x00000025dede7c23 */ /* 0x100fe200080108dd */
[----:B------:R-:W-:Y:S01]  /*3280*/  FFMA.FTZ R221, R26, UR37, -R221 ;  /* 0x000000251add7c23 */ /* 0x000fe200080108dd */
[----:B------:R2:W1:Y:S01]  /*3290*/  MUFU.EX2 R27, R219 ;  /* 0x000000db001b7308 */ /* 0x0004620000000800 */
[----:B---3--:R-:W-:Y:S01]  /*32a0*/  FADD.FTZ R144, R39, -R34 ;  /* 0x8000002227907221 */ /* 0x008fe20000010000 */
[----:B----4-:R-:W-:Y:S01]  /*32b0*/  FMUL.FTZ R38, R25, R38 ;  /* 0x0000002619267220 */ /* 0x010fe20000410000 */
[----:B------:R-:W3:Y:S01]  /*32c0*/  SHFL.IDX PT, R39, R12, R138, 0x1f ;  /* 0x00001f8a0c277589 */ /* 0x000ee200000e0000 */
[----:B------:R-:W-:-:S04]  /*32d0*/  FFMA.FTZ R107, -R107, R107, 1 ;  /* 0x3f8000006b6b7423 */ /* 0x000fc8000001016b */
[----:B------:R4:W3:Y:S01]  /*32e0*/  MUFU.EX2 R26, R145 ;  /* 0x00000091001a7308 */ /* 0x0008e20000000800 */
[C---:B--2---:R-:W-:Y:S01]  /*32f0*/  FSEL R219, R105.reuse, -INF , P2 ;  /* 0xff80000069db7808 */ /* 0x044fe20001000000 */
[----:B------:R-:W-:-:S04]  /*3300*/  FFMA.FTZ R105, -R105, R105, 1 ;  /* 0x3f80000069697423 */ /* 0x000fc80000010169 */
[----:B------:R-:W-:Y:S02]  /*3310*/  FFMA.FTZ R219, R219, UR37, -R225 ;  /* 0x00000025dbdb7c23 */ /* 0x000fe400080108e1 */
[----:B------:R-:W-:Y:S01]  /*3320*/  MUFU.EX2 R29, R29 ;  /* 0x0000001d001d7308 */ /* 0x000fe20000000800 */
[----:B----4-:R-:W-:Y:S01]  /*3330*/  FADD.FTZ R145, R33, -R223 ;  /* 0x800000df21917221 */ /* 0x010fe20000010000 */
[----:B------:R-:W-:Y:S01]  /*3340*/  FSEL R33, R108, -INF , P1 ;  /* 0xff8000006c217808 */ /* 0x000fe20000800000 */
[----:B------:R-:W-:Y:S01]  /*3350*/  FMUL.FTZ R223, R136, R143 ;  /* 0x0000008f88df7220 */ /* 0x000fe20000410000 */
[----:B------:R-:W-:Y:S01]  /*3360*/  FADD.FTZ R143, R37, -R34 ;  /* 0x80000022258f7221 */ /* 0x000fe20000010000 */
[----:B------:R-:W-:Y:S01]  /*3370*/  FFMA.FTZ R37, -R89, R89, 1 ;  /* 0x3f80000059257423 */ /* 0x000fe20000010159 */
[----:B------:R-:W-:Y:S01]  /*3380*/  FMUL.FTZ R89, R133, R147 ;  /* 0x0000009385597220 */ /* 0x000fe20000410000 */
[----:B------:R-:W-:Y:S01]  /*3390*/  FFMA.FTZ R150, R33, UR37, -R230 ;  /* 0x0000002521967c23 */ /* 0x000fe200080108e6 */
[----:B------:R-:W-:Y:S01]  /*33a0*/  FFMA.FTZ R33, -R23, R23, 1 ;  /* 0x3f80000017217423 */ /* 0x000fe20000010117 */
[----:B------:R-:W-:Y:S01]  /*33b0*/  FMUL.FTZ R34, R35, R223 ;  /* 0x000000df23227220 */ /* 0x000fe20000410000 */
[----:B------:R-:W2:Y:S01]  /*33c0*/  SHFL.IDX PT, R23, R12, R140, 0x1f ;  /* 0x00001f8c0c177589 */ /* 0x000ea200000e0000 */
[----:B------:R-:W-:Y:S01]  /*33d0*/  FFMA.FTZ R35, -R22, R22, 1 ;  /* 0x3f80000016237423 */ /* 0x000fe20000010116 */
[----:B------:R-:W-:Y:S01]  /*33e0*/  FMUL.FTZ R33, R33, R220 ;  /* 0x000000dc21217220 */ /* 0x000fe20000410000 */
[----:B------:R4:W2:Y:S01]  /*33f0*/  MUFU.EX2 R22, R222 ;  /* 0x000000de00167308 */ /* 0x0008a20000000800 */
[----:B------:R-:W2:Y:S01]  /*3400*/  SHFL.IDX PT, R223, R12, R139, 0x1f ;  /* 0x00001f8b0cdf7589 */ /* 0x000ea200000e0000 */
[----:B------:R-:W-:Y:S01]  /*3410*/  FMUL.FTZ R89, R35, R89 ;  /* 0x0000005923597220 */ /* 0x000fe20000410000 */
[----:B------:R-:W-:Y:S01]  /*3420*/  FMUL.FTZ R35, R37, R218 ;  /* 0x000000da25237220 */ /* 0x000fe20000410000 */
[----:B------:R-:W-:Y:S01]  /*3430*/  FSEL R220, R111, -INF , P1 ;  /* 0xff8000006fdc7808 */ /* 0x000fe20000800000 */
[----:B------:R-:W-:Y:S01]  /*3440*/  FMUL.FTZ R145, R20, R145 ;  /* 0x0000009114917220 */ /* 0x000fe20000410000 */
[----:B------:R-:W-:Y:S01]  /*3450*/  FSEL R37, R110, -INF , P2 ;  /* 0xff8000006e257808 */ /* 0x000fe20001000000 */
[----:B-1----:R-:W-:Y:S01]  /*3460*/  FMUL.FTZ R143, R27, R143 ;  /* 0x0000008f1b8f7220 */ /* 0x002fe20000410000 */
[----:B------:R-:W-:Y:S01]  /*3470*/  FSEL R147, R112, -INF , P1 ;  /* 0xff80000070937808 */ /* 0x000fe20000800000 */
[----:B----4-:R1:W4:Y:S01]  /*3480*/  SHFL.IDX PT, R222, R12, R141, 0x1f ;  /* 0x00001f8d0cde7589 */ /* 0x01032200000e0000 */
[----:B------:R1:W-:Y:S01]  /*3490*/  MUFU.EX2 R17, R219 ;  /* 0x000000db00117308 */ /* 0x0003e20000000800 */
[----:B------:R-:W-:Y:S01]  /*34a0*/  FSEL R218, R115, -INF , P1 ;  /* 0xff80000073da7808 */ /* 0x000fe20000800000 */
[--C-:B---3--:R-:W-:Y:S01]  /*34b0*/  FFMA.FTZ R37, R37, UR37, -R39.reuse ;  /* 0x0000002525257c23 */ /* 0x108fe20008010827 */
[----:B------:R-:W-:Y:S01]  /*34c0*/  FFMA.FTZ R147, R147, UR37, -R39 ;  /* 0x0000002593937c23 */ /* 0x000fe20008010827 */
[----:B------:R-:W-:Y:S01]  /*34d0*/  FMUL.FTZ R94, R94, R145 ;  /* 0x000000915e5e7220 */ /* 0x000fe20000410000 */
[----:B------:R-:W-:Y:S01]  /*34e0*/  FMUL.FTZ R144, R26, R144 ;  /* 0x000000901a907220 */ /* 0x000fe20000410000 */
[----:B------:R-:W-:Y:S01]  /*34f0*/  SHFL.IDX PT, R145, R149, R10, 0x1f ;  /* 0x00001f0a95917589 */ /* 0x000fe200000e0000 */
[----:B------:R-:W-:Y:S01]  /*3500*/  FFMA.FTZ R115, -R115, R115, 1 ;  /* 0x3f80000073737423 */ /* 0x000fe20000010173 */
[----:B------:R-:W-:Y:S01]  /*3510*/  MUFU.EX2 R30, R150 ;  /* 0x00000096001e7308 */ /* 0x000fe20000000800 */
[----:B-1----:R-:W-:Y:S01]  /*3520*/  FSEL R219, R113, -INF , P2 ;  /* 0xff80000071db7808 */ /* 0x002fe20001000000 */
[----:B------:R-:W-:Y:S01]  /*3530*/  SHFL.IDX PT, R32, R149, R134, 0x1f ;  /* 0x00001f8695207589 */ /* 0x000fe200000e0000 */
[----:B--2---:R-:W-:Y:S01]  /*3540*/  FFMA.FTZ R220, R220, UR37, -R23 ;  /* 0x00000025dcdc7c23 */ /* 0x004fe20008010817 */
[----:B------:R-:W-:Y:S01]  /*3550*/  FFMA.FTZ R111, -R111, R111, 1 ;  /* 0x3f8000006f6f7423 */ /* 0x000fe2000001016f */
[----:B------:R-:W-:Y:S01]  /*3560*/  FFMA.FTZ R113, -R113, R113, 1 ;  /* 0x3f80000071717423 */ /* 0x000fe20000010171 */
[----:B------:R-:W1:Y:S01]  /*3570*/  SHFL.IDX PT, R224, R149, R138, 0x1f ;  /* 0x00001f8a95e07589 */ /* 0x000e6200000e0000 */
[----:B------:R-:W-:Y:S01]  /*3580*/  FFMA.FTZ R39, R219, UR37, -R223 ;  /* 0x00000025db277c23 */ /* 0x000fe200080108df */
[----:B------:R2:W3:Y:S01]  /*3590*/  MUFU.EX2 R12, R221 ;  /* 0x000000dd000c7308 */ /* 0x0004e20000000800 */
[----:B------:R-:W-:Y:S01]  /*35a0*/  FSEL R219, R114, -INF , P2 ;  /* 0xff80000072db7808 */ /* 0x000fe20001000000 */
[----:B------:R-:W3:Y:S04]  /*35b0*/  SHFL.IDX PT, R225, R149, R139, 0x1f ;  /* 0x00001f8b95e17589 */ /* 0x000ee800000e0000 */
[----:B------:R-:W-:Y:S01]  /*35c0*/  SHFL.IDX PT, R230, R13, R131, 0x1f ;  /* 0x00001f830de67589 */ /* 0x000fe200000e0000 */
[----:B----4-:R-:W-:Y:S01]  /*35d0*/  FFMA.FTZ R219, R219, UR37, -R222 ;  /* 0x00000025dbdb7c23 */ /* 0x010fe200080108de */
[----:B------:R-:W-:Y:S01]  /*35e0*/  MUFU.EX2 R37, R37 ;  /* 0x0000002500257308 */ /* 0x000fe20000000800 */
[C---:B--2---:R-:W-:Y:S01]  /*35f0*/  FSEL R221, R109.reuse, -INF , P2 ;  /* 0xff8000006ddd7808 */ /* 0x044fe20001000000 */
[----:B------:R-:W-:-:S04]  /*3600*/  FFMA.FTZ R109, -R109, R109, 1 ;  /* 0x3f8000006d6d7423 */ /* 0x000fc8000001016d */
[----:B------:R-:W-:Y:S02]  /*3610*/  FFMA.FTZ R221, R221, UR37, -R23 ;  /* 0x00000025dddd7c23 */ /* 0x000fe40008010817 */
[----:B------:R2:W4:Y:S01]  /*3620*/  MUFU.EX2 R23, R151 ;  /* 0x0000009700177308 */ /* 0x0005220000000800 */
[----:B-1----:R-:W-:-:S07]  /*3630*/  FADD.FTZ R51, R51, -R224 ;  /* 0x800000e033337221 */ /* 0x002fce0000010000 */
[----:B------:R-:W-:Y:S01]  /*3640*/  MUFU.EX2 R39, R39 ;  /* 0x0000002700277308 */ /* 0x000fe20000000800 */
[----:B--2---:R-:W-:Y:S01]  /*3650*/  FFMA.FTZ R151, R218, UR37, -R223 ;  /* 0x00000025da977c23 */ /* 0x004fe200080108df */
[----:B------:R-:W-:Y:S01]  /*3660*/  FFMA.FTZ R223, -R92, R92, 1 ;  /* 0x3f8000005cdf7423 */ /* 0x000fe2000001015c */
[----:B------:R-:W-:Y:S01]  /*3670*/  FMUL.FTZ R92, R122, R146 ;  /* 0x000000927a5c7220 */ /* 0x000fe20000410000 */
[----:B------:R-:W-:Y:S01]  /*3680*/  FMUL.FTZ R146, R125, R142 ;  /* 0x0000008e7d927220 */ /* 0x000fe20000410000 */
[----:B------:R-:W-:Y:S01]  /*3690*/  FMUL.FTZ R142, R93, R31 ;  /* 0x0000001f5d8e7220 */ /* 0x000fe20000410000 */
[----:B------:R-:W-:Y:S01]  /*36a0*/  FSEL R218, R116, -INF , P1 ;  /* 0xff80000074da7808 */ /* 0x000fe20000800000 */
[----:B------:R-:W-:Y:S01]  /*36b0*/  FMUL.FTZ R92, R90, R92 ;  /* 0x0000005c5a5c7220 */ /* 0x000fe20000410000 */
[----:B------:R-:W-:Y:S01]  /*36c0*/  FMUL.FTZ R93, R95, R146 ;  /* 0x000000925f5d7220 */ /* 0x000fe20000410000 */
[----:B------:R-:W-:Y:S01]  /*36d0*/  FFMA.FTZ R95, -R97, R97, 1 ;  /* 0x3f800000615f7423 */ /* 0x000fe20000010161 */
[----:B------:R-:W1:Y:S01]  /*36e0*/  SHFL.IDX PT, R146, R149, R131, 0x1f ;  /* 0x00001f8395927589 */ /* 0x000e6200000e0000 */
[----:B------:R-:W-:Y:S01]  /*36f0*/  FMUL.FTZ R97, R24, R36 ;  /* 0x0000002418617220 */ /* 0x000fe20000410000 */
[----:B------:R-:W-:Y:S01]  /*3700*/  FMUL.FTZ R90, R223, R148 ;  /* 0x00000094df5a7220 */ /* 0x000fe20000410000 */
[----:B------:R2:W-:Y:S01]  /*3710*/  MUFU.EX2 R36, R220 ;  /* 0x000000dc00247308 */ /* 0x0005e20000000800 */
[----:B------:R-:W4:Y:S01]  /*3720*/  SHFL.IDX PT, R148, R149, R135, 0x1f ;  /* 0x00001f8795947589 */ /* 0x000f2200000e0000 */
[----:B------:R-:W-:Y:S01]  /*3730*/  FMUL.FTZ R95, R95, R97 ;  /* 0x000000615f5f7220 */ /* 0x000fe20000410000 */
[----:B------:R-:W-:Y:S01]  /*3740*/  FFMA.FTZ R97, -R99, R99, 1 ;  /* 0x3f80000063617423 */ /* 0x000fe20000010163 */
[----:B------:R-:W-:Y:S01]  /*3750*/  FFMA.FTZ R99, -R98, R98, 1 ;  /* 0x3f80000062637423 */ /* 0x000fe20000010162 */
[----:B------:R-:W-:Y:S01]  /*3760*/  FFMA.FTZ R98, -R100, R100, 1 ;  /* 0x3f80000064627423 */ /* 0x000fe20000010164 */
[----:B------:R-:W4:Y:S01]  /*3770*/  SHFL.IDX PT, R223, R13, R10, 0x1f ;  /* 0x00001f0a0ddf7589 */ /* 0x000f2200000e0000 */
[----:B------:R-:W-:Y:S01]  /*3780*/  FFMA.FTZ R218, R218, UR37, -R222 ;  /* 0x00000025dada7c23 */ /* 0x000fe200080108de */
[----:B------:R-:W-:Y:S01]  /*3790*/  FMUL.FTZ R99, R99, R143 ;  /* 0x0000008f63637220 */ /* 0x000fe20000410000 */
[----:B------:R-:W-:Y:S01]  /*37a0*/  FMUL.FTZ R98, R98, R144 ;  /* 0x0000009062627220 */ /* 0x000fe20000410000 */
[----:B--2---:R-:W2:Y:S01]  /*37b0*/  SHFL.IDX PT, R220, R149, R140, 0x1f ;  /* 0x00001f8c95dc7589 */ /* 0x004ea200000e0000 */
[--C-:B------:R-:W-:Y:S01]  /*37c0*/  FADD.FTZ R143, R40, -R145.reuse ;  /* 0x80000091288f7221 */ /* 0x100fe20000010000 */
[----:B------:R-:W-:Y:S01]  /*37d0*/  FADD.FTZ R144, R42, -R145 ;  /* 0x800000912a907221 */ /* 0x000fe20000010000 */
[----:B------:R1:W2:Y:S01]  /*37e0*/  MUFU.EX2 R31, R221 ;  /* 0x000000dd001f7308 */ /* 0x0002a20000000800 */
[----:B------:R-:W-:Y:S01]  /*37f0*/  SHFL.IDX PT, R222, R13, R140, 0x1f ;  /* 0x00001f8c0dde7589 */ /* 0x000fe200000e0000 */
[----:B------:R-:W-:Y:S01]  /*3800*/  FMUL.FTZ R97, R97, R38 ;  /* 0x0000002661617220 */ /* 0x000fe20000410000 */
[----:B------:R-:W-:Y:S01]  /*3810*/  FMUL.FTZ R143, R28, R143 ;  /* 0x0000008f1c8f7220 */ /* 0x000fe20000410000 */
[----:B------:R-:W-:Y:S01]  /*3820*/  FMUL.FTZ R144, R21, R144 ;  /* 0x0000009015907220 */ /* 0x000fe20000410000 */
[----:B---3--:R-:W-:Y:S01]  /*3830*/  FADD.FTZ R54, R54, -R225 ;  /* 0x800000e136367221 */ /* 0x008fe20000010000 */
[----:B------:R-:W-:Y:S01]  /*3840*/  FFMA.FTZ R116, -R116, R116, 1 ;  /* 0x3f80000074747423 */ /* 0x000fe20000010174 */
[----:B------:R-:W-:Y:S01]  /*3850*/  FMUL.FTZ R143, R101, R143 ;  /* 0x0000008f658f7220 */ /* 0x000fe20000410000 */
[--C-:B-1----:R-:W-:Y:S01]  /*3860*/  FADD.FTZ R145, R41, -R146.reuse ;  /* 0x8000009229917221 */ /* 0x102fe20000010000 */
[----:B------:R-:W-:Y:S01]  /*3870*/  FADD.FTZ R146, R43, -R146 ;  /* 0x800000922b927221 */ /* 0x000fe20000010000 */
[----:B------:R1:W3:Y:S01]  /*3880*/  SHFL.IDX PT, R221, R149, R141, 0x1f ;  /* 0x00001f8d95dd7589 */ /* 0x0002e200000e0000 */
[----:B------:R1:W-:Y:S01]  /*3890*/  MUFU.EX2 R40, R219 ;  /* 0x000000db00287308 */ /* 0x0003e20000000800 */
[----:B----4-:R-:W-:Y:S01]  /*38a0*/  FADD.FTZ R100, R44, -R148 ;  /* 0x800000942c647221 */ /* 0x010fe20000010000 */
[----:B------:R-:W-:Y:S01]  /*38b0*/  FSEL R44, R216, -INF , P1 ;  /* 0xff800000d82c7808 */ /* 0x000fe20000800000 */
[----:B------:R-:W4:Y:S01]  /*38c0*/  SHFL.IDX PT, R43, R13, R135, 0x1f ;  /* 0x00001f870d2b7589 */ /* 0x000f2200000e0000 */
[----:B------:R-:W-:Y:S01]  /*38d0*/  FMUL.FTZ R145, R22, R145 ;  /* 0x0000009116917220 */ /* 0x000fe20000410000 */
[----:B------:R-:W-:Y:S01]  /*38e0*/  FMUL.FTZ R144, R103, R144 ;  /* 0x0000009067907220 */ /* 0x000fe20000410000 */
[----:B------:R-:W-:Y:S01]  /*38f0*/  FFMA.FTZ R103, -R106, R106, 1 ;  /* 0x3f8000006a677423 */ /* 0x000fe2000001016a */
[----:B------:R-:W-:Y:S01]  /*3900*/  FFMA.FTZ R44, R44, UR37, -R223 ;  /* 0x000000252c2c7c23 */ /* 0x000fe200080108df */
[----:B------:R3:W-:Y:S01]  /*3910*/  MUFU.EX2 R38, R147 ;  /* 0x0000009300267308 */ /* 0x0007e20000000800 */
[----:B-1----:R-:W-:Y:S01]  /*3920*/  SHFL.IDX PT, R219, R13, R138, 0x1f ;  /* 0x00001f8a0ddb7589 */ /* 0x002fe200000e0000 */
[--C-:B--2---:R-:W-:Y:S01]  /*3930*/  FADD.FTZ R150, R48, -R220.reuse ;  /* 0x800000dc30967221 */ /* 0x104fe20000010000 */
[----:B------:R-:W-:Y:S01]  /*3940*/  FADD.FTZ R50, R50, -R220 ;  /* 0x800000dc32327221 */ /* 0x000fe20000010000 */
[----:B------:R-:W-:Y:S01]  /*3950*/  FSEL R149, R227, -INF , P2 ;  /* 0xff800000e3957808 */ /* 0x000fe20001000000 */
[----:B------:R-:W1:Y:S01]  /*3960*/  SHFL.IDX PT, R48, R13, R134, 0x1f ;  /* 0x00001f860d307589 */ /* 0x000e6200000e0000 */
[----:B------:R-:W-:Y:S01]  /*3970*/  FADD.FTZ R220, R49, -R224 ;  /* 0x800000e031dc7221 */ /* 0x000fe20000010000 */
[----:B------:R-:W-:Y:S01]  /*3980*/  FSEL R224, R226, -INF , P2 ;  /* 0xff800000e2e07808 */ /* 0x000fe20001000000 */
[----:B------:R2:W1:Y:S01]  /*3990*/  MUFU.EX2 R42, R151 ;  /* 0x00000097002a7308 */ /* 0x0004620000000800 */
[----:B---3--:R-:W-:Y:S01]  /*39a0*/  FADD.FTZ R147, R46, -R148 ;  /* 0x800000942e937221 */ /* 0x008fe20000010000 */
[--C-:B------:R-:W-:Y:S01]  /*39b0*/  FADD.FTZ R148, R45, -R32.reuse ;  /* 0x800000202d947221 */ /* 0x100fe20000010000 */
[----:B------:R-:W-:Y:S01]  /*39c0*/  FADD.FTZ R32, R47, -R32 ;  /* 0x800000202f207221 */ /* 0x000fe20000010000 */
[----:B------:R-:W-:Y:S01]  /*39d0*/  FSEL R47, R126, -INF , P1 ;  /* 0xff8000007e2f7808 */ /* 0x000fe20000800000 */
[----:B------:R-:W3:Y:S01]  /*39e0*/  SHFL.IDX PT, R101, R13, R139, 0x1f ;  /* 0x00001f8b0d657589 */ /* 0x000ee200000e0000 */
[----:B------:R-:W-:Y:S01]  /*39f0*/  FSEL R49, R234, -INF , P1 ;  /* 0xff800000ea317808 */ /* 0x000fe20000800000 */
[--C-:B------:R-:W-:Y:S01]  /*3a00*/  FADD.FTZ R53, R53, -R221.reuse ;  /* 0x800000dd35357221 */ /* 0x100fe20000010000 */
[----:B------:R1:W3:Y:S01]  /*3a10*/  MUFU.EX2 R41, R218 ;  /* 0x000000da00297308 */ /* 0x0002e20000000800 */
[----:B--2---:R-:W-:Y:S01]  /*3a20*/  FSEL R151, R117, -INF , P2 ;  /* 0xff80000075977808 */ /* 0x004fe20001000000 */
[----:B------:R-:W-:Y:S01]  /*3a30*/  FADD.FTZ R221, R55, -R221 ;  /* 0x800000dd37dd7221 */ /* 0x000fe20000010000 */
[--C-:B----4-:R-:W-:Y:S01]  /*3a40*/  FFMA.FTZ R149, R149, UR37, -R43.reuse ;  /* 0x0000002595957c23 */ /* 0x110fe2000801082b */
[----:B------:R-:W-:Y:S01]  /*3a50*/  FFMA.FTZ R47, R47, UR37, -R43 ;  /* 0x000000252f2f7c23 */ /* 0x000fe2000801082b */
[----:B------:R2:W4:Y:S01]  /*3a60*/  LDS R55, [R16+0x400] ;  /* 0x0004000010377984 */ /* 0x0005220000000800 */
[----:B------:R-:W-:Y:S01]  /*3a70*/  FFMA.FTZ R151, R151, UR37, -R223 ;  /* 0x0000002597977c23 */ /* 0x000fe200080108df */
[----:B------:R-:W-:Y:S01]  /*3a80*/  FSEL R223, R229, -INF , P2 ;  /* 0xff800000e5df7808 */ /* 0x000fe20001000000 */
[----:B------:R-:W-:Y:S01]  /*3a90*/  FMUL.FTZ R145, R102, R145 ;  /* 0x0000009166917220 */ /* 0x000fe20000410000 */
[----:B-1----:R-:W-:Y:S01]  /*3aa0*/  FADD.FTZ R218, R52, -R225 ;  /* 0x800000e134da7221 */ /* 0x002fe20000010000 */
[----:B------:R-:W-:Y:S01]  /*3ab0*/  FSEL R52, R127, -INF , P1 ;  /* 0xff8000007f347808 */ /* 0x000fe20000800000 */
[----:B------:R1:W4:Y:S01]  /*3ac0*/  MUFU.EX2 R43, R151 ;  /* 0x00000097002b7308 */ /* 0x0003220000000800 */
[----:B------:R-:W-:Y:S01]  /*3ad0*/  SHFL.IDX PT, R102, R19, R10, 0x1f ;  /* 0x00001f0a13667589 */ /* 0x000fe200000e0000 */
[----:B------:R-:W-:Y:S01]  /*3ae0*/  FMUL.FTZ R146, R12, R146 ;  /* 0x000000920c927220 */ /* 0x000fe20000410000 */
[----:B------:R-:W-:Y:S01]  /*3af0*/  FMUL.FTZ R100, R17, R100 ;  /* 0x0000006411647220 */ /* 0x000fe20000410000 */
[----:B------:R-:W-:Y:S01]  /*3b00*/  FMUL.FTZ R148, R29, R148 ;  /* 0x000000941d947220 */ /* 0x000fe20000410000 */
[----:B------:R-:W-:Y:S01]  /*3b10*/  SHFL.IDX PT, R106, R19, R131, 0x1f ;  /* 0x00001f83136a7589 */ /* 0x000fe200000e0000 */
[----:B------:R-:W-:Y:S01]  /*3b20*/  FMUL.FTZ R147, R23, R147 ;  /* 0x0000009317937220 */ /* 0x000fe20000410000 */
[----:B------:R-:W-:Y:S01]  /*3b30*/  FMUL.FTZ R146, R104, R146 ;  /* 0x0000009268927220 */ /* 0x000fe20000410000 */
[----:B------:R-:W-:Y:S01]  /*3b40*/  FMUL.FTZ R148, R103, R148 ;  /* 0x0000009467947220 */ /* 0x000fe20000410000 */
[--C-:B-1----:R-:W-:Y:S01]  /*3b50*/  FFMA.FTZ R151, R224, UR37, -R48.reuse ;  /* 0x00000025e0977c23 */ /* 0x102fe20008010830 */
[----:B------:R-:W-:Y:S01]  /*3b60*/  FFMA.FTZ R48, R49, UR37, -R48 ;  /* 0x0000002531307c23 */ /* 0x000fe20008010830 */
[--C-:B------:R-:W-:Y:S01]  /*3b70*/  FFMA.FTZ R49, R223, UR37, -R222.reuse ;  /* 0x00000025df317c23 */ /* 0x100fe200080108de */
[----:B------:R-:W-:Y:S01]  /*3b80*/  FFMA.FTZ R222, R52, UR37, -R222 ;  /* 0x0000002534de7c23 */ /* 0x000fe200080108de */
[----:B------:R-:W-:Y:S01]  /*3b90*/  FSEL R223, R155, -INF , P2 ;  /* 0xff8000009bdf7808 */ /* 0x000fe20001000000 */
[----:B------:R-:W-:Y:S01]  /*3ba0*/  FMUL.FTZ R147, R107, R147 ;  /* 0x000000936b937220 */ /* 0x000fe20000410000 */
[----:B------:R-:W-:Y:S01]  /*3bb0*/  FSEL R52, R233, -INF , P1 ;  /* 0xff800000e9347808 */ /* 0x000fe20000800000 */
[----:B--2---:R-:W-:Y:S01]  /*3bc0*/  MUFU.EX2 R16, R47 ;  /* 0x0000002f00107308 */ /* 0x004fe20000000800 */
[----:B------:R-:W-:Y:S01]  /*3bd0*/  FSEL R103, R154, -INF , P2 ;  /* 0xff8000009a677808 */ /* 0x000fe20001000000 */
[--C-:B------:R-:W-:Y:S01]  /*3be0*/  FFMA.FTZ R223, R223, UR37, -R219.reuse ;  /* 0x00000025dfdf7c23 */ /* 0x100fe200080108db */
[----:B------:R-:W-:Y:S01]  /*3bf0*/  FSEL R104, R153, -INF , P2 ;  /* 0xff80000099687808 */ /* 0x000fe20001000000 */
[----:B------:R-:W-:Y:S01]  /*3c00*/  FFMA.FTZ R52, R52, UR37, -R219 ;  /* 0x0000002534347c23 */ /* 0x000fe200080108db */
[----:B------:R-:W-:Y:S01]  /*3c10*/  FSEL R107, R152, -INF , P2 ;  /* 0xff800000986b7808 */ /* 0x000fe20001000000 */
[----:B------:R1:W2:Y:S01]  /*3c20*/  SHFL.IDX PT, R219, R13, R141, 0x1f ;  /* 0x00001f8d0ddb7589 */ /* 0x0002a200000e0000 */
[----:B---3--:R-:W-:Y:S01]  /*3c30*/  FFMA.FTZ R103, R103, UR37, -R101 ;  /* 0x0000002567677c23 */ /* 0x008fe20008010865 */
[----:B------:R3:W-:Y:S01]  /*3c40*/  MUFU.EX2 R47, R151 ;  /* 0x00000097002f7308 */ /* 0x0007e20000000800 */
[----:B------:R-:W-:Y:S01]  /*3c50*/  FMUL.FTZ R150, R31, R150 ;  /* 0x000000961f967220 */ /* 0x000fe20000410000 */
[----:B------:R-:W-:Y:S01]  /*3c60*/  FMUL.FTZ R220, R37, R220 ;  /* 0x000000dc25dc7220 */ /* 0x000fe20000410000 */
[----:B------:R-:W-:Y:S01]  /*3c70*/  FMUL.FTZ R54, R42, R54 ;  /* 0x000000362a367220 */ /* 0x000fe20000410000 */
[----:B------:R-:W-:Y:S01]  /*3c80*/  FMUL.FTZ R53, R40, R53 ;  /* 0x0000003528357220 */ /* 0x000fe20000410000 */
[----:B------:R-:W-:Y:S01]  /*3c90*/  FMUL.FTZ R150, R109, R150 ;  /* 0x000000966d967220 */ /* 0x000fe20000410000 */
[----:B------:R-:W-:Y:S01]  /*3ca0*/  FMUL.FTZ R109, R38, R51 ;  /* 0x00000033266d7220 */ /* 0x000fe20000410000 */
[----:B------:R-:W-:Y:S01]  /*3cb0*/  FSEL R45, R118, -INF , P2 ;  /* 0xff800000762d7808 */ /* 0x000fe20001000000 */
[----:B-1----:R1:W-:Y:S01]  /*3cc0*/  MUFU.EX2 R13, R149 ;  /* 0x00000095000d7308 */ /* 0x0023e20000000800 */
[----:B---3--:R-:W-:Y:S01]  /*3cd0*/  FFMA.FTZ R151, -R108, R108, 1 ;  /* 0x3f8000006c977423 */ /* 0x008fe2000001016c */
[----:B------:R-:W-:Y:S01]  /*3ce0*/  FMUL.FTZ R108, R30, R32 ;  /* 0x000000201e6c7220 */ /* 0x000fe20000410000 */
[----:B------:R-:W-:Y:S01]  /*3cf0*/  FSEL R46, R217, -INF , P1 ;  /* 0xff800000d92e7808 */ /* 0x000fe20000800000 */
[--C-:B------:R-:W-:Y:S01]  /*3d00*/  FFMA.FTZ R45, R45, UR37, -R230.reuse ;  /* 0x000000252d2d7c23 */ /* 0x100fe200080108e6 */
[----:B------:R-:W-:Y:S01]  /*3d10*/  FMUL.FTZ R50, R36, R50 ;  /* 0x0000003224327220 */ /* 0x000fe20000410000 */
[----:B------:R-:W-:Y:S01]  /*3d20*/  FMUL.FTZ R151, R151, R108 ;  /* 0x0000006c97977220 */ /* 0x000fe20000410000 */
[----:B------:R-:W-:Y:S01]  /*3d30*/  FMUL.FTZ R218, R39, R218 ;  /* 0x000000da27da7220 */ /* 0x000fe20000410000 */
[----:B----4-:R-:W3:Y:S01]  /*3d40*/  SHFL.IDX PT, R108, R55, R10, 0x1f ;  /* 0x00001f0a376c7589 */ /* 0x010ee200000e0000 */
[----:B-1----:R-:W-:Y:S01]  /*3d50*/  FMUL.FTZ R149, R105, R100 ;  /* 0x0000006469957220 */ /* 0x002fe20000410000 */
[----:B------:R-:W-:Y:S01]  /*3d60*/  FSEL R105, R237, -INF , P1 ;  /* 0xff800000ed697808 */ /* 0x000fe20000800000 */
[----:B------:R-:W-:Y:S01]  /*3d70*/  FFMA.FTZ R46, R46, UR37, -R230 ;  /* 0x000000252e2e7c23 */ /* 0x000fe200080108e6 */
[----:B------:R-:W-:Y:S01]  /*3d80*/  FSEL R100, R232, -INF , P1 ;  /* 0xff800000e8647808 */ /* 0x000fe20000800000 */
[----:B------:R-:W-:Y:S01]  /*3d90*/  MUFU.EX2 R51, R223 ;  /* 0x000000df00337308 */ /* 0x000fe20000000800 */
[----:B--2---:R-:W-:Y:S01]  /*3da0*/  FFMA.FTZ R104, R104, UR37, -R219 ;  /* 0x0000002568687c23 */ /* 0x004fe200080108db */
[----:B------:R-:W-:Y:S01]  /*3db0*/  FFMA.FTZ R105, R105, UR37, -R101 ;  /* 0x0000002569697c23 */ /* 0x000fe20008010865 */
[----:B------:R-:W-:Y:S01]  /*3dc0*/  FSEL R101, R9, -INF , P1 ;  /* 0xff80000009657808 */ /* 0x000fe20000800000 */
[----:B------:R-:W-:Y:S01]  /*3dd0*/  FFMA.FTZ R100, R100, UR37, -R219 ;  /* 0x0000002564647c23 */ /* 0x000fe200080108db */
[--C-:B------:R-:W-:Y:S01]  /*3de0*/  FFMA.FTZ R219, R107, UR37, -R102.reuse ;  /* 0x000000256bdb7c23 */ /* 0x100fe20008010866 */
[----:B------:R-:W-:Y:S01]  /*3df0*/  FSEL R107, R7, -INF , P2 ;  /* 0xff800000076b7808 */ /* 0x000fe20001000000 */
[----:B------:R-:W-:Y:S01]  /*3e00*/  SHFL.IDX PT, R230, R19, R135, 0x1f ;  /* 0x00001f8713e67589 */ /* 0x000fe200000e0000 */
[----:B------:R-:W-:Y:S01]  /*3e10*/  FFMA.FTZ R101, R101, UR37, -R102 ;  /* 0x0000002565657c23 */ /* 0x000fe20008010866 */
[----:B------:R-:W-:Y:S01]  /*3e20*/  FMUL.FTZ R221, R41, R221 ;  /* 0x000000dd29dd7220 */ /* 0x000fe20000410000 */
[----:B------:R-:W-:Y:S01]  /*3e30*/  FMUL.FTZ R111, R111, R50 ;  /* 0x000000326f6f7220 */ /* 0x000fe20000410000 */
[--C-:B------:R-:W-:Y:S01]  /*3e40*/  FFMA.FTZ R102, R107, UR37, -R106.reuse ;  /* 0x000000256b667c23 */ /* 0x100fe2000801086a */
[----:B------:R-:W-:Y:S01]  /*3e50*/  FSEL R107, R6, -INF , P1 ;  /* 0xff800000066b7808 */ /* 0x000fe20000800000 */
[----:B------:R-:W-:Y:S01]  /*3e60*/  MUFU.EX2 R50, R222 ;  /* 0x000000de00327308 */ /* 0x000fe20000000800 */
[----:B------:R-:W-:Y:S01]  /*3e70*/  FMUL.FTZ R218, R113, R218 ;  /* 0x000000da71da7220 */ /* 0x000fe20000410000 */
[----:B------:R-:W-:Y:S01]  /*3e80*/  FMUL.FTZ R113, R116, R221 ;  /* 0x000000dd74717220 */ /* 0x000fe20000410000 */
[----:B------:R-:W-:Y:S01]  /*3e90*/  FFMA.FTZ R217, -R217, R217, 1 ;  /* 0x3f800000d9d97423 */ /* 0x000fe200000101d9 */
[----:B------:R-:W-:Y:S01]  /*3ea0*/  FFMA.FTZ R32, R107, UR37, -R106 ;  /* 0x000000256b207c23 */ /* 0x000fe2000801086a */
[----:B------:R-:W-:Y:S01]  /*3eb0*/  FFMA.FTZ R106, -R110, R110, 1 ;  /* 0x3f8000006e6a7423 */ /* 0x000fe2000001016e */
[----:B------:R-:W1:Y:S01]  /*3ec0*/  SHFL.IDX PT, R107, R55, R131, 0x1f ;  /* 0x00001f83376b7589 */ /* 0x000e6200000e0000 */
[----:B------:R-:W-:Y:S01]  /*3ed0*/  FFMA.FTZ R110, -R112, R112, 1 ;  /* 0x3f800000706e7423 */ /* 0x000fe20000010170 */
[--C-:B---3--:R-:W-:Y:S01]  /*3ee0*/  FADD.FTZ R225, R56, -R108.reuse ;  /* 0x8000006c38e17221 */ /* 0x108fe20000010000 */
[----:B------:R-:W-:Y:S01]  /*3ef0*/  FMUL.FTZ R112, R106, R220 ;  /* 0x000000dc6a707220 */ /* 0x000fe20000410000 */
[----:B------:R-:W-:Y:S01]  /*3f00*/  FFMA.FTZ R106, -R114, R114, 1 ;  /* 0x3f800000726a7423 */ /* 0x000fe20000010172 */
[----:B------:R-:W-:Y:S01]  /*3f10*/  FMUL.FTZ R110, R110, R109 ;  /* 0x0000006d6e6e7220 */ /* 0x000fe20000410000 */
[----:B------:R-:W2:Y:S01]  /*3f20*/  SHFL.IDX PT, R220, R55, R135, 0x1f ;  /* 0x00001f8737dc7589 */ /* 0x000ea200000e0000 */
[----:B------:R-:W-:Y:S01]  /*3f30*/  FMUL.FTZ R114, R115, R54 ;  /* 0x0000003673727220 */ /* 0x000fe20000410000 */
[----:B------:R-:W-:Y:S01]  /*3f40*/  FMUL.FTZ R115, R106, R53 ;  /* 0x000000356a737220 */ /* 0x000fe20000410000 */
[----:B------:R-:W-:Y:S01]  /*3f50*/  FADD.FTZ R58, R58, -R108 ;  /* 0x8000006c3a3a7221 */ /* 0x000fe20000010000 */
[----:B------:R-:W3:Y:S01]  /*3f60*/  SHFL.IDX PT, R109, R55, R134, 0x1f ;  /* 0x00001f86376d7589 */ /* 0x000ee200000e0000 */
[----:B------:R1:W-:Y:S01]  /*3f70*/  MUFU.EX2 R53, R103 ;  /* 0x0000006700357308 */ /* 0x0003e20000000800 */
[----:B------:R-:W-:Y:S01]  /*3f80*/  FSEL R56, R3, -INF , P1 ;  /* 0xff80000003387808 */ /* 0x000fe20000800000 */
[----:B------:R-:W-:Y:S01]  /*3f90*/  FMUL.FTZ R225, R43, R225 ;  /* 0x000000e12be17220 */ /* 0x000fe20000410000 */
[----:B------:R-:W4:Y:S01]  /*3fa0*/  SHFL.IDX PT, R108, R55, R139, 0x1f ;  /* 0x00001f8b376c7589 */ /* 0x000f2200000e0000 */
[----:B------:R-:W-:Y:S01]  /*3fb0*/  FSEL R224, R5, -INF , P2 ;  /* 0xff80000005e07808 */ /* 0x000fe20001000000 */
[----:B------:R-:W-:-:S02]  /*3fc0*/  FFMA.FTZ R229, -R229, R229, 1 ;  /* 0x3f800000e5e57423 */ /* 0x000fc400000101e5 */
[----:B------:R-:W4:Y:S01]  /*3fd0*/  SHFL.IDX PT, R106, R19, R134, 0x1f ;  /* 0x00001f86136a7589 */ /* 0x000f2200000e0000 */
[----:B------:R2:W-:Y:S08]  /*3fe0*/  MUFU.EX2 R54, R105 ;  /* 0x0000006900367308 */ /* 0x0005f00000000800 */
[----:B------:R-:W4:Y:S01]  /*3ff0*/  MUFU.EX2 R44, R44 ;  /* 0x0000002c002c7308 */ /* 0x000f220000000800 */
[--C-:B-1----:R-:W-:Y:S01]  /*4000*/  FADD.FTZ R103, R57, -R107.reuse ;  /* 0x8000006b39677221 */ /* 0x102fe20000010000 */
[----:B------:R-:W-:Y:S01]  /*4010*/  FADD.FTZ R223, R59, -R107 ;  /* 0x8000006b3bdf7221 */ /* 0x000fe20000010000 */
[----:B------:R-:W-:Y:S01]  /*4020*/  SHFL.IDX PT, R116, R19, R138, 0x1f ;  /* 0x00001f8a13747589 */ /* 0x000fe200000e0000 */
[--C-:B--2---:R-:W-:Y:S01]  /*4030*/  FADD.FTZ R60, R60, -R220.reuse ;  /* 0x800000dc3c3c7221 */ /* 0x104fe20000010000 */
[----:B------:R-:W-:Y:S01]  /*4040*/  FADD.FTZ R59, R62, -R220 ;  /* 0x800000dc3e3b7221 */ /* 0x000fe20000010000 */
[----:B------:R-:W-:Y:S01]  /*4050*/  FSEL R105, R0, -INF , P2 ;  /* 0xff80000000697808 */ /* 0x000fe20001000000 */
[----:B------:R-:W-:Y:S01]  /*4060*/  SHFL.IDX PT, R107, R55, R138, 0x1f ;  /* 0x00001f8a376b7589 */ /* 0x000fe200000e0000 */
[--C-:B---3--:R-:W-:Y:S01]  /*4070*/  FADD.FTZ R222, R61, -R109.reuse ;  /* 0x8000006d3dde7221 */ /* 0x108fe20000010000 */
[----:B------:R-:W-:Y:S01]  /*4080*/  FADD.FTZ R57, R63, -R109 ;  /* 0x8000006d3f397221 */ /* 0x000fe20000010000 */
[----:B------:R-:W-:Y:S01]  /*4090*/  FSEL R61, R236, -INF , P1 ;  /* 0xff800000ec3d7808 */ /* 0x000fe20000800000 */
[----:B------:R-:W1:Y:S01]  /*40a0*/  SHFL.IDX PT, R109, R19, R140, 0x1f ;  /* 0x00001f8c136d7589 */ /* 0x000e6200000e0000 */
[--C-:B----4-:R-:W-:Y:S01]  /*40b0*/  FADD.FTZ R62, R68, -R108.reuse ;  /* 0x8000006c443e7221 */ /* 0x110fe20000010000 */
[----:B------:R-:W-:Y:S01]  /*40c0*/  FADD.FTZ R63, R70, -R108 ;  /* 0x8000006c463f7221 */ /* 0x000fe20000010000 */
[----:B------:R-:W-:Y:S01]  /*40d0*/  FSEL R108, R228, -INF , P1 ;  /* 0xff800000e46c7808 */ /* 0x000fe20000800000 */
[----:B------:R-:W2:Y:S01]  /*40e0*/  SHFL.IDX PT, R221, R55, R140, 0x1f ;  /* 0x00001f8c37dd7589 */ /* 0x000ea200000e0000 */
[--C-:B------:R-:W-:Y:S01]  /*40f0*/  FFMA.FTZ R105, R105, UR37, -R106.reuse ;  /* 0x0000002569697c23 */ /* 0x100fe2000801086a */
[----:B------:R-:W-:Y:S01]  /*4100*/  FSEL R68, R231, -INF , P2 ;  /* 0xff800000e7447808 */ /* 0x000fe20001000000 */
[----:B------:R-:W-:Y:S01]  /*4110*/  FFMA.FTZ R106, R61, UR37, -R106 ;  /* 0x000000253d6a7c23 */ /* 0x000fe2000801086a */
[----:B------:R3:W4:Y:S01]  /*4120*/  SHFL.IDX PT, R220, R55, R141, 0x1f ;  /* 0x00001f8d37dc7589 */ /* 0x00072200000e0000 */
[----:B------:R-:W3:Y:S01]  /*4130*/  MUFU.EX2 R46, R46 ;  /* 0x0000002e002e7308 */ /* 0x000ee20000000800 */
[----:B------:R-:W-:Y:S01]  /*4140*/  FSEL R70, R130, -INF , P2 ;  /* 0xff80000082467808 */ /* 0x000fe20001000000 */
[----:B------:R-:W-:Y:S01]  /*4150*/  FMUL.FTZ R58, R44, R58 ;  /* 0x0000003a2c3a7220 */ /* 0x000fe20000410000 */
[----:B------:R-:W4:Y:S01]  /*4160*/  SHFL.IDX PT, R61, R19, R139, 0x1f ;  /* 0x00001f8b133d7589 */ /* 0x000f2200000e0000 */
[----:B------:R-:W-:-:S04]  /*4170*/  FMUL.FTZ R60, R13, R60 ;  /* 0x0000003c0d3c7220 */ /* 0x000fc80000410000 */
[----:B------:R-:W4:Y:S01]  /*4180*/  MUFU.EX2 R48, R48 ;  /* 0x0000003000307308 */ /* 0x000f220000000800 */
[----:B------:R-:W-:Y:S01]  /*4190*/  FMUL.FTZ R222, R47, R222 ;  /* 0x000000de2fde7220 */ /* 0x000fe20000410000 */
[----:B------:R-:W-:Y:S01]  /*41a0*/  FFMA.FTZ R233, -R233, R233, 1 ;  /* 0x3f800000e9e97423 */ /* 0x000fe200000101e9 */
[----:B------:R-:W-:Y:S01]  /*41b0*/  FFMA.FTZ R224, R224, UR37, -R230 ;  /* 0x00000025e0e07c23 */ /* 0x000fe200080108e6 */
[----:B-1----:R-:W-:-:S04]  /*41c0*/  FFMA.FTZ R108, R108, UR37, -R109 ;  /* 0x000000256c6c7c23 */ /* 0x002fc8000801086d */
[----:B---3--:R1:W-:Y:S01]  /*41d0*/  MUFU.EX2 R55, R104 ;  /* 0x0000006800377308 */ /* 0x0083e20000000800 */
[----:B------:R-:W-:Y:S01]  /*41e0*/  FMUL.FTZ R223, R46, R223 ;  /* 0x000000df2edf7220 */ /* 0x000fe20000410000 */
[--C-:B--2---:R-:W-:Y:S01]  /*41f0*/  FADD.FTZ R64, R64, -R221.reuse ;  /* 0x800000dd40407221 */ /* 0x104fe20000010000 */
[----:B------:R-:W-:Y:S01]  /*4200*/  FADD.FTZ R221, R66, -R221 ;  /* 0x800000dd42dd7221 */ /* 0x000fe20000010000 */
[----:B------:R-:W-:-:S04]  /*4210*/  FSEL R66, R128, -INF , P1 ;  /* 0xff80000080427808 */ /* 0x000fc80000800000 */
[----:B------:R-:W-:Y:S01]  /*4220*/  MUFU.EX2 R102, R102 ;  /* 0x0000006600667308 */ /* 0x000fe20000000800 */
[----:B-1----:R-:W-:Y:S01]  /*4230*/  FFMA.FTZ R104, R56, UR37, -R230 ;  /* 0x0000002538687c23 */ /* 0x002fe200080108e6 */
[--C-:B------:R-:W-:Y:S01]  /*4240*/  FADD.FTZ R56, R65, -R107.reuse ;  /* 0x8000006b41387221 */ /* 0x100fe20000010000 */
[----:B------:R-:W-:Y:S01]  /*4250*/  FADD.FTZ R107, R67, -R107 ;  /* 0x8000006b436b7221 */ /* 0x000fe20000010000 */
[----:B------:R-:W-:Y:S01]  /*4260*/  FSEL R67, R235, -INF , P2 ;  /* 0xff800000eb437808 */ /* 0x000fe20001000000 */
[----:B------:R1:W2:Y:S01]  /*4270*/  SHFL.IDX PT, R65, R19, R141, 0x1f ;  /* 0x00001f8d13417589 */ /* 0x0002a200000e0000 */
[----:B------:R-:W-:Y:S01]  /*4280*/  FMUL.FTZ R62, R53, R62 ;  /* 0x0000003e353e7220 */ /* 0x000fe20000410000 */
[----:B----4-:R-:W-:Y:S01]  /*4290*/  FMUL.FTZ R57, R48, R57 ;  /* 0x0000003930397220 */ /* 0x010fe20000410000 */
[----:B------:R-:W3:Y:S08]  /*42a0*/  MUFU.EX2 R45, R45 ;  /* 0x0000002d002d7308 */ /* 0x000ef00000000800 */
[----:B------:R-:W4:Y:S08]  /*42b0*/  MUFU.EX2 R52, R52 ;  /* 0x0000003400347308 */ /* 0x000f300000000800 */
[----:B------:R-:W-:Y:S01]  /*42c0*/  MUFU.EX2 R100, R100 ;  /* 0x0000006400647308 */ /* 0x000fe20000000800 */
[----:B---3--:R-:W-:-:S07]  /*42d0*/  FMUL.FTZ R103, R45, R103 ;  /* 0x000000672d677220 */ /* 0x008fce0000410000 */
[----:B------:R-:W-:Y:S01]  /*42e0*/  MUFU.EX2 R101, R101 ;  /* 0x0000006500657308 */ /* 0x000fe20000000800 */
[----:B------:R-:W-:Y:S01]  /*42f0*/  FFMA.FTZ R237, -R237, R237, 1 ;  /* 0x3f800000eded7423 */ /* 0x000fe200000101ed */
[----:B------:R-:W-:Y:S01]  /*4300*/  FMUL.FTZ R63, R54, R63 ;  /* 0x0000003f363f7220 */ /* 0x000fe20000410000 */
[----:B------:R-:W-:Y:S01]  /*4310*/  FFMA.FTZ R232, -R232, R232, 1 ;  /* 0x3f800000e8e87423 */ /* 0x000fe200000101e8 */
[----:B------:R-:W-:-:S04]  /*4320*/  FMUL.FTZ R221, R50, R221 ;  /* 0x000000dd32dd7220 */ /* 0x000fc80000410000 */
[----:B-1----:R1:W3:Y:S08]  /*4330*/  MUFU.EX2 R19, R219 ;  /* 0x000000db00137308 */ /* 0x0022f00000000800 */
[----:B------:R-:W-:Y:S01]  /*4340*/  MUFU.EX2 R105, R105 ;  /* 0x0000006900697308 */ /* 0x000fe20000000800 */
        /* <DEDUP_REMOVED lines=8> */
[----:B------:R1:W3:Y:S01]  /*43d0*/  LDS R225, [R15+0x400] ;  /* 0x000400000fe17984 */ /* 0x0002e20000000800 */
[----:B------:R-:W-:Y:S01]  /*43e0*/  FADD.FTZ R220, R71, -R220 ;  /* 0x800000dc47dc7221 */ /* 0x000fe20000010000 */
[--C-:B------:R-:W-:Y:S01]  /*43f0*/  FFMA.FTZ R117, R69, UR37, -R61.reuse ;  /* 0x0000002545757c23 */ /* 0x100fe2000801083d */
[----:B------:R-:W-:Y:S01]  /*4400*/  FFMA.FTZ R69, -R216, R216, 1 ;  /* 0x3f800000d8457423 */ /* 0x000fe200000101d8 */
[----:B------:R-:W-:Y:S01]  /*4410*/  FFMA.FTZ R67, R67, UR37, -R61 ;  /* 0x0000002543437c23 */ /* 0x000fe2000801083d */
[----:B------:R-:W-:Y:S01]  /*4420*/  FFMA.FTZ R61, -R118, R118, 1 ;  /* 0x3f800000763d7423 */ /* 0x000fe20000010176 */
[----:B--2---:R-:W-:Y:S01]  /*4430*/  FFMA.FTZ R216, R70, UR37, -R65 ;  /* 0x0000002546d87c23 */ /* 0x004fe20008010841 */
[----:B------:R-:W-:Y:S01]  /*4440*/  FSEL R70, R137, -INF , P1 ;  /* 0xff80000089467808 */ /* 0x000fe20000800000 */
[----:B-1----:R1:W-:Y:S01]  /*4450*/  MUFU.EX2 R15, R32 ;  /* 0x00000020000f7308 */ /* 0x0023e20000000800 */
[----:B------:R-:W-:Y:S01]  /*4460*/  FFMA.FTZ R71, -R126, R126, 1 ;  /* 0x3f8000007e477423 */ /* 0x000fe2000001017e */
[----:B------:R-:W-:Y:S01]  /*4470*/  FMUL.FTZ R69, R69, R58 ;  /* 0x0000003a45457220 */ /* 0x000fe20000410000 */
[----:B------:R-:W-:Y:S01]  /*4480*/  FMUL.FTZ R58, R217, R223 ;  /* 0x000000dfd93a7220 */ /* 0x000fe20000410000 */
[----:B------:R-:W-:Y:S01]  /*4490*/  FMUL.FTZ R56, R51, R56 ;  /* 0x0000003833387220 */ /* 0x000fe20000410000 */
[----:B----4-:R-:W-:Y:S01]  /*44a0*/  FMUL.FTZ R107, R52, R107 ;  /* 0x0000006b346b7220 */ /* 0x010fe20000410000 */
[----:B------:R-:W-:-:S02]  /*44b0*/  FMUL.FTZ R61, R61, R103 ;  /* 0x000000673d3d7220 */ /* 0x000fc40000410000 */
[----:B------:R-:W-:Y:S01]  /*44c0*/  MUFU.EX2 R108, R108 ;  /* 0x0000006c006c7308 */ /* 0x000fe20000000800 */
[----:B-1----:R-:W-:Y:S01]  /*44d0*/  FFMA.FTZ R32, R70, UR37, -R65 ;  /* 0x0000002546207c23 */ /* 0x002fe20008010841 */
[----:B------:R-:W-:Y:S01]  /*44e0*/  FMUL.FTZ R65, R16, R59 ;  /* 0x0000003b10417220 */ /* 0x000fe20000410000 */
[----:B------:R-:W-:-:S05]  /*44f0*/  FFMA.FTZ R70, -R227, R227, 1 ;  /* 0x3f800000e3467423 */ /* 0x000fca00000101e3 */
[----:B------:R-:W1:Y:S01]  /*4500*/  MUFU.EX2 R49, R49 ;  /* 0x0000003100317308 */ /* 0x000e620000000800 */
[----:B------:R-:W-:Y:S01]  /*4510*/  FMUL.FTZ R71, R71, R65 ;  /* 0x0000004147477220 */ /* 0x000fe20000410000 */
[----:B------:R-:W-:-:S06]  /*4520*/  FFMA.FTZ R65, -R127, R127, 1 ;  /* 0x3f8000007f417423 */ /* 0x000fcc000001017f */
[----:B------:R-:W-:Y:S01]  /*4530*/  MUFU.EX2 R104, R104 ;  /* 0x0000006800687308 */ /* 0x000fe20000000800 */
[----:B---3--:R-:W2:Y:S04]  /*4540*/  SHFL.IDX PT, R118, R225, R10, 0x1f ;  /* 0x00001f0ae1767589 */ /* 0x008ea800000e0000 */
[----:B------:R-:W3:Y:S04]  /*4550*/  SHFL.IDX PT, R131, R225, R131, 0x1f ;  /* 0x00001f83e1837589 */ /* 0x000ee800000e0000 */
[----:B------:R-:W4:Y:S04]  /*4560*/  SHFL.IDX PT, R139, R225, R139, 0x1f ;  /* 0x00001f8be18b7589 */ /* 0x000f2800000e0000 */
[----:B------:R-:W1:Y:S04]  /*4570*/  SHFL.IDX PT, R135, R225, R135, 0x1f ;  /* 0x00001f87e1877589 */ /* 0x000e6800000e0000 */
[----:B------:R-:W1:Y:S04]  /*4580*/  SHFL.IDX PT, R138, R225, R138, 0x1f ;  /* 0x00001f8ae18a7589 */ /* 0x000e6800000e0000 */
[----:B------:R-:W1:Y:S01]  /*4590*/  SHFL.IDX PT, R140, R225, R140, 0x1f ;  /* 0x00001f8ce18c7589 */ /* 0x000e6200000e0000 */
[----:B------:R-:W-:Y:S01]  /*45a0*/  FFMA.FTZ R126, -R154, R154, 1 ;  /* 0x3f8000009a7e7423 */ /* 0x000fe2000001019a */
[----:B------:R-:W-:Y:S01]  /*45b0*/  FFMA.FTZ R127, -R153, R153, 1 ;  /* 0x3f800000997f7423 */ /* 0x000fe20000010199 */
[----:B------:R-:W-:Y:S01]  /*45c0*/  FMUL.FTZ R217, R55, R66 ;  /* 0x0000004237d97220 */ /* 0x000fe20000410000 */
[----:B--2---:R-:W-:Y:S01]  /*45d0*/  FADD.FTZ R72, R72, -R118 ;  /* 0x8000007648487221 */ /* 0x004fe20000010000 */
[----:B------:R-:W-:Y:S01]  /*45e0*/  FMUL.FTZ R70, R70, R60 ;  /* 0x0000003c46467220 */ /* 0x000fe20000410000 */
[----:B------:R-:W-:Y:S01]  /*45f0*/  FFMA.FTZ R60, -R234, R234, 1 ;  /* 0x3f800000ea3c7423 */ /* 0x000fe200000101ea */
[----:B------:R-:W-:Y:S01]  /*4600*/  FMUL.FTZ R66, R126, R62 ;  /* 0x0000003e7e427220 */ /* 0x000fe20000410000 */
[----:B------:R-:W-:Y:S01]  /*4610*/  FMUL.FTZ R126, R127, R217 ;  /* 0x000000d97f7e7220 */ /* 0x000fe20000410000 */
[----:B------:R-:W-:Y:S01]  /*4620*/  FFMA.FTZ R127, -R152, R152, 1 ;  /* 0x3f800000987f7423 */ /* 0x000fe20000010198 */
[----:B------:R-:W-:Y:S01]  /*4630*/  FMUL.FTZ R72, R19, R72 ;  /* 0x0000004813487220 */ /* 0x000fe20000410000 */
[----:B---3--:R-:W-:Y:S01]  /*4640*/  FADD.FTZ R73, R73, -R131 ;  /* 0x8000008349497221 */ /* 0x008fe20000010000 */
[----:B------:R-:W-:Y:S01]  /*4650*/  FMUL.FTZ R60, R60, R57 ;  /* 0x000000393c3c7220 */ /* 0x000fe20000410000 */
[----:B------:R-:W-:Y:S01]  /*4660*/  FFMA.FTZ R57, -R155, R155, 1 ;  /* 0x3f8000009b397423 */ /* 0x000fe2000001019b */
[--C-:B----4-:R-:W-:Y:S01]  /*4670*/  FADD.FTZ R84, R84, -R139.reuse ;  /* 0x8000008b54547221 */ /* 0x110fe20000010000 */
[----:B------:R2:W5:Y:S01]  /*4680*/  LDL.LU R155, [R1+0x44] ;  /* 0x00004400019b7983 */ /* 0x0005620000300800 */
[----:B------:R-:W-:Y:S01]  /*4690*/  FADD.FTZ R86, R86, -R139 ;  /* 0x8000008b56567221 */ /* 0x000fe20000010000 */
[----:B------:R-:W-:Y:S01]  /*46a0*/  FMUL.FTZ R127, R127, R72 ;  /* 0x000000487f7f7220 */ /* 0x000fe20000410000 */
[----:B------:R-:W-:Y:S01]  /*46b0*/  FFMA.FTZ R139, -R7, R7, 1 ;  /* 0x3f800000078b7423 */ /* 0x000fe20000010107 */
[----:B------:R2:W5:Y:S01]  /*46c0*/  LDL.LU R154, [R1+0x40] ;  /* 0x00004000019a7983 */ /* 0x0005620000300800 */
[----:B------:R-:W-:Y:S01]  /*46d0*/  FMUL.FTZ R72, R102, R73 ;  /* 0x0000004966487220 */ /* 0x000fe20000410000 */
[--C-:B-1----:R-:W-:Y:S01]  /*46e0*/  FADD.FTZ R76, R76, -R135.reuse ;  /* 0x800000874c4c7221 */ /* 0x102fe20000010000 */
[----:B------:R-:W-:Y:S01]  /*46f0*/  FADD.FTZ R78, R78, -R135 ;  /* 0x800000874e4e7221 */ /* 0x000fe20000010000 */
[----:B------:R2:W5:Y:S01]  /*4700*/  LDL.LU R153, [R1+0x3c] ;  /* 0x00003c0001997983 */ /* 0x0005620000300800 */
[----:B------:R-:W-:Y:S01]  /*4710*/  FFMA.FTZ R135, -R9, R9, 1 ;  /* 0x3f80000009877423 */ /* 0x000fe20000010109 */
[--C-:B------:R-:W-:Y:S01]  /*4720*/  FADD.FTZ R81, R81, -R138.reuse ;  /* 0x8000008a51517221 */ /* 0x100fe20000010000 */
[----:B------:R-:W-:Y:S01]  /*4730*/  FADD.FTZ R83, R83, -R138 ;  /* 0x8000008a53537221 */ /* 0x000fe20000010000 */
[----:B------:R2:W5:Y:S01]  /*4740*/  LDL.LU R152, [R1+0x38] ;  /* 0x0000380001987983 */ /* 0x0005620000300800 */
[----:B------:R-:W-:Y:S01]  /*4750*/  FFMA.FTZ R59, -R226, R226, 1 ;  /* 0x3f800000e23b7423 */ /* 0x000fe200000101e2 */
[----:B------:R-:W-:Y:S01]  /*4760*/  FFMA.FTZ R138, -R6, R6, 1 ;  /* 0x3f800000068a7423 */ /* 0x000fe20000010106 */
[----:B------:R-:W-:Y:S01]  /*4770*/  FMUL.FTZ R139, R139, R72 ;  /* 0x000000488b8b7220 */ /* 0x000fe20000410000 */
[----:B------:R2:W5:Y:S01]  /*4780*/  LDL.LU R9, [R1+0x34] ;  /* 0x0000340001097983 */ /* 0x0005620000300800 */
[--C-:B------:R-:W-:Y:S01]  /*4790*/  FADD.FTZ R80, R80, -R140.reuse ;  /* 0x8000008c50507221 */ /* 0x100fe20000010000 */
[----:B------:R-:W-:Y:S01]  /*47a0*/  FADD.FTZ R82, R82, -R140 ;  /* 0x8000008c52527221 */ /* 0x000fe20000010000 */
[----:B------:R-:W-:Y:S01]  /*47b0*/  FFMA.FTZ R72, -R5, R5, 1 ;  /* 0x3f80000005487423 */ /* 0x000fe20000010105 */
[----:B------:R2:W5:Y:S01]  /*47c0*/  LDL.LU R7, [R1+0x30] ;  /* 0x0000300001077983 */ /* 0x0005620000300800 */
[----:B------:R-:W-:Y:S01]  /*47d0*/  FFMA.FTZ R140, -R3, R3, 1 ;  /* 0x3f800000038c7423 */ /* 0x000fe20000010103 */
[----:B------:R-:W-:Y:S01]  /*47e0*/  FFMA.FTZ R217, -R0, R0, 1 ;  /* 0x3f80000000d97423 */ /* 0x000fe20000010100 */
[----:B------:R-:W-:Y:S01]  /*47f0*/  FMUL.FTZ R59, R59, R222 ;  /* 0x000000de3b3b7220 */ /* 0x000fe20000410000 */
[----:B------:R2:W5:Y:S01]  /*4800*/  LDL.LU R6, [R1+0x2c] ;  /* 0x00002c0001067983 */ /* 0x0005620000300800 */
[----:B------:R-:W1:Y:S03]  /*4810*/  MUFU.EX2 R103, R224 ;  /* 0x000000e000677308 */ /* 0x000e660000000800 */
[----:B------:R-:W3:Y:S04]  /*4820*/  SHFL.IDX PT, R134, R225, R134, 0x1f ;  /* 0x00001f86e1867589 */ /* 0x000ee800000e0000 */
[----:B------:R-:W4:Y:S01]  /*4830*/  SHFL.IDX PT, R141, R225, R141, 0x1f ;  /* 0x00001f8de18d7589 */ /* 0x000f2200000e0000 */
[----:B------:R-:W-:Y:S01]  /*4840*/  MUFU.EX2 R109, R109 ;  /* 0x0000006d006d7308 */ /* 0x000fe20000000800 */
[----:B------:R-:W-:-:S07]  /*4850*/  FMUL.FTZ R220, R100, R220 ;  /* 0x000000dc64dc7220 */ /* 0x000fce0000410000 */
[----:B------:R-:W-:Y:S01]  /*4860*/  MUFU.EX2 R106, R106 ;  /* 0x0000006a006a7308 */ /* 0x000fe20000000800 */
[----:B------:R2:W5:Y:S01]  /*4870*/  LDL.LU R5, [R1+0x28] ;  /* 0x0000280001057983 */ /* 0x0005620000300800 */
[----:B------:R-:W-:Y:S01]  /*4880*/  FFMA.FTZ R130, -R130, R130, 1 ;  /* 0x3f80000082827423 */ /* 0x000fe20000010182 */
[----:B------:R-:W-:-:S05]  /*4890*/  FMUL.FTZ R65, R65, R221 ;  /* 0x000000dd41417220 */ /* 0x000fca0000410000 */
[----:B------:R-:W-:Y:S01]  /*48a0*/  MUFU.EX2 R116, R116 ;  /* 0x0000007400747308 */ /* 0x000fe20000000800 */
[----:B------:R2:W5:Y:S01]  /*48b0*/  LDL.LU R3, [R1+0x24] ;  /* 0x0000240001037983 */ /* 0x0005620000300800 */
[----:B------:R-:W-:Y:S01]  /*48c0*/  FFMA.FTZ R228, -R228, R228, 1 ;  /* 0x3f800000e4e47423 */ /* 0x000fe200000101e4 */
[----:B------:R-:W-:Y:S01]  /*48d0*/  FFMA.FTZ R129, -R129, R129, 1 ;  /* 0x3f80000081817423 */ /* 0x000fe20000010181 */
[----:B------:R-:W-:Y:S01]  /*48e0*/  FMUL.FTZ R64, R49, R64 ;  /* 0x0000004031407220 */ /* 0x000fe20000410000 */
[----:B------:R2:W5:Y:S01]  /*48f0*/  LDL.LU R0, [R1+0x20] ;  /* 0x0000200001007983 */ /* 0x0005620000300800 */
[----:B------:R-:W-:Y:S01]  /*4900*/  FMUL.FTZ R57, R57, R56 ;  /* 0x0000003839397220 */ /* 0x000fe20000410000 */
[----:B------:R-:W-:Y:S01]  /*4910*/  FADD.FTZ R75, R75, -R131 ;  /* 0x800000834b4b7221 */ /* 0x000fe20000010000 */
[----:B------:R-:W-:Y:S01]  /*4920*/  MUFU.EX2 R117, R117 ;  /* 0x0000007500757308 */ /* 0x000fe20000000800 */
[----:B------:R-:W2:Y:S01]  /*4930*/  LDL R222, [R1+0x8] ;  /* 0x0000080001de7983 */ /* 0x000ea20000100800 */
[----:B------:R-:W-:Y:S01]  /*4940*/  FMUL.FTZ R56, R233, R107 ;  /* 0x0000006be9387220 */ /* 0x000fe20000410000 */
[----:B------:R-:W-:Y:S01]  /*4950*/  FADD.FTZ R74, R74, -R118 ;  /* 0x800000764a4a7221 */ /* 0x000fe20000010000 */
[--C-:B---3--:R-:W-:Y:S01]  /*4960*/  FADD.FTZ R77, R77, -R134.reuse ;  /* 0x800000864d4d7221 */ /* 0x108fe20000010000 */
[----:B------:R-:W-:Y:S01]  /*4970*/  FADD.FTZ R79, R79, -R134 ;  /* 0x800000864f4f7221 */ /* 0x000fe20000010000 */
[----:B------:R-:W-:Y:S01]  /*4980*/  FMUL.FTZ R62, R237, R63 ;  /* 0x0000003fed3e7220 */ /* 0x000fe20000410000 */
[--C-:B----4-:R-:W-:Y:S01]  /*4990*/  FADD.FTZ R85, R85, -R141.reuse ;  /* 0x8000008d55557221 */ /* 0x110fe20000010000 */
[----:B------:R-:W3:Y:S01]  /*49a0*/  MUFU.EX2 R107, R219 ;  /* 0x000000db006b7308 */ /* 0x000ee20000000800 */
[----:B-1----:R-:W-:Y:S01]  /*49b0*/  FMUL.FTZ R73, R103, R76 ;  /* 0x0000004c67497220 */ /* 0x002fe20000410000 */
[----:B------:R-:W-:Y:S01]  /*49c0*/  FFMA.FTZ R221, -R231, R231, 1 ;  /* 0x3f800000e7dd7423 */ /* 0x000fe200000101e7 */
[----:B------:R-:W-:Y:S01]  /*49d0*/  FADD.FTZ R87, R87, -R141 ;  /* 0x8000008d57577221 */ /* 0x000fe20000010000 */
[----:B------:R-:W-:-:S04]  /*49e0*/  FMUL.FTZ R64, R229, R64 ;  /* 0x00000040e5407220 */ /* 0x000fc80000410000 */
[----:B------:R-:W1:Y:S01]  /*49f0*/  MUFU.EX2 R131, R216 ;  /* 0x000000d800837308 */ /* 0x000e620000000800 */
[----:B------:R-:W-:-:S07]  /*4a00*/  FMUL.FTZ R63, R232, R220 ;  /* 0x000000dce83f7220 */ /* 0x000fce0000410000 */
[----:B------:R3:W4:Y:S01]  /*4a10*/  MUFU.EX2 R118, R67 ;  /* 0x0000004300767308 */ /* 0x0007220000000800 */
[----:B------:R-:W-:-:S07]  /*4a20*/  FMUL.FTZ R74, R101, R74 ;  /* 0x0000004a654a7220 */ /* 0x000fce0000410000 */
[----:B------:R4:W4:Y:S01]  /*4a30*/  MUFU.EX2 R134, R32 ;  /* 0x0000002000867308 */ /* 0x0009220000000800 */
[----:B------:R-:W-:Y:S01]  /*4a40*/  FFMA.FTZ R220, -R235, R235, 1 ;  /* 0x3f800000ebdc7423 */ /* 0x000fe200000101eb */
[----:B---3--:R-:W-:Y:S01]  /*4a50*/  FMUL.FTZ R67, R107, R80 ;  /* 0x000000506b437220 */ /* 0x008fe20000410000 */
[----:B-1----:R-:W-:Y:S01]  /*4a60*/  FMUL.FTZ R85, R131, R85 ;  /* 0x0000005583557220 */ /* 0x002fe20000410000 */
[----:B------:R-:W-:Y:S01]  /*4a70*/  FMUL.FTZ R75, R15, R75 ;  /* 0x0000004b0f4b7220 */ /* 0x000fe20000410000 */
[----:B------:R-:W-:Y:S01]  /*4a80*/  FMUL.FTZ R135, R135, R74 ;  /* 0x0000004a87877220 */ /* 0x000fe20000410000 */
        /* <DEDUP_REMOVED lines=8> */
[----:B------:R-:W-:Y:S01]  /*4b10*/  F2FP.BF16.F32.PACK_AB R85, R88, R33 ;  /* 0x000000215855723e */ /* 0x000fe200000010ff */
        /* <DEDUP_REMOVED lines=9> */
[----:B----4-:R-:W-:Y:S01]  /*4bb0*/  FFMA.FTZ R32, -R132, R132, 1 ;  /* 0x3f80000084207423 */ /* 0x010fe20000010184 */
        /* <DEDUP_REMOVED lines=49> */
[----:B------:R-:W-:Y:S02]  /*4ed0*/  F2FP.BF16.F32.PACK_AB R25, R12, R21 ;  /* 0x000000150c19723e */ /* 0x000fe400000010ff */
[----:B------:R-:W-:Y:S01]  /*4ee0*/  F2FP.BF16.F32.PACK_AB R26, R29, R17 ;  /* 0x000000111d1a723e */ /* 0x000fe200000010ff */
[----:B--2---:R-:W-:-:S04]  /*4ef0*/  IMAD R33, R4, 0x4000, R222 ;  /* 0x0000400004217824 */ /* 0x004fc800078e02de */
        /* <DEDUP_REMOVED lines=14> */
[----:B------:R-:W-:Y:S01]  /*4fe0*/  F2FP.BF16.F32.PACK_AB R27, R30, R23 ;  /* 0x000000171e1b723e */ /* 0x000fe200000010ff */
        /* <DEDUP_REMOVED lines=11> */
[----:B------:R-:W-:Y:S02]  /*50a0*/  F2FP.BF16.F32.PACK_AB R24, R37, R31 ;  /* 0x0000001f2518723e */ /* 0x000fe400000010ff */
[----:B------:R-:W-:Y:S02]  /*50b0*/  F2FP.BF16.F32.PACK_AB R25, R38, R36 ;  /* 0x000000242619723e */ /* 0x000fe400000010ff */
[----:B------:R-:W-:Y:S02]  /*50c0*/  F2FP.BF16.F32.PACK_AB R26, R40, R39 ;  /* 0x00000027281a723e */ /* 0x000fe400000010ff */
[----:B------:R-:W-:-:S04]  /*50d0*/  F2FP.BF16.F32.PACK_AB R27, R41, R42 ;  /* 0x0000002a291b723e */ /* 0x000fc800000010ff */
        /* <DEDUP_REMOVED lines=13> */
[----:B------:R-:W-:Y:S01]  /*51b0*/  F2FP.BF16.F32.PACK_AB R101, R15, R101 ;  /* 0x000000650f65723e */ /* 0x000fe200000010ff */
[----:B------:R-:W-:Y:S02]  /*51c0*/  WARPGROUP.DEPBAR.LE gsb0, 0x0 ;  /* 0x00008000000079c5 */ /* 0x000fe40000010000 */
[----:B------:R-:W-:Y:S02]  /*51d0*/  F2FP.BF16.F32.PACK_AB R24, R51, R49 ;  /* 0x000000313318723e */ /* 0x000fe400000010ff */
[----:B------:R-:W-:Y:S02]  /*51e0*/  F2FP.BF16.F32.PACK_AB R25, R52, R50 ;  /* 0x000000323419723e */ /* 0x000fe400000010ff */
[----:B------:R-:W-:-:S02]  /*51f0*/  F2FP.BF16.F32.PACK_AB R26, R55, R53 ;  /* 0x00000035371a723e */ /* 0x000fc400000010ff */
[----:B------:R-:W-:-:S04]  /*5200*/  F2FP.BF16.F32.PACK_AB R27, R100, R54 ;  /* 0x00000036641b723e */ /* 0x000fc800000010ff */
[----:B------:R-:W-:-:S06]  /*5210*/  WARPGROUP.ARRIVE ;  /* 0x00000000000079c5 */ /* 0x000fcc0000000000 */
[----:B------:R-:W-:Y:S01]  /*5220*/  HGMMA.64x64x16.F32.BF16 R184, R24, gdesc[UR4].tnspB, R184, gsb0 ;  /* 0x40e0000418b87df0 */ /* 0x000fe200080018b8 */
[----:B------:R-:W-:Y:S02]  /*5230*/  F2FP.BF16.F32.PACK_AB R100, R102, R19 ;  /* 0x000000136664723e */ /* 0x000fe400000010ff */
[----:B------:R-:W-:Y:S01]  /*5240*/  F2FP.BF16.F32.PACK_AB R102, R105, R103 ;  /* 0x000000676966723e */ /* 0x000fe200000010ff */
[----:B------:R-:W-:Y:S01]  /*5250*/  UIADD3 UR6, UR4, 0x300, URZ ;  /* 0x0000030004067890 */ /* 0x000fe2000fffe03f */
[----:B------:R-:W-:Y:S01]  /*5260*/  F2FP.BF16.F32.PACK_AB R103, R106, R104 ;  /* 0x000000686a67723e */ /* 0x000fe200000010ff */
[----:B------:R-:W-:Y:S01]  /*5270*/  UMOV UR7, 0x40000040 ;  /* 0x4000004000077882 */ /* 0x000fe20000000000 */
[----:B------:R-:W-:Y:S01]  /*5280*/  UIADD3 UR4, UR4, 0x380, URZ ;  /* 0x0000038004047890 */ /* 0x000fe2000fffe03f */
[----:B------:R-:W-:Y:S02]  /*5290*/  WARPGROUP.DEPBAR.LE gsb0, 0x0 ;  /* 0x00008000000079c5 */ /* 0x000fe40000010000 */
[----:B------:R-:W-:-:S06]  /*52a0*/  WARPGROUP.ARRIVE ;  /* 0x00000000000079c5 */ /* 0x000fcc0000000000 */
[----:B------:R-:W-:Y:S01]  /*52b0*/  HGMMA.64x64x16.F32.BF16 R184, R100, gdesc[UR4].tnspB, R184, gsb0 ;  /* 0x40e0000464b87df0 */ /* 0x000fe200080018b8 */
[----:B------:R-:W-:Y:S02]  /*52c0*/  F2FP.BF16.F32.PACK_AB R24, R109, R107 ;  /* 0x0000006b6d18723e */ /* 0x000fe400000010ff */
[----:B------:R-:W-:Y:S02]  /*52d0*/  F2FP.BF16.F32.PACK_AB R25, R116, R108 ;  /* 0x0000006c7419723e */ /* 0x000fe400000010ff */
[----:B------:R-:W-:Y:S02]  /*52e0*/  F2FP.BF16.F32.PACK_AB R26, R131, R117 ;  /* 0x00000075831a723e */ /* 0x000fe400000010ff */
[----:B------:R-:W-:Y:S01]  /*52f0*/  F2FP.BF16.F32.PACK_AB R27, R134, R118 ;  /* 0x00000076861b723e */ /* 0x000fe200000010ff */
[----:B------:R-:W-:Y:S01]  /*5300*/  UMOV UR6, UR4 ;  /* 0x0000000400067c82 */ /* 0x000fe20008000000 */
[----:B------:R-:W-:Y:S01]  /*5310*/  UMOV UR7, 0x40000040 ;  /* 0x4000004000077882 */ /* 0x000fe20000000000 */
[----:B------:R-:W-:-:S02]  /*5320*/  WARPGROUP.DEPBAR.LE gsb0, 0x0 ;  /* 0x00008000000079c5 */ /* 0x000fc40000010000 */
        /* <DEDUP_REMOVED lines=74> */
.L_x_635:
        /* <DEDUP_REMOVED lines=69> */
.L_x_636:
[----:B-1----:R-:W2:Y:S01]  /*5c20*/  LDL R12, [R1+0x4] ;  /* 0x00000400010c7983 */ /* 0x002ea20000100800 */
        /* <DEDUP_REMOVED lines=45> */
.L_x_619:
        /* <DEDUP_REMOVED lines=34> */
[----:B------:R-:W-:Y:S02]  /*6120*/  IADD3 R0, R11, -R0, RZ ;  /* 0x800000000b007210 */ /* 0x000fe40007ffe0ff */
[----:B------:R-:W-:Y:S02]  /*6130*/  F2FP.BF16.F32.PACK_AB R211, R215, R214 ;  /* 0x000000d6d7d3723e */ /* 0x000fe400000010ff */
[----:B-1----:R-:W-:-:S02]  /*6140*/  SHF.R.S32.HI R3, RZ, 0x1f, R0 ;  /* 0x0000001fff037819 */ /* 0x002fc40000011400 */
[----:B------:R-:W-:Y:S02]  /*6150*/  F2FP.BF16.F32.PACK_AB R153, R155, R154 ;  /* 0x0000009a9b99723e */ /* 0x000fe400000010ff */
[----:B------:R-:W-:Y:S02]  /*6160*/  LEA.HI R3, R3, R0, RZ, 0x3 ;  /* 0x0000000003037211 */ /* 0x000fe400078f18ff */
[----:B------:R-:W-:Y:S02]  /*6170*/  F2FP.BF16.F32.PACK_AB R154, R157, R156 ;  /* 0x0000009c9d9a723e */ /* 0x000fe400000010ff */
[C---:B------:R-:W-:Y:S02]  /*6180*/  LOP3.LUT R5, R3.reuse, 0xfffffff8, RZ, 0xc0, !PT ;  /* 0xfffffff803057812 */ /* 0x040fe400078ec0ff */
[----:B------:R-:W-:Y:S02]  /*6190*/  SHF.L.U32 R3, R3, 0x6, RZ ;  /* 0x0000000603037819 */ /* 0x000fe400000006ff */
[----:B------:R-:W-:Y:S01]  /*61a0*/  F2FP.BF16.F32.PACK_AB R155, R159, R158 ;  /* 0x0000009e9f9b723e */ /* 0x000fe200000010ff */
[----:B------:R-:W-:Y:S01]  /*61b0*/  IMAD.IADD R5, R0, 0x1, -R5 ;  /* 0x0000000100057824 */ /* 0x000fe200078e0a05 */
[----:B------:R-:W-:-:S02]  /*61c0*/  LOP3.LUT R3, R3, 0x7ffffe00, RZ, 0xc0, !PT ;  /* 0x7ffffe0003037812 */ /* 0x000fc400078ec0ff */
[----:B------:R-:W-:Y:S01]  /*61d0*/  F2FP.BF16.F32.PACK_AB R161, R163, R162 ;  /* 0x000000a2a3a1723e */ /* 0x000fe200000010ff */
[C---:B------:R-:W-:Y:S01]  /*61e0*/  IMAD.SHL.U32 R0, R5.reuse, 0x40, RZ ;  /* 0x0000004005007824 */ /* 0x040fe200078e00ff */
[----:B------:R-:W-:Y:S01]  /*61f0*/  R2P PR, R5, 0x6 ;  /* 0x0000000605007804 */ /* 0x000fe20000000000 */
[----:B------:R-:W-:Y:S01]  /*6200*/  IMAD.MOV.U32 R5, RZ, RZ, 0x20 ;  /* 0x00000020ff057424 */ /* 0x000fe200078e00ff */
[----:B------:R-:W-:Y:S02]  /*6210*/  ISETP.NE.U32.AND P4, PT, R8, RZ, PT ;  /* 0x000000ff0800720c */ /* 0x000fe40003f85070 */
[----:B------:R-:W-:Y:S02]  /*6220*/  LOP3.LUT R0, R0, 0x1c0, RZ, 0xc0, !PT ;  /* 0x000001c000007812 */ /* 0x000fe400078ec0ff */
[----:B------:R-:W-:Y:S02]  /*6230*/  SEL R5, R5, 0xffffffe0, !P1 ;  /* 0xffffffe005057807 */ /* 0x000fe40004800000 */
[----:B------:R-:W-:-:S02]  /*6240*/  LOP3.LUT R7, R0, 0x8, R7, 0xf8, !PT ;  /* 0x0000000800077812 */ /* 0x000fc400078ef807 */
[----:B------:R-:W-:Y:S01]  /*6250*/  SHF.R.U32.HI R2, RZ, 0x3, R0 ;  /* 0x00000003ff027819 */ /* 0x000fe20000011600 */
[----:B------:R-:W-:Y:S01]  /*6260*/  IMAD.SHL.U32 R0, R4, 0x20, RZ ;  /* 0x0000002004007824 */ /* 0x000fe200078e00ff */
[----:B------:R-:W-:Y:S02]  /*6270*/  F2FP.BF16.F32.PACK_AB R162, R165, R164 ;  /* 0x000000a4a5a2723e */ /* 0x000fe400000010ff */
[----:B------:R-:W-:Y:S02]  /*6280*/  LOP3.LUT R2, R7, R2, RZ, 0x3c, !PT ;  /* 0x0000000207027212 */ /* 0x000fe400078e3cff */
[----:B------:R-:W-:Y:S02]  /*6290*/  LOP3.LUT R0, R0, 0x7ffffc00, RZ, 0xc0, !PT ;  /* 0x7ffffc0000007812 */ /* 0x000fe400078ec0ff */
[----:B------:R-:W-:Y:S02]  /*62a0*/  F2FP.BF16.F32.PACK_AB R163, R167, R166 ;  /* 0x000000a6a7a3723e */ /* 0x000fe400000010ff */
[----:B------:R-:W-:Y:S01]  /*62b0*/  IADD3 R0, R2, R3, R0 ;  /* 0x0000000302007210 */ /* 0x000fe20007ffe000 */
[----:B------:R-:W-:Y:S01]  /*62c0*/  IMAD.MOV.U32 R3, RZ, RZ, 0x40 ;  /* 0x00000040ff037424 */ /* 0x000fe200078e00ff */
[----:B------:R-:W-:-:S02]  /*62d0*/  F2FP.BF16.F32.PACK_AB R169, R171, R170 ;  /* 0x000000aaaba9723e */ /* 0x000fc400000010ff */
[----:B------:R-:W-:Y:S02]  /*62e0*/  LEA R0, R0, UR4, 0x1 ;  /* 0x0000000400007c11 */ /* 0x000fe4000f8e08ff */
[----:B------:R-:W-:Y:S02]  /*62f0*/  SEL R3, R3, 0xffffffc0, !P2 ;  /* 0xffffffc003037807 */ /* 0x000fe40005000000 */
[--C-:B------:R-:W-:Y:S01]  /*6300*/  IADD3 R6, R5, 0x4000, R0.reuse ;  /* 0x0000400005067810 */ /* 0x100fe20007ffe000 */
[----:B------:R-:W-:Y:S01]  /*6310*/  STSM.16.M88.4 [R0+0x4000], R184 ;  /* 0x004000b800007844 */ /* 0x000fe20000000200 */
[----:B------:R-:W-:Y:S02]  /*6320*/  IADD3 R8, R3, 0x4000, R0 ;  /* 0x0000400003087810 */ /* 0x000fe40007ffe000 */
        /* <DEDUP_REMOVED lines=8> */
[----:B------:R-:W-:Y:S01]  /*63b0*/  F2FP.BF16.F32.PACK_AB R179, R183, R182 ;  /* 0x000000b6b7b3723e */ /* 0x000fe200000010ff */
[----:B------:R-:W-:Y:S01]  /*63c0*/  STSM.16.M88.4 [R7], R208 ;  /* 0x000000d007007844 */ /* 0x000fe20000000200 */
[----:B------:R-:W-:-:S03]  /*63d0*/  ISETP.NE.AND.EX P4, PT, R9, RZ, PT, P4 ;  /* 0x000000ff0900720c */ /* 0x000fc60003f85340 */
        /* <DEDUP_REMOVED lines=9> */
[----:B------:R-:W-:-:S02]  /*6470*/  LEA.HI R19, R10, R11, RZ, 0x3 ;  /* 0x0000000b0a137211 */ /* 0x000fc400078f18ff */
[----:B-1----:R-:W-:Y:S02]  /*6480*/  MOV R0, UR5 ;  /* 0x0000000500007c02 */ /* 0x002fe40008000f00 */
[----:B--2---:R-:W-:-:S04]  /*6490*/  ISETP.NE.U32.AND P0, PT, R2, RZ, PT ;  /* 0x000000ff0200720c */ /* 0x004fc80003f05070 */
[----:B------:R-:W-:-:S13]  /*64a0*/  ISETP.NE.AND.EX P0, PT, R3, RZ, PT, P0 ;  /* 0x000000ff0300720c */ /* 0x000fda0003f05300 */
[----:B------:R-:W1:Y:S01]  /*64b0*/  @P0 LDC.64 R2, c[0x0][0x878] ;  /* 0x00021e00ff020b82 */ /* 0x000e620000000a00 */
[----:B----4-:R-:W-:Y:S02]  /*64c0*/  LOP3.LUT R6, R19, 0x1ffffff8, RZ, 0xc0, !PT ;  /* 0x1ffffff813067812 */ /* 0x010fe400078ec0ff */
[----:B------:R-:W-:-:S05]  /*64d0*/  SHF.R.S32.HI R19, RZ, 0x3, R19 ;  /* 0x00000003ff137819 */ /* 0x000fca0000011413 */
[----:B------:R-:W2:Y:S01]  /*64e0*/  S2UR UR5, SR_CTAID.Y ;  /* 0x00000000000579c3 */ /* 0x000ea20000002600 */
[----:B------:R-:W4:Y:S01]  /*64f0*/  S2R R27, SR_CTAID.X ;  /* 0x00000000001b7919 */ /* 0x000f220000002500 */
[----:B------:R-:W-:Y:S02]  /*6500*/  IMAD.IADD R6, R11, 0x1, -R6 ;  /* 0x000000010b067824 */ /* 0x000fe400078e0a06 */
[----:B---3--:R-:W-:Y:S02]  /*6510*/  IMAD.SHL.U32 R7, R19, 0x40, RZ ;  /* 0x0000004013077824 */ /* 0x008fe400078e00ff */
[----:B------:R-:W-:-:S03]  /*6520*/  IMAD.SHL.U32 R20, R6, 0x8, RZ ;  /* 0x0000000806147824 */ /* 0x000fc600078e00ff */
[----:B------:R-:W-:Y:S01]  /*6530*/  LOP3.LUT R7, R7, 0x1c0, RZ, 0xc0, !PT ;  /* 0x000001c007077812 */ /* 0x000fe200078ec0ff */
[----:B-1----:R-:W-:-:S05]  /*6540*/  @P0 IMAD.WIDE R2, R25, 0x4, R2 ;  /* 0x0000000419020825 */ /* 0x002fca00078e0202 */
[----:B------:R1:W5:Y:S01]  /*6550*/  @P0 LDG.E R0, desc[UR38][R2.64] ;  /* 0x0000002602000981 */ /* 0x000362000c1e1900 */
[----:B--2---:R-:W-:Y:S01]  /*6560*/  USHF.R.S32.HI UR6, URZ, 0x1f, UR5 ;  /* 0x0000001f3f067899 */ /* 0x004fe20008011405 */
[----:B-1----:R-:W-:Y:S02]  /*6570*/  LOP3.LUT R2, R7, 0x38, R20, 0xf8, !PT ;  /* 0x0000003807027812 */ /* 0x002fe400078ef814 */
[----:B------:R-:W-:Y:S02]  /*6580*/  SHF.R.U32.HI R7, RZ, 0x3, R7 ;  /* 0x00000003ff077819 */ /* 0x000fe40000011607 */
[----:B------:R-:W-:Y:S02]  /*6590*/  LEA.HI R3, R10, R11, RZ, 0x6 ;  /* 0x0000000b0a037211 */ /* 0x000fe400078f30ff */
[----:B------:R-:W-:Y:S02]  /*65a0*/  LOP3.LUT R2, R2, R7, RZ, 0x3c, !PT ;  /* 0x0000000702027212 */ /* 0x000fe400078e3cff */
[----:B------:R-:W-:-:S04]  /*65b0*/  SHF.L.U32 R3, R3, 0x3, RZ ;  /* 0x0000000303037819 */ /* 0x000fc800000006ff */
[----:B------:R-:W-:Y:S02]  /*65c0*/  LOP3.LUT R6, R2, 0x7ffffe00, R3, 0xf8, !PT ;  /* 0x7ffffe0002067812 */ /* 0x000fe400078ef803 */
[----:B------:R-:W-:Y:S02]  /*65d0*/  CS2R R2, SRZ ;  /* 0x0000000000027805 */ /* 0x000fe4000001ff00 */
[----:B------:R-:W-:Y:S01]  /*65e0*/  @P4 SHF.R.S32.HI R8, RZ, 0x1f, R9 ;  /* 0x0000001fff084819 */ /* 0x000fe20000011409 */
[----:B----4-:R-:W-:Y:S06]  /*65f0*/  @P0 BRA `(.L_x_639) ;  /* 0x0000000000100947 */ /* 0x010fec0003800000 */
[----:B------:R-:W-:Y:S05]  /*6600*/  @!P4 BRA `(.L_x_639) ;  /* 0x00000000000cc947 */ /* 0x000fea0003800000 */
[----:B------:R-:W2:Y:S04]  /*6610*/  LDG.E R7, desc[UR38][R4.64] ;  /* 0x0000002604077981 */ /* 0x000ea8000c1e1900 */
[----:B-----5:R-:W2:Y:S02]  /*6620*/  LDG.E R0, desc[UR38][R4.64+0x4] ;  /* 0x0000042604007981 */ /* 0x020ea4000c1e1900 */
[----:B--2---:R-:W-:-:S07]  /*6630*/  IMAD.IADD R0, R0, 0x1, -R7 ;  /* 0x0000000100007824 */ /* 0x004fce00078e0a07 */
.L_x_639:
[----:B------:R-:W-:Y:S01]  /*6640*/  LEA R30, R6, UR4, 0x1 ;  /* 0x00000004061e7c11 */ /* 0x000fe2000f8e08ff */
[----:B------:R-:W-:Y:S01]  /*6650*/  @P4 IMAD.MOV.U32 R2, RZ, RZ, R9 ;  /* 0x000000ffff024224 */ /* 0x000fe200078e0009 */
[----:B------:R-:W1:Y:S01]  /*6660*/  LDC.64 R34, c[0x0][0x820] ;  /* 0x00020800ff227b82 */ /* 0x000e620000000a00 */
[----:B------:R-:W-:Y:S01]  /*6670*/  @P4 IMAD.MOV.U32 R3, RZ, RZ, R8 ;  /* 0x000000ffff034224 */ /* 0x000fe200078e0008 */
[----:B------:R-:W-:Y:S01]  /*6680*/  IADD3 R16, R19, 0x20, RZ ;  /* 0x0000002013107810 */ /* 0x000fe20007ffe0ff */
[----:B------:R2:W3:Y:S01]  /*6690*/  LDS.128 R12, [R30+0x1000] ;  /* 0x001000001e0c7984 */ /* 0x0004e20000000c00 */
[----:B-----5:R-:W-:Y:S01]  /*66a0*/  IMAD R0, R27, -0x80, R0 ;  /* 0xffffff801b007824 */ /* 0x020fe200078e0200 */
[----:B------:R-:W-:Y:S01]  /*66b0*/  SHF.R.S32.HI R21, RZ, 0x1f, R20 ;  /* 0x0000001fff157819 */ /* 0x000fe20000011414 */
[----:B------:R-:W-:Y:S01]  /*66c0*/  IMAD R18, R22, UR6, RZ ;  /* 0x0000000616127c24 */ /* 0x000fe2000f8e02ff */
[----:B------:R2:W4:Y:S01]  /*66d0*/  LDS.128 R8, [R30+0x2000] ;  /* 0x002000001e087984 */ /* 0x0005220000000c00 */
[----:B------:R-:W-:Y:S01]  /*66e0*/  ULDC UR4, c[0x0][0x83c] ;  /* 0x00020f0000047ab9 */ /* 0x000fe20000000800 */
[----:B------:R-:W-:Y:S01]  /*66f0*/  VIMNMX R24, R0, 0x80, PT ;  /* 0x0000008000187848 */ /* 0x000fe20003fe0100 */
[----:B------:R-:W-:Y:S01]  /*6700*/  IMAD R23, R23, UR5, R18 ;  /* 0x0000000517177c24 */ /* 0x000fe2000f8e0212 */
[----:B------:R2:W1:Y:S01]  /*6710*/  LDS.128 R4, [R30+0x3000] ;  /* 0x003000001e047984 */ /* 0x0004620000000c00 */
[----:B------:R-:W-:Y:S01]  /*6720*/  SHF.R.S32.HI R18, RZ, 0x1f, R25 ;  /* 0x0000001fff127819 */ /* 0x000fe20000011419 */
[C---:B------:R-:W-:Y:S01]  /*6730*/  VIADD R0, R19.reuse, 0x40 ;  /* 0x0000004013007836 */ /* 0x040fe20000000000 */
[-C--:B------:R-:W-:Y:S01]  /*6740*/  ISETP.GE.AND P3, PT, R19, R24.reuse, PT ;  /* 0x000000181300720c */ /* 0x080fe20003f66270 */
[----:B------:R-:W-:Y:S01]  /*6750*/  ULDC.64 UR8, c[0x0][0x858] ;  /* 0x0002160000087ab9 */ /* 0x000fe20000000a00 */
[----:B------:R-:W-:Y:S01]  /*6760*/  ISETP.GE.AND P2, PT, R16, R24, PT ;  /* 0x000000181000720c */ /* 0x000fe20003f46270 */
[----:B------:R-:W-:Y:S01]  /*6770*/  IMAD.WIDE.U32 R16, R22, UR5, R20 ;  /* 0x0000000516107c25 */ /* 0x000fe2000f8e0014 */
[----:B------:R-:W-:Y:S01]  /*6780*/  ISETP.GE.OR P6, PT, R20, UR4, P3 ;  /* 0x0000000414007c0c */ /* 0x000fe20009fc6670 */
[----:B------:R-:W-:Y:S01]  /*6790*/  BSSY B0, `(.L_x_640) ;  /* 0x000001c000007945 */ /* 0x000fe20003800000 */
[----:B------:R-:W-:Y:S01]  /*67a0*/  SEL R36, R18, RZ, !P4 ;  /* 0x000000ff12247207 */ /* 0x000fe20006000000 */
[----:B------:R-:W-:Y:S01]  /*67b0*/  IMAD.IADD R17, R17, 0x1, R23 ;  /* 0x0000000111117824 */ /* 0x000fe200078e0217 */
[----:B------:R-:W-:-:S02]  /*67c0*/  IADD3 R2, P0, R19, R2, RZ ;  /* 0x0000000213027210 */ /* 0x000fc40007f1e0ff */
        /* <DEDUP_REMOVED lines=10> */
[----:B------:R-:W-:Y:S01]  /*6870*/  IMAD.WIDE R26, R27, 0x80, R2 ;  /* 0x000000801b1a7825 */ /* 0x000fe200078e0202 */
[----:B------:R-:W-:Y:S01]  /*6880*/  IADD3 R23, R29, R23, RZ ;  /* 0x000000171d177210 */ /* 0x000fe20007ffe0ff */
[----:B--2---:R-:W-:Y:S08]  /*6890*/  @P6 BRA `(.L_x_641) ;  /* 0x00000000002c6947 */ /* 0x004ff00003800000 */
[----:B------:R-:W2:Y:S01]  /*68a0*/  LDS.128 R16, [R30+0x4000] ;  /* 0x004000001e107984 */ /* 0x000ea20000000c00 */
        /* <DEDUP_REMOVED lines=9> */
[----:B--2---:R2:W-:Y:S02]  /*6940*/  STG.E.128 desc[UR38][R24.64], R16 ;  /* 0x0000001018007986 */ /* 0x0045e4000c101d26 */
.L_x_641:
[----:B------:R-:W-:Y:S05]  /*6950*/  BSYNC B0 ;  /* 0x0000000000007941 */ /* 0x000fea0003800000 */
.L_x_640:
[----:B--2---:R2:W1:Y:S01]  /*6960*/  LDS.128 R16, [R30+0x5000] ;  /* 0x005000001e107984 */ /* 0x0044620000000c00 */
        /* <DEDUP_REMOVED lines=15> */
[----:B-1----:R1:W-:Y:S02]  /*6a60*/  STG.E.128 desc[UR38][R24.64], R16 ;  /* 0x0000001018007986 */ /* 0x0023e4000c101d26 */
.L_x_643:
[----:B------:R-:W-:Y:S05]  /*6a70*/  BSYNC B0 ;  /* 0x0000000000007941 */ /* 0x000fea0003800000 */
.L_x_642:
[----:B-1----:R1:W1:Y:S01]  /*6a80*/  LDS.128 R16, [R30+0x6000] ;  /* 0x006000001e107984 */ /* 0x0022620000000c00 */
[----:B------:R-:W-:Y:S01]  /*6a90*/  BSSY B0, `(.L_x_644) ;  /* 0x0000010000007945 */ /* 0x000fe20003800000 */
[----:B------:R-:W-:-:S03]  /*6aa0*/  IMAD R32, R34, UR6, RZ ;  /* 0x0000000622207c24 */ /* 0x000fc6000f8e02ff */
        /* <DEDUP_REMOVED lines=14> */
.L_x_645:
[----:B------:R-:W-:Y:S05]  /*6b90*/  BSYNC B0 ;  /* 0x0000000000007941 */ /* 0x000fea0003800000 */
.L_x_644:
[----:B-1----:R1:W1:Y:S01]  /*6ba0*/  LDS.128 R16, [R30+0x7000] ;  /* 0x007000001e107984 */ /* 0x0022620000000c00 */
        /* <DEDUP_REMOVED lines=17> */
.L_x_647:
[----:B------:R-:W-:Y:S05]  /*6cc0*/  BSYNC B0 ;  /* 0x0000000000007941 */ /* 0x000fea0003800000 */
.L_x_646:
[----:B-1----:R1:W1:Y:S01]  /*6cd0*/  LDS.128 R16, [R30] ;  /* 0x000000001e107984 */ /* 0x0022620000000c00 */
        /* <DEDUP_REMOVED lines=10> */
[----:B------:R-:W-:-:S05]  /*6d80*/  IMAD R21, R33, UR5, R0 ;  /* 0x0000000521157c24 */ /* 0x000fca000f8e0200 */
        /* <DEDUP_REMOVED lines=11> */
[----:B-1----:R1:W-:Y:S02]  /*6e40*/  STG.E.128 desc[UR38][R22.64], R16 ;  /* 0x0000001016007986 */ /* 0x0023e4000c101d26 */
.L_x_649:
[----:B------:R-:W-:Y:S05]  /*6e50*/  BSYNC B0 ;  /* 0x0000000000007941 */ /* 0x000fea0003800000 */
.L_x_648:
        /* <DEDUP_REMOVED lines=15> */
.L_x_651:
[----:B------:R-:W-:Y:S05]  /*6f50*/  BSYNC B0 ;  /* 0x0000000000007941 */ /* 0x000fea0003800000 */
.L_x_650:
[----:B------:R-:W-:Y:S04]  /*6f60*/  BSSY B0, `(.L_x_652) ;  /* 0x000000f000007945 */ /* 0x000fe80003800000 */
[----:B------:R-:W-:Y:S05]  /*6f70*/  @P1 BRA `(.L_x_653) ;  /* 0x0000000000341947 */ /* 0x000fea0003800000 */
[----:B-1-3--:R-:W-:Y:S01]  /*6f80*/  IADD3 R13, P1, R26, 0x40, RZ ;  /* 0x000000401a0d7810 */ /* 0x00afe20007f3e0ff */
        /* <DEDUP_REMOVED lines=12> */
.L_x_653:
[----:B------:R-:W-:Y:S05]  /*7050*/  BSYNC B0 ;  /* 0x0000000000007941 */ /* 0x000fea0003800000 */
.L_x_652:
        /* <DEDUP_REMOVED lines=15> */
.L_x_638:
        /* <DEDUP_REMOVED lines=21> */
[----:B----4-:R-:W-:Y:S01]  /*72a0*/  IMAD R6, R16, UR5, RZ ;  /* 0x0000000510067c24 */ /* 0x010fe2000f8e02ff */
[----:B--2---:R-:W-:-:S04]  /*72b0*/  IADD3 R8, R2, -0x80, RZ ;  /* 0xffffff8002087810 */ /* 0x004fc80007ffe0ff */
[----:B------:R-:W-:-:S04]  /*72c0*/  SHF.R.S32.HI R3, RZ, 0x1f, R8 ;  /* 0x0000001fff037819 */ /* 0x000fc80000011408 */
[----:B------:R-:W-:Y:S02]  /*72d0*/  LEA.HI R10, R3, R8, RZ, 0x3 ;  /* 0x00000008030a7211 */ /* 0x000fe400078f18ff */
[----:B------:R-:W-:Y:S02]  /*72e0*/  CS2R R2, SRZ ;  /* 0x0000000000027805 */ /* 0x000fe4000001ff00 */
[----:B------:R-:W-:Y:S02]  /*72f0*/  LOP3.LUT R11, R10, 0x1ffffff8, RZ, 0xc0, !PT ;  /* 0x1ffffff80a0b7812 */ /* 0x000fe400078ec0ff */
[----:B------:R-:W-:-:S03]  /*7300*/  SHF.R.S32.HI R13, RZ, 0x3, R10 ;  /* 0x00000003ff0d7819 */ /* 0x000fc6000001140a */
[----:B------:R-:W-:-:S04]  /*7310*/  IMAD.IADD R11, R8, 0x1, -R11 ;  /* 0x00000001080b7824 */ /* 0x000fc800078e0a0b */
        /* <DEDUP_REMOVED lines=10> */
[----:B--2---:R-:W-:-:S07]  /*73c0*/  IADD3 R0, -R7, R0, RZ ;  /* 0x0000000007007210 */ /* 0x004fce0007ffe1ff */
.L_x_654:
[----:B-----5:R-:W-:Y:S01]  /*73d0*/  IMAD R0, R15, -0x80, R0 ;  /* 0xffffff800f007824 */ /* 0x020fe200078e0200 */
[----:B------:R-:W-:Y:S01]  /*73e0*/  ULDC UR8, c[0x0][0x80c] ;  /* 0x0002030000087ab9 */ /* 0x000fe20000000800 */
[----:B------:R-:W-:Y:S01]  /*73f0*/  IMAD R17, R17, UR4, R6 ;  /* 0x0000000411117c24 */ /* 0x000fe2000f8e0206 */
[----:B------:R-:W-:Y:S01]  /*7400*/  SHF.R.S32.HI R6, RZ, 0x1f, R18 ;  /* 0x0000001fff067819 */ /* 0x000fe20000011412 */
[C---:B------:R-:W-:Y:S01]  /*7410*/  VIADD R7, R13.reuse, 0x20 ;  /* 0x000000200d077836 */ /* 0x040fe20000000000 */
[CC--:B------:R-:W-:Y:S01]  /*7420*/  ISETP.GE.AND P3, PT, R13.reuse, R0.reuse, PT ;  /* 0x000000000d00720c */ /* 0x0c0fe20003f66270 */
[C---:B------:R-:W-:Y:S01]  /*7430*/  VIADD R9, R13.reuse, 0x40 ;  /* 0x000000400d097836 */ /* 0x040fe20000000000 */
[----:B------:R-:W-:Y:S01]  /*7440*/  SEL R14, R6, RZ, !P4 ;  /* 0x000000ff060e7207 */ /* 0x000fe20006000000 */
[----:B------:R-:W-:Y:S01]  /*7450*/  IMAD.WIDE.U32 R4, R16, UR4, R10 ;  /* 0x0000000410047c25 */ /* 0x000fe2000f8e000a */
[----:B------:R-:W-:Y:S01]  /*7460*/  SEL R19, R18, RZ, !P4 ;  /* 0x000000ff12137207 */ /* 0x000fe20006000000 */
[----:B------:R-:W-:Y:S01]  /*7470*/  ULDC.64 UR6, c[0x0][0x828] ;  /* 0x00020a0000067ab9 */ /* 0x000fe20000000a00 */
[----:B------:R-:W-:Y:S01]  /*7480*/  ISETP.GE.OR P4, PT, R10, UR8, P3 ;  /* 0x000000080a007c0c */ /* 0x000fe20009f86670 */
[----:B------:R-:W-:Y:S01]  /*7490*/  VIADD R13, R13, 0x60 ;  /* 0x000000600d0d7836 */ /* 0x000fe20000000000 */
[----:B------:R-:W-:Y:S01]  /*74a0*/  IADD3 R5, R5, R17, RZ ;  /* 0x0000001105057210 */ /* 0x000fe20007ffe0ff */
        /* <DEDUP_REMOVED lines=12> */
[----:B------:R-:W-:Y:S02]  /*7570*/  IMAD R21, R21, UR4, R12 ;  /* 0x0000000415157c24 */ /* 0x000fe4000f8e020c */
[----:B------:R-:W-:Y:S01]  /*7580*/  IMAD.IADD R5, R9, 0x1, R13 ;  /* 0x0000000109057824 */ /* 0x000fe200078e020d */
        /* <DEDUP_REMOVED lines=11> */
.L_x_656:
[----:B------:R-:W-:Y:S05]  /*7640*/  BSYNC B0 ;  /* 0x0000000000007941 */ /* 0x000fea0003800000 */
.L_x_655:
[----:B-1----:R-:W-:Y:S01]  /*7650*/  IMAD.WIDE.U32 R12, R20, UR4, R10 ;  /* 0x00000004140c7c25 */ /* 0x002fe2000f8e000a */
[----:B------:R-:W-:Y:S01]  /*7660*/  BSSY B0, `(.L_x_657) ;  /* 0x0000012000007945 */ /* 0x000fe20003800000 */
[C---:B------:R-:W-:Y:S02]  /*7670*/  ISETP.GE.OR P4, PT, R10.reuse, UR8, P0 ;  /* 0x000000080a007c0c */ /* 0x040fe40008786670 */
[----:B------:R-:W-:Y:S02]  /*7680*/  ISETP.GE.OR P3, PT, R10, UR9, P3 ;  /* 0x000000090a007c0c */ /* 0x000fe40009f66670 */
[----:B------:R-:W-:Y:S01]  /*7690*/  IADD3 R15, R13, R21, RZ ;  /* 0x000000150d0f7210 */ /* 0x000fe20007ffe0ff */
[----:B------:R-:W-:Y:S10]  /*76a0*/  @P6 BRA `(.L_x_658) ;  /* 0x0000000000346947 */ /* 0x000ff40003800000 */
[----:B------:R-:W-:Y:S01]  /*76b0*/  IADD3 R17, P6, R6, 0x20, RZ ;  /* 0x0000002006117810 */ /* 0x000fe20007fde0ff */
[----:B------:R-:W-:Y:S01]  /*76c0*/  ULDC.64 UR6, c[0x0][0x818] ;  /* 0x0002060000067ab9 */ /* 0x000fe20000000a00 */
[----:B------:R-:W-:Y:S02]  /*76d0*/  IMAD.MOV.U32 R2, RZ, RZ, R8 ;  /* 0x000000ffff027224 */ /* 0x000fe400078e0008 */
[----:B------:R-:W-:Y:S02]  /*76e0*/  IMAD.MOV.U32 R3, RZ, RZ, R5 ;  /* 0x000000ffff037224 */ /* 0x000fe400078e0005 */
[----:B------:R-:W-:Y:S02]  /*76f0*/  IMAD.X R0, RZ, RZ, R7, P6 ;  /* 0x000000ffff007224 */ /* 0x000fe400030e0607 */
[----:B------:R-:W-:-:S04]  /*7700*/  IMAD.WIDE.U32 R2, R17, UR6, R2 ;  /* 0x0000000611027c25 */ /* 0x000fc8000f8e0002 */
[----:B------:R-:W-:-:S04]  /*7710*/  IMAD R0, R0, UR6, RZ ;  /* 0x0000000600007c24 */ /* 0x000fc8000f8e02ff */
[----:B------:R-:W-:Y:S01]  /*7720*/  IMAD R17, R17, UR7, R0 ;  /* 0x0000000711117c24 */ /* 0x000fe2000f8e0200 */
[----:B------:R-:W-:Y:S02]  /*7730*/  ULDC.64 UR6, c[0x0][0x800] ;  /* 0x0002000000067ab9 */ /* 0x000fe40000000a00 */
[----:B------:R-:W-:Y:S02]  /*7740*/  LEA R16, P6, R2, UR6, 0x1 ;  /* 0x0000000602107c11 */ /* 0x000fe4000f8c08ff */
[----:B------:R-:W-:-:S04]  /*7750*/  IADD3 R3, R3, R17, RZ ;  /* 0x0000001103037210 */ /* 0x000fc80007ffe0ff */
[----:B------:R-:W-:-:S05]  /*7760*/  LEA.HI.X R17, R2, UR7, R3, 0x1, P6 ;  /* 0x0000000702117c11 */ /* 0x000fca000b0f0c03 */
[----:B------:R1:W-:Y:S02]  /*7770*/  STG.E.128 desc[UR38][R16.64], RZ ;  /* 0x000000ff10007986 */ /* 0x0003e4000c101d26 */
.L_x_658:
[----:B------:R-:W-:Y:S05]  /*7780*/  BSYNC B0 ;  /* 0x0000000000007941 */ /* 0x000fea0003800000 */
.L_x_657:
[----:B------:R-:W-:Y:S04]  /*7790*/  BSSY B0, `(.L_x_659) ;  /* 0x000000f000007945 */ /* 0x000fe80003800000 */
[----:B------:R-:W-:Y:S05]  /*77a0*/  @P5 BRA `(.L_x_660) ;  /* 0x0000000000345947 */ /* 0x000fea0003800000 */
[----:B-1----:R-:W-:Y:S01]  /*77b0*/  IADD3 R17, P5, R6, 0x40, RZ ;  /* 0x0000004006117810 */ /* 0x002fe20007fbe0ff */
        /* <DEDUP_REMOVED lines=12> */
.L_x_660:
[----:B------:R-:W-:Y:S05]  /*7880*/  BSYNC B0 ;  /* 0x0000000000007941 */ /* 0x000fea0003800000 */
.L_x_659:
[----:B------:R-:W-:Y:S04]  /*7890*/  BSSY B0, `(.L_x_661) ;  /* 0x000000f000007945 */ /* 0x000fe80003800000 */
[----:B------:R-:W-:Y:S05]  /*78a0*/  @P4 BRA `(.L_x_662) ;  /* 0x0000000000344947 */ /* 0x000fea0003800000 */
        /* <DEDUP_REMOVED lines=13> */
.L_x_662:
[----:B------:R-:W-:Y:S05]  /*7980*/  BSYNC B0 ;  /* 0x0000000000007941 */ /* 0x000fea0003800000 */
.L_x_661:
[----:B------:R-:W-:Y:S01]  /*7990*/  ULDC.64 UR4, c[0x0][0x858] ;  /* 0x0002160000047ab9 */ /* 0x000fe20000000a00 */
[----:B------:R-:W-:Y:S01]  /*79a0*/  BSSY B0, `(.L_x_663) ;  /* 0x0000014000007945 */ /* 0x000fe20003800000 */
[----:B------:R-:W-:Y:S01]  /*79b0*/  IMAD R0, R14, UR4, RZ ;  /* 0x000000040e007c24 */ /* 0x000fe2000f8e02ff */
[C---:B------:R-:W-:Y:S01]  /*79c0*/  ISETP.GE.OR P2, PT, R10.reuse, UR9, P2 ;  /* 0x000000090a007c0c */ /* 0x040fe20009746670 */
[----:B------:R-:W-:Y:S01]  /*79d0*/  IMAD.MOV.U32 R14, RZ, RZ, R12 ;  /* 0x000000ffff0e7224 */ /* 0x000fe200078e000c */
[C---:B------:R-:W-:Y:S01]  /*79e0*/  ISETP.GE.OR P1, PT, R10.reuse, UR9, P1 ;  /* 0x000000090a007c0c */ /* 0x040fe20008f26670 */
[C---:B---3--:R-:W-:Y:S01]  /*79f0*/  IMAD R5, R19.reuse, UR5, R0 ;  /* 0x0000000513057c24 */ /* 0x048fe2000f8e0200 */
[----:B------:R-:W-:Y:S01]  /*7a00*/  ISETP.GE.OR P0, PT, R10, UR9, P0 ;  /* 0x000000090a007c0c */ /* 0x000fe20008706670 */
[----:B------:R-:W-:-:S04]  /*7a10*/  IMAD.WIDE.U32 R8, R19, UR4, R14 ;  /* 0x0000000413087c25 */ /* 0x000fc8000f8e000e */
[----:B------:R-:W-:Y:S01]  /*7a20*/  IMAD.IADD R5, R9, 0x1, R5 ;  /* 0x0000000109057824 */ /* 0x000fe200078e0205 */
[----:B------:R-:W-:Y:S07]  /*7a30*/  @P3 BRA `(.L_x_664) ;  /* 0x0000000000283947 */ /* 0x000fee0003800000 */
[----:B------:R-:W-:Y:S01]  /*7a40*/  ULDC.64 UR4, c[0x0][0x848] ;  /* 0x0002120000047ab9 */ /* 0x000fe20000000a00 */
[----:B------:R-:W-:Y:S02]  /*7a50*/  IMAD.MOV.U32 R4, RZ, RZ, R8 ;  /* 0x000000ffff047224 */ /* 0x000fe400078e0008 */
[----:B------:R-:W-:Y:S02]  /*7a60*/  IMAD R11, R7, UR4, RZ ;  /* 0x00000004070b7c24 */ /* 0x000fe4000f8e02ff */
[----:B------:R-:W-:-:S04]  /*7a70*/  IMAD.WIDE.U32 R2, R6, UR4, R4 ;  /* 0x0000000406027c25 */ /* 0x000fc8000f8e0004 */
[----:B------:R-:W-:Y:S01]  /*7a80*/  IMAD R11, R6, UR5, R11 ;  /* 0x00000005060b7c24 */ /* 0x000fe2000f8e020b */
[----:B------:R-:W-:Y:S02]  /*7a90*/  ULDC.64 UR4, c[0x0][0x830] ;  /* 0x00020c0000047ab9 */ /* 0x000fe40000000a00 */
[----:B------:R-:W-:Y:S02]  /*7aa0*/  LEA R10, P3, R2, UR4, 0x1 ;  /* 0x00000004020a7c11 */ /* 0x000fe4000f8608ff */
[----:B------:R-:W-:-:S04]  /*7ab0*/  IADD3 R3, R3, R11, RZ ;  /* 0x0000000b03037210 */ /* 0x000fc80007ffe0ff */
[----:B------:R-:W-:-:S05]  /*7ac0*/  LEA.HI.X R11, R2, UR5, R3, 0x1, P3 ;  /* 0x00000005020b7c11 */ /* 0x000fca00098f0c03 */
[----:B------:R3:W-:Y:S02]  /*7ad0*/  STG.E.128 desc[UR38][R10.64], RZ ;  /* 0x000000ff0a007986 */ /* 0x0007e4000c101d26 */
.L_x_664:
[----:B------:R-:W-:Y:S05]  /*7ae0*/  BSYNC B0 ;  /* 0x0000000000007941 */ /* 0x000fea0003800000 */
.L_x_663:
[----:B------:R-:W-:Y:S04]  /*7af0*/  BSSY B0, `(.L_x_665) ;  /* 0x000000f000007945 */ /* 0x000fe80003800000 */
[----:B------:R-:W-:Y:S05]  /*7b00*/  @P2 BRA `(.L_x_666) ;  /* 0x0000000000342947 */ /* 0x000fea0003800000 */
[----:B---3--:R-:W-:Y:S01]  /*7b10*/  IADD3 R11, P2, R6, 0x20, RZ ;  /* 0x00000020060b7810 */ /* 0x008fe20007f5e0ff */
        /* <DEDUP_REMOVED lines=12> */
.L_x_666:
[----:B------:R-:W-:Y:S05]  /*7be0*/  BSYNC B0 ;  /* 0x0000000000007941 */ /* 0x000fea0003800000 */
.L_x_665:
[----:B------:R-:W-:Y:S04]  /*7bf0*/  BSSY B0, `(.L_x_667) ;  /* 0x000000f000007945 */ /* 0x000fe80003800000 */
[----:B------:R-:W-:Y:S05]  /*7c00*/  @P1 BRA `(.L_x_668) ;  /* 0x0000000000341947 */ /* 0x000fea0003800000 */
[----:B---34-:R-:W-:Y:S01]  /*7c10*/  IADD3 R11, P1, R6, 0x40, RZ ;  /* 0x00000040060b7810 */ /* 0x018fe20007f3e0ff */
        /* <DEDUP_REMOVED lines=12> */
.L_x_668:
[----:B------:R-:W-:Y:S05]  /*7ce0*/  BSYNC B0 ;  /* 0x0000000000007941 */ /* 0x000fea0003800000 */
.L_x_667:
        /* <DEDUP_REMOVED lines=13> */
[----:B------:R1:W-:Y:S01]  /*7dc0*/  STG.E.128 desc[UR38][R4.64], RZ ;  /* 0x000000ff04007986 */ /* 0x0003e2000c101d26 */
[----:B------:R-:W-:Y:S05]  /*7dd0*/  BRA `(.L_x_614) ;  /* 0x0000003400787947 */ /* 0x000fea0003800000 */
.L_x_609:
        /* <DEDUP_REMOVED lines=9> */
[----:B------:R-:W1:Y:S01]  /*7e70*/  S2UR UR24, SR_CTAID.X ;  /* 0x00000000001879c3 */ /* 0x000e620000002500 */
[----:B------:R-:W-:-:S04]  /*7e80*/  ISETP.NE.U32.AND P0, PT, RZ, UR4, PT ;  /* 0x00000004ff007c0c */ /* 0x000fc8000bf05070 */
[----:B------:R-:W-:-:S03]  /*7e90*/  ISETP.NE.AND.EX P0, PT, RZ, UR5, PT, P0 ;  /* 0x00000005ff007c0c */ /* 0x000fc6000bf05300 */
[----:B------:R-:W2:Y:S10]  /*7ea0*/  S2UR UR12, SR_CTAID.Z ;  /* 0x00000000000c79c3 */ /* 0x000eb40000002700 */
[----:B------:R-:W-:Y:S05]  /*7eb0*/  @!P0 BRA `(.L_x_670) ;  /* 0x00000000001c8947 */ /* 0x000fea0003800000 */
[----:B------:R-:W-:Y:S02]  /*7ec0*/  ULDC.64 UR4, c[0x0][0x8d8] ;  /* 0x0002360000047ab9 */ /* 0x000fe40000000a00 */
[----:B--2---:R-:W-:-:S06]  /*7ed0*/  UIMAD.WIDE UR4, UR12, 0x4, UR4 ;  /* 0x000000040c0478a5 */ /* 0x004fcc000f8e0204 */
[----:B------:R-:W-:Y:S02]  /*7ee0*/  IMAD.U32 R2, RZ, RZ, UR4 ;  /* 0x00000004ff027e24 */ /* 0x000fe4000f8e00ff */
[----:B------:R-:W-:-:S05]  /*7ef0*/  IMAD.U32 R3, RZ, RZ, UR5 ;  /* 0x00000005ff037e24 */ /* 0x000fca000f8e00ff */
[----:B------:R-:W2:Y:S02]  /*7f00*/  LDG.E R2, desc[UR38][R2.64] ;  /* 0x0000002602027981 */ /* 0x000ea4000c1e1900 */
[----:B--2---:R-:W-:Y:S01]  /*7f10*/  R2UR UR4, R2 ;  /* 0x00000000020472ca */ /* 0x004fe200000e0000 */
[----:B------:R-:W-:-:S14]  /*7f20*/  BRA `(.L_x_671) ;  /* 0x0000000000387947 */ /* 0x000fdc0003800000 */
.L_x_670:
[----:B------:R-:W-:Y:S02]  /*7f30*/  ULDC.64 UR4, c[0x0][0x8d0] ;  /* 0x0002340000047ab9 */ /* 0x000fe40000000a00 */
[----:B------:R-:W-:-:S04]  /*7f40*/  ISETP.NE.U32.AND P0, PT, RZ, UR4, PT ;  /* 0x00000004ff007c0c */ /* 0x000fc8000bf05070 */
[----:B------:R-:W-:-:S13]  /*7f50*/  ISETP.NE.AND.EX P0, PT, RZ, UR5, PT, P0 ;  /* 0x00000005ff007c0c */ /* 0x000fda000bf05300 */
[----:B------:R-:W-:Y:S05]  /*7f60*/  @!P0 BRA `(.L_x_672) ;  /* 0x0000000000248947 */ /* 0x000fea0003800000 */
[----:B------:R-:W-:Y:S02]  /*7f70*/  ULDC.64 UR4, c[0x0][0x8d0] ;  /* 0x0002340000047ab9 */ /* 0x000fe40000000a00 */
[----:B--2---:R-:W-:-:S06]  /*7f80*/  UIMAD.WIDE UR4, UR12, 0x4, UR4 ;  /* 0x000000040c0478a5 */ /* 0x004fcc000f8e0204 */
[----:B------:R-:W-:Y:S01]  /*7f90*/  IMAD.U32 R2, RZ, RZ, UR4 ;  /* 0x00000004ff027e24 */ /* 0x000fe2000f8e00ff */
[----:B------:R-:W-:-:S05]  /*7fa0*/  MOV R3, UR5 ;  /* 0x0000000500037c02 */ /* 0x000fca0008000f00 */
[----:B------:R-:W2:Y:S04]  /*7fb0*/  LDG.E R0, desc[UR38][R2.64] ;  /* 0x0000002602007981 */ /* 0x000ea8000c1e1900 */
[----:B------:R-:W2:Y:S02]  /*7fc0*/  LDG.E R5, desc[UR38][R2.64+0x4] ;  /* 0x0000042602057981 */ /* 0x000ea4000c1e1900 */
[----:B--2---:R-:W-:-:S05]  /*7fd0*/  IMAD.IADD R0, R5, 0x1, -R0 ;  /* 0x0000000105007824 */ /* 0x004fca00078e0a00 */
[----:B------:R-:W-:Y:S01]  /*7fe0*/  R2UR UR4, R0 ;  /* 0x00000000000472ca */ /* 0x000fe200000e0000 */
[----:B------:R-:W-:-:S14]  /*7ff0*/  BRA `(.L_x_671) ;  /* 0x0000000000047947 */ /* 0x000fdc0003800000 */
.L_x_672:
[----:B------:R-:W-:-:S05]  /*8000*/  ULDC UR4, c[0x0][0x8bc] ;  /* 0x00022f0000047ab9 */ /* 0x000fca0000000800 */
.L_x_671:
[----:B-1----:R-:W-:-:S04]  /*8010*/  USHF.L.U32 UR5, UR24, 0x7, URZ ;  /* 0x0000000718057899 */ /* 0x002fc8000800063f */
[----:B------:R-:W-:-:S04]  /*8020*/  UISETP.GE.AND UP0, UPT, UR5, UR4, UPT ;  /* 0x000000040500728c */ /* 0x000fc8000bf06270 */
[----:B--2---:R-:W-:-:S06]  /*8030*/  USEL UR12, UR12, 0xffffffff, !UP0 ;  /* 0xffffffff0c0c7887 */ /* 0x004fcc000c000000 */
        /* <DEDUP_REMOVED lines=15> */
[----:B------:R-:W-:-:S05]  /*8130*/  MOV R0, UR6 ;  /* 0x0000000600007c02 */ /* 0x000fca0008000f00 */
[----:B------:R-:W-:-:S05]  /*8140*/  PLOP3.LUT P1, PT, PT, PT, UP1, 0x80, 0x0 ;  /* 0x000000000000781c */ /* 0x000fca0003f2f018 */
[----:B------:R-:W-:Y:S02]  /*8150*/  @UP1 ULDC.64 UR4, c[0x0][0x780] ;  /* 0x0001e00000041ab9 */ /* 0x000fe40000000a00 */
[----:B------:R-:W-:-:S06]  /*8160*/  @UP1 UIMAD.WIDE UR4, UR12, 0x4, UR4 ;  /* 0x000000040c0418a5 */ /* 0x000fcc000f8e0204 */
[----:B------:R-:W-:Y:S02]  /*8170*/  IMAD.U32 R4, RZ, RZ, UR4 ;  /* 0x00000004ff047e24 */ /* 0x000fe4000f8e00ff */
[----:B------:R-:W-:-:S05]  /*8180*/  IMAD.U32 R5, RZ, RZ, UR5 ;  /* 0x00000005ff057e24 */ /* 0x000fca000f8e00ff */
[----:B------:R1:W5:Y:S01]  /*8190*/  @P1 LDG.E R0, desc[UR38][R4.64] ;  /* 0x0000002604001981 */ /* 0x000362000c1e1900 */
[----:B------:R-:W-:Y:S01]  /*81a0*/  PLOP3.LUT P2, PT, PT, PT, UP0, 0x80, 0x0 ;  /* 0x000000000000781c */ /* 0x000fe20003f4f008 */
[----:B------:R-:W3:-:S12]  /*81b0*/  S2UR UR11, SR_CTAID.Y ;  /* 0x00000000000b79c3 */ /* 0x000ed80000002600 */
[----:B--2---:R-:W-:-:S13]  /*81c0*/  @P2 R2UR UR4, R6 ;  /* 0x00000000060422ca */ /* 0x004fda00000e0000 */
[----:B------:R-:W-:-:S04]  /*81d0*/  @UP0 ULEA UR4, UR12, UR4, 0x7 ;  /* 0x000000040c040291 */ /* 0x000fc8000f8e383f */
[----:B------:R-:W-:-:S04]  /*81e0*/  @UP0 USHF.R.S32.HI UR5, URZ, 0x1f, UR4 ;  /* 0x0000001f3f050899 */ /* 0x000fc80008011404 */
[----:B------:R-:W-:-:S04]  /*81f0*/  @UP0 ULEA.HI UR5, UR5, UR4, URZ, 0x7 ;  /* 0x0000000405050291 */ /* 0x000fc8000f8f383f */
[----:B------:R-:W-:Y:S01]  /*8200*/  @UP0 USHF.L.U32 UR5, UR5, 0x6, URZ ;  /* 0x0000000605050899 */ /* 0x000fe2000800063f */
[----:B-1-3--:R-:W-:Y:S11]  /*8210*/  @P1 BRA `(.L_x_673) ;  /* 0x0000000000101947 */ /* 0x00aff60003800000 */
[----:B------:R-:W-:Y:S05]  /*8220*/  @!P0 BRA `(.L_x_673) ;  /* 0x00000000000c8947 */ /* 0x000fea0003800000 */
[----:B------:R-:W2:Y:S04]  /*8230*/  LDG.E R5, desc[UR38][R2.64] ;  /* 0x0000002602057981 */ /* 0x000ea8000c1e1900 */
[----:B-----5:R-:W2:Y:S02]  /*8240*/  LDG.E R0, desc[UR38][R2.64+0x4] ;  /* 0x0000042602007981 */ /* 0x020ea4000c1e1900 */
[----:B--2---:R-:W-:-:S07]  /*8250*/  IMAD.IADD R0, R0, 0x1, -R5 ;  /* 0x0000000100007824 */ /* 0x004fce00078e0a05 */
.L_x_673:
[----:B-----5:R-:W-:Y:S01]  /*8260*/  ISETP.GE.AND P0, PT, R0, 0x1, PT ;  /* 0x000000010000780c */ /* 0x020fe20003f06270 */
[----:B------:R-:W-:Y:S01]  /*8270*/  @UP0 ULOP3.LUT UR5, UR5, 0xffffe000, URZ, 0xc0, !UPT ;  /* 0xffffe00005050892 */ /* 0x000fe2000f8ec03f */
[----:B------:R-:W-:Y:S01]  /*8280*/  UMOV UR6, URZ ;  /* 0x0000003f00067c82 */ /* 0x000fe20008000000 */
[----:B------:R-:W-:Y:S02]  /*8290*/  UMOV UR7, URZ ;  /* 0x0000003f00077c82 */ /* 0x000fe40008000000 */
[----:B------:R-:W-:Y:S02]  /*82a0*/  @UP0 USHF.R.S32.HI UR4, URZ, 0x1f, UR5 ;  /* 0x0000001f3f040899 */ /* 0x000fe40008011405 */
[----:B------:R-:W-:Y:S01]  /*82b0*/  USHF.R.S32.HI UR19, URZ, 0x1f, UR11 ;  /* 0x0000001f3f137899 */ /* 0x000fe2000801140b */
[----:B------:R-:W-:-:S04]  /*82c0*/  @UP0 UMOV UR6, UR5 ;  /* 0x0000000500060c82 */ /* 0x000fc80008000000 */
[----:B------:R-:W-:Y:S01]  /*82d0*/  @UP0 UMOV UR7, UR4 ;  /* 0x0000000400070c82 */ /* 0x000fe20008000000 */
[----:B------:R-:W-:Y:S06]  /*82e0*/  @!P0 BRA `(.L_x_614) ;  /* 0x0000003000348947 */ /* 0x000fec0003800000 */
[----:B------:R-:W1:Y:S01]  /*82f0*/  S2R R4, SR_TID.X ;  /* 0x0000000000047919 */ /* 0x000e620000002100 */
[----:B------:R-:W-:Y:S01]  /*8300*/  ULDC.64 UR8, c[0x0][0x2d8] ;  /* 0x0000b60000087ab9 */ /* 0x000fe20000000a00 */
[----:B------:R-:W-:Y:S01]  /*8310*/  USHF.R.S32.HI UR4, URZ, 0x1f, UR12 ;  /* 0x0000001f3f047899 */ /* 0x000fe2000801140c */
[C---:B------:R-:W-:Y:S01]  /*8320*/  IADD3 R2, R0.reuse, 0x7f, RZ ;  /* 0x0000007f00027810 */ /* 0x040fe20007ffe0ff */
[----:B------:R-:W-:Y:S01]  /*8330*/  UIMAD UR5, UR19, UR8, URZ ;  /* 0x00000008130572a4 */ /* 0x000fe2000f8e023f */
[----:B------:R-:W-:Y:S01]  /*8340*/  ISETP.GE.AND P1, PT, R0, 0x81, PT ;  /* 0x000000810000780c */ /* 0x000fe20003f26270 */
[----:B------:R-:W-:Y:S01]  /*8350*/  UIMAD.WIDE.U32 UR14, UR11, UR8, URZ ;  /* 0x000000080b0e72a5 */ /* 0x000fe2000f8e003f */
[----:B------:R-:W-:Y:S01]  /*8360*/  SHF.R.S32.HI R3, RZ, 0x1f, R2 ;  /* 0x0000001fff037819 */ /* 0x000fe20000011402 */
[----:B------:R-:W-:Y:S02]  /*8370*/  UIMAD UR5, UR11, UR9, UR5 ;  /* 0x000000090b0572a4 */ /* 0x000fe4000f8e0205 */
[----:B------:R-:W-:Y:S01]  /*8380*/  USEL UR18, UR12, URZ, !UP0 ;  /* 0x0000003f0c127287 */ /* 0x000fe2000c000000 */
[----:B------:R-:W-:Y:S01]  /*8390*/  LEA.HI R3, R3, R2, RZ, 0x7 ;  /* 0x0000000203037211 */ /* 0x000fe200078f38ff */
[----:B------:R-:W-:Y:S01]  /*83a0*/  USEL UR4, UR4, URZ, !UP0 ;  /* 0x0000003f04047287 */ /* 0x000fe2000c000000 */
[----:B------:R-:W-:Y:S01]  /*83b0*/  ULDC UR10, c[0x0][0x288] ;  /* 0x0000a200000a7ab9 */ /* 0x000fe20000000800 */
[----:B------:R-:W-:Y:S01]  /*83c0*/  UIADD3 UR8, UP0, UR6, UR14, URZ ;  /* 0x0000000e06087290 */ /* 0x000fe2000ff1e03f */
[----:B------:R-:W-:Y:S01]  /*83d0*/  SHF.R.S32.HI R3, RZ, 0x7, R3 ;  /* 0x00000007ff037819 */ /* 0x000fe20000011403 */
[----:B------:R-:W-:Y:S01]  /*83e0*/  UIADD3 UR5, UR15, UR5, URZ ;  /* 0x000000050f057290 */ /* 0x000fe2000fffe03f */
[----:B------:R-:W-:Y:S01]  /*83f0*/  ULDC UR9, c[0x0][0x760] ;  /* 0x0001d80000097ab9 */ /* 0x000fe20000000800 */
[----:B------:R-:W-:Y:S01]  /*8400*/  ULDC.64 UR16, c[0x0][0x2e0] ;  /* 0x0000b80000107ab9 */ /* 0x000fe20000000a00 */
[----:B------:R-:W-:Y:S01]  /*8410*/  UIMAD UR12, UR12, UR10, URZ ;  /* 0x0000000a0c0c72a4 */ /* 0x000fe2000f8e023f */
[----:B------:R-:W-:Y:S01]  /*8420*/  VIMNMX R3, R3, 0x1, !PT ;  /* 0x0000000103037848 */ /* 0x000fe20007fe0100 */
[----:B------:R-:W-:-:S02]  /*8430*/  UIMAD UR10, UR10, UR9, URZ ;  /* 0x000000090a0a72a4 */ /* 0x000fc4000f8e023f */
[----:B------:R-:W-:Y:S01]  /*8440*/  UIADD3.X UR9, UR7, UR5, URZ, UP0, !UPT ;  /* 0x0000000507097290 */ /* 0x000fe200087fe43f */
[----:B------:R-:W-:Y:S01]  /*8450*/  LOP3.LUT R6, R3, 0x1, RZ, 0xc0, !PT ;  /* 0x0000000103067812 */ /* 0x000fe200078ec0ff */
[----:B------:R-:W-:Y:S02]  /*8460*/  UIMAD UR4, UR4, UR16, URZ ;  /* 0x00000010040472a4 */ /* 0x000fe4000f8e023f */
[----:B------:R-:W-:Y:S02]  /*8470*/  UIADD3 UR11, UP0, UR12, UR11, URZ ;  /* 0x0000000b0c0b7290 */ /* 0x000fe4000ff1e03f */
[----:B------:R-:W-:Y:S01]  /*8480*/  UIMAD UR13, UR18, UR17, UR4 ;  /* 0x00000011120d72a4 */ /* 0x000fe2000f8e0204 */
[----:B-1----:R-:W-:Y:S01]  /*8490*/  LOP3.LUT R0, R4, 0x1f, RZ, 0xc0, !PT ;  /* 0x0000001f04007812 */ /* 0x002fe200078ec0ff */
[----:B------:R-:W-:Y:S01]  /*84a0*/  UIMAD.WIDE.U32 UR8, UR18, UR16, UR8 ;  /* 0x00000010120872a5 */ /* 0x000fe2000f8e0008 */
[----:B------:R-:W-:Y:S01]  /*84b0*/  ELECT P0, URZ, PT ;  /* 0x00000000003f782f */ /* 0x000fe20003800000 */
[----:B------:R-:W-:-:S02]  /*84c0*/  ULEA.HI.X.SX32 UR12, UR12, UR19, 0x1, UP0 ;  /* 0x000000130c0c7291 */ /* 0x000fc400080f0e3f */
[----:B------:R-:W-:Y:S01]  /*84d0*/  UIADD3 UR25, UR9, UR13, URZ ;  /* 0x0000000d09197290 */ /* 0x000fe2000fffe03f */
[----:B------:R-:W-:Y:S01]  /*84e0*/  UMOV UR4, URZ ;  /* 0x0000003f00047c82 */ /* 0x000fe20008000000 */
[----:B------:R-:W-:Y:S10]  /*84f0*/  @!P1 BRA `(.L_x_674) ;  /* 0x0000000800bc9947 */ /* 0x000ff40003800000 */
[----:B------:R-:W-:Y:S01]  /*8500*/  UMOV UR4, UR14 ;  /* 0x0000000e00047c82 */ /* 0x000fe20008000000 */
[----:B------:R-:W-:Y:S01]  /*8510*/  ULDC.64 UR14, c[0x0][0x2c0] ;  /* 0x0000b000000e7ab9 */ /* 0x000fe20000000a00 */
[----:B------:R-:W-:Y:S01]  /*8520*/  UIMAD.WIDE.U32 UR4, UR18, UR16, UR4 ;  /* 0x00000010120472a5 */ /* 0x000fe2000f8e0004 */
[----:B------:R-:W-:-:S03]  /*8530*/  IMAD.IADD R4, R3, 0x1, -R6 ;  /* 0x0000000103047824 */ /* 0x000fc600078e0a06 */
        /* <DEDUP_REMOVED lines=12> */
.L_x_699:
        /* <DEDUP_REMOVED lines=17> */
.L_x_677:
[----:B------:R-:W2:Y:S04]  /*8710*/  LDG.E.STRONG.GPU R5, desc[UR38][R2.64] ;  /* 0x0000002602057981 */ /* 0x000ea8000c1ef900 */
[----:B--2---:R-:W-:Y:S01]  /*8720*/  CCTL.IVALL ;  /* 0x00000000ff00798f */ /* 0x004fe20002000000 */
[----:B------:R-:W-:Y:S05]  /*8730*/  YIELD ;  /* 0x0000000000007946 */ /* 0x000fea0003800000 */
[----:B------:R-:W-:-:S13]  /*8740*/  ISETP.NE.AND P1, PT, R5, UR24, PT ;  /* 0x0000001805007c0c */ /* 0x000fda000bf25270 */
[----:B------:R-:W-:Y:S05]  /*8750*/  @P1 BRA `(.L_x_677) ;  /* 0xfffffffc00ec1947 */ /* 0x000fea000383ffff */
.L_x_676:
[----:B------:R-:W-:Y:S05]  /*8760*/  BSYNC B0 ;  /* 0x0000000000007941 */ /* 0x000fea0003800000 */
.L_x_675:
[----:B------:R-:W-:-:S03]  /*8770*/  UMOV UR22, 0xffffffff ;  /* 0xffffffff00167882 */ /* 0x000fc60000000000 */
[----:B------:R-:W-:Y:S05]  /*8780*/  BRA.DIV UR22, `(.L_x_678) ;  /* 0x0000002e166c7947 */ /* 0x000fea000b800000 */
[----:B------:R-:W-:Y:S01]  /*8790*/  NOP ;  /* 0x0000000000007918 */ /* 0x000fe20000000000 */
.L_x_746:
        /* <DEDUP_REMOVED lines=8> */
[----:B------:R-:W-:Y:S02]  /*8820*/  UIADD3 UR33, UP0, UR22, UR8, URZ ;  /* 0x0000000816217290 */ /* 0x000fe4000ff1e03f */
[----:B-1----:R-:W-:Y:S02]  /*8830*/  ULEA UR32, UR32, UR23, 0x18 ;  /* 0x0000001720207291 */ /* 0x002fe4000f8ec03f */
[----:B------:R-:W-:Y:S02]  /*8840*/  ULEA.HI.X.SX32 UR23, UR22, UR25, 0x1, UP0 ;  /* 0x0000001916177291 */ /* 0x000fe400080f0e3f */
[----:B------:R-:W-:-:S02]  /*8850*/  ULEA UR22, UP0, UR33, UR28, 0x2 ;  /* 0x0000001c21167291 */ /* 0x000fc4000f80103f */
[----:B------:R-:W-:Y:S02]  /*8860*/  UIADD3 UR28, UR32, 0x8000, URZ ;  /* 0x00008000201c7890 */ /* 0x000fe4000fffe03f */
[----:B------:R-:W-:Y:S01]  /*8870*/  ULEA.HI.X UR23, UR33, UR29, UR23, 0x2, UP0 ;  /* 0x0000001d21177291 */ /* 0x000fe200080f1417 */
[----:B------:R-:W-:Y:S02]  /*8880*/  UMOV UR32, 0x0 ;  /* 0x0000000000207882 */ /* 0x000fe40000000000 */
[----:B------:R-:W-:Y:S01]  /*8890*/  UMOV UR29, 0x400 ;  /* 0x00000400001d7882 */ /* 0x000fe20000000000 */
[----:B------:R-:W-:-:S05]  /*88a0*/  UMOV UR33, 0x14f00000 ;  /* 0x14f0000000217882 */ /* 0x000fca0000000000 */
[----:B------:R1:W-:Y:S02]  /*88b0*/  UBLKRED.G.S.ADD.F32.RN [UR22], [UR28], UR29, desc[UR32] ;  /* 0x000020161c0073bb */ /* 0x0003e400080a141d */
[----:B-1----:R0:W-:Y:S02]  /*88c0*/  UTMACMDFLUSH ;  /* 0x00000000000079b7 */ /* 0x0021e40000000000 */
.L_x_680:
[----:B------:R-:W-:Y:S05]  /*88d0*/  BSYNC B0 ;  /* 0x0000000000007941 */ /* 0x000fea0003800000 */
.L_x_679:
        /* <DEDUP_REMOVED lines=13> */
.L_x_682:
[----:B------:R-:W-:Y:S05]  /*89b0*/  BSYNC B0 ;  /* 0x0000000000007941 */ /* 0x000fea0003800000 */
.L_x_681:
[----:B------:R-:W-:Y:S06]  /*89c0*/  BAR.ARV 0xa, 0xa0 ;  /* 0x0282800000007b1d */ /* 0x000fec0000002000 */
[----:B------:R-:W-:Y:S04]  /*89d0*/  BSSY B0, `(.L_x_683) ;  /* 0x0000003000007945 */ /* 0x000fe80003800000 */
[----:B------:R-:W-:Y:S05]  /*89e0*/  @!P0 BRA `(.L_x_684) ;  /* 0x0000000000048947 */ /* 0x000fea0003800000 */
[----:B------:R-:W-:-:S04]  /*89f0*/  DEPBAR.LE SB0, 0x0 ;  /* 0x000080000000791a */ /* 0x000fc80000000000 */
.L_x_684:
[----:B------:R-:W-:Y:S05]  /*8a00*/  BSYNC B0 ;  /* 0x0000000000007941 */ /* 0x000fea0003800000 */
.L_x_683:
        /* <DEDUP_REMOVED lines=15> */
[----:B------:R-:W-:-:S06]  /*8b00*/  UFLO.U32 UR23, UR22 ;  /* 0x00000016001772bd */ /* 0x000fcc00080e0000 */
[----:B-1----:R-:W-:Y:S02]  /*8b10*/  ISETP.EQ.U32.AND P1, PT, R5, UR23, PT ;  /* 0x0000001705007c0c */ /* 0x002fe4000bf22070 */
[----:B------:R-:W1:Y:S11]  /*8b20*/  POPC R5, UR22 ;  /* 0x0000001600057d09 */ /* 0x000e760008000000 */
[----:B-1----:R1:W-:Y:S02]  /*8b30*/  @P1 REDG.E.ADD.S32.STRONG.GPU desc[UR38][R2.64], R5 ;  /* 0x000000050200198e */ /* 0x0023e4000c10e3a6 */
.L_x_686:
[----:B------:R-:W-:Y:S05]  /*8b40*/  BSYNC B0 ;  /* 0x0000000000007941 */ /* 0x000fea0003800000 */
.L_x_685:
        /* <DEDUP_REMOVED lines=9> */
.L_x_689:
[----:B------:R-:W2:Y:S04]  /*8be0*/  LDG.E.STRONG.GPU R5, desc[UR38][R2.64] ;  /* 0x0000002602057981 */ /* 0x000ea8000c1ef900 */
[----:B--2---:R-:W-:Y:S01]  /*8bf0*/  CCTL.IVALL ;  /* 0x00000000ff00798f */ /* 0x004fe20002000000 */
[----:B------:R-:W-:Y:S05]  /*8c00*/  YIELD ;  /* 0x0000000000007946 */ /* 0x000fea0003800000 */
[----:B------:R-:W-:-:S13]  /*8c10*/  ISETP.NE.AND P1, PT, R5, UR24, PT ;  /* 0x0000001805007c0c */ /* 0x000fda000bf25270 */
[----:B------:R-:W-:Y:S05]  /*8c20*/  @P1 BRA `(.L_x_689) ;  /* 0xfffffffc00ec1947 */ /* 0x000fea000383ffff */
.L_x_688:
[----:B------:R-:W-:Y:S05]  /*8c30*/  BSYNC B0 ;  /* 0x0000000000007941 */ /* 0x000fea0003800000 */
.L_x_687:
[----:B------:R-:W-:-:S03]  /*8c40*/  UMOV UR6, 0xffffffff ;  /* 0xffffffff00067882 */ /* 0x000fc60000000000 */
[----:B------:R-:W-:Y:S05]  /*8c50*/  BRA.DIV UR6, `(.L_x_690) ;  /* 0x0000002a06547947 */ /* 0x000fea000b800000 */
[----:B------:R-:W-:Y:S01]  /*8c60*/  NOP ;  /* 0x0000000000007918 */ /* 0x000fe20000000000 */
.L_x_749:
        /* <DEDUP_REMOVED lines=13> */
.L_x_692:
[----:B------:R-:W-:Y:S05]  /*8d40*/  BSYNC B0 ;  /* 0x0000000000007941 */ /* 0x000fea0003800000 */
.L_x_691:
        /* <DEDUP_REMOVED lines=13> */
.L_x_694:
[----:B------:R-:W-:Y:S05]  /*8e20*/  BSYNC B0 ;  /* 0x0000000000007941 */ /* 0x000fea0003800000 */
.L_x_693:
[----:B------:R-:W-:Y:S06]  /*8e30*/  BAR.ARV 0xa, 0xa0 ;  /* 0x0282800000007b1d */ /* 0x000fec0000002000 */
[----:B------:R-:W-:Y:S04]  /*8e40*/  BSSY B0, `(.L_x_695) ;  /* 0x0000003000007945 */ /* 0x000fe80003800000 */
[----:B------:R-:W-:Y:S05]  /*8e50*/  @!P0 BRA `(.L_x_696) ;  /* 0x0000000000048947 */ /* 0x000fea0003800000 */
[----:B------:R-:W-:-:S04]  /*8e60*/  DEPBAR.LE SB0, 0x0 ;  /* 0x000080000000791a */ /* 0x000fc80000000000 */
.L_x_696:
[----:B------:R-:W-:Y:S05]  /*8e70*/  BSYNC B0 ;  /* 0x0000000000007941 */ /* 0x000fea0003800000 */
.L_x_695:
        /* <DEDUP_REMOVED lines=15> */
[----:B------:R-:W-:-:S06]  /*8f70*/  UFLO.U32 UR7, UR6 ;  /* 0x00000006000772bd */ /* 0x000fcc00080e0000 */
[----:B-1----:R-:W-:Y:S02]  /*8f80*/  ISETP.EQ.U32.AND P1, PT, R5, UR7, PT ;  /* 0x0000000705007c0c */ /* 0x002fe4000bf22070 */
[----:B------:R-:W1:Y:S11]  /*8f90*/  POPC R5, UR6 ;  /* 0x0000000600057d09 */ /* 0x000e760008000000 */
[----:B-1----:R1:W-:Y:S02]  /*8fa0*/  @P1 REDG.E.ADD.S32.STRONG.GPU desc[UR38][R2.64], R5 ;  /* 0x000000050200198e */ /* 0x0023e4000c10e3a6 */
.L_x_698:
[----:B------:R-:W-:Y:S05]  /*8fb0*/  BSYNC B0 ;  /* 0x0000000000007941 */ /* 0x000fea0003800000 */
.L_x_697:
[----:B------:R-:W-:Y:S02]  /*8fc0*/  UIADD3 UR4, UR4, 0x2, URZ ;  /* 0x0000000204047890 */ /* 0x000fe4000fffe03f */
[----:B------:R-:W-:Y:S01]  /*8fd0*/  UIADD3 UR5, UR5, 0x1, URZ ;  /* 0x0000000105057890 */ /* 0x000fe2000fffe03f */
[----:B------:R-:W-:Y:S11]  /*8fe0*/  @P3 BRA `(.L_x_699) ;  /* 0xfffffff400843947 */ /* 0x000ff6000383ffff */
.L_x_674:
        /* <DEDUP_REMOVED lines=10> */
[----:B-1----:R-:W-:-:S04]  /*9090*/  IMAD.U32 R2, RZ, RZ, UR7 ;  /* 0x00000007ff027e24 */ /* 0x002fc8000f8e00ff */
[----:B------:R-:W-:Y:S01]  /*90a0*/  MOV R3, UR5 ;  /* 0x0000000500037c02 */ /* 0x000fe20008000f00 */
[----:B------:R-:W-:Y:S06]  /*90b0*/  @P3 BRA `(.L_x_701) ;  /* 0x0000000000143947 */ /* 0x000fec0003800000 */
.L_x_702:
[----:B------:R-:W2:Y:S04]  /*90c0*/  LDG.E.STRONG.GPU R0, desc[UR38][R2.64] ;  /* 0x0000002602007981 */ /* 0x000ea8000c1ef900 */
[----:B--2---:R-:W-:Y:S01]  /*90d0*/  CCTL.IVALL ;  /* 0x00000000ff00798f */ /* 0x004fe20002000000 */
[----:B------:R-:W-:Y:S05]  /*90e0*/  YIELD ;  /* 0x0000000000007946 */ /* 0x000fea0003800000 */
[----:B------:R-:W-:-:S13]  /*90f0*/  ISETP.NE.AND P1, PT, R0, UR24, PT ;  /* 0x0000001800007c0c */ /* 0x000fda000bf25270 */
[----:B------:R-:W-:Y:S05]  /*9100*/  @P1 BRA `(.L_x_702) ;  /* 0xfffffffc00ec1947 */ /* 0x000fea000383ffff */
.L_x_701:
[----:B------:R-:W-:Y:S05]  /*9110*/  BSYNC B0 ;  /* 0x0000000000007941 */ /* 0x000fea0003800000 */
.L_x_700:
[----:B------:R-:W-:-:S03]  /*9120*/  UMOV UR5, 0xffffffff ;  /* 0xffffffff00057882 */ /* 0x000fc60000000000 */
[----:B------:R-:W-:Y:S05]  /*9130*/  BRA.DIV UR5, `(.L_x_703) ;  /* 0x0000002605387947 */ /* 0x000fea000b800000 */
[----:B------:R-:W-:Y:S01]  /*9140*/  NOP ;  /* 0x0000000000007918 */ /* 0x000fe20000000000 */
.L_x_752:
[----:B------:R-:W-:Y:S01]  /*9150*/  IMAD.U32 R6, RZ, RZ, UR4 ;  /* 0x00000004ff067e24 */ /* 0x000fe2000f8e00ff */
[----:B------:R-:W-:Y:S05]  /*9160*/  WARPSYNC.ALL ;  /* 0x0000000000007948 */ /* 0x000fea0003800000 */
[----:B------:R-:W-:Y:S01]  /*9170*/  BAR.SYNC.DEFER_BLOCKING 0xd, 0xa0 ;  /* 0x0342800000007b1d */ /* 0x000fe20000010000 */
[----:B------:R-:W-:-:S05]  /*9180*/  IMAD.SHL.U32 R6, R6, 0x2000, RZ ;  /* 0x0000200006067824 */ /* 0x000fca00078e00ff */
        /* <DEDUP_REMOVED lines=18> */
.L_x_705:
[----:B------:R-:W-:Y:S05]  /*92b0*/  BSYNC B0 ;  /* 0x0000000000007941 */ /* 0x000fea0003800000 */
.L_x_704:
[----:B------:R-:W-:Y:S06]  /*92c0*/  BAR.SYNC.DEFER_BLOCKING 0xe, 0xa0 ;  /* 0x0382800000007b1d */ /* 0x000fec0000010000 */
[----:B------:R-:W-:Y:S04]  /*92d0*/  BSSY B0, `(.L_x_706) ;  /* 0x0000013000007945 */ /* 0x000fe80003800000 */
[----:B------:R-:W-:Y:S05]  /*92e0*/  @!P0 BRA `(.L_x_707) ;  /* 0x0000000000448947 */ /* 0x000fea0003800000 */
[----:B------:R-:W1:Y:S01]  /*92f0*/  S2UR UR14, SR_CgaCtaId ;  /* 0x00000000000e79c3 */ /* 0x000e620000008800 */
[----:B------:R-:W-:Y:S01]  /*9300*/  R2UR UR5, R6 ;  /* 0x00000000060572ca */ /* 0x000fe200000e0000 */
[----:B------:R-:W-:Y:S01]  /*9310*/  UMOV UR13, 0x400 ;  /* 0x00000400000d7882 */ /* 0x000fe20000000000 */
[----:B------:R-:W-:-:S11]  /*9320*/  ULDC.64 UR6, c[0x0][0x2c0] ;  /* 0x0000b00000067ab9 */ /* 0x000fd60000000a00 */
[----:B------:R-:W-:-:S04]  /*9330*/  UIADD3 UR5, UR5, 0x1000, URZ ;  /* 0x0000100005057890 */ /* 0x000fc8000fffe03f */
[----:B------:R-:W-:-:S04]  /*9340*/  UIADD3 UR15, UP0, UR5, UR8, URZ ;  /* 0x00000008050f7290 */ /* 0x000fc8000ff1e03f */
[----:B------:R-:W-:Y:S02]  /*9350*/  ULEA.HI.X.SX32 UR5, UR5, UR25, 0x1, UP0 ;  /* 0x0000001905057291 */ /* 0x000fe400080f0e3f */
[----:B-1----:R-:W-:Y:S02]  /*9360*/  ULEA UR13, UR14, UR13, 0x18 ;  /* 0x0000000d0e0d7291 */ /* 0x002fe4000f8ec03f */
[----:B------:R-:W-:Y:S02]  /*9370*/  ULEA UR6, UP0, UR15, UR6, 0x2 ;  /* 0x000000060f067291 */ /* 0x000fe4000f80103f */
[----:B------:R-:W-:Y:S02]  /*9380*/  UIADD3 UR13, UR13, 0xc000, URZ ;  /* 0x0000c0000d0d7890 */ /* 0x000fe4000fffe03f */
[----:B------:R-:W-:Y:S01]  /*9390*/  ULEA.HI.X UR7, UR15, UR7, UR5, 0x2, UP0 ;  /* 0x000000070f077291 */ /* 0x000fe200080f1405 */
[----:B------:R-:W-:Y:S02]  /*93a0*/  UMOV UR14, 0x0 ;  /* 0x00000000000e7882 */ /* 0x000fe40000000000 */
[----:B------:R-:W-:Y:S01]  /*93b0*/  UMOV UR5, 0x400 ;  /* 0x0000040000057882 */ /* 0x000fe20000000000 */
[----:B------:R-:W-:-:S05]  /*93c0*/  UMOV UR15, 0x14f00000 ;  /* 0x14f00000000f7882 */ /* 0x000fca0000000000 */
[----:B------:R1:W-:Y:S01]  /*93d0*/  UBLKRED.G.S.ADD.F32.RN [UR6], [UR13], UR5, desc[UR14] ;  /* 0x00000e060d0073bb */ /* 0x0003e200080a1405 */
[----:B------:R0:W-:Y:S01]  /*93e0*/  UTMACMDFLUSH ;  /* 0x00000000000079b7 */ /* 0x0001e20000000000 */
[----:B-1----:R-:W-:-:S04]  /*93f0*/  DEPBAR.LE SB0, 0x1 ;  /* 0x000080400000791a */ /* 0x002fc80000000000 */
.L_x_707:
[----:B------:R-:W-:Y:S05]  /*9400*/  BSYNC B0 ;  /* 0x0000000000007941 */ /* 0x000fea0003800000 */
.L_x_706:
[----:B------:R-:W-:Y:S06]  /*9410*/  BAR.ARV 0xa, 0xa0 ;  /* 0x0282800000007b1d */ /* 0x000fec0000002000 */
[----:B------:R-:W-:Y:S04]  /*9420*/  BSSY B0, `(.L_x_708) ;  /* 0x0000003000007945 */ /* 0x000fe80003800000 */
[----:B------:R-:W-:Y:S05]  /*9430*/  @!P0 BRA `(.L_x_709) ;  /* 0x0000000000048947 */ /* 0x000fea0003800000 */
[----:B------:R-:W-:-:S04]  /*9440*/  DEPBAR.LE SB0, 0x0 ;  /* 0x000080000000791a */ /* 0x000fc80000000000 */
.L_x_709:
[----:B------:R-:W-:Y:S05]  /*9450*/  BSYNC B0 ;  /* 0x0000000000007941 */ /* 0x000fea0003800000 */
.L_x_708:
        /* <DEDUP_REMOVED lines=19> */
.L_x_669:
        /* <DEDUP_REMOVED lines=10> */
.L_x_710:
        /* <DEDUP_REMOVED lines=10> */
.L_x_712:
[----:B------:R-:W3:Y:S02]  /*96d0*/  LDC R5, c[0x0][0x8bc] ;  /* 0x00022f00ff057b82 */ /* 0x000ee40000000800 */
.L_x_711:
[----:B------:R-:W1:Y:S01]  /*96e0*/  S2R R14, SR_CTAID.X ;  /* 0x00000000000e7919 */ /* 0x000e620000002500 */
[----:B------:R-:W-:Y:S02]  /*96f0*/  IMAD.MOV.U32 R0, RZ, RZ, 0x1 ;  /* 0x00000001ff007424 */ /* 0x000fe400078e00ff */
[----:B------:R-:W-:Y:S01]  /*9700*/  IMAD.MOV.U32 R9, RZ, RZ, RZ ;  /* 0x000000ffff097224 */ /* 0x000fe200078e00ff */
[----:B-1----:R-:W-:-:S04]  /*9710*/  SHF.L.U32 R14, R14, 0x7, RZ ;  /* 0x000000070e0e7819 */ /* 0x002fc800000006ff */
[----:B---3-5:R-:W-:-:S04]  /*9720*/  ISETP.GE.AND P0, PT, R14, R5, PT ;  /* 0x000000050e00720c */ /* 0x028fc80003f06270 */
[----:B------:R-:W-:-:S04]  /*9730*/  SEL R8, R7, 0xffffffff, !P0 ;  /* 0xffffffff07087807 */ /* 0x000fc80004000000 */
[----:B------:R-:W-:-:S13]  /*9740*/  ISETP.GE.AND P0, PT, R8, RZ, PT ;  /* 0x000000ff0800720c */ /* 0x000fda0003f06270 */
[----:B------:R-:W-:Y:S05]  /*9750*/  @!P0 BRA `(.L_x_713) ;  /* 0x0000001800848947 */ /* 0x000fea0003800000 */
[----:B------:R-:W1:Y:S08]  /*9760*/  LDC.64 R10, c[0x0][0x770] ;  /* 0x0001dc00ff0a7b82 */ /* 0x000e700000000a00 */
[----:B------:R-:W3:Y:S08]  /*9770*/  LDC.64 R6, c[0x0][0x770] ;  /* 0x0001dc00ff067b82 */ /* 0x000ef00000000a00 */
[----:B------:R-:W2:Y:S01]  /*9780*/  LDC.64 R4, c[0x0][0x778] ;  /* 0x0001de00ff047b82 */ /* 0x000ea20000000a00 */
[----:B-1----:R-:W-:-:S07]  /*9790*/  ISETP.NE.U32.AND P1, PT, R10, RZ, PT ;  /* 0x000000ff0a00720c */ /* 0x002fce0003f25070 */
[----:B----4-:R-:W1:Y:S01]  /*97a0*/  LDC.64 R2, c[0x0][0x780] ;  /* 0x0001e000ff027b82 */ /* 0x010e620000000a00 */
[----:B------:R-:W-:Y:S01]  /*97b0*/  ISETP.NE.AND.EX P1, PT, R11, RZ, PT, P1 ;  /* 0x000000ff0b00720c */ /* 0x000fe20003f25310 */
[----:B---3--:R-:W-:Y:S01]  /*97c0*/  IMAD.WIDE R6, R8, 0x4, R6 ;  /* 0x0000000408067825 */ /* 0x008fe200078e0206 */
[----:B--2---:R-:W-:-:S11]  /*97d0*/  ISETP.NE.U32.AND P0, PT, R4, RZ, PT ;  /* 0x000000ff0400720c */ /* 0x004fd60003f05070 */
[----:B------:R-:W2:Y:S01]  /*97e0*/  @P1 LDG.E R9, desc[UR38][R6.64] ;  /* 0x0000002606091981 */ /* 0x000ea2000c1e1900 */
[----:B------:R-:W-:-:S03]  /*97f0*/  ISETP.NE.AND.EX P0, PT, R5, RZ, PT, P0 ;  /* 0x000000ff0500720c */ /* 0x000fc60003f05300 */
[----:B------:R-:W3:Y:S01]  /*9800*/  @P1 LDG.E R15, desc[UR38][R6.64] ;  /* 0x00000026060f1981 */ /* 0x000ee2000c1e1900 */
[----:B-1----:R-:W-:-:S04]  /*9810*/  ISETP.NE.U32.AND P2, PT, R2, RZ, PT ;  /* 0x000000ff0200720c */ /* 0x002fc80003f45070 */
[----:B------:R-:W-:-:S05]  /*9820*/  ISETP.NE.AND.EX P2, PT, R3, RZ, PT, P2 ;  /* 0x000000ff0300720c */ /* 0x000fca0003f45320 */
[----:B------:R-:W1:Y:S08]  /*9830*/  @P0 LDC.64 R2, c[0x0][0x778] ;  /* 0x0001de00ff020b82 */ /* 0x000e700000000a00 */
[----:B------:R-:W4:Y:S01]  /*9840*/  @P2 LDC.64 R12, c[0x0][0x780] ;  /* 0x0001e000ff0c2b82 */ /* 0x000f220000000a00 */
[----:B------:R-:W-:Y:S01]  /*9850*/  IMAD.MOV.U32 R5, RZ, RZ, RZ ;  /* 0x000000ffff057224 */ /* 0x000fe200078e00ff */
[----:B------:R-:W-:Y:S01]  /*9860*/  ULDC UR4, c[0x0][0x280] ;  /* 0x0000a00000047ab9 */ /* 0x000fe20000000800 */
[----:B-1----:R-:W-:-:S05]  /*9870*/  @P0 IMAD.WIDE R2, R8, 0x4, R2 ;  /* 0x0000000408020825 */ /* 0x002fca00078e0202 */
[----:B------:R4:W5:Y:S01]  /*9880*/  @P0 LDG.E R5, desc[UR38][R2.64] ;  /* 0x0000002602050981 */ /* 0x000962000c1e1900 */
[----:B------:R-:W-:Y:S01]  /*9890*/  MOV R4, UR4 ;  /* 0x0000000400047c02 */ /* 0x000fe20008000f00 */
[----:B----4-:R-:W-:Y:S01]  /*98a0*/  @P2 IMAD.WIDE R2, R8, 0x4, R12 ;  /* 0x0000000408022825 */ /* 0x010fe200078e020c */
[----:B------:R-:W-:-:S04]  /*98b0*/  VOTEU.ANY UP0, P1 ;  /* 0x00000000003f7886 */ /* 0x000fc80000800100 */
[----:B------:R1:W5:Y:S02]  /*98c0*/  @P2 LDG.E R4, desc[UR38][R2.64] ;  /* 0x0000002602042981 */ /* 0x000364000c1e1900 */
[----:B-1----:R-:W-:Y:S01]  /*98d0*/  CS2R R2, SRZ ;  /* 0x0000000000027805 */ /* 0x002fe2000001ff00 */
[----:B--2---:R-:W-:-:S05]  /*98e0*/  @P1 IMAD R9, R8, 0x80, R9 ;  /* 0x0000008008091824 */ /* 0x004fca00078e0209 */
[----:B------:R-:W-:-:S04]  /*98f0*/  @P1 SHF.R.S32.HI R12, RZ, 0x1f, R9 ;  /* 0x0000001fff0c1819 */ /* 0x000fc80000011409 */
[----:B------:R-:W-:-:S04]  /*9900*/  @P1 LEA.HI R12, R12, R9, RZ, 0x7 ;  /* 0x000000090c0c1211 */ /* 0x000fc800078f38ff */
[----:B------:R-:W-:Y:S02]  /*9910*/  @P1 LOP3.LUT R12, R12, 0xffffff80, RZ, 0xc0, !PT ;  /* 0xffffff800c0c1812 */ /* 0x000fe400078ec0ff */
[----:B---3--:R-:W-:Y:S02]  /*9920*/  @P1 R2UR UR4, R15 ;  /* 0x000000000f0412ca */ /* 0x008fe400000e0000 */
[--C-:B------:R-:W-:Y:S01]  /*9930*/  @P1 SHF.R.S32.HI R9, RZ, 0x1f, R12.reuse ;  /* 0x0000001fff091819 */ /* 0x100fe2000001140c */
[----:B------:R-:W-:-:S04]  /*9940*/  @P1 IMAD.MOV.U32 R2, RZ, RZ, R12 ;  /* 0x000000ffff021224 */ /* 0x000fc800078e000c */
[----:B------:R-:W-:Y:S01]  /*9950*/  @P1 IMAD.MOV.U32 R3, RZ, RZ, R9 ;  /* 0x000000ffff031224 */ /* 0x000fe200078e0009 */
[----:B------:R-:W-:Y:S07]  /*9960*/  @P2 BRA `(.L_x_714) ;  /* 0x0000000000102947 */ /* 0x000fee0003800000 */
[----:B------:R-:W-:Y:S05]  /*9970*/  @!P1 BRA `(.L_x_714) ;  /* 0x00000000000c9947 */ /* 0x000fea0003800000 */
[----:B------:R-:W2:Y:S04]  /*9980*/  LDG.E R9, desc[UR38][R6.64] ;  /* 0x0000002606097981 */ /* 0x000ea8000c1e1900 */
[----:B-----5:R-:W2:Y:S02]  /*9990*/  LDG.E R4, desc[UR38][R6.64+0x4] ;  /* 0x0000042606047981 */ /* 0x020ea4000c1e1900 */
[----:B--2---:R-:W-:-:S07]  /*99a0*/  IADD3 R4, -R9, R4, RZ ;  /* 0x0000000409047210 */ /* 0x004fce0007ffe1ff */
.L_x_714:
[----:B-----5:R-:W-:Y:S01]  /*99b0*/  ISETP.GE.AND P1, PT, R4, 0x1, PT ;  /* 0x000000010400780c */ /* 0x020fe20003f26270 */
[----:B------:R-:W-:Y:S01]  /*99c0*/  UMOV UR27, URZ ;  /* 0x0000003f001b7c82 */ /* 0x000fe20008000000 */
[----:B------:R-:W-:Y:S01]  /*99d0*/  @UP0 UMOV UR27, UR4 ;  /* 0x00000004001b0c82 */ /* 0x000fe20008000000 */
[----:B------:R-:W-:-:S10]  /*99e0*/  IMAD.MOV.U32 R9, RZ, RZ, RZ ;  /* 0x000000ffff097224 */ /* 0x000fd400078e00ff */
        /* <DEDUP_REMOVED lines=43> */
[----:B------:R-:W-:-:S04]  /*9ca0*/  IMAD.WIDE.U32 R6, R10, UR20, R6 ;  /* 0x000000140a067c25 */ /* 0x000fc8000f8e0006 */
[----:B------:R-:W-:Y:S02]  /*9cb0*/  IMAD R11, R11, UR20, R2 ;  /* 0x000000140b0b7c24 */ /* 0x000fe4000f8e0202 */
[----:B------:R-:W1:Y:S01]  /*9cc0*/  LDC.64 R2, c[0x0][0x738] ;  /* 0x0001ce00ff027b82 */ /* 0x000e620000000a00 */
[----:B------:R-:W-:Y:S02]  /*9cd0*/  IMAD.MOV.U32 R9, RZ, RZ, RZ ;  /* 0x000000ffff097224 */ /* 0x000fe400078e00ff */
        /* <DEDUP_REMOVED lines=8> */
[----:B-1----:R-:W-:Y:S02]  /*9d60*/  LEA R12, R3, R12, 0x18 ;  /* 0x0000000c030c7211 */ /* 0x002fe400078ec0ff */
[----:B------:R-:W-:Y:S02]  /*9d70*/  MOV R3, 0x1 ;  /* 0x0000000100037802 */ /* 0x000fe40000000f00 */
[----:B--2---:R-:W-:Y:S02]  /*9d80*/  LOP3.LUT R16, R16, 0x7f, RZ, 0xc0, !PT ;  /* 0x0000007f10107812 */ /* 0x004fe400078ec0ff */
[----:B------:R-:W-:-:S02]  /*9d90*/  SHF.L.U32 R3, R3, 0x1f, RZ ;  /* 0x0000001f03037819 */ /* 0x000fc400000006ff */
[----:B------:R-:W-:Y:S02]  /*9da0*/  ISETP.NE.AND P0, PT, R16, RZ, PT ;  /* 0x000000ff1000720c */ /* 0x000fe40003f05270 */
[----:B------:R-:W1:Y:S02]  /*9db0*/  SYNCS.PHASECHK.TRANS64.TRYWAIT P1, [R12+URZ+0x30c20], R3 ;  /* 0x030c20030c0075a7 */ /* 0x000e64000802017f */
[----:B-1----:R-:W-:Y:S09]  /*9dc0*/  @!P1 BRA `(.L_x_716) ;  /* 0x0000001800309947 */ /* 0x002ff20003800000 */
.L_x_753:
[----:B------:R-:W-:Y:S02]  /*9dd0*/  IMAD.IADD R11, R7, 0x1, R11 ;  /* 0x00000001070b7824 */ /* 0x000fe400078e020b */
[----:B------:R-:W-:Y:S01]  /*9de0*/  IMAD.MOV.U32 R10, RZ, RZ, 0x1 ;  /* 0x00000001ff0a7424 */ /* 0x000fe200078e00ff */
[----:B------:R-:W-:Y:S06]  /*9df0*/  @P0 BRA `(.L_x_717) ;  /* 0x0000000000180947 */ /* 0x000fec0003800000 */
[----:B------:R-:W2:Y:S01]  /*9e00*/  S2R R0, SR_TID.X ;  /* 0x0000000000007919 */ /* 0x000ea20000002100 */
[----:B-1----:R-:W-:-:S04]  /*9e10*/  IMAD.MOV.U32 R3, RZ, RZ, 0x4200 ;  /* 0x00004200ff037424 */ /* 0x002fc800078e00ff */
[----:B------:R3:W-:Y:S01]  /*9e20*/  SYNCS.ARRIVE.TRANS64 RZ, [R12+URZ+0x30c10], R3 ;  /* 0x030c10030cff79a7 */ /* 0x0007e2000800003f */
[----:B--2---:R-:W-:-:S13]  /*9e30*/  LOP3.LUT P1, RZ, R0, 0x1f, RZ, 0xc0, !PT ;  /* 0x0000001f00ff7812 */ /* 0x004fda000782c0ff */
[----:B---3--:R-:W-:Y:S05]  /*9e40*/  @!P1 BRA `(.L_x_717) ;  /* 0x0000000000049947 */ /* 0x008fea0003800000 */
[----:B------:R-:W-:Y:S01]  /*9e50*/  BPT.TRAP 0x1 ;  /* 0x000000040000795c */ /* 0x000fe20000300000 */
.L_x_717:
        /* <DEDUP_REMOVED lines=19> */
[----:B-1----:R-:W-:Y:S01]  /*9f90*/  MOV R9, R2 ;  /* 0x0000000200097202 */ /* 0x002fe20000000f00 */
[----:B------:R-:W-:Y:S01]  /*9fa0*/  IMAD.MOV.U32 R8, RZ, RZ, R3 ;  /* 0x000000ffff087224 */ /* 0x000fe200078e0003 */
[----:B------:R-:W-:Y:S01]  /*9fb0*/  UMOV UR19, UR25 ;  /* 0x0000001900137c82 */ /* 0x000fe20008000000 */
[----:B------:R-:W-:Y:S01]  /*9fc0*/  UMOV UR37, UR13 ;  /* 0x0000000d00257c82 */ /* 0x000fe20008000000 */
[----:B------:R-:W-:Y:S01]  /*9fd0*/  IADD3 R0, P1, R9, 0x2f0, RZ ;  /* 0x000002f009007810 */ /* 0x000fe20007f3e0ff */
[----:B------:R-:W-:Y:S01]  /*9fe0*/  UMOV UR34, UR26 ;  /* 0x0000001a00227c82 */ /* 0x000fe20008000000 */
[----:B------:R-:W-:-:S02]  /*9ff0*/  UMOV UR33, UR9 ;  /* 0x0000000900217c82 */ /* 0x000fc40008000000 */
        /* <DEDUP_REMOVED lines=10> */
[----:B------:R-:W-:Y:S01]  /*a0a0*/  R2UR UR41, R0 ;  /* 0x00000000002972ca */ /* 0x000fe200000e0000 */
[----:B------:R-:W-:Y:S01]  /*a0b0*/  IMAD.MOV.U32 R0, RZ, RZ, RZ ;  /* 0x000000ffff007224 */ /* 0x000fe200078e00ff */
[----:B------:R-:W-:-:S09]  /*a0c0*/  ISETP.GE.AND P1, PT, R4, 0x81, PT ;  /* 0x000000810400780c */ /* 0x000fd20003f26270 */
        /* <DEDUP_REMOVED lines=8> */
[C---:B------:R-:W-:Y:S01]  /*a150*/  IADD3 R0, R4.reuse, 0x7f, RZ ;  /* 0x0000007f04007810 */ /* 0x040fe20007ffe0ff */
[----:B------:R-:W-:Y:S01]  /*a160*/  IMAD.MOV.U32 R10, RZ, RZ, 0x1 ;  /* 0x00000001ff0a7424 */ /* 0x000fe200078e00ff */
[----:B------:R-:W-:Y:S02]  /*a170*/  ISETP.GE.AND P1, PT, R4, 0x101, PT ;  /* 0x000001010400780c */ /* 0x000fe40003f26270 */
[----:B------:R-:W-:Y:S02]  /*a180*/  SHF.R.S32.HI R5, RZ, 0x1f, R0 ;  /* 0x0000001fff057819 */ /* 0x000fe40000011400 */
[----:B------:R-:W-:Y:S02]  /*a190*/  MOV R19, RZ ;  /* 0x000000ff00137202 */ /* 0x000fe40000000f00 */
[----:B------:R-:W-:Y:S01]  /*a1a0*/  LEA.HI R5, R5, R0, RZ, 0x7 ;  /* 0x0000000005057211 */ /* 0x000fe200078f38ff */
[----:B------:R-:W-:-:S03]  /*a1b0*/  IMAD.MOV.U32 R0, RZ, RZ, RZ ;  /* 0x000000ffff007224 */ /* 0x000fc600078e00ff */
[----:B------:R-:W-:-:S04]  /*a1c0*/  LEA.HI.SX32 R5, R5, 0xffffffff, 0x19 ;  /* 0xffffffff05057811 */ /* 0x000fc800078fcaff */
[----:B------:R-:W-:Y:S01]  /*a1d0*/  VIMNMX R17, R5, 0x1, !PT ;  /* 0x0000000105117848 */ /* 0x000fe20007fe0100 */
[----:B------:R-:W-:-:S03]  /*a1e0*/  IMAD.MOV.U32 R5, RZ, RZ, RZ ;  /* 0x000000ffff057224 */ /* 0x000fc600078e00ff */
[----:B------:R-:W-:Y:S02]  /*a1f0*/  LOP3.LUT R18, R17, 0x1, RZ, 0xc0, !PT ;  /* 0x0000000111127812 */ /* 0x000fe400078ec0ff */
[----:B-1----:R-:W-:Y:S01]  /*a200*/  LOP3.LUT R20, R13, 0x1f, RZ, 0xc0, !PT ;  /* 0x0000001f0d147812 */ /* 0x002fe200078ec0ff */
[----:B------:R-:W-:Y:S06]  /*a210*/  @!P1 BRA `(.L_x_719) ;  /* 0x0000000800109947 */ /* 0x000fec0003800000 */
[----:B------:R-:W-:Y:S02]  /*a220*/  IMAD.IADD R17, R17, 0x1, -R18 ;  /* 0x0000000111117824 */ /* 0x000fe400078e0a12 */
[----:B------:R-:W-:Y:S02]  /*a230*/  IMAD.MOV.U32 R19, RZ, RZ, RZ ;  /* 0x000000ffff137224 */ /* 0x000fe400078e00ff */
[----:B------:R-:W-:-:S07]  /*a240*/  IMAD.MOV.U32 R10, RZ, RZ, 0x1 ;  /* 0x00000001ff0a7424 */ /* 0x000fce00078e00ff */
.L_x_728:
[----:B------:R-:W-:-:S04]  /*a250*/  SHF.L.U32 R21, R10, 0x1f, RZ ;  /* 0x0000001f0a157819 */ /* 0x000fc800000006ff */
[----:B-1----:R-:W1:Y:S02]  /*a260*/  SYNCS.PHASECHK.TRANS64.TRYWAIT P1, [R12+URZ+0x30c40], R21 ;  /* 0x030c40150c0075a7 */ /* 0x002e64000802017f */
[----:B-12--5:R-:W-:Y:S05]  /*a270*/  @!P1 BRA `(.L_x_720) ;  /* 0x0000001400189947 */ /* 0x026fea0003800000 */
.L_x_754:
[----:B------:R-:W-:Y:S05]  /*a280*/  @P0 BRA `(.L_x_721) ;  /* 0x0000000000140947 */ /* 0x000fea0003800000 */
[----:B------:R-:W-:Y:S02]  /*a290*/  ISETP.NE.AND P1, PT, R20, RZ, PT ;  /* 0x000000ff1400720c */ /* 0x000fe40003f25270 */
[----:B------:R-:W-:-:S04]  /*a2a0*/  MOV R3, 0x4200 ;  /* 0x0000420000037802 */ /* 0x000fc80000000f00 */
[----:B------:R2:W-:Y:S07]  /*a2b0*/  SYNCS.ARRIVE.TRANS64 RZ, [R12+URZ+0x30c30], R3 ;  /* 0x030c30030cff79a7 */ /* 0x0005ee000800003f */
[----:B------:R-:W-:Y:S05]  /*a2c0*/  @!P1 BRA `(.L_x_721) ;  /* 0x0000000000049947 */ /* 0x000fea0003800000 */
[----:B------:R-:W-:Y:S01]  /*a2d0*/  BPT.TRAP 0x1 ;  /* 0x000000040000795c */ /* 0x000fe20000300000 */
.L_x_721:
        /* <DEDUP_REMOVED lines=18> */
[----:B---3--:R-:W-:Y:S02]  /*a400*/  IMAD.MOV.U32 R9, RZ, RZ, R4 ;  /* 0x000000ffff097224 */ /* 0x008fe400078e0004 */
[----:B------:R-:W-:Y:S01]  /*a410*/  IMAD.MOV.U32 R8, RZ, RZ, R5 ;  /* 0x000000ffff087224 */ /* 0x000fe200078e0005 */
[----:B------:R-:W-:Y:S02]  /*a420*/  LEA.HI.X R2, R2, R15, R3, 0x2, P2 ;  /* 0x0000000f02027211 */ /* 0x000fe400010f1403 */
[----:B------:R-:W-:Y:S02]  /*a430*/  IADD3 R4, P1, R9, 0x1f0, RZ ;  /* 0x000001f009047810 */ /* 0x000fe40007f3e0ff */
[----:B------:R-:W-:-:S02]  /*a440*/  R2UR UR9, R2 ;  /* 0x00000000020972ca */ /* 0x000fc400000e0000 */
[----:B------:R-:W-:Y:S02]  /*a450*/  IADD3.X R5, RZ, R8, RZ, P1, !PT ;  /* 0x00000008ff057210 */ /* 0x000fe40000ffe4ff */
[----:B------:R-:W-:Y:S02]  /*a460*/  R2UR UR14, R4 ;  /* 0x00000000040e72ca */ /* 0x000fe400000e0000 */
[----:B------:R-:W-:-:S13]  /*a470*/  R2UR UR15, R5 ;  /* 0x00000000050f72ca */ /* 0x000fda00000e0000 */
[----:B------:R2:W-:Y:S01]  /*a480*/  UTMALDG.4D [UR16], [UR14], desc[UR22] ;  /* 0x000016100e0075b4 */ /* 0x0005e20008019000 */
[----:B------:R2:W-:Y:S01]  /*a490*/  UBLKCP.S.G [UR6], [UR8], UR10 ;  /* 0x00000006080073ba */ /* 0x0005e2000800020a */
[----:B------:R-:W3:Y:S02]  /*a4a0*/  SYNCS.PHASECHK.TRANS64.TRYWAIT P1, [R12+URZ+0x30c28], R21 ;  /* 0x030c28150c0075a7 */ /* 0x000ee4000802017f */
[----:B--23--:R-:W-:Y:S05]  /*a4b0*/  @!P1 BRA `(.L_x_722) ;  /* 0x00000010009c9947 */ /* 0x00cfea0003800000 */
.L_x_755:
[----:B------:R-:W-:Y:S05]  /*a4c0*/  @P0 BRA `(.L_x_723) ;  /* 0x0000000000140947 */ /* 0x000fea0003800000 */
[----:B------:R-:W-:Y:S01]  /*a4d0*/  ISETP.NE.AND P1, PT, R20, RZ, PT ;  /* 0x000000ff1400720c */ /* 0x000fe20003f25270 */
[----:B------:R-:W-:-:S04]  /*a4e0*/  IMAD.MOV.U32 R2, RZ, RZ, 0x4200 ;  /* 0x00004200ff027424 */ /* 0x000fc800078e00ff */
[----:B------:R3:W-:Y:S08]  /*a4f0*/  SYNCS.ARRIVE.TRANS64 RZ, [R12+URZ+0x30c18], R2 ;  /* 0x030c18020cff79a7 */ /* 0x0007f0000800003f */
[----:B------:R-:W-:Y:S05]  /*a500*/  @!P1 BRA `(.L_x_723) ;  /* 0x0000000000049947 */ /* 0x000fea0003800000 */
[----:B------:R-:W-:Y:S01]  /*a510*/  BPT.TRAP 0x1 ;  /* 0x000000040000795c */ /* 0x000fe20000300000 */
.L_x_723:
[----:B------:R-:W-:Y:S01]  /*a520*/  VIADD R16, R16, 0x80 ;  /* 0x0000008010107836 */ /* 0x000fe20000000000 */
[----:B------:R-:W-:Y:S01]  /*a530*/  R2UR UR17, R12 ;  /* 0x000000000c1172ca */ /* 0x000fe200000e0000 */
[----:B------:R-:W-:Y:S01]  /*a540*/  UMOV UR22, 0x0 ;  /* 0x0000000000167882 */ /* 0x000fe20000000000 */
[----:B---3--:R-:W-:Y:S01]  /*a550*/  IADD3 R2, P1, R9, 0xf0, RZ ;  /* 0x000000f009027810 */ /* 0x008fe20007f3e0ff */
[----:B------:R-:W-:Y:S01]  /*a560*/  UMOV UR23, 0x14f00000 ;  /* 0x14f0000000177882 */ /* 0x000fe20000000000 */
[C---:B------:R-:W-:Y:S01]  /*a570*/  R2UR UR6, R16.reuse ;  /* 0x00000000100672ca */ /* 0x040fe200000e0000 */
[----:B------:R-:W-:Y:S01]  /*a580*/  UMOV UR18, URZ ;  /* 0x0000003f00127c82 */ /* 0x000fe20008000000 */
[----:B------:R-:W-:Y:S01]  /*a590*/  IADD3 R13, R16, UR27, RZ ;  /* 0x0000001b100d7c10 */ /* 0x000fe2000fffe0ff */
[----:B------:R-:W-:Y:S01]  /*a5a0*/  IMAD.X R3, RZ, RZ, R8, P1 ;  /* 0x000000ffff037224 */ /* 0x000fe200008e0608 */
[----:B------:R-:W-:Y:S01]  /*a5b0*/  R2UR UR14, R2 ;  /* 0x00000000020e72ca */ /* 0x000fe200000e0000 */
[----:B------:R-:W-:Y:S01]  /*a5c0*/  UMOV UR10, 0x20 ;  /* 0x00000020000a7882 */ /* 0x000fe20000000000 */
[----:B------:R-:W-:-:S02]  /*a5d0*/  R2UR UR19, R13 ;  /* 0x000000000d1372ca */ /* 0x000fc400000e0000 */
        /* <DEDUP_REMOVED lines=10> */
.L_x_756:
[----:B-123--:R-:W-:Y:S01]  /*a680*/  SHF.R.S32.HI R21, RZ, 0x1f, R16 ;  /* 0x0000001fff157819 */ /* 0x00efe20000011410 */
[----:B------:R-:W-:Y:S06]  /*a690*/  @P0 BRA `(.L_x_725) ;  /* 0x00000000001c0947 */ /* 0x000fec0003800000 */
[----:B------:R1:W-:Y:S02]  /*a6a0*/  STL [R1+0x20], R0 ;  /* 0x0000200001007387 */ /* 0x0003e40000100800 */
[----:B-1----:R-:W-:-:S04]  /*a6b0*/  IMAD.MOV.U32 R0, RZ, RZ, 0x4200 ;  /* 0x00004200ff007424 */ /* 0x002fc800078e00ff */
[----:B------:R1:W-:Y:S02]  /*a6c0*/  SYNCS.ARRIVE.TRANS64 RZ, [R12+URZ+0x30c38], R0 ;  /* 0x030c38000cff79a7 */ /* 0x0003e4000800003f */
[----:B-1----:R1:W5:Y:S01]  /*a6d0*/  LDL.LU R0, [R1+0x20] ;  /* 0x0000200001007983 */ /* 0x0023620000300800 */
[----:B------:R-:W-:-:S13]  /*a6e0*/  ISETP.NE.AND P1, PT, R20, RZ, PT ;  /* 0x000000ff1400720c */ /* 0x000fda0003f25270 */
[----:B-1----:R-:W-:Y:S05]  /*a6f0*/  @!P1 BRA `(.L_x_725) ;  /* 0x0000000000049947 */ /* 0x002fea0003800000 */
[----:B------:R-:W-:Y:S01]  /*a700*/  BPT.TRAP 0x1 ;  /* 0x000000040000795c */ /* 0x000fe20000300000 */
.L_x_725:
        /* <DEDUP_REMOVED lines=24> */
.L_x_758:
[----:B------:R-:W-:Y:S05]  /*a890*/  @P0 BRA `(.L_x_727) ;  /* 0x0000000000140947 */ /* 0x000fea0003800000 */
[----:B------:R-:W-:Y:S01]  /*a8a0*/  ISETP.NE.AND P1, PT, R20, RZ, PT ;  /* 0x000000ff1400720c */ /* 0x000fe20003f25270 */
[----:B-1----:R-:W-:-:S04]  /*a8b0*/  IMAD.MOV.U32 R5, RZ, RZ, 0x4200 ;  /* 0x00004200ff057424 */ /* 0x002fc800078e00ff */
[----:B------:R2:W-:Y:S08]  /*a8c0*/  SYNCS.ARRIVE.TRANS64 RZ, [R12+URZ+0x30c10], R5 ;  /* 0x030c10050cff79a7 */ /* 0x0005f0000800003f */
[----:B------:R-:W-:Y:S05]  /*a8d0*/  @!P1 BRA `(.L_x_727) ;  /* 0x0000000000049947 */ /* 0x000fea0003800000 */
[----:B------:R-:W-:Y:S01]  /*a8e0*/  BPT.TRAP 0x1 ;  /* 0x000000040000795c */ /* 0x000fe20000300000 */
.L_x_727:
        /* <DEDUP_REMOVED lines=23> */
.L_x_719:
[----:B------:R-:W-:-:S13]  /*aa60*/  ISETP.NE.AND P1, PT, R18, RZ, PT ;  /* 0x000000ff1200720c */ /* 0x000fda0003f25270 */
[----:B------:R-:W-:Y:S05]  /*aa70*/  @!P1 BRA `(.L_x_718) ;  /* 0x0000000000f89947 */ /* 0x000fea0003800000 */
[----:B------:R-:W-:-:S04]  /*aa80*/  SHF.L.U32 R13, R10, 0x1f, RZ ;  /* 0x0000001f0a0d7819 */ /* 0x000fc800000006ff */
[----:B------:R-:W1:Y:S02]  /*aa90*/  SYNCS.PHASECHK.TRANS64.TRYWAIT P1, [R12+URZ+0x30c40], R13 ;  /* 0x030c400d0c0075a7 */ /* 0x000e64000802017f */
[----:B-1----:R-:W-:Y:S05]  /*aaa0*/  @!P1 BRA `(.L_x_729) ;  /* 0x0000000c00609947 */ /* 0x002fea0003800000 */
.L_x_759:
[----:B------:R-:W-:Y:S05]  /*aab0*/  @P0 BRA `(.L_x_730) ;  /* 0x0000000000140947 */ /* 0x000fea0003800000 */
[----:B------:R-:W-:Y:S01]  /*aac0*/  ISETP.NE.AND P1, PT, R20, RZ, PT ;  /* 0x000000ff1400720c */ /* 0x000fe20003f25270 */
[----:B------:R-:W-:-:S04]  /*aad0*/  IMAD.MOV.U32 R5, RZ, RZ, 0x4200 ;  /* 0x00004200ff057424 */ /* 0x000fc800078e00ff */
[----:B------:R2:W-:Y:S08]  /*aae0*/  SYNCS.ARRIVE.TRANS64 RZ, [R12+URZ+0x30c30], R5 ;  /* 0x030c30050cff79a7 */ /* 0x0005f0000800003f */
[----:B------:R-:W-:Y:S05]  /*aaf0*/  @!P1 BRA `(.L_x_730) ;  /* 0x0000000000049947 */ /* 0x000fea0003800000 */
[----:B------:R-:W-:Y:S01]  /*ab00*/  BPT.TRAP 0x1 ;  /* 0x000000040000795c */ /* 0x000fe20000300000 */
.L_x_730:
[----:B--2---:R-:W2:Y:S01]  /*ab10*/  LDC.64 R4, c[0x0][0x728] ;  /* 0x0001ca00ff047b82 */ /* 0x004ea20000000a00 */
[----:B------:R-:W-:Y:S01]  /*ab20*/  SHF.L.U32 R19, R19, 0x7, RZ ;  /* 0x0000000713137819 */ /* 0x000fe200000006ff */
[----:B------:R-:W-:Y:S01]  /*ab30*/  UMOV UR8, 0x0 ;  /* 0x0000000000087882 */ /* 0x000fe20000000000 */
[----:B------:R-:W-:Y:S01]  /*ab40*/  R2UR UR14, R12 ;  /* 0x000000000c0e72ca */ /* 0x000fe200000e0000 */
[----:B------:R-:W-:Y:S01]  /*ab50*/  UMOV UR9, 0x14f00000 ;  /* 0x14f0000000097882 */ /* 0x000fe20000000000 */
[C---:B-----5:R-:W-:Y:S01]  /*ab60*/  IADD3 R0, P1, R19.reuse, R6, RZ ;  /* 0x0000000613007210 */ /* 0x060fe20007f3e0ff */
[----:B------:R-:W-:Y:S01]  /*ab70*/  UMOV UR18, URZ ;  /* 0x0000003f00127c82 */ /* 0x000fe20008000000 */
[----:B------:R-:W-:Y:S01]  /*ab80*/  R2UR UR19, R19 ;  /* 0x00000000131372ca */ /* 0x000fe200000e0000 */
[----:B------:R-:W-:-:S08]  /*ab90*/  UMOV UR10, 0x20 ;  /* 0x00000020000a7882 */ /* 0x000fd00000000000 */
[----:B------:R-:W-:Y:S02]  /*aba0*/  UIADD3 UR16, UR14, 0x18000, URZ ;  /* 0x000180000e107890 */ /* 0x000fe4000fffe03f */
[----:B------:R-:W-:Y:S02]  /*abb0*/  UIADD3 UR17, UR14, 0x30c30, URZ ;  /* 0x00030c300e117890 */ /* 0x000fe4000fffe03f */
[----:B------:R-:W-:Y:S02]  /*abc0*/  UIADD3 UR19, UR19, UR27, URZ ;  /* 0x0000001b13137290 */ /* 0x000fe4000fffe03f */
[----:B------:R-:W-:Y:S01]  /*abd0*/  UIADD3 UR14, UR14, 0x20400, URZ ;  /* 0x000204000e0e7890 */ /* 0x000fe2000fffe03f */
        /* <DEDUP_REMOVED lines=14> */
.L_x_760:
[----:B------:R-:W-:Y:S05]  /*acc0*/  @P0 BRA `(.L_x_732) ;  /* 0x0000000000140947 */ /* 0x000fea0003800000 */
[----:B------:R-:W-:Y:S01]  /*acd0*/  ISETP.NE.AND P0, PT, R20, RZ, PT ;  /* 0x000000ff1400720c */ /* 0x000fe20003f05270 */
[----:B------:R-:W-:-:S04]  /*ace0*/  IMAD.MOV.U32 R5, RZ, RZ, 0x4200 ;  /* 0x00004200ff057424 */ /* 0x000fc800078e00ff */
[----:B------:R3:W-:Y:S08]  /*acf0*/  SYNCS.ARRIVE.TRANS64 RZ, [R12+URZ+0x30c18], R5 ;  /* 0x030c18050cff79a7 */ /* 0x0007f0000800003f */
[----:B------:R-:W-:Y:S05]  /*ad00*/  @!P0 BRA `(.L_x_732) ;  /* 0x0000000000048947 */ /* 0x000fea0003800000 */
[----:B------:R-:W-:Y:S01]  /*ad10*/  BPT.TRAP 0x1 ;  /* 0x000000040000795c */ /* 0x000fe20000300000 */
.L_x_732:
        /* <DEDUP_REMOVED lines=13> */
[----:B---3--:R-:W-:Y:S01]  /*adf0*/  MOV R5, UR6 ;  /* 0x0000000600057c02 */ /* 0x008fe20008000f00 */
[----:B------:R-:W-:Y:S02]  /*ae00*/  UIADD3 UR19, UR6, UR27, URZ ;  /* 0x0000001b06137290 */ /* 0x000fe4000fffe03f */
[----:B------:R-:W-:-:S03]  /*ae10*/  UIMAD.WIDE UR8, UR6, 0x4, UR4 ;  /* 0x00000004060878a5 */ /* 0x000fc6000f8e0204 */
[----:B------:R-:W-:-:S04]  /*ae20*/  UMOV UR15, UR17 ;  /* 0x00000011000f7c82 */ /* 0x000fc80008000000 */
[----:B------:R3:W-:Y:S02]  /*ae30*/  UTMALDG.4D [UR16], [UR22], desc[UR24] ;  /* 0x00001810160075b4 */ /* 0x0007e40008019000 */
[----:B------:R3:W-:Y:S02]  /*ae40*/  UBLKCP.S.G [UR14], [UR8], UR7 ;  /* 0x0000000e080073ba */ /* 0x0007e40008000207 */
[----:B---3--:R-:W-:Y:S01]  /*ae50*/  NOP ;  /* 0x0000000000007918 */ /* 0x008fe20000000000 */
.L_x_718:
[----:B------:R-:W3:Y:S01]  /*ae60*/  S2R R2, SR_TID.X ;  /* 0x0000000000027919 */ /* 0x000ee20000002100 */
[----:B-12--5:R-:W-:Y:S01]  /*ae70*/  IMAD R13, R0, 0x8, R12 ;  /* 0x00000008000d7824 */ /* 0x026fe200078e020c */
[----:B---3--:R-:W-:Y:S02]  /*ae80*/  LOP3.LUT R3, R2, 0x7f, RZ, 0xc0, !PT ;  /* 0x0000007f02037812 */ /* 0x008fe400078ec0ff */
[----:B------:R-:W-:Y:S02]  /*ae90*/  SHF.L.U32 R2, R10, 0x1f, RZ ;  /* 0x0000001f0a027819 */ /* 0x000fe400000006ff */
[----:B------:R-:W-:Y:S02]  /*aea0*/  ISETP.NE.AND P1, PT, R3, RZ, PT ;  /* 0x000000ff0300720c */ /* 0x000fe40003f25270 */
[----:B------:R-:W1:Y:S02]  /*aeb0*/  SYNCS.PHASECHK.TRANS64.TRYWAIT P0, [R13+URZ+0x30c40], R2 ;  /* 0x030c40020d0075a7 */ /* 0x000e64000800017f */
[----:B-1----:R-:W-:Y:S09]  /*aec0*/  @!P0 BRA `(.L_x_733) ;  /* 0x0000000800808947 */ /* 0x002ff20003800000 */
.L_x_761:
[----:B------:R-:W-:Y:S05]  /*aed0*/  @P1 BRA `(.L_x_734) ;  /* 0x0000000000181947 */ /* 0x000fea0003800000 */
[----:B------:R-:W2:Y:S01]  /*aee0*/  S2R R3, SR_TID.X ;  /* 0x0000000000037919 */ /* 0x000ea20000002100 */
[----:B-1----:R-:W-:-:S04]  /*aef0*/  IMAD.MOV.U32 R2, RZ, RZ, 0x4200 ;  /* 0x00004200ff027424 */ /* 0x002fc800078e00ff */
[----:B------:R3:W-:Y:S01]  /*af00*/  SYNCS.ARRIVE.TRANS64 RZ, [R13+URZ+0x30c30], R2 ;  /* 0x030c30020dff79a7 */ /* 0x0007e2000800003f */
[----:B--2---:R-:W-:-:S13]  /*af10*/  LOP3.LUT P0, RZ, R3, 0x1f, RZ, 0xc0, !PT ;  /* 0x0000001f03ff7812 */ /* 0x004fda000780c0ff */
[----:B---3--:R-:W-:Y:S05]  /*af20*/  @!P0 BRA `(.L_x_734) ;  /* 0x0000000000048947 */ /* 0x008fea0003800000 */
[----:B------:R-:W-:Y:S01]  /*af30*/  BPT.TRAP 0x1 ;  /* 0x000000040000795c */ /* 0x000fe20000300000 */
.L_x_734:
        /* <DEDUP_REMOVED lines=34> */
.L_x_715:
[----:B------:R-:W-:Y:S05]  /*b160*/  BSYNC B0 ;  /* 0x0000000000007941 */ /* 0x000fea0003800000 */
.L_x_713:
[----:B------:R-:W-:-:S03]  /*b170*/  UMOV UR6, 0xffffffff ;  /* 0xffffffff00067882 */ /* 0x000fc60000000000 */
[----:B------:R-:W-:Y:S05]  /*b180*/  BRA.DIV UR6, `(.L_x_735) ;  /* 0x0000000606e47947 */ /* 0x000fea000b800000 */
[----:B------:R-:W-:-:S13]  /*b190*/  ELECT P6, URZ, PT ;  /* 0x00000000003f782f */ /* 0x000fda00038c0000 */
.L_x_764:
[----:B------:R-:W-:Y:S05]  /*b1a0*/  @!P6 BRA `(.L_x_614) ;  /* 0x000000000084e947 */ /* 0x000fea0003800000 */
[----:B----4-:R-:W3:Y:S02]  /*b1b0*/  LDL.LU R2, [R1] ;  /* 0x0000000001027983 */ /* 0x010ee40000300800 */
[----:B---3--:R-:W-:-:S04]  /*b1c0*/  LOP3.LUT R2, R2, 0x2, RZ, 0xfc, !PT ;  /* 0x0000000202027812 */ /* 0x008fc800078efcff */
[----:B------:R-:W-:-:S13]  /*b1d0*/  ISETP.NE.AND P2, PT, R2, 0x3, PT ;  /* 0x000000030200780c */ /* 0x000fda0003f45270 */
[----:B------:R-:W-:Y:S05]  /*b1e0*/  @!P2 BRA `(.L_x_736) ;  /* 0x000000000004a947 */ /* 0x000fea0003800000 */
[----:B--2---:R-:W-:Y:S01]  /*b1f0*/  BPT.TRAP 0x1 ;  /* 0x000000040000795c */ /* 0x004fe20000300000 */
.L_x_736:
        /* <DEDUP_REMOVED lines=15> */
.L_x_765:
[----:B------:R-:W3:Y:S02]  /*b2f0*/  SYNCS.PHASECHK.TRANS64.TRYWAIT P0, [R11+URZ], R2 ;  /* 0x000000020b0075a7 */ /* 0x000ee4000800017f */
[----:B---3--:R-:W-:Y:S05]  /*b300*/  @!P0 BRA `(.L_x_738) ;  /* 0x0000000400b88947 */ /* 0x008fea0003800000 */
.L_x_766:
[----:B------:R-:W-:Y:S05]  /*b310*/  @!P2 BRA `(.L_x_739) ;  /* 0x000000000004a947 */ /* 0x000fea0003800000 */
[----:B--2---:R-:W-:Y:S01]  /*b320*/  BPT.TRAP 0x1 ;  /* 0x000000040000795c */ /* 0x004fe20000300000 */
.L_x_739:
[----:B------:R-:W-:-:S04]  /*b330*/  VIADD R0, R6, 0x30c40 ;  /* 0x00030c4006007836 */ /* 0x000fc80000000000 */
[----:B------:R-:W-:-:S04]  /*b340*/  IMAD R9, R9, 0x8, R0 ;  /* 0x0000000809097824 */ /* 0x000fc800078e0200 */
[----:B------:R-:W4:Y:S02]  /*b350*/  SYNCS.PHASECHK.TRANS64.TRYWAIT P0, [R9+URZ], R4 ;  /* 0x00000004090075a7 */ /* 0x000f24000800017f */
[----:B----4-:R-:W-:Y:S05]  /*b360*/  @!P0 BRA `(.L_x_740) ;  /* 0x0000000400b48947 */ /* 0x010fea0003800000 */
.L_x_767:
[----:B------:R-:W-:-:S07]  /*b370*/  LEA R3, R3, R0, 0x3 ;  /* 0x0000000003037211 */ /* 0x000fce00078e18ff */
.L_x_741:
[----:B------:R1:W1:Y:S02]  /*b380*/  SYNCS.PHASECHK.TRANS64.TRYWAIT P0, [R3+URZ], R2 ;  /* 0x00000002030075a7 */ /* 0x000264000800017f */
[----:B-1----:R-:W-:Y:S05]  /*b390*/  @!P0 NANOSLEEP.SYNCS 0x989680 ;  /* 0x009896800000895d */ /* 0x002fea0003900000 */
[----:B------:R-:W1:Y:S02]  /*b3a0*/  @!P0 SYNCS.PHASECHK.TRANS64 P0, [R3+URZ], R2 ;  /* 0x00000002030085a7 */ /* 0x000e64000800007f */
[----:B-1----:R-:W-:Y:S05]  /*b3b0*/  @!P0 BRA `(.L_x_741) ;  /* 0xfffffffc00f08947 */ /* 0x002fea000383ffff */
.L_x_614:
[----:B--2---:R-:W-:Y:S05]  /*b3c0*/  BSYNC B6 ;  /* 0x0000000000067941 */ /* 0x004fea0003800000 */
.L_x_608:
[----:B------:R-:W-:Y:S05]  /*b3d0*/  EXIT ;  /* 0x000000000000794d */ /* 0x000fea0003800000 */
.L_x_624:
[----:B------:R-:W-:Y:S01]  /*b3e0*/  IMAD.MOV.U32 R12, RZ, RZ, RZ ;  /* 0x000000ffff0c7224 */ /* 0x000fe200078e00ff */
[----:B------:R-:W-:Y:S01]  /*b3f0*/  MOV R15, 0xffffffff ;  /* 0xffffffff000f7802 */ /* 0x000fe20000000f00 */
[----:B------:R-:W-:-:S07]  /*b400*/  IMAD.MOV.U32 R11, RZ, RZ, 0x1f ;  /* 0x0000001fff0b7424 */ /* 0x000fce00078e00ff */
[----:B------:R-:W-:Y:S05]  /*b410*/  WARPSYNC.COLLECTIVE R15, `(.L_x_742) ;  /* 0x000000000f087348 */ /* 0x000fea0003c00000 */
[----:B------:R1:W2:Y:S02]  /*b420*/  SHFL.IDX P6, R14, R13, R12, R11 ;  /* 0x0000000c0d0e7389 */ /* 0x0002a400000c000b */
[----:B-12---:R-:W-:Y:S01]  /*b430*/  ENDCOLLECTIVE ;  /* 0x000000000000791b */ /* 0x006fe20003800000 */
.L_x_742:
[----:B------:R-:W-:Y:S05]  /*b440*/  BRA `(.L_x_743) ;  /* 0xffffff5c004c7947 */ /* 0x000fea000383ffff */
.L_x_626:
[----:B--2---:R2:W3:Y:S02]  /*b450*/  SYNCS.PHASECHK.TRANS64.TRYWAIT P0, [R2+URZ+0x30c00], R17 ;  /* 0x030c0011020075a7 */ /* 0x0044e4000800017f */
[----:B---3--:R-:W-:Y:S05]  /*b460*/  @!P0 NANOSLEEP.SYNCS 0x989680 ;  /* 0x009896800000895d */ /* 0x008fea0003900000 */
[----:B------:R-:W3:Y:S02]  /*b470*/  @!P0 SYNCS.PHASECHK.TRANS64 P0, [R2+URZ+0x30c00], R17 ;  /* 0x030c0011020085a7 */ /* 0x000ee4000800007f */
[----:B---3--:R-:W-:Y:S05]  /*b480*/  @!P0 BRA `(.L_x_626) ;  /* 0xfffffffc00f08947 */ /* 0x008fea000383ffff */
[----:B------:R-:W-:Y:S05]  /*b490*/  BRA `(.L_x_625) ;  /* 0xffffff5c00b07947 */ /* 0x000fea000383ffff */
.L_x_630:
[----:B--2---:R2:W3:Y:S02]  /*b4a0*/  SYNCS.PHASECHK.TRANS64.TRYWAIT P1, [R25+URZ+0x30c10], R22 ;  /* 0x030c1016190075a7 */ /* 0x0044e4000802017f */
[----:B---3--:R-:W-:Y:S05]  /*b4b0*/  @!P1 NANOSLEEP.SYNCS 0x989680 ;  /* 0x009896800000995d */ /* 0x008fea0003900000 */
[----:B------:R-:W3:Y:S02]  /*b4c0*/  @!P1 SYNCS.PHASECHK.TRANS64 P1, [R25+URZ+0x30c10], R22 ;  /* 0x030c1016190095a7 */ /* 0x000ee4000802007f */
[----:B---3--:R-:W-:Y:S05]  /*b4d0*/  @!P1 BRA `(.L_x_630) ;  /* 0xfffffffc00f09947 */ /* 0x008fea000383ffff */
[----:B------:R-:W-:Y:S05]  /*b4e0*/  BRA `(.L_x_629) ;  /* 0xffffff6400907947 */ /* 0x000fea000383ffff */
.L_x_634:
[----:B------:R1:W1:Y:S02]  /*b4f0*/  SYNCS.PHASECHK.TRANS64.TRYWAIT P1, [R25+URZ+0x30c30], R22 ;  /* 0x030c3016190075a7 */ /* 0x000264000802017f */
[----:B-1----:R-:W-:Y:S05]  /*b500*/  @!P1 NANOSLEEP.SYNCS 0x989680 ;  /* 0x009896800000995d */ /* 0x002fea0003900000 */
[----:B------:R-:W1:Y:S02]  /*b510*/  @!P1 SYNCS.PHASECHK.TRANS64 P1, [R25+URZ+0x30c30], R22 ;  /* 0x030c3016190095a7 */ /* 0x000e64000802007f */
[----:B-1----:R-:W-:Y:S05]  /*b520*/  @!P1 BRA `(.L_x_634) ;  /* 0xfffffffc00f09947 */ /* 0x002fea000383ffff */
[----:B------:R-:W-:Y:S05]  /*b530*/  BRA `(.L_x_633) ;  /* 0xffffff6800a47947 */ /* 0x000fea000383ffff */
.L_x_678:
[----:B------:R-:W-:Y:S01]  /*b540*/  BSSY B0, `(.L_x_744) ;  /* 0x0000005000007945 */ /* 0x000fe20003800000 */
[----:B------:R-:W-:-:S07]  /*b550*/  IMAD.MOV.U32 R15, RZ, RZ, -0x1 ;  /* 0xffffffffff0f7424 */ /* 0x000fce00078e00ff */
[----:B------:R-:W-:Y:S05]  /*b560*/  WARPSYNC.COLLECTIVE R15, `(.L_x_745) ;  /* 0x000000000f087348 */ /* 0x000fea0003c00000 */
[----:B------:R-:W-:Y:S01]  /*b570*/  NOP ;  /* 0x0000000000007918 */ /* 0x000fe20000000000 */
[----:B------:R-:W-:Y:S01]  /*b580*/  ENDCOLLECTIVE ;  /* 0x000000000000791b */ /* 0x000fe20003800000 */
.L_x_745:
[----:B------:R-:W-:Y:S05]  /*b590*/  BSYNC B0 ;  /* 0x0000000000007941 */ /* 0x000fea0003800000 */
.L_x_744:
[----:B------:R-:W-:Y:S05]  /*b5a0*/  BRA `(.L_x_746) ;  /* 0xffffffd0007c7947 */ /* 0x000fea000383ffff */
.L_x_690:
[----:B------:R-:W-:Y:S01]  /*b5b0*/  BSSY B0, `(.L_x_747) ;  /* 0x0000005000007945 */ /* 0x000fe20003800000 */
[----:B------:R-:W-:-:S07]  /*b5c0*/  IMAD.MOV.U32 R15, RZ, RZ, -0x1 ;  /* 0xffffffffff0f7424 */ /* 0x000fce00078e00ff */
[----:B------:R-:W-:Y:S05]  /*b5d0*/  WARPSYNC.COLLECTIVE R15, `(.L_x_748) ;  /* 0x000000000f087348 */ /* 0x000fea0003c00000 */
[----:B------:R-:W-:Y:S01]  /*b5e0*/  NOP ;  /* 0x0000000000007918 */ /* 0x000fe20000000000 */
[----:B------:R-:W-:Y:S01]  /*b5f0*/  ENDCOLLECTIVE ;  /* 0x000000000000791b */ /* 0x000fe20003800000 */
.L_x_748:
[----:B------:R-:W-:Y:S05]  /*b600*/  BSYNC B0 ;  /* 0x0000000000007941 */ /* 0x000fea0003800000 */
.L_x_747:
[----:B------:R-:W-:Y:S05]  /*b610*/  BRA `(.L_x_749) ;  /* 0xffffffd400947947 */ /* 0x000fea000383ffff */
.L_x_703:
[----:B------:R-:W-:Y:S01]  /*b620*/  BSSY B0, `(.L_x_750) ;  /* 0x0000005000007945 */ /* 0x000fe20003800000 */
[----:B------:R-:W-:-:S07]  /*b630*/  MOV R15, 0xffffffff ;  /* 0xffffffff000f7802 */ /* 0x000fce0000000f00 */
[----:B------:R-:W-:Y:S05]  /*b640*/  WARPSYNC.COLLECTIVE R15, `(.L_x_751) ;  /* 0x000000000f087348 */ /* 0x000fea0003c00000 */
[----:B------:R-:W-:Y:S01]  /*b650*/  NOP ;  /* 0x0000000000007918 */ /* 0x000fe20000000000 */
[----:B------:R-:W-:Y:S01]  /*b660*/  ENDCOLLECTIVE ;  /* 0x000000000000791b */ /* 0x000fe20003800000 */
.L_x_751:
[----:B------:R-:W-:Y:S05]  /*b670*/  BSYNC B0 ;  /* 0x0000000000007941 */ /* 0x000fea0003800000 */
.L_x_750:
[----:B------:R-:W-:Y:S05]  /*b680*/  BRA `(.L_x_752) ;  /* 0xffffffd800b07947 */ /* 0x000fea000383ffff */
.L_x_716:
[----:B-1----:R1:W2:Y:S02]  /*b690*/  SYNCS.PHASECHK.TRANS64.TRYWAIT P1, [R12+URZ+0x30c20], R3 ;  /* 0x030c20030c0075a7 */ /* 0x0022a4000802017f */
[----:B--2---:R-:W-:Y:S05]  /*b6a0*/  @!P1 NANOSLEEP.SYNCS 0x989680 ;  /* 0x009896800000995d */ /* 0x004fea0003900000 */
[----:B------:R-:W2:Y:S02]  /*b6b0*/  @!P1 SYNCS.PHASECHK.TRANS64 P1, [R12+URZ+0x30c20], R3 ;  /* 0x030c20030c0095a7 */ /* 0x000ea4000802007f */
[----:B--2---:R-:W-:Y:S05]  /*b6c0*/  @!P1 BRA `(.L_x_716) ;  /* 0xfffffffc00f09947 */ /* 0x004fea000383ffff */
[----:B------:R-:W-:Y:S05]  /*b6d0*/  BRA `(.L_x_753) ;  /* 0xffffffe400bc7947 */ /* 0x000fea000383ffff */
.L_x_720:
[----:B-1----:R1:W2:Y:S02]  /*b6e0*/  SYNCS.PHASECHK.TRANS64.TRYWAIT P1, [R12+URZ+0x30c40], R21 ;  /* 0x030c40150c0075a7 */ /* 0x0022a4000802017f */
[----:B--2---:R-:W-:Y:S05]  /*b6f0*/  @!P1 NANOSLEEP.SYNCS 0x989680 ;  /* 0x009896800000995d */ /* 0x004fea0003900000 */
[----:B------:R-:W2:Y:S02]  /*b700*/  @!P1 SYNCS.PHASECHK.TRANS64 P1, [R12+URZ+0x30c40], R21 ;  /* 0x030c40150c0095a7 */ /* 0x000ea4000802007f */
[----:B--2---:R-:W-:Y:S05]  /*b710*/  @!P1 BRA `(.L_x_720) ;  /* 0xfffffffc00f09947 */ /* 0x004fea000383ffff */
[----:B------:R-:W-:Y:S05]  /*b720*/  BRA `(.L_x_754) ;  /* 0xffffffe800d47947 */ /* 0x000fea000383ffff */
.L_x_722:
[----:B--2---:R2:W3:Y:S02]  /*b730*/  SYNCS.PHASECHK.TRANS64.TRYWAIT P1, [R12+URZ+0x30c28], R21 ;  /* 0x030c28150c0075a7 */ /* 0x0044e4000802017f */
[----:B---3--:R-:W-:Y:S05]  /*b740*/  @!P1 NANOSLEEP.SYNCS 0x989680 ;  /* 0x009896800000995d */ /* 0x008fea0003900000 */
[----:B------:R-:W3:Y:S02]  /*b750*/  @!P1 SYNCS.PHASECHK.TRANS64 P1, [R12+URZ+0x30c28], R21 ;  /* 0x030c28150c0095a7 */ /* 0x000ee4000802007f */
[----:B---3--:R-:W-:Y:S05]  /*b760*/  @!P1 BRA `(.L_x_722) ;  /* 0xfffffffc00f09947 */ /* 0x008fea000383ffff */
[----:B------:R-:W-:Y:S05]  /*b770*/  BRA `(.L_x_755) ;  /* 0xffffffec00507947 */ /* 0x000fea000383ffff */
.L_x_724:
[----:B---3--:R3:W4:Y:S02]  /*b780*/  SYNCS.PHASECHK.TRANS64.TRYWAIT P1, [R12+URZ+0x30c48], R21 ;  /* 0x030c48150c0075a7 */ /* 0x008724000802017f */
[----:B----4-:R-:W-:Y:S05]  /*b790*/  @!P1 NANOSLEEP.SYNCS 0x989680 ;  /* 0x009896800000995d */ /* 0x010fea0003900000 */
[----:B------:R-:W4:Y:S02]  /*b7a0*/  @!P1 SYNCS.PHASECHK.TRANS64 P1, [R12+URZ+0x30c48], R21 ;  /* 0x030c48150c0095a7 */ /* 0x000f24000802007f */
[----:B----4-:R-:W-:Y:S05]  /*b7b0*/  @!P1 BRA `(.L_x_724) ;  /* 0xfffffffc00f09947 */ /* 0x010fea000383ffff */
[----:B------:R-:W-:Y:S05]  /*b7c0*/  BRA `(.L_x_756) ;  /* 0xffffffec00ac7947 */ /* 0x000fea000383ffff */
.L_x_726:
[----:B------:R-:W-:-:S07]  /*b7d0*/  SHF.L.U32 R5, R10, 0x1f, RZ ;  /* 0x0000001f0a057819 */ /* 0x000fce00000006ff */
.L_x_757:
[----:B-1----:R1:W2:Y:S02]  /*b7e0*/  SYNCS.PHASECHK.TRANS64.TRYWAIT P1, [R12+URZ+0x30c20], R5 ;  /* 0x030c20050c0075a7 */ /* 0x0022a4000802017f */
[----:B--2---:R-:W-:Y:S05]  /*b7f0*/  @!P1 NANOSLEEP.SYNCS 0x989680 ;  /* 0x009896800000995d */ /* 0x004fea0003900000 */
[----:B------:R-:W2:Y:S02]  /*b800*/  @!P1 SYNCS.PHASECHK.TRANS64 P1, [R12+URZ+0x30c20], R5 ;  /* 0x030c20050c0095a7 */ /* 0x000ea4000802007f */
[----:B--2---:R-:W-:Y:S05]  /*b810*/  @!P1 BRA `(.L_x_757) ;  /* 0xfffffffc00f09947 */ /* 0x004fea000383ffff */
[----:B------:R-:W-:Y:S05]  /*b820*/  BRA `(.L_x_758) ;  /* 0xfffffff000187947 */ /* 0x000fea000383ffff */
.L_x_729:
[----:B-1----:R1:W2:Y:S02]  /*b830*/  SYNCS.PHASECHK.TRANS64.TRYWAIT P1, [R12+URZ+0x30c40], R13 ;  /* 0x030c400d0c0075a7 */ /* 0x0022a4000802017f */
[----:B--2---:R-:W-:Y:S05]  /*b840*/  @!P1 NANOSLEEP.SYNCS 0x989680 ;  /* 0x009896800000995d */ /* 0x004fea0003900000 */
[----:B------:R-:W2:Y:S02]  /*b850*/  @!P1 SYNCS.PHASECHK.TRANS64 P1, [R12+URZ+0x30c40], R13 ;  /* 0x030c400d0c0095a7 */ /* 0x000ea4000802007f */
[----:B--2---:R-:W-:Y:S05]  /*b860*/  @!P1 BRA `(.L_x_729) ;  /* 0xfffffffc00f09947 */ /* 0x004fea000383ffff */
[----:B------:R-:W-:Y:S05]  /*b870*/  BRA `(.L_x_759) ;  /* 0xfffffff0008c7947 */ /* 0x000fea000383ffff */
.L_x_731:
[----:B--2---:R2:W3:Y:S02]  /*b880*/  SYNCS.PHASECHK.TRANS64.TRYWAIT P1, [R12+URZ+0x30c28], R13 ;  /* 0x030c280d0c0075a7 */ /* 0x0044e4000802017f */
[----:B---3--:R-:W-:Y:S05]  /*b890*/  @!P1 NANOSLEEP.SYNCS 0x989680 ;  /* 0x009896800000995d */ /* 0x008fea0003900000 */
[----:B------:R-:W3:Y:S02]  /*b8a0*/  @!P1 SYNCS.PHASECHK.TRANS64 P1, [R12+URZ+0x30c28], R13 ;  /* 0x030c280d0c0095a7 */ /* 0x000ee4000802007f */
[----:B---3--:R-:W-:Y:S05]  /*b8b0*/  @!P1 BRA `(.L_x_731) ;  /* 0xfffffffc00f09947 */ /* 0x008fea000383ffff */
[----:B------:R-:W-:Y:S05]  /*b8c0*/  BRA `(.L_x_760) ;  /* 0xfffffff000fc7947 */ /* 0x000fea000383ffff */
.L_x_733:
[----:B-1----:R1:W2:Y:S02]  /*b8d0*/  SYNCS.PHASECHK.TRANS64.TRYWAIT P0, [R13+URZ+0x30c40], R2 ;  /* 0x030c40020d0075a7 */ /* 0x0022a4000800017f */
[----:B--2---:R-:W-:Y:S05]  /*b8e0*/  @!P0 NANOSLEEP.SYNCS 0x989680 ;  /* 0x009896800000895d */ /* 0x004fea0003900000 */
[----:B------:R-:W2:Y:S02]  /*b8f0*/  @!P0 SYNCS.PHASECHK.TRANS64 P0, [R13+URZ+0x30c40], R2 ;  /* 0x030c40020d0085a7 */ /* 0x000ea4000800007f */
[----:B--2---:R-:W-:Y:S05]  /*b900*/  @!P0 BRA `(.L_x_733) ;  /* 0xfffffffc00f08947 */ /* 0x004fea000383ffff */
[----:B------:R-:W-:Y:S05]  /*b910*/  BRA `(.L_x_761) ;  /* 0xfffffff4006c7947 */ /* 0x000fea000383ffff */
.L_x_735:
[----:B------:R-:W-:Y:S01]  /*b920*/  BSSY B0, `(.L_x_762) ;  /* 0x0000006000007945 */ /* 0x000fe20003800000 */
[----:B------:R-:W-:-:S07]  /*b930*/  IMAD.MOV.U32 R15, RZ, RZ, -0x1 ;  /* 0xffffffffff0f7424 */ /* 0x000fce00078e00ff */
[----:B--2-4-:R-:W-:Y:S05]  /*b940*/  WARPSYNC.COLLECTIVE R15, `(.L_x_763) ;  /* 0x000000000f0c7348 */ /* 0x014fea0003c00000 */
[----:B------:R-:W-:Y:S02]  /*b950*/  ELECT P6, UR62, PT ;  /* 0x00000000003e782f */ /* 0x000fe400038c0000 */
[----:B------:R-:W-:Y:S01]  /*b960*/  MOV R14, UR62 ;  /* 0x0000003e000e7c02 */ /* 0x000fe20008000f00 */
[----:B--2-4-:R-:W-:Y:S10]  /*b970*/  ENDCOLLECTIVE ;  /* 0x000000000000791b */ /* 0x014ff40003800000 */
.L_x_763:
[----:B------:R-:W-:Y:S05]  /*b980*/  BSYNC B0 ;  /* 0x0000000000007941 */ /* 0x000fea0003800000 */
.L_x_762:
[----:B------:R-:W-:Y:S05]  /*b990*/  BRA `(.L_x_764) ;  /* 0xfffffff800007947 */ /* 0x000fea000383ffff */
.L_x_737:
[----:B-1----:R1:W3:Y:S02]  /*b9a0*/  SYNCS.PHASECHK.TRANS64.TRYWAIT P0, [R7+URZ], R4 ;  /* 0x00000004070075a7 */ /* 0x0022e4000800017f */
[----:B---3--:R-:W-:Y:S05]  /*b9b0*/  @!P0 NANOSLEEP.SYNCS 0x989680 ;  /* 0x009896800000895d */ /* 0x008fea0003900000 */
[----:B------:R-:W3:Y:S02]  /*b9c0*/  @!P0 SYNCS.PHASECHK.TRANS64 P0, [R7+URZ], R4 ;  /* 0x00000004070085a7 */ /* 0x000ee4000800007f */
[----:B---3--:R-:W-:Y:S05]  /*b9d0*/  @!P0 BRA `(.L_x_737) ;  /* 0xfffffffc00f08947 */ /* 0x008fea000383ffff */
[----:B------:R-:W-:Y:S05]  /*b9e0*/  BRA `(.L_x_765) ;  /* 0xfffffff800407947 */ /* 0x000fea000383ffff */
.L_x_738:
[----:B---3--:R3:W4:Y:S02]  /*b9f0*/  SYNCS.PHASECHK.TRANS64.TRYWAIT P0, [R11+URZ], R2 ;  /* 0x000000020b0075a7 */ /* 0x008724000800017f */
[----:B----4-:R-:W-:Y:S05]  /*ba00*/  @!P0 NANOSLEEP.SYNCS 0x989680 ;  /* 0x009896800000895d */ /* 0x010fea0003900000 */
[----:B------:R-:W4:Y:S02]  /*ba10*/  @!P0 SYNCS.PHASECHK.TRANS64 P0, [R11+URZ], R2 ;  /* 0x000000020b0085a7 */ /* 0x000f24000800007f */
[----:B----4-:R-:W-:Y:S05]  /*ba20*/  @!P0 BRA `(.L_x_738) ;  /* 0xfffffffc00f08947 */ /* 0x010fea000383ffff */
[----:B------:R-:W-:Y:S05]  /*ba30*/  BRA `(.L_x_766) ;  /* 0xfffffff800347947 */ /* 0x000fea000383ffff */
.L_x_740:
[----:B----4-:R4:W1:Y:S02]  /*ba40*/  SYNCS.PHASECHK.TRANS64.TRYWAIT P0, [R9+URZ], R4 ;  /* 0x00000004090075a7 */ /* 0x010864000800017f */
[----:B-1----:R-:W-:Y:S05]  /*ba50*/  @!P0 NANOSLEEP.SYNCS 0x989680 ;  /* 0x009896800000895d */ /* 0x002fea0003900000 */
[----:B------:R-:W1:Y:S02]  /*ba60*/  @!P0 SYNCS.PHASECHK.TRANS64 P0, [R9+URZ], R4 ;  /* 0x00000004090085a7 */ /* 0x000e64000800007f */
[----:B-1----:R-:W-:Y:S05]  /*ba70*/  @!P0 BRA `(.L_x_740) ;  /* 0xfffffffc00f08947 */ /* 0x002fea000383ffff */
[----:B------:R-:W-:Y:S05]  /*ba80*/  BRA `(.L_x_767) ;  /* 0xfffffff800387947 */ /* 0x000fea000383ffff */
.L_x_768:
        /* <DEDUP_REMOVED lines=15> */
.L_x_7379:


//--------------------- .text._ZN7cutlass13device_kernelIN5flash11enable_sm90INS1_16FlashAttnBwdSm90INS1_25CollectiveMainloopBwdSm90ILi2ELi2ELi2EN4cute5tupleIJNS5_1CILi1EEES8_S8_EEENS6_IJNS7_ILi128EEESA_NS7_ILi64EEEEEENS_10bfloat16_tEfNS_4arch4Sm90ELb0ELb0ELb1ELb1ELb0ELb1ELb0ELb0ELi2ELi1ELi2ELi2ELb0EEENS1_24CollectiveEpilogueBwdGQAISC_fSF_Li256ELb1ELb0EEENS1_19SingleTileSchedulerILb1ELb0ELb0ELi128EEEEEEEEEvNT_6ParamsE --------------------------
	.section	.text._ZN7cutlass13device_kernelIN5flash11enable_sm90INS1_16FlashAttnBwdSm90INS1_25CollectiveMainloopBwdSm90ILi2ELi2ELi2EN4cute5tupleIJNS5_1CILi1EEES8_S8_EEENS6_IJNS7_ILi128EEESA_NS7_ILi64EEEEEENS_10bfloat16_tEfNS_4arch4Sm90ELb0ELb0ELb1ELb1ELb0ELb1ELb0ELb0ELi2ELi1ELi2ELi2ELb0EEENS1_24CollectiveEpilogueBwdGQAISC_fSF_Li256ELb1ELb0EEENS1_19SingleTileSchedulerILb1ELb0ELb0ELi128EEEEEEEEEvNT_6ParamsE,"ax",@progbits
	.align	128
.text._ZN7cutlass13device_kernelIN5flash11enable_sm90INS1_16FlashAttnBwdSm90INS1_25CollectiveMainloopBwdSm90ILi2ELi2ELi2EN4cute5tupleIJNS5_1CILi1EEES8_S8_EEENS6_IJNS7_ILi128EEESA_NS7_ILi64EEEEEENS_10bfloat16_tEfNS_4arch4Sm90ELb0ELb0ELb1ELb1ELb0ELb1ELb0ELb0ELi2ELi1ELi2ELi2ELb0EEENS1_24CollectiveEpilogueBwdGQAISC_fSF_Li256ELb1ELb0EEENS1_19SingleTileSchedulerILb1ELb0ELb0ELi128EEEEEEEEEvNT_6ParamsE:
        .type           _ZN7cutlass13device_kernelIN5flash11enable_sm90INS1_16FlashAttnBwdSm90INS1_25CollectiveMainloopBwdSm90ILi2ELi2ELi2EN4cute5tupleIJNS5_1CILi1EEES8_S8_EEENS6_IJNS7_ILi128EEESA_NS7_ILi64EEEEEENS_10bfloat16_tEfNS_4arch4Sm90ELb0ELb0ELb1ELb1ELb0ELb1ELb0ELb0ELi2ELi1ELi2ELi2ELb0EEENS1_24CollectiveEpilogueBwdGQAISC_fSF_Li256ELb1ELb0EEENS1_19SingleTileSchedulerILb1ELb0ELb0ELi128EEEEEEEEEvNT_6ParamsE,@function
        .size           _ZN7cutlass13device_kernelIN5flash11enable_sm90INS1_16FlashAttnBwdSm90INS1_25CollectiveMainloopBwdSm90ILi2ELi2ELi2EN4cute5tupleIJNS5_1CILi1EEES8_S8_EEENS6_IJNS7_ILi128EEESA_NS7_ILi64EEEEEENS_10bfloat16_tEfNS_4arch4Sm90ELb0ELb0ELb1ELb1ELb0ELb1ELb0ELb0ELi2ELi1ELi2ELi2ELb0EEENS1_24CollectiveEpilogueBwdGQAISC_fSF_Li256ELb1ELb0EEENS1_19SingleTileSchedulerILb1ELb0ELb0ELi128EEEEEEEEEvNT_6ParamsE,(.L_x_7380 - _ZN7cutlass13device_kernelIN5flash11enable_sm90INS1_16FlashAttnBwdSm90INS1_25CollectiveMainloopBwdSm90ILi2ELi2ELi2EN4cute5tupleIJNS5_1CILi1EEES8_S8_EEENS6_IJNS7_ILi128EEESA_NS7_ILi64EEEEEENS_10bfloat16_tEfNS_4arch4Sm90ELb0ELb0ELb1ELb1ELb0ELb1ELb0ELb0ELi2ELi1ELi2ELi2ELb0EEENS1_24CollectiveEpilogueBwdGQAISC_fSF_Li256ELb1ELb0EEENS1_19SingleTileSchedulerILb1ELb0ELb0ELi128EEEEEEEEEvNT_6ParamsE)
        .other          _ZN7cutlass13device_kernelIN5flash11enable_sm90INS1_16FlashAttnBwdSm90INS1_25CollectiveMainloopBwdSm90ILi2ELi2ELi2EN4cute5tupleIJNS5_1CILi1EEES8_S8_EEENS6_IJNS7_ILi128EEESA_NS7_ILi64EEEEEENS_10bfloat16_tEfNS_4arch4Sm90ELb0ELb0ELb1ELb1ELb0ELb1ELb0ELb0ELi2ELi1ELi2ELi2ELb0EEENS1_24CollectiveEpilogueBwdGQAISC_fSF_Li256ELb1ELb0EEENS1_19SingleTileSchedulerILb1ELb0ELb0ELi128EEEEEEEEEvNT_6ParamsE,@"STO_CUDA_ENTRY STV_DEFAULT"
_ZN7cutlass13device_kernelIN5flash11enable_sm90INS1_16FlashAttnBwdSm90INS1_25CollectiveMainloopBwdSm90ILi2ELi2ELi2EN4cute5tupleIJNS5_1CILi1EEES8_S8_EEENS6_IJNS7_ILi128EEESA_NS7_ILi64EEEEEENS_10bfloat16_tEfNS_4arch4Sm90ELb0ELb0ELb1ELb1ELb0ELb1ELb0ELb0ELi2ELi1ELi2ELi2ELb0EEENS1_24CollectiveEpilogueBwdGQAISC_fSF_Li256ELb1ELb0EEENS1_19SingleTileSchedulerILb1ELb0ELb0ELi128EEEEEEEEEvNT_6ParamsE:
        /* <DEDUP_REMOVED lines=23> */
.L_x_770:
[----:B------:R-:W-:Y:S05]  /*0170*/  BSYNC B0 ;  /* 0x0000000000007941 */ /* 0x000fea0003800000 */
.L_x_769:
        /* <DEDUP_REMOVED lines=34> */
.L_x_771:
        /* <DEDUP_REMOVED lines=22> */
.L_x_772:
        /* <DEDUP_REMOVED lines=9> */
.L_x_775:
        /* <DEDUP_REMOVED lines=20> */
.L_x_776:
        /* <DEDUP_REMOVED lines=10> */
.L_x_778:
[----:B------:R-:W2:Y:S02]  /*0770*/  LDC R0, c[0x0][0x8c4] ;  /* 0x00023100ff007b82 */ /* 0x000ea40000000800 */
.L_x_777:
        /* <DEDUP_REMOVED lines=19> */
.L_x_780:
        /* <DEDUP_REMOVED lines=10> */
.L_x_781:
        /* <DEDUP_REMOVED lines=8> */
.L_x_782:
        /* <DEDUP_REMOVED lines=9> */
.L_x_783:
        /* <DEDUP_REMOVED lines=56> */
.L_x_786:
        /* <DEDUP_REMOVED lines=15> */
.L_x_785:
        /* <DEDUP_REMOVED lines=22> */
.L_x_788:
        /* <DEDUP_REMOVED lines=15> */
.L_x_787:
[----:B------:R-:W-:Y:S01]  /*1120*/  SHF.R.S32.HI R3, RZ, 0x1f, R18 ;  /* 0x0000001fff037819 */ /* 0x000fe20000011412 */
[----:B------:R-:W-:-:S03]  /*1130*/  UMOV UR4, 0xffffffff ;  /* 0xffffffff00047882 */ /* 0x000fc60000000000 */
[----:B------:R-:W-:-:S04]  /*1140*/  LEA.HI R0, R3, R18, RZ, 0x7 ;  /* 0x0000001203007211 */ /* 0x000fc800078f38ff */
[----:B------:R-:W-:Y:S01]  /*1150*/  SHF.R.S32.HI R13, RZ, 0x7, R0 ;  /* 0x00000007ff0d7819 */ /* 0x000fe20000011400 */
[----:B------:R-:W-:Y:S06]  /*1160*/  BRA.DIV UR4, `(.L_x_789) ;  /* 0x0000008604087947 */ /* 0x000fec000b800000 */
[----:B------:R1:W2:Y:S02]  /*1170*/  SHFL.IDX PT, R14, R13, RZ, 0x1f ;  /* 0x00001fff0d0e7589 */ /* 0x0002a400000e0000 */
.L_x_865:
        /* <DEDUP_REMOVED lines=30> */
.L_x_790:
[----:B------:R-:W3:Y:S01]  /*1360*/  LDL.LU R21, [R1] ;  /* 0x0000000001157983 */ /* 0x000ee20000300800 */
[----:B--2---:R-:W-:Y:S01]  /*1370*/  LOP3.LUT R9, R5, 0x8, R6, 0xf8, !PT ;  /* 0x0000000805097812 */ /* 0x004fe200078ef806 */
[----:B------:R-:W-:Y:S01]  /*1380*/  IMAD R20, R13, 0x400, R0 ;  /* 0x000004000d147824 */ /* 0x000fe200078e0200 */
[----:B------:R-:W-:Y:S02]  /*1390*/  LOP3.LUT R8, R8, 0x7ffffe, RZ, 0xc0, !PT ;  /* 0x007ffffe08087812 */ /* 0x000fe400078ec0ff */
[-C--:B------:R-:W-:Y:S02]  /*13a0*/  LEA.HI R5, R3, R0.reuse, RZ, 0x5 ;  /* 0x0000000003057211 */ /* 0x080fe400078f28ff */
[----:B------:R-:W-:Y:S01]  /*13b0*/  SHF.R.S32.HI R4, RZ, 0x1f, R7 ;  /* 0x0000001fff047819 */ /* 0x000fe20000011407 */
[----:B------:R-:W-:Y:S01]  /*13c0*/  IMAD.IADD R16, R15, 0x1, -R8 ;  /* 0x000000010f107824 */ /* 0x000fe200078e0a08 */
[----:B------:R-:W-:Y:S02]  /*13d0*/  SHF.R.U32.HI R18, RZ, 0x3, R18 ;  /* 0x00000003ff127819 */ /* 0x000fe40000011612 */
[----:B------:R-:W-:-:S02]  /*13e0*/  LEA.HI R3, R3, R0, RZ, 0x2 ;  /* 0x0000000003037211 */ /* 0x000fc400078f10ff */
[----:B------:R-:W-:Y:S02]  /*13f0*/  SHF.R.S32.HI R5, RZ, 0x5, R5 ;  /* 0x00000005ff057819 */ /* 0x000fe40000011405 */
[CC--:B------:R-:W-:Y:S02]  /*1400*/  LEA.HI R6, R4.reuse, R7.reuse, RZ, 0x3 ;  /* 0x0000000704067211 */ /* 0x0c0fe400078f18ff */
[----:B------:R-:W-:Y:S01]  /*1410*/  LOP3.LUT R18, R9, R18, RZ, 0x3c, !PT ;  /* 0x0000001209127212 */ /* 0x000fe200078e3cff */
[----:B------:R-:W-:Y:S01]  /*1420*/  IMAD R22, R5, -0x10, R22 ;  /* 0xfffffff005167824 */ /* 0x000fe200078e0216 */
[----:B------:R-:W-:Y:S02]  /*1430*/  LEA.HI R4, R4, R7, RZ, 0x2 ;  /* 0x0000000704047211 */ /* 0x000fe400078f10ff */
[----:B------:R-:W-:Y:S02]  /*1440*/  LEA.HI R9, R13, R13, RZ, 0x1 ;  /* 0x0000000d0d097211 */ /* 0x000fe400078f08ff */
[----:B------:R-:W-:-:S02]  /*1450*/  SHF.R.S32.HI R7, RZ, 0x2, R3 ;  /* 0x00000002ff077819 */ /* 0x000fc40000011403 */
[----:B------:R-:W-:Y:S02]  /*1460*/  SHF.R.S32.HI R8, RZ, 0x1f, R3 ;  /* 0x0000001fff087819 */ /* 0x000fe40000011403 */
[----:B------:R-:W-:Y:S02]  /*1470*/  LOP3.LUT R14, R9, 0xfffffffe, RZ, 0xc0, !PT ;  /* 0xfffffffe090e7812 */ /* 0x000fe400078ec0ff */
[----:B------:R-:W-:Y:S02]  /*1480*/  LOP3.LUT R5, R3, 0x7ffffffc, RZ, 0xc0, !PT ;  /* 0x7ffffffc03057812 */ /* 0x000fe400078ec0ff */
[----:B------:R-:W-:Y:S01]  /*1490*/  LEA.HI R8, R8, R7, RZ, 0x3 ;  /* 0x0000000708087211 */ /* 0x000fe200078f18ff */
[C---:B------:R-:W-:Y:S01]  /*14a0*/  IMAD.IADD R9, R13.reuse, 0x1, -R14 ;  /* 0x000000010d097824 */ /* 0x040fe200078e0a0e */
[----:B------:R-:W-:Y:S01]  /*14b0*/  IADD3 R10, R0, -R5, RZ ;  /* 0x80000005000a7210 */ /* 0x000fe20007ffe0ff */
[----:B-1----:R-:W-:Y:S01]  /*14c0*/  IMAD R13, R13, 0x10, R16 ;  /* 0x000000100d0d7824 */ /* 0x002fe200078e0210 */
[----:B------:R-:W-:-:S02]  /*14d0*/  LOP3.LUT R8, R8, 0xfffffff8, RZ, 0xc0, !PT ;  /* 0xfffffff808087812 */ /* 0x000fc400078ec0ff */
        /* <DEDUP_REMOVED lines=12> */
[C---:B------:R-:W-:Y:S02]  /*15a0*/  VIADD R8, R3.reuse, 0x10 ;  /* 0x0000001003087836 */ /* 0x040fe40000000000 */
[----:B------:R-:W-:Y:S01]  /*15b0*/  IMAD.IADD R5, R0, 0x1, -R5 ;  /* 0x0000000100057824 */ /* 0x000fe200078e0a05 */
[----:B-1----:R-:W-:Y:S01]  /*15c0*/  LEA.HI R7, R6, R6, RZ, 0x1 ;  /* 0x0000000606077211 */ /* 0x002fe200078f08ff */
[C---:B------:R-:W-:Y:S01]  /*15d0*/  IMAD.IADD R4, R3.reuse, 0x1, -R4 ;  /* 0x0000000103047824 */ /* 0x040fe200078e0a04 */
[----:B------:R-:W-:-:S02]  /*15e0*/  IADD3 R14, R3, 0x18, RZ ;  /* 0x00000018030e7810 */ /* 0x000fc40007ffe0ff */
[----:B------:R-:W-:Y:S02]  /*15f0*/  LOP3.LUT R13, R7, 0xfffffffe, RZ, 0xc0, !PT ;  /* 0xfffffffe070d7812 */ /* 0x000fe400078ec0ff */
[--C-:B------:R-:W-:Y:S02]  /*1600*/  SHF.R.S32.HI R0, RZ, 0x1, R7.reuse ;  /* 0x00000001ff007819 */ /* 0x100fe40000011407 */
[----:B------:R-:W-:Y:S02]  /*1610*/  SHF.R.S32.HI R7, RZ, 0x1f, R7 ;  /* 0x0000001fff077819 */ /* 0x000fe40000011407 */
[----:B------:R-:W-:Y:S01]  /*1620*/  LEA.HI R3, R8, R8, RZ, 0x1 ;  /* 0x0000000808037211 */ /* 0x000fe200078f08ff */
[----:B------:R-:W-:Y:S01]  /*1630*/  IMAD.IADD R13, R6, 0x1, -R13 ;  /* 0x00000001060d7824 */ /* 0x000fe200078e0a0d */
[----:B------:R-:W-:Y:S02]  /*1640*/  LEA.HI R7, R7, R0, RZ, 0x4 ;  /* 0x0000000007077211 */ /* 0x000fe400078f20ff */
[----:B------:R-:W-:-:S02]  /*1650*/  LEA.HI R16, R14, R14, RZ, 0x1 ;  /* 0x0000000e0e107211 */ /* 0x000fc400078f08ff */
[----:B------:R-:W-:Y:S02]  /*1660*/  LOP3.LUT R15, R3, 0xfffffffe, RZ, 0xc0, !PT ;  /* 0xfffffffe030f7812 */ /* 0x000fe400078ec0ff */
[--C-:B------:R-:W-:Y:S02]  /*1670*/  SHF.R.S32.HI R6, RZ, 0x1, R3.reuse ;  /* 0x00000001ff067819 */ /* 0x100fe40000011403 */
[----:B------:R-:W-:Y:S02]  /*1680*/  SHF.R.S32.HI R3, RZ, 0x1f, R3 ;  /* 0x0000001fff037819 */ /* 0x000fe40000011403 */
[----:B------:R-:W-:Y:S02]  /*1690*/  LOP3.LUT R7, R7, 0x1ffffff0, RZ, 0xc0, !PT ;  /* 0x1ffffff007077812 */ /* 0x000fe400078ec0ff */
[--C-:B------:R-:W-:Y:S02]  /*16a0*/  SHF.R.S32.HI R17, RZ, 0x1, R16.reuse ;  /* 0x00000001ff117819 */ /* 0x100fe40000011410 */
[----:B------:R-:W-:-:S02]  /*16b0*/  SHF.R.S32.HI R18, RZ, 0x1f, R16 ;  /* 0x0000001fff127819 */ /* 0x000fc40000011410 */
[----:B------:R-:W-:Y:S01]  /*16c0*/  LEA.HI R3, R3, R6, RZ, 0x4 ;  /* 0x0000000603037211 */ /* 0x000fe200078f20ff */
[----:B------:R-:W-:Y:S01]  /*16d0*/  IMAD.IADD R0, R0, 0x1, -R7 ;  /* 0x0000000100007824 */ /* 0x000fe200078e0a07 */
[----:B------:R-:W-:Y:S02]  /*16e0*/  LEA.HI R18, R18, R17, RZ, 0x4 ;  /* 0x0000001112127211 */ /* 0x000fe400078f20ff */
[----:B------:R-:W-:Y:S02]  /*16f0*/  LOP3.LUT R3, R3, 0x1ffffff0, RZ, 0xc0, !PT ;  /* 0x1ffffff003037812 */ /* 0x000fe400078ec0ff */
[----:B------:R-:W-:Y:S02]  /*1700*/  LOP3.LUT R19, R16, 0xfffffffe, RZ, 0xc0, !PT ;  /* 0xfffffffe10137812 */ /* 0x000fe400078ec0ff */
[----:B------:R-:W-:Y:S02]  /*1710*/  LOP3.LUT R18, R18, 0x1ffffff0, RZ, 0xc0, !PT ;  /* 0x1ffffff012127812 */ /* 0x000fe400078ec0ff */
[----:B------:R-:W-:Y:S01]  /*1720*/  IADD3 R6, R6, -R3, RZ ;  /* 0x8000000306067210 */ /* 0x000fe20007ffe0ff */
[----:B------:R-:W-:Y:S01]  /*1730*/  IMAD R3, R5, 0x8, R4 ;  /* 0x0000000805037824 */ /* 0x000fe200078e0204 */
[----:B------:R-:W-:-:S02]  /*1740*/  LEA R0, R0, R13, 0x3 ;  /* 0x0000000d00007211 */ /* 0x000fc400078e18ff */
[----:B------:R-:W-:Y:S01]  /*1750*/  IADD3 R15, R8, -R15, RZ ;  /* 0x8000000f080f7210 */ /* 0x000fe20007ffe0ff */
[----:B------:R-:W-:Y:S02]  /*1760*/  IMAD.IADD R19, R14, 0x1, -R19 ;  /* 0x000000010e137824 */ /* 0x000fe400078e0a13 */
        /* <DEDUP_REMOVED lines=46> */
.L_x_802:
[----:B------:R-:W-:-:S13]  /*1a50*/  ISETP.NE.AND P0, PT, R8, 0x3, PT ;  /* 0x000000030800780c */ /* 0x000fda0003f05270 */
[----:B------:R-:W-:Y:S05]  /*1a60*/  @!P0 BRA `(.L_x_792) ;  /* 0x0000000000048947 */ /* 0x000fea0003800000 */
[----:B------:R-:W-:Y:S01]  /*1a70*/  BPT.TRAP 0x1 ;  /* 0x000000040000795c */ /* 0x000fe20000300000 */
.L_x_792:
[----:B------:R-:W-:Y:S02]  /*1a80*/  LEA R3, R5, R2, 0x3 ;  /* 0x0000000205037211 */ /* 0x000fe400078e18ff */
[----:B------:R-:W-:-:S04]  /*1a90*/  SHF.L.U32 R22, R6, 0x1f, RZ ;  /* 0x0000001f06167819 */ /* 0x000fc800000006ff */
[----:B------:R1:W2:Y:S01]  /*1aa0*/  SYNCS.PHASECHK.TRANS64.TRYWAIT P1, [R3+URZ+0x30c10], R22 ;  /* 0x030c1016030075a7 */ /* 0x0002a2000802017f */
[----:B------:R-:W-:Y:S05]  /*1ab0*/  @!P0 BRA `(.L_x_793) ;  /* 0x0000000000048947 */ /* 0x000fea0003800000 */
[----:B------:R-:W-:Y:S01]  /*1ac0*/  BPT.TRAP 0x1 ;  /* 0x000000040000795c */ /* 0x000fe20000300000 */
.L_x_793:
[----:B------:R-:W-:-:S05]  /*1ad0*/  VIADD R0, R2, 0x10000 ;  /* 0x0001000002007836 */ /* 0x000fca0000000000 */
[----:B------:R-:W-:-:S04]  /*1ae0*/  SHF.R.U32.HI R0, RZ, 0x4, R0 ;  /* 0x00000004ff007819 */ /* 0x000fc80000011600 */
[----:B------:R-:W-:Y:S01]  /*1af0*/  LOP3.LUT R0, R0, 0x3fff, RZ, 0xc0, !PT ;  /* 0x00003fff00007812 */ /* 0x000fe200078ec0ff */
[----:B--2---:R-:W-:Y:S06]  /*1b00*/  @P1 BRA `(.L_x_794) ;  /* 0x0000000000081947 */ /* 0x004fec0003800000 */
[----:B------:R-:W2:Y:S02]  /*1b10*/  SYNCS.PHASECHK.TRANS64.TRYWAIT P1, [R3+URZ+0x30c10], R22 ;  /* 0x030c1016030075a7 */ /* 0x000ea4000802017f */
[----:B--2---:R-:W-:Y:S05]  /*1b20*/  @!P1 BRA `(.L_x_795) ;  /* 0x0000007800c89947 */ /* 0x004fea0003800000 */
.L_x_794:
[----:B------:R-:W-:Y:S05]  /*1b30*/  WARPSYNC.ALL ;  /* 0x0000000000007948 */ /* 0x000fea0003800000 */
[----:B------:R-:W-:Y:S01]  /*1b40*/  LOP3.LUT R14, R0, 0x10000, RZ, 0xfc, !PT ;  /* 0x00010000000e7812 */ /* 0x000fe200078efcff */
[----:B------:R-:W-:Y:S01]  /*1b50*/  IMAD R13, R12, 0x2000, R2 ;  /* 0x000020000c0d7824 */ /* 0x000fe200078e0202 */
[----:B------:R-:W3:Y:S04]  /*1b60*/  LDL R17, [R1+0x18] ;  /* 0x0000180001117983 */ /* 0x000ee80000100800 */
[----:B------:R-:W-:Y:S01]  /*1b70*/  R2UR UR9, R13 ;  /* 0x000000000d0972ca */ /* 0x000fe200000e0000 */
[----:B------:R-:W4:Y:S01]  /*1b80*/  LDL R18, [R1+0x1c] ;  /* 0x00001c0001127983 */ /* 0x000f220000100800 */
[----:B------:R-:W-:-:S03]  /*1b90*/  LEA R14, R5, R14, 0xa ;  /* 0x0000000e050e7211 */ /* 0x000fc600078e50ff */
[----:B------:R-:W5:Y:S01]  /*1ba0*/  LDL R16, [R1+0x14] ;  /* 0x0000140001107983 */ /* 0x000f620000100800 */
[----:B------:R-:W-:-:S03]  /*1bb0*/  R2UR UR8, R14 ;  /* 0x000000000e0872ca */ /* 0x000fc600000e0000 */
[----:B------:R-:W2:Y:S04]  /*1bc0*/  LDL R15, [R1+0x10] ;  /* 0x00001000010f7983 */ /* 0x000ea80000100800 */
        /* <DEDUP_REMOVED lines=32> */
[----:B------:R-:W-:-:S02]  /*1dd0*/  IMAD R15, R10, 0x2, R13 ;  /* 0x000000020a0f7824 */ /* 0x000fc400078e020d */
[C---:B------:R-:W-:Y:S02]  /*1de0*/  IMAD R23, R10.reuse, 0x2, R21 ;  /* 0x000000020a177824 */ /* 0x040fe400078e0215 */
[----:B------:R-:W-:Y:S01]  /*1df0*/  IMAD R19, R10, 0x2, R19 ;  /* 0x000000020a137824 */ /* 0x000fe200078e0213 */
[-C--:B------:R-:W-:Y:S01]  /*1e00*/  LEA R21, R15, R2.reuse, 0x2 ;  /* 0x000000020f157211 */ /* 0x080fe200078e10ff */
        /* <DEDUP_REMOVED lines=18> */
.L_x_796:
[----:B------:R1:W1:Y:S01]  /*1f30*/  SYNCS.PHASECHK.TRANS64.TRYWAIT P1, [R3+URZ+0x30c30], R22 ;  /* 0x030c3016030075a7 */ /* 0x000262000802017f */
[----:B------:R-:W-:Y:S05]  /*1f40*/  @!P0 BRA `(.L_x_797) ;  /* 0x0000000000048947 */ /* 0x000fea0003800000 */
[----:B------:R-:W-:Y:S01]  /*1f50*/  BPT.TRAP 0x1 ;  /* 0x000000040000795c */ /* 0x000fe20000300000 */
.L_x_797:
[----:B------:R-:W-:-:S04]  /*1f60*/  IADD3 R19, R2, 0x18000, RZ ;  /* 0x0001800002137810 */ /* 0x000fc80007ffe0ff */
[----:B------:R-:W-:-:S04]  /*1f70*/  SHF.R.U32.HI R19, RZ, 0x4, R19 ;  /* 0x00000004ff137819 */ /* 0x000fc80000011613 */
[----:B------:R-:W-:-:S04]  /*1f80*/  LOP3.LUT R19, R19, 0x3fff, RZ, 0xc0, !PT ;  /* 0x00003fff13137812 */ /* 0x000fc800078ec0ff */
[----:B------:R-:W-:Y:S01]  /*1f90*/  LOP3.LUT R24, R19, 0x10000, RZ, 0xfc, !PT ;  /* 0x0001000013187812 */ /* 0x000fe200078efcff */
[----:B-1----:R-:W-:Y:S06]  /*1fa0*/  @P1 BRA `(.L_x_798) ;  /* 0x0000000000081947 */ /* 0x002fec0003800000 */
[----:B------:R-:W1:Y:S02]  /*1fb0*/  SYNCS.PHASECHK.TRANS64.TRYWAIT P1, [R3+URZ+0x30c30], R22 ;  /* 0x030c3016030075a7 */ /* 0x000e64000802017f */
[----:B-1----:R-:W-:Y:S05]  /*1fc0*/  @!P1 BRA `(.L_x_799) ;  /* 0x0000007400b49947 */ /* 0x002fea0003800000 */
.L_x_798:
        /* <DEDUP_REMOVED lines=63> */
[----:B---3--:R-:W-:Y:S01]  /*23c0*/  IADD3 R134, R11, 0x8, RZ ;  /* 0x000000080b867810 */ /* 0x008fe20007ffe0ff */
        /* <DEDUP_REMOVED lines=23> */
[----:B-1----:R-:W-:Y:S01]  /*2540*/  VIADD R133, R11, 0xc ;  /* 0x0000000c0b857836 */ /* 0x002fe20000000000 */
        /* <DEDUP_REMOVED lines=33> */
[C---:B-1----:R-:W-:Y:S01]  /*2760*/  IADD3 R137, R11.reuse, 0x14, RZ ;  /* 0x000000140b897810 */ /* 0x042fe20007ffe0ff */
[----:B------:R-:W-:Y:S01]  /*2770*/  FFMA.FTZ R123, R122, UR37, -R121 ;  /* 0x000000257a7b7c23 */ /* 0x000fe20008010879 */
[----:B------:R-:W-:Y:S01]  /*2780*/  FSEL R122, R92, -INF , P1 ;  /* 0xff8000005c7a7808 */ /* 0x000fe20000800000 */
[----:B------:R-:W-:Y:S04]  /*2790*/  SHFL.IDX PT, R225, R13, R134, 0x1f ;  /* 0x00001f860de17589 */ /* 0x000fe800000e0000 */
[----:B------:R-:W-:Y:S01]  /*27a0*/  MUFU.TANH R93, R93 ;  /* 0x0000005d005d7308 */ /* 0x000fe20000002400 */
[----:B---3--:R-:W-:-:S02]  /*27b0*/  VIADD R139, R11, 0x10 ;  /* 0x000000100b8b7836 */ /* 0x008fc40000000000 */
        /* <DEDUP_REMOVED lines=18> */
[----:B--2---:R-:W-:-:S05]  /*28e0*/  VIADD R140, R11, 0x1c ;  /* 0x0000001c0b8c7836 */ /* 0x004fca0000000000 */
[----:B------:R2:W-:Y:S01]  /*28f0*/  MUFU.TANH R10, R138 ;  /* 0x0000008a000a7308 */ /* 0x0005e20000002400 */
[----:B------:R-:W1:Y:S01]  /*2900*/  SHFL.IDX PT, R141, R21, R140, 0x1f ;  /* 0x00001f8c158d7589 */ /* 0x000e6200000e0000 */
[----:B---3--:R-:W-:Y:S01]  /*2910*/  FMUL.FTZ R129, R149, UR36 ;  /* 0x0000002495817c20 */ /* 0x008fe20008410000 */
[----:B------:R-:W-:-:S05]  /*2920*/  LEA R149, R5, R19, 0xa ;  /* 0x0000001305957211 */ /* 0x000fca00078e50ff */
        /* <DEDUP_REMOVED lines=750> */
.L_x_800:
        /* <DEDUP_REMOVED lines=68> */
.L_x_801:
[----:B-1----:R-:W2:Y:S01]  /*5c50*/  LDL R0, [R1+0x8] ;  /* 0x0000080001007983 */ /* 0x002ea20000100800 */
        /* <DEDUP_REMOVED lines=45> */
.L_x_784:
[----:B------:R-:W-:Y:S05]  /*5f30*/  @P0 BRA `(.L_x_779) ;  /* 0x00000034008c0947 */ /* 0x000fea0003800000 */
[----:B------:R-:W2:Y:S01]  /*5f40*/  LDL.LU R24, [R1+0x20] ;  /* 0x0000200001187983 */ /* 0x000ea20000300800 */
[----:B-1----:R-:W1:Y:S01]  /*5f50*/  LDC.64 R2, c[0x0][0x878] ;  /* 0x00021e00ff027b82 */ /* 0x002e620000000a00 */
[----:B------:R-:W3:Y:S07]  /*5f60*/  S2R R22, SR_TID.X ;  /* 0x0000000000167919 */ /* 0x000eee0000002100 */
[----:B------:R-:W4:Y:S01]  /*5f70*/  LDC R0, c[0x0][0x850] ;  /* 0x00021400ff007b82 */ /* 0x000f220000000800 */
[----:B------:R-:W5:Y:S01]  /*5f80*/  S2R R7, SR_CTAID.Y ;  /* 0x0000000000077919 */ /* 0x000f620000002600 */
[----:B------:R-:W5:Y:S06]  /*5f90*/  S2R R8, SR_CTAID.X ;  /* 0x0000000000087919 */ /* 0x000f6c0000002500 */
[----:B------:R-:W3:Y:S01]  /*5fa0*/  S2UR UR5, SR_CgaCtaId ;  /* 0x00000000000579c3 */ /* 0x000ee20000008800 */
[----:B-1----:R-:W-:-:S07]  /*5fb0*/  ISETP.NE.U32.AND P0, PT, R2, RZ, PT ;  /* 0x000000ff0200720c */ /* 0x002fce0003f05070 */
[----:B------:R-:W1:Y:S01]  /*5fc0*/  LDC.64 R10, c[0x0][0x818] ;  /* 0x00020600ff0a7b82 */ /* 0x000e620000000a00 */
[----:B------:R-:W-:-:S07]  /*5fd0*/  ISETP.NE.AND.EX P0, PT, R3, RZ, PT, P0 ;  /* 0x000000ff0300720c */ /* 0x000fce0003f05300 */
[----:B------:R-:W1:Y:S08]  /*5fe0*/  LDC.64 R14, c[0x0][0x840] ;  /* 0x00021000ff0e7b82 */ /* 0x000e700000000a00 */
[----:B------:R-:W2:Y:S01]  /*5ff0*/  @P0 LDC.64 R2, c[0x0][0x878] ;  /* 0x00021e00ff020b82 */ /* 0x000ea20000000a00 */
[----:B------:R-:W-:-:S07]  /*6000*/  UMOV UR4, 0x400 ;  /* 0x0000040000047882 */ /* 0x000fce0000000000 */
[----:B------:R-:W1:Y:S08]  /*6010*/  LDC.64 R12, c[0x0][0x820] ;  /* 0x00020800ff0c7b82 */ /* 0x000e700000000a00 */
[----:B------:R-:W1:Y:S08]  /*6020*/  LDC.64 R16, c[0x0][0x848] ;  /* 0x00021200ff107b82 */ /* 0x000e700000000a00 */
[----:B------:R-:W1:Y:S08]  /*6030*/  LDC.64 R18, c[0x0][0x800] ;  /* 0x00020000ff127b82 */ /* 0x000e700000000a00 */
[----:B------:R-:W1:Y:S01]  /*6040*/  LDC.64 R20, c[0x0][0x828] ;  /* 0x00020a00ff147b82 */ /* 0x000e620000000a00 */
[----:B--2---:R-:W-:-:S06]  /*6050*/  @P0 IMAD.WIDE R2, R24, 0x4, R2 ;  /* 0x0000000418020825 */ /* 0x004fcc00078e0202 */
[----:B------:R2:W5:Y:S01]  /*6060*/  @P0 LDG.E R2, desc[UR38][R2.64] ;  /* 0x0000002602020981 */ /* 0x000562000c1e1900 */
[----:B------:R-:W-:Y:S01]  /*6070*/  BAR.SYNC.DEFER_BLOCKING 0x1, 0x100 ;  /* 0x0044000000007b1d */ /* 0x000fe20000010000 */
[----:B----4-:R-:W-:Y:S01]  /*6080*/  ISETP.NE.AND P1, PT, R0, 0x1, PT ;  /* 0x000000010000780c */ /* 0x010fe20003f25270 */
[----:B---3--:R-:W-:Y:S01]  /*6090*/  VIADD R23, R22, 0xffffff80 ;  /* 0xffffff8016177836 */ /* 0x008fe20000000000 */
[----:B------:R-:W-:-:S03]  /*60a0*/  ULEA UR4, UR5, UR4, 0x18 ;  /* 0x0000000405047291 */ /* 0x000fc6000f8ec03f */
[----:B------:R-:W-:Y:S01]  /*60b0*/  BSSY B0, `(.L_x_803) ;  /* 0x000004d000007945 */ /* 0x000fe20003800000 */
[----:B------:R-:W-:-:S04]  /*60c0*/  SHF.R.S32.HI R0, RZ, 0x1f, R23 ;  /* 0x0000001fff007819 */ /* 0x000fc80000011417 */
[----:B------:R-:W-:-:S03]  /*60d0*/  LEA.HI R5, R0, R23, RZ, 0x7 ;  /* 0x0000001700057211 */ /* 0x000fc600078f38ff */
[----:B------:R-:W3:Y:S01]  /*60e0*/  @P1 LDC R4, c[0x0][0x854] ;  /* 0x00021500ff041b82 */ /* 0x000ee20000000800 */
[C---:B------:R-:W-:Y:S01]  /*60f0*/  LOP3.LUT R0, R5.reuse, 0xfffff80, RZ, 0xc0, !PT ;  /* 0x0fffff8005007812 */ /* 0x040fe200078ec0ff */
[----:B--2---:R-:W-:-:S04]  /*6100*/  IMAD.SHL.U32 R3, R5, 0x20, RZ ;  /* 0x0000002005037824 */ /* 0x004fc800078e00ff */
[----:B------:R-:W-:Y:S01]  /*6110*/  IMAD.IADD R0, R23, 0x1, -R0 ;  /* 0x0000000117007824 */ /* 0x000fe200078e0a00 */
[----:B------:R-:W-:Y:S01]  /*6120*/  LOP3.LUT R5, R3, 0x3ffff000, RZ, 0xc0, !PT ;  /* 0x3ffff00003057812 */ /* 0x000fe200078ec0ff */
[----:B------:R-:W2:Y:S04]  /*6130*/  @P1 LDC R9, c[0x0][0x858] ;  /* 0x00021600ff091b82 */ /* 0x000ea80000000800 */
[----:B------:R-:W-:-:S05]  /*6140*/  IMAD R5, R0, 0x4, R5 ;  /* 0x0000000400057824 */ /* 0x000fca00078e0205 */
[----:B------:R-:W-:Y:S01]  /*6150*/  LEA R6, R5, UR4, 0x2 ;  /* 0x0000000405067c11 */ /* 0x000fe2000f8e10ff */
[----:B-----5:R-:W-:-:S04]  /*6160*/  IMAD.SHL.U32 R5, R8, 0x2000, RZ ;  /* 0x0000200008057824 */ /* 0x020fc800078e00ff */
[----:B------:R4:W-:Y:S01]  /*6170*/  STS.128 [R6], R152 ;  /* 0x0000009806007388 */ /* 0x0009e20000000c00 */
[----:B---3--:R-:W-:-:S03]  /*6180*/  @P1 IMAD.HI.U32 R0, R7, R4, RZ ;  /* 0x0000000407001227 */ /* 0x008fc600078e00ff */
[----:B------:R4:W-:Y:S04]  /*6190*/  STS.128 [R6+0x800], R156 ;  /* 0x0008009c06007388 */ /* 0x0009e80000000c00 */
[----:B------:R4:W-:Y:S01]  /*61a0*/  STS.128 [R6+0x1000], R160 ;  /* 0x001000a006007388 */ /* 0x0009e20000000c00 */
[----:B--2---:R-:W-:-:S03]  /*61b0*/  @P1 SHF.R.U32.HI R7, RZ, R9, R0 ;  /* 0x00000009ff071219 */ /* 0x004fc60000011600 */
[----:B------:R4:W-:Y:S01]  /*61c0*/  STS.128 [R6+0x1800], R164 ;  /* 0x001800a406007388 */ /* 0x0009e20000000c00 */
[----:B------:R-:W-:-:S03]  /*61d0*/  SHF.R.S32.HI R9, RZ, 0x1f, R7 ;  /* 0x0000001fff097819 */ /* 0x000fc60000011407 */
[----:B------:R4:W-:Y:S02]  /*61e0*/  STS.128 [R6+0x2000], R168 ;  /* 0x002000a806007388 */ /* 0x0009e40000000c00 */
[----:B-1----:R-:W-:Y:S02]  /*61f0*/  IMAD R0, R9, R10, RZ ;  /* 0x0000000a09007224 */ /* 0x002fe400078e02ff */
        /* <DEDUP_REMOVED lines=9> */
[----:B-1----:R-:W-:Y:S01]  /*6290*/  BAR.SYNC.DEFER_BLOCKING 0x1, 0x100 ;  /* 0x0044000000007b1d */ /* 0x002fe20000010000 */
[----:B------:R-:W-:-:S04]  /*62a0*/  @P0 LEA R2, R24, R2, 0x7 ;  /* 0x0000000218020211 */ /* 0x000fc800078e38ff */
[----:B------:R-:W-:-:S04]  /*62b0*/  @P0 SHF.R.S32.HI R3, RZ, 0x1f, R2 ;  /* 0x0000001fff030819 */ /* 0x000fc80000011402 */
[----:B------:R-:W-:-:S04]  /*62c0*/  @P0 LEA.HI R3, R3, R2, RZ, 0x7 ;  /* 0x0000000203030211 */ /* 0x000fc800078f38ff */
[----:B------:R-:W-:-:S04]  /*62d0*/  @P0 SHF.L.U32 R3, R3, 0x6, RZ ;  /* 0x0000000603030819 */ /* 0x000fc800000006ff */
[----:B------:R-:W-:-:S04]  /*62e0*/  @P0 LOP3.LUT R2, R3, 0xffffe000, RZ, 0xc0, !PT ;  /* 0xffffe00003020812 */ /* 0x000fc800078ec0ff */
[----:B------:R-:W-:Y:S02]  /*62f0*/  @P0 SHF.R.S32.HI R3, RZ, 0x1f, R2 ;  /* 0x0000001fff030819 */ /* 0x000fe40000011402 */
[----:B------:R-:W-:-:S06]  /*6300*/  @!P0 CS2R R2, SRZ ;  /* 0x0000000000028805 */ /* 0x000fcc000001ff00 */
[----:B------:R-:W-:Y:S01]  /*6310*/  IADD3 R4, P1, R5, R2, RZ ;  /* 0x0000000205047210 */ /* 0x000fe20007f3e0ff */
[----:B------:R-:W-:Y:S02]  /*6320*/  IMAD R2, R9, R14, RZ ;  /* 0x0000000e09027224 */ /* 0x000fe400078e02ff */
[----:B------:R-:W-:Y:S01]  /*6330*/  IMAD R9, R7, R11, R0 ;  /* 0x0000000b07097224 */ /* 0x000fe200078e0200 */
[----:B------:R-:W-:Y:S01]  /*6340*/  LEA.HI.X.SX32 R5, R5, R3, 0x1, P1 ;  /* 0x0000000305057211 */ /* 0x000fe200008f0eff */
[C---:B------:R-:W-:Y:S01]  /*6350*/  IMAD R11, R7.reuse, R15, R2 ;  /* 0x0000000f070b7224 */ /* 0x040fe200078e0202 */
[----:B------:R-:W-:Y:S01]  /*6360*/  SHF.R.S32.HI R0, RZ, 0x1f, R24 ;  /* 0x0000001fff007819 */ /* 0x000fe20000011418 */
[----:B------:R-:W-:-:S04]  /*6370*/  IMAD.WIDE.U32 R2, R7, R10, R4 ;  /* 0x0000000a07027225 */ /* 0x000fc800078e0004 */
[----:B------:R-:W-:Y:S01]  /*6380*/  IMAD.WIDE.U32 R4, R7, R14, R4 ;  /* 0x0000000e07047225 */ /* 0x000fe200078e0004 */
[----:B------:R-:W-:-:S03]  /*6390*/  SEL R7, R24, RZ, !P0 ;  /* 0x000000ff18077207 */ /* 0x000fc60004000000 */
[----:B------:R-:W-:Y:S01]  /*63a0*/  IMAD.IADD R3, R3, 0x1, R9 ;  /* 0x0000000103037824 */ /* 0x000fe200078e0209 */
[----:B------:R-:W-:Y:S02]  /*63b0*/  SEL R9, R0, RZ, !P0 ;  /* 0x000000ff00097207 */ /* 0x000fe40004000000 */
[----:B------:R-:W-:Y:S01]  /*63c0*/  IADD3 R5, R5, R11, RZ ;  /* 0x0000000b05057210 */ /* 0x000fe20007ffe0ff */
[----:B------:R-:W-:Y:S01]  /*63d0*/  IMAD.WIDE.U32 R2, R7, R12, R2 ;  /* 0x0000000c07027225 */ /* 0x000fe200078e0002 */
[----:B------:R-:W-:-:S03]  /*63e0*/  ISETP.NE.AND P0, PT, R23, RZ, PT ;  /* 0x000000ff1700720c */ /* 0x000fc60003f05270 */
[C---:B------:R-:W-:Y:S01]  /*63f0*/  IMAD R0, R9.reuse, R12, RZ ;  /* 0x0000000c09007224 */ /* 0x040fe200078e02ff */
[----:B------:R-:W-:Y:S01]  /*6400*/  LEA R18, P1, R2, R18, 0x2 ;  /* 0x0000001202127211 */ /* 0x000fe200078210ff */
[-C--:B------:R-:W-:Y:S02]  /*6410*/  IMAD R8, R9, R16.reuse, RZ ;  /* 0x0000001009087224 */ /* 0x080fe400078e02ff */
[----:B------:R-:W-:-:S04]  /*6420*/  IMAD.WIDE.U32 R4, R7, R16, R4 ;  /* 0x0000001007047225 */ /* 0x000fc800078e0004 */
[C---:B------:R-:W-:Y:S01]  /*6430*/  IMAD R9, R7.reuse, R13, R0 ;  /* 0x0000000d07097224 */ /* 0x040fe200078e0200 */
[----:B------:R-:W-:Y:S01]  /*6440*/  LEA R20, P2, R4, R20, 0x2 ;  /* 0x0000001404147211 */ /* 0x000fe200078410ff */
[----:B------:R-:W-:Y:S02]  /*6450*/  IMAD R7, R7, R17, R8 ;  /* 0x0000001107077224 */ /* 0x000fe400078e0208 */
[----:B------:R-:W-:Y:S02]  /*6460*/  IMAD.IADD R3, R3, 0x1, R9 ;  /* 0x0000000103037824 */ /* 0x000fe400078e0209 */
[----:B------:R-:W-:-:S03]  /*6470*/  IMAD.IADD R0, R5, 0x1, R7 ;  /* 0x0000000105007824 */ /* 0x000fc600078e0207 */
[----:B------:R-:W-:Y:S02]  /*6480*/  LEA.HI.X R3, R2, R19, R3, 0x2, P1 ;  /* 0x0000001302037211 */ /* 0x000fe400008f1403 */
[----:B------:R-:W-:Y:S01]  /*6490*/  LEA.HI.X R0, R4, R21, R0, 0x2, P2 ;  /* 0x0000001504007211 */ /* 0x000fe200010f1400 */
[----:B----4-:R-:W-:Y:S06]  /*64a0*/  @P0 BRA `(.L_x_804) ;  /* 0x0000000000340947 */ /* 0x010fec0003800000 */
[----:B------:R-:W-:Y:S01]  /*64b0*/  R2UR UR6, R20 ;  /* 0x00000000140672ca */ /* 0x000fe200000e0000 */
[----:B------:R-:W-:Y:S01]  /*64c0*/  UMOV UR5, 0x800 ;  /* 0x0000080000057882 */ /* 0x000fe20000000000 */
[----:B------:R-:W-:Y:S01]  /*64d0*/  R2UR UR7, R0 ;  /* 0x00000000000772ca */ /* 0x000fe200000e0000 */
[----:B------:R-:W-:Y:S01]  /*64e0*/  UMOV UR8, 0x0 ;  /* 0x0000000000087882 */ /* 0x000fe20000000000 */
[----:B------:R-:W-:Y:S01]  /*64f0*/  PLOP3.LUT P0, PT, PT, PT, PT, 0x80, 0x0 ;  /* 0x000000000000781c */ /* 0x000fe20003f0f070 */
[----:B------:R-:W-:-:S12]  /*6500*/  UMOV UR9, 0x14f00000 ;  /* 0x14f0000000097882 */ /* 0x000fd80000000000 */
.L_x_805:
[----:B------:R-:W-:Y:S01]  /*6510*/  @P0 ELECT P1, URZ, PT ;  /* 0x00000000003f082f */ /* 0x000fe20003820000 */
[----:B------:R1:W-:-:S12]  /*6520*/  UBLKRED.G.S.ADD.F32.RN [UR6], [UR4], UR5, desc[UR8] ;  /* 0x00000806040073bb */ /* 0x0003d800080a1405 */
[----:B------:R-:W-:Y:S02]  /*6530*/  @P1 PLOP3.LUT P0, PT, P1, PT, PT, 0x8, 0x0 ;  /* 0x000000000000181c */ /* 0x000fe40000f0e170 */
[----:B------:R-:W-:-:S11]  /*6540*/  PLOP3.LUT P1, PT, PT, PT, PT, 0x8, 0x0 ;  /* 0x000000000000781c */ /* 0x000fd60003f2e170 */
[----:B-1----:R-:W-:Y:S05]  /*6550*/  @P0 BRA.U.ANY `(.L_x_805) ;  /* 0xfffffffd00ec0947 */ /* 0x002fea000393ffff */
[----:B------:R0:W-:Y:S01]  /*6560*/  UTMACMDFLUSH ;  /* 0x00000000000079b7 */ /* 0x0001e20000000000 */
[----:B------:R-:W-:-:S04]  /*6570*/  DEPBAR.LE SB0, 0x0 ;  /* 0x000080000000791a */ /* 0x000fc80000000000 */
.L_x_804:
[----:B------:R-:W-:Y:S05]  /*6580*/  BSYNC B0 ;  /* 0x0000000000007941 */ /* 0x000fea0003800000 */
.L_x_803:
[----:B------:R-:W-:Y:S01]  /*6590*/  BAR.SYNC.DEFER_BLOCKING 0x1, 0x100 ;  /* 0x0044000000007b1d */ /* 0x000fe20000010000 */
[----:B------:R-:W-:-:S05]  /*65a0*/  ISETP.NE.AND P0, PT, R22, 0x80, PT ;  /* 0x000000801600780c */ /* 0x000fca0003f05270 */
        /* <DEDUP_REMOVED lines=20> */
[----:B------:R-:W-:Y:S01]  /*66f0*/  PLOP3.LUT P0, PT, PT, PT, PT, 0x80, 0x0 ;  /* 0x000000000000781c */ /* 0x000fe20003f0f070 */
[----:B------:R-:W-:-:S12]  /*6700*/  UMOV UR9, 0x14f00000 ;  /* 0x14f0000000097882 */ /* 0x000fd80000000000 */
.L_x_806:
        /* <DEDUP_REMOVED lines=8> */
.L_x_774:
        /* <DEDUP_REMOVED lines=20> */
.L_x_808:
[----:B------:R-:W-:Y:S02]  /*68d0*/  ULDC.64 UR4, c[0x0][0x8d8] ;  /* 0x0002360000047ab9 */ /* 0x000fe40000000a00 */
[----:B------:R-:W-:-:S04]  /*68e0*/  ISETP.NE.U32.AND P0, PT, RZ, UR4, PT ;  /* 0x00000004ff007c0c */ /* 0x000fc8000bf05070 */
[----:B------:R-:W-:-:S13]  /*68f0*/  ISETP.NE.AND.EX P0, PT, RZ, UR5, PT, P0 ;  /* 0x00000005ff007c0c */ /* 0x000fda000bf05300 */
[----:B------:R-:W-:Y:S05]  /*6900*/  @!P0 BRA `(.L_x_810) ;  /* 0x0000000000248947 */ /* 0x000fea0003800000 */
[----:B------:R-:W-:Y:S02]  /*6910*/  ULDC.64 UR4, c[0x0][0x8d8] ;  /* 0x0002360000047ab9 */ /* 0x000fe40000000a00 */
[----:B-1----:R-:W-:-:S06]  /*6920*/  UIMAD.WIDE UR4, UR12, 0x4, UR4 ;  /* 0x000000040c0478a5 */ /* 0x002fcc000f8e0204 */
[----:B------:R-:W-:Y:S01]  /*6930*/  IMAD.U32 R2, RZ, RZ, UR4 ;  /* 0x00000004ff027e24 */ /* 0x000fe2000f8e00ff */
[----:B------:R-:W-:-:S05]  /*6940*/  MOV R3, UR5 ;  /* 0x0000000500037c02 */ /* 0x000fca0008000f00 */
[----:B------:R-:W2:Y:S04]  /*6950*/  LDG.E R0, desc[UR38][R2.64] ;  /* 0x0000002602007981 */ /* 0x000ea8000c1e1900 */
[----:B------:R-:W2:Y:S02]  /*6960*/  LDG.E R5, desc[UR38][R2.64+0x4] ;  /* 0x0000042602057981 */ /* 0x000ea4000c1e1900 */
[----:B--2---:R-:W-:-:S05]  /*6970*/  IMAD.IADD R0, R5, 0x1, -R0 ;  /* 0x0000000105007824 */ /* 0x004fca00078e0a00 */
[----:B------:R-:W-:Y:S01]  /*6980*/  R2UR UR5, R0 ;  /* 0x00000000000572ca */ /* 0x000fe200000e0000 */
[----:B------:R-:W-:-:S14]  /*6990*/  BRA `(.L_x_809) ;  /* 0x0000000000047947 */ /* 0x000fdc0003800000 */
.L_x_810:
[----:B------:R-:W-:-:S05]  /*69a0*/  ULDC UR5, c[0x0][0x8c4] ;  /* 0x0002310000057ab9 */ /* 0x000fca0000000800 */
.L_x_809:
        /* <DEDUP_REMOVED lines=12> */
[----:B------:R-:W-:Y:S01]  /*6a70*/  IMAD.U32 R2, RZ, RZ, UR4 ;  /* 0x00000004ff027e24 */ /* 0x000fe2000f8e00ff */
[----:B------:R-:W-:Y:S01]  /*6a80*/  MOV R3, UR5 ;  /* 0x0000000500037c02 */ /* 0x000fe20008000f00 */
[----:B------:R-:W-:-:S06]  /*6a90*/  ULDC.64 UR4, c[0x0][0x780] ;  /* 0x0001e00000047ab9 */ /* 0x000fcc0000000a00 */
        /* <DEDUP_REMOVED lines=8> */
[----:B------:R-:W-:Y:S01]  /*6b20*/  IMAD.U32 R4, RZ, RZ, UR4 ;  /* 0x00000004ff047e24 */ /* 0x000fe2000f8e00ff */
[----:B------:R-:W-:-:S05]  /*6b30*/  MOV R5, UR5 ;  /* 0x0000000500057c02 */ /* 0x000fca0008000f00 */
        /* <DEDUP_REMOVED lines=15> */
.L_x_811:
        /* <DEDUP_REMOVED lines=49> */
.L_x_825:
        /* <DEDUP_REMOVED lines=21> */
.L_x_814:
[----:B------:R-:W-:Y:S05]  /*7090*/  BSYNC B0 ;  /* 0x0000000000007941 */ /* 0x000fea0003800000 */
.L_x_813:
        /* <DEDUP_REMOVED lines=13> */
.L_x_816:
[----:B------:R-:W-:Y:S05]  /*7170*/  BSYNC B0 ;  /* 0x0000000000007941 */ /* 0x000fea0003800000 */
.L_x_815:
[----:B------:R-:W-:Y:S06]  /*7180*/  BAR.ARV 0xa, 0xa0 ;  /* 0x0282800000007b1d */ /* 0x000fec0000002000 */
[----:B------:R-:W-:Y:S04]  /*7190*/  BSSY B0, `(.L_x_817) ;  /* 0x0000003000007945 */ /* 0x000fe80003800000 */
[----:B------:R-:W-:Y:S05]  /*71a0*/  @!P0 BRA `(.L_x_818) ;  /* 0x0000000000048947 */ /* 0x000fea0003800000 */
[----:B------:R-:W-:-:S04]  /*71b0*/  DEPBAR.LE SB0, 0x0 ;  /* 0x000080000000791a */ /* 0x000fc80000000000 */
.L_x_818:
[----:B------:R-:W-:Y:S05]  /*71c0*/  BSYNC B0 ;  /* 0x0000000000007941 */ /* 0x000fea0003800000 */
.L_x_817:
        /* <DEDUP_REMOVED lines=13> */
.L_x_820:
[----:B------:R-:W-:Y:S05]  /*72a0*/  BSYNC B0 ;  /* 0x0000000000007941 */ /* 0x000fea0003800000 */
.L_x_819:
        /* <DEDUP_REMOVED lines=13> */
.L_x_822:
[----:B------:R-:W-:Y:S05]  /*7380*/  BSYNC B0 ;  /* 0x0000000000007941 */ /* 0x000fea0003800000 */
.L_x_821:
[----:B------:R-:W-:Y:S01]  /*7390*/  VIADD R0, R0, 0xfffffffe ;  /* 0xfffffffe00007836 */ /* 0x000fe20000000000 */
[----:B------:R-:W-:Y:S06]  /*73a0*/  BAR.ARV 0xa, 0xa0 ;  /* 0x0282800000007b1d */ /* 0x000fec0000002000 */
[----:B------:R-:W-:Y:S01]  /*73b0*/  BSSY B0, `(.L_x_823) ;  /* 0x0000004000007945 */ /* 0x000fe20003800000 */
[----:B------:R-:W-:-:S03]  /*73c0*/  ISETP.NE.AND P1, PT, R0, RZ, PT ;  /* 0x000000ff0000720c */ /* 0x000fc60003f25270 */
[----:B------:R-:W-:Y:S10]  /*73d0*/  @!P0 BRA `(.L_x_824) ;  /* 0x0000000000048947 */ /* 0x000ff40003800000 */
[----:B------:R-:W-:-:S04]  /*73e0*/  DEPBAR.LE SB0, 0x0 ;  /* 0x000080000000791a */ /* 0x000fc80000000000 */
.L_x_824:
[----:B------:R-:W-:Y:S05]  /*73f0*/  BSYNC B0 ;  /* 0x0000000000007941 */ /* 0x000fea0003800000 */
.L_x_823:
[----:B------:R-:W-:Y:S06]  /*7400*/  BAR.ARV 0xb, 0xa0 ;  /* 0x02c2800000007b1d */ /* 0x000fec0000002000 */
[----:B------:R-:W-:Y:S02]  /*7410*/  UIADD3 UR5, UR5, 0x2, URZ ;  /* 0x0000000205057890 */ /* 0x000fe4000fffe03f */
[----:B------:R-:W-:Y:S01]  /*7420*/  UIADD3 UR4, UR4, 0x1, URZ ;  /* 0x0000000104047890 */ /* 0x000fe2000fffe03f */
[----:B------:R-:W-:Y:S11]  /*7430*/  @P1 BRA `(.L_x_825) ;  /* 0xfffffff800c01947 */ /* 0x000ff6000383ffff */
[----:B------:R-:W-:-:S12]  /*7440*/  USHF.L.U32 UR6, UR5, 0xd, URZ ;  /* 0x0000000d05067899 */ /* 0x000fd8000800063f */
.L_x_812:
        /* <DEDUP_REMOVED lines=19> */
.L_x_827:
[----:B------:R-:W-:Y:S05]  /*7580*/  BSYNC B0 ;  /* 0x0000000000007941 */ /* 0x000fea0003800000 */
.L_x_826:
        /* <DEDUP_REMOVED lines=19> */
.L_x_829:
[----:B------:R-:W-:Y:S05]  /*76c0*/  BSYNC B0 ;  /* 0x0000000000007941 */ /* 0x000fea0003800000 */
.L_x_828:
[----:B------:R-:W-:Y:S06]  /*76d0*/  BAR.ARV 0xa, 0xa0 ;  /* 0x0282800000007b1d */ /* 0x000fec0000002000 */
[----:B------:R-:W-:Y:S04]  /*76e0*/  BSSY B0, `(.L_x_830) ;  /* 0x0000003000007945 */ /* 0x000fe80003800000 */
[----:B------:R-:W-:Y:S05]  /*76f0*/  @!P0 BRA `(.L_x_831) ;  /* 0x0000000000048947 */ /* 0x000fea0003800000 */
[----:B------:R-:W-:-:S04]  /*7700*/  DEPBAR.LE SB0, 0x0 ;  /* 0x000080000000791a */ /* 0x000fc80000000000 */
.L_x_831:
[----:B------:R-:W-:Y:S05]  /*7710*/  BSYNC B0 ;  /* 0x0000000000007941 */ /* 0x000fea0003800000 */
.L_x_830:
[----:B------:R-:W-:Y:S06]  /*7720*/  BAR.ARV 0xb, 0xa0 ;  /* 0x02c2800000007b1d */ /* 0x000fec0000002000 */
[----:B------:R-:W-:Y:S05]  /*7730*/  BRA `(.L_x_779) ;  /* 0x0000001c008c7947 */ /* 0x000fea0003800000 */
.L_x_807:
        /* <DEDUP_REMOVED lines=10> */
.L_x_832:
        /* <DEDUP_REMOVED lines=10> */
.L_x_834:
[----:B------:R-:W3:Y:S02]  /*7880*/  LDC R5, c[0x0][0x8c4] ;  /* 0x00023100ff057b82 */ /* 0x000ee40000000800 */
.L_x_833:
        /* <DEDUP_REMOVED lines=23> */
[----:B------:R-:W-:Y:S01]  /*7a00*/  MOV R5, RZ ;  /* 0x000000ff00057202 */ /* 0x000fe20000000f00 */
[----:B------:R-:W-:Y:S01]  /*7a10*/  ULDC UR4, c[0x0][0x280] ;  /* 0x0000a00000047ab9 */ /* 0x000fe20000000800 */
[----:B-1----:R-:W-:-:S05]  /*7a20*/  @P0 IMAD.WIDE R2, R8, 0x4, R2 ;  /* 0x0000000408020825 */ /* 0x002fca00078e0202 */
[----:B------:R4:W5:Y:S01]  /*7a30*/  @P0 LDG.E R5, desc[UR38][R2.64] ;  /* 0x0000002602050981 */ /* 0x000962000c1e1900 */
[----:B------:R-:W-:Y:S02]  /*7a40*/  IMAD.U32 R4, RZ, RZ, UR4 ;  /* 0x00000004ff047e24 */ /* 0x000fe4000f8e00ff */
        /* <DEDUP_REMOVED lines=17> */
.L_x_836:
        /* <DEDUP_REMOVED lines=66> */
.L_x_866:
        /* <DEDUP_REMOVED lines=9> */
.L_x_839:
        /* <DEDUP_REMOVED lines=63> */
.L_x_850:
[----:B------:R-:W-:-:S04]  /*8400*/  SHF.L.U32 R21, R10, 0x1f, RZ ;  /* 0x0000001f0a157819 */ /* 0x000fc800000006ff */
[----:B-1----:R-:W1:Y:S02]  /*8410*/  SYNCS.PHASECHK.TRANS64.TRYWAIT P1, [R12+URZ+0x30c40], R21 ;  /* 0x030c40150c0075a7 */ /* 0x002e64000802017f */
[----:B-12--5:R-:W-:Y:S05]  /*8420*/  @!P1 BRA `(.L_x_842) ;  /* 0x0000001000c49947 */ /* 0x026fea0003800000 */
.L_x_867:
[----:B------:R-:W-:Y:S05]  /*8430*/  @P0 BRA `(.L_x_843) ;  /* 0x0000000000140947 */ /* 0x000fea0003800000 */
[----:B------:R-:W-:Y:S02]  /*8440*/  ISETP.NE.AND P1, PT, R20, RZ, PT ;  /* 0x000000ff1400720c */ /* 0x000fe40003f25270 */
[----:B------:R-:W-:-:S04]  /*8450*/  MOV R3, 0x4200 ;  /* 0x0000420000037802 */ /* 0x000fc80000000f00 */
[----:B------:R2:W-:Y:S07]  /*8460*/  SYNCS.ARRIVE.TRANS64 RZ, [R12+URZ+0x30c30], R3 ;  /* 0x030c30030cff79a7 */ /* 0x0005ee000800003f */
[----:B------:R-:W-:Y:S05]  /*8470*/  @!P1 BRA `(.L_x_843) ;  /* 0x0000000000049947 */ /* 0x000fea0003800000 */
[----:B------:R-:W-:Y:S01]  /*8480*/  BPT.TRAP 0x1 ;  /* 0x000000040000795c */ /* 0x000fe20000300000 */
.L_x_843:
        /* <DEDUP_REMOVED lines=30> */
.L_x_868:
[----:B------:R-:W-:Y:S05]  /*8670*/  @P0 BRA `(.L_x_845) ;  /* 0x0000000000140947 */ /* 0x000fea0003800000 */
[----:B------:R-:W-:Y:S01]  /*8680*/  ISETP.NE.AND P1, PT, R20, RZ, PT ;  /* 0x000000ff1400720c */ /* 0x000fe20003f25270 */
[----:B------:R-:W-:-:S04]  /*8690*/  IMAD.MOV.U32 R2, RZ, RZ, 0x4200 ;  /* 0x00004200ff027424 */ /* 0x000fc800078e00ff */
[----:B------:R3:W-:Y:S08]  /*86a0*/  SYNCS.ARRIVE.TRANS64 RZ, [R12+URZ+0x30c18], R2 ;  /* 0x030c18020cff79a7 */ /* 0x0007f0000800003f */
[----:B------:R-:W-:Y:S05]  /*86b0*/  @!P1 BRA `(.L_x_845) ;  /* 0x0000000000049947 */ /* 0x000fea0003800000 */
[----:B------:R-:W-:Y:S01]  /*86c0*/  BPT.TRAP 0x1 ;  /* 0x000000040000795c */ /* 0x000fe20000300000 */
.L_x_845:
        /* <DEDUP_REMOVED lines=22> */
.L_x_869:
        /* <DEDUP_REMOVED lines=9> */
.L_x_847:
        /* <DEDUP_REMOVED lines=24> */
.L_x_871:
[----:B------:R-:W-:Y:S05]  /*8a40*/  @P0 BRA `(.L_x_849) ;  /* 0x0000000000140947 */ /* 0x000fea0003800000 */
[----:B------:R-:W-:Y:S01]  /*8a50*/  ISETP.NE.AND P1, PT, R20, RZ, PT ;  /* 0x000000ff1400720c */ /* 0x000fe20003f25270 */
[----:B-1----:R-:W-:-:S04]  /*8a60*/  IMAD.MOV.U32 R5, RZ, RZ, 0x4200 ;  /* 0x00004200ff057424 */ /* 0x002fc800078e00ff */
[----:B------:R2:W-:Y:S08]  /*8a70*/  SYNCS.ARRIVE.TRANS64 RZ, [R12+URZ+0x30c10], R5 ;  /* 0x030c10050cff79a7 */ /* 0x0005f0000800003f */
[----:B------:R-:W-:Y:S05]  /*8a80*/  @!P1 BRA `(.L_x_849) ;  /* 0x0000000000049947 */ /* 0x000fea0003800000 */
[----:B------:R-:W-:Y:S01]  /*8a90*/  BPT.TRAP 0x1 ;  /* 0x000000040000795c */ /* 0x000fe20000300000 */
.L_x_849:
        /* <DEDUP_REMOVED lines=23> */
.L_x_841:
[----:B------:R-:W-:-:S13]  /*8c10*/  ISETP.NE.AND P1, PT, R18, RZ, PT ;  /* 0x000000ff1200720c */ /* 0x000fda0003f25270 */
[----:B------:R-:W-:Y:S05]  /*8c20*/  @!P1 BRA `(.L_x_840) ;  /* 0x0000000000f89947 */ /* 0x000fea0003800000 */
[----:B------:R-:W-:-:S04]  /*8c30*/  SHF.L.U32 R13, R10, 0x1f, RZ ;  /* 0x0000001f0a0d7819 */ /* 0x000fc800000006ff */
[----:B------:R-:W1:Y:S02]  /*8c40*/  SYNCS.PHASECHK.TRANS64.TRYWAIT P1, [R12+URZ+0x30c40], R13 ;  /* 0x030c400d0c0075a7 */ /* 0x000e64000802017f */
[----:B-1----:R-:W-:Y:S05]  /*8c50*/  @!P1 BRA `(.L_x_851) ;  /* 0x0000000c000c9947 */ /* 0x002fea0003800000 */
.L_x_872:
[----:B------:R-:W-:Y:S05]  /*8c60*/  @P0 BRA `(.L_x_852) ;  /* 0x0000000000140947 */ /* 0x000fea0003800000 */
[----:B------:R-:W-:Y:S02]  /*8c70*/  ISETP.NE.AND P1, PT, R20, RZ, PT ;  /* 0x000000ff1400720c */ /* 0x000fe40003f25270 */
[----:B------:R-:W-:-:S04]  /*8c80*/  MOV R5, 0x4200 ;  /* 0x0000420000057802 */ /* 0x000fc80000000f00 */
[----:B------:R2:W-:Y:S07]  /*8c90*/  SYNCS.ARRIVE.TRANS64 RZ, [R12+URZ+0x30c30], R5 ;  /* 0x030c30050cff79a7 */ /* 0x0005ee000800003f */
[----:B------:R-:W-:Y:S05]  /*8ca0*/  @!P1 BRA `(.L_x_852) ;  /* 0x0000000000049947 */ /* 0x000fea0003800000 */
[----:B------:R-:W-:Y:S01]  /*8cb0*/  BPT.TRAP 0x1 ;  /* 0x000000040000795c */ /* 0x000fe20000300000 */
.L_x_852:
        /* <DEDUP_REMOVED lines=27> */
.L_x_873:
[----:B------:R-:W-:Y:S05]  /*8e70*/  @P0 BRA `(.L_x_854) ;  /* 0x0000000000140947 */ /* 0x000fea0003800000 */
[----:B------:R-:W-:Y:S02]  /*8e80*/  ISETP.NE.AND P0, PT, R20, RZ, PT ;  /* 0x000000ff1400720c */ /* 0x000fe40003f05270 */
[----:B------:R-:W-:-:S04]  /*8e90*/  MOV R5, 0x4200 ;  /* 0x0000420000057802 */ /* 0x000fc80000000f00 */
[----:B------:R3:W-:Y:S07]  /*8ea0*/  SYNCS.ARRIVE.TRANS64 RZ, [R12+URZ+0x30c18], R5 ;  /* 0x030c18050cff79a7 */ /* 0x0007ee000800003f */
[----:B------:R-:W-:Y:S05]  /*8eb0*/  @!P0 BRA `(.L_x_854) ;  /* 0x0000000000048947 */ /* 0x000fea0003800000 */
[----:B------:R-:W-:Y:S01]  /*8ec0*/  BPT.TRAP 0x1 ;  /* 0x000000040000795c */ /* 0x000fe20000300000 */
.L_x_854:
        /* <DEDUP_REMOVED lines=20> */
.L_x_840:
[----:B------:R-:W3:Y:S01]  /*9010*/  S2R R2, SR_TID.X ;  /* 0x0000000000027919 */ /* 0x000ee20000002100 */
[----:B-12--5:R-:W-:Y:S02]  /*9020*/  LEA R13, R0, R12, 0x3 ;  /* 0x0000000c000d7211 */ /* 0x026fe400078e18ff */
[----:B---3--:R-:W-:Y:S02]  /*9030*/  LOP3.LUT R3, R2, 0x7f, RZ, 0xc0, !PT ;  /* 0x0000007f02037812 */ /* 0x008fe400078ec0ff */
[----:B------:R-:W-:Y:S02]  /*9040*/  SHF.L.U32 R2, R10, 0x1f, RZ ;  /* 0x0000001f0a027819 */ /* 0x000fe400000006ff */
[----:B------:R-:W-:Y:S02]  /*9050*/  ISETP.NE.AND P1, PT, R3, RZ, PT ;  /* 0x000000ff0300720c */ /* 0x000fe40003f25270 */
[----:B------:R-:W1:Y:S02]  /*9060*/  SYNCS.PHASECHK.TRANS64.TRYWAIT P0, [R13+URZ+0x30c40], R2 ;  /* 0x030c40020d0075a7 */ /* 0x000e64000800017f */
[----:B-1----:R-:W-:Y:S09]  /*9070*/  @!P0 BRA `(.L_x_855) ;  /* 0x00000008002c8947 */ /* 0x002ff20003800000 */
.L_x_874:
[----:B------:R-:W-:Y:S05]  /*9080*/  @P1 BRA `(.L_x_856) ;  /* 0x0000000000181947 */ /* 0x000fea0003800000 */
[----:B------:R-:W2:Y:S01]  /*9090*/  S2R R3, SR_TID.X ;  /* 0x0000000000037919 */ /* 0x000ea20000002100 */
[----:B-1----:R-:W-:-:S04]  /*90a0*/  IMAD.MOV.U32 R2, RZ, RZ, 0x4200 ;  /* 0x00004200ff027424 */ /* 0x002fc800078e00ff */
[----:B------:R3:W-:Y:S01]  /*90b0*/  SYNCS.ARRIVE.TRANS64 RZ, [R13+URZ+0x30c30], R2 ;  /* 0x030c30020dff79a7 */ /* 0x0007e2000800003f */
[----:B--2---:R-:W-:-:S13]  /*90c0*/  LOP3.LUT P0, RZ, R3, 0x1f, RZ, 0xc0, !PT ;  /* 0x0000001f03ff7812 */ /* 0x004fda000780c0ff */
[----:B---3--:R-:W-:Y:S05]  /*90d0*/  @!P0 BRA `(.L_x_856) ;  /* 0x0000000000048947 */ /* 0x008fea0003800000 */
[----:B------:R-:W-:Y:S01]  /*90e0*/  BPT.TRAP 0x1 ;  /* 0x000000040000795c */ /* 0x000fe20000300000 */
.L_x_856:
        /* <DEDUP_REMOVED lines=34> */
.L_x_837:
[----:B------:R-:W-:Y:S05]  /*9310*/  BSYNC B0 ;  /* 0x0000000000007941 */ /* 0x000fea0003800000 */
.L_x_835:
[----:B------:R-:W-:-:S03]  /*9320*/  UMOV UR6, 0xffffffff ;  /* 0xffffffff00067882 */ /* 0x000fc60000000000 */
[----:B------:R-:W-:Y:S05]  /*9330*/  BRA.DIV UR6, `(.L_x_857) ;  /* 0x0000000606907947 */ /* 0x000fea000b800000 */
[----:B------:R-:W-:-:S13]  /*9340*/  ELECT P0, URZ, PT ;  /* 0x00000000003f782f */ /* 0x000fda0003800000 */
.L_x_877:
[----:B------:R-:W-:Y:S05]  /*9350*/  @!P0 BRA `(.L_x_779) ;  /* 0x0000000000848947 */ /* 0x000fea0003800000 */
[----:B----4-:R-:W3:Y:S02]  /*9360*/  LDL.LU R2, [R1] ;  /* 0x0000000001027983 */ /* 0x010ee40000300800 */
[----:B---3--:R-:W-:-:S04]  /*9370*/  LOP3.LUT R2, R2, 0x2, RZ, 0xfc, !PT ;  /* 0x0000000202027812 */ /* 0x008fc800078efcff */
[----:B------:R-:W-:-:S13]  /*9380*/  ISETP.NE.AND P0, PT, R2, 0x3, PT ;  /* 0x000000030200780c */ /* 0x000fda0003f05270 */
[----:B------:R-:W-:Y:S05]  /*9390*/  @!P0 BRA `(.L_x_858) ;  /* 0x0000000000048947 */ /* 0x000fea0003800000 */
[----:B--2---:R-:W-:Y:S01]  /*93a0*/  BPT.TRAP 0x1 ;  /* 0x000000040000795c */ /* 0x004fe20000300000 */
.L_x_858:
        /* <DEDUP_REMOVED lines=15> */
.L_x_878:
[----:B------:R-:W3:Y:S02]  /*94a0*/  SYNCS.PHASECHK.TRANS64.TRYWAIT P1, [R11+URZ], R2 ;  /* 0x000000020b0075a7 */ /* 0x000ee4000802017f */
[----:B---3--:R-:W-:Y:S05]  /*94b0*/  @!P1 BRA `(.L_x_860) ;  /* 0x0000000400689947 */ /* 0x008fea0003800000 */
.L_x_879:
[----:B------:R-:W-:Y:S05]  /*94c0*/  @!P0 BRA `(.L_x_861) ;  /* 0x0000000000048947 */ /* 0x000fea0003800000 */
[----:B--2---:R-:W-:Y:S01]  /*94d0*/  BPT.TRAP 0x1 ;  /* 0x000000040000795c */ /* 0x004fe20000300000 */
.L_x_861:
[----:B------:R-:W-:-:S04]  /*94e0*/  VIADD R0, R6, 0x30c40 ;  /* 0x00030c4006007836 */ /* 0x000fc80000000000 */
[----:B------:R-:W-:-:S04]  /*94f0*/  IMAD R9, R9, 0x8, R0 ;  /* 0x0000000809097824 */ /* 0x000fc800078e0200 */
[----:B------:R-:W4:Y:S02]  /*9500*/  SYNCS.PHASECHK.TRANS64.TRYWAIT P0, [R9+URZ], R4 ;  /* 0x00000004090075a7 */ /* 0x000f24000800017f */
[----:B----4-:R-:W-:Y:S05]  /*9510*/  @!P0 BRA `(.L_x_862) ;  /* 0x0000000400648947 */ /* 0x010fea0003800000 */
.L_x_880:
[----:B------:R-:W-:-:S07]  /*9520*/  LEA R3, R3, R0, 0x3 ;  /* 0x0000000003037211 */ /* 0x000fce00078e18ff */
.L_x_863:
[----:B------:R1:W1:Y:S02]  /*9530*/  SYNCS.PHASECHK.TRANS64.TRYWAIT P0, [R3+URZ], R2 ;  /* 0x00000002030075a7 */ /* 0x000264000800017f */
[----:B-1----:R-:W-:Y:S05]  /*9540*/  @!P0 NANOSLEEP.SYNCS 0x989680 ;  /* 0x009896800000895d */ /* 0x002fea0003900000 */
[----:B------:R-:W1:Y:S02]  /*9550*/  @!P0 SYNCS.PHASECHK.TRANS64 P0, [R3+URZ], R2 ;  /* 0x00000002030085a7 */ /* 0x000e64000800007f */
[----:B-1----:R-:W-:Y:S05]  /*9560*/  @!P0 BRA `(.L_x_863) ;  /* 0xfffffffc00f08947 */ /* 0x002fea000383ffff */
.L_x_779:
[----:B--2---:R-:W-:Y:S05]  /*9570*/  BSYNC B6 ;  /* 0x0000000000067941 */ /* 0x004fea0003800000 */
.L_x_773:
[----:B------:R-:W-:Y:S05]  /*9580*/  EXIT ;  /* 0x000000000000794d */ /* 0x000fea0003800000 */
.L_x_789:
[----:B------:R-:W-:Y:S01]  /*9590*/  IMAD.MOV.U32 R12, RZ, RZ, RZ ;  /* 0x000000ffff0c7224 */ /* 0x000fe200078e00ff */
[----:B------:R-:W-:Y:S01]  /*95a0*/  MOV R15, 0xffffffff ;  /* 0xffffffff000f7802 */ /* 0x000fe20000000f00 */
[----:B------:R-:W-:-:S07]  /*95b0*/  IMAD.MOV.U32 R11, RZ, RZ, 0x1f ;  /* 0x0000001fff0b7424 */ /* 0x000fce00078e00ff */
[----:B------:R-:W-:Y:S05]  /*95c0*/  WARPSYNC.COLLECTIVE R15, `(.L_x_864) ;  /* 0x000000000f087348 */ /* 0x000fea0003c00000 */
[----:B------:R1:W2:Y:S02]  /*95d0*/  SHFL.IDX P6, R14, R13, R12, R11 ;  /* 0x0000000c0d0e7389 */ /* 0x0002a400000c000b */
[----:B-12---:R-:W-:Y:S01]  /*95e0*/  ENDCOLLECTIVE ;  /* 0x000000000000791b */ /* 0x006fe20003800000 */
.L_x_864:
[----:B------:R-:W-:Y:S05]  /*95f0*/  BRA `(.L_x_865) ;  /* 0xffffff7800e07947 */ /* 0x000fea000383ffff */
.L_x_791:
[----:B--2---:R2:W3:Y:S02]  /*9600*/  SYNCS.PHASECHK.TRANS64.TRYWAIT P0, [R2+URZ+0x30c00], R9 ;  /* 0x030c0009020075a7 */ /* 0x0044e4000800017f */
[----:B---3--:R-:W-:Y:S05]  /*9610*/  @!P0 NANOSLEEP.SYNCS 0x989680 ;  /* 0x009896800000895d */ /* 0x008fea0003900000 */
[----:B------:R-:W3:Y:S02]  /*9620*/  @!P0 SYNCS.PHASECHK.TRANS64 P0, [R2+URZ+0x30c00], R9 ;  /* 0x030c0009020085a7 */ /* 0x000ee4000800007f */
[----:B---3--:R-:W-:Y:S05]  /*9630*/  @!P0 BRA `(.L_x_791) ;  /* 0xfffffffc00f08947 */ /* 0x008fea000383ffff */
[----:B------:R-:W-:Y:S05]  /*9640*/  BRA `(.L_x_790) ;  /* 0xffffff7c00447947 */ /* 0x000fea000383ffff */
.L_x_795:
[----:B--2---:R2:W3:Y:S02]  /*9650*/  SYNCS.PHASECHK.TRANS64.TRYWAIT P1, [R3+URZ+0x30c10], R22 ;  /* 0x030c1016030075a7 */ /* 0x0044e4000802017f */
[----:B---3--:R-:W-:Y:S05]  /*9660*/  @!P1 NANOSLEEP.SYNCS 0x989680 ;  /* 0x009896800000995d */ /* 0x008fea0003900000 */
[----:B------:R-:W3:Y:S02]  /*9670*/  @!P1 SYNCS.PHASECHK.TRANS64 P1, [R3+URZ+0x30c10], R22 ;  /* 0x030c1016030095a7 */ /* 0x000ee4000802007f */
[----:B---3--:R-:W-:Y:S05]  /*9680*/  @!P1 BRA `(.L_x_795) ;  /* 0xfffffffc00f09947 */ /* 0x008fea000383ffff */
[----:B------:R-:W-:Y:S05]  /*9690*/  BRA `(.L_x_794) ;  /* 0xffffff8400247947 */ /* 0x000fea000383ffff */
.L_x_799:
[----:B------:R1:W1:Y:S02]  /*96a0*/  SYNCS.PHASECHK.TRANS64.TRYWAIT P1, [R3+URZ+0x30c30], R22 ;  /* 0x030c3016030075a7 */ /* 0x000264000802017f */
[----:B-1----:R-:W-:Y:S05]  /*96b0*/  @!P1 NANOSLEEP.SYNCS 0x989680 ;  /* 0x009896800000995d */ /* 0x002fea0003900000 */
[----:B------:R-:W1:Y:S02]  /*96c0*/  @!P1 SYNCS.PHASECHK.TRANS64 P1, [R3+URZ+0x30c30], R22 ;  /* 0x030c3016030095a7 */ /* 0x000e64000802007f */
[----:B-1----:R-:W-:Y:S05]  /*96d0*/  @!P1 BRA `(.L_x_799) ;  /* 0xfffffffc00f09947 */ /* 0x002fea000383ffff */
[----:B------:R-:W-:Y:S05]  /*96e0*/  BRA `(.L_x_798) ;  /* 0xffffff8800387947 */ /* 0x000fea000383ffff */
.L_x_838:
[----:B-1----:R1:W2:Y:S02]  /*96f0*/  SYNCS.PHASECHK.TRANS64.TRYWAIT P1, [R12+URZ+0x30c20], R3 ;  /* 0x030c20030c0075a7 */ /* 0x0022a4000802017f */
[----:B--2---:R-:W-:Y:S05]  /*9700*/  @!P1 NANOSLEEP.SYNCS 0x989680 ;  /* 0x009896800000995d */ /* 0x004fea0003900000 */
[----:B------:R-:W2:Y:S02]  /*9710*/  @!P1 SYNCS.PHASECHK.TRANS64 P1, [R12+URZ+0x30c20], R3 ;  /* 0x030c20030c0095a7 */ /* 0x000ea4000802007f */
[----:B--2---:R-:W-:Y:S05]  /*9720*/  @!P1 BRA `(.L_x_838) ;  /* 0xfffffffc00f09947 */ /* 0x004fea000383ffff */
[----:B------:R-:W-:Y:S05]  /*9730*/  BRA `(.L_x_866) ;  /* 0xffffffe800107947 */ /* 0x000fea000383ffff */
.L_x_842:
[----:B-1----:R1:W2:Y:S02]  /*9740*/  SYNCS.PHASECHK.TRANS64.TRYWAIT P1, [R12+URZ+0x30c40], R21 ;  /* 0x030c40150c0075a7 */ /* 0x0022a4000802017f */
[----:B--2---:R-:W-:Y:S05]  /*9750*/  @!P1 NANOSLEEP.SYNCS 0x989680 ;  /* 0x009896800000995d */ /* 0x004fea0003900000 */
[----:B------:R-:W2:Y:S02]  /*9760*/  @!P1 SYNCS.PHASECHK.TRANS64 P1, [R12+URZ+0x30c40], R21 ;  /* 0x030c40150c0095a7 */ /* 0x000ea4000802007f */
[----:B--2---:R-:W-:Y:S05]  /*9770*/  @!P1 BRA `(.L_x_842) ;  /* 0xfffffffc00f09947 */ /* 0x004fea000383ffff */
[----:B------:R-:W-:Y:S05]  /*9780*/  BRA `(.L_x_867) ;  /* 0xffffffec00287947 */ /* 0x000fea000383ffff */
.L_x_844:
[----:B--2---:R2:W3:Y:S02]  /*9790*/  SYNCS.PHASECHK.TRANS64.TRYWAIT P1, [R12+URZ+0x30c28], R21 ;  /* 0x030c28150c0075a7 */ /* 0x0044e4000802017f */
[----:B---3--:R-:W-:Y:S05]  /*97a0*/  @!P1 NANOSLEEP.SYNCS 0x989680 ;  /* 0x009896800000995d */ /* 0x008fea0003900000 */
[----:B------:R-:W3:Y:S02]  /*97b0*/  @!P1 SYNCS.PHASECHK.TRANS64 P1, [R12+URZ+0x30c28], R21 ;  /* 0x030c28150c0095a7 */ /* 0x000ee4000802007f */
[----:B---3--:R-:W-:Y:S05]  /*97c0*/  @!P1 BRA `(.L_x_844) ;  /* 0xfffffffc00f09947 */ /* 0x008fea000383ffff */
[----:B------:R-:W-:Y:S05]  /*97d0*/  BRA `(.L_x_868) ;  /* 0xffffffec00a47947 */ /* 0x000fea000383ffff */
.L_x_846:
[----:B---3--:R3:W4:Y:S02]  /*97e0*/  SYNCS.PHASECHK.TRANS64.TRYWAIT P1, [R12+URZ+0x30c48], R21 ;  /* 0x030c48150c0075a7 */ /* 0x008724000802017f */
[----:B----4-:R-:W-:Y:S05]  /*97f0*/  @!P1 NANOSLEEP.SYNCS 0x989680 ;  /* 0x009896800000995d */ /* 0x010fea0003900000 */
[----:B------:R-:W4:Y:S02]  /*9800*/  @!P1 SYNCS.PHASECHK.TRANS64 P1, [R12+URZ+0x30c48], R21 ;  /* 0x030c48150c0095a7 */ /* 0x000f24000802007f */
[----:B----4-:R-:W-:Y:S05]  /*9810*/  @!P1 BRA `(.L_x_846) ;  /* 0xfffffffc00f09947 */ /* 0x010fea000383ffff */
[----:B------:R-:W-:Y:S05]  /*9820*/  BRA `(.L_x_869) ;  /* 0xfffffff000007947 */ /* 0x000fea000383ffff */
.L_x_848:
[----:B------:R-:W-:-:S07]  /*9830*/  SHF.L.U32 R5, R10, 0x1f, RZ ;  /* 0x0000001f0a057819 */ /* 0x000fce00000006ff */
.L_x_870:
[----:B-1----:R1:W2:Y:S02]  /*9840*/  SYNCS.PHASECHK.TRANS64.TRYWAIT P1, [R12+URZ+0x30c20], R5 ;  /* 0x030c20050c0075a7 */ /* 0x0022a4000802017f */
[----:B--2---:R-:W-:Y:S05]  /*9850*/  @!P1 NANOSLEEP.SYNCS 0x989680 ;  /* 0x009896800000995d */ /* 0x004fea0003900000 */
[----:B------:R-:W2:Y:S02]  /*9860*/  @!P1 SYNCS.PHASECHK.TRANS64 P1, [R12+URZ+0x30c20], R5 ;  /* 0x030c20050c0095a7 */ /* 0x000ea4000802007f */
[----:B--2---:R-:W-:Y:S05]  /*9870*/  @!P1 BRA `(.L_x_870) ;  /* 0xfffffffc00f09947 */ /* 0x004fea000383ffff */
[----:B------:R-:W-:Y:S05]  /*9880*/  BRA `(.L_x_871) ;  /* 0xfffffff0006c7947 */ /* 0x000fea000383ffff */
.L_x_851:
[----:B-1----:R1:W2:Y:S02]  /*9890*/  SYNCS.PHASECHK.TRANS64.TRYWAIT P1, [R12+URZ+0x30c40], R13 ;  /* 0x030c400d0c0075a7 */ /* 0x0022a4000802017f */
[----:B--2---:R-:W-:Y:S05]  /*98a0*/  @!P1 NANOSLEEP.SYNCS 0x989680 ;  /* 0x009896800000995d */ /* 0x004fea0003900000 */
[----:B------:R-:W2:Y:S02]  /*98b0*/  @!P1 SYNCS.PHASECHK.TRANS64 P1, [R12+URZ+0x30c40], R13 ;  /* 0x030c400d0c0095a7 */ /* 0x000ea4000802007f */
[----:B--2---:R-:W-:Y:S05]  /*98c0*/  @!P1 BRA `(.L_x_851) ;  /* 0xfffffffc00f09947 */ /* 0x004fea000383ffff */
[----:B------:R-:W-:Y:S05]  /*98d0*/  BRA `(.L_x_872) ;  /* 0xfffffff000e07947 */ /* 0x000fea000383ffff */
.L_x_853:
[----:B--2---:R2:W3:Y:S02]  /*98e0*/  SYNCS.PHASECHK.TRANS64.TRYWAIT P1, [R12+URZ+0x30c28], R13 ;  /* 0x030c280d0c0075a7 */ /* 0x0044e4000802017f */
[----:B---3--:R-:W-:Y:S05]  /*98f0*/  @!P1 NANOSLEEP.SYNCS 0x989680 ;  /* 0x009896800000995d */ /* 0x008fea0003900000 */
[----:B------:R-:W3:Y:S02]  /*9900*/  @!P1 SYNCS.PHASECHK.TRANS64 P1, [R12+URZ+0x30c28], R13 ;  /* 0x030c280d0c0095a7 */ /* 0x000ee4000802007f */
[----:B---3--:R-:W-:Y:S05]  /*9910*/  @!P1 BRA `(.L_x_853) ;  /* 0xfffffffc00f09947 */ /* 0x008fea000383ffff */
[----:B------:R-:W-:Y:S05]  /*9920*/  BRA `(.L_x_873) ;  /* 0xfffffff400507947 */ /* 0x000fea000383ffff */
.L_x_855:
[----:B-1----:R1:W2:Y:S02]  /*9930*/  SYNCS.PHASECHK.TRANS64.TRYWAIT P0, [R13+URZ+0x30c40], R2 ;  /* 0x030c40020d0075a7 */ /* 0x0022a4000800017f */
[----:B--2---:R-:W-:Y:S05]  /*9940*/  @!P0 NANOSLEEP.SYNCS 0x989680 ;  /* 0x009896800000895d */ /* 0x004fea0003900000 */
[----:B------:R-:W2:Y:S02]  /*9950*/  @!P0 SYNCS.PHASECHK.TRANS64 P0, [R13+URZ+0x30c40], R2 ;  /* 0x030c40020d0085a7 */ /* 0x000ea4000800007f */
[----:B--2---:R-:W-:Y:S05]  /*9960*/  @!P0 BRA `(.L_x_855) ;  /* 0xfffffffc00f08947 */ /* 0x004fea000383ffff */
[----:B------:R-:W-:Y:S05]  /*9970*/  BRA `(.L_x_874) ;  /* 0xfffffff400c07947 */ /* 0x000fea000383ffff */
.L_x_857:
[----:B------:R-:W-:Y:S01]  /*9980*/  BSSY B0, `(.L_x_875) ;  /* 0x0000006000007945 */ /* 0x000fe20003800000 */
[----:B------:R-:W-:-:S07]  /*9990*/  IMAD.MOV.U32 R15, RZ, RZ, -0x1 ;  /* 0xffffffffff0f7424 */ /* 0x000fce00078e00ff */
[----:B--2-4-:R-:W-:Y:S05]  /*99a0*/  WARPSYNC.COLLECTIVE R15, `(.L_x_876) ;  /* 0x000000000f0c7348 */ /* 0x014fea0003c00000 */
[----:B------:R-:W-:Y:S02]  /*99b0*/  ELECT P6, UR62, PT ;  /* 0x00000000003e782f */ /* 0x000fe400038c0000 */
[----:B------:R-:W-:Y:S01]  /*99c0*/  MOV R14, UR62 ;  /* 0x0000003e000e7c02 */ /* 0x000fe20008000f00 */
[----:B--2-4-:R-:W-:Y:S10]  /*99d0*/  ENDCOLLECTIVE ;  /* 0x000000000000791b */ /* 0x014ff40003800000 */
.L_x_876:
[----:B------:R-:W-:Y:S05]  /*99e0*/  BSYNC B0 ;  /* 0x0000000000007941 */ /* 0x000fea0003800000 */
.L_x_875:
[----:B------:R-:W-:Y:S01]  /*99f0*/  PLOP3.LUT P0, PT, P6, PT, PT, 0x80, 0x0 ;  /* 0x000000000000781c */ /* 0x000fe2000370f070 */
[----:B------:R-:W-:-:S12]  /*9a00*/  BRA `(.L_x_877) ;  /* 0xfffffff800507947 */ /* 0x000fd8000383ffff */
.L_x_859:
[----:B-1----:R1:W3:Y:S02]  /*9a10*/  SYNCS.PHASECHK.TRANS64.TRYWAIT P1, [R7+URZ], R4 ;  /* 0x00000004070075a7 */ /* 0x0022e4000802017f */
[----:B---3--:R-:W-:Y:S05]  /*9a20*/  @!P1 NANOSLEEP.SYNCS 0x989680 ;  /* 0x009896800000995d */ /* 0x008fea0003900000 */
[----:B------:R-:W3:Y:S02]  /*9a30*/  @!P1 SYNCS.PHASECHK.TRANS64 P1, [R7+URZ], R4 ;  /* 0x00000004070095a7 */ /* 0x000ee4000802007f */
[----:B---3--:R-:W-:Y:S05]  /*9a40*/  @!P1 BRA `(.L_x_859) ;  /* 0xfffffffc00f09947 */ /* 0x008fea000383ffff */
[----:B------:R-:W-:Y:S05]  /*9a50*/  BRA `(.L_x_878) ;  /* 0xfffffff800907947 */ /* 0x000fea000383ffff */
.L_x_860:
[----:B---3--:R3:W4:Y:S02]  /*9a60*/  SYNCS.PHASECHK.TRANS64.TRYWAIT P1, [R11+URZ], R2 ;  /* 0x000000020b0075a7 */ /* 0x008724000802017f */
[----:B----4-:R-:W-:Y:S05]  /*9a70*/  @!P1 NANOSLEEP.SYNCS 0x989680 ;  /* 0x009896800000995d */ /* 0x010fea0003900000 */
[----:B------:R-:W4:Y:S02]  /*9a80*/  @!P1 SYNCS.PHASECHK.TRANS64 P1, [R11+URZ], R2 ;  /* 0x000000020b0095a7 */ /* 0x000f24000802007f */
[----:B----4-:R-:W-:Y:S05]  /*9a90*/  @!P1 BRA `(.L_x_860) ;  /* 0xfffffffc00f09947 */ /* 0x010fea000383ffff */
[----:B------:R-:W-:Y:S05]  /*9aa0*/  BRA `(.L_x_879) ;  /* 0xfffffff800847947 */ /* 0x000fea000383ffff */
.L_x_862:
[----:B----4-:R4:W1:Y:S02]  /*9ab0*/  SYNCS.PHASECHK.TRANS64.TRYWAIT P0, [R9+URZ], R4 ;  /* 0x00000004090075a7 */ /* 0x010864000800017f */
[----:B-1----:R-:W-:Y:S05]  /*9ac0*/  @!P0 NANOSLEEP.SYNCS 0x989680 ;  /* 0x009896800000895d */ /* 0x002fea0003900000 */
[----:B------:R-:W1:Y:S02]  /*9ad0*/  @!P0 SYNCS.PHASECHK.TRANS64 P0, [R9+URZ], R4 ;  /* 0x00000004090085a7 */ /* 0x000e64000800007f */
[----:B-1----:R-:W-:Y:S05]  /*9ae0*/  @!P0 BRA `(.L_x_862) ;  /* 0xfffffffc00f08947 */ /* 0x002fea000383ffff */
[----:B------:R-:W-:Y:S05]  /*9af0*/  BRA `(.L_x_880) ;  /* 0xfffffff800887947 */ /* 0x000fea000383ffff */
.L_x_881:
        /* <DEDUP_REMOVED lines=16> */
.L_x_7380:


//--------------------- .text._ZN7cutlass13device_kernelIN5flash11enable_sm90INS1_16FlashAttnBwdSm90INS1_25CollectiveMainloopBwdSm90ILi2ELi2ELi2EN4cute5tupleIJNS5_1CILi1EEES8_S8_EEENS6_IJNS7_ILi128EEESA_NS7_ILi64EEEEEENS_10bfloat16_tEfNS_4arch4Sm90ELb0ELb0ELb1ELb1ELb1ELb1ELb0ELb0ELi2ELi1ELi2ELi2ELb0EEENS1_24CollectiveEpilogueBwdGQAISC_fSF_Li256ELb1ELb1EEENS1_19SingleTileSchedulerILb1ELb0ELb0ELi128EEEEEEEEEvNT_6ParamsE --------------------------
	.section	.text._ZN7cutlass13device_kernelIN5flash11enable_sm90INS1_16FlashAttnBwdSm90INS1_25CollectiveMainloopBwdSm90ILi2ELi2ELi2EN4cute5tupleIJNS5_1CILi1EEES8_S8_EEENS6_IJNS7_ILi128EEESA_NS7_ILi64EEEEEENS_10bfloat16_tEfNS_4arch4Sm90ELb0ELb0ELb1ELb1ELb1ELb1ELb0ELb0ELi2ELi1ELi2ELi2ELb0EEENS1_24CollectiveEpilogueBwdGQAISC_fSF_Li256ELb1ELb1EEENS1_19SingleTileSchedulerILb1ELb0ELb0ELi128EEEEEEEEEvNT_6ParamsE,"ax",@progbits
	.align	128
.text._ZN7cutlass13device_kernelIN5flash11enable_sm90INS1_16FlashAttnBwdSm90INS1_25CollectiveMainloopBwdSm90ILi2ELi2ELi2EN4cute5tupleIJNS5_1CILi1EEES8_S8_EEENS6_IJNS7_ILi128EEESA_NS7_ILi64EEEEEENS_10bfloat16_tEfNS_4arch4Sm90ELb0ELb0ELb1ELb1ELb1ELb1ELb0ELb0ELi2ELi1ELi2ELi2ELb0EEENS1_24CollectiveEpilogueBwdGQAISC_fSF_Li256ELb1ELb1EEENS1_19SingleTileSchedulerILb1ELb0ELb0ELi128EEEEEEEEEvNT_6ParamsE:
        .type           _ZN7cutlass13device_kernelIN5flash11enable_sm90INS1_16FlashAttnBwdSm90INS1_25CollectiveMainloopBwdSm90ILi2ELi2ELi2EN4cute5tupleIJNS5_1CILi1EEES8_S8_EEENS6_IJNS7_ILi128EEESA_NS7_ILi64EEEEEENS_10bfloat16_tEfNS_4arch4Sm90ELb0ELb0ELb1ELb1ELb1ELb1ELb0ELb0ELi2ELi1ELi2ELi2ELb0EEENS1_24CollectiveEpilogueBwdGQAISC_fSF_Li256ELb1ELb1EEENS1_19SingleTileSchedulerILb1ELb0ELb0ELi128EEEEEEEEEvNT_6ParamsE,@function
        .size           _ZN7cutlass13device_kernelIN5flash11enable_sm90INS1_16FlashAttnBwdSm90INS1_25CollectiveMainloopBwdSm90ILi2ELi2ELi2EN4cute5tupleIJNS5_1CILi1EEES8_S8_EEENS6_IJNS7_ILi128EEESA_NS7_ILi64EEEEEENS_10bfloat16_tEfNS_4arch4Sm90ELb0ELb0ELb1ELb1ELb1ELb1ELb0ELb0ELi2ELi1ELi2ELi2ELb0EEENS1_24CollectiveEpilogueBwdGQAISC_fSF_Li256ELb1ELb1EEENS1_19SingleTileSchedulerILb1ELb0ELb0ELi128EEEEEEEEEvNT_6ParamsE,(.L_x_7381 - _ZN7cutlass13device_kernelIN5flash11enable_sm90INS1_16FlashAttnBwdSm90INS1_25CollectiveMainloopBwdSm90ILi2ELi2ELi2EN4cute5tupleIJNS5_1CILi1EEES8_S8_EEENS6_IJNS7_ILi128EEESA_NS7_ILi64EEEEEENS_10bfloat16_tEfNS_4arch4Sm90ELb0ELb0ELb1ELb1ELb1ELb1ELb0ELb0ELi2ELi1ELi2ELi2ELb0EEENS1_24CollectiveEpilogueBwdGQAISC_fSF_Li256ELb1ELb1EEENS1_19SingleTileSchedulerILb1ELb0ELb0ELi128EEEEEEEEEvNT_6ParamsE)
        .other          _ZN7cutlass13device_kernelIN5flash11enable_sm90INS1_16FlashAttnBwdSm90INS1_25CollectiveMainloopBwdSm90ILi2ELi2ELi2EN4cute5tupleIJNS5_1CILi1EEES8_S8_EEENS6_IJNS7_ILi128EEESA_NS7_ILi64EEEEEENS_10bfloat16_tEfNS_4arch4Sm90ELb0ELb0ELb1ELb1ELb1ELb1ELb0ELb0ELi2ELi1ELi2ELi2ELb0EEENS1_24CollectiveEpilogueBwdGQAISC_fSF_Li256ELb1ELb1EEENS1_19SingleTileSchedulerILb1ELb0ELb0ELi128EEEEEEEEEvNT_6ParamsE,@"STO_CUDA_ENTRY STV_DEFAULT"
_ZN7cutlass13device_kernelIN5flash11enable_sm90INS1_16FlashAttnBwdSm90INS1_25CollectiveMainloopBwdSm90ILi2ELi2ELi2EN4cute5tupleIJNS5_1CILi1EEES8_S8_EEENS6_IJNS7_ILi128EEESA_NS7_ILi64EEEEEENS_10bfloat16_tEfNS_4arch4Sm90ELb0ELb0ELb1ELb1ELb1ELb1ELb0ELb0ELi2ELi1ELi2ELi2ELb0EEENS1_24CollectiveEpilogueBwdGQAISC_fSF_Li256ELb1ELb1EEENS1_19SingleTileSchedulerILb1ELb0ELb0ELi128EEEEEEEEEvNT_6ParamsE:
        /* <DEDUP_REMOVED lines=23> */
.L_x_883:
[----:B------:R-:W-:Y:S05]  /*0170*/  BSYNC B0 ;  /* 0x0000000000007941 */ /* 0x000fea0003800000 */
.L_x_882:
        /* <DEDUP_REMOVED lines=34> */
.L_x_884:
        /* <DEDUP_REMOVED lines=22> */
.L_x_885:
        /* <DEDUP_REMOVED lines=9> */
.L_x_888:
        /* <DEDUP_REMOVED lines=20> */
.L_x_889:
        /* <DEDUP_REMOVED lines=10> */
.L_x_891:
[----:B------:R-:W2:Y:S02]  /*0770*/  LDC R0, c[0x0][0x8c4] ;  /* 0x00023100ff007b82 */ /* 0x000ea40000000800 */
.L_x_890:
        /* <DEDUP_REMOVED lines=19> */
.L_x_893:
        /* <DEDUP_REMOVED lines=10> */
.L_x_894:
        /* <DEDUP_REMOVED lines=8> */
.L_x_895:
        /* <DEDUP_REMOVED lines=9> */
.L_x_896:
        /* <DEDUP_REMOVED lines=56> */
.L_x_899:
        /* <DEDUP_REMOVED lines=15> */
.L_x_898:
        /* <DEDUP_REMOVED lines=22> */
.L_x_901:
        /* <DEDUP_REMOVED lines=15> */
.L_x_900:
[----:B------:R-:W-:Y:S01]  /*1120*/  SHF.R.S32.HI R3, RZ, 0x1f, R18 ;  /* 0x0000001fff037819 */ /* 0x000fe20000011412 */
[----:B------:R-:W-:-:S03]  /*1130*/  UMOV UR4, 0xffffffff ;  /* 0xffffffff00047882 */ /* 0x000fc60000000000 */
[----:B------:R-:W-:-:S04]  /*1140*/  LEA.HI R0, R3, R18, RZ, 0x7 ;  /* 0x0000001203007211 */ /* 0x000fc800078f38ff */
[----:B------:R-:W-:Y:S01]  /*1150*/  SHF.R.S32.HI R13, RZ, 0x7, R0 ;  /* 0x00000007ff0d7819 */ /* 0x000fe20000011400 */
[----:B------:R-:W-:Y:S06]  /*1160*/  BRA.DIV UR4, `(.L_x_902) ;  /* 0x0000009204247947 */ /* 0x000fec000b800000 */
[----:B------:R1:W2:Y:S02]  /*1170*/  SHFL.IDX PT, R14, R13, RZ, 0x1f ;  /* 0x00001fff0d0e7589 */ /* 0x0002a400000e0000 */
.L_x_1006:
        /* <DEDUP_REMOVED lines=30> */
.L_x_903:
        /* <DEDUP_REMOVED lines=111> */
.L_x_915:
[----:B------:R-:W-:-:S13]  /*1a50*/  ISETP.NE.AND P0, PT, R7, 0x3, PT ;  /* 0x000000030700780c */ /* 0x000fda0003f05270 */
[----:B------:R-:W-:Y:S05]  /*1a60*/  @!P0 BRA `(.L_x_905) ;  /* 0x0000000000048947 */ /* 0x000fea0003800000 */
[----:B------:R-:W-:Y:S01]  /*1a70*/  BPT.TRAP 0x1 ;  /* 0x000000040000795c */ /* 0x000fe20000300000 */
.L_x_905:
[----:B------:R-:W-:Y:S01]  /*1a80*/  IMAD R25, R4, 0x8, R2 ;  /* 0x0000000804197824 */ /* 0x000fe200078e0202 */
[----:B------:R-:W-:-:S04]  /*1a90*/  SHF.L.U32 R22, R5, 0x1f, RZ ;  /* 0x0000001f05167819 */ /* 0x000fc800000006ff */
[----:B------:R1:W2:Y:S01]  /*1aa0*/  SYNCS.PHASECHK.TRANS64.TRYWAIT P1, [R25+URZ+0x30c10], R22 ;  /* 0x030c1016190075a7 */ /* 0x0002a2000802017f */
[----:B------:R-:W-:Y:S05]  /*1ab0*/  @!P0 BRA `(.L_x_906) ;  /* 0x0000000000048947 */ /* 0x000fea0003800000 */
[----:B------:R-:W-:Y:S01]  /*1ac0*/  BPT.TRAP 0x1 ;  /* 0x000000040000795c */ /* 0x000fe20000300000 */
.L_x_906:
[----:B------:R-:W-:-:S04]  /*1ad0*/  IADD3 R0, R2, 0x10000, RZ ;  /* 0x0001000002007810 */ /* 0x000fc80007ffe0ff */
[----:B------:R-:W-:-:S04]  /*1ae0*/  SHF.R.U32.HI R0, RZ, 0x4, R0 ;  /* 0x00000004ff007819 */ /* 0x000fc80000011600 */
[----:B------:R-:W-:Y:S01]  /*1af0*/  LOP3.LUT R0, R0, 0x3fff, RZ, 0xc0, !PT ;  /* 0x00003fff00007812 */ /* 0x000fe200078ec0ff */
[----:B--2---:R-:W-:Y:S06]  /*1b00*/  @P1 BRA `(.L_x_907) ;  /* 0x0000000000081947 */ /* 0x004fec0003800000 */
[----:B------:R-:W2:Y:S02]  /*1b10*/  SYNCS.PHASECHK.TRANS64.TRYWAIT P1, [R25+URZ+0x30c10], R22 ;  /* 0x030c1016190075a7 */ /* 0x000ea4000802017f */
[----:B--2---:R-:W-:Y:S05]  /*1b20*/  @!P1 BRA `(.L_x_908) ;  /* 0x0000008400e49947 */ /* 0x004fea0003800000 */
.L_x_907:
        /* <DEDUP_REMOVED lines=64> */
.L_x_909:
[----:B------:R1:W1:Y:S01]  /*1f30*/  SYNCS.PHASECHK.TRANS64.TRYWAIT P1, [R25+URZ+0x30c30], R22 ;  /* 0x030c3016190075a7 */ /* 0x000262000802017f */
[----:B------:R-:W-:Y:S05]  /*1f40*/  @!P0 BRA `(.L_x_910) ;  /* 0x0000000000048947 */ /* 0x000fea0003800000 */
[----:B------:R-:W-:Y:S01]  /*1f50*/  BPT.TRAP 0x1 ;  /* 0x000000040000795c */ /* 0x000fe20000300000 */
.L_x_910:
[----:B------:R-:W-:-:S04]  /*1f60*/  IADD3 R18, R2, 0x18000, RZ ;  /* 0x0001800002127810 */ /* 0x000fc80007ffe0ff */
[----:B------:R-:W-:-:S04]  /*1f70*/  SHF.R.U32.HI R18, RZ, 0x4, R18 ;  /* 0x00000004ff127819 */ /* 0x000fc80000011612 */
[----:B------:R-:W-:-:S04]  /*1f80*/  LOP3.LUT R18, R18, 0x3fff, RZ, 0xc0, !PT ;  /* 0x00003fff12127812 */ /* 0x000fc800078ec0ff */
[----:B------:R-:W-:Y:S01]  /*1f90*/  LOP3.LUT R21, R18, 0x10000, RZ, 0xfc, !PT ;  /* 0x0001000012157812 */ /* 0x000fe200078efcff */
[----:B-1----:R-:W-:Y:S06]  /*1fa0*/  @P1 BRA `(.L_x_911) ;  /* 0x0000000000081947 */ /* 0x002fec0003800000 */
[----:B------:R-:W1:Y:S02]  /*1fb0*/  SYNCS.PHASECHK.TRANS64.TRYWAIT P1, [R25+URZ+0x30c30], R22 ;  /* 0x030c3016190075a7 */ /* 0x000e64000802017f */
[----:B-1----:R-:W-:Y:S05]  /*1fc0*/  @!P1 BRA `(.L_x_912) ;  /* 0x0000008000d09947 */ /* 0x002fea0003800000 */
.L_x_911:
        /* <DEDUP_REMOVED lines=896> */
.L_x_913:
        /* <DEDUP_REMOVED lines=69> */
.L_x_914:
        /* <DEDUP_REMOVED lines=46> */
.L_x_897:
[----:B------:R-:W-:Y:S05]  /*5f00*/  @P0 BRA `(.L_x_892) ;  /* 0x0000004000b40947 */ /* 0x000fea0003800000 */
[----:B------:R-:W2:Y:S01]  /*5f10*/  LDL.LU R26, [R1+0x1c] ;  /* 0x00001c00011a7983 */ /* 0x000ea20000300800 */
[----:B-1----:R-:W1:Y:S01]  /*5f20*/  LDC.64 R2, c[0x0][0x878] ;  /* 0x00021e00ff027b82 */ /* 0x002e620000000a00 */
[----:B------:R-:W-:Y:S01]  /*5f30*/  ULDC UR4, c[0x0][0x870] ;  /* 0x00021c0000047ab9 */ /* 0x000fe20000000800 */
[----:B------:R-:W-:-:S06]  /*5f40*/  ULDC UR6, c[0x0][0x80c] ;  /* 0x0002030000067ab9 */ /* 0x000fcc0000000800 */
[----:B------:R-:W3:Y:S01]  /*5f50*/  LDC R17, c[0x0][0x850] ;  /* 0x00021400ff117b82 */ /* 0x000ee20000000800 */
[----:B------:R-:W4:Y:S01]  /*5f60*/  S2R R6, SR_TID.X ;  /* 0x0000000000067919 */ /* 0x000f220000002100 */
[----:B------:R-:W5:Y:S01]  /*5f70*/  S2R R8, SR_CTAID.Y ;  /* 0x0000000000087919 */ /* 0x000f620000002600 */
[----:B------:R-:W5:Y:S05]  /*5f80*/  S2R R16, SR_CTAID.X ;  /* 0x0000000000107919 */ /* 0x000f6a0000002500 */
[----:B------:R-:W5:Y:S01]  /*5f90*/  S2UR UR5, SR_CgaCtaId ;  /* 0x00000000000579c3 */ /* 0x000f620000008800 */
[----:B-1----:R-:W-:-:S07]  /*5fa0*/  ISETP.NE.U32.AND P0, PT, R2, RZ, PT ;  /* 0x000000ff0200720c */ /* 0x002fce0003f05070 */
[----:B------:R-:W1:Y:S01]  /*5fb0*/  LDC.64 R14, c[0x0][0x840] ;  /* 0x00021000ff0e7b82 */ /* 0x000e620000000a00 */
[----:B------:R-:W-:-:S07]  /*5fc0*/  ISETP.NE.AND.EX P0, PT, R3, RZ, PT, P0 ;  /* 0x000000ff0300720c */ /* 0x000fce0003f05300 */
[----:B------:R-:W1:Y:S08]  /*5fd0*/  LDC.64 R12, c[0x0][0x818] ;  /* 0x00020600ff0c7b82 */ /* 0x000e700000000a00 */
[----:B------:R-:W2:Y:S08]  /*5fe0*/  @P0 LDC.64 R2, c[0x0][0x878] ;  /* 0x00021e00ff020b82 */ /* 0x000eb00000000a00 */
[----:B------:R-:W1:Y:S08]  /*5ff0*/  LDC.64 R20, c[0x0][0x848] ;  /* 0x00021200ff147b82 */ /* 0x000e700000000a00 */
[----:B------:R-:W1:Y:S08]  /*6000*/  LDC.64 R22, c[0x0][0x800] ;  /* 0x00020000ff167b82 */ /* 0x000e700000000a00 */
[----:B------:R-:W1:Y:S01]  /*6010*/  LDC.64 R24, c[0x0][0x828] ;  /* 0x00020a00ff187b82 */ /* 0x000e620000000a00 */
[----:B--2---:R-:W-:-:S06]  /*6020*/  @P0 IMAD.WIDE R2, R26, 0x4, R2 ;  /* 0x000000041a020825 */ /* 0x004fcc00078e0202 */
[----:B------:R2:W5:Y:S01]  /*6030*/  @P0 LDG.E R2, desc[UR38][R2.64] ;  /* 0x0000002602020981 */ /* 0x000562000c1e1900 */
[----:B------:R-:W-:Y:S01]  /*6040*/  BAR.SYNC.DEFER_BLOCKING 0x1, 0x100 ;  /* 0x0044000000007b1d */ /* 0x000fe20000010000 */
[----:B---3--:R-:W-:Y:S01]  /*6050*/  ISETP.NE.AND P2, PT, R17, 0x1, PT ;  /* 0x000000011100780c */ /* 0x008fe20003f45270 */
[C---:B----4-:R-:W-:Y:S01]  /*6060*/  VIADD R18, R6.reuse, 0xffffff80 ;  /* 0xffffff8006127836 */ /* 0x050fe20000000000 */
[----:B------:R-:W-:-:S03]  /*6070*/  ISETP.NE.AND P1, PT, R6, 0x80, PT ;  /* 0x000000800600780c */ /* 0x000fc60003f25270 */
[----:B------:R-:W-:Y:S01]  /*6080*/  BSSY B0, `(.L_x_916) ;  /* 0x000004e000007945 */ /* 0x000fe20003800000 */
[----:B------:R-:W-:-:S04]  /*6090*/  SHF.R.S32.HI R5, RZ, 0x1f, R18 ;  /* 0x0000001fff057819 */ /* 0x000fc80000011412 */
[----:B------:R-:W-:-:S03]  /*60a0*/  LEA.HI R5, R5, R18, RZ, 0x7 ;  /* 0x0000001205057211 */ /* 0x000fc600078f38ff */
[----:B------:R-:W5:Y:S01]  /*60b0*/  @P2 LDC R7, c[0x0][0x854] ;  /* 0x00021500ff072b82 */ /* 0x000f620000000800 */
[C---:B--2---:R-:W-:Y:S02]  /*60c0*/  LOP3.LUT R3, R5.reuse, 0xfffff80, RZ, 0xc0, !PT ;  /* 0x0fffff8005037812 */ /* 0x044fe400078ec0ff */
[----:B------:R-:W-:-:S03]  /*60d0*/  SHF.L.U32 R5, R5, 0x5, RZ ;  /* 0x0000000505057819 */ /* 0x000fc600000006ff */
[----:B------:R-:W-:Y:S01]  /*60e0*/  IMAD.IADD R4, R18, 0x1, -R3 ;  /* 0x0000000112047824 */ /* 0x000fe200078e0a03 */
[----:B------:R-:W-:Y:S01]  /*60f0*/  LOP3.LUT R5, R5, 0x3ffff000, RZ, 0xc0, !PT ;  /* 0x3ffff00005057812 */ /* 0x000fe200078ec0ff */
[----:B------:R-:W2:Y:S03]  /*6100*/  @P2 LDC R9, c[0x0][0x858] ;  /* 0x00021600ff092b82 */ /* 0x000ea60000000800 */
[----:B------:R-:W-:Y:S01]  /*6110*/  LEA R4, R4, R5, 0x2 ;  /* 0x0000000504047211 */ /* 0x000fe200078e10ff */
[----:B-----5:R-:W-:-:S04]  /*6120*/  @P2 IMAD.HI.U32 R0, R8, R7, RZ ;  /* 0x0000000708002227 */ /* 0x020fc800078e00ff */
[----:B------:R-:W-:Y:S01]  /*6130*/  IMAD.MOV.U32 R7, RZ, RZ, R8 ;  /* 0x000000ffff077224 */ /* 0x000fe200078e0008 */
[----:B--2---:R-:W-:Y:S01]  /*6140*/  @P2 SHF.R.U32.HI R7, RZ, R9, R0 ;  /* 0x00000009ff072219 */ /* 0x004fe20000011600 */
[----:B------:R-:W-:Y:S01]  /*6150*/  IMAD R0, R26, UR6, RZ ;  /* 0x000000061a007c24 */ /* 0x000fe2000f8e02ff */
[----:B------:R-:W-:Y:S02]  /*6160*/  ISETP.NE.AND P2, PT, R18, RZ, PT ;  /* 0x000000ff1200720c */ /* 0x000fe40003f45270 */
[----:B------:R-:W-:Y:S01]  /*6170*/  SHF.R.S32.HI R9, RZ, 0x1f, R7 ;  /* 0x0000001fff097819 */ /* 0x000fe20000011407 */
[----:B------:R-:W2:Y:S01]  /*6180*/  LDC.64 R18, c[0x0][0x820] ;  /* 0x00020800ff127b82 */ /* 0x000ea20000000a00 */
[----:B------:R-:W-:Y:S01]  /*6190*/  SHF.R.S32.HI R6, RZ, 0x1f, R0 ;  /* 0x0000001fff067819 */ /* 0x000fe20000011400 */
[----:B------:R-:W-:-:S05]  /*61a0*/  @P0 IMAD R2, R26, 0x80, R2 ;  /* 0x000000801a020824 */ /* 0x000fca00078e0202 */
[----:B------:R-:W-:-:S04]  /*61b0*/  @P0 SHF.R.S32.HI R3, RZ, 0x1f, R2 ;  /* 0x0000001fff030819 */ /* 0x000fc80000011402 */
[----:B------:R-:W-:Y:S01]  /*61c0*/  @P0 LEA.HI R3, R3, R2, RZ, 0x7 ;  /* 0x0000000203030211 */ /* 0x000fe200078f38ff */
[----:B------:R-:W-:Y:S01]  /*61d0*/  IMAD R2, R16, UR4, RZ ;  /* 0x0000000410027c24 */ /* 0x000fe2000f8e02ff */
[----:B------:R-:W-:Y:S02]  /*61e0*/  UMOV UR4, 0x400 ;  /* 0x0000040000047882 */ /* 0x000fe40000000000 */
[----:B------:R-:W-:Y:S01]  /*61f0*/  ULEA UR4, UR5, UR4, 0x18 ;  /* 0x0000000405047291 */ /* 0x000fe2000f8ec03f */
[----:B------:R-:W-:Y:S01]  /*6200*/  IMAD R2, R2, UR6, RZ ;  /* 0x0000000602027c24 */ /* 0x000fe2000f8e02ff */
[----:B------:R-:W-:Y:S01]  /*6210*/  ULDC.64 UR6, c[0x0][0x868] ;  /* 0x00021a0000067ab9 */ /* 0x000fe20000000a00 */
[----:B------:R-:W-:-:S03]  /*6220*/  @P0 IMAD.SHL.U32 R3, R3, 0x40, RZ ;  /* 0x0000004003030824 */ /* 0x000fc600078e00ff */
[----:B------:R-:W-:Y:S02]  /*6230*/  IADD3 R10, P3, P4, R2, R0, R7 ;  /* 0x00000000020a7210 */ /* 0x000fe40007c7e007 */
[----:B------:R-:W-:Y:S02]  /*6240*/  SHF.R.S32.HI R5, RZ, 0x1f, R2 ;  /* 0x0000001fff057819 */ /* 0x000fe40000011402 */
[----:B------:R-:W-:Y:S02]  /*6250*/  @P0 LOP3.LUT R2, R3, 0xffffe000, RZ, 0xc0, !PT ;  /* 0xffffe00003020812 */ /* 0x000fe400078ec0ff */
[----:B------:R-:W-:Y:S01]  /*6260*/  IADD3.X R11, R5, R6, R9, P3, P4 ;  /* 0x00000006050b7210 */ /* 0x000fe20001fe8409 */
[----:B------:R-:W-:Y:S01]  /*6270*/  IMAD.SHL.U32 R5, R16, 0x2000, RZ ;  /* 0x0000200010057824 */ /* 0x000fe200078e00ff */
[----:B------:R-:W-:Y:S02]  /*6280*/  @P0 SHF.R.S32.HI R3, RZ, 0x1f, R2 ;  /* 0x0000001fff030819 */ /* 0x000fe40000011402 */
[----:B------:R-:W-:-:S02]  /*6290*/  @!P0 CS2R R2, SRZ ;  /* 0x0000000000028805 */ /* 0x000fc4000001ff00 */
[----:B------:R-:W-:Y:S01]  /*62a0*/  LEA R0, R4, UR4, 0x2 ;  /* 0x0000000404007c11 */ /* 0x000fe2000f8e10ff */
[----:B-1----:R-:W-:Y:S01]  /*62b0*/  IMAD R6, R9, R14, RZ ;  /* 0x0000000e09067224 */ /* 0x002fe200078e02ff */
[----:B------:R-:W-:Y:S02]  /*62c0*/  SHF.L.U64.HI R11, R10, 0x2, R11 ;  /* 0x000000020a0b7819 */ /* 0x000fe4000001020b */
[----:B------:R-:W-:Y:S01]  /*62d0*/  IADD3 R4, P3, R5, R2, RZ ;  /* 0x0000000205047210 */ /* 0x000fe20007f7e0ff */
[-C--:B------:R-:W-:Y:S01]  /*62e0*/  IMAD R2, R9, R12.reuse, RZ ;  /* 0x0000000c09027224 */ /* 0x080fe200078e02ff */
[----:B------:R1:W-:Y:S01]  /*62f0*/  STS.128 [R0], R152 ;  /* 0x0000009800007388 */ /* 0x0003e20000000c00 */
[----:B------:R-:W-:Y:S01]  /*6300*/  IMAD R15, R7, R15, R6 ;  /* 0x0000000f070f7224 */ /* 0x000fe200078e0206 */
[----:B------:R-:W-:Y:S01]  /*6310*/  LEA.HI.X.SX32 R5, R5, R3, 0x1, P3 ;  /* 0x0000000305057211 */ /* 0x000fe200018f0eff */
[C---:B------:R-:W-:Y:S01]  /*6320*/  IMAD R9, R7.reuse, R13, R2 ;  /* 0x0000000d07097224 */ /* 0x040fe200078e0202 */
[----:B------:R-:W-:Y:S01]  /*6330*/  SHF.R.S32.HI R6, RZ, 0x1f, R26 ;  /* 0x0000001fff067819 */ /* 0x000fe2000001141a */
[----:B------:R1:W-:Y:S01]  /*6340*/  STS.128 [R0+0x800], R156 ;  /* 0x0008009c00007388 */ /* 0x0003e20000000c00 */
[----:B------:R-:W-:-:S02]  /*6350*/  IMAD.WIDE.U32 R2, R7, R12, R4 ;  /* 0x0000000c07027225 */ /* 0x000fc400078e0004 */
[----:B------:R-:W-:Y:S01]  /*6360*/  SEL R13, R6, RZ, !P0 ;  /* 0x000000ff060d7207 */ /* 0x000fe20004000000 */
[----:B------:R1:W-:Y:S01]  /*6370*/  STS.128 [R0+0x1000], R160 ;  /* 0x001000a000007388 */ /* 0x0003e20000000c00 */
[----:B------:R-:W-:-:S03]  /*6380*/  IMAD.WIDE.U32 R4, R7, R14, R4 ;  /* 0x0000000e07047225 */ /* 0x000fc600078e0004 */
[----:B------:R1:W-:Y:S01]  /*6390*/  STS.128 [R0+0x1800], R164 ;  /* 0x001800a400007388 */ /* 0x0003e20000000c00 */
[----:B------:R-:W-:Y:S01]  /*63a0*/  IMAD.IADD R3, R3, 0x1, R9 ;  /* 0x0000000103037824 */ /* 0x000fe200078e0209 */
[----:B------:R-:W-:Y:S02]  /*63b0*/  SEL R9, R26, RZ, !P0 ;  /* 0x000000ff1a097207 */ /* 0x000fe40004000000 */
[----:B------:R1:W-:Y:S01]  /*63c0*/  STS.128 [R0+0x2000], R168 ;  /* 0x002000a800007388 */ /* 0x0003e20000000c00 */
[----:B--2---:R-:W-:Y:S01]  /*63d0*/  IMAD R6, R13, R18, RZ ;  /* 0x000000120d067224 */ /* 0x004fe200078e02ff */
[----:B------:R-:W-:Y:S01]  /*63e0*/  IADD3 R5, R5, R15, RZ ;  /* 0x0000000f05057210 */ /* 0x000fe20007ffe0ff */
[----:B------:R-:W-:Y:S01]  /*63f0*/  IMAD R12, R13, R20, RZ ;  /* 0x000000140d0c7224 */ /* 0x000fe200078e02ff */
[----:B------:R1:W-:Y:S01]  /*6400*/  STS.128 [R0+0x2800], R172 ;  /* 0x002800ac00007388 */ /* 0x0003e20000000c00 */
[----:B------:R-:W-:Y:S02]  /*6410*/  IMAD.SHL.U32 R13, R10, 0x4, RZ ;  /* 0x000000040a0d7824 */ /* 0x000fe400078e00ff */
[C---:B------:R-:W-:Y:S01]  /*6420*/  IMAD R15, R9.reuse, R19, R6 ;  /* 0x00000013090f7224 */ /* 0x040fe200078e0206 */
[----:B------:R1:W-:Y:S01]  /*6430*/  STS.128 [R0+0x3000], R176 ;  /* 0x003000b000007388 */ /* 0x0003e20000000c00 */
[----:B------:R-:W-:Y:S01]  /*6440*/  IMAD.WIDE.U32 R2, R9, R18, R2 ;  /* 0x0000001209027225 */ /* 0x000fe200078e0002 */
[----:B------:R-:W-:-:S02]  /*6450*/  IADD3 R6, P4, R13, UR6, RZ ;  /* 0x000000060d067c10 */ /* 0x000fc4000ff9e0ff */
[----:B------:R1:W-:Y:S01]  /*6460*/  STS.128 [R0+0x3800], R180 ;  /* 0x003800b400007388 */ /* 0x0003e20000000c00 */
[----:B------:R-:W-:Y:S01]  /*6470*/  IMAD.WIDE.U32 R4, R9, R20, R4 ;  /* 0x0000001409047225 */ /* 0x000fe200078e0004 */
[----:B------:R-:W-:-:S03]  /*6480*/  LEA R22, P3, R2, R22, 0x2 ;  /* 0x0000001602167211 */ /* 0x000fc600078610ff */
[----:B------:R-:W-:Y:S01]  /*6490*/  IMAD.MOV R10, RZ, RZ, -R7 ;  /* 0x000000ffff0a7224 */ /* 0x000fe200078e0a07 */
[----:B------:R-:W-:Y:S01]  /*64a0*/  IADD3.X R7, R11, UR7, RZ, P4, !PT ;  /* 0x000000070b077c10 */ /* 0x000fe2000a7fe4ff */
[----:B------:R-:W-:Y:S01]  /*64b0*/  IMAD R9, R9, R21, R12 ;  /* 0x0000001509097224 */ /* 0x000fe200078e020c */
[----:B------:R-:W-:Y:S01]  /*64c0*/  LEA R24, P0, R4, R24, 0x2 ;  /* 0x0000001804187211 */ /* 0x000fe200078010ff */
[----:B------:R-:W-:Y:S02]  /*64d0*/  IMAD R17, R17, R10, R8 ;  /* 0x0000000a11117224 */ /* 0x000fe400078e0208 */
[----:B------:R-:W-:Y:S01]  /*64e0*/  IMAD.IADD R10, R3, 0x1, R15 ;  /* 0x00000001030a7824 */ /* 0x000fe200078e020f */
[----:B------:R-:W-:Y:S01]  /*64f0*/  IADD3 R9, R5, R9, RZ ;  /* 0x0000000905097210 */ /* 0x000fe20007ffe0ff */
[----:B------:R-:W-:Y:S08]  /*6500*/  @P2 BRA `(.L_x_917) ;  /* 0x0000000000142947 */ /* 0x000ff00003800000 */
.L_x_918:
[----:B------:R-:W2:Y:S04]  /*6510*/  LDG.E.STRONG.GPU R8, desc[UR38][R6.64] ;  /* 0x0000002606087981 */ /* 0x000ea8000c1ef900 */
[----:B--2---:R-:W-:Y:S01]  /*6520*/  CCTL.IVALL ;  /* 0x00000000ff00798f */ /* 0x004fe20002000000 */
[----:B------:R-:W-:Y:S05]  /*6530*/  YIELD ;  /* 0x0000000000007946 */ /* 0x000fea0003800000 */
[----:B------:R-:W-:-:S13]  /*6540*/  ISETP.NE.AND P2, PT, R8, R17, PT ;  /* 0x000000110800720c */ /* 0x000fda0003f45270 */
[----:B------:R-:W-:Y:S05]  /*6550*/  @P2 BRA `(.L_x_918) ;  /* 0xfffffffc00ec2947 */ /* 0x000fea000383ffff */
.L_x_917:
[----:B------:R-:W-:Y:S05]  /*6560*/  BSYNC B0 ;  /* 0x0000000000007941 */ /* 0x000fea0003800000 */
.L_x_916:
[----:B------:R-:W-:Y:S01]  /*6570*/  UMOV UR5, 0xffffffff ;  /* 0xffffffff00057882 */ /* 0x000fe20000000000 */
[----:B------:R-:W-:Y:S02]  /*6580*/  LEA.HI.X R10, R2, R23, R10, 0x2, P3 ;  /* 0x00000017020a7211 */ /* 0x000fe400018f140a */
[----:B------:R-:W-:Y:S01]  /*6590*/  LEA.HI.X R9, R4, R25, R9, 0x2, P0 ;  /* 0x0000001904097211 */ /* 0x000fe200000f1409 */
[----:B------:R-:W-:Y:S06]  /*65a0*/  BRA.DIV UR5, `(.L_x_919) ;  /* 0x0000003e056c7947 */ /* 0x000fec000b800000 */
[----:B------:R-:W-:Y:S01]  /*65b0*/  NOP ;  /* 0x0000000000007918 */ /* 0x000fe20000000000 */
.L_x_1009:
[----:B------:R-:W-:Y:S01]  /*65c0*/  @!PT LDS RZ, [RZ] ;  /* 0x00000000fffff984 */ /* 0x000fe20000000800 */
[----:B------:R-:W-:Y:S01]  /*65d0*/  @!PT LDS RZ, [RZ] ;  /* 0x00000000fffff984 */ /* 0x000fe20000000800 */
[----:B------:R-:W-:Y:S01]  /*65e0*/  @!PT LDS RZ, [RZ] ;  /* 0x00000000fffff984 */ /* 0x000fe20000000800 */
[----:B------:R-:W-:Y:S01]  /*65f0*/  @!PT LDS RZ, [RZ] ;  /* 0x00000000fffff984 */ /* 0x000fe20000000800 */
[----:B------:R2:W-:Y:S06]  /*6600*/  MEMBAR.ALL.CTA ;  /* 0x0000000000007992 */ /* 0x0005ec0000008000 */
[----:B--2---:R-:W2:Y:S01]  /*6610*/  FENCE.VIEW.ASYNC.S ;  /* 0x00000000000073c6 */ /* 0x004ea20000000000 */
[----:B------:R-:W-:Y:S05]  /*6620*/  WARPSYNC.ALL ;  /* 0x0000000000007948 */ /* 0x000fea0003800000 */
[----:B------:R-:W-:Y:S01]  /*6630*/  BSSY B0, `(.L_x_920) ;  /* 0x0000010000007945 */ /* 0x000fe20003800000 */
[----:B--2---:R-:W-:Y:S06]  /*6640*/  BAR.SYNC.DEFER_BLOCKING 0x1, 0x100 ;  /* 0x0044000000007b1d */ /* 0x004fec0000010000 */
[----:B------:R-:W-:Y:S05]  /*6650*/  @P1 BRA `(.L_x_921) ;  /* 0x0000000000341947 */ /* 0x000fea0003800000 */
[----:B------:R-:W-:Y:S01]  /*6660*/  R2UR UR6, R24 ;  /* 0x00000000180672ca */ /* 0x000fe200000e0000 */
[----:B------:R-:W-:Y:S01]  /*6670*/  UMOV UR5, 0x800 ;  /* 0x0000080000057882 */ /* 0x000fe20000000000 */
[----:B------:R-:W-:Y:S01]  /*6680*/  R2UR UR7, R9 ;  /* 0x00000000090772ca */ /* 0x000fe200000e0000 */
[----:B------:R-:W-:Y:S01]  /*6690*/  UMOV UR8, 0x0 ;  /* 0x0000000000087882 */ /* 0x000fe20000000000 */
[----:B------:R-:W-:Y:S01]  /*66a0*/  PLOP3.LUT P0, PT, PT, PT, PT, 0x80, 0x0 ;  /* 0x000000000000781c */ /* 0x000fe20003f0f070 */
[----:B------:R-:W-:-:S12]  /*66b0*/  UMOV UR9, 0x14f00000 ;  /* 0x14f0000000097882 */ /* 0x000fd80000000000 */
.L_x_922:
[----:B------:R-:W-:Y:S01]  /*66c0*/  @P0 ELECT P2, URZ, PT ;  /* 0x00000000003f082f */ /* 0x000fe20003840000 */
[----:B------:R2:W-:-:S12]  /*66d0*/  UBLKRED.G.S.ADD.F32.RN [UR6], [UR4], UR5, desc[UR8] ;  /* 0x00000806040073bb */ /* 0x0005d800080a1405 */
[----:B------:R-:W-:Y:S02]  /*66e0*/  @P2 PLOP3.LUT P0, PT, P2, PT, PT, 0x8, 0x0 ;  /* 0x000000000000281c */ /* 0x000fe4000170e170 */
[----:B------:R-:W-:-:S11]  /*66f0*/  PLOP3.LUT P2, PT, PT, PT, PT, 0x8, 0x0 ;  /* 0x000000000000781c */ /* 0x000fd60003f4e170 */
[----:B--2---:R-:W-:Y:S05]  /*6700*/  @P0 BRA.U.ANY `(.L_x_922) ;  /* 0xfffffffd00ec0947 */ /* 0x004fea000393ffff */
[----:B------:R0:W-:Y:S01]  /*6710*/  UTMACMDFLUSH ;  /* 0x00000000000079b7 */ /* 0x0001e20000000000 */
[----:B------:R-:W-:-:S04]  /*6720*/  DEPBAR.LE SB0, 0x0 ;  /* 0x000080000000791a */ /* 0x000fc80000000000 */
.L_x_921:
[----:B------:R-:W-:Y:S05]  /*6730*/  BSYNC B0 ;  /* 0x0000000000007941 */ /* 0x000fea0003800000 */
.L_x_920:
        /* <DEDUP_REMOVED lines=12> */
[----:B------:R-:W-:-:S05]  /*6800*/  IMAD.MOV.U32 R3, RZ, RZ, 0x1 ;  /* 0x00000001ff037424 */ /* 0x000fca00078e00ff */
[----:B------:R2:W-:Y:S02]  /*6810*/  REDG.E.ADD.S32.STRONG.GPU desc[UR38][R6.64], R3 ;  /* 0x000000030600798e */ /* 0x0005e4000c10e3a6 */
.L_x_924:
[----:B------:R-:W-:Y:S05]  /*6820*/  BSYNC B0 ;  /* 0x0000000000007941 */ /* 0x000fea0003800000 */
.L_x_923:
[----:B------:R-:W-:Y:S06]  /*6830*/  BAR.SYNC.DEFER_BLOCKING 0x1, 0x100 ;  /* 0x0044000000007b1d */ /* 0x000fec0000010000 */
[----:B------:R-:W-:Y:S01]  /*6840*/  ULDC.64 UR6, c[0x0][0x860] ;  /* 0x0002180000067ab9 */ /* 0x000fe20000000a00 */
[----:B------:R-:W-:Y:S01]  /*6850*/  BSSY B0, `(.L_x_925) ;  /* 0x0000011000007945 */ /* 0x000fe20003800000 */
[----:B------:R-:W-:-:S04]  /*6860*/  IADD3 R2, P0, R13, UR6, RZ ;  /* 0x000000060d027c10 */ /* 0x000fc8000ff1e0ff */
[----:B--2---:R-:W-:Y:S01]  /*6870*/  IADD3.X R3, R11, UR7, RZ, P0, !PT ;  /* 0x000000070b037c10 */ /* 0x004fe200087fe4ff */
        /* <DEDUP_REMOVED lines=9> */
.L_x_927:
[----:B-12---:R-:W2:Y:S04]  /*6910*/  LDG.E.STRONG.GPU R0, desc[UR38][R2.64] ;  /* 0x0000002602007981 */ /* 0x006ea8000c1ef900 */
[----:B--2---:R-:W-:Y:S01]  /*6920*/  CCTL.IVALL ;  /* 0x00000000ff00798f */ /* 0x004fe20002000000 */
[----:B------:R-:W-:Y:S05]  /*6930*/  YIELD ;  /* 0x0000000000007946 */ /* 0x000fea0003800000 */
[----:B------:R-:W-:-:S13]  /*6940*/  ISETP.NE.AND P0, PT, R0, R17, PT ;  /* 0x000000110000720c */ /* 0x000fda0003f05270 */
[----:B------:R-:W-:Y:S05]  /*6950*/  @P0 BRA `(.L_x_927) ;  /* 0xfffffffc00ec0947 */ /* 0x000fea000383ffff */
.L_x_926:
[----:B------:R-:W-:Y:S05]  /*6960*/  BSYNC B0 ;  /* 0x0000000000007941 */ /* 0x000fea0003800000 */
.L_x_925:
[----:B------:R-:W-:-:S03]  /*6970*/  UMOV UR5, 0xffffffff ;  /* 0xffffffff00057882 */ /* 0x000fc60000000000 */
[----:B------:R-:W-:Y:S05]  /*6980*/  BRA.DIV UR5, `(.L_x_928) ;  /* 0x0000003a05907947 */ /* 0x000fea000b800000 */
[----:B------:R-:W-:Y:S01]  /*6990*/  NOP ;  /* 0x0000000000007918 */ /* 0x000fe20000000000 */
.L_x_1012:
[----:B------:R-:W-:Y:S01]  /*69a0*/  @!PT LDS RZ, [RZ] ;  /* 0x00000000fffff984 */ /* 0x000fe20000000800 */
[----:B------:R-:W-:Y:S01]  /*69b0*/  @!PT LDS RZ, [RZ] ;  /* 0x00000000fffff984 */ /* 0x000fe20000000800 */
[----:B------:R-:W-:Y:S01]  /*69c0*/  @!PT LDS RZ, [RZ] ;  /* 0x00000000fffff984 */ /* 0x000fe20000000800 */
[----:B------:R-:W-:Y:S01]  /*69d0*/  @!PT LDS RZ, [RZ] ;  /* 0x00000000fffff984 */ /* 0x000fe20000000800 */
[----:B------:R3:W-:Y:S06]  /*69e0*/  MEMBAR.ALL.CTA ;  /* 0x0000000000007992 */ /* 0x0007ec0000008000 */
[----:B---3--:R-:W3:Y:S01]  /*69f0*/  FENCE.VIEW.ASYNC.S ;  /* 0x00000000000073c6 */ /* 0x008ee20000000000 */
[----:B------:R-:W-:Y:S05]  /*6a00*/  WARPSYNC.ALL ;  /* 0x0000000000007948 */ /* 0x000fea0003800000 */
[----:B------:R-:W-:Y:S01]  /*6a10*/  BSSY B0, `(.L_x_929) ;  /* 0x0000010000007945 */ /* 0x000fe20003800000 */
[----:B---3--:R-:W-:Y:S06]  /*6a20*/  BAR.SYNC.DEFER_BLOCKING 0x1, 0x100 ;  /* 0x0044000000007b1d */ /* 0x008fec0000010000 */
[----:B------:R-:W-:Y:S05]  /*6a30*/  @P1 BRA `(.L_x_930) ;  /* 0x0000000000341947 */ /* 0x000fea0003800000 */
[----:B------:R-:W-:Y:S01]  /*6a40*/  R2UR UR6, R22 ;  /* 0x00000000160672ca */ /* 0x000fe200000e0000 */
[----:B------:R-:W-:Y:S01]  /*6a50*/  UMOV UR5, 0x800 ;  /* 0x0000080000057882 */ /* 0x000fe20000000000 */
[----:B------:R-:W-:Y:S01]  /*6a60*/  R2UR UR7, R10 ;  /* 0x000000000a0772ca */ /* 0x000fe200000e0000 */
[----:B------:R-:W-:Y:S01]  /*6a70*/  UMOV UR8, 0x0 ;  /* 0x0000000000087882 */ /* 0x000fe20000000000 */
[----:B------:R-:W-:Y:S01]  /*6a80*/  PLOP3.LUT P0, PT, PT, PT, PT, 0x80, 0x0 ;  /* 0x000000000000781c */ /* 0x000fe20003f0f070 */
[----:B------:R-:W-:-:S12]  /*6a90*/  UMOV UR9, 0x14f00000 ;  /* 0x14f0000000097882 */ /* 0x000fd80000000000 */
.L_x_931:
[----:B------:R-:W-:Y:S01]  /*6aa0*/  @P0 ELECT P2, URZ, PT ;  /* 0x00000000003f082f */ /* 0x000fe20003840000 */
[----:B------:R3:W-:-:S12]  /*6ab0*/  UBLKRED.G.S.ADD.F32.RN [UR6], [UR4], UR5, desc[UR8] ;  /* 0x00000806040073bb */ /* 0x0007d800080a1405 */
[----:B------:R-:W-:Y:S02]  /*6ac0*/  @P2 PLOP3.LUT P0, PT, P2, PT, PT, 0x8, 0x0 ;  /* 0x000000000000281c */ /* 0x000fe4000170e170 */
[----:B------:R-:W-:-:S11]  /*6ad0*/  PLOP3.LUT P2, PT, PT, PT, PT, 0x8, 0x0 ;  /* 0x000000000000781c */ /* 0x000fd60003f4e170 */
[----:B---3--:R-:W-:Y:S05]  /*6ae0*/  @P0 BRA.U.ANY `(.L_x_931) ;  /* 0xfffffffd00ec0947 */ /* 0x008fea000393ffff */
[----:B------:R0:W-:Y:S01]  /*6af0*/  UTMACMDFLUSH ;  /* 0x00000000000079b7 */ /* 0x0001e20000000000 */
[----:B------:R-:W-:-:S04]  /*6b00*/  DEPBAR.LE SB0, 0x0 ;  /* 0x000080000000791a */ /* 0x000fc80000000000 */
.L_x_930:
[----:B------:R-:W-:Y:S05]  /*6b10*/  BSYNC B0 ;  /* 0x0000000000007941 */ /* 0x000fea0003800000 */
.L_x_929:
[----:B------:R-:W-:Y:S01]  /*6b20*/  NOP ;  /* 0x0000000000007918 */ /* 0x000fe20000000000 */
[----:B------:R-:W-:Y:S05]  /*6b30*/  @P1 BRA `(.L_x_892) ;  /* 0x0000003400a81947 */ /* 0x000fea0003800000 */
[----:B------:R-:W-:Y:S01]  /*6b40*/  IMAD.MOV.U32 R5, RZ, RZ, 0x1 ;  /* 0x00000001ff057424 */ /* 0x000fe200078e00ff */
[----:B------:R-:W-:Y:S01]  /*6b50*/  @!PT LDS RZ, [RZ] ;  /* 0x00000000fffff984 */ /* 0x000fe20000000800 */
[----:B------:R-:W-:Y:S01]  /*6b60*/  @!PT LDS RZ, [RZ] ;  /* 0x00000000fffff984 */ /* 0x000fe20000000800 */
[----:B------:R-:W-:Y:S01]  /*6b70*/  @!PT LDS RZ, [RZ] ;  /* 0x00000000fffff984 */ /* 0x000fe20000000800 */
[----:B------:R-:W-:Y:S01]  /*6b80*/  @!PT LDS RZ, [RZ] ;  /* 0x00000000fffff984 */ /* 0x000fe20000000800 */
[----:B------:R3:W-:Y:S06]  /*6b90*/  MEMBAR.ALL.CTA ;  /* 0x0000000000007992 */ /* 0x0007ec0000008000 */
[----:B---3--:R-:W-:Y:S06]  /*6ba0*/  MEMBAR.ALL.GPU ;  /* 0x0000000000007992 */ /* 0x008fec000000a000 */
[----:B------:R-:W-:-:S00]  /*6bb0*/  ERRBAR ;  /* 0x00000000000079ab */ /* 0x000fc00000000000 */
[----:B------:R-:W-:Y:S06]  /*6bc0*/  CGAERRBAR ;  /* 0x00000000000075ab */ /* 0x000fec0000000000 */
[----:B012345:R-:W-:Y:S04]  /*6bd0*/  CCTL.IVALL ;  /* 0x00000000ff00798f */ /* 0x03ffe80002000000 */
[----:B------:R3:W-:Y:S01]  /*6be0*/  REDG.E.ADD.S32.STRONG.GPU desc[UR38][R2.64], R5 ;  /* 0x000000050200798e */ /* 0x0007e2000c10e3a6 */
[----:B------:R-:W-:Y:S05]  /*6bf0*/  BRA `(.L_x_892) ;  /* 0x0000003400787947 */ /* 0x000fea0003800000 */
.L_x_887:
        /* <DEDUP_REMOVED lines=16> */
[----:B------:R-:W-:Y:S01]  /*6d00*/  IMAD.U32 R2, RZ, RZ, UR4 ;  /* 0x00000004ff027e24 */ /* 0x000fe2000f8e00ff */
[----:B------:R-:W-:-:S05]  /*6d10*/  MOV R3, UR5 ;  /* 0x0000000500037c02 */ /* 0x000fca0008000f00 */
[----:B------:R-:W2:Y:S02]  /*6d20*/  LDG.E R2, desc[UR38][R2.64] ;  /* 0x0000002602027981 */ /* 0x000ea4000c1e1900 */
[----:B--2---:R-:W-:Y:S01]  /*6d30*/  R2UR UR4, R2 ;  /* 0x00000000020472ca */ /* 0x004fe200000e0000 */
[----:B------:R-:W-:-:S14]  /*6d40*/  BRA `(.L_x_934) ;  /* 0x0000000000387947 */ /* 0x000fdc0003800000 */
.L_x_933:
[----:B------:R-:W-:Y:S02]  /*6d50*/  ULDC.64 UR4, c[0x0][0x8d8] ;  /* 0x0002360000047ab9 */ /* 0x000fe40000000a00 */
[----:B------:R-:W-:-:S04]  /*6d60*/  ISETP.NE.U32.AND P0, PT, RZ, UR4, PT ;  /* 0x00000004ff007c0c */ /* 0x000fc8000bf05070 */
[----:B------:R-:W-:-:S13]  /*6d70*/  ISETP.NE.AND.EX P0, PT, RZ, UR5, PT, P0 ;  /* 0x00000005ff007c0c */ /* 0x000fda000bf05300 */
[----:B------:R-:W-:Y:S05]  /*6d80*/  @!P0 BRA `(.L_x_935) ;  /* 0x0000000000248947 */ /* 0x000fea0003800000 */
[----:B------:R-:W-:Y:S02]  /*6d90*/  ULDC.64 UR4, c[0x0][0x8d8] ;  /* 0x0002360000047ab9 */ /* 0x000fe40000000a00 */
[----:B--2---:R-:W-:-:S06]  /*6da0*/  UIMAD.WIDE UR4, UR12, 0x4, UR4 ;  /* 0x000000040c0478a5 */ /* 0x004fcc000f8e0204 */
[----:B------:R-:W-:Y:S02]  /*6db0*/  IMAD.U32 R2, RZ, RZ, UR4 ;  /* 0x00000004ff027e24 */ /* 0x000fe4000f8e00ff */
[----:B------:R-:W-:-:S05]  /*6dc0*/  IMAD.U32 R3, RZ, RZ, UR5 ;  /* 0x00000005ff037e24 */ /* 0x000fca000f8e00ff */
[----:B------:R-:W2:Y:S04]  /*6dd0*/  LDG.E R0, desc[UR38][R2.64] ;  /* 0x0000002602007981 */ /* 0x000ea8000c1e1900 */
[----:B------:R-:W2:Y:S02]  /*6de0*/  LDG.E R5, desc[UR38][R2.64+0x4] ;  /* 0x0000042602057981 */ /* 0x000ea4000c1e1900 */
[----:B--2---:R-:W-:-:S05]  /*6df0*/  IMAD.IADD R0, R5, 0x1, -R0 ;  /* 0x0000000105007824 */ /* 0x004fca00078e0a00 */
[----:B------:R-:W-:Y:S01]  /*6e00*/  R2UR UR4, R0 ;  /* 0x00000000000472ca */ /* 0x000fe200000e0000 */
[----:B------:R-:W-:-:S14]  /*6e10*/  BRA `(.L_x_934) ;  /* 0x0000000000047947 */ /* 0x000fdc0003800000 */
.L_x_935:
[----:B------:R-:W-:-:S05]  /*6e20*/  ULDC UR4, c[0x0][0x8c4] ;  /* 0x0002310000047ab9 */ /* 0x000fca0000000800 */
.L_x_934:
        /* <DEDUP_REMOVED lines=11> */
[----:B------:R-:W-:Y:S01]  /*6ee0*/  MOV R2, UR4 ;  /* 0x0000000400027c02 */ /* 0x000fe20008000f00 */
[----:B------:R-:W-:Y:S01]  /*6ef0*/  IMAD.U32 R3, RZ, RZ, UR5 ;  /* 0x00000005ff037e24 */ /* 0x000fe2000f8e00ff */
[----:B------:R-:W-:Y:S02]  /*6f00*/  ULDC.64 UR4, c[0x0][0x780] ;  /* 0x0001e00000047ab9 */ /* 0x000fe40000000a00 */
[----:B------:R-:W-:-:S04]  /*6f10*/  UISETP.NE.U32.AND UP1, UPT, UR4, URZ, UPT ;  /* 0x0000003f0400728c */ /* 0x000fc8000bf25070 */
[----:B------:R-:W2:Y:S01]  /*6f20*/  @P0 LDG.E R6, desc[UR38][R2.64] ;  /* 0x0000002602060981 */ /* 0x000ea2000c1e1900 */
[----:B------:R-:W-:Y:S01]  /*6f30*/  UISETP.NE.AND.EX UP1, UPT, UR5, URZ, UPT, UP1 ;  /* 0x0000003f0500728c */ /* 0x000fe2000bf25310 */
[----:B------:R-:W-:Y:S02]  /*6f40*/  ULDC UR6, c[0x0][0x280] ;  /* 0x0000a00000067ab9 */ /* 0x000fe40000000800 */
[----:B------:R-:W-:-:S03]  /*6f50*/  IMAD.U32 R0, RZ, RZ, UR6 ;  /* 0x00000006ff007e24 */ /* 0x000fc6000f8e00ff */
[----:B------:R-:W-:-:S05]  /*6f60*/  PLOP3.LUT P1, PT, PT, PT, UP1, 0x80, 0x0 ;  /* 0x000000000000781c */ /* 0x000fca0003f2f018 */
[----:B------:R-:W-:Y:S02]  /*6f70*/  @UP1 ULDC.64 UR4, c[0x0][0x780] ;  /* 0x0001e00000041ab9 */ /* 0x000fe40000000a00 */
[----:B------:R-:W-:-:S06]  /*6f80*/  @UP1 UIMAD.WIDE UR4, UR12, 0x4, UR4 ;  /* 0x000000040c0418a5 */ /* 0x000fcc000f8e0204 */
[----:B------:R-:W-:Y:S01]  /*6f90*/  IMAD.U32 R4, RZ, RZ, UR4 ;  /* 0x00000004ff047e24 */ /* 0x000fe2000f8e00ff */
[----:B------:R-:W-:-:S05]  /*6fa0*/  MOV R5, UR5 ;  /* 0x0000000500057c02 */ /* 0x000fca0008000f00 */
        /* <DEDUP_REMOVED lines=13> */
.L_x_936:
        /* <DEDUP_REMOVED lines=18> */
[----:B------:R-:W-:Y:S01]  /*71a0*/  USEL UR18, UR12, URZ, !UP0 ;  /* 0x0000003f0c127287 */ /* 0x000fe2000c000000 */
[----:B------:R-:W-:Y:S01]  /*71b0*/  LEA.HI R3, R3, R2, RZ, 0x7 ;  /* 0x0000000203037211 */ /* 0x000fe200078f38ff */
[----:B------:R-:W-:-:S02]  /*71c0*/  USEL UR13, UR5, URZ, !UP0 ;  /* 0x0000003f050d7287 */ /* 0x000fc4000c000000 */
[----:B------:R-:W-:Y:S01]  /*71d0*/  UIADD3 UR8, UP0, UR6, UR14, URZ ;  /* 0x0000000e06087290 */ /* 0x000fe2000ff1e03f */
[----:B------:R-:W-:Y:S01]  /*71e0*/  SHF.R.S32.HI R3, RZ, 0x7, R3 ;  /* 0x00000007ff037819 */ /* 0x000fe20000011403 */
[----:B------:R-:W-:Y:S01]  /*71f0*/  UIADD3 UR5, UR15, UR9, URZ ;  /* 0x000000090f057290 */ /* 0x000fe2000fffe03f */
[----:B------:R-:W-:Y:S01]  /*7200*/  ULDC UR10, c[0x0][0x288] ;  /* 0x0000a200000a7ab9 */ /* 0x000fe20000000800 */
[----:B------:R-:W-:Y:S01]  /*7210*/  ULDC.64 UR16, c[0x0][0x2e0] ;  /* 0x0000b80000107ab9 */ /* 0x000fe20000000a00 */
[----:B------:R-:W-:Y:S01]  /*7220*/  UIMAD UR12, UR12, UR10, URZ ;  /* 0x0000000a0c0c72a4 */ /* 0x000fe2000f8e023f */
[----:B------:R-:W-:Y:S01]  /*7230*/  VIMNMX R3, R3, 0x1, !PT ;  /* 0x0000000103037848 */ /* 0x000fe20007fe0100 */
[----:B------:R-:W-:Y:S01]  /*7240*/  ULDC UR11, c[0x0][0x760] ;  /* 0x0001d800000b7ab9 */ /* 0x000fe20000000800 */
[----:B------:R-:W-:Y:S02]  /*7250*/  UIADD3.X UR9, UR7, UR5, URZ, UP0, !UPT ;  /* 0x0000000507097290 */ /* 0x000fe400087fe43f */
[----:B------:R-:W-:Y:S01]  /*7260*/  UIMAD UR13, UR13, UR16, URZ ;  /* 0x000000100d0d72a4 */ /* 0x000fe2000f8e023f */
[----:B------:R-:W-:Y:S01]  /*7270*/  LOP3.LUT R6, R3, 0x1, RZ, 0xc0, !PT ;  /* 0x0000000103067812 */ /* 0x000fe200078ec0ff */
[----:B------:R-:W-:-:S02]  /*7280*/  UIMAD UR10, UR10, UR11, URZ ;  /* 0x0000000b0a0a72a4 */ /* 0x000fc4000f8e023f */
[----:B------:R-:W-:Y:S02]  /*7290*/  UIADD3 UR11, UP0, UR12, UR19, URZ ;  /* 0x000000130c0b7290 */ /* 0x000fe4000ff1e03f */
[----:B------:R-:W-:Y:S01]  /*72a0*/  UIMAD UR13, UR18, UR17, UR13 ;  /* 0x00000011120d72a4 */ /* 0x000fe2000f8e020d */
[----:B-1----:R-:W-:Y:S01]  /*72b0*/  LOP3.LUT R0, R4, 0x1f, RZ, 0xc0, !PT ;  /* 0x0000001f04007812 */ /* 0x002fe200078ec0ff */
[----:B------:R-:W-:Y:S02]  /*72c0*/  UIMAD.WIDE.U32 UR8, UR18, UR16, UR8 ;  /* 0x00000010120872a5 */ /* 0x000fe4000f8e0008 */
[----:B------:R-:W-:Y:S01]  /*72d0*/  ULEA.HI.X.SX32 UR12, UR12, UR4, 0x1, UP0 ;  /* 0x000000040c0c7291 */ /* 0x000fe200080f0e3f */
[----:B------:R-:W-:Y:S01]  /*72e0*/  ELECT P0, URZ, PT ;  /* 0x00000000003f782f */ /* 0x000fe20003800000 */
        /* <DEDUP_REMOVED lines=19> */
.L_x_962:
[----:B------:R-:W-:Y:S01]  /*7420*/  UIMAD UR13, UR10, UR4, URZ ;  /* 0x000000040a0d72a4 */ /* 0x000fe2000f8e023f */
[----:B------:R-:W-:Y:S01]  /*7430*/  ISETP.NE.AND P1, PT, R0, RZ, PT ;  /* 0x000000ff0000720c */ /* 0x000fe20003f25270 */
[----:B------:R-:W-:Y:S01]  /*7440*/  ULDC.64 UR6, c[0x0][0x768] ;  /* 0x0001da0000067ab9 */ /* 0x000fe20000000a00 */
[----:B------:R-:W-:Y:S01]  /*7450*/  USHF.L.U32 UR14, UR5, 0xe, URZ ;  /* 0x0000000e050e7899 */ /* 0x000fe2000800063f */
[----:B------:R-:W-:Y:S01]  /*7460*/  IADD3 R4, R4, -0x2, RZ ;  /* 0xfffffffe04047810 */ /* 0x000fe20007ffe0ff */
[----:B------:R-:W-:Y:S01]  /*7470*/  UIADD3 UR15, UP0, UR13, UR11, URZ ;  /* 0x0000000b0d0f7290 */ /* 0x000fe2000ff1e03f */
[----:B------:R-:W-:Y:S01]  /*7480*/  BSSY B0, `(.L_x_938) ;  /* 0x0000010000007945 */ /* 0x000fe20003800000 */
[----:B------:R-:W-:Y:S01]  /*7490*/  UIMAD.WIDE UR30, UR14, 0x4, UR16 ;  /* 0x000000040e1e78a5 */ /* 0x000fe2000f8e0210 */
[----:B------:R-:W-:Y:S01]  /*74a0*/  ISETP.NE.AND P2, PT, R4, RZ, PT ;  /* 0x000000ff0400720c */ /* 0x000fe20003f45270 */
[----:B------:R-:W-:Y:S02]  /*74b0*/  ULEA.HI.X.SX32 UR22, UR13, UR12, 0x1, UP0 ;  /* 0x0000000c0d167291 */ /* 0x000fe400080f0e3f */
[----:B------:R-:W-:-:S02]  /*74c0*/  ULEA UR23, UP0, UR15, UR6, 0x2 ;  /* 0x000000060f177291 */ /* 0x000fc4000f80103f */
[----:B------:R-:W-:Y:S02]  /*74d0*/  UIMAD.WIDE UR26, UR14, 0x4, UR18 ;  /* 0x000000040e1a78a5 */ /* 0x000fe4000f8e0212 */
[----:B------:R-:W-:Y:S02]  /*74e0*/  ULEA.HI.X UR22, UR15, UR7, UR22, 0x2, UP0 ;  /* 0x000000070f167291 */ /* 0x000fe400080f1416 */
[----:B-1----:R-:W-:Y:S01]  /*74f0*/  IMAD.U32 R2, RZ, RZ, UR23 ;  /* 0x00000017ff027e24 */ /* 0x002fe2000f8e00ff */
[----:B------:R-:W-:-:S03]  /*7500*/  UIMAD.WIDE UR14, UR14, 0x4, UR20 ;  /* 0x000000040e0e78a5 */ /* 0x000fc6000f8e0214 */
[----:B------:R-:W-:Y:S01]  /*7510*/  IMAD.U32 R3, RZ, RZ, UR22 ;  /* 0x00000016ff037e24 */ /* 0x000fe2000f8e00ff */
[----:B------:R-:W-:Y:S08]  /*7520*/  @P1 BRA `(.L_x_939) ;  /* 0x0000000000141947 */ /* 0x000ff00003800000 */
.L_x_940:
[----:B------:R-:W2:Y:S04]  /*7530*/  LDG.E.STRONG.GPU R5, desc[UR38][R2.64] ;  /* 0x0000002602057981 */ /* 0x000ea8000c1ef900 */
[----:B--2---:R-:W-:Y:S01]  /*7540*/  CCTL.IVALL ;  /* 0x00000000ff00798f */ /* 0x004fe20002000000 */
[----:B------:R-:W-:Y:S05]  /*7550*/  YIELD ;  /* 0x0000000000007946 */ /* 0x000fea0003800000 */
[----:B------:R-:W-:-:S13]  /*7560*/  ISETP.NE.AND P3, PT, R5, UR24, PT ;  /* 0x0000001805007c0c */ /* 0x000fda000bf65270 */
[----:B------:R-:W-:Y:S05]  /*7570*/  @P3 BRA `(.L_x_940) ;  /* 0xfffffffc00ec3947 */ /* 0x000fea000383ffff */
.L_x_939:
[----:B------:R-:W-:Y:S05]  /*7580*/  BSYNC B0 ;  /* 0x0000000000007941 */ /* 0x000fea0003800000 */
.L_x_938:
[----:B------:R-:W-:-:S03]  /*7590*/  UMOV UR22, 0xffffffff ;  /* 0xffffffff00167882 */ /* 0x000fc60000000000 */
[----:B------:R-:W-:Y:S05]  /*75a0*/  BRA.DIV UR22, `(.L_x_941) ;  /* 0x0000002e16a47947 */ /* 0x000fea000b800000 */
[----:B------:R-:W-:Y:S01]  /*75b0*/  NOP ;  /* 0x0000000000007918 */ /* 0x000fe20000000000 */
.L_x_1015:
        /* <DEDUP_REMOVED lines=19> */
.L_x_943:
[----:B------:R-:W-:Y:S05]  /*76f0*/  BSYNC B0 ;  /* 0x0000000000007941 */ /* 0x000fea0003800000 */
.L_x_942:
        /* <DEDUP_REMOVED lines=13> */
.L_x_945:
[----:B------:R-:W-:Y:S05]  /*77d0*/  BSYNC B0 ;  /* 0x0000000000007941 */ /* 0x000fea0003800000 */
.L_x_944:
[----:B------:R-:W-:Y:S06]  /*77e0*/  BAR.ARV 0xa, 0xa0 ;  /* 0x0282800000007b1d */ /* 0x000fec0000002000 */
[----:B------:R-:W-:Y:S04]  /*77f0*/  BSSY B0, `(.L_x_946) ;  /* 0x0000003000007945 */ /* 0x000fe80003800000 */
[----:B------:R-:W-:Y:S05]  /*7800*/  @!P0 BRA `(.L_x_947) ;  /* 0x0000000000048947 */ /* 0x000fea0003800000 */
[----:B------:R-:W-:-:S04]  /*7810*/  DEPBAR.LE SB0, 0x0 ;  /* 0x000080000000791a */ /* 0x000fc80000000000 */
.L_x_947:
[----:B------:R-:W-:Y:S05]  /*7820*/  BSYNC B0 ;  /* 0x0000000000007941 */ /* 0x000fea0003800000 */
.L_x_946:
        /* <DEDUP_REMOVED lines=19> */
.L_x_949:
[----:B------:R-:W-:Y:S05]  /*7960*/  BSYNC B0 ;  /* 0x0000000000007941 */ /* 0x000fea0003800000 */
.L_x_948:
[----:B------:R-:W-:Y:S01]  /*7970*/  UIADD3 UR13, UR10, UR13, URZ ;  /* 0x0000000d0a0d7290 */ /* 0x000fe2000fffe03f */
[----:B------:R-:W-:Y:S03]  /*7980*/  BSSY B0, `(.L_x_950) ;  /* 0x000000d000007945 */ /* 0x000fe60003800000 */
[----:B------:R-:W-:-:S04]  /*7990*/  UIADD3 UR22, UP0, UR13, UR11, URZ ;  /* 0x0000000b0d167290 */ /* 0x000fc8000ff1e03f */
[----:B------:R-:W-:Y:S02]  /*79a0*/  ULEA.HI.X.SX32 UR13, UR13, UR12, 0x1, UP0 ;  /* 0x0000000c0d0d7291 */ /* 0x000fe400080f0e3f */
[----:B------:R-:W-:-:S04]  /*79b0*/  ULEA UR6, UP0, UR22, UR6, 0x2 ;  /* 0x0000000616067291 */ /* 0x000fc8000f80103f */
[----:B------:R-:W-:Y:S02]  /*79c0*/  ULEA.HI.X UR13, UR22, UR7, UR13, 0x2, UP0 ;  /* 0x00000007160d7291 */ /* 0x000fe400080f140d */
[----:B-1----:R-:W-:-:S04]  /*79d0*/  IMAD.U32 R2, RZ, RZ, UR6 ;  /* 0x00000006ff027e24 */ /* 0x002fc8000f8e00ff */
[----:B------:R-:W-:Y:S01]  /*79e0*/  MOV R3, UR13 ;  /* 0x0000000d00037c02 */ /* 0x000fe20008000f00 */
[----:B------:R-:W-:Y:S06]  /*79f0*/  @P1 BRA `(.L_x_951) ;  /* 0x0000000000141947 */ /* 0x000fec0003800000 */
.L_x_952:
[----:B------:R-:W2:Y:S04]  /*7a00*/  LDG.E.STRONG.GPU R5, desc[UR38][R2.64] ;  /* 0x0000002602057981 */ /* 0x000ea8000c1ef900 */
[----:B--2---:R-:W-:Y:S01]  /*7a10*/  CCTL.IVALL ;  /* 0x00000000ff00798f */ /* 0x004fe20002000000 */
[----:B------:R-:W-:Y:S05]  /*7a20*/  YIELD ;  /* 0x0000000000007946 */ /* 0x000fea0003800000 */
[----:B------:R-:W-:-:S13]  /*7a30*/  ISETP.NE.AND P3, PT, R5, UR24, PT ;  /* 0x0000001805007c0c */ /* 0x000fda000bf65270 */
[----:B------:R-:W-:Y:S05]  /*7a40*/  @P3 BRA `(.L_x_952) ;  /* 0xfffffffc00ec3947 */ /* 0x000fea000383ffff */
.L_x_951:
[----:B------:R-:W-:Y:S05]  /*7a50*/  BSYNC B0 ;  /* 0x0000000000007941 */ /* 0x000fea0003800000 */
.L_x_950:
[----:B------:R-:W-:-:S03]  /*7a60*/  UMOV UR6, 0xffffffff ;  /* 0xffffffff00067882 */ /* 0x000fc60000000000 */
[----:B------:R-:W-:Y:S05]  /*7a70*/  BRA.DIV UR6, `(.L_x_953) ;  /* 0x0000002a068c7947 */ /* 0x000fea000b800000 */
[----:B------:R-:W-:Y:S01]  /*7a80*/  NOP ;  /* 0x0000000000007918 */ /* 0x000fe20000000000 */
.L_x_1018:
        /* <DEDUP_REMOVED lines=13> */
.L_x_955:
[----:B------:R-:W-:Y:S05]  /*7b60*/  BSYNC B0 ;  /* 0x0000000000007941 */ /* 0x000fea0003800000 */
.L_x_954:
        /* <DEDUP_REMOVED lines=13> */
.L_x_957:
[----:B------:R-:W-:Y:S05]  /*7c40*/  BSYNC B0 ;  /* 0x0000000000007941 */ /* 0x000fea0003800000 */
.L_x_956:
[----:B------:R-:W-:Y:S06]  /*7c50*/  BAR.ARV 0xa, 0xa0 ;  /* 0x0282800000007b1d */ /* 0x000fec0000002000 */
[----:B------:R-:W-:Y:S04]  /*7c60*/  BSSY B0, `(.L_x_958) ;  /* 0x0000003000007945 */ /* 0x000fe80003800000 */
[----:B------:R-:W-:Y:S05]  /*7c70*/  @!P0 BRA `(.L_x_959) ;  /* 0x0000000000048947 */ /* 0x000fea0003800000 */
[----:B------:R-:W-:-:S04]  /*7c80*/  DEPBAR.LE SB0, 0x0 ;  /* 0x000080000000791a */ /* 0x000fc80000000000 */
.L_x_959:
[----:B------:R-:W-:Y:S05]  /*7c90*/  BSYNC B0 ;  /* 0x0000000000007941 */ /* 0x000fea0003800000 */
.L_x_958:
        /* <DEDUP_REMOVED lines=19> */
.L_x_961:
[----:B------:R-:W-:Y:S05]  /*7dd0*/  BSYNC B0 ;  /* 0x0000000000007941 */ /* 0x000fea0003800000 */
.L_x_960:
[----:B------:R-:W-:Y:S02]  /*7de0*/  UIADD3 UR4, UR4, 0x2, URZ ;  /* 0x0000000204047890 */ /* 0x000fe4000fffe03f */
[----:B------:R-:W-:Y:S01]  /*7df0*/  UIADD3 UR5, UR5, 0x1, URZ ;  /* 0x0000000105057890 */ /* 0x000fe2000fffe03f */
[----:B------:R-:W-:Y:S11]  /*7e00*/  @P2 BRA `(.L_x_962) ;  /* 0xfffffff400842947 */ /* 0x000ff6000383ffff */
.L_x_937:
        /* <DEDUP_REMOVED lines=11> */
[----:B------:R-:W-:Y:S01]  /*7ec0*/  IMAD.U32 R3, RZ, RZ, UR5 ;  /* 0x00000005ff037e24 */ /* 0x000fe2000f8e00ff */
[----:B------:R-:W-:Y:S06]  /*7ed0*/  @P3 BRA `(.L_x_964) ;  /* 0x0000000000143947 */ /* 0x000fec0003800000 */
.L_x_965:
[----:B------:R-:W2:Y:S04]  /*7ee0*/  LDG.E.STRONG.GPU R0, desc[UR38][R2.64] ;  /* 0x0000002602007981 */ /* 0x000ea8000c1ef900 */
[----:B--2---:R-:W-:Y:S01]  /*7ef0*/  CCTL.IVALL ;  /* 0x00000000ff00798f */ /* 0x004fe20002000000 */
[----:B------:R-:W-:Y:S05]  /*7f00*/  YIELD ;  /* 0x0000000000007946 */ /* 0x000fea0003800000 */
[----:B------:R-:W-:-:S13]  /*7f10*/  ISETP.NE.AND P1, PT, R0, UR24, PT ;  /* 0x0000001800007c0c */ /* 0x000fda000bf25270 */
[----:B------:R-:W-:Y:S05]  /*7f20*/  @P1 BRA `(.L_x_965) ;  /* 0xfffffffc00ec1947 */ /* 0x000fea000383ffff */
.L_x_964:
[----:B------:R-:W-:Y:S05]  /*7f30*/  BSYNC B0 ;  /* 0x0000000000007941 */ /* 0x000fea0003800000 */
.L_x_963:
[----:B------:R-:W-:-:S03]  /*7f40*/  UMOV UR5, 0xffffffff ;  /* 0xffffffff00057882 */ /* 0x000fc60000000000 */
[----:B------:R-:W-:Y:S05]  /*7f50*/  BRA.DIV UR5, `(.L_x_966) ;  /* 0x0000002605707947 */ /* 0x000fea000b800000 */
[----:B------:R-:W-:Y:S01]  /*7f60*/  NOP ;  /* 0x0000000000007918 */ /* 0x000fe20000000000 */
.L_x_1021:
        /* <DEDUP_REMOVED lines=22> */
.L_x_968:
[----:B------:R-:W-:Y:S05]  /*80d0*/  BSYNC B0 ;  /* 0x0000000000007941 */ /* 0x000fea0003800000 */
.L_x_967:
        /* <DEDUP_REMOVED lines=20> */
.L_x_970:
[----:B------:R-:W-:Y:S05]  /*8220*/  BSYNC B0 ;  /* 0x0000000000007941 */ /* 0x000fea0003800000 */
.L_x_969:
[----:B------:R-:W-:Y:S06]  /*8230*/  BAR.ARV 0xa, 0xa0 ;  /* 0x0282800000007b1d */ /* 0x000fec0000002000 */
[----:B------:R-:W-:Y:S04]  /*8240*/  BSSY B0, `(.L_x_971) ;  /* 0x0000003000007945 */ /* 0x000fe80003800000 */
[----:B------:R-:W-:Y:S05]  /*8250*/  @!P0 BRA `(.L_x_972) ;  /* 0x0000000000048947 */ /* 0x000fea0003800000 */
[----:B------:R-:W-:-:S04]  /*8260*/  DEPBAR.LE SB0, 0x0 ;  /* 0x000080000000791a */ /* 0x000fc80000000000 */
.L_x_972:
[----:B------:R-:W-:Y:S05]  /*8270*/  BSYNC B0 ;  /* 0x0000000000007941 */ /* 0x000fea0003800000 */
.L_x_971:
        /* <DEDUP_REMOVED lines=19> */
.L_x_932:
        /* <DEDUP_REMOVED lines=10> */
.L_x_973:
        /* <DEDUP_REMOVED lines=10> */
.L_x_975:
[----:B------:R-:W3:Y:S02]  /*84f0*/  LDC R5, c[0x0][0x8c4] ;  /* 0x00023100ff057b82 */ /* 0x000ee40000000800 */
.L_x_974:
[----:B------:R-:W4:Y:S01]  /*8500*/  S2R R14, SR_CTAID.X ;  /* 0x00000000000e7919 */ /* 0x000f220000002500 */
[----:B------:R-:W-:Y:S01]  /*8510*/  IMAD.MOV.U32 R0, RZ, RZ, 0x1 ;  /* 0x00000001ff007424 */ /* 0x000fe200078e00ff */
[----:B------:R-:W-:Y:S01]  /*8520*/  MOV R9, RZ ;  /* 0x000000ff00097202 */ /* 0x000fe20000000f00 */
[----:B----4-:R-:W-:-:S05]  /*8530*/  IMAD.SHL.U32 R14, R14, 0x80, RZ ;  /* 0x000000800e0e7824 */ /* 0x010fca00078e00ff */
        /* <DEDUP_REMOVED lines=19> */
[----:B------:R-:W-:Y:S01]  /*8670*/  IMAD.MOV.U32 R5, RZ, RZ, RZ ;  /* 0x000000ffff057224 */ /* 0x000fe200078e00ff */
[----:B------:R-:W-:Y:S01]  /*8680*/  ULDC UR4, c[0x0][0x280] ;  /* 0x0000a00000047ab9 */ /* 0x000fe20000000800 */
[----:B-1----:R-:W-:-:S05]  /*8690*/  @P0 IMAD.WIDE R2, R8, 0x4, R2 ;  /* 0x0000000408020825 */ /* 0x002fca00078e0202 */
[----:B------:R2:W5:Y:S01]  /*86a0*/  @P0 LDG.E R5, desc[UR38][R2.64] ;  /* 0x0000002602050981 */ /* 0x000562000c1e1900 */
[----:B------:R-:W-:Y:S02]  /*86b0*/  IMAD.U32 R4, RZ, RZ, UR4 ;  /* 0x00000004ff047e24 */ /* 0x000fe4000f8e00ff */
[----:B--2---:R-:W-:Y:S01]  /*86c0*/  @P2 IMAD.WIDE R2, R8, 0x4, R12 ;  /* 0x0000000408022825 */ /* 0x004fe200078e020c */
[----:B------:R-:W-:-:S04]  /*86d0*/  VOTEU.ANY UP0, P1 ;  /* 0x00000000003f7886 */ /* 0x000fc80000800100 */
[----:B------:R1:W5:Y:S02]  /*86e0*/  @P2 LDG.E R4, desc[UR38][R2.64] ;  /* 0x0000002602042981 */ /* 0x000364000c1e1900 */
[----:B-1----:R-:W-:Y:S02]  /*86f0*/  CS2R R2, SRZ ;  /* 0x0000000000027805 */ /* 0x002fe4000001ff00 */
[----:B---3--:R-:W-:-:S04]  /*8700*/  @P1 LEA R9, R8, R9, 0x7 ;  /* 0x0000000908091211 */ /* 0x008fc800078e38ff */
[----:B------:R-:W-:-:S04]  /*8710*/  @P1 SHF.R.S32.HI R12, RZ, 0x1f, R9 ;  /* 0x0000001fff0c1819 */ /* 0x000fc80000011409 */
[----:B------:R-:W-:-:S04]  /*8720*/  @P1 LEA.HI R12, R12, R9, RZ, 0x7 ;  /* 0x000000090c0c1211 */ /* 0x000fc800078f38ff */
[----:B------:R-:W-:Y:S02]  /*8730*/  @P1 LOP3.LUT R12, R12, 0xffffff80, RZ, 0xc0, !PT ;  /* 0xffffff800c0c1812 */ /* 0x000fe400078ec0ff */
[----:B----4-:R-:W-:Y:S02]  /*8740*/  @P1 R2UR UR4, R15 ;  /* 0x000000000f0412ca */ /* 0x010fe400000e0000 */
        /* <DEDUP_REMOVED lines=8> */
.L_x_977:
        /* <DEDUP_REMOVED lines=8> */
[----:B------:R-:W-:Y:S01]  /*8850*/  ULDC UR4, c[0x0][0x2e8] ;  /* 0x0000ba0000047ab9 */ /* 0x000fe20000000800 */
[----:B------:R-:W-:Y:S01]  /*8860*/  R2UR UR13, R8 ;  /* 0x00000000080d72ca */ /* 0x000fe200000e0000 */
[----:B------:R-:W-:Y:S01]  /*8870*/  VOTEU.ANY UP1, P0 ;  /* 0x00000000003f7886 */ /* 0x000fe20000020100 */
[----:B------:R-:W-:Y:S02]  /*8880*/  ISETP.NE.AND.EX P1, PT, R11, RZ, PT, P1 ;  /* 0x000000ff0b00720c */ /* 0x000fe40003f25310 */
[----:B------:R-:W-:Y:S02]  /*8890*/  ELECT P0, URZ, PT ;  /* 0x00000000003f782f */ /* 0x000fe40003800000 */
[----:B------:R-:W-:Y:S01]  /*88a0*/  SHF.R.S32.HI R8, RZ, 0x1f, R8 ;  /* 0x0000001fff087819 */ /* 0x000fe20000011408 */
[----:B------:R-:W3:Y:S01]  /*88b0*/  LDC.64 R10, c[0x0][0x720] ;  /* 0x0001c800ff0a7b82 */ /* 0x000ee20000000a00 */
[----:B------:R-:W-:Y:S01]  /*88c0*/  MOV R7, R3 ;  /* 0x0000000300077202 */ /* 0x000fe20000000f00 */
[----:B------:R-:W-:Y:S01]  /*88d0*/  UMOV UR12, UR20 ;  /* 0x00000014000c7c82 */ /* 0x000fe20008000000 */
[----:B------:R-:W-:Y:S01]  /*88e0*/  SEL R8, R8, RZ, !P1 ;  /* 0x000000ff08087207 */ /* 0x000fe20004800000 */
[----:B------:R-:W-:Y:S01]  /*88f0*/  BSSY B0, `(.L_x_976) ;  /* 0x0000169000007945 */ /* 0x000fe20003800000 */
[----:B------:R-:W-:-:S02]  /*8900*/  R2UR UR11, R14 ;  /* 0x000000000e0b72ca */ /* 0x000fc400000e0000 */
[----:B------:R-:W-:Y:S01]  /*8910*/  R2UR UR8, R5 ;  /* 0x00000000050872ca */ /* 0x000fe200000e0000 */
[----:B------:R-:W-:Y:S01]  /*8920*/  VOTEU.ANY UP0, P1 ;  /* 0x00000000003f7886 */ /* 0x000fe20000800100 */
[----:B------:R-:W-:Y:S02]  /*8930*/  USEL UR21, UR13, URZ, !UP0 ;  /* 0x0000003f0d157287 */ /* 0x000fe4000c000000 */
[----:B------:R-:W-:Y:S02]  /*8940*/  UISETP.NE.AND UP0, UPT, UR4, 0x1, UPT ;  /* 0x000000010400788c */ /* 0x000fe4000bf05270 */
[----:B------:R-:W-:-:S07]  /*8950*/  USEL UR13, UR13, URZ, !UP1 ;  /* 0x0000003f0d0d7287 */ /* 0x000fce000c800000 */
[----:B------:R-:W-:Y:S01]  /*8960*/  UIADD3 UR11, UR11, UR8, URZ ;  /* 0x000000080b0b7290 */ /* 0x000fe2000fffe03f */
[----:B-1----:R-:W-:Y:S01]  /*8970*/  SHF.R.S32.HI R9, RZ, 0x1f, R9 ;  /* 0x0000001fff097819 */ /* 0x002fe20000011409 */
[----:B------:R-:W-:Y:S01]  /*8980*/  @UP0 ULDC UR6, c[0x0][0x2ec] ;  /* 0x0000bb0000060ab9 */ /* 0x000fe20000000800 */
[----:B------:R-:W-:Y:S01]  /*8990*/  @UP0 ULDC UR8, c[0x0][0x2f0] ;  /* 0x0000bc0000080ab9 */ /* 0x000fe20000000800 */
[----:B------:R-:W-:Y:S02]  /*89a0*/  UIMAD.WIDE.U32 UR6, UR20, UR6, URZ ;  /* 0x00000006140672a5 */ /* 0x000fe4000f8e003f */
[----:B--2---:R-:W-:Y:S02]  /*89b0*/  IMAD R6, R9, R12, RZ ;  /* 0x0000000c09067224 */ /* 0x004fe400078e02ff */
[----:B------:R-:W-:Y:S02]  /*89c0*/  @UP0 USHF.R.U32.HI UR12, URZ, UR8, UR7 ;  /* 0x000000083f0c0299 */ /* 0x000fe40008011607 */
[----:B------:R-:W-:-:S02]  /*89d0*/  IMAD R13, R13, UR20, R6 ;  /* 0x000000140d0d7c24 */ /* 0x000fc4000f8e0206 */
[----:B------:R-:W-:-:S04]  /*89e0*/  IMAD.MOV.U32 R6, RZ, RZ, R2 ;  /* 0x000000ffff067224 */ /* 0x000fc800078e0002 */
[----:B------:R-:W-:-:S04]  /*89f0*/  IMAD.WIDE.U32 R2, R12, UR20, R6 ;  /* 0x000000140c027c25 */ /* 0x000fc8000f8e0006 */
[----:B---3--:R-:W-:Y:S02]  /*8a00*/  IMAD R12, R8, R10, RZ ;  /* 0x0000000a080c7224 */ /* 0x008fe400078e02ff */
[----:B------:R-:W-:Y:S02]  /*8a10*/  IMAD.IADD R3, R3, 0x1, R13 ;  /* 0x0000000103037824 */ /* 0x000fe400078e020d */
        /* <DEDUP_REMOVED lines=14> */
[----:B------:R-:W-:Y:S01]  /*8b00*/  IADD3 R7, R7, R11, RZ ;  /* 0x0000000b07077210 */ /* 0x000fe20007ffe0ff */
        /* <DEDUP_REMOVED lines=14> */
.L_x_1022:
[----:B------:R-:W-:Y:S01]  /*8bf0*/  IADD3 R11, R7, R11, RZ ;  /* 0x0000000b070b7210 */ /* 0x000fe20007ffe0ff */
        /* <DEDUP_REMOVED lines=8> */
.L_x_980:
        /* <DEDUP_REMOVED lines=31> */
[----:B------:R-:W-:Y:S01]  /*8e70*/  R2UR UR31, R0 ;  /* 0x00000000001f72ca */ /* 0x000fe200000e0000 */
[----:B------:R-:W-:Y:S01]  /*8e80*/  IMAD.X R3, RZ, RZ, R8, P1 ;  /* 0x000000ffff037224 */ /* 0x000fe200008e0608 */
[----:B------:R-:W-:Y:S02]  /*8e90*/  IADD3.X R0, RZ, R8, RZ, P2, !PT ;  /* 0x00000008ff007210 */ /* 0x000fe400017fe4ff */
        /* <DEDUP_REMOVED lines=9> */
[----:B--2---:R-:W-:Y:S01]  /*8f30*/  MOV R5, RZ ;  /* 0x000000ff00057202 */ /* 0x004fe20000000f00 */
[----:B------:R1:W-:Y:S02]  /*8f40*/  UTMALDG.4D [UR32], [UR40], desc[UR16] ;  /* 0x00001020280075b4 */ /* 0x0003e40008019000 */
[----:B-1----:R-:W-:Y:S05]  /*8f50*/  @!P1 BRA `(.L_x_981) ;  /* 0x0000000c00489947 */ /* 0x002fea0003800000 */
[----:B------:R-:W1:Y:S01]  /*8f60*/  S2R R13, SR_TID.X ;  /* 0x00000000000d7919 */ /* 0x000e620000002100 */
[C---:B------:R-:W-:Y:S01]  /*8f70*/  VIADD R0, R4.reuse, 0x7f ;  /* 0x0000007f04007836 */ /* 0x040fe20000000000 */
[----:B------:R-:W-:Y:S02]  /*8f80*/  ISETP.GE.AND P1, PT, R4, 0x101, PT ;  /* 0x000001010400780c */ /* 0x000fe40003f26270 */
[----:B------:R-:W-:Y:S02]  /*8f90*/  MOV R10, 0x1 ;  /* 0x00000001000a7802 */ /* 0x000fe40000000f00 */
        /* <DEDUP_REMOVED lines=10> */
[----:B------:R-:W-:Y:S01]  /*9040*/  IMAD.IADD R17, R17, 0x1, -R18 ;  /* 0x0000000111117824 */ /* 0x000fe200078e0a12 */
[----:B------:R-:W-:Y:S01]  /*9050*/  MOV R10, 0x1 ;  /* 0x00000001000a7802 */ /* 0x000fe20000000f00 */
[----:B------:R-:W-:-:S07]  /*9060*/  IMAD.MOV.U32 R19, RZ, RZ, RZ ;  /* 0x000000ffff137224 */ /* 0x000fce00078e00ff */
.L_x_991:
[----:B------:R-:W-:-:S04]  /*9070*/  SHF.L.U32 R21, R10, 0x1f, RZ ;  /* 0x0000001f0a157819 */ /* 0x000fc800000006ff */
[----:B-1----:R-:W1:Y:S02]  /*9080*/  SYNCS.PHASECHK.TRANS64.TRYWAIT P1, [R12+URZ+0x30c40], R21 ;  /* 0x030c40150c0075a7 */ /* 0x002e64000802017f */
[----:B-12--5:R-:W-:Y:S05]  /*9090*/  @!P1 BRA `(.L_x_983) ;  /* 0x0000001400509947 */ /* 0x026fea0003800000 */
.L_x_1023:
[----:B------:R-:W-:Y:S05]  /*90a0*/  @P0 BRA `(.L_x_984) ;  /* 0x0000000000140947 */ /* 0x000fea0003800000 */
[----:B------:R-:W-:Y:S01]  /*90b0*/  ISETP.NE.AND P1, PT, R20, RZ, PT ;  /* 0x000000ff1400720c */ /* 0x000fe20003f25270 */
[----:B------:R-:W-:-:S04]  /*90c0*/  IMAD.MOV.U32 R3, RZ, RZ, 0x4200 ;  /* 0x00004200ff037424 */ /* 0x000fc800078e00ff */
[----:B------:R2:W-:Y:S08]  /*90d0*/  SYNCS.ARRIVE.TRANS64 RZ, [R12+URZ+0x30c30], R3 ;  /* 0x030c30030cff79a7 */ /* 0x0005f0000800003f */
[----:B------:R-:W-:Y:S05]  /*90e0*/  @!P1 BRA `(.L_x_984) ;  /* 0x0000000000049947 */ /* 0x000fea0003800000 */
[----:B------:R-:W-:Y:S01]  /*90f0*/  BPT.TRAP 0x1 ;  /* 0x000000040000795c */ /* 0x000fe20000300000 */
.L_x_984:
        /* <DEDUP_REMOVED lines=17> */
[----:B------:R-:W-:Y:S02]  /*9210*/  LEA.HI.X.SX32 R3, R16, R11, 0x1, P1 ;  /* 0x0000000b10037211 */ /* 0x000fe400008f0eff */
[----:B---3--:R-:W-:Y:S01]  /*9220*/  MOV R9, R4 ;  /* 0x0000000400097202 */ /* 0x008fe20000000f00 */
[----:B------:R-:W-:Y:S01]  /*9230*/  IMAD.MOV.U32 R8, RZ, RZ, R5 ;  /* 0x000000ffff087224 */ /* 0x000fe200078e0005 */
        /* <DEDUP_REMOVED lines=10> */
.L_x_1024:
[----:B------:R-:W-:Y:S05]  /*92e0*/  @P0 BRA `(.L_x_986) ;  /* 0x0000000000140947 */ /* 0x000fea0003800000 */
[----:B------:R-:W-:Y:S02]  /*92f0*/  ISETP.NE.AND P1, PT, R20, RZ, PT ;  /* 0x000000ff1400720c */ /* 0x000fe40003f25270 */
[----:B------:R-:W-:-:S04]  /*9300*/  MOV R2, 0x4200 ;  /* 0x0000420000027802 */ /* 0x000fc80000000f00 */
[----:B------:R3:W-:Y:S07]  /*9310*/  SYNCS.ARRIVE.TRANS64 RZ, [R12+URZ+0x30c18], R2 ;  /* 0x030c18020cff79a7 */ /* 0x0007ee000800003f */
[----:B------:R-:W-:Y:S05]  /*9320*/  @!P1 BRA `(.L_x_986) ;  /* 0x0000000000049947 */ /* 0x000fea0003800000 */
[----:B------:R-:W-:Y:S01]  /*9330*/  BPT.TRAP 0x1 ;  /* 0x000000040000795c */ /* 0x000fe20000300000 */
.L_x_986:
        /* <DEDUP_REMOVED lines=22> */
.L_x_1025:
        /* <DEDUP_REMOVED lines=9> */
.L_x_988:
        /* <DEDUP_REMOVED lines=24> */
.L_x_1027:
[----:B------:R-:W-:Y:S05]  /*96b0*/  @P0 BRA `(.L_x_990) ;  /* 0x0000000000140947 */ /* 0x000fea0003800000 */
[----:B------:R-:W-:Y:S02]  /*96c0*/  ISETP.NE.AND P1, PT, R20, RZ, PT ;  /* 0x000000ff1400720c */ /* 0x000fe40003f25270 */
[----:B-1----:R-:W-:-:S04]  /*96d0*/  MOV R5, 0x4200 ;  /* 0x0000420000057802 */ /* 0x002fc80000000f00 */
[----:B------:R2:W-:Y:S07]  /*96e0*/  SYNCS.ARRIVE.TRANS64 RZ, [R12+URZ+0x30c10], R5 ;  /* 0x030c10050cff79a7 */ /* 0x0005ee000800003f */
[----:B------:R-:W-:Y:S05]  /*96f0*/  @!P1 BRA `(.L_x_990) ;  /* 0x0000000000049947 */ /* 0x000fea0003800000 */
[----:B------:R-:W-:Y:S01]  /*9700*/  BPT.TRAP 0x1 ;  /* 0x000000040000795c */ /* 0x000fe20000300000 */
.L_x_990:
        /* <DEDUP_REMOVED lines=22> */
[----:B-12---:R-:W-:-:S07]  /*9870*/  MOV R5, UR7 ;  /* 0x0000000700057c02 */ /* 0x006fce0008000f00 */
.L_x_982:
[----:B------:R-:W-:-:S13]  /*9880*/  ISETP.NE.AND P1, PT, R18, RZ, PT ;  /* 0x000000ff1200720c */ /* 0x000fda0003f25270 */
[----:B------:R-:W-:Y:S05]  /*9890*/  @!P1 BRA `(.L_x_981) ;  /* 0x0000000000f89947 */ /* 0x000fea0003800000 */
[----:B------:R-:W-:-:S04]  /*98a0*/  SHF.L.U32 R13, R10, 0x1f, RZ ;  /* 0x0000001f0a0d7819 */ /* 0x000fc800000006ff */
[----:B------:R-:W1:Y:S02]  /*98b0*/  SYNCS.PHASECHK.TRANS64.TRYWAIT P1, [R12+URZ+0x30c40], R13 ;  /* 0x030c400d0c0075a7 */ /* 0x000e64000802017f */
[----:B-1----:R-:W-:Y:S05]  /*98c0*/  @!P1 BRA `(.L_x_992) ;  /* 0x0000000c00989947 */ /* 0x002fea0003800000 */
.L_x_1028:
[----:B------:R-:W-:Y:S05]  /*98d0*/  @P0 BRA `(.L_x_993) ;  /* 0x0000000000140947 */ /* 0x000fea0003800000 */
[----:B------:R-:W-:Y:S01]  /*98e0*/  ISETP.NE.AND P1, PT, R20, RZ, PT ;  /* 0x000000ff1400720c */ /* 0x000fe20003f25270 */
[----:B------:R-:W-:-:S04]  /*98f0*/  IMAD.MOV.U32 R5, RZ, RZ, 0x4200 ;  /* 0x00004200ff057424 */ /* 0x000fc800078e00ff */
[----:B------:R2:W-:Y:S08]  /*9900*/  SYNCS.ARRIVE.TRANS64 RZ, [R12+URZ+0x30c30], R5 ;  /* 0x030c30050cff79a7 */ /* 0x0005f0000800003f */
[----:B------:R-:W-:Y:S05]  /*9910*/  @!P1 BRA `(.L_x_993) ;  /* 0x0000000000049947 */ /* 0x000fea0003800000 */
[----:B------:R-:W-:Y:S01]  /*9920*/  BPT.TRAP 0x1 ;  /* 0x000000040000795c */ /* 0x000fe20000300000 */
.L_x_993:
        /* <DEDUP_REMOVED lines=25> */
[----:B------:R-:W3:Y:S02]  /*9ac0*/  SYNCS.PHASECHK.TRANS64.TRYWAIT P1, [R12+URZ+0x30c28], R13 ;  /* 0x030c280d0c0075a7 */ /* 0x000ee4000802017f */
[----:B--23--:R-:W-:Y:S05]  /*9ad0*/  @!P1 BRA `(.L_x_994) ;  /* 0x0000000c00289947 */ /* 0x00cfea0003800000 */
.L_x_1029:
[----:B------:R-:W-:Y:S05]  /*9ae0*/  @P0 BRA `(.L_x_995) ;  /* 0x0000000000140947 */ /* 0x000fea0003800000 */
[----:B------:R-:W-:Y:S01]  /*9af0*/  ISETP.NE.AND P0, PT, R20, RZ, PT ;  /* 0x000000ff1400720c */ /* 0x000fe20003f05270 */
[----:B------:R-:W-:-:S04]  /*9b00*/  IMAD.MOV.U32 R5, RZ, RZ, 0x4200 ;  /* 0x00004200ff057424 */ /* 0x000fc800078e00ff */
[----:B------:R3:W-:Y:S08]  /*9b10*/  SYNCS.ARRIVE.TRANS64 RZ, [R12+URZ+0x30c18], R5 ;  /* 0x030c18050cff79a7 */ /* 0x0007f0000800003f */
[----:B------:R-:W-:Y:S05]  /*9b20*/  @!P0 BRA `(.L_x_995) ;  /* 0x0000000000048947 */ /* 0x000fea0003800000 */
[----:B------:R-:W-:Y:S01]  /*9b30*/  BPT.TRAP 0x1 ;  /* 0x000000040000795c */ /* 0x000fe20000300000 */
.L_x_995:
        /* <DEDUP_REMOVED lines=20> */
.L_x_981:
[----:B------:R-:W3:Y:S01]  /*9c80*/  S2R R2, SR_TID.X ;  /* 0x0000000000027919 */ /* 0x000ee20000002100 */
[----:B-12--5:R-:W-:Y:S01]  /*9c90*/  IMAD R13, R0, 0x8, R12 ;  /* 0x00000008000d7824 */ /* 0x026fe200078e020c */
[----:B---3--:R-:W-:Y:S02]  /*9ca0*/  LOP3.LUT R3, R2, 0x7f, RZ, 0xc0, !PT ;  /* 0x0000007f02037812 */ /* 0x008fe400078ec0ff */
[----:B------:R-:W-:Y:S02]  /*9cb0*/  SHF.L.U32 R2, R10, 0x1f, RZ ;  /* 0x0000001f0a027819 */ /* 0x000fe400000006ff */
[----:B------:R-:W-:Y:S02]  /*9cc0*/  ISETP.NE.AND P1, PT, R3, RZ, PT ;  /* 0x000000ff0300720c */ /* 0x000fe40003f25270 */
[----:B------:R-:W1:Y:S02]  /*9cd0*/  SYNCS.PHASECHK.TRANS64.TRYWAIT P0, [R13+URZ+0x30c40], R2 ;  /* 0x030c40020d0075a7 */ /* 0x000e64000800017f */
[----:B-1----:R-:W-:Y:S09]  /*9ce0*/  @!P0 BRA `(.L_x_996) ;  /* 0x0000000800b88947 */ /* 0x002ff20003800000 */
.L_x_1030:
[----:B------:R-:W-:Y:S05]  /*9cf0*/  @P1 BRA `(.L_x_997) ;  /* 0x0000000000181947 */ /* 0x000fea0003800000 */
[----:B------:R-:W2:Y:S01]  /*9d00*/  S2R R3, SR_TID.X ;  /* 0x0000000000037919 */ /* 0x000ea20000002100 */
[----:B-1----:R-:W-:-:S04]  /*9d10*/  IMAD.MOV.U32 R2, RZ, RZ, 0x4200 ;  /* 0x00004200ff027424 */ /* 0x002fc800078e00ff */
[----:B------:R3:W-:Y:S01]  /*9d20*/  SYNCS.ARRIVE.TRANS64 RZ, [R13+URZ+0x30c30], R2 ;  /* 0x030c30020dff79a7 */ /* 0x0007e2000800003f */
[----:B--2---:R-:W-:-:S13]  /*9d30*/  LOP3.LUT P0, RZ, R3, 0x1f, RZ, 0xc0, !PT ;  /* 0x0000001f03ff7812 */ /* 0x004fda000780c0ff */
[----:B---3--:R-:W-:Y:S05]  /*9d40*/  @!P0 BRA `(.L_x_997) ;  /* 0x0000000000048947 */ /* 0x008fea0003800000 */
[----:B------:R-:W-:Y:S01]  /*9d50*/  BPT.TRAP 0x1 ;  /* 0x000000040000795c */ /* 0x000fe20000300000 */
.L_x_997:
[----:B-1----:R-:W1:Y:S01]  /*9d60*/  LDC.64 R2, c[0x0][0x728] ;  /* 0x0001ca00ff027b82 */ /* 0x002e620000000a00 */
[C---:B------:R-:W-:Y:S01]  /*9d70*/  IADD3 R6, P0, R5.reuse, R6, RZ ;  /* 0x0000000605067210 */ /* 0x040fe20007f1e0ff */
[----:B------:R-:W-:Y:S01]  /*9d80*/  UMOV UR8, 0x0 ;  /* 0x0000000000087882 */ /* 0x000fe20000000000 */
[C---:B------:R-:W-:Y:S01]  /*9d90*/  LEA R4, R0.reuse, R12, 0xe ;  /* 0x0000000c00047211 */ /* 0x040fe200078e70ff */
[----:B------:R-:W-:Y:S01]  /*9da0*/  IMAD R12, R0, 0x200, R12 ;  /* 0x00000200000c7824 */ /* 0x000fe200078e020c */
        /* <DEDUP_REMOVED lines=19> */
[----:B------:R-:W-:Y:S02]  /*9ee0*/  R2UR UR23, R3 ;  /* 0x00000000031772ca */ /* 0x000fe400000e0000 */
[----:B------:R-:W-:Y:S02]  /*9ef0*/  IADD3 R9, R0, 0x1, RZ ;  /* 0x0000000100097810 */ /* 0x000fe40007ffe0ff */
        /* <DEDUP_REMOVED lines=8> */
.L_x_978:
[----:B------:R-:W-:Y:S05]  /*9f80*/  BSYNC B0 ;  /* 0x0000000000007941 */ /* 0x000fea0003800000 */
.L_x_976:
[----:B------:R-:W-:-:S03]  /*9f90*/  UMOV UR6, 0xffffffff ;  /* 0xffffffff00067882 */ /* 0x000fc60000000000 */
[----:B------:R-:W-:Y:S05]  /*9fa0*/  BRA.DIV UR6, `(.L_x_998) ;  /* 0x0000000a061c7947 */ /* 0x000fea000b800000 */
[----:B------:R-:W-:-:S13]  /*9fb0*/  ELECT P0, URZ, PT ;  /* 0x00000000003f782f */ /* 0x000fda0003800000 */
.L_x_1033:
[----:B------:R-:W-:Y:S05]  /*9fc0*/  @!P0 BRA `(.L_x_892) ;  /* 0x0000000000848947 */ /* 0x000fea0003800000 */
[----:B------:R-:W3:Y:S02]  /*9fd0*/  LDL.LU R2, [R1] ;  /* 0x0000000001027983 */ /* 0x000ee40000300800 */
[----:B---3--:R-:W-:-:S04]  /*9fe0*/  LOP3.LUT R2, R2, 0x2, RZ, 0xfc, !PT ;  /* 0x0000000202027812 */ /* 0x008fc800078efcff */
[----:B------:R-:W-:-:S13]  /*9ff0*/  ISETP.NE.AND P0, PT, R2, 0x3, PT ;  /* 0x000000030200780c */ /* 0x000fda0003f05270 */
[----:B------:R-:W-:Y:S05]  /*a000*/  @!P0 BRA `(.L_x_999) ;  /* 0x0000000000048947 */ /* 0x000fea0003800000 */
[----:B--2---:R-:W-:Y:S01]  /*a010*/  BPT.TRAP 0x1 ;  /* 0x000000040000795c */ /* 0x004fe20000300000 */
.L_x_999:
[----:B------:R-:W1:Y:S01]  /*a020*/  S2R R3, SR_CgaCtaId ;  /* 0x0000000000037919 */ /* 0x000e620000008800 */
[----:B------:R-:W-:Y:S02]  /*a030*/  MOV R2, 0x400 ;  /* 0x0000040000027802 */ /* 0x000fe40000000f00 */
[----:B------:R-:W-:Y:S02]  /*a040*/  SHF.L.U32 R4, R0, 0x1f, RZ ;  /* 0x0000001f00047819 */ /* 0x000fe400000006ff */
[----:B-1----:R-:W-:Y:S02]  /*a050*/  LEA R6, R3, R2, 0x18 ;  /* 0x0000000203067211 */ /* 0x002fe400078ec0ff */
[----:B------:R-:W-:-:S03]  /*a060*/  IADD3 R3, R9, 0x1, RZ ;  /* 0x0000000109037810 */ /* 0x000fc60007ffe0ff */
[----:B------:R-:W-:Y:S01]  /*a070*/  VIADD R2, R6, 0x30c20 ;  /* 0x00030c2006027836 */ /* 0x000fe20000000000 */
[----:B------:R-:W-:-:S03]  /*a080*/  ISETP.NE.AND P2, PT, R3, 0x2, PT ;  /* 0x000000020300780c */ /* 0x000fc60003f45270 */
[----:B------:R-:W-:Y:S01]  /*a090*/  IMAD R7, R9, 0x8, R2 ;  /* 0x0000000809077824 */ /* 0x000fe200078e0202 */
[----:B------:R-:W-:Y:S02]  /*a0a0*/  SEL R5, RZ, 0x1, P2 ;  /* 0x00000001ff057807 */ /* 0x000fe40001000000 */
[----:B------:R-:W-:Y:S01]  /*a0b0*/  SEL R3, R3, RZ, P2 ;  /* 0x000000ff03037207 */ /* 0x000fe20001000000 */
[----:B------:R-:W1:Y:S01]  /*a0c0*/  SYNCS.PHASECHK.TRANS64.TRYWAIT P1, [R7+URZ], R4 ;  /* 0x00000004070075a7 */ /* 0x000e62000802017f */
[----:B------:R-:W-:-:S03]  /*a0d0*/  LOP3.LUT R5, R0, R5, RZ, 0x3c, !PT ;  /* 0x0000000500057212 */ /* 0x000fc600078e3cff */
[----:B------:R-:W-:Y:S01]  /*a0e0*/  IMAD R11, R3, 0x8, R2 ;  /* 0x00000008030b7824 */ /* 0x000fe200078e0202 */
[----:B------:R-:W-:Y:S01]  /*a0f0*/  SHF.L.U32 R2, R5, 0x1f, RZ ;  /* 0x0000001f05027819 */ /* 0x000fe200000006ff */
[----:B-1----:R-:W-:Y:S06]  /*a100*/  @!P1 BRA `(.L_x_1000) ;  /* 0x0000000400e89947 */ /* 0x002fec0003800000 */
.L_x_1034:
[----:B------:R-:W3:Y:S02]  /*a110*/  SYNCS.PHASECHK.TRANS64.TRYWAIT P1, [R11+URZ], R2 ;  /* 0x000000020b0075a7 */ /* 0x000ee4000802017f */
[----:B---3--:R-:W-:Y:S05]  /*a120*/  @!P1 BRA `(.L_x_1001) ;  /* 0x0000000400f49947 */ /* 0x008fea0003800000 */
.L_x_1035:
[----:B------:R-:W-:Y:S05]  /*a130*/  @!P0 BRA `(.L_x_1002) ;  /* 0x0000000000048947 */ /* 0x000fea0003800000 */
[----:B--2---:R-:W-:Y:S01]  /*a140*/  BPT.TRAP 0x1 ;  /* 0x000000040000795c */ /* 0x004fe20000300000 */
.L_x_1002:
[----:B------:R-:W-:-:S05]  /*a150*/  VIADD R0, R6, 0x30c40 ;  /* 0x00030c4006007836 */ /* 0x000fca0000000000 */
[----:B------:R-:W-:-:S04]  /*a160*/  LEA R9, R9, R0, 0x3 ;  /* 0x0000000009097211 */ /* 0x000fc800078e18ff */
[----:B------:R-:W4:Y:S02]  /*a170*/  SYNCS.PHASECHK.TRANS64.TRYWAIT P0, [R9+URZ], R4 ;  /* 0x00000004090075a7 */ /* 0x000f24000800017f */
[----:B----4-:R-:W-:Y:S05]  /*a180*/  @!P0 BRA `(.L_x_1003) ;  /* 0x0000000400f08947 */ /* 0x010fea0003800000 */
.L_x_1036:
[----:B------:R-:W-:-:S07]  /*a190*/  IMAD R3, R3, 0x8, R0 ;  /* 0x0000000803037824 */ /* 0x000fce00078e0200 */
.L_x_1004:
[----:B------:R1:W1:Y:S02]  /*a1a0*/  SYNCS.PHASECHK.TRANS64.TRYWAIT P0, [R3+URZ], R2 ;  /* 0x00000002030075a7 */ /* 0x000264000800017f */
[----:B-1----:R-:W-:Y:S05]  /*a1b0*/  @!P0 NANOSLEEP.SYNCS 0x989680 ;  /* 0x009896800000895d */ /* 0x002fea0003900000 */
[----:B------:R-:W1:Y:S02]  /*a1c0*/  @!P0 SYNCS.PHASECHK.TRANS64 P0, [R3+URZ], R2 ;  /* 0x00000002030085a7 */ /* 0x000e64000800007f */
[----:B-1----:R-:W-:Y:S05]  /*a1d0*/  @!P0 BRA `(.L_x_1004) ;  /* 0xfffffffc00f08947 */ /* 0x002fea000383ffff */
.L_x_892:
[----:B--2---:R-:W-:Y:S05]  /*a1e0*/  BSYNC B6 ;  /* 0x0000000000067941 */ /* 0x004fea0003800000 */
.L_x_886:
[----:B------:R-:W-:Y:S05]  /*a1f0*/  EXIT ;  /* 0x000000000000794d */ /* 0x000fea0003800000 */
.L_x_902:
[----:B------:R-:W-:Y:S01]  /*a200*/  IMAD.MOV.U32 R12, RZ, RZ, RZ ;  /* 0x000000ffff0c7224 */ /* 0x000fe200078e00ff */
[----:B------:R-:W-:Y:S01]  /*a210*/  MOV R11, 0x1f ;  /* 0x0000001f000b7802 */ /* 0x000fe20000000f00 */
[----:B------:R-:W-:-:S07]  /*a220*/  IMAD.MOV.U32 R15, RZ, RZ, -0x1 ;  /* 0xffffffffff0f7424 */ /* 0x000fce00078e00ff */
[----:B------:R-:W-:Y:S05]  /*a230*/  WARPSYNC.COLLECTIVE R15, `(.L_x_1005) ;  /* 0x000000000f087348 */ /* 0x000fea0003c00000 */
[----:B------:R1:W2:Y:S02]  /*a240*/  SHFL.IDX P6, R14, R13, R12, R11 ;  /* 0x0000000c0d0e7389 */ /* 0x0002a400000c000b */
[----:B-12---:R-:W-:Y:S01]  /*a250*/  ENDCOLLECTIVE ;  /* 0x000000000000791b */ /* 0x006fe20003800000 */
.L_x_1005:
[----:B------:R-:W-:Y:S05]  /*a260*/  BRA `(.L_x_1006) ;  /* 0xffffff6c00c47947 */ /* 0x000fea000383ffff */
.L_x_904:
[----:B--2---:R2:W3:Y:S02]  /*a270*/  SYNCS.PHASECHK.TRANS64.TRYWAIT P0, [R2+URZ+0x30c00], R17 ;  /* 0x030c0011020075a7 */ /* 0x0044e4000800017f */
[----:B---3--:R-:W-:Y:S05]  /*a280*/  @!P0 NANOSLEEP.SYNCS 0x989680 ;  /* 0x009896800000895d */ /* 0x008fea0003900000 */
[----:B------:R-:W3:Y:S02]  /*a290*/  @!P0 SYNCS.PHASECHK.TRANS64 P0, [R2+URZ+0x30c00], R17 ;  /* 0x030c0011020085a7 */ /* 0x000ee4000800007f */
[----:B---3--:R-:W-:Y:S05]  /*a2a0*/  @!P0 BRA `(.L_x_904) ;  /* 0xfffffffc00f08947 */ /* 0x008fea000383ffff */
[----:B------:R-:W-:Y:S05]  /*a2b0*/  BRA `(.L_x_903) ;  /* 0xffffff7000287947 */ /* 0x000fea000383ffff */
.L_x_908:
[----:B--2---:R2:W3:Y:S02]  /*a2c0*/  SYNCS.PHASECHK.TRANS64.TRYWAIT P1, [R25+URZ+0x30c10], R22 ;  /* 0x030c1016190075a7 */ /* 0x0044e4000802017f */
[----:B---3--:R-:W-:Y:S05]  /*a2d0*/  @!P1 NANOSLEEP.SYNCS 0x989680 ;  /* 0x009896800000995d */ /* 0x008fea0003900000 */
[----:B------:R-:W3:Y:S02]  /*a2e0*/  @!P1 SYNCS.PHASECHK.TRANS64 P1, [R25+URZ+0x30c10], R22 ;  /* 0x030c1016190095a7 */ /* 0x000ee4000802007f */
[----:B---3--:R-:W-:Y:S05]  /*a2f0*/  @!P1 BRA `(.L_x_908) ;  /* 0xfffffffc00f09947 */ /* 0x008fea000383ffff */
[----:B------:R-:W-:Y:S05]  /*a300*/  BRA `(.L_x_907) ;  /* 0xffffff7800087947 */ /* 0x000fea000383ffff */
.L_x_912:
[----:B------:R1:W1:Y:S02]  /*a310*/  SYNCS.PHASECHK.TRANS64.TRYWAIT P1, [R25+URZ+0x30c30], R22 ;  /* 0x030c3016190075a7 */ /* 0x000264000802017f */
[----:B-1----:R-:W-:Y:S05]  /*a320*/  @!P1 NANOSLEEP.SYNCS 0x989680 ;  /* 0x009896800000995d */ /* 0x002fea0003900000 */
[----:B------:R-:W1:Y:S02]  /*a330*/  @!P1 SYNCS.PHASECHK.TRANS64 P1, [R25+URZ+0x30c30], R22 ;  /* 0x030c3016190095a7 */ /* 0x000e64000802007f */
[----:B-1----:R-:W-:Y:S05]  /*a340*/  @!P1 BRA `(.L_x_912) ;  /* 0xfffffffc00f09947 */ /* 0x002fea000383ffff */
[----:B------:R-:W-:Y:S05]  /*a350*/  BRA `(.L_x_911) ;  /* 0xffffff7c001c7947 */ /* 0x000fea000383ffff */
.L_x_919:
[----:B------:R-:W-:Y:S01]  /*a360*/  BSSY B0, `(.L_x_1007) ;  /* 0x0000005000007945 */ /* 0x000fe20003800000 */
[----:B------:R-:W-:-:S07]  /*a370*/  IMAD.MOV.U32 R15, RZ, RZ, -0x1 ;  /* 0xffffffffff0f7424 */ /* 0x000fce00078e00ff */
[----:B-1----:R-:W-:Y:S05]  /*a380*/  WARPSYNC.COLLECTIVE R15, `(.L_x_1008) ;  /* 0x000000000f087348 */ /* 0x002fea0003c00000 */
[----:B------:R-:W-:Y:S01]  /*a390*/  NOP ;  /* 0x0000000000007918 */ /* 0x000fe20000000000 */
[----:B-1----:R-:W-:Y:S01]  /*a3a0*/  ENDCOLLECTIVE ;  /* 0x000000000000791b */ /* 0x002fe20003800000 */
.L_x_1008:
[----:B------:R-:W-:Y:S05]  /*a3b0*/  BSYNC B0 ;  /* 0x0000000000007941 */ /* 0x000fea0003800000 */
.L_x_1007:
[----:B------:R-:W-:Y:S05]  /*a3c0*/  BRA `(.L_x_1009) ;  /* 0xffffffc0007c7947 */ /* 0x000fea000383ffff */
.L_x_928:
[----:B------:R-:W-:Y:S01]  /*a3d0*/  BSSY B0, `(.L_x_1010) ;  /* 0x0000005000007945 */ /* 0x000fe20003800000 */
[----:B------:R-:W-:-:S07]  /*a3e0*/  MOV R15, 0xffffffff ;  /* 0xffffffff000f7802 */ /* 0x000fce0000000f00 */
[----:B-12---:R-:W-:Y:S05]  /*a3f0*/  WARPSYNC.COLLECTIVE R15, `(.L_x_1011) ;  /* 0x000000000f087348 */ /* 0x006fea0003c00000 */
[----:B------:R-:W-:Y:S01]  /*a400*/  NOP ;  /* 0x0000000000007918 */ /* 0x000fe20000000000 */
[----:B-12---:R-:W-:Y:S01]  /*a410*/  ENDCOLLECTIVE ;  /* 0x000000000000791b */ /* 0x006fe20003800000 */
.L_x_1011:
[----:B------:R-:W-:Y:S05]  /*a420*/  BSYNC B0 ;  /* 0x0000000000007941 */ /* 0x000fea0003800000 */
.L_x_1010:
[----:B------:R-:W-:Y:S05]  /*a430*/  BRA `(.L_x_1012) ;  /* 0xffffffc400587947 */ /* 0x000fea000383ffff */
.L_x_941:
[----:B------:R-:W-:Y:S01]  /*a440*/  BSSY B0, `(.L_x_1013) ;  /* 0x0000005000007945 */ /* 0x000fe20003800000 */
[----:B------:R-:W-:-:S07]  /*a450*/  IMAD.MOV.U32 R15, RZ, RZ, -0x1 ;  /* 0xffffffffff0f7424 */ /* 0x000fce00078e00ff */
[----:B------:R-:W-:Y:S05]  /*a460*/  WARPSYNC.COLLECTIVE R15, `(.L_x_1014) ;  /* 0x000000000f087348 */ /* 0x000fea0003c00000 */
[----:B------:R-:W-:Y:S01]  /*a470*/  NOP ;  /* 0x0000000000007918 */ /* 0x000fe20000000000 */
[----:B------:R-:W-:Y:S01]  /*a480*/  ENDCOLLECTIVE ;  /* 0x000000000000791b */ /* 0x000fe20003800000 */
.L_x_1014:
[----:B------:R-:W-:Y:S05]  /*a490*/  BSYNC B0 ;  /* 0x0000000000007941 */ /* 0x000fea0003800000 */
.L_x_1013:
[----:B------:R-:W-:Y:S05]  /*a4a0*/  BRA `(.L_x_1015) ;  /* 0xffffffd000447947 */ /* 0x000fea000383ffff */
.L_x_953:
[----:B------:R-:W-:Y:S01]  /*a4b0*/  BSSY B0, `(.L_x_1016) ;  /* 0x0000005000007945 */ /* 0x000fe20003800000 */
[----:B------:R-:W-:-:S07]  /*a4c0*/  IMAD.MOV.U32 R15, RZ, RZ, -0x1 ;  /* 0xffffffffff0f7424 */ /* 0x000fce00078e00ff */
[----:B------:R-:W-:Y:S05]  /*a4d0*/  WARPSYNC.COLLECTIVE R15, `(.L_x_1017) ;  /* 0x000000000f087348 */ /* 0x000fea0003c00000 */
[----:B------:R-:W-:Y:S01]  /*a4e0*/  NOP ;  /* 0x0000000000007918 */ /* 0x000fe20000000000 */
[----:B------:R-:W-:Y:S01]  /*a4f0*/  ENDCOLLECTIVE ;  /* 0x000000000000791b */ /* 0x000fe20003800000 */
.L_x_1017:
[----:B------:R-:W-:Y:S05]  /*a500*/  BSYNC B0 ;  /* 0x0000000000007941 */ /* 0x000fea0003800000 */
.L_x_1016:
[----:B------:R-:W-:Y:S05]  /*a510*/  BRA `(.L_x_1018) ;  /* 0xffffffd4005c7947 */ /* 0x000fea000383ffff */
.L_x_966:
[----:B------:R-:W-:Y:S01]  /*a520*/  BSSY B0, `(.L_x_1019) ;  /* 0x0000005000007945 */ /* 0x000fe20003800000 */
[----:B------:R-:W-:-:S07]  /*a530*/  MOV R15, 0xffffffff ;  /* 0xffffffff000f7802 */ /* 0x000fce0000000f00 */
[----:B------:R-:W-:Y:S05]  /*a540*/  WARPSYNC.COLLECTIVE R15, `(.L_x_1020) ;  /* 0x000000000f087348 */ /* 0x000fea0003c00000 */
[----:B------:R-:W-:Y:S01]  /*a550*/  NOP ;  /* 0x0000000000007918 */ /* 0x000fe20000000000 */
[----:B------:R-:W-:Y:S01]  /*a560*/  ENDCOLLECTIVE ;  /* 0x000000000000791b */ /* 0x000fe20003800000 */
.L_x_1020:
[----:B------:R-:W-:Y:S05]  /*a570*/  BSYNC B0 ;  /* 0x0000000000007941 */ /* 0x000fea0003800000 */
.L_x_1019:
[----:B------:R-:W-:Y:S05]  /*a580*/  BRA `(.L_x_1021) ;  /* 0xffffffd800787947 */ /* 0x000fea000383ffff */
.L_x_979:
[----:B-1----:R1:W2:Y:S02]  /*a590*/  SYNCS.PHASECHK.TRANS64.TRYWAIT P1, [R12+URZ+0x30c20], R3 ;  /* 0x030c20030c0075a7 */ /* 0x0022a4000802017f */
[----:B--2---:R-:W-:Y:S05]  /*a5a0*/  @!P1 NANOSLEEP.SYNCS 0x989680 ;  /* 0x009896800000995d */ /* 0x004fea0003900000 */
[----:B------:R-:W2:Y:S02]  /*a5b0*/  @!P1 SYNCS.PHASECHK.TRANS64 P1, [R12+URZ+0x30c20], R3 ;  /* 0x030c20030c0095a7 */ /* 0x000ea4000802007f */
[----:B--2---:R-:W-:Y:S05]  /*a5c0*/  @!P1 BRA `(.L_x_979) ;  /* 0xfffffffc00f09947 */ /* 0x004fea000383ffff */
[----:B------:R-:W-:Y:S05]  /*a5d0*/  BRA `(.L_x_1022) ;  /* 0xffffffe400847947 */ /* 0x000fea000383ffff */
.L_x_983:
[----:B-1----:R1:W2:Y:S02]  /*a5e0*/  SYNCS.PHASECHK.TRANS64.TRYWAIT P1, [R12+URZ+0x30c40], R21 ;  /* 0x030c40150c0075a7 */ /* 0x0022a4000802017f */
[----:B--2---:R-:W-:Y:S05]  /*a5f0*/  @!P1 NANOSLEEP.SYNCS 0x989680 ;  /* 0x009896800000995d */ /* 0x004fea0003900000 */
[----:B------:R-:W2:Y:S02]  /*a600*/  @!P1 SYNCS.PHASECHK.TRANS64 P1, [R12+URZ+0x30c40], R21 ;  /* 0x030c40150c0095a7 */ /* 0x000ea4000802007f */
[----:B--2---:R-:W-:Y:S05]  /*a610*/  @!P1 BRA `(.L_x_983) ;  /* 0xfffffffc00f09947 */ /* 0x004fea000383ffff */
[----:B------:R-:W-:Y:S05]  /*a620*/  BRA `(.L_x_1023) ;  /* 0xffffffe8009c7947 */ /* 0x000fea000383ffff */
.L_x_985:
[----:B--2---:R2:W3:Y:S02]  /*a630*/  SYNCS.PHASECHK.TRANS64.TRYWAIT P1, [R12+URZ+0x30c28], R21 ;  /* 0x030c28150c0075a7 */ /* 0x0044e4000802017f */
[----:B---3--:R-:W-:Y:S05]  /*a640*/  @!P1 NANOSLEEP.SYNCS 0x989680 ;  /* 0x009896800000995d */ /* 0x008fea0003900000 */
[----:B------:R-:W3:Y:S02]  /*a650*/  @!P1 SYNCS.PHASECHK.TRANS64 P1, [R12+URZ+0x30c28], R21 ;  /* 0x030c28150c0095a7 */ /* 0x000ee4000802007f */
[----:B---3--:R-:W-:Y:S05]  /*a660*/  @!P1 BRA `(.L_x_985) ;  /* 0xfffffffc00f09947 */ /* 0x008fea000383ffff */
[----:B------:R-:W-:Y:S05]  /*a670*/  BRA `(.L_x_1024) ;  /* 0xffffffec00187947 */ /* 0x000fea000383ffff */
.L_x_987:
[----:B---3--:R3:W4:Y:S02]  /*a680*/  SYNCS.PHASECHK.TRANS64.TRYWAIT P1, [R12+URZ+0x30c48], R21 ;  /* 0x030c48150c0075a7 */ /* 0x008724000802017f */
[----:B----4-:R-:W-:Y:S05]  /*a690*/  @!P1 NANOSLEEP.SYNCS 0x989680 ;  /* 0x009896800000995d */ /* 0x010fea0003900000 */
[----:B------:R-:W4:Y:S02]  /*a6a0*/  @!P1 SYNCS.PHASECHK.TRANS64 P1, [R12+URZ+0x30c48], R21 ;  /* 0x030c48150c0095a7 */ /* 0x000f24000802007f */
[----:B----4-:R-:W-:Y:S05]  /*a6b0*/  @!P1 BRA `(.L_x_987) ;  /* 0xfffffffc00f09947 */ /* 0x010fea000383ffff */
[----:B------:R-:W-:Y:S05]  /*a6c0*/  BRA `(.L_x_1025) ;  /* 0xffffffec00747947 */ /* 0x000fea000383ffff */
.L_x_989:
[----:B------:R-:W-:-:S07]  /*a6d0*/  SHF.L.U32 R5, R10, 0x1f, RZ ;  /* 0x0000001f0a057819 */ /* 0x000fce00000006ff */
.L_x_1026:
[----:B-1----:R1:W2:Y:S02]  /*a6e0*/  SYNCS.PHASECHK.TRANS64.TRYWAIT P1, [R12+URZ+0x30c20], R5 ;  /* 0x030c20050c0075a7 */ /* 0x0022a4000802017f */
[----:B--2---:R-:W-:Y:S05]  /*a6f0*/  @!P1 NANOSLEEP.SYNCS 0x989680 ;  /* 0x009896800000995d */ /* 0x004fea0003900000 */
[----:B------:R-:W2:Y:S02]  /*a700*/  @!P1 SYNCS.PHASECHK.TRANS64 P1, [R12+URZ+0x30c20], R5 ;  /* 0x030c20050c0095a7 */ /* 0x000ea4000802007f */
[----:B--2---:R-:W-:Y:S05]  /*a710*/  @!P1 BRA `(.L_x_1026) ;  /* 0xfffffffc00f09947 */ /* 0x004fea000383ffff */
[----:B------:R-:W-:Y:S05]  /*a720*/  BRA `(.L_x_1027) ;  /* 0xffffffec00e07947 */ /* 0x000fea000383ffff */
.L_x_992:
[----:B-1----:R1:W2:Y:S02]  /*a730*/  SYNCS.PHASECHK.TRANS64.TRYWAIT P1, [R12+URZ+0x30c40], R13 ;  /* 0x030c400d0c0075a7 */ /* 0x0022a4000802017f */
[----:B--2---:R-:W-:Y:S05]  /*a740*/  @!P1 NANOSLEEP.SYNCS 0x989680 ;  /* 0x009896800000995d */ /* 0x004fea0003900000 */
[----:B------:R-:W2:Y:S02]  /*a750*/  @!P1 SYNCS.PHASECHK.TRANS64 P1, [R12+URZ+0x30c40], R13 ;  /* 0x030c400d0c0095a7 */ /* 0x000ea4000802007f */
[----:B--2---:R-:W-:Y:S05]  /*a760*/  @!P1 BRA `(.L_x_992) ;  /* 0xfffffffc00f09947 */ /* 0x004fea000383ffff */
[----:B------:R-:W-:Y:S05]  /*a770*/  BRA `(.L_x_1028) ;  /* 0xfffffff000547947 */ /* 0x000fea000383ffff */
.L_x_994:
[----:B--2---:R2:W3:Y:S02]  /*a780*/  SYNCS.PHASECHK.TRANS64.TRYWAIT P1, [R12+URZ+0x30c28], R13 ;  /* 0x030c280d0c0075a7 */ /* 0x0044e4000802017f */
[----:B---3--:R-:W-:Y:S05]  /*a790*/  @!P1 NANOSLEEP.SYNCS 0x989680 ;  /* 0x009896800000995d */ /* 0x008fea0003900000 */
[----:B------:R-:W3:Y:S02]  /*a7a0*/  @!P1 SYNCS.PHASECHK.TRANS64 P1, [R12+URZ+0x30c28], R13 ;  /* 0x030c280d0c0095a7 */ /* 0x000ee4000802007f */
[----:B---3--:R-:W-:Y:S05]  /*a7b0*/  @!P1 BRA `(.L_x_994) ;  /* 0xfffffffc00f09947 */ /* 0x008fea000383ffff */
[----:B------:R-:W-:Y:S05]  /*a7c0*/  BRA `(.L_x_1029) ;  /* 0xfffffff000c47947 */ /* 0x000fea000383ffff */
.L_x_996:
[----:B-1----:R1:W2:Y:S02]  /*a7d0*/  SYNCS.PHASECHK.TRANS64.TRYWAIT P0, [R13+URZ+0x30c40], R2 ;  /* 0x030c40020d0075a7 */ /* 0x0022a4000800017f */
[----:B--2---:R-:W-:Y:S05]  /*a7e0*/  @!P0 NANOSLEEP.SYNCS 0x989680 ;  /* 0x009896800000895d */ /* 0x004fea0003900000 */
[----:B------:R-:W2:Y:S02]  /*a7f0*/  @!P0 SYNCS.PHASECHK.TRANS64 P0, [R13+URZ+0x30c40], R2 ;  /* 0x030c40020d0085a7 */ /* 0x000ea4000800007f */
[----:B--2---:R-:W-:Y:S05]  /*a800*/  @!P0 BRA `(.L_x_996) ;  /* 0xfffffffc00f08947 */ /* 0x004fea000383ffff */
[----:B------:R-:W-:Y:S05]  /*a810*/  BRA `(.L_x_1030) ;  /* 0xfffffff400347947 */ /* 0x000fea000383ffff */
.L_x_998:
[----:B------:R-:W-:Y:S01]  /*a820*/  BSSY B0, `(.L_x_1031) ;  /* 0x0000006000007945 */ /* 0x000fe20003800000 */
[----:B------:R-:W-:-:S07]  /*a830*/  IMAD.MOV.U32 R15, RZ, RZ, -0x1 ;  /* 0xffffffffff0f7424 */ /* 0x000fce00078e00ff */
[----:B--2---:R-:W-:Y:S05]  /*a840*/  WARPSYNC.COLLECTIVE R15, `(.L_x_1032) ;  /* 0x000000000f0c7348 */ /* 0x004fea0003c00000 */
[----:B------:R-:W-:Y:S02]  /*a850*/  ELECT P6, UR62, PT ;  /* 0x00000000003e782f */ /* 0x000fe400038c0000 */
[----:B------:R-:W-:Y:S01]  /*a860*/  MOV R14, UR62 ;  /* 0x0000003e000e7c02 */ /* 0x000fe20008000f00 */
[----:B--2---:R-:W-:Y:S10]  /*a870*/  ENDCOLLECTIVE ;  /* 0x000000000000791b */ /* 0x004ff40003800000 */
.L_x_1032:
[----:B------:R-:W-:Y:S05]  /*a880*/  BSYNC B0 ;  /* 0x0000000000007941 */ /* 0x000fea0003800000 */
.L_x_1031:
[----:B------:R-:W-:Y:S01]  /*a890*/  PLOP3.LUT P0, PT, P6, PT, PT, 0x80, 0x0 ;  /* 0x000000000000781c */ /* 0x000fe2000370f070 */
[----:B------:R-:W-:-:S12]  /*a8a0*/  BRA `(.L_x_1033) ;  /* 0xfffffff400c47947 */ /* 0x000fd8000383ffff */
.L_x_1000:
[----:B-1----:R1:W3:Y:S02]  /*a8b0*/  SYNCS.PHASECHK.TRANS64.TRYWAIT P1, [R7+URZ], R4 ;  /* 0x00000004070075a7 */ /* 0x0022e4000802017f */
[----:B---3--:R-:W-:Y:S05]  /*a8c0*/  @!P1 NANOSLEEP.SYNCS 0x989680 ;  /* 0x009896800000995d */ /* 0x008fea0003900000 */
[----:B------:R-:W3:Y:S02]  /*a8d0*/  @!P1 SYNCS.PHASECHK.TRANS64 P1, [R7+URZ], R4 ;  /* 0x00000004070095a7 */ /* 0x000ee4000802007f */
[----:B---3--:R-:W-:Y:S05]  /*a8e0*/  @!P1 BRA `(.L_x_1000) ;  /* 0xfffffffc00f09947 */ /* 0x008fea000383ffff */
[----:B------:R-:W-:Y:S05]  /*a8f0*/  BRA `(.L_x_1034) ;  /* 0xfffffff800047947 */ /* 0x000fea000383ffff */
.L_x_1001:
[----:B---3--:R3:W4:Y:S02]  /*a900*/  SYNCS.PHASECHK.TRANS64.TRYWAIT P1, [R11+URZ], R2 ;  /* 0x000000020b0075a7 */ /* 0x008724000802017f */
[----:B----4-:R-:W-:Y:S05]  /*a910*/  @!P1 NANOSLEEP.SYNCS 0x989680 ;  /* 0x009896800000995d */ /* 0x010fea0003900000 */
[----:B------:R-:W4:Y:S02]  /*a920*/  @!P1 SYNCS.PHASECHK.TRANS64 P1, [R11+URZ], R2 ;  /* 0x000000020b0095a7 */ /* 0x000f24000802007f */
[----:B----4-:R-:W-:Y:S05]  /*a930*/  @!P1 BRA `(.L_x_1001) ;  /* 0xfffffffc00f09947 */ /* 0x010fea000383ffff */
[----:B------:R-:W-:Y:S05]  /*a940*/  BRA `(.L_x_1035) ;  /* 0xfffffff400f87947 */ /* 0x000fea000383ffff */
.L_x_1003:
[----:B----4-:R4:W1:Y:S02]  /*a950*/  SYNCS.PHASECHK.TRANS64.TRYWAIT P0, [R9+URZ], R4 ;  /* 0x00000004090075a7 */ /* 0x010864000800017f */
[----:B-1----:R-:W-:Y:S05]  /*a960*/  @!P0 NANOSLEEP.SYNCS 0x989680 ;  /* 0x009896800000895d */ /* 0x002fea0003900000 */
[----:B------:R-:W1:Y:S02]  /*a970*/  @!P0 SYNCS.PHASECHK.TRANS64 P0, [R9+URZ], R4 ;  /* 0x00000004090085a7 */ /* 0x000e64000800007f */
[----:B-1----:R-:W-:Y:S05]  /*a980*/  @!P0 BRA `(.L_x_1003) ;  /* 0xfffffffc00f08947 */ /* 0x002fea000383ffff */
[----:B------:R-:W-:Y:S05]  /*a990*/  BRA `(.L_x_1036) ;  /* 0xfffffff400fc7947 */ /* 0x000fea000383ffff */
.L_x_1037:
        /* <DEDUP_REMOVED lines=14> */
.L_x_7381:


//--------------------- .text._ZN7cutlass13device_kernelIN5flash11enable_sm90INS1_16FlashAttnBwdSm90INS1_25CollectiveMainloopBwdSm90ILi2ELi2ELi2EN4cute5tupleIJNS5_1CILi1EEES8_S8_EEENS6_IJNS7_ILi128EEESA_NS7_ILi64EEEEEENS_10bfloat16_tEfNS_4arch4Sm90ELb0ELb1ELb1ELb0ELb0ELb1ELb0ELb0ELi2ELi1ELi2ELi2ELb0EEENS1_21CollectiveEpilogueBwdISC_SD_SF_Li256ELb0ELb0ELi1EEENS1_19SingleTileSchedulerILb0ELb0ELb0ELi128EEEEEEEEEvNT_6ParamsE --------------------------
	.section	.text._ZN7cutlass13device_kernelIN5flash11enable_sm90INS1_16FlashAttnBwdSm90INS1_25CollectiveMainloopBwdSm90ILi2ELi2ELi2EN4cute5tupleIJNS5_1CILi1EEES8_S8_EEENS6_IJNS7_ILi128EEESA_NS7_ILi64EEEEEENS_10bfloat16_tEfNS_4arch4Sm90ELb0ELb1ELb1ELb0ELb0ELb1ELb0ELb0ELi2ELi1ELi2ELi2ELb0EEENS1_21CollectiveEpilogueBwdISC_SD_SF_Li256ELb0ELb0ELi1EEENS1_19SingleTileSchedulerILb0ELb0ELb0ELi128EEEEEEEEEvNT_6ParamsE,"ax",@progbits
	.align	128
.text._ZN7cutlass13device_kernelIN5flash11enable_sm90INS1_16FlashAttnBwdSm90INS1_25CollectiveMainloopBwdSm90ILi2ELi2ELi2EN4cute5tupleIJNS5_1CILi1EEES8_S8_EEENS6_IJNS7_ILi128EEESA_NS7_ILi64EEEEEENS_10bfloat16_tEfNS_4arch4Sm90ELb0ELb1ELb1ELb0ELb0ELb1ELb0ELb0ELi2ELi1ELi2ELi2ELb0EEENS1_21CollectiveEpilogueBwdISC_SD_SF_Li256ELb0ELb0ELi1EEENS1_19SingleTileSchedulerILb0ELb0ELb0ELi128EEEEEEEEEvNT_6ParamsE:
        .type           _ZN7cutlass13device_kernelIN5flash11enable_sm90INS1_16FlashAttnBwdSm90INS1_25CollectiveMainloopBwdSm90ILi2ELi2ELi2EN4cute5tupleIJNS5_1CILi1EEES8_S8_EEENS6_IJNS7_ILi128EEESA_NS7_ILi64EEEEEENS_10bfloat16_tEfNS_4arch4Sm90ELb0ELb1ELb1ELb0ELb0ELb1ELb0ELb0ELi2ELi1ELi2ELi2ELb0EEENS1_21CollectiveEpilogueBwdISC_SD_SF_Li256ELb0ELb0ELi1EEENS1_19SingleTileSchedulerILb0ELb0ELb0ELi128EEEEEEEEEvNT_6ParamsE,@function
        .size           _ZN7cutlass13device_kernelIN5flash11enable_sm90INS1_16FlashAttnBwdSm90INS1_25CollectiveMainloopBwdSm90ILi2ELi2ELi2EN4cute5tupleIJNS5_1CILi1EEES8_S8_EEENS6_IJNS7_ILi128EEESA_NS7_ILi64EEEEEENS_10bfloat16_tEfNS_4arch4Sm90ELb0ELb1ELb1ELb0ELb0ELb1ELb0ELb0ELi2ELi1ELi2ELi2ELb0EEENS1_21CollectiveEpilogueBwdISC_SD_SF_Li256ELb0ELb0ELi1EEENS1_19SingleTileSchedulerILb0ELb0ELb0ELi128EEEEEEEEEvNT_6ParamsE,(.L_x_7382 - _ZN7cutlass13device_kernelIN5flash11enable_sm90INS1_16FlashAttnBwdSm90INS1_25CollectiveMainloopBwdSm90ILi2ELi2ELi2EN4cute5tupleIJNS5_1CILi1EEES8_S8_EEENS6_IJNS7_ILi128EEESA_NS7_ILi64EEEEEENS_10bfloat16_tEfNS_4arch4Sm90ELb0ELb1ELb1ELb0ELb0ELb1ELb0ELb0ELi2ELi1ELi2ELi2ELb0EEENS1_21CollectiveEpilogueBwdISC_SD_SF_Li256ELb0ELb0ELi1EEENS1_19SingleTileSchedulerILb0ELb0ELb0ELi128EEEEEEEEEvNT_6ParamsE)
        .other          _ZN7cutlass13device_kernelIN5flash11enable_sm90INS1_16FlashAttnBwdSm90INS1_25CollectiveMainloopBwdSm90ILi2ELi2ELi2EN4cute5tupleIJNS5_1CILi1EEES8_S8_EEENS6_IJNS7_ILi128EEESA_NS7_ILi64EEEEEENS_10bfloat16_tEfNS_4arch4Sm90ELb0ELb1ELb1ELb0ELb0ELb1ELb0ELb0ELi2ELi1ELi2ELi2ELb0EEENS1_21CollectiveEpilogueBwdISC_SD_SF_Li256ELb0ELb0ELi1EEENS1_19SingleTileSchedulerILb0ELb0ELb0ELi128EEEEEEEEEvNT_6ParamsE,@"STO_CUDA_ENTRY STV_DEFAULT"
_ZN7cutlass13device_kernelIN5flash11enable_sm90INS1_16FlashAttnBwdSm90INS1_25CollectiveMainloopBwdSm90ILi2ELi2ELi2EN4cute5tupleIJNS5_1CILi1EEES8_S8_EEENS6_IJNS7_ILi128EEESA_NS7_ILi64EEEEEENS_10bfloat16_tEfNS_4arch4Sm90ELb0ELb1ELb1ELb0ELb0ELb1ELb0ELb0ELi2ELi1ELi2ELi2ELb0EEENS1_21CollectiveEpilogueBwdISC_SD_SF_Li256ELb0ELb0ELi1EEENS1_19SingleTileSchedulerILb0ELb0ELb0ELi128EEEEEEEEEvNT_6ParamsE:
[----:B------:R-:W1:Y:S02]  /*0000*/  LDC R1, c[0x0][0x28] ;  /* 0x00000a00ff017b82 */ /* 0x000e640000000800 */
[----:B-1----:R-:W-:Y:S01]  /*0010*/  VIADD R1, R1, 0xfffffeb8 ;  /* 0xfffffeb801017836 */ /* 0x002fe20000000000 */
[----:B------:R-:W1:Y:S01]  /*0020*/  S2R R3, SR_TID.X ;  /* 0x0000000000037919 */ /* 0x000e620000002100 */
[----:B------:R-:W-:Y:S01]  /*0030*/  ELECT P0, URZ, PT ;  /* 0x00000000003f782f */ /* 0x000fe20003800000 */
[----:B------:R-:W-:Y:S01]  /*0040*/  BSSY B0, `(.L_x_1038) ;  /* 0x000001a000007945 */ /* 0x000fe20003800000 */
[--C-:B-1----:R-:W-:Y:S02]  /*0050*/  SHF.R.U32.HI R0, RZ, 0x5, R3.reuse ;  /* 0x00000005ff007819 */ /* 0x102fe40000011603 */
[----:B------:R-:W-:-:S03]  /*0060*/  SHF.R.U32.HI R3, RZ, 0x7, R3 ;  /* 0x00000007ff037819 */ /* 0x000fc60000011603 */
        /* <DEDUP_REMOVED lines=23> */
.L_x_1039:
[----:B------:R-:W-:Y:S05]  /*01e0*/  BSYNC B0 ;  /* 0x0000000000007941 */ /* 0x000fea0003800000 */
.L_x_1038:
[----:B------:R-:W-:Y:S01]  /*01f0*/  VOTEU.ANY UP0, P0 ;  /* 0x00000000003f7886 */ /* 0x000fe20000000100 */
[----:B------:R-:W1:Y:S01]  /*0200*/  SHFL.IDX PT, R3, R3, RZ, 0x1f ;  /* 0x00001fff03037589 */ /* 0x000e6200000e0000 */
[----:B------:R-:W-:Y:S01]  /*0210*/  UMOV UR4, 0x1 ;  /* 0x0000000100047882 */ /* 0x000fe20000000000 */
[----:B------:R-:W-:Y:S01]  /*0220*/  VOTEU.ANY UP1, P0 ;  /* 0x00000000003f7886 */ /* 0x000fe20000020100 */
[----:B------:R-:W-:Y:S01]  /*0230*/  UMOV UR36, 0x1 ;  /* 0x0000000100247882 */ /* 0x000fe20000000000 */
[----:B------:R-:W2:Y:S01]  /*0240*/  @UP0 S2UR UR7, SR_CgaCtaId ;  /* 0x00000000000709c3 */ /* 0x000ea20000008800 */
[----:B------:R-:W3:Y:S01]  /*0250*/  SHFL.IDX PT, R2, R0, RZ, 0x1f ;  /* 0x00001fff00027589 */ /* 0x000ee200000e0000 */
[----:B------:R-:W-:Y:S01]  /*0260*/  @UP0 UMOV UR6, 0x400 ;  /* 0x0000040000060882 */ /* 0x000fe20000000000 */
[----:B------:R-:W-:-:S04]  /*0270*/  @UP0 UIADD3 UR4, -UR4, 0x100000, URZ ;  /* 0x0010000004040890 */ /* 0x000fc8000fffe13f */
[----:B------:R-:W-:Y:S02]  /*0280*/  @UP0 USHF.L.U32 UR5, UR4, 0xb, URZ ;  /* 0x0000000b04050899 */ /* 0x000fe4000800063f */
[----:B------:R-:W-:Y:S01]  /*0290*/  @UP0 USHF.L.U32 UR4, UR4, 0x1, URZ ;  /* 0x0000000104040899 */ /* 0x000fe2000800063f */
[----:B-1----:R-:W-:Y:S01]  /*02a0*/  R2UR UR8, R3 ;  /* 0x00000000030872ca */ /* 0x002fe200000e0000 */
[----:B--2---:R-:W-:Y:S01]  /*02b0*/  @UP0 ULEA UR6, UR7, UR6, 0x18 ;  /* 0x0000000607060291 */ /* 0x004fe2000f8ec03f */
[----:B---3--:R-:W-:-:S11]  /*02c0*/  ISETP.NE.AND P1, PT, R2, RZ, PT ;  /* 0x000000ff0200720c */ /* 0x008fd60003f25270 */
[----:B------:R-:W-:Y:S01]  /*02d0*/  UISETP.NE.AND UP0, UPT, UR8, URZ, UPT ;  /* 0x0000003f0800728c */ /* 0x000fe2000bf05270 */
[----:B------:R-:W1:Y:S02]  /*02e0*/  FENCE.VIEW.ASYNC.S ;  /* 0x00000000000073c6 */ /* 0x000e640000000000 */
[----:B-1----:R1:W2:Y:S01]  /*02f0*/  @UP1 SYNCS.EXCH.64 URZ, [UR6+0x30c00], UR4 ;  /* 0x030c0004063f15b2 */ /* 0x0022a20008000100 */
[----:B------:R-:W-:Y:S01]  /*0300*/  USEL UR36, UR36, 0x2, !UP0 ;  /* 0x0000000224247887 */ /* 0x000fe2000c000000 */
[----:B------:R-:W-:Y:S11]  /*0310*/  @P1 BRA `(.L_x_1040) ;  /* 0x0000000000481947 */ /* 0x000ff60003800000 */
[----:B-1----:R-:W1:Y:S01]  /*0320*/  S2UR UR5, SR_CgaCtaId ;  /* 0x00000000000579c3 */ /* 0x002e620000008800 */
        /* <DEDUP_REMOVED lines=15> */
[----:B------:R3:W1:Y:S02]  /*0420*/  SYNCS.EXCH.64 URZ, [UR8+0x30c28], UR4 ;  /* 0x030c2804083f75b2 */ /* 0x0006640008000100 */
[----:B---3--:R-:W-:Y:S01]  /*0430*/  NOP ;  /* 0x0000000000007918 */ /* 0x008fe20000000000 */
.L_x_1040:
[----:B------:R-:W3:Y:S01]  /*0440*/  SHFL.IDX PT, R2, R0, RZ, 0x1f ;  /* 0x00001fff00027589 */ /* 0x000ee200000e0000 */
[----:B------:R-:W-:Y:S01]  /*0450*/  NOP ;  /* 0x0000000000007918 */ /* 0x000fe20000000000 */
[----:B---3--:R-:W-:-:S13]  /*0460*/  ISETP.NE.AND P0, PT, R2, RZ, PT ;  /* 0x000000ff0200720c */ /* 0x008fda0003f05270 */
        /* <DEDUP_REMOVED lines=17> */
[----:B------:R3:W1:Y:S02]  /*0580*/  SYNCS.EXCH.64 URZ, [UR8+0x30c48], UR6 ;  /* 0x030c4806083f75b2 */ /* 0x0006640008000100 */
[----:B---3--:R-:W-:Y:S01]  /*0590*/  NOP ;  /* 0x0000000000007918 */ /* 0x008fe20000000000 */
.L_x_1041:
[----:B------:R-:W-:Y:S01]  /*05a0*/  PLOP3.LUT P0, PT, PT, PT, UP0, 0x80, 0x0 ;  /* 0x000000000000781c */ /* 0x000fe20003f0f008 */
[----:B------:R-:W-:Y:S01]  /*05b0*/  NOP ;  /* 0x0000000000007918 */ /* 0x000fe20000000000 */
[----:B------:R-:W-:Y:S01]  /*05c0*/  BSSY B6, `(.L_x_1042) ;  /* 0x00014f0000067945 */ /* 0x000fe20003800000 */
[----:B-12-4-:R-:W-:Y:S10]  /*05d0*/  BAR.SYNC.DEFER_BLOCKING 0x0 ;  /* 0x0000000000007b1d */ /* 0x016ff40000010000 */
[----:B------:R-:W-:Y:S05]  /*05e0*/  @!P0 BRA `(.L_x_1043) ;  /* 0x0000012400548947 */ /* 0x000fea0003800000 */
.L_x_1044:
        /* <DEDUP_REMOVED lines=10> */
[----:B------:R-:W-:-:S05]  /*0690*/  @!P0 VIADD R2, R2, 0x9 ;  /* 0x0000000902028836 */ /* 0x000fca0000000000 */
[----:B------:R1:W-:Y:S06]  /*06a0*/  @!P0 BAR.ARV R2, 0xa0 ;  /* 0x000280020000851d */ /* 0x0003ec0000002000 */
[----:B--2---:R-:W-:-:S13]  /*06b0*/  ISETP.LE.AND P0, PT, RZ, UR4, PT ;  /* 0x00000004ff007c0c */ /* 0x004fda000bf03270 */
[----:B-1----:R-:W-:Y:S05]  /*06c0*/  @!P0 BRA `(.L_x_1045) ;  /* 0x0000014c007c8947 */ /* 0x002fea0003800000 */
[----:B------:R-:W1:Y:S01]  /*06d0*/  S2UR UR39, SR_CTAID.X ;  /* 0x00000000002779c3 */ /* 0x000e620000002500 */
[----:B------:R-:W2:Y:S01]  /*06e0*/  S2R R3, SR_TID.X ;  /* 0x0000000000037919 */ /* 0x000ea20000002100 */
[----:B------:R-:W-:Y:S01]  /*06f0*/  ULDC UR6, c[0x0][0x280] ;  /* 0x0000a00000067ab9 */ /* 0x000fe20000000800 */
[----:B------:R-:W-:Y:S01]  /*0700*/  ULDC UR7, c[0x0][0x290] ;  /* 0x0000a40000077ab9 */ /* 0x000fe20000000800 */
[----:B------:R-:W-:Y:S01]  /*0710*/  ULDC UR4, c[0x0][0x74c] ;  /* 0x0001d30000047ab9 */ /* 0x000fe20000000800 */
[----:B------:R-:W-:Y:S01]  /*0720*/  UIADD3 UR40, UR6, 0x7f, URZ ;  /* 0x0000007f06287890 */ /* 0x000fe2000fffe03f */
[----:B------:R-:W-:Y:S02]  /*0730*/  PLOP3.LUT P0, PT, PT, PT, PT, 0x80, 0x0 ;  /* 0x000000000000781c */ /* 0x000fe40003f0f070 */
        /* <DEDUP_REMOVED lines=16> */
[----:B------:R-:W-:Y:S01]  /*0840*/  CS2R R202, SRZ ;  /* 0x0000000000ca7805 */ /* 0x000fe2000001ff00 */
[----:B-1----:R-:W-:Y:S02]  /*0850*/  ULEA UR5, UR39, UR6, 0x7 ;  /* 0x0000000627057291 */ /* 0x002fe4000f8e383f */
[----:B------:R-:W-:Y:S02]  /*0860*/  ISETP.LE.AND P1, PT, RZ, UR39, PT ;  /* 0x00000027ff007c0c */ /* 0x000fe4000bf23270 */
[----:B------:R-:W-:Y:S02]  /*0870*/  CS2R R200, SRZ ;  /* 0x0000000000c87805 */ /* 0x000fe4000001ff00 */
[----:B------:R-:W-:Y:S01]  /*0880*/  CS2R R198, SRZ ;  /* 0x0000000000c67805 */ /* 0x000fe2000001ff00 */
[----:B------:R-:W-:Y:S01]  /*0890*/  UIADD3 UR4, -UR4, UR5, -UR7 ;  /* 0x0000000504047290 */ /* 0x000fe2000fffe907 */
[----:B------:R-:W-:-:S02]  /*08a0*/  CS2R R196, SRZ ;  /* 0x0000000000c47805 */ /* 0x000fc4000001ff00 */
[----:B------:R-:W-:Y:S02]  /*08b0*/  CS2R R194, SRZ ;  /* 0x0000000000c27805 */ /* 0x000fe4000001ff00 */
[----:B------:R-:W-:Y:S01]  /*08c0*/  CS2R R192, SRZ ;  /* 0x0000000000c07805 */ /* 0x000fe2000001ff00 */
[----:B------:R-:W-:Y:S01]  /*08d0*/  USHF.R.S32.HI UR5, URZ, 0x1f, UR4 ;  /* 0x0000001f3f057899 */ /* 0x000fe20008011404 */
[----:B--2---:R-:W-:Y:S02]  /*08e0*/  IADD3 R17, R3, -0x80, RZ ;  /* 0xffffff8003117810 */ /* 0x004fe40007ffe0ff */
[----:B------:R-:W-:Y:S02]  /*08f0*/  CS2R R190, SRZ ;  /* 0x0000000000be7805 */ /* 0x000fe4000001ff00 */
[----:B------:R-:W-:Y:S01]  /*0900*/  CS2R R188, SRZ ;  /* 0x0000000000bc7805 */ /* 0x000fe2000001ff00 */
[----:B------:R-:W-:Y:S01]  /*0910*/  ULEA.HI UR5, UR5, UR4, URZ, 0x7 ;  /* 0x0000000405057291 */ /* 0x000fe2000f8f383f */
[----:B------:R-:W-:Y:S01]  /*0920*/  CS2R R186, SRZ ;  /* 0x0000000000ba7805 */ /* 0x000fe2000001ff00 */
[----:B------:R-:W-:Y:S01]  /*0930*/  USHF.R.S32.HI UR4, URZ, 0x1f, UR40 ;  /* 0x0000001f3f047899 */ /* 0x000fe20008011428 */
[----:B------:R-:W-:Y:S01]  /*0940*/  CS2R R184, SRZ ;  /* 0x0000000000b87805 */ /* 0x000fe2000001ff00 */
[----:B------:R-:W-:Y:S01]  /*0950*/  USHF.R.S32.HI UR5, URZ, 0x7, UR5 ;  /* 0x000000073f057899 */ /* 0x000fe20008011405 */
[----:B------:R-:W-:Y:S01]  /*0960*/  IMAD.MOV.U32 R183, RZ, RZ, RZ ;  /* 0x000000ffffb77224 */ /* 0x000fe200078e00ff */
[----:B------:R-:W-:-:S02]  /*0970*/  ULEA.HI UR4, UR4, UR40, URZ, 0x7 ;  /* 0x0000002804047291 */ /* 0x000fc4000f8f383f */
[----:B------:R-:W-:Y:S02]  /*0980*/  UISETP.LT.AND UP0, UPT, URZ, UR5, UPT ;  /* 0x000000053f00728c */ /* 0x000fe4000bf01270 */
[----:B------:R-:W-:Y:S02]  /*0990*/  USHF.R.S32.HI UR37, URZ, 0x7, UR4 ;  /* 0x000000073f257899 */ /* 0x000fe40008011404 */
[----:B------:R-:W-:Y:S01]  /*09a0*/  USEL UR38, URZ, UR5, !UP0 ;  /* 0x000000053f267287 */ /* 0x000fe2000c000000 */
[----:B------:R-:W-:Y:S11]  /*09b0*/  @!P1 BRA `(.L_x_1046) ;  /* 0x0000000000289947 */ /* 0x000ff60003800000 */
[----:B------:R-:W-:Y:S01]  /*09c0*/  ULEA UR4, UR39, UR6, 0x7 ;  /* 0x0000000627047291 */ /* 0x000fe2000f8e383f */
[----:B------:R-:W-:-:S03]  /*09d0*/  ULDC UR5, c[0x0][0x290] ;  /* 0x0000a40000057ab9 */ /* 0x000fc60000000800 */
[----:B------:R-:W-:-:S03]  /*09e0*/  UIADD3 UR4, -UR5, 0xff, UR4 ;  /* 0x000000ff05047890 */ /* 0x000fc6000fffe104 */
[----:B------:R-:W-:Y:S02]  /*09f0*/  ULDC UR5, c[0x0][0x748] ;  /* 0x0001d20000057ab9 */ /* 0x000fe40000000800 */
[----:B------:R-:W-:-:S04]  /*0a00*/  UIADD3 UR4, UR4, UR5, URZ ;  /* 0x0000000504047290 */ /* 0x000fc8000fffe03f */
[----:B------:R-:W-:-:S04]  /*0a10*/  USHF.R.S32.HI UR5, URZ, 0x1f, UR4 ;  /* 0x0000001f3f057899 */ /* 0x000fc80008011404 */
[----:B------:R-:W-:-:S04]  /*0a20*/  ULEA.HI UR5, UR5, UR4, URZ, 0x7 ;  /* 0x0000000405057291 */ /* 0x000fc8000f8f383f */
[----:B------:R-:W-:-:S04]  /*0a30*/  USHF.R.S32.HI UR5, URZ, 0x7, UR5 ;  /* 0x000000073f057899 */ /* 0x000fc80008011405 */
[----:B------:R-:W-:-:S04]  /*0a40*/  UISETP.LT.AND UP0, UPT, UR37, UR5, UPT ;  /* 0x000000052500728c */ /* 0x000fc8000bf01270 */
[----:B------:R-:W-:-:S12]  /*0a50*/  USEL UR37, UR37, UR5, UP0 ;  /* 0x0000000525257287 */ /* 0x000fd80008000000 */
.L_x_1046:
[----:B------:R-:W-:Y:S01]  /*0a60*/  UISETP.GT.AND UP0, UPT, UR37, UR38, UPT ;  /* 0x000000262500728c */ /* 0x000fe2000bf04270 */
[----:B------:R-:W-:Y:S01]  /*0a70*/  IMAD.MOV.U32 R182, RZ, RZ, RZ ;  /* 0x000000ffffb67224 */ /* 0x000fe200078e00ff */
[----:B------:R-:W-:Y:S02]  /*0a80*/  CS2R R180, SRZ ;  /* 0x0000000000b47805 */ /* 0x000fe4000001ff00 */
[----:B------:R-:W-:Y:S02]  /*0a90*/  CS2R R178, SRZ ;  /* 0x0000000000b27805 */ /* 0x000fe4000001ff00 */
[----:B------:R-:W-:Y:S02]  /*0aa0*/  CS2R R176, SRZ ;  /* 0x0000000000b07805 */ /* 0x000fe4000001ff00 */
[----:B------:R-:W-:Y:S02]  /*0ab0*/  CS2R R174, SRZ ;  /* 0x0000000000ae7805 */ /* 0x000fe4000001ff00 */
[----:B------:R-:W-:-:S02]  /*0ac0*/  PLOP3.LUT P1, PT, PT, PT, UP0, 0x80, 0x0 ;  /* 0x000000000000781c */ /* 0x000fc40003f2f008 */
[----:B------:R-:W-:-:S11]  /*0ad0*/  CS2R R172, SRZ ;  /* 0x0000000000ac7805 */ /* 0x000fd6000001ff00 */
[----:B------:R-:W-:Y:S05]  /*0ae0*/  @!P1 BRA `(.L_x_1047) ;  /* 0x0000010800409947 */ /* 0x000fea0003800000 */
[----:B------:R-:W-:-:S04]  /*0af0*/  MOV R0, RZ ;  /* 0x000000ff00007202 */ /* 0x000fc80000000f00 */
        /* <DEDUP_REMOVED lines=18> */
.L_x_1049:
[----:B------:R-:W1:Y:S01]  /*0c20*/  LDC.64 R2, c[0x4][R2] ;  /* 0x0100000002027b82 */ /* 0x000e620000000a00 */
        /* <DEDUP_REMOVED lines=14> */
.L_x_1048:
[----:B------:R-:W1:Y:S01]  /*0d10*/  S2R R3, SR_CgaCtaId ;  /* 0x0000000000037919 */ /* 0x000e620000008800 */
        /* <DEDUP_REMOVED lines=15> */
[----:B------:R-:W-:Y:S01]  /*0e10*/  MOV R11, UR7 ;  /* 0x00000007000b7c02 */ /* 0x000fe20008000f00 */
[----:B------:R-:W-:Y:S01]  /*0e20*/  IMAD.MOV.U32 R8, RZ, RZ, 0x70 ;  /* 0x00000070ff087424 */ /* 0x000fe200078e00ff */
[----:B------:R-:W-:Y:S01]  /*0e30*/  MOV R13, RZ ;  /* 0x000000ff000d7202 */ /* 0x000fe20000000f00 */
[----:B-1----:R-:W-:-:S07]  /*0e40*/  IMAD.MOV.U32 R12, RZ, RZ, 0x1 ;  /* 0x00000001ff0c7424 */ /* 0x002fce00078e00ff */
[----:B------:R-:W-:-:S07]  /*0e50*/  LEPC R20, `(.L_x_1051) ;  /* 0x000000001014794e */ /* 0x000fce0000000000 */
[----:B--2---:R-:W-:Y:S05]  /*0e60*/  CALL.ABS.NOINC R14 ;  /* 0x000000000e007343 */ /* 0x004fea0003c00000 */
.L_x_1051:
[----:B------:R-:W1:Y:S01]  /*0e70*/  LDC.64 R2, c[0x4][R2] ;  /* 0x0100000002027b82 */ /* 0x000e620000000a00 */
[----:B------:R-:W-:Y:S01]  /*0e80*/  ULDC.64 UR4, c[0x4][0x90] ;  /* 0x0100240000047ab9 */ /* 0x000fe20000000a00 */
[----:B------:R-:W-:Y:S01]  /*0e90*/  ULDC.64 UR6, c[0x4][0x10] ;  /* 0x0100040000067ab9 */ /* 0x000fe20000000a00 */
[----:B------:R-:W-:Y:S01]  /*0ea0*/  IMAD.U32 R4, RZ, RZ, UR4 ;  /* 0x00000004ff047e24 */ /* 0x000fe2000f8e00ff */
[----:B------:R-:W-:Y:S01]  /*0eb0*/  MOV R11, UR7 ;  /* 0x00000007000b7c02 */ /* 0x000fe20008000f00 */
[----:B------:R-:W-:Y:S01]  /*0ec0*/  IMAD.U32 R5, RZ, RZ, UR5 ;  /* 0x00000005ff057e24 */ /* 0x000fe2000f8e00ff */
[----:B------:R-:W-:Y:S01]  /*0ed0*/  ULDC.64 UR4, c[0x4][0x98] ;  /* 0x0100260000047ab9 */ /* 0x000fe20000000a00 */
[----:B------:R-:W-:Y:S01]  /*0ee0*/  IMAD.U32 R10, RZ, RZ, UR6 ;  /* 0x00000006ff0a7e24 */ /* 0x000fe2000f8e00ff */
[----:B------:R-:W-:Y:S01]  /*0ef0*/  MOV R6, UR4 ;  /* 0x0000000400067c02 */ /* 0x000fe20008000f00 */
[----:B------:R-:W-:Y:S01]  /*0f00*/  IMAD.U32 R7, RZ, RZ, UR5 ;  /* 0x00000005ff077e24 */ /* 0x000fe2000f8e00ff */
[----:B------:R-:W-:Y:S01]  /*0f10*/  MOV R13, RZ ;  /* 0x000000ff000d7202 */ /* 0x000fe20000000f00 */
[----:B------:R-:W-:-:S02]  /*0f20*/  IMAD.MOV.U32 R8, RZ, RZ, 0x70 ;  /* 0x00000070ff087424 */ /* 0x000fc400078e00ff */
[----:B------:R-:W-:-:S07]  /*0f30*/  IMAD.MOV.U32 R12, RZ, RZ, 0x1 ;  /* 0x00000001ff0c7424 */ /* 0x000fce00078e00ff */
[----:B------:R-:W-:-:S07]  /*0f40*/  LEPC R20, `(.L_x_1050) ;  /* 0x000000001014794e */ /* 0x000fce0000000000 */
[----:B-1----:R-:W-:Y:S05]  /*0f50*/  CALL.ABS.NOINC R2 ;  /* 0x0000000002007343 */ /* 0x002fea0003c00000 */
.L_x_1050:
[----:B------:R-:W-:Y:S01]  /*0f60*/  SHF.R.S32.HI R6, RZ, 0x1f, R17 ;  /* 0x0000001fff067819 */ /* 0x000fe20000011411 */
[----:B------:R-:W-:-:S03]  /*0f70*/  UMOV UR4, 0xffffffff ;  /* 0xffffffff00047882 */ /* 0x000fc60000000000 */
[----:B------:R-:W-:-:S04]  /*0f80*/  LEA.HI R0, R6, R17, RZ, 0x7 ;  /* 0x0000001106007211 */ /* 0x000fc800078f38ff */
[----:B------:R-:W-:Y:S01]  /*0f90*/  SHF.R.S32.HI R18, RZ, 0x7, R0 ;  /* 0x00000007ff127819 */ /* 0x000fe20000011400 */
[----:B------:R-:W-:Y:S06]  /*0fa0*/  BRA.DIV UR4, `(.L_x_1052) ;  /* 0x00000146044c7947 */ /* 0x000fec000b800000 */
[----:B------:R1:W2:Y:S02]  /*0fb0*/  SHFL.IDX PT, R14, R18, RZ, 0x1f ;  /* 0x00001fff120e7589 */ /* 0x0002a400000e0000 */
.L_x_1165:
[----:B------:R-:W-:Y:S01]  /*0fc0*/  SHF.L.U32 R11, RZ, 0x1f, RZ ;  /* 0x0000001fff0b7819 */ /* 0x000fe200000006ff */
[----:B------:R-:W-:Y:S01]  /*0fd0*/  IMAD.SHL.U32 R2, R17, 0x40, RZ ;  /* 0x0000004011027824 */ /* 0x000fe200078e00ff */
[CC--:B------:R-:W-:Y:S02]  /*0fe0*/  LEA.HI R8, R6.reuse, R17.reuse, RZ, 0x4 ;  /* 0x0000001106087211 */ /* 0x0c0fe400078f20ff */
[----:B------:R-:W3:Y:S01]  /*0ff0*/  SYNCS.PHASECHK.TRANS64.TRYWAIT P0, [R16+URZ+0x30c00], R11 ;  /* 0x030c000b100075a7 */ /* 0x000ee2000800017f */
[----:B------:R-:W-:Y:S02]  /*1000*/  LEA.HI R5, R6, R17, RZ, 0x5 ;  /* 0x0000001106057211 */ /* 0x000fe400078f28ff */
[----:B------:R-:W-:Y:S02]  /*1010*/  SHF.R.S32.HI R9, RZ, 0x4, R8 ;  /* 0x00000004ff097819 */ /* 0x000fe40000011408 */
[----:B------:R-:W-:Y:S02]  /*1020*/  LOP3.LUT R4, R2, 0x1c0, RZ, 0xc0, !PT ;  /* 0x000001c002047812 */ /* 0x000fe400078ec0ff */
[----:B------:R-:W-:-:S02]  /*1030*/  SHF.R.U32.HI R7, RZ, 0x1, R5 ;  /* 0x00000001ff077819 */ /* 0x000fc40000011605 */
[----:B------:R-:W-:Y:S02]  /*1040*/  LEA.HI R10, R8, R9, RZ, 0x1 ;  /* 0x00000009080a7211 */ /* 0x000fe400078f08ff */
[----:B------:R-:W-:Y:S02]  /*1050*/  LEA.HI R3, R6, R17, RZ, 0x3 ;  /* 0x0000001106037211 */ /* 0x000fe400078f18ff */
[----:B------:R-:W-:Y:S02]  /*1060*/  LOP3.LUT R8, R4, 0x30, R7, 0xf8, !PT ;  /* 0x0000003004087812 */ /* 0x000fe400078ef807 */
[----:B--2---:R-:W-:Y:S02]  /*1070*/  LEA.HI R2, R14, R14, RZ, 0x1 ;  /* 0x0000000e0e027211 */ /* 0x004fe400078f08ff */
[----:B------:R-:W-:Y:S02]  /*1080*/  LOP3.LUT R8, R8, 0x8, R3, 0xf8, !PT ;  /* 0x0000000808087812 */ /* 0x000fe400078ef803 */
[----:B------:R-:W-:-:S02]  /*1090*/  LOP3.LUT R3, R2, 0xffffe, RZ, 0xc0, !PT ;  /* 0x000ffffe02037812 */ /* 0x000fc400078ec0ff */
[----:B------:R-:W-:Y:S02]  /*10a0*/  LOP3.LUT R10, R10, 0x7ffffe, RZ, 0xc0, !PT ;  /* 0x007ffffe0a0a7812 */ /* 0x000fe400078ec0ff */
[----:B------:R-:W-:Y:S02]  /*10b0*/  IADD3 R2, R14, -R3, RZ ;  /* 0x800000030e027210 */ /* 0x000fe40007ffe0ff */
[----:B------:R-:W-:Y:S01]  /*10c0*/  SHF.R.U32.HI R7, RZ, 0x3, R4 ;  /* 0x00000003ff077819 */ /* 0x000fe20000011604 */
[----:B------:R-:W-:Y:S02]  /*10d0*/  IMAD.IADD R10, R9, 0x1, -R10 ;  /* 0x00000001090a7824 */ /* 0x000fe400078e0a0a */
[----:B------:R2:W-:Y:S01]  /*10e0*/  STL [R1+0x50], R2 ;  /* 0x0000500201007387 */ /* 0x0005e20000100800 */
[----:B------:R-:W-:Y:S01]  /*10f0*/  LOP3.LUT R7, R8, R7, RZ, 0x3c, !PT ;  /* 0x0000000708077212 */ /* 0x000fe200078e3cff */
[----:B------:R-:W-:Y:S01]  /*1100*/  IMAD R10, R18, 0x10, R10 ;  /* 0x00000010120a7824 */ /* 0x000fe200078e020a */
[----:B--23--:R-:W-:Y:S06]  /*1110*/  @P0 BRA `(.L_x_1053) ;  /* 0x0000000000080947 */ /* 0x00cfec0003800000 */
[----:B------:R-:W2:Y:S02]  /*1120*/  SYNCS.PHASECHK.TRANS64.TRYWAIT P0, [R16+URZ+0x30c00], R11 ;  /* 0x030c000b100075a7 */ /* 0x000ea4000800017f */
[----:B--2---:R-:W-:Y:S05]  /*1130*/  @!P0 BRA `(.L_x_1054) ;  /* 0x0000014400088947 */ /* 0x004fea0003800000 */
.L_x_1053:
[----:B------:R-:W-:Y:S01]  /*1140*/  ULDC UR6, c[0x0][0x290] ;  /* 0x0000a40000067ab9 */ /* 0x000fe20000000800 */
[----:B------:R-:W-:Y:S01]  /*1150*/  ULDC UR5, c[0x0][0x74c] ;  /* 0x0001d30000057ab9 */ /* 0x000fe20000000800 */
[----:B------:R-:W-:Y:S01]  /*1160*/  UIADD3 UR4, UR40, -UR6, URZ ;  /* 0x8000000628047290 */ /* 0x000fe2000fffe03f */
[----:B------:R-:W-:Y:S01]  /*1170*/  LOP3.LUT R2, R0, 0xffffff80, RZ, 0xc0, !PT ;  /* 0xffffff8000027812 */ /* 0x000fe200078ec0ff */
[----:B------:R-:W-:Y:S01]  /*1180*/  IMAD.U32 R3, R10, 0x200, R7 ;  /* 0x000002000a037824 */ /* 0x000fe200078e0007 */
[----:B------:R-:W-:Y:S01]  /*1190*/  LEA.HI R12, R6, R17, RZ, 0x7 ;  /* 0x00000011060c7211 */ /* 0x000fe200078f38ff */
[----:B------:R-:W-:Y:S01]  /*11a0*/  ULEA UR4, UR39, UR4, 0x7 ;  /* 0x0000000427047291 */ /* 0x000fe2000f8e383f */
[----:B------:R-:W-:Y:S01]  /*11b0*/  MOV R0, RZ ;  /* 0x000000ff00007202 */ /* 0x000fe20000000f00 */
[----:B------:R-:W-:Y:S01]  /*11c0*/  IMAD.IADD R13, R17, 0x1, -R2 ;  /* 0x00000001110d7824 */ /* 0x000fe200078e0a02 */
[----:B------:R3:W-:Y:S01]  /*11d0*/  STL [R1+0x70], R3 ;  /* 0x0000700301007387 */ /* 0x0007e20000100800 */
[----:B------:R-:W-:Y:S01]  /*11e0*/  UIADD3 UR4, UR4, -UR5, URZ ;  /* 0x8000000504047290 */ /* 0x000fe2000fffe03f */
[----:B------:R-:W-:Y:S01]  /*11f0*/  SHF.R.S32.HI R12, RZ, 0x7, R12 ;  /* 0x00000007ff0c7819 */ /* 0x000fe2000001140c */
[----:B------:R-:W-:Y:S01]  /*1200*/  IMAD.MOV.U32 R4, RZ, RZ, RZ ;  /* 0x000000ffff047224 */ /* 0x000fe200078e00ff */
[--C-:B--2---:R-:W-:Y:S01]  /*1210*/  SHF.R.S32.HI R11, RZ, 0x1f, R13.reuse ;  /* 0x0000001fff0b7819 */ /* 0x104fe2000001140d */
[----:B------:R-:W-:Y:S01]  /*1220*/  USHF.R.S32.HI UR5, URZ, 0x1f, UR4 ;  /* 0x0000001f3f057899 */ /* 0x000fe20008011404 */
[----:B------:R-:W-:Y:S01]  /*1230*/  STL [R1+0x6c], R13 ;  /* 0x00006c0d01007387 */ /* 0x000fe20000100800 */
[----:B------:R-:W-:Y:S01]  /*1240*/  IMAD R7, R12, 0x400, R13 ;  /* 0x000004000c077824 */ /* 0x000fe200078e020d */
[----:B------:R-:W-:Y:S01]  /*1250*/  LEA.HI R8, R11, R13, RZ, 0x2 ;  /* 0x0000000d0b087211 */ /* 0x000fe200078f10ff */
[----:B------:R-:W-:Y:S01]  /*1260*/  ULEA.HI UR5, UR5, UR4, URZ, 0x7 ;  /* 0x0000000405057291 */ /* 0x000fe2000f8f383f */
[----:B------:R-:W-:Y:S01]  /*1270*/  STL [R1+0x88], R11 ;  /* 0x0000880b01007387 */ /* 0x000fe20000100800 */
[----:B------:R-:W-:Y:S01]  /*1280*/  IMAD.SHL.U32 R7, R7, 0x4, RZ ;  /* 0x0000000407077824 */ /* 0x000fe200078e00ff */
[----:B------:R-:W-:Y:S01]  /*1290*/  CS2R R170, SRZ ;  /* 0x0000000000aa7805 */ /* 0x000fe2000001ff00 */
[----:B------:R-:W-:Y:S01]  /*12a0*/  ULEA.HI.SX32 UR5, UR5, 0x1, 0x19 ;  /* 0x0000000105057891 */ /* 0x000fe2000f8fca3f */
[----:B------:R-:W-:-:S02]  /*12b0*/  CS2R R168, SRZ ;  /* 0x0000000000a87805 */ /* 0x000fc4000001ff00 */
[----:B------:R-:W-:Y:S02]  /*12c0*/  CS2R R166, SRZ ;  /* 0x0000000000a67805 */ /* 0x000fe4000001ff00 */
[----:B------:R-:W-:Y:S02]  /*12d0*/  CS2R R164, SRZ ;  /* 0x0000000000a47805 */ /* 0x000fe4000001ff00 */
[----:B------:R-:W-:Y:S02]  /*12e0*/  CS2R R162, SRZ ;  /* 0x0000000000a27805 */ /* 0x000fe4000001ff00 */
[----:B------:R-:W-:Y:S02]  /*12f0*/  CS2R R160, SRZ ;  /* 0x0000000000a07805 */ /* 0x000fe4000001ff00 */
[----:B------:R-:W-:Y:S02]  /*1300*/  MOV R2, UR5 ;  /* 0x0000000500027c02 */ /* 0x000fe40008000f00 */
[----:B------:R-:W-:-:S02]  /*1310*/  CS2R R158, SRZ ;  /* 0x00000000009e7805 */ /* 0x000fc4000001ff00 */
[----:B------:R-:W-:Y:S02]  /*1320*/  CS2R R156, SRZ ;  /* 0x00000000009c7805 */ /* 0x000fe4000001ff00 */
[----:B------:R-:W-:Y:S02]  /*1330*/  CS2R R154, SRZ ;  /* 0x00000000009a7805 */ /* 0x000fe4000001ff00 */
[----:B---3--:R-:W-:Y:S02]  /*1340*/  VIMNMX R3, R2, UR37, PT ;  /* 0x0000002502037c48 */ /* 0x008fe4000bfe0100 */
[----:B------:R-:W-:Y:S02]  /*1350*/  CS2R R152, SRZ ;  /* 0x0000000000987805 */ /* 0x000fe4000001ff00 */
[----:B------:R-:W-:Y:S02]  /*1360*/  CS2R R150, SRZ ;  /* 0x0000000000967805 */ /* 0x000fe4000001ff00 */
[----:B------:R-:W-:-:S02]  /*1370*/  CS2R R148, SRZ ;  /* 0x0000000000947805 */ /* 0x000fc4000001ff00 */
[----:B------:R-:W-:Y:S01]  /*1380*/  ISETP.LE.AND P0, PT, R3, UR38, PT ;  /* 0x0000002603007c0c */ /* 0x000fe2000bf03270 */
[----:B------:R2:W-:Y:S01]  /*1390*/  STL [R1+0x54], R3 ;  /* 0x0000540301007387 */ /* 0x0005e20000100800 */
[----:B------:R-:W-:Y:S02]  /*13a0*/  CS2R R146, SRZ ;  /* 0x0000000000927805 */ /* 0x000fe4000001ff00 */
[----:B------:R-:W-:Y:S02]  /*13b0*/  CS2R R144, SRZ ;  /* 0x0000000000907805 */ /* 0x000fe4000001ff00 */
[----:B------:R-:W-:Y:S01]  /*13c0*/  CS2R R142, SRZ ;  /* 0x00000000008e7805 */ /* 0x000fe2000001ff00 */
[----:B------:R3:W-:Y:S01]  /*13d0*/  STL [R1+0x68], R8 ;  /* 0x0000680801007387 */ /* 0x0007e20000100800 */
[----:B------:R-:W-:Y:S02]  /*13e0*/  CS2R R140, SRZ ;  /* 0x00000000008c7805 */ /* 0x000fe4000001ff00 */
[----:B------:R-:W-:-:S02]  /*13f0*/  CS2R R202, SRZ ;  /* 0x0000000000ca7805 */ /* 0x000fc4000001ff00 */
[----:B------:R-:W-:Y:S02]  /*1400*/  CS2R R200, SRZ ;  /* 0x0000000000c87805 */ /* 0x000fe4000001ff00 */
[----:B------:R-:W-:Y:S02]  /*1410*/  CS2R R198, SRZ ;  /* 0x0000000000c67805 */ /* 0x000fe4000001ff00 */
[----:B------:R-:W-:Y:S02]  /*1420*/  CS2R R196, SRZ ;  /* 0x0000000000c47805 */ /* 0x000fe4000001ff00 */
[----:B--2---:R-:W-:Y:S02]  /*1430*/  LOP3.LUT R3, R8, 0x7ffffffc, RZ, 0xc0, !PT ;  /* 0x7ffffffc08037812 */ /* 0x004fe400078ec0ff */
        /* <DEDUP_REMOVED lines=12> */
[----:B------:R-:W-:Y:S01]  /*1500*/  LEA R2, R7, R16, 0x2 ;  /* 0x0000001007027211 */ /* 0x000fe200078e10ff */
[----:B------:R-:W-:Y:S01]  /*1510*/  IMAD.IADD R3, R13, 0x1, -R3 ;  /* 0x000000010d037824 */ /* 0x000fe200078e0a03 */
[----:B---3--:R-:W-:Y:S06]  /*1520*/  @P0 BRA `(.L_x_1055) ;  /* 0x00000054004c0947 */ /* 0x008fec0003800000 */
[----:B------:R-:W-:Y:S01]  /*1530*/  LOP3.LUT R0, R5, 0xffffffe0, RZ, 0xc0, !PT ;  /* 0xffffffe005007812 */ /* 0x000fe200078ec0ff */
[----:B------:R-:W2:Y:S01]  /*1540*/  S2R R19, SR_CTAID.X ;  /* 0x0000000000137919 */ /* 0x000ea20000002500 */
[----:B------:R-:W-:Y:S01]  /*1550*/  LEA.HI R4, R6, R17, RZ, 0x2 ;  /* 0x0000001106047211 */ /* 0x000fe200078f10ff */
[----:B------:R-:W-:Y:S01]  /*1560*/  UIMAD UR4, UR39, -0x80, UR6 ;  /* 0xffffff80270478a4 */ /* 0x000fe2000f8e0206 */
[----:B------:R-:W-:Y:S01]  /*1570*/  SHF.R.S32.HI R6, RZ, 0x2, R8 ;  /* 0x00000002ff067819 */ /* 0x000fe20000011408 */
[----:B------:R-:W-:Y:S01]  /*1580*/  IMAD.IADD R0, R17, 0x1, -R0 ;  /* 0x0000000111007824 */ /* 0x000fe200078e0a00 */
[----:B------:R-:W-:Y:S01]  /*1590*/  SHF.R.S32.HI R5, RZ, 0x1f, R8 ;  /* 0x0000001fff057819 */ /* 0x000fe20000011408 */
[----:B------:R-:W-:Y:S01]  /*15a0*/  IMAD.MOV.U32 R171, RZ, RZ, RZ ;  /* 0x000000ffffab7224 */ /* 0x000fe200078e00ff */
[----:B------:R-:W-:Y:S02]  /*15b0*/  LOP3.LUT R8, R4, 0xfffffffc, RZ, 0xc0, !PT ;  /* 0xfffffffc04087812 */ /* 0x000fe400078ec0ff */
[----:B------:R-:W-:-:S02]  /*15c0*/  LEA.HI R4, R5, R6, RZ, 0x3 ;  /* 0x0000000605047211 */ /* 0x000fc400078f18ff */
[----:B------:R-:W-:Y:S02]  /*15d0*/  SHF.R.S32.HI R5, RZ, 0x1f, R0 ;  /* 0x0000001fff057819 */ /* 0x000fe40000011400 */
[----:B------:R-:W-:Y:S02]  /*15e0*/  LOP3.LUT R7, R4, 0xfffffff8, RZ, 0xc0, !PT ;  /* 0xfffffff804077812 */ /* 0x000fe400078ec0ff */
[CC--:B------:R-:W-:Y:S02]  /*15f0*/  LEA.HI R4, R5.reuse, R0.reuse, RZ, 0x3 ;  /* 0x0000000005047211 */ /* 0x0c0fe400078f18ff */
[----:B------:R-:W-:Y:S01]  /*1600*/  LEA.HI R5, R5, R0, RZ, 0x2 ;  /* 0x0000000005057211 */ /* 0x000fe200078f10ff */
[----:B------:R-:W-:Y:S01]  /*1610*/  IMAD.IADD R6, R6, 0x1, -R7 ;  /* 0x0000000106067824 */ /* 0x000fe200078e0a07 */
[--C-:B------:R-:W-:Y:S02]  /*1620*/  SHF.R.S32.HI R0, RZ, 0x3, R4.reuse ;  /* 0x00000003ff007819 */ /* 0x100fe40000011404 */
[----:B------:R-:W-:-:S02]  /*1630*/  SHF.R.S32.HI R7, RZ, 0x1f, R4 ;  /* 0x0000001fff077819 */ /* 0x000fc40000011404 */
[----:B------:R-:W-:Y:S02]  /*1640*/  SHF.R.S32.HI R4, RZ, 0x2, R5 ;  /* 0x00000002ff047819 */ /* 0x000fe40000011405 */
[----:B------:R-:W-:Y:S02]  /*1650*/  IADD3 R9, R17, -R8, RZ ;  /* 0x8000000811097210 */ /* 0x000fe40007ffe0ff */
[----:B------:R-:W-:Y:S02]  /*1660*/  LEA.HI R8, R11, R13, RZ, 0x5 ;  /* 0x0000000d0b087211 */ /* 0x000fe400078f28ff */
[----:B------:R-:W-:Y:S02]  /*1670*/  LEA.HI R10, R12, R12, RZ, 0x1 ;  /* 0x0000000c0c0a7211 */ /* 0x000fe400078f08ff */
[----:B------:R-:W-:Y:S02]  /*1680*/  LEA.HI R7, R7, R0, RZ, 0x4 ;  /* 0x0000000007077211 */ /* 0x000fe400078f20ff */
[----:B------:R-:W-:-:S02]  /*1690*/  LEA.HI R5, R5, R4, RZ, 0x1 ;  /* 0x0000000405057211 */ /* 0x000fc400078f08ff */
[----:B------:R-:W-:Y:S02]  /*16a0*/  SHF.R.S32.HI R11, RZ, 0x5, R8 ;  /* 0x00000005ff0b7819 */ /* 0x000fe40000011408 */
[----:B------:R-:W-:Y:S02]  /*16b0*/  LOP3.LUT R10, R10, 0x3fffffe, RZ, 0xc0, !PT ;  /* 0x03fffffe0a0a7812 */ /* 0x000fe400078ec0ff */
[----:B------:R-:W-:Y:S01]  /*16c0*/  LOP3.LUT R7, R7, 0x1ffffff0, RZ, 0xc0, !PT ;  /* 0x1ffffff007077812 */ /* 0x000fe200078ec0ff */
[----:B------:R-:W-:Y:S01]  /*16d0*/  IMAD R11, R11, 0x10, R6 ;  /* 0x000000100b0b7824 */ /* 0x000fe200078e0206 */
[----:B------:R-:W-:Y:S01]  /*16e0*/  LOP3.LUT R5, R5, 0xfffffffe, RZ, 0xc0, !PT ;  /* 0xfffffffe05057812 */ /* 0x000fe200078ec0ff */
[----:B------:R-:W-:Y:S01]  /*16f0*/  VIADD R6, R4, 0x8 ;  /* 0x0000000804067836 */ /* 0x000fe20000000000 */
[----:B------:R-:W-:Y:S02]  /*1700*/  IADD3 R10, R12, -R10, RZ ;  /* 0x8000000a0c0a7210 */ /* 0x000fe40007ffe0ff */
[----:B------:R-:W-:Y:S01]  /*1710*/  IADD3 R0, R0, -R7, RZ ;  /* 0x8000000700007210 */ /* 0x000fe20007ffe0ff */
[----:B------:R-:W-:Y:S01]  /*1720*/  IMAD.IADD R5, R4, 0x1, -R5 ;  /* 0x0000000104057824 */ /* 0x000fe200078e0a05 */
[----:B------:R-:W-:Y:S01]  /*1730*/  LEA.HI R8, R6, R6, RZ, 0x1 ;  /* 0x0000000606087211 */ /* 0x000fe200078f08ff */
[----:B-1----:R-:W-:Y:S01]  /*1740*/  IMAD R18, R10, 0x40, R11 ;  /* 0x000000400a127824 */ /* 0x002fe200078e020b */
[----:B------:R-:W-:Y:S01]  /*1750*/  IADD3 R12, R4, 0x18, RZ ;  /* 0x00000018040c7810 */ /* 0x000fe20007ffe0ff */
[----:B------:R-:W-:Y:S01]  /*1760*/  IMAD R0, R0, 0x8, R5 ;  /* 0x0000000800007824 */ /* 0x000fe200078e0205 */
[----:B------:R-:W-:Y:S01]  /*1770*/  LOP3.LUT R7, R8, 0xfffffffe, RZ, 0xc0, !PT ;  /* 0xfffffffe08077812 */ /* 0x000fe200078ec0ff */
[----:B------:R-:W-:Y:S01]  /*1780*/  VIADD R10, R4, 0x10 ;  /* 0x00000010040a7836 */ /* 0x000fe20000000000 */
[----:B------:R-:W-:-:S02]  /*1790*/  SHF.R.S32.HI R5, RZ, 0x1f, R8 ;  /* 0x0000001fff057819 */ /* 0x000fc40000011408 */
[----:B------:R1:W-:Y:S01]  /*17a0*/  STL [R1+0x64], R0 ;  /* 0x0000640001007387 */ /* 0x0003e20000100800 */
[----:B------:R-:W-:Y:S01]  /*17b0*/  LEA.HI R14, R12, R12, RZ, 0x1 ;  /* 0x0000000c0c0e7211 */ /* 0x000fe200078f08ff */
[----:B------:R-:W-:Y:S01]  /*17c0*/  IMAD.IADD R7, R6, 0x1, -R7 ;  /* 0x0000000106077824 */ /* 0x000fe200078e0a07 */
[----:B------:R-:W-:Y:S02]  /*17d0*/  LEA.HI R4, R10, R10, RZ, 0x1 ;  /* 0x0000000a0a047211 */ /* 0x000fe400078f08ff */
[----:B------:R-:W-:Y:S02]  /*17e0*/  SHF.R.S32.HI R15, RZ, 0x1f, R14 ;  /* 0x0000001fff0f7819 */ /* 0x000fe4000001140e */
[--C-:B------:R-:W-:Y:S02]  /*17f0*/  SHF.R.S32.HI R6, RZ, 0x1, R4.reuse ;  /* 0x00000001ff067819 */ /* 0x100fe40000011404 */
[----:B------:R-:W-:Y:S02]  /*1800*/  SHF.R.S32.HI R13, RZ, 0x1f, R4 ;  /* 0x0000001fff0d7819 */ /* 0x000fe40000011404 */
[----:B-1----:R-:W-:-:S02]  /*1810*/  SHF.R.S32.HI R0, RZ, 0x1, R8 ;  /* 0x00000001ff007819 */ /* 0x002fc40000011408 */
[----:B------:R-:W-:Y:S02]  /*1820*/  LOP3.LUT R11, R4, 0xfffffffe, RZ, 0xc0, !PT ;  /* 0xfffffffe040b7812 */ /* 0x000fe400078ec0ff */
[----:B------:R-:W-:Y:S02]  /*1830*/  LEA.HI R5, R5, R0, RZ, 0x4 ;  /* 0x0000000005057211 */ /* 0x000fe400078f20ff */
[----:B------:R-:W-:Y:S02]  /*1840*/  SHF.R.S32.HI R4, RZ, 0x1, R14 ;  /* 0x00000001ff047819 */ /* 0x000fe4000001140e */
[----:B------:R-:W-:Y:S02]  /*1850*/  LEA.HI R13, R13, R6, RZ, 0x4 ;  /* 0x000000060d0d7211 */ /* 0x000fe400078f20ff */
[----:B------:R-:W-:Y:S02]  /*1860*/  LOP3.LUT R5, R5, 0x1ffffff0, RZ, 0xc0, !PT ;  /* 0x1ffffff005057812 */ /* 0x000fe400078ec0ff */
[----:B------:R-:W-:-:S02]  /*1870*/  LEA.HI R8, R15, R4, RZ, 0x4 ;  /* 0x000000040f087211 */ /* 0x000fc400078f20ff */
[----:B------:R-:W-:Y:S01]  /*1880*/  LOP3.LUT R13, R13, 0x1ffffff0, RZ, 0xc0, !PT ;  /* 0x1ffffff00d0d7812 */ /* 0x000fe200078ec0ff */
[----:B------:R-:W-:Y:S01]  /*1890*/  IMAD.IADD R0, R0, 0x1, -R5 ;  /* 0x0000000100007824 */ /* 0x000fe200078e0a05 */
[----:B------:R-:W-:Y:S02]  /*18a0*/  LOP3.LUT R15, R14, 0xfffffffe, RZ, 0xc0, !PT ;  /* 0xfffffffe0e0f7812 */ /* 0x000fe400078ec0ff */
[----:B------:R-:W-:Y:S01]  /*18b0*/  LOP3.LUT R17, R8, 0x1ffffff0, RZ, 0xc0, !PT ;  /* 0x1ffffff008117812 */ /* 0x000fe200078ec0ff */
[----:B------:R-:W-:Y:S01]  /*18c0*/  IMAD.IADD R6, R6, 0x1, -R13 ;  /* 0x0000000106067824 */ /* 0x000fe200078e0a0d */
[----:B------:R-:W-:Y:S01]  /*18d0*/  IADD3 R11, R10, -R11, RZ ;  /* 0x8000000b0a0b7210 */ /* 0x000fe20007ffe0ff */
[----:B------:R-:W-:Y:S01]  /*18e0*/  IMAD R5, R0, 0x8, R7 ;  /* 0x0000000800057824 */ /* 0x000fe200078e0207 */
[----:B------:R-:W-:Y:S01]  /*18f0*/  IADD3 R15, R12, -R15, RZ ;  /* 0x8000000f0c0f7210 */ /* 0x000fe20007ffe0ff */
[----:B------:R-:W-:Y:S01]  /*1900*/  IMAD.IADD R4, R4, 0x1, -R17 ;  /* 0x0000000104047824 */ /* 0x000fe200078e0a11 */
[----:B------:R-:W-:Y:S01]  /*1910*/  LEA R0, R6, R11, 0x3 ;  /* 0x0000000b06007211 */ /* 0x000fe200078e18ff */
[----:B--2---:R-:W-:Y:S01]  /*1920*/  IMAD R8, R19, -0x80, -R18 ;  /* 0xffffff8013087824 */ /* 0x004fe200078e0a12 */
[----:B------:R1:W-:Y:S01]  /*1930*/  STL [R1+0x60], R5 ;  /* 0x0000600501007387 */ /* 0x0003e20000100800 */
[----:B------:R-:W-:-:S03]  /*1940*/  IADD3 R7, -R18, UR4, RZ ;  /* 0x0000000412077c10 */ /* 0x000fc6000fffe1ff */
[----:B------:R2:W-:Y:S01]  /*1950*/  STL [R1+0x5c], R0 ;  /* 0x00005c0001007387 */ /* 0x0005e20000100800 */
[----:B-1----:R-:W-:Y:S02]  /*1960*/  IMAD R5, R4, 0x8, R15 ;  /* 0x0000000804057824 */ /* 0x002fe400078e020f */
[----:B------:R-:W-:Y:S01]  /*1970*/  IMAD.MOV.U32 R4, RZ, RZ, RZ ;  /* 0x000000ffff047224 */ /* 0x000fe200078e00ff */
[----:B--2---:R-:W-:Y:S02]  /*1980*/  MOV R0, RZ ;  /* 0x000000ff00007202 */ /* 0x004fe40000000f00 */
[----:B------:R1:W-:Y:S05]  /*1990*/  STL [R1+0x58], R5 ;  /* 0x0000580501007387 */ /* 0x0003ea0000100800 */
.L_x_1066:
[----:B------:R-:W-:Y:S05]  /*19a0*/  YIELD ;  /* 0x0000000000007946 */ /* 0x000fea0003800000 */
[----:B------:R-:W-:-:S06]  /*19b0*/  ULOP3.LUT UR4, UR36, 0x1, URZ, 0xfc, !UPT ;  /* 0x0000000124047892 */ /* 0x000fcc000f8efc3f */
[----:B-1----:R-:W-:-:S05]  /*19c0*/  IMAD.U32 R5, RZ, RZ, UR4 ;  /* 0x00000004ff057e24 */ /* 0x002fca000f8e00ff */
[----:B------:R-:W-:-:S13]  /*19d0*/  ISETP.NE.AND P6, PT, R5, 0x3, PT ;  /* 0x000000030500780c */ /* 0x000fda0003fc5270 */
[----:B------:R-:W-:Y:S05]  /*19e0*/  @!P6 BRA `(.L_x_1056) ;  /* 0x000000000004e947 */ /* 0x000fea0003800000 */
[----:B------:R-:W-:Y:S01]  /*19f0*/  BPT.TRAP 0x1 ;  /* 0x000000040000795c */ /* 0x000fe20000300000 */
.L_x_1056:
[----:B------:R-:W-:Y:S02]  /*1a00*/  LEA R6, R0, R16, 0x3 ;  /* 0x0000001000067211 */ /* 0x000fe400078e18ff */
[----:B------:R-:W-:-:S04]  /*1a10*/  SHF.L.U32 R23, R4, 0x1f, RZ ;  /* 0x0000001f04177819 */ /* 0x000fc800000006ff */
[----:B------:R1:W2:Y:S01]  /*1a20*/  SYNCS.PHASECHK.TRANS64.TRYWAIT P0, [R6+URZ+0x30c10], R23 ;  /* 0x030c1017060075a7 */ /* 0x0002a2000800017f */
[----:B------:R-:W-:Y:S05]  /*1a30*/  @!P6 BRA `(.L_x_1057) ;  /* 0x000000000004e947 */ /* 0x000fea0003800000 */
[----:B------:R-:W-:Y:S01]  /*1a40*/  BPT.TRAP 0x1 ;  /* 0x000000040000795c */ /* 0x000fe20000300000 */
.L_x_1057:
[----:B------:R-:W-:-:S05]  /*1a50*/  VIADD R5, R16, 0x10000 ;  /* 0x0001000010057836 */ /* 0x000fca0000000000 */
[----:B------:R-:W-:-:S04]  /*1a60*/  SHF.R.U32.HI R5, RZ, 0x4, R5 ;  /* 0x00000004ff057819 */ /* 0x000fc80000011605 */
[----:B------:R-:W-:Y:S01]  /*1a70*/  LOP3.LUT R5, R5, 0x3fff, RZ, 0xc0, !PT ;  /* 0x00003fff05057812 */ /* 0x000fe200078ec0ff */
[----:B--2---:R-:W-:Y:S06]  /*1a80*/  @P0 BRA `(.L_x_1058) ;  /* 0x0000000000080947 */ /* 0x004fec0003800000 */
[----:B------:R-:W2:Y:S02]  /*1a90*/  SYNCS.PHASECHK.TRANS64.TRYWAIT P0, [R6+URZ+0x30c10], R23 ;  /* 0x030c1017060075a7 */ /* 0x000ea4000800017f */
[----:B--2---:R-:W-:Y:S05]  /*1aa0*/  @!P0 BRA `(.L_x_1059) ;  /* 0x0000013800c08947 */ /* 0x004fea0003800000 */
.L_x_1058:
[----:B------:R-:W-:Y:S05]  /*1ab0*/  WARPSYNC.ALL ;  /* 0x0000000000007948 */ /* 0x000fea0003800000 */
[----:B------:R-:W-:Y:S01]  /*1ac0*/  LOP3.LUT R11, R5, 0x10000, RZ, 0xfc, !PT ;  /* 0x00010000050b7812 */ /* 0x000fe200078efcff */
[----:B------:R-:W3:Y:S03]  /*1ad0*/  LDL R10, [R1+0x50] ;  /* 0x00005000010a7983 */ /* 0x000ee60000100800 */
[----:B------:R-:W-:Y:S01]  /*1ae0*/  LEA R11, R0, R11, 0xa ;  /* 0x0000000b000b7211 */ /* 0x000fe200078e50ff */
[----:B------:R-:W4:Y:S03]  /*1af0*/  LDL R12, [R1+0x60] ;  /* 0x00006000010c7983 */ /* 0x000f260000100800 */
[----:B------:R-:W-:Y:S01]  /*1b00*/  R2UR UR8, R11 ;  /* 0x000000000b0872ca */ /* 0x000fe200000e0000 */
[----:B------:R-:W-:Y:S01]  /*1b10*/  WARPGROUP.ARRIVE ;  /* 0x00000000000079c5 */ /* 0x000fe20000000000 */
[----:B------:R-:W-:Y:S01]  /*1b20*/  UMOV UR7, 0x40000040 ;  /* 0x4000004000077882 */ /* 0x000fe20000000000 */
[----:B------:R-:W-:Y:S01]  /*1b30*/  UMOV UR5, 0x40000040 ;  /* 0x4000004000057882 */ /* 0x000fe20000000000 */
[----:B------:R-:W5:Y:S04]  /*1b40*/  LDL R15, [R1+0x64] ;  /* 0x00006400010f7983 */ /* 0x000f680000100800 */
[----:B------:R-:W2:Y:S04]  /*1b50*/  LDL R14, [R1+0x5c] ;  /* 0x00005c00010e7983 */ /* 0x000ea80000100800 */
[----:B------:R-:W5:Y:S01]  /*1b60*/  LDL R13, [R1+0x58] ;  /* 0x00005800010d7983 */ /* 0x000f620000100800 */
[----:B------:R-:W-:Y:S01]  /*1b70*/  UMOV UR6, UR8 ;  /* 0x0000000800067c82 */ /* 0x000fe20008000000 */
[----:B---3--:R-:W-:-:S05]  /*1b80*/  IMAD R10, R10, 0x2000, R16 ;  /* 0x000020000a0a7824 */ /* 0x008fca00078e0210 */
[----:B------:R-:W-:-:S13]  /*1b90*/  R2UR UR9, R10 ;  /* 0x000000000a0972ca */ /* 0x000fda00000e0000 */
[----:B------:R-:W-:-:S04]  /*1ba0*/  USHF.R.U32.HI UR4, URZ, 0x4, UR9 ;  /* 0x000000043f047899 */ /* 0x000fc80008011609 */
[----:B------:R-:W-:-:S04]  /*1bb0*/  ULOP3.LUT UR4, UR4, 0x3fff, URZ, 0xc0, !UPT ;  /* 0x00003fff04047892 */ /* 0x000fc8000f8ec03f */
        /* <DEDUP_REMOVED lines=21> */
[C---:B----4-:R-:W-:Y:S01]  /*1d10*/  IMAD R12, R0.reuse, 0x80, R12 ;  /* 0x00000080000c7824 */ /* 0x050fe200078e020c */
[C---:B--2---:R-:W-:Y:S01]  /*1d20*/  LEA R14, R0.reuse, R14, 0x7 ;  /* 0x0000000e000e7211 */ /* 0x044fe200078e38ff */
[C---:B-----5:R-:W-:Y:S02]  /*1d30*/  IMAD R10, R0.reuse, 0x80, R15 ;  /* 0x00000080000a7824 */ /* 0x060fe400078e020f */
[----:B------:R-:W-:Y:S01]  /*1d40*/  IMAD R18, R0, 0x80, R13 ;  /* 0x0000008000127824 */ /* 0x000fe200078e020d */
        /* <DEDUP_REMOVED lines=23> */
.L_x_1060:
[----:B------:R1:W1:Y:S01]  /*1ec0*/  SYNCS.PHASECHK.TRANS64.TRYWAIT P0, [R6+URZ+0x30c30], R23 ;  /* 0x030c3017060075a7 */ /* 0x000262000800017f */
[----:B------:R-:W-:Y:S05]  /*1ed0*/  @!P6 BRA `(.L_x_1061) ;  /* 0x000000000004e947 */ /* 0x000fea0003800000 */
[----:B------:R-:W-:Y:S01]  /*1ee0*/  BPT.TRAP 0x1 ;  /* 0x000000040000795c */ /* 0x000fe20000300000 */
.L_x_1061:
[----:B-1----:R-:W-:Y:S05]  /*1ef0*/  @P0 BRA `(.L_x_1062) ;  /* 0x0000000000080947 */ /* 0x002fea0003800000 */
[----:B------:R-:W1:Y:S02]  /*1f00*/  SYNCS.PHASECHK.TRANS64.TRYWAIT P0, [R6+URZ+0x30c30], R23 ;  /* 0x030c3017060075a7 */ /* 0x000e64000800017f */
[----:B-1----:R-:W-:Y:S05]  /*1f10*/  @!P0 BRA `(.L_x_1063) ;  /* 0x0000013400b88947 */ /* 0x002fea0003800000 */
.L_x_1062:
[----:B------:R-:W-:Y:S01]  /*1f20*/  IADD3 R24, R16, 0x18000, RZ ;  /* 0x0001800010187810 */ /* 0x000fe20007ffe0ff */
[----:B------:R-:W-:Y:S01]  /*1f30*/  UIADD3 UR9, UR9, 0x4000, URZ ;  /* 0x0000400009097890 */ /* 0x000fe2000fffe03f */
[----:B------:R1:W-:Y:S01]  /*1f40*/  STL [R1+0x140], R194 ;  /* 0x000140c201007387 */ /* 0x0003e20000100800 */
[----:B------:R-:W-:Y:S01]  /*1f50*/  ULDC UR13, c[0x0][0x75c] ;  /* 0x0001d700000d7ab9 */ /* 0x000fe20000000800 */
[----:B------:R-:W-:Y:S01]  /*1f60*/  SHF.R.U32.HI R24, RZ, 0x4, R24 ;  /* 0x00000004ff187819 */ /* 0x000fe20000011618 */
[----:B------:R-:W-:Y:S01]  /*1f70*/  USHF.R.U32.HI UR9, URZ, 0x4, UR9 ;  /* 0x000000043f097899 */ /* 0x000fe20008011609 */
[----:B------:R-:W-:Y:S01]  /*1f80*/  FMUL.FTZ R81, R81, UR13 ;  /* 0x0000000d51517c20 */ /* 0x000fe20008410000 */
[----:B------:R-:W-:Y:S01]  /*1f90*/  FMUL.FTZ R84, R84, UR13 ;  /* 0x0000000d54547c20 */ /* 0x000fe20008410000 */
[----:B------:R-:W-:Y:S01]  /*1fa0*/  LOP3.LUT R132, R24, 0x3fff, RZ, 0xc0, !PT ;  /* 0x00003fff18847812 */ /* 0x000fe200078ec0ff */
[----:B------:R-:W-:Y:S01]  /*1fb0*/  ULOP3.LUT UR9, UR9, 0x3fff, URZ, 0xc0, !UPT ;  /* 0x00003fff09097892 */ /* 0x000fe2000f8ec03f */
[----:B------:R-:W-:Y:S01]  /*1fc0*/  FMUL.FTZ R85, R85, UR13 ;  /* 0x0000000d55557c20 */ /* 0x000fe20008410000 */
[----:B------:R2:W-:Y:S01]  /*1fd0*/  STL [R1+0x13c], R195 ;  /* 0x00013cc301007387 */ /* 0x0005e20000100800 */
[----:B------:R-:W-:Y:S01]  /*1fe0*/  LOP3.LUT R25, R132, 0x10000, RZ, 0xfc, !PT ;  /* 0x0001000084197812 */ /* 0x000fe200078efcff */
[----:B------:R-:W-:Y:S01]  /*1ff0*/  ULOP3.LUT UR9, UR9, 0x10000, URZ, 0xfc, !UPT ;  /* 0x0001000009097892 */ /* 0x000fe2000f8efc3f */
[----:B------:R-:W-:Y:S01]  /*2000*/  FMUL.FTZ R18, R68, UR13 ;  /* 0x0000000d44127c20 */ /* 0x000fe20008410000 */
[----:B------:R3:W-:Y:S01]  /*2010*/  STL [R1+0x138], R196 ;  /* 0x000138c401007387 */ /* 0x0007e20000100800 */
        /* <DEDUP_REMOVED lines=14> */
[----:B-1----:R-:W-:Y:S01]  /*2100*/  MUFU.TANH R194, R81 ;  /* 0x0000005100c27308 */ /* 0x002fe20000002400 */
[----:B------:R-:W-:Y:S01]  /*2110*/  FMUL.FTZ R236, R82, UR13 ;  /* 0x0000000d52ec7c20 */ /* 0x000fe20008410000 */
[----:B------:R-:W-:Y:S01]  /*2120*/  FMUL.FTZ R234, R83, UR13 ;  /* 0x0000000d53ea7c20 */ /* 0x000fe20008410000 */
[----:B------:R-:W-:Y:S01]  /*2130*/  FMUL.FTZ R133, R86, UR13 ;  /* 0x0000000d56857c20 */ /* 0x000fe20008410000 */
[----:B------:R-:W-:Y:S01]  /*2140*/  FMUL.FTZ R134, R87, UR13 ;  /* 0x0000000d57867c20 */ /* 0x000fe20008410000 */
[----:B------:R-:W-:Y:S01]  /*2150*/  UMOV UR6, UR8 ;  /* 0x0000000800067c82 */ /* 0x000fe20008000000 */
[----:B------:R-:W-:Y:S01]  /*2160*/  UMOV UR7, 0x40000040 ;  /* 0x4000004000077882 */ /* 0x000fe20000000000 */
[----:B------:R-:W-:Y:S01]  /*2170*/  UMOV UR4, UR9 ;  /* 0x0000000900047c82 */ /* 0x000fe20008000000 */
[----:B--2---:R-:W-:Y:S01]  /*2180*/  MUFU.TANH R195, R84 ;  /* 0x0000005400c37308 */ /* 0x004fe20000002400 */
[----:B------:R-:W-:Y:S01]  /*2190*/  UMOV UR5, 0x40000040 ;  /* 0x4000004000057882 */ /* 0x000fe20000000000 */
[----:B------:R-:W-:Y:S01]  /*21a0*/  STL [R1+0x134], R197 ;  /* 0x000134c501007387 */ /* 0x000fe20000100800 */
[----:B------:R-:W-:Y:S01]  /*21b0*/  FMUL.FTZ R90, R90, UR13 ;  /* 0x0000000d5a5a7c20 */ /* 0x000fe20008410000 */
[----:B------:R-:W-:Y:S01]  /*21c0*/  FMUL.FTZ R88, R88, UR13 ;  /* 0x0000000d58587c20 */ /* 0x000fe20008410000 */
[----:B------:R-:W-:Y:S01]  /*21d0*/  FMUL.FTZ R89, R89, UR13 ;  /* 0x0000000d59597c20 */ /* 0x000fe20008410000 */
[----:B------:R-:W-:Y:S01]  /*21e0*/  STL [R1+0x130], R198 ;  /* 0x000130c601007387 */ /* 0x000fe20000100800 */
[----:B------:R-:W-:Y:S01]  /*21f0*/  FMUL.FTZ R115, R115, UR13 ;  /* 0x0000000d73737c20 */ /* 0x000fe20008410000 */
[----:B---3--:R1:W-:Y:S01]  /*2200*/  MUFU.TANH R196, R85 ;  /* 0x0000005500c47308 */ /* 0x0083e20000002400 */
[----:B------:R-:W-:Y:S01]  /*2210*/  FMUL.FTZ R91, R91, UR13 ;  /* 0x0000000d5b5b7c20 */ /* 0x000fe20008410000 */
[----:B------:R2:W-:Y:S01]  /*2220*/  STL [R1+0x12c], R199 ;  /* 0x00012cc701007387 */ /* 0x0005e20000100800 */
[----:B------:R-:W-:Y:S01]  /*2230*/  ISETP.GT.AND P2, PT, R8, RZ, PT ;  /* 0x000000ff0800720c */ /* 0x000fe20003f44270 */
[----:B------:R-:W-:Y:S01]  /*2240*/  FMUL.FTZ R92, R92, UR13 ;  /* 0x0000000d5c5c7c20 */ /* 0x000fe20008410000 */
[C---:B------:R-:W-:Y:S01]  /*2250*/  ISETP.GT.AND P1, PT, R7.reuse, RZ, PT ;  /* 0x000000ff0700720c */ /* 0x040fe20003f24270 */
[----:B------:R-:W-:Y:S01]  /*2260*/  STL [R1+0x128], R200 ;  /* 0x000128c801007387 */ /* 0x000fe20000100800 */
[----:B------:R-:W-:Y:S01]  /*2270*/  ISETP.GT.AND P0, PT, R8, 0x8, PT ;  /* 0x000000080800780c */ /* 0x000fe20003f04270 */
[----:B------:R-:W3:Y:S01]  /*2280*/  MUFU.TANH R18, R18 ;  /* 0x0000001200127308 */ /* 0x000ee20000002400 */
[----:B-1----:R-:W-:Y:S01]  /*2290*/  WARPGROUP.ARRIVE ;  /* 0x00000000000079c5 */ /* 0x002fe20000000000 */
[----:B------:R1:W-:Y:S01]  /*22a0*/  STL [R1+0x124], R201 ;  /* 0x000124c901007387 */ /* 0x0003e20000100800 */
[----:B------:R-:W-:Y:S01]  /*22b0*/  ISETP.GT.AND P3, PT, R7, 0x8, PT ;  /* 0x000000080700780c */ /* 0x000fe20003f64270 */
[----:B------:R-:W-:Y:S01]  /*22c0*/  FMUL.FTZ R93, R93, UR13 ;  /* 0x0000000d5d5d7c20 */ /* 0x000fe20008410000 */
[----:B------:R-:W-:Y:S01]  /*22d0*/  FMUL.FTZ R96, R96, UR13 ;  /* 0x0000000d60607c20 */ /* 0x000fe20008410000 */
[----:B------:R-:W-:Y:S01]  /*22e0*/  STL [R1+0x120], R202 ;  /* 0x000120ca01007387 */ /* 0x000fe20000100800 */
[----:B------:R-:W-:Y:S01]  /*22f0*/  HGMMA.64x128x16.F32.BF16 R24, gdesc[UR4], RZ, !UPT, gsb0 ;  /* 0x01e00000041879f0 */ /* 0x000fe2000c0018ff */
[----:B------:R-:W-:Y:S01]  /*2300*/  UIADD3 UR6, UR8, 0x2, URZ ;  /* 0x0000000208067890 */ /* 0x000fe2000fffe03f */
[----:B--2---:R-:W-:Y:S01]  /*2310*/  MUFU.TANH R199, R88 ;  /* 0x0000005800c77308 */ /* 0x004fe20000002400 */
[----:B------:R-:W-:Y:S01]  /*2320*/  UIADD3 UR4, UR9, 0x2, URZ ;  /* 0x0000000209047890 */ /* 0x000fe2000fffe03f */
[----:B------:R-:W-:Y:S01]  /*2330*/  STL [R1+0x11c], R203 ;  /* 0x00011ccb01007387 */ /* 0x000fe20000100800 */
[----:B------:R-:W-:Y:S01]  /*2340*/  UMOV UR7, 0x40000040 ;  /* 0x4000004000077882 */ /* 0x000fe20000000000 */
[----:B------:R-:W-:Y:S01]  /*2350*/  UMOV UR5, 0x40000040 ;  /* 0x4000004000057882 */ /* 0x000fe20000000000 */
[----:B------:R-:W-:Y:S01]  /*2360*/  FMUL.FTZ R97, R97, UR13 ;  /* 0x0000000d61617c20 */ /* 0x000fe20008410000 */
[----:B------:R2:W-:Y:S01]  /*2370*/  STL [R1+0x118], R171 ;  /* 0x000118ab01007387 */ /* 0x0005e20000100800 */
[----:B------:R-:W-:Y:S01]  /*2380*/  UIADD3 UR10, UR8, 0x6, URZ ;  /* 0x00000006080a7890 */ /* 0x000fe2000fffe03f */
[----:B-1----:R-:W-:Y:S01]  /*2390*/  MUFU.TANH R201, R90 ;  /* 0x0000005a00c97308 */ /* 0x002fe20000002400 */
[----:B------:R-:W-:Y:S01]  /*23a0*/  UMOV UR11, 0x40000040 ;  /* 0x40000040000b7882 */ /* 0x000fe20000000000 */
[----:B------:R-:W-:Y:S01]  /*23b0*/  STL [R1+0x114], R170 ;  /* 0x000114aa01007387 */ /* 0x000fe20000100800 */
[----:B------:R-:W-:Y:S01]  /*23c0*/  FMUL.FTZ R105, R105, UR13 ;  /* 0x0000000d69697c20 */ /* 0x000fe20008410000 */
[----:B------:R-:W-:Y:S01]  /*23d0*/  FMUL.FTZ R112, R112, UR13 ;  /* 0x0000000d70707c20 */ /* 0x000fe20008410000 */
[----:B------:R-:W-:Y:S01]  /*23e0*/  FMUL.FTZ R113, R113, UR13 ;  /* 0x0000000d71717c20 */ /* 0x000fe20008410000 */
[----:B------:R-:W-:Y:S01]  /*23f0*/  STL [R1+0x110], R169 ;  /* 0x000110a901007387 */ /* 0x000fe20000100800 */
[----:B------:R-:W-:Y:S01]  /*2400*/  FMUL.FTZ R94, R94, UR13 ;  /* 0x0000000d5e5e7c20 */ /* 0x000fe20008410000 */
[----:B------:R1:W-:Y:S01]  /*2410*/  MUFU.TANH R200, R89 ;  /* 0x0000005900c87308 */ /* 0x0003e20000002400 */
[----:B------:R-:W-:Y:S01]  /*2420*/  FMUL.FTZ R95, R95, UR13 ;  /* 0x0000000d5f5f7c20 */ /* 0x000fe20008410000 */
[----:B------:R4:W-:Y:S01]  /*2430*/  STL [R1+0x10c], R168 ;  /* 0x00010ca801007387 */ /* 0x0009e20000100800 */
[----:B------:R-:W-:Y:S01]  /*2440*/  FMUL.FTZ R98, R98, UR13 ;  /* 0x0000000d62627c20 */ /* 0x000fe20008410000 */
[----:B------:R-:W-:Y:S01]  /*2450*/  FMUL.FTZ R99, R99, UR13 ;  /* 0x0000000d63637c20 */ /* 0x000fe20008410000 */
[----:B------:R-:W-:Y:S01]  /*2460*/  FMUL.FTZ R100, R100, UR13 ;  /* 0x0000000d64647c20 */ /* 0x000fe20008410000 */
[----:B------:R-:W-:Y:S01]  /*2470*/  STL [R1+0x108], R167 ;  /* 0x000108a701007387 */ /* 0x000fe20000100800 */
[----:B------:R-:W-:Y:S01]  /*2480*/  FMUL.FTZ R101, R101, UR13 ;  /* 0x0000000d65657c20 */ /* 0x000fe20008410000 */
[----:B------:R-:W3:Y:S01]  /*2490*/  MUFU.TANH R22, R22 ;  /* 0x0000001600167308 */ /* 0x000ee20000002400 */
[----:B-1----:R-:W1:Y:S01]  /*24a0*/  LDC.64 R88, c[0x0][0x748] ;  /* 0x0001d200ff587b82 */ /* 0x002e620000000a00 */
[----:B------:R-:W-:Y:S01]  /*24b0*/  STL [R1+0x104], R166 ;  /* 0x000104a601007387 */ /* 0x000fe20000100800 */
[----:B------:R-:W-:-:S02]  /*24c0*/  IMAD R132, R0, 0x400, R132 ;  /* 0x0000040000847824 */ /* 0x000fc400078e0284 */
[----:B------:R-:W-:Y:S01]  /*24d0*/  FMUL.FTZ R104, R104, UR13 ;  /* 0x0000000d68687c20 */ /* 0x000fe20008410000 */
[----:B------:R-:W-:Y:S01]  /*24e0*/  FMUL.FTZ R108, R108, UR13 ;  /* 0x0000000d6c6c7c20 */ /* 0x000fe20008410000 */
[----:B------:R-:W-:Y:S01]  /*24f0*/  STL [R1+0x100], R165 ;  /* 0x000100a501007387 */ /* 0x000fe20000100800 */
[----:B------:R-:W-:Y:S01]  /*2500*/  FMUL.FTZ R109, R109, UR13 ;  /* 0x0000000d6d6d7c20 */ /* 0x000fe20008410000 */
[----:B------:R-:W3:Y:S01]  /*2510*/  MUFU.TANH R230, R230 ;  /* 0x000000e600e67308 */ /* 0x000ee20000002400 */
[----:B------:R-:W-:Y:S01]  /*2520*/  FMUL.FTZ R121, R121, UR13 ;  /* 0x0000000d79797c20 */ /* 0x000fe20008410000 */
[----:B------:R-:W-:Y:S01]  /*2530*/  STL [R1+0xfc], R164 ;  /* 0x0000fca401007387 */ /* 0x000fe20000100800 */
[----:B------:R-:W-:Y:S01]  /*2540*/  R2UR UR12, R132 ;  /* 0x00000000840c72ca */ /* 0x000fe200000e0000 */
[----:B------:R-:W-:Y:S01]  /*2550*/  FMUL.FTZ R102, R102, UR13 ;  /* 0x0000000d66667c20 */ /* 0x000fe20008410000 */
[----:B------:R-:W-:Y:S01]  /*2560*/  FMUL.FTZ R114, R114, UR13 ;  /* 0x0000000d72727c20 */ /* 0x000fe20008410000 */
[----:B------:R-:W-:Y:S01]  /*2570*/  STL [R1+0xf8], R163 ;  /* 0x0000f8a301007387 */ /* 0x000fe20000100800 */
[----:B------:R-:W-:Y:S01]  /*2580*/  FMUL.FTZ R103, R103, UR13 ;  /* 0x0000000d67677c20 */ /* 0x000fe20008410000 */
        /* <DEDUP_REMOVED lines=16> */
[----:B--2---:R1:W-:Y:S01]  /*2690*/  MUFU.TANH R171, R91 ;  /* 0x0000005b00ab7308 */ /* 0x0043e20000002400 */
[----:B------:R-:W-:Y:S01]  /*26a0*/  FMUL.FTZ R123, R123, UR13 ;  /* 0x0000000d7b7b7c20 */ /* 0x000fe20008410000 */
[----:B------:R-:W-:Y:S01]  /*26b0*/  STL [R1+0xe4], R158 ;  /* 0x0000e49e01007387 */ /* 0x000fe20000100800 */
[----:B------:R-:W-:Y:S01]  /*26c0*/  FMUL.FTZ R126, R126, UR13 ;  /* 0x0000000d7e7e7c20 */ /* 0x000fe20008410000 */
[----:B------:R-:W-:Y:S01]  /*26d0*/  FMUL.FTZ R125, R125, UR13 ;  /* 0x0000000d7d7d7c20 */ /* 0x000fe20008410000 */
[----:B------:R-:W-:Y:S01]  /*26e0*/  FMUL.FTZ R127, R127, UR13 ;  /* 0x0000000d7f7f7c20 */ /* 0x000fe20008410000 */
[----:B------:R-:W-:Y:S01]  /*26f0*/  STL [R1+0xe0], R157 ;  /* 0x0000e09d01007387 */ /* 0x000fe20000100800 */
[----:B------:R-:W-:Y:S01]  /*2700*/  FMUL.FTZ R227, R129, UR13 ;  /* 0x0000000d81e37c20 */ /* 0x000fe20008410000 */
[----:B------:R-:W2:Y:S01]  /*2710*/  MUFU.TANH R229, R229 ;  /* 0x000000e500e57308 */ /* 0x000ea20000002400 */
[----:B------:R-:W-:Y:S01]  /*2720*/  FMUL.FTZ R131, R131, UR13 ;  /* 0x0000000d83837c20 */ /* 0x000fe20008410000 */
[----:B------:R-:W-:Y:S04]  /*2730*/  STL [R1+0xdc], R156 ;  /* 0x0000dc9c01007387 */ /* 0x000fe80000100800 */
[----:B------:R-:W-:Y:S02]  /*2740*/  STL [R1+0xd8], R155 ;  /* 0x0000d89b01007387 */ /* 0x000fe40000100800 */
[----:B------:R-:W2:Y:S02]  /*2750*/  MUFU.TANH R235, R235 ;  /* 0x000000eb00eb7308 */ /* 0x000ea40000002400 */
[----:B------:R-:W-:Y:S04]  /*2760*/  STL [R1+0xd4], R154 ;  /* 0x0000d49a01007387 */ /* 0x000fe80000100800 */
[----:B------:R-:W-:Y:S02]  /*2770*/  STL [R1+0xd0], R153 ;  /* 0x0000d09901007387 */ /* 0x000fe40000100800 */
[----:B------:R-:W2:Y:S02]  /*2780*/  MUFU.TANH R202, R92 ;  /* 0x0000005c00ca7308 */ /* 0x000ea40000002400 */
[----:B------:R-:W-:Y:S04]  /*2790*/  STL [R1+0xcc], R152 ;  /* 0x0000cc9801007387 */ /* 0x000fe80000100800 */
[----:B------:R-:W-:Y:S02]  /*27a0*/  STL [R1+0xc8], R151 ;  /* 0x0000c89701007387 */ /* 0x000fe40000100800 */
[----:B------:R-:W2:Y:S02]  /*27b0*/  MUFU.TANH R203, R93 ;  /* 0x0000005d00cb7308 */ /* 0x000ea40000002400 */
[----:B------:R-:W-:Y:S04]  /*27c0*/  STL [R1+0xc4], R150 ;  /* 0x0000c49601007387 */ /* 0x000fe80000100800 */
[----:B------:R3:W-:Y:S02]  /*27d0*/  STL [R1+0xc0], R149 ;  /* 0x0000c09501007387 */ /* 0x0007e40000100800 */
[----:B----4-:R-:W4:Y:S02]  /*27e0*/  MUFU.TANH R168, R96 ;  /* 0x0000006000a87308 */ /* 0x010f240000002400 */
[----:B------:R-:W-:Y:S04]  /*27f0*/  STL [R1+0xbc], R148 ;  /* 0x0000bc9401007387 */ /* 0x000fe80000100800 */
[----:B------:R-:W-:Y:S02]  /*2800*/  STL [R1+0xb8], R147 ;  /* 0x0000b89301007387 */ /* 0x000fe40000100800 */
[----:B---3--:R3:W-:Y:S02]  /*2810*/  MUFU.TANH R149, R115 ;  /* 0x0000007300957308 */ /* 0x0087e40000002400 */
[----:B------:R-:W-:Y:S04]  /*2820*/  STL [R1+0xb4], R146 ;  /* 0x0000b49201007387 */ /* 0x000fe80000100800 */
[----:B------:R-:W-:Y:S02]  /*2830*/  STL [R1+0xb0], R145 ;  /* 0x0000b09101007387 */ /* 0x000fe40000100800 */
[----:B------:R-:W4:Y:S02]  /*2840*/  MUFU.TANH R167, R97 ;  /* 0x0000006100a77308 */ /* 0x000f240000002400 */
[----:B------:R-:W-:Y:S04]  /*2850*/  STL [R1+0xac], R144 ;  /* 0x0000ac9001007387 */ /* 0x000fe80000100800 */
[----:B------:R-:W-:Y:S02]  /*2860*/  STL [R1+0xa8], R143 ;  /* 0x0000a88f01007387 */ /* 0x000fe40000100800 */
[----:B------:R4:W-:Y:S02]  /*2870*/  MUFU.TANH R197, R133 ;  /* 0x0000008500c57308 */ /* 0x0009e40000002400 */
[----:B------:R-:W-:Y:S04]  /*2880*/  STL [R1+0xa4], R142 ;  /* 0x0000a48e01007387 */ /* 0x000fe80000100800 */
[----:B------:R-:W-:Y:S02]  /*2890*/  STL [R1+0xa0], R141 ;  /* 0x0000a08d01007387 */ /* 0x000fe40000100800 */
[----:B------:R-:W4:Y:S02]  /*28a0*/  MUFU.TANH R20, R20 ;  /* 0x0000001400147308 */ /* 0x000f240000002400 */
[----:B------:R2:W-:Y:S01]  /*28b0*/  STL [R1+0x9c], R140 ;  /* 0x00009c8c01007387 */ /* 0x0005e20000100800 */
[----:B------:R-:W-:-:S02]  /*28c0*/  WARPGROUP.DEPBAR.LE gsb0, 0x0 ;  /* 0x00008000000079c5 */ /* 0x000fc40000010000 */
[----:B------:R-:W-:Y:S01]  /*28d0*/  WARPGROUP.ARRIVE ;  /* 0x00000000000079c5 */ /* 0x000fe20000000000 */
[----:B------:R-:W-:Y:S02]  /*28e0*/  STL [R1+0x98], R6 ;  /* 0x0000980601007387 */ /* 0x000fe40000100800 */
[----:B------:R-:W4:Y:S02]  /*28f0*/  MUFU.TANH R21, R21 ;  /* 0x0000001500157308 */ /* 0x000f240000002400 */
[----:B------:R-:W-:Y:S01]  /*2900*/  STL [R1+0x94], R5 ;  /* 0x0000940501007387 */ /* 0x000fe20000100800 */
[----:B------:R-:W-:Y:S01]  /*2910*/  HGMMA.64x128x16.F32.BF16 R24, gdesc[UR4], R24, gsb0 ;  /* 0x01e00000041879f0 */ /* 0x000fe20008001818 */
[----:B------:R-:W-:Y:S01]  /*2920*/  ULDC UR4, c[0x0][0x280] ;  /* 0x0000a00000047ab9 */ /* 0x000fe20000000800 */
[----:B------:R-:W-:Y:S01]  /*2930*/  UIADD3 UR6, UR8, 0x4, URZ ;  /* 0x0000000408067890 */ /* 0x000fe2000fffe03f */
[----:B------:R-:W-:Y:S01]  /*2940*/  STL [R1+0x90], R4 ;  /* 0x0000900401007387 */ /* 0x000fe20000100800 */
[----:B------:R-:W-:Y:S01]  /*2950*/  ULEA UR4, UR38, -UR4, 0x7 ;  /* 0x8000000426047291 */ /* 0x000fe2000f8e383f */
[----:B------:R-:W4:Y:S01]  /*2960*/  MUFU.TANH R23, R23 ;  /* 0x0000001700177308 */ /* 0x000f220000002400 */
[----:B------:R-:W-:Y:S01]  /*2970*/  UMOV UR7, 0x40000040 ;  /* 0x4000004000077882 */ /* 0x000fe20000000000 */
[----:B------:R-:W-:Y:S01]  /*2980*/  UMOV UR5, 0x40000040 ;  /* 0x4000004000057882 */ /* 0x000fe20000000000 */
[----:B------:R-:W-:Y:S01]  /*2990*/  UIADD3 UR8, UR9, 0x6, URZ ;  /* 0x0000000609087890 */ /* 0x000fe2000fffe03f */
[----:B------:R-:W-:Y:S01]  /*29a0*/  STL [R1+0x8c], R2 ;  /* 0x00008c0201007387 */ /* 0x000fe20000100800 */
[----:B------:R-:W-:Y:S01]  /*29b0*/  LEA R90, R3, UR4, 0x1 ;  /* 0x00000004035a7c11 */ /* 0x000fe2000f8e08ff */
[----:B------:R-:W-:-:S02]  /*29c0*/  UIADD3 UR4, UR9, 0x4, URZ ;  /* 0x0000000409047890 */ /* 0x000fc4000fffe03f */
[----:B------:R-:W4:Y:S01]  /*29d0*/  MUFU.TANH R232, R232 ;  /* 0x000000e800e87308 */ /* 0x000f220000002400 */
[----:B------:R-:W-:Y:S01]  /*29e0*/  IADD3 R90, R7, R90, RZ ;  /* 0x0000005a075a7210 */ /* 0x000fe20007ffe0ff */
[----:B------:R-:W-:-:S03]  /*29f0*/  UMOV UR9, 0x40000040 ;  /* 0x4000004000097882 */ /* 0x000fc60000000000 */
[--C-:B-1----:R-:W-:Y:S01]  /*2a00*/  IADD3 R91, RZ, -R90, -R89.reuse ;  /* 0x8000005aff5b7210 */ /* 0x102fe20007ffe859 */
[C-C-:B---3--:R-:W-:Y:S01]  /*2a10*/  IMAD.IADD R115, R88.reuse, 0x1, -R90.reuse ;  /* 0x0000000158737824 */ /* 0x148fe200078e0a5a */
[----:B------:R-:W-:Y:S01]  /*2a20*/  IADD3 R215, R88, 0x8, -R90 ;  /* 0x0000000858d77810 */ /* 0x000fe20007ffe85a */
[----:B------:R-:W-:Y:S01]  /*2a30*/  FMUL.FTZ R88, R124, UR13 ;  /* 0x0000000d7c587c20 */ /* 0x000fe20008410000 */
[----:B------:R-:W-:Y:S01]  /*2a40*/  IADD3 R214, -R90, 0x8, -R89 ;  /* 0x000000085ad67810 */ /* 0x000fe20007ffe959 */
[----:B------:R-:W1:Y:S01]  /*2a50*/  MUFU.TANH R228, R228 ;  /* 0x000000e400e47308 */ /* 0x000e620000002400 */
[----:B------:R-:W-:Y:S02]  /*2a60*/  SEL R115, R115, 0x80, !P2 ;  /* 0x0000008073737807 */ /* 0x000fe40005000000 */
[----:B------:R-:W-:Y:S02]  /*2a70*/  SEL R124, R91, 0x80, P1 ;  /* 0x000000805b7c7807 */ /* 0x000fe40000800000 */
[----:B------:R-:W-:-:S02]  /*2a80*/  SEL R215, R215, 0x80, !P0 ;  /* 0x00000080d7d77807 */ /* 0x000fc40004000000 */
[C---:B------:R-:W-:Y:S01]  /*2a90*/  ISETP.GE.AND P4, PT, R115.reuse, RZ, PT ;  /* 0x000000ff7300720c */ /* 0x040fe20003f86270 */
[----:B------:R-:W3:Y:S01]  /*2aa0*/  MUFU.TANH R237, R237 ;  /* 0x000000ed00ed7308 */ /* 0x000ee20000002400 */
[C---:B------:R-:W-:Y:S02]  /*2ab0*/  ISETP.GE.AND P2, PT, R115.reuse, 0x8, PT ;  /* 0x000000087300780c */ /* 0x040fe40003f46270 */
[C---:B------:R-:W-:Y:S02]  /*2ac0*/  ISETP.GE.AND P0, PT, R115.reuse, 0x9, PT ;  /* 0x000000097300780c */ /* 0x040fe40003f06270 */
[C---:B------:R-:W-:Y:S02]  /*2ad0*/  ISETP.GE.AND P1, PT, R115.reuse, 0x10, PT ;  /* 0x000000107300780c */ /* 0x040fe40003f26270 */
[----:B------:R-:W-:Y:S01]  /*2ae0*/  SEL R214, R214, 0x80, P3 ;  /* 0x00000080d6d67807 */ /* 0x000fe20001800000 */
[----:B------:R1:W-:Y:S01]  /*2af0*/  MUFU.TANH R198, R134 ;  /* 0x0000008600c67308 */ /* 0x0003e20000002400 */
[----:B------:R-:W-:-:S02]  /*2b00*/  ISETP.GE.AND P3, PT, R115, 0x1, PT ;  /* 0x000000017300780c */ /* 0x000fc40003f66270 */
[C---:B------:R-:W-:Y:S02]  /*2b10*/  ISETP.GT.OR P4, PT, R124.reuse, RZ, !P4 ;  /* 0x000000ff7c00720c */ /* 0x040fe40006784670 */
[C---:B------:R-:W-:Y:S02]  /*2b20*/  ISETP.GT.OR P2, PT, R124.reuse, 0x8, !P2 ;  /* 0x000000087c00780c */ /* 0x040fe40005744670 */
[C---:B------:R-:W-:Y:S01]  /*2b30*/  ISETP.GT.OR P0, PT, R124.reuse, 0x9, !P0 ;  /* 0x000000097c00780c */ /* 0x040fe20004704670 */
[----:B------:R-:W-:Y:S01]  /*2b40*/  MUFU.TANH R159, R105 ;  /* 0x00000069009f7308 */ /* 0x000fe20000002400 */
[C---:B------:R-:W-:Y:S02]  /*2b50*/  ISETP.GT.OR P1, PT, R124.reuse, 0x10, !P1 ;  /* 0x000000107c00780c */ /* 0x040fe40004f24670 */
[----:B------:R-:W-:Y:S02]  /*2b60*/  ISETP.GT.OR P3, PT, R124, 0x1, !P3 ;  /* 0x000000017c00780c */ /* 0x000fe40005f64670 */
[----:B------:R-:W-:-:S02]  /*2b70*/  FSEL R210, R18, -INF , !P4 ;  /* 0xff80000012d27808 */ /* 0x000fc40006000000 */
[----:B------:R-:W-:Y:S01]  /*2b80*/  FSEL R220, R22, -INF , !P2 ;  /* 0xff80000016dc7808 */ /* 0x000fe20005000000 */
[----:B------:R3:W-:Y:S01]  /*2b90*/  MUFU.TANH R153, R112 ;  /* 0x0000007000997308 */ /* 0x0007e20000002400 */
[C---:B------:R-:W-:Y:S01]  /*2ba0*/  FSEL R225, R230.reuse, -INF , !P0 ;  /* 0xff800000e6e17808 */ /* 0x040fe20004000000 */
[----:B------:R-:W-:Y:S01]  /*2bb0*/  FFMA.FTZ R230, -R230, R230, 1 ;  /* 0x3f800000e6e67423 */ /* 0x000fe200000101e6 */
[----:B------:R-:W-:Y:S02]  /*2bc0*/  FSEL R209, R231, -INF , !P1 ;  /* 0xff800000e7d17808 */ /* 0x000fe40004800000 */
[C---:B------:R-:W-:Y:S02]  /*2bd0*/  ISETP.GE.AND P4, PT, R115.reuse, 0x11, PT ;  /* 0x000000117300780c */ /* 0x040fe40003f86270 */
[C---:B------:R-:W-:Y:S01]  /*2be0*/  ISETP.GE.AND P2, PT, R115.reuse, 0x19, PT ;  /* 0x000000197300780c */ /* 0x040fe20003f46270 */
[----:B------:R3:W-:Y:S01]  /*2bf0*/  MUFU.TANH R151, R113 ;  /* 0x0000007100977308 */ /* 0x0007e20000002400 */
[----:B------:R-:W-:-:S02]  /*2c00*/  ISETP.GE.AND P0, PT, R115, 0x20, PT ;  /* 0x000000207300780c */ /* 0x000fc40003f06270 */
[----:B------:R-:W-:Y:S02]  /*2c10*/  ISETP.GE.AND P1, PT, R115, 0x21, PT ;  /* 0x000000217300780c */ /* 0x000fe40003f26270 */
[----:B------:R-:W-:Y:S02]  /*2c20*/  FSEL R211, R19, -INF , !P3 ;  /* 0xff80000013d37808 */ /* 0x000fe40005800000 */
[----:B------:R-:W-:Y:S01]  /*2c30*/  ISETP.GE.AND P3, PT, R115, 0x18, PT ;  /* 0x000000187300780c */ /* 0x000fe20003f66270 */
[----:B------:R-:W3:Y:S01]  /*2c40*/  MUFU.TANH R236, R236 ;  /* 0x000000ec00ec7308 */ /* 0x000ee20000002400 */
[C---:B------:R-:W-:Y:S02]  /*2c50*/  ISETP.GT.OR P4, PT, R124.reuse, 0x11, !P4 ;  /* 0x000000117c00780c */ /* 0x040fe40006784670 */
[C---:B------:R-:W-:Y:S02]  /*2c60*/  ISETP.GT.OR P2, PT, R124.reuse, 0x19, !P2 ;  /* 0x000000197c00780c */ /* 0x040fe40005744670 */
[----:B------:R-:W-:-:S02]  /*2c70*/  ISETP.GT.OR P0, PT, R124, 0x20, !P0 ;  /* 0x000000207c00780c */ /* 0x000fc40004704670 */
[C---:B------:R-:W-:Y:S01]  /*2c80*/  ISETP.GT.OR P1, PT, R124.reuse, 0x21, !P1 ;  /* 0x000000217c00780c */ /* 0x040fe20004f24670 */
[----:B------:R-:W3:Y:S01]  /*2c90*/  MUFU.TANH R234, R234 ;  /* 0x000000ea00ea7308 */ /* 0x000ee20000002400 */
[----:B------:R-:W-:Y:S02]  /*2ca0*/  ISETP.GT.OR P3, PT, R124, 0x18, !P3 ;  /* 0x000000187c00780c */ /* 0x000fe40005f64670 */
[----:B--2---:R-:W-:Y:S02]  /*2cb0*/  FSEL R207, R229, -INF , !P4 ;  /* 0xff800000e5cf7808 */ /* 0x004fe40006000000 */
[----:B------:R-:W-:Y:S02]  /*2cc0*/  FSEL R138, R194, -INF , !P2 ;  /* 0xff800000c28a7808 */ /* 0x000fe40005000000 */
[----:B------:R-:W-:Y:S01]  /*2cd0*/  FSEL R136, R195, -INF , !P0 ;  /* 0xff800000c3887808 */ /* 0x000fe20004000000 */
[----:B------:R2:W-:Y:S01]  /*2ce0*/  MUFU.TANH R140, R88 ;  /* 0x00000058008c7308 */ /* 0x0005e20000002400 */
[----:B----4-:R-:W-:-:S02]  /*2cf0*/  FSEL R133, R196, -INF , !P1 ;  /* 0xff800000c4857808 */ /* 0x010fc40004800000 */
[C---:B------:R-:W-:Y:S02]  /*2d00*/  ISETP.GE.AND P4, PT, R115.reuse, 0x28, PT ;  /* 0x000000287300780c */ /* 0x040fe40003f86270 */
[C---:B------:R-:W-:Y:S02]  /*2d10*/  ISETP.GE.AND P2, PT, R115.reuse, 0x30, PT ;  /* 0x000000307300780c */ /* 0x040fe40003f46270 */
[C---:B------:R-:W-:Y:S01]  /*2d20*/  ISETP.GE.AND P0, PT, R115.reuse, 0x31, PT ;  /* 0x000000317300780c */ /* 0x040fe20003f06270 */
[----:B------:R-:W4:Y:S01]  /*2d30*/  MUFU.TANH R170, R94 ;  /* 0x0000005e00aa7308 */ /* 0x000f220000002400 */
[----:B------:R-:W-:Y:S02]  /*2d40*/  ISETP.GE.AND P1, PT, R115, 0x38, PT ;  /* 0x000000387300780c */ /* 0x000fe40003f26270 */
[C---:B------:R-:W-:Y:S01]  /*2d50*/  FSEL R205, R235.reuse, -INF , !P3 ;  /* 0xff800000ebcd7808 */ /* 0x040fe20005800000 */
[----:B------:R-:W-:Y:S01]  /*2d60*/  FFMA.FTZ R235, -R235, R235, 1 ;  /* 0x3f800000ebeb7423 */ /* 0x000fe200000101eb */
[----:B------:R-:W-:-:S02]  /*2d70*/  ISETP.GE.AND P3, PT, R115, 0x29, PT ;  /* 0x000000297300780c */ /* 0x000fc40003f66270 */
[----:B------:R-:W-:Y:S01]  /*2d80*/  ISETP.GE.AND P5, PT, R115, 0x39, PT ;  /* 0x000000397300780c */ /* 0x000fe20003fa6270 */
[----:B------:R-:W4:Y:S01]  /*2d90*/  MUFU.TANH R169, R95 ;  /* 0x0000005f00a97308 */ /* 0x000f220000002400 */
[C---:B------:R-:W-:Y:S02]  /*2da0*/  ISETP.GT.OR P4, PT, R124.reuse, 0x28, !P4 ;  /* 0x000000287c00780c */ /* 0x040fe40006784670 */
[C---:B------:R-:W-:Y:S02]  /*2db0*/  ISETP.GT.OR P2, PT, R124.reuse, 0x30, !P2 ;  /* 0x000000307c00780c */ /* 0x040fe40005744670 */
[C---:B------:R-:W-:Y:S02]  /*2dc0*/  ISETP.GT.OR P0, PT, R124.reuse, 0x31, !P0 ;  /* 0x000000317c00780c */ /* 0x040fe40004704670 */
[C---:B------:R-:W-:Y:S01]  /*2dd0*/  ISETP.GT.OR P1, PT, R124.reuse, 0x38, !P1 ;  /* 0x000000387c00780c */ /* 0x040fe20004f24670 */
[----:B------:R-:W4:Y:S01]  /*2de0*/  MUFU.TANH R166, R98 ;  /* 0x0000006200a67308 */ /* 0x000f220000002400 */
[----:B------:R-:W-:-:S02]  /*2df0*/  ISETP.GT.OR P3, PT, R124, 0x29, !P3 ;  /* 0x000000297c00780c */ /* 0x000fc40005f64670 */
[----:B------:R-:W-:Y:S02]  /*2e00*/  ISETP.GT.OR P5, PT, R124, 0x39, !P5 ;  /* 0x000000397c00780c */ /* 0x000fe40006fa4670 */
[----:B-1----:R-:W-:Y:S02]  /*2e10*/  FSEL R134, R199, -INF , !P4 ;  /* 0xff800000c7867808 */ /* 0x002fe40006000000 */
[----:B---3--:R-:W-:Y:S01]  /*2e20*/  FSEL R112, R202, -INF , !P2 ;  /* 0xff800000ca707808 */ /* 0x008fe20005000000 */
[----:B------:R-:W1:Y:S01]  /*2e30*/  MUFU.TANH R165, R99 ;  /* 0x0000006300a57308 */ /* 0x000e620000002400 */
[----:B------:R-:W-:Y:S02]  /*2e40*/  FSEL R113, R203, -INF , !P0 ;  /* 0xff800000cb717808 */ /* 0x000fe40004000000 */
[----:B------:R-:W-:Y:S02]  /*2e50*/  FSEL R105, R168, -INF , !P1 ;  /* 0xff800000a8697808 */ /* 0x000fe40004800000 */
[----:B------:R-:W-:-:S02]  /*2e60*/  ISETP.GE.AND P4, PT, R215, RZ, PT ;  /* 0x000000ffd700720c */ /* 0x000fc40003f86270 */
[C---:B------:R-:W-:Y:S01]  /*2e70*/  ISETP.GE.AND P2, PT, R215.reuse, 0x1, PT ;  /* 0x00000001d700780c */ /* 0x040fe20003f46270 */
[----:B------:R-:W3:Y:S01]  /*2e80*/  MUFU.TANH R164, R100 ;  /* 0x0000006400a47308 */ /* 0x000ee20000002400 */
[C---:B------:R-:W-:Y:S02]  /*2e90*/  ISETP.GE.AND P0, PT, R215.reuse, 0x8, PT ;  /* 0x00000008d700780c */ /* 0x040fe40003f06270 */
[----:B------:R-:W-:Y:S02]  /*2ea0*/  ISETP.GE.AND P1, PT, R215, 0x9, PT ;  /* 0x00000009d700780c */ /* 0x000fe40003f26270 */
[----:B--2---:R-:W-:Y:S01]  /*2eb0*/  FSEL R88, R200, -INF , !P3 ;  /* 0xff800000c8587808 */ /* 0x004fe20005800000 */
[----:B------:R-:W-:Y:S02]  /*2ec0*/  WARPGROUP.DEPBAR.LE gsb0, 0x0 ;  /* 0x00008000000079c5 */ /* 0x000fe40000010000 */
[----:B------:R-:W2:Y:S01]  /*2ed0*/  LDS R218, [R218+0x400] ;  /* 0x00040000dada7984 */ /* 0x000ea20000000800 */
[----:B------:R-:W-:Y:S01]  /*2ee0*/  WARPGROUP.ARRIVE ;  /* 0x00000000000079c5 */ /* 0x000fe20000000000 */
[----:B------:R-:W-:Y:S01]  /*2ef0*/  FSEL R92, R167, -INF , !P5 ;  /* 0xff800000a75c7808 */ /* 0x000fe20006800000 */
[----:B------:R-:W3:Y:S01]  /*2f00*/  MUFU.TANH R163, R101 ;  /* 0x0000006500a37308 */ /* 0x000ee20000002400 */
[----:B------:R-:W-:-:S02]  /*2f10*/  ISETP.GE.AND P3, PT, R215, 0x10, PT ;  /* 0x00000010d700780c */ /* 0x000fc40003f66270 */
[----:B------:R-:W-:Y:S01]  /*2f20*/  ISETP.GE.AND P5, PT, R215, 0x11, PT ;  /* 0x00000011d700780c */ /* 0x000fe20003fa6270 */
[----:B------:R-:W-:Y:S01]  /*2f30*/  HGMMA.64x128x16.F32.BF16 R24, gdesc[UR4], R24, gsb0 ;  /* 0x01e00000041879f0 */ /* 0x000fe20008001818 */
[C---:B------:R-:W-:Y:S01]  /*2f40*/  ISETP.GT.OR P4, PT, R214.reuse, RZ, !P4 ;  /* 0x000000ffd600720c */ /* 0x040fe20006784670 */
[----:B------:R-:W-:Y:S01]  /*2f50*/  ULDC UR4, c[0x0][0x744] ;  /* 0x0001d10000047ab9 */ /* 0x000fe20000000800 */
[C---:B------:R-:W-:Y:S01]  /*2f60*/  ISETP.GT.OR P2, PT, R214.reuse, 0x1, !P2 ;  /* 0x00000001d600780c */ /* 0x040fe20005744670 */
[----:B------:R-:W3:Y:S01]  /*2f70*/  MUFU.TANH R160, R104 ;  /* 0x0000006800a07308 */ /* 0x000ee20000002400 */
[C---:B------:R-:W-:Y:S02]  /*2f80*/  ISETP.GT.OR P0, PT, R214.reuse, 0x8, !P0 ;  /* 0x00000008d600780c */ /* 0x040fe40004704670 */
[C---:B------:R-:W-:Y:S02]  /*2f90*/  ISETP.GT.OR P1, PT, R214.reuse, 0x9, !P1 ;  /* 0x00000009d600780c */ /* 0x040fe40004f24670 */
[----:B------:R-:W-:-:S02]  /*2fa0*/  ISETP.GT.OR P3, PT, R214, 0x10, !P3 ;  /* 0x00000010d600780c */ /* 0x000fc40005f64670 */
[----:B------:R-:W-:Y:S01]  /*2fb0*/  ISETP.GT.OR P5, PT, R214, 0x11, !P5 ;  /* 0x00000011d600780c */ /* 0x000fe20006fa4670 */
[----:B------:R-:W3:Y:S01]  /*2fc0*/  MUFU.TANH R156, R108 ;  /* 0x0000006c009c7308 */ /* 0x000ee20000002400 */
[----:B------:R-:W-:Y:S02]  /*2fd0*/  FSEL R212, R20, -INF , !P4 ;  /* 0xff80000014d47808 */ /* 0x000fe40006000000 */
[C---:B------:R-:W-:Y:S01]  /*2fe0*/  FSEL R213, R21.reuse, -INF , !P2 ;  /* 0xff80000015d57808 */ /* 0x040fe20005000000 */
[----:B------:R-:W-:Y:S01]  /*2ff0*/  FFMA.FTZ R21, -R21, R21, 1 ;  /* 0x3f80000015157423 */ /* 0x000fe20000010115 */
[C---:B------:R-:W-:Y:S01]  /*3000*/  FSEL R219, R23.reuse, -INF , !P0 ;  /* 0xff80000017db7808 */ /* 0x040fe20004000000 */
[----:B------:R-:W-:Y:S01]  /*3010*/  FFMA.FTZ R23, -R23, R23, 1 ;  /* 0x3f80000017177423 */ /* 0x000fe20000010117 */
[----:B------:R-:W-:Y:S01]  /*3020*/  FSEL R224, R232, -INF , !P1 ;  /* 0xff800000e8e07808 */ /* 0x000fe20004800000 */
[----:B------:R-:W3:Y:S01]  /*3030*/  MUFU.TANH R155, R109 ;  /* 0x0000006d009b7308 */ /* 0x000ee20000002400 */
[----:B------:R-:W-:-:S02]  /*3040*/  ISETP.GE.AND P4, PT, R215, 0x18, PT ;  /* 0x00000018d700780c */ /* 0x000fc40003f86270 */
[C---:B------:R-:W-:Y:S02]  /*3050*/  ISETP.GE.AND P2, PT, R215.reuse, 0x19, PT ;  /* 0x00000019d700780c */ /* 0x040fe40003f46270 */
[C---:B------:R-:W-:Y:S02]  /*3060*/  ISETP.GE.AND P0, PT, R215.reuse, 0x20, PT ;  /* 0x00000020d700780c */ /* 0x040fe40003f06270 */
[----:B------:R-:W-:Y:S01]  /*3070*/  ISETP.GE.AND P1, PT, R215, 0x21, PT ;  /* 0x00000021d700780c */ /* 0x000fe20003f26270 */
[----:B------:R4:W-:Y:S01]  /*3080*/  MUFU.TANH R143, R121 ;  /* 0x00000079008f7308 */ /* 0x0009e20000002400 */
[C---:B------:R-:W-:Y:S01]  /*3090*/  FSEL R208, R228.reuse, -INF , !P3 ;  /* 0xff800000e4d07808 */ /* 0x040fe20005800000 */
[----:B------:R-:W-:Y:S01]  /*30a0*/  FFMA.FTZ R228, -R228, R228, 1 ;  /* 0x3f800000e4e47423 */ /* 0x000fe200000101e4 */
[----:B------:R-:W-:Y:S02]  /*30b0*/  FSEL R206, R237, -INF , !P5 ;  /* 0xff800000edce7808 */ /* 0x000fe40006800000 */
[C---:B------:R-:W-:Y:S01]  /*30c0*/  ISETP.GE.AND P3, PT, R215.reuse, 0x28, PT ;  /* 0x00000028d700780c */ /* 0x040fe20003f66270 */
[----:B--2---:R-:W-:Y:S01]  /*30d0*/  SHFL.IDX PT, R223, R218, R9, 0x1f ;  /* 0x00001f09dadf7589 */ /* 0x004fe200000e0000 */
[----:B------:R-:W-:Y:S01]  /*30e0*/  ISETP.GE.AND P5, PT, R215, 0x29, PT ;  /* 0x00000029d700780c */ /* 0x000fe20003fa6270 */
[----:B------:R-:W2:Y:S01]  /*30f0*/  MUFU.TANH R162, R102 ;  /* 0x0000006600a27308 */ /* 0x000ea20000002400 */
[----:B------:R-:W-:-:S02]  /*3100*/  ISETP.GT.OR P4, PT, R214, 0x18, !P4 ;  /* 0x00000018d600780c */ /* 0x000fc40006784670 */
[C---:B------:R-:W-:Y:S02]  /*3110*/  ISETP.GT.OR P2, PT, R214.reuse, 0x19, !P2 ;  /* 0x00000019d600780c */ /* 0x040fe40005744670 */
[C---:B------:R-:W-:Y:S02]  /*3120*/  ISETP.GT.OR P0, PT, R214.reuse, 0x20, !P0 ;  /* 0x00000020d600780c */ /* 0x040fe40004704670 */
[C---:B------:R-:W-:Y:S01]  /*3130*/  ISETP.GT.OR P1, PT, R214.reuse, 0x21, !P1 ;  /* 0x00000021d600780c */ /* 0x040fe20004f24670 */
[----:B------:R1:W-:Y:S01]  /*3140*/  MUFU.TANH R150, R114 ;  /* 0x0000007200967308 */ /* 0x0003e20000002400 */
[C---:B------:R-:W-:Y:S02]  /*3150*/  ISETP.GT.OR P3, PT, R214.reuse, 0x28, !P3 ;  /* 0x00000028d600780c */ /* 0x040fe40005f64670 */
[----:B------:R-:W-:Y:S02]  /*3160*/  ISETP.GT.OR P5, PT, R214, 0x29, !P5 ;  /* 0x00000029d600780c */ /* 0x000fe40006fa4670 */
[----:B------:R-:W-:-:S02]  /*3170*/  FSEL R204, R236, -INF , !P4 ;  /* 0xff800000eccc7808 */ /* 0x000fc40006000000 */
[----:B------:R-:W-:Y:S01]  /*3180*/  FSEL R139, R234, -INF , !P2 ;  /* 0xff800000ea8b7808 */ /* 0x000fe20005000000 */
[----:B------:R-:W2:Y:S01]  /*3190*/  MUFU.TANH R161, R103 ;  /* 0x0000006700a17308 */ /* 0x000ea20000002400 */
[----:B------:R-:W-:Y:S02]  /*31a0*/  FSEL R137, R197, -INF , !P0 ;  /* 0xff800000c5897808 */ /* 0x000fe40004000000 */
[----:B------:R-:W-:Y:S02]  /*31b0*/  FSEL R135, R198, -INF , !P1 ;  /* 0xff800000c6877808 */ /* 0x000fe40004800000 */
[C---:B------:R-:W-:Y:S02]  /*31c0*/  ISETP.GE.AND P4, PT, R215.reuse, 0x30, PT ;  /* 0x00000030d700780c */ /* 0x040fe40003f86270 */
[C---:B------:R-:W-:Y:S01]  /*31d0*/  ISETP.GE.AND P2, PT, R215.reuse, 0x31, PT ;  /* 0x00000031d700780c */ /* 0x040fe20003f46270 */
[----:B------:R-:W2:Y:S01]  /*31e0*/  MUFU.TANH R158, R106 ;  /* 0x0000006a009e7308 */ /* 0x000ea20000002400 */
[----:B------:R-:W-:-:S02]  /*31f0*/  ISETP.GE.AND P0, PT, R215, 0x38, PT ;  /* 0x00000038d700780c */ /* 0x000fc40003f06270 */
[----:B------:R-:W-:Y:S02]  /*3200*/  ISETP.GE.AND P1, PT, R215, 0x39, PT ;  /* 0x00000039d700780c */ /* 0x000fe40003f26270 */
[----:B------:R-:W-:Y:S02]  /*3210*/  FSEL R132, R201, -INF , !P3 ;  /* 0xff800000c9847808 */ /* 0x000fe40005800000 */
[----:B----4-:R-:W-:Y:S01]  /*3220*/  FSEL R121, R171, -INF , !P5 ;  /* 0xff800000ab797808 */ /* 0x010fe20006800000 */
[----:B------:R-:W4:Y:S01]  /*3230*/  MUFU.TANH R157, R107 ;  /* 0x0000006b009d7308 */ /* 0x000f220000002400 */
[C---:B------:R-:W-:Y:S02]  /*3240*/  ISETP.GE.AND P3, PT, R115.reuse, 0x40, PT ;  /* 0x000000407300780c */ /* 0x040fe40003f66270 */
[----:B------:R-:W-:Y:S02]  /*3250*/  ISETP.GE.AND P5, PT, R115, 0x41, PT ;  /* 0x000000417300780c */ /* 0x000fe40003fa6270 */
[----:B------:R-:W-:-:S02]  /*3260*/  ISETP.GT.OR P4, PT, R214, 0x30, !P4 ;  /* 0x00000030d600780c */ /* 0x000fc40006784670 */
[C---:B------:R-:W-:Y:S01]  /*3270*/  ISETP.GT.OR P2, PT, R214.reuse, 0x31, !P2 ;  /* 0x00000031d600780c */ /* 0x040fe20005744670 */
[----:B------:R2:W-:Y:S01]  /*3280*/  MUFU.TANH R152, R111 ;  /* 0x0000006f00987308 */ /* 0x0005e20000002400 */
[C---:B------:R-:W-:Y:S02]  /*3290*/  ISETP.GT.OR P0, PT, R214.reuse, 0x38, !P0 ;  /* 0x00000038d600780c */ /* 0x040fe40004704670 */
[----:B------:R-:W-:Y:S02]  /*32a0*/  ISETP.GT.OR P1, PT, R214, 0x39, !P1 ;  /* 0x00000039d600780c */ /* 0x000fe40004f24670 */
[C---:B------:R-:W-:Y:S02]  /*32b0*/  ISETP.GT.OR P3, PT, R124.reuse, 0x40, !P3 ;  /* 0x000000407c00780c */ /* 0x040fe40005f64670 */
[----:B------:R-:W-:Y:S01]  /*32c0*/  ISETP.GT.OR P5, PT, R124, 0x41, !P5 ;  /* 0x000000417c00780c */ /* 0x000fe20006fa4670 */
[----:B------:R-:W4:Y:S01]  /*32d0*/  MUFU.TANH R154, R110 ;  /* 0x0000006e009a7308 */ /* 0x000f220000002400 */
[----:B-1----:R-:W-:-:S02]  /*32e0*/  FSEL R114, R170, -INF , !P4 ;  /* 0xff800000aa727808 */ /* 0x002fc40006000000 */
[----:B------:R-:W-:Y:S02]  /*32f0*/  FSEL R89, R169, -INF , !P2 ;  /* 0xff800000a9597808 */ /* 0x000fe40005000000 */
[----:B------:R-:W-:Y:S02]  /*3300*/  FSEL R102, R166, -INF , !P0 ;  /* 0xff800000a6667808 */ /* 0x000fe40004000000 */
[----:B------:R-:W-:Y:S01]  /*3310*/  FSEL R91, R165, -INF , !P1 ;  /* 0xff800000a55b7808 */ /* 0x000fe20004800000 */
[----:B------:R-:W1:Y:S01]  /*3320*/  MUFU.TANH R148, R116 ;  /* 0x0000007400947308 */ /* 0x000e620000002400 */
[C---:B------:R-:W-:Y:S02]  /*3330*/  ISETP.GE.AND P4, PT, R115.reuse, 0x48, PT ;  /* 0x000000487300780c */ /* 0x040fe40003f86270 */
[C---:B------:R-:W-:Y:S02]  /*3340*/  ISETP.GE.AND P2, PT, R115.reuse, 0x49, PT ;  /* 0x000000497300780c */ /* 0x040fe40003f46270 */
[----:B------:R-:W-:-:S02]  /*3350*/  ISETP.GE.AND P0, PT, R115, 0x50, PT ;  /* 0x000000507300780c */ /* 0x000fc40003f06270 */
[----:B------:R-:W-:Y:S01]  /*3360*/  ISETP.GE.AND P1, PT, R115, 0x51, PT ;  /* 0x000000517300780c */ /* 0x000fe20003f26270 */
[----:B------:R-:W1:Y:S01]  /*3370*/  MUFU.TANH R147, R117 ;  /* 0x0000007500937308 */ /* 0x000e620000002400 */
[----:B---3--:R-:W-:Y:S02]  /*3380*/  FSEL R109, R164, -INF , !P3 ;  /* 0xff800000a46d7808 */ /* 0x008fe40005800000 */
[----:B--2---:R-:W-:Y:S02]  /*3390*/  FSEL R111, R163, -INF , !P5 ;  /* 0xff800000a36f7808 */ /* 0x004fe40006800000 */
[C---:B------:R-:W-:Y:S02]  /*33a0*/  ISETP.GE.AND P3, PT, R115.reuse, 0x58, PT ;  /* 0x000000587300780c */ /* 0x040fe40003f66270 */
[----:B------:R-:W-:Y:S01]  /*33b0*/  ISETP.GE.AND P5, PT, R115, 0x59, PT ;  /* 0x000000597300780c */ /* 0x000fe20003fa6270 */
[----:B------:R-:W2:Y:S01]  /*33c0*/  MUFU.TANH R144, R120 ;  /* 0x0000007800907308 */ /* 0x000ea20000002400 */
[----:B------:R-:W-:-:S02]  /*33d0*/  ISETP.GT.OR P4, PT, R124, 0x48, !P4 ;  /* 0x000000487c00780c */ /* 0x000fc40006784670 */
[C---:B------:R-:W-:Y:S02]  /*33e0*/  ISETP.GT.OR P2, PT, R124.reuse, 0x49, !P2 ;  /* 0x000000497c00780c */ /* 0x040fe40005744670 */
[C---:B------:R-:W-:Y:S02]  /*33f0*/  ISETP.GT.OR P0, PT, R124.reuse, 0x50, !P0 ;  /* 0x000000507c00780c */ /* 0x040fe40004704670 */
[C---:B------:R-:W-:Y:S01]  /*3400*/  ISETP.GT.OR P1, PT, R124.reuse, 0x51, !P1 ;  /* 0x000000517c00780c */ /* 0x040fe20004f24670 */
[----:B------:R-:W3:Y:S01]  /*3410*/  MUFU.TANH R146, R118 ;  /* 0x0000007600927308 */ /* 0x000ee20000002400 */
[C---:B------:R-:W-:Y:S02]  /*3420*/  ISETP.GT.OR P3, PT, R124.reuse, 0x58, !P3 ;  /* 0x000000587c00780c */ /* 0x040fe40005f64670 */
[----:B------:R-:W-:Y:S02]  /*3430*/  ISETP.GT.OR P5, PT, R124, 0x59, !P5 ;  /* 0x000000597c00780c */ /* 0x000fe40006fa4670 */
[----:B------:R-:W-:-:S02]  /*3440*/  FSEL R95, R160, -INF , !P4 ;  /* 0xff800000a05f7808 */ /* 0x000fc40006000000 */
[----:B------:R-:W-:Y:S01]  /*3450*/  FSEL R100, R159, -INF , !P2 ;  /* 0xff8000009f647808 */ /* 0x000fe20005000000 */
[----:B------:R-:W3:Y:S01]  /*3460*/  MUFU.TANH R145, R119 ;  /* 0x0000007700917308 */ /* 0x000ee20000002400 */
[----:B------:R-:W-:Y:S02]  /*3470*/  FSEL R97, R156, -INF , !P0 ;  /* 0xff8000009c617808 */ /* 0x000fe40004000000 */
[----:B------:R-:W-:Y:S02]  /*3480*/  FSEL R98, R155, -INF , !P1 ;  /* 0xff8000009b627808 */ /* 0x000fe40004800000 */
[C---:B------:R-:W-:Y:S02]  /*3490*/  ISETP.GE.AND P4, PT, R215.reuse, 0x40, PT ;  /* 0x00000040d700780c */ /* 0x040fe40003f86270 */
[C---:B------:R-:W-:Y:S01]  /*34a0*/  ISETP.GE.AND P2, PT, R215.reuse, 0x41, PT ;  /* 0x00000041d700780c */ /* 0x040fe20003f46270 */
[----:B------:R-:W3:Y:S01]  /*34b0*/  MUFU.TANH R142, R122 ;  /* 0x0000007a008e7308 */ /* 0x000ee20000002400 */
[----:B------:R-:W-:Y:S01]  /*34c0*/  ISETP.GE.AND P0, PT, R215, 0x48, PT ;  /* 0x00000048d700780c */ /* 0x000fe20003f06270 */
[----:B------:R-:W-:-:S02]  /*34d0*/  WARPGROUP.DEPBAR.LE gsb0, 0x0 ;  /* 0x00008000000079c5 */ /* 0x000fc40000010000 */
[----:B------:R-:W-:Y:S01]  /*34e0*/  WARPGROUP.ARRIVE ;  /* 0x00000000000079c5 */ /* 0x000fe20000000000 */
[----:B------:R-:W-:Y:S02]  /*34f0*/  ISETP.GE.AND P1, PT, R215, 0x49, PT ;  /* 0x00000049d700780c */ /* 0x000fe40003f26270 */
[----:B------:R-:W-:Y:S01]  /*3500*/  FSEL R108, R153, -INF , !P3 ;  /* 0xff800000996c7808 */ /* 0x000fe20005800000 */
[----:B------:R-:W3:Y:S01]  /*3510*/  MUFU.TANH R141, R123 ;  /* 0x0000007b008d7308 */ /* 0x000ee20000002400 */
[----:B------:R-:W-:Y:S01]  /*3520*/  FSEL R103, R151, -INF , !P5 ;  /* 0xff80000097677808 */ /* 0x000fe20006800000 */
[----:B------:R-:W-:Y:S01]  /*3530*/  HGMMA.64x128x16.F32.BF16 R24, gdesc[UR8], R24, gsb0 ;  /* 0x01e00000081879f0 */ /* 0x000fe20008001818 */
[C---:B------:R-:W-:Y:S02]  /*3540*/  ISETP.GE.AND P3, PT, R215.reuse, 0x50, PT ;  /* 0x00000050d700780c */ /* 0x040fe40003f66270 */
[----:B------:R-:W-:Y:S02]  /*3550*/  ISETP.GE.AND P5, PT, R215, 0x51, PT ;  /* 0x00000051d700780c */ /* 0x000fe40003fa6270 */
[C---:B------:R-:W-:Y:S01]  /*3560*/  ISETP.GT.OR P4, PT, R214.reuse, 0x40, !P4 ;  /* 0x00000040d600780c */ /* 0x040fe20006784670 */
[----:B------:R-:W3:Y:S01]  /*3570*/  MUFU.TANH R5, R126 ;  /* 0x0000007e00057308 */ /* 0x000ee20000002400 */
[----:B------:R-:W-:-:S02]  /*3580*/  ISETP.GT.OR P2, PT, R214, 0x41, !P2 ;  /* 0x00000041d600780c */ /* 0x000fc40005744670 */
[C---:B------:R-:W-:Y:S02]  /*3590*/  ISETP.GT.OR P0, PT, R214.reuse, 0x48, !P0 ;  /* 0x00000048d600780c */ /* 0x040fe40004704670 */
[C---:B------:R-:W-:Y:S02]  /*35a0*/  ISETP.GT.OR P1, PT, R214.reuse, 0x49, !P1 ;  /* 0x00000049d600780c */ /* 0x040fe40004f24670 */
[C---:B------:R-:W-:Y:S01]  /*35b0*/  ISETP.GT.OR P3, PT, R214.reuse, 0x50, !P3 ;  /* 0x00000050d600780c */ /* 0x040fe20005f64670 */
[----:B------:R1:W-:Y:S01]  /*35c0*/  MUFU.TANH R6, R125 ;  /* 0x0000007d00067308 */ /* 0x0003e20000002400 */
[----:B------:R-:W-:Y:S02]  /*35d0*/  ISETP.GT.OR P5, PT, R214, 0x51, !P5 ;  /* 0x00000051d600780c */ /* 0x000fe40006fa4670 */
[----:B------:R-:W-:Y:S02]  /*35e0*/  FSEL R101, R162, -INF , !P4 ;  /* 0xff800000a2657808 */ /* 0x000fe40006000000 */
[----:B------:R-:W-:-:S02]  /*35f0*/  FSEL R93, R161, -INF , !P2 ;  /* 0xff800000a15d7808 */ /* 0x000fc40005000000 */
[----:B------:R-:W-:Y:S01]  /*3600*/  FSEL R104, R158, -INF , !P0 ;  /* 0xff8000009e687808 */ /* 0x000fe20004000000 */
[----:B------:R2:W-:Y:S01]  /*3610*/  MUFU.TANH R4, R127 ;  /* 0x0000007f00047308 */ /* 0x0005e20000002400 */
[----:B----4-:R-:W-:Y:S01]  /*3620*/  FSEL R99, R157, -INF , !P1 ;  /* 0xff8000009d637808 */ /* 0x010fe20004800000 */
[----:B-1----:R-:W-:Y:S01]  /*3630*/  FMUL.FTZ R125, R128, UR13 ;  /* 0x0000000d807d7c20 */ /* 0x002fe20008410000 */
[C---:B------:R-:W-:Y:S02]  /*3640*/  ISETP.GE.AND P4, PT, R215.reuse, 0x58, PT ;  /* 0x00000058d700780c */ /* 0x040fe40003f86270 */
[----:B------:R-:W-:Y:S02]  /*3650*/  ISETP.GE.AND P2, PT, R215, 0x59, PT ;  /* 0x00000059d700780c */ /* 0x000fe40003f46270 */
[C---:B------:R-:W-:Y:S01]  /*3660*/  ISETP.GE.AND P0, PT, R115.reuse, 0x60, PT ;  /* 0x000000607300780c */ /* 0x040fe20003f06270 */
[----:B------:R1:W-:Y:S01]  /*3670*/  MUFU.TANH R2, R125 ;  /* 0x0000007d00027308 */ /* 0x0003e20000002400 */
[----:B------:R-:W-:Y:S01]  /*3680*/  ISETP.GE.AND P1, PT, R115, 0x61, PT ;  /* 0x000000617300780c */ /* 0x000fe20003f26270 */
[----:B--2---:R-:W-:Y:S01]  /*3690*/  FMUL.FTZ R127, R130, UR13 ;  /* 0x0000000d827f7c20 */ /* 0x004fe20008410000 */
[----:B------:R-:W-:-:S02]  /*36a0*/  FSEL R96, R154, -INF , !P3 ;  /* 0xff8000009a607808 */ /* 0x000fc40005800000 */
[----:B------:R-:W-:Y:S02]  /*36b0*/  FSEL R107, R152, -INF , !P5 ;  /* 0xff800000986b7808 */ /* 0x000fe40006800000 */
[C---:B------:R-:W-:Y:S01]  /*36c0*/  ISETP.GE.AND P3, PT, R115.reuse, 0x68, PT ;  /* 0x000000687300780c */ /* 0x040fe20003f66270 */
[----:B------:R-:W-:Y:S01]  /*36d0*/  MUFU.TANH R127, R127 ;  /* 0x0000007f007f7308 */ /* 0x000fe20000002400 */
[----:B------:R-:W-:Y:S01]  /*36e0*/  ISETP.GE.AND P5, PT, R115, 0x69, PT ;  /* 0x000000697300780c */ /* 0x000fe20003fa6270 */
[----:B-1----:R-:W-:Y:S01]  /*36f0*/  VIADD R125, R9, 0xc ;  /* 0x0000000c097d7836 */ /* 0x002fe20000000000 */
[C---:B------:R-:W-:Y:S02]  /*3700*/  ISETP.GT.OR P4, PT, R214.reuse, 0x58, !P4 ;  /* 0x00000058d600780c */ /* 0x040fe40006784670 */
[----:B------:R-:W-:Y:S02]  /*3710*/  ISETP.GT.OR P2, PT, R214, 0x59, !P2 ;  /* 0x00000059d600780c */ /* 0x000fe40005744670 */
[C---:B------:R-:W-:Y:S01]  /*3720*/  ISETP.GT.OR P0, PT, R124.reuse, 0x60, !P0 ;  /* 0x000000607c00780c */ /* 0x040fe20004704670 */
[----:B------:R-:W1:Y:S01]  /*3730*/  SHFL.IDX PT, R233, R17, R125, 0x1f ;  /* 0x00001f7d11e97589 */ /* 0x000e6200000e0000 */
[C---:B------:R-:W-:Y:S01]  /*3740*/  ISETP.GT.OR P1, PT, R124.reuse, 0x61, !P1 ;  /* 0x000000617c00780c */ /* 0x040fe20004f24670 */
[----:B------:R-:W-:Y:S01]  /*3750*/  MUFU.TANH R227, R227 ;  /* 0x000000e300e37308 */ /* 0x000fe20000002400 */
[----:B------:R-:W-:-:S02]  /*3760*/  ISETP.GT.OR P3, PT, R124, 0x68, !P3 ;  /* 0x000000687c00780c */ /* 0x000fc40005f64670 */
[----:B------:R-:W-:Y:S02]  /*3770*/  ISETP.GT.OR P5, PT, R124, 0x69, !P5 ;  /* 0x000000697c00780c */ /* 0x000fe40006fa4670 */
[----:B------:R-:W-:Y:S02]  /*3780*/  FSEL R90, R150, -INF , !P4 ;  /* 0xff800000965a7808 */ /* 0x000fe40006000000 */
[----:B------:R-:W-:Y:S01]  /*3790*/  FSEL R110, R149, -INF , !P2 ;  /* 0xff800000956e7808 */ /* 0x000fe20005000000 */
[----:B------:R-:W-:Y:S01]  /*37a0*/  MUFU.TANH R131, R131 ;  /* 0x0000008300837308 */ /* 0x000fe20000002400 */
[----:B------:R-:W-:Y:S02]  /*37b0*/  FSEL R106, R148, -INF , !P0 ;  /* 0xff800000946a7808 */ /* 0x000fe40004000000 */
[----:B------:R-:W-:Y:S02]  /*37c0*/  FSEL R94, R147, -INF , !P1 ;  /* 0xff800000935e7808 */ /* 0x000fe40004800000 */
[----:B------:R-:W-:-:S02]  /*37d0*/  ISETP.GE.AND P4, PT, R115, 0x70, PT ;  /* 0x000000707300780c */ /* 0x000fc40003f86270 */
[C---:B------:R-:W-:Y:S02]  /*37e0*/  ISETP.GE.AND P2, PT, R115.reuse, 0x71, PT ;  /* 0x000000717300780c */ /* 0x040fe40003f46270 */
[C---:B------:R-:W-:Y:S02]  /*37f0*/  ISETP.GE.AND P0, PT, R115.reuse, 0x78, PT ;  /* 0x000000787300780c */ /* 0x040fe40003f06270 */
[----:B------:R-:W-:Y:S02]  /*3800*/  ISETP.GE.AND P1, PT, R115, 0x79, PT ;  /* 0x000000797300780c */ /* 0x000fe40003f26270 */
[----:B------:R-:W-:Y:S01]  /*3810*/  FSEL R116, R144, -INF , !P3 ;  /* 0xff80000090747808 */ /* 0x000fe20005800000 */
[----:B-1----:R-:W-:Y:S01]  /*3820*/  FFMA.FTZ R224, R224, UR4, -R233 ;  /* 0x00000004e0e07c23 */ /* 0x002fe200080108e9 */
[----:B------:R-:W-:Y:S02]  /*3830*/  FSEL R115, R143, -INF , !P5 ;  /* 0xff8000008f737808 */ /* 0x000fe40006800000 */
[----:B------:R-:W-:-:S02]  /*3840*/  ISETP.GE.AND P3, PT, R215, 0x60, PT ;  /* 0x00000060d700780c */ /* 0x000fc40003f66270 */
[----:B------:R-:W-:Y:S02]  /*3850*/  ISETP.GE.AND P5, PT, R215, 0x61, PT ;  /* 0x00000061d700780c */ /* 0x000fe40003fa6270 */
[----:B------:R-:W-:Y:S02]  /*3860*/  ISETP.GT.OR P4, PT, R124, 0x70, !P4 ;  /* 0x000000707c00780c */ /* 0x000fe40006784670 */
[C---:B------:R-:W-:Y:S02]  /*3870*/  ISETP.GT.OR P3, PT, R214.reuse, 0x60, !P3 ;  /* 0x00000060d600780c */ /* 0x040fe40005f64670 */
[----:B------:R-:W-:Y:S02]  /*3880*/  ISETP.GT.OR P5, PT, R214, 0x61, !P5 ;  /* 0x00000061d600780c */ /* 0x000fe40006fa4670 */
[----:B------:R-:W-:Y:S02]  /*3890*/  FSEL R118, R140, -INF , !P4 ;  /* 0xff8000008c767808 */ /* 0x000fe40006000000 */
[----:B---3--:R-:W-:-:S02]  /*38a0*/  FSEL R119, R146, -INF , !P3 ;  /* 0xff80000092777808 */ /* 0x008fc40005800000 */
[----:B------:R-:W-:Y:S02]  /*38b0*/  FSEL R122, R145, -INF , !P5 ;  /* 0xff800000917a7808 */ /* 0x000fe40006800000 */
[C---:B------:R-:W-:Y:S02]  /*38c0*/  ISETP.GE.AND P4, PT, R215.reuse, 0x68, PT ;  /* 0x00000068d700780c */ /* 0x040fe40003f86270 */
[C---:B------:R-:W-:Y:S02]  /*38d0*/  ISETP.GE.AND P3, PT, R215.reuse, 0x69, PT ;  /* 0x00000069d700780c */ /* 0x040fe40003f66270 */
[----:B------:R-:W-:Y:S02]  /*38e0*/  ISETP.GE.AND P5, PT, R215, 0x70, PT ;  /* 0x00000070d700780c */ /* 0x000fe40003fa6270 */
[C---:B------:R-:W-:Y:S02]  /*38f0*/  ISETP.GT.OR P2, PT, R124.reuse, 0x71, !P2 ;  /* 0x000000717c00780c */ /* 0x040fe40005744670 */
[----:B------:R-:W-:-:S02]  /*3900*/  ISETP.GT.OR P0, PT, R124, 0x78, !P0 ;  /* 0x000000787c00780c */ /* 0x000fc40004704670 */
[----:B------:R-:W-:Y:S01]  /*3910*/  ISETP.GT.OR P1, PT, R124, 0x79, !P1 ;  /* 0x000000797c00780c */ /* 0x000fe20004f24670 */
[C---:B------:R-:W-:Y:S01]  /*3920*/  VIADD R124, R9.reuse, 0x4 ;  /* 0x00000004097c7836 */ /* 0x040fe20000000000 */
[C---:B------:R-:W-:Y:S02]  /*3930*/  ISETP.GT.OR P4, PT, R214.reuse, 0x68, !P4 ;  /* 0x00000068d600780c */ /* 0x040fe40006784670 */
[C---:B------:R-:W-:Y:S02]  /*3940*/  ISETP.GT.OR P3, PT, R214.reuse, 0x69, !P3 ;  /* 0x00000069d600780c */ /* 0x040fe40005f64670 */
[----:B------:R-:W-:Y:S01]  /*3950*/  ISETP.GT.OR P5, PT, R214, 0x70, !P5 ;  /* 0x00000070d600780c */ /* 0x000fe20006fa4670 */
[----:B------:R-:W1:Y:S01]  /*3960*/  SHFL.IDX PT, R128, R218, R124, 0x1f ;  /* 0x00001f7cda807589 */ /* 0x000e6200000e0000 */
[----:B------:R-:W-:Y:S02]  /*3970*/  IADD3 R126, R9, 0x8, RZ ;  /* 0x00000008097e7810 */ /* 0x000fe40007ffe0ff */
[----:B------:R-:W-:Y:S01]  /*3980*/  FSEL R117, R142, -INF , !P4 ;  /* 0xff8000008e757808 */ /* 0x000fe20006000000 */
[----:B------:R-:W-:Y:S01]  /*3990*/  SHFL.IDX PT, R217, R17, R124, 0x1f ;  /* 0x00001f7c11d97589 */ /* 0x000fe200000e0000 */
[----:B------:R-:W-:-:S02]  /*39a0*/  FSEL R123, R141, -INF , !P3 ;  /* 0xff8000008d7b7808 */ /* 0x000fc40005800000 */
[----:B------:R-:W-:Y:S01]  /*39b0*/  FSEL R120, R5, -INF , !P5 ;  /* 0xff80000005787808 */ /* 0x000fe20006800000 */
[----:B------:R-:W2:Y:S01]  /*39c0*/  SHFL.IDX PT, R216, R218, R126, 0x1f ;  /* 0x00001f7edad87589 */ /* 0x000ea200000e0000 */
[C---:B------:R-:W-:Y:S02]  /*39d0*/  ISETP.GE.AND P4, PT, R215.reuse, 0x71, PT ;  /* 0x00000071d700780c */ /* 0x040fe40003f86270 */
[C---:B------:R-:W-:Y:S02]  /*39e0*/  ISETP.GE.AND P3, PT, R215.reuse, 0x78, PT ;  /* 0x00000078d700780c */ /* 0x040fe40003f66270 */
[----:B------:R-:W-:Y:S02]  /*39f0*/  ISETP.GE.AND P5, PT, R215, 0x79, PT ;  /* 0x00000079d700780c */ /* 0x000fe40003fa6270 */
[----:B------:R-:W3:Y:S01]  /*3a00*/  SHFL.IDX PT, R215, R17, R9, 0x1f ;  /* 0x00001f0911d77589 */ /* 0x000ee200000e0000 */
[C---:B------:R-:W-:Y:S02]  /*3a10*/  ISETP.GT.OR P4, PT, R214.reuse, 0x71, !P4 ;  /* 0x00000071d600780c */ /* 0x040fe40006784670 */
[----:B------:R-:W-:-:S02]  /*3a20*/  ISETP.GT.OR P3, PT, R214, 0x78, !P3 ;  /* 0x00000078d600780c */ /* 0x000fc40005f64670 */
[----:B------:R-:W-:Y:S02]  /*3a30*/  ISETP.GT.OR P5, PT, R214, 0x79, !P5 ;  /* 0x00000079d600780c */ /* 0x000fe40006fa4670 */
[----:B------:R-:W4:Y:S01]  /*3a40*/  SHFL.IDX PT, R214, R218, R125, 0x1f ;  /* 0x00001f7ddad67589 */ /* 0x000f2200000e0000 */
[----:B------:R-:W-:Y:S02]  /*3a50*/  WARPGROUP.DEPBAR.LE gsb0, 0x0 ;  /* 0x00008000000079c5 */ /* 0x000fe40000010000 */
[----:B-1----:R-:W-:Y:S01]  /*3a60*/  FADD.FTZ R221, R25, -R128 ;  /* 0x8000008019dd7221 */ /* 0x002fe20000010000 */
[--C-:B------:R-:W-:Y:S01]  /*3a70*/  FADD.FTZ R226, R24, -R223.reuse ;  /* 0x800000df18e27221 */ /* 0x100fe20000010000 */
[--C-:B--2---:R-:W-:Y:S01]  /*3a80*/  FADD.FTZ R129, R28, -R216.reuse ;  /* 0x800000d81c817221 */ /* 0x104fe20000010000 */
[----:B------:R-:W-:Y:S01]  /*3a90*/  FADD.FTZ R130, R30, -R216 ;  /* 0x800000d81e827221 */ /* 0x000fe20000010000 */
[----:B------:R-:W-:Y:S01]  /*3aa0*/  FADD.FTZ R223, R26, -R223 ;  /* 0x800000df1adf7221 */ /* 0x000fe20000010000 */
[--C-:B------:R-:W-:Y:S01]  /*3ab0*/  FFMA.FTZ R211, R211, UR4, -R217.reuse ;  /* 0x00000004d3d37c23 */ /* 0x100fe200080108d9 */
[----:B------:R-:W-:Y:S01]  /*3ac0*/  FFMA.FTZ R26, R213, UR4, -R217 ;  /* 0x00000004d51a7c23 */ /* 0x000fe200080108d9 */
[----:B------:R-:W-:Y:S01]  /*3ad0*/  FADD.FTZ R128, R27, -R128 ;  /* 0x800000801b807221 */ /* 0x000fe20000010000 */
[C---:B------:R-:W-:Y:S01]  /*3ae0*/  IADD3 R217, R9.reuse, 0x14, RZ ;  /* 0x0000001409d97810 */ /* 0x040fe20007ffe0ff */
[--C-:B---3--:R-:W-:Y:S01]  /*3af0*/  FFMA.FTZ R216, R210, UR4, -R215.reuse ;  /* 0x00000004d2d87c23 */ /* 0x108fe200080108d7 */
[----:B------:R-:W-:Y:S01]  /*3b00*/  FFMA.FTZ R25, R212, UR4, -R215 ;  /* 0x00000004d4197c23 */ /* 0x000fe200080108d7 */
[C---:B------:R-:W-:Y:S01]  /*3b10*/  VIADD R215, R9.reuse, 0x10 ;  /* 0x0000001009d77836 */ /* 0x040fe20000000000 */
[----:B------:R-:W1:Y:S01]  /*3b20*/  SHFL.IDX PT, R28, R17, R126, 0x1f ;  /* 0x00001f7e111c7589 */ /* 0x000e6200000e0000 */
[C---:B------:R-:W-:Y:S01]  /*3b30*/  VIADD R213, R9.reuse, 0x1c ;  /* 0x0000001c09d57836 */ /* 0x040fe20000000000 */
[----:B------:R-:W2:Y:S01]  /*3b40*/  MUFU.EX2 R211, R211 ;  /* 0x000000d300d37308 */ /* 0x000ea20000000800 */
[----:B------:R-:W-:Y:S01]  /*3b50*/  VIADD R212, R9, 0x18 ;  /* 0x0000001809d47836 */ /* 0x000fe20000000000 */
[----:B------:R-:W3:Y:S01]  /*3b60*/  SHFL.IDX PT, R27, R218, R215, 0x1f ;  /* 0x00001fd7da1b7589 */ /* 0x000ee200000e0000 */
[--C-:B----4-:R-:W-:Y:S01]  /*3b70*/  FADD.FTZ R210, R29, -R214.reuse ;  /* 0x800000d61dd27221 */ /* 0x110fe20000010000 */
[----:B------:R-:W-:-:S02]  /*3b80*/  FADD.FTZ R214, R31, -R214 ;  /* 0x800000d61fd67221 */ /* 0x000fc40000010000 */
[----:B------:R-:W4:Y:S02]  /*3b90*/  SHFL.IDX PT, R222, R218, R217, 0x1f ;  /* 0x00001fd9dade7589 */ /* 0x000f2400000e0000 */
[----:B------:R-:W3:Y:S02]  /*3ba0*/  MUFU.EX2 R26, R26 ;  /* 0x0000001a001a7308 */ /* 0x000ee40000000800 */
[----:B------:R-:W4:Y:S04]  /*3bb0*/  SHFL.IDX PT, R29, R218, R213, 0x1f ;  /* 0x00001fd5da1d7589 */ /* 0x000f2800000e0000 */
[----:B------:R3:W4:Y:S02]  /*3bc0*/  SHFL.IDX PT, R30, R218, R212, 0x1f ;  /* 0x00001fd4da1e7589 */ /* 0x00072400000e0000 */
[----:B------:R-:W4:Y:S01]  /*3bd0*/  MUFU.EX2 R25, R25 ;  /* 0x0000001900197308 */ /* 0x000f220000000800 */
[----:B--2---:R-:W-:Y:S01]  /*3be0*/  FMUL.FTZ R221, R211, R221 ;  /* 0x000000ddd3dd7220 */ /* 0x004fe20000410000 */
[----:B------:R-:W2:Y:S01]  /*3bf0*/  SHFL.IDX PT, R31, R17, R215, 0x1f ;  /* 0x00001fd7111f7589 */ /* 0x000ea200000e0000 */
[--C-:B-1----:R-:W-:Y:S01]  /*3c00*/  FFMA.FTZ R24, R220, UR4, -R28.reuse ;  /* 0x00000004dc187c23 */ /* 0x102fe2000801081c */
[----:B------:R-:W-:Y:S01]  /*3c10*/  FFMA.FTZ R28, R219, UR4, -R28 ;  /* 0x00000004db1c7c23 */ /* 0x000fe2000801081c */
[----:B------:R-:W-:Y:S01]  /*3c20*/  FFMA.FTZ R234, -R234, R234, 1 ;  /* 0x3f800000eaea7423 */ /* 0x000fe200000101ea */
[----:B---3--:R-:W-:Y:S01]  /*3c30*/  FMUL.FTZ R128, R26, R128 ;  /* 0x000000801a807220 */ /* 0x008fe20000410000 */
[--C-:B------:R-:W-:Y:S01]  /*3c40*/  FADD.FTZ R218, R32, -R27.reuse ;  /* 0x8000001b20da7221 */ /* 0x100fe20000010000 */
[----:B------:R-:W-:Y:S01]  /*3c50*/  FADD.FTZ R219, R34, -R27 ;  /* 0x8000001b22db7221 */ /* 0x000fe20000010000 */
[----:B------:R-:W1:Y:S01]  /*3c60*/  SHFL.IDX PT, R32, R17, R217, 0x1f ;  /* 0x00001fd911207589 */ /* 0x000e6200000e0000 */
[----:B------:R-:W3:Y:S01]  /*3c70*/  MUFU.EX2 R24, R24 ;  /* 0x0000001800187308 */ /* 0x000ee20000000800 */
[--C-:B----4-:R-:W-:Y:S01]  /*3c80*/  FADD.FTZ R220, R33, -R222.reuse ;  /* 0x800000de21dc7221 */ /* 0x110fe20000010000 */
[----:B------:R-:W-:Y:S01]  /*3c90*/  FADD.FTZ R222, R35, -R222 ;  /* 0x800000de23de7221 */ /* 0x000fe20000010000 */
[----:B------:R-:W4:Y:S01]  /*3ca0*/  SHFL.IDX PT, R33, R17, R212, 0x1f ;  /* 0x00001fd411217589 */ /* 0x000f2200000e0000 */
[----:B------:R-:W-:Y:S01]  /*3cb0*/  FMUL.FTZ R223, R25, R223 ;  /* 0x000000df19df7220 */ /* 0x000fe20000410000 */
[--C-:B------:R-:W-:Y:S01]  /*3cc0*/  FADD.FTZ R37, R37, -R29.reuse ;  /* 0x8000001d25257221 */ /* 0x100fe20000010000 */
[----:B------:R-:W-:Y:S01]  /*3cd0*/  FADD.FTZ R39, R39, -R29 ;  /* 0x8000001d27277221 */ /* 0x000fe20000010000 */
[----:B------:R-:W4:Y:S01]  /*3ce0*/  SHFL.IDX PT, R34, R17, R213, 0x1f ;  /* 0x00001fd511227589 */ /* 0x000f2200000e0000 */
[----:B------:R3:W-:Y:S01]  /*3cf0*/  MUFU.EX2 R27, R28 ;  /* 0x0000001c001b7308 */ /* 0x0007e20000000800 */
[--C-:B------:R-:W-:Y:S01]  /*3d00*/  FADD.FTZ R36, R36, -R30.reuse ;  /* 0x8000001e24247221 */ /* 0x100fe20000010000 */
[----:B------:R-:W-:Y:S01]  /*3d10*/  FADD.FTZ R38, R38, -R30 ;  /* 0x8000001e26267221 */ /* 0x000fe20000010000 */
[----:B------:R-:W-:Y:S01]  /*3d20*/  SHFL.IDX PT, R35, R15, R9, 0x1f ;  /* 0x00001f090f237589 */ /* 0x000fe200000e0000 */
[--C-:B--2---:R-:W-:Y:S01]  /*3d30*/  FFMA.FTZ R29, R209, UR4, -R31.reuse ;  /* 0x00000004d11d7c23 */ /* 0x104fe2000801081f */
[----:B------:R-:W-:Y:S01]  /*3d40*/  FFMA.FTZ R31, R208, UR4, -R31 ;  /* 0x00000004d01f7c23 */ /* 0x000fe2000801081f */
[----:B------:R-:W-:Y:S01]  /*3d50*/  FFMA.FTZ R208, -R18, R18, 1 ;  /* 0x3f80000012d07423 */ /* 0x000fe20000010112 */
[----:B------:R-:W2:Y:S01]  /*3d60*/  SHFL.IDX PT, R209, R15, R126, 0x1f ;  /* 0x00001f7e0fd17589 */ /* 0x000ea200000e0000 */
[----:B------:R-:W2:Y:S01]  /*3d70*/  MUFU.EX2 R30, R224 ;  /* 0x000000e0001e7308 */ /* 0x000ea20000000800 */
[----:B---3--:R-:W-:Y:S01]  /*3d80*/  FFMA.FTZ R28, R225, UR4, -R233 ;  /* 0x00000004e11c7c23 */ /* 0x008fe200080108e9 */
[----:B------:R-:W-:Y:S01]  /*3d90*/  FMUL.FTZ R129, R24, R129 ;  /* 0x0000008118817220 */ /* 0x000fe20000410000 */
[--C-:B-1----:R-:W-:Y:S01]  /*3da0*/  FFMA.FTZ R207, R207, UR4, -R32.reuse ;  /* 0x00000004cfcf7c23 */ /* 0x102fe20008010820 */
[----:B------:R-:W-:-:S04]  /*3db0*/  FFMA.FTZ R32, R206, UR4, -R32 ;  /* 0x00000004ce207c23 */ /* 0x000fc80008010820 */
[----:B------:R1:W-:Y:S01]  /*3dc0*/  MUFU.EX2 R18, R31 ;  /* 0x0000001f00127308 */ /* 0x0003e20000000800 */
[----:B------:R-:W-:Y:S01]  /*3dd0*/  FFMA.FTZ R206, -R20, R20, 1 ;  /* 0x3f80000014ce7423 */ /* 0x000fe20000010114 */
[----:B----4-:R-:W-:-:S03]  /*3de0*/  FFMA.FTZ R204, R204, UR4, -R33 ;  /* 0x00000004cccc7c23 */ /* 0x010fc60008010821 */
[----:B------:R-:W-:Y:S01]  /*3df0*/  FMUL.FTZ R206, R206, R223 ;  /* 0x000000dfcece7220 */ /* 0x000fe20000410000 */
[----:B------:R-:W-:Y:S02]  /*3e00*/  FFMA.FTZ R223, -R194, R194, 1 ;  /* 0x3f800000c2df7423 */ /* 0x000fe400000101c2 */
[----:B------:R3:W4:Y:S01]  /*3e10*/  MUFU.EX2 R20, R32 ;  /* 0x0000002000147308 */ /* 0x0007220000000800 */
[----:B-1----:R-:W-:Y:S01]  /*3e20*/  FFMA.FTZ R31, R205, UR4, -R33 ;  /* 0x00000004cd1f7c23 */ /* 0x002fe20008010821 */
[----:B------:R-:W-:Y:S01]  /*3e30*/  FFMA.FTZ R33, R139, UR4, -R34 ;  /* 0x000000048b217c23 */ /* 0x000fe20008010822 */
[----:B--2---:R-:W-:Y:S01]  /*3e40*/  FMUL.FTZ R214, R30, R214 ;  /* 0x000000d61ed67220 */ /* 0x004fe20000410000 */
[----:B------:R-:W1:Y:S01]  /*3e50*/  SHFL.IDX PT, R139, R15, R124, 0x1f ;  /* 0x00001f7c0f8b7589 */ /* 0x000e6200000e0000 */
[----:B------:R-:W-:-:S03]  /*3e60*/  FFMA.FTZ R205, R134, UR4, -R209 ;  /* 0x0000000486cd7c23 */ /* 0x000fc600080108d1 */
[----:B------:R2:W1:Y:S01]  /*3e70*/  MUFU.EX2 R17, R207 ;  /* 0x000000cf00117308 */ /* 0x0004620000000800 */
[----:B---3--:R-:W-:Y:S01]  /*3e80*/  FFMA.FTZ R32, -R19, R19, 1 ;  /* 0x3f80000013207423 */ /* 0x008fe20000010113 */
[----:B------:R-:W-:Y:S01]  /*3e90*/  FFMA.FTZ R134, R132, UR4, -R209 ;  /* 0x0000000484867c23 */ /* 0x000fe200080108d1 */
[----:B------:R-:W3:Y:S04]  /*3ea0*/  LDL.LU R194, [R1+0x140] ;  /* 0x0001400001c27983 */ /* 0x000ee80000300800 */
[----:B------:R-:W1:Y:S01]  /*3eb0*/  SHFL.IDX PT, R209, R10, R126, 0x1f ;  /* 0x00001f7e0ad17589 */ /* 0x000e6200000e0000 */
[----:B------:R1:W-:Y:S01]  /*3ec0*/  MUFU.EX2 R19, R204 ;  /* 0x000000cc00137308 */ /* 0x0003e20000000800 */
[----:B----4-:R-:W-:Y:S02]  /*3ed0*/  FMUL.FTZ R222, R20, R222 ;  /* 0x000000de14de7220 */ /* 0x010fe40000410000 */
[----:B--2---:R-:W2:Y:S05]  /*3ee0*/  SHFL.IDX PT, R207, R15, R125, 0x1f ;  /* 0x00001f7d0fcf7589 */ /* 0x004eaa00000e0000 */
[----:B------:R-:W-:Y:S01]  /*3ef0*/  MUFU.EX2 R33, R33 ;  /* 0x0000002100217308 */ /* 0x000fe20000000800 */
[----:B-1----:R-:W-:Y:S01]  /*3f00*/  FMUL.FTZ R204, R32, R221 ;  /* 0x000000dd20cc7220 */ /* 0x002fe20000410000 */
[----:B------:R-:W-:Y:S01]  /*3f10*/  FFMA.FTZ R32, R138, UR4, -R34 ;  /* 0x000000048a207c23 */ /* 0x000fe20008010822 */
[--C-:B------:R-:W-:Y:S01]  /*3f20*/  FFMA.FTZ R34, R136, UR4, -R35.reuse ;  /* 0x0000000488227c23 */ /* 0x100fe20008010823 */
[----:B------:R-:W-:Y:S01]  /*3f30*/  FFMA.FTZ R35, R137, UR4, -R35 ;  /* 0x0000000489237c23 */ /* 0x000fe20008010823 */
[----:B------:R-:W-:Y:S01]  /*3f40*/  SHFL.IDX PT, R138, R15, R217, 0x1f ;  /* 0x00001fd90f8a7589 */ /* 0x000fe200000e0000 */
[--C-:B------:R-:W-:Y:S01]  /*3f50*/  FFMA.FTZ R133, R133, UR4, -R139.reuse ;  /* 0x0000000485857c23 */ /* 0x100fe2000801088b */
[----:B------:R-:W-:Y:S01]  /*3f60*/  FFMA.FTZ R135, R135, UR4, -R139 ;  /* 0x0000000487877c23 */ /* 0x000fe2000801088b */
[----:B------:R-:W1:Y:S01]  /*3f70*/  MUFU.EX2 R32, R32 ;  /* 0x0000002000207308 */ /* 0x000e620000000800 */
[----:B------:R-:W4:Y:S01]  /*3f80*/  SHFL.IDX PT, R137, R15, R215, 0x1f ;  /* 0x00001fd70f897589 */ /* 0x000f2200000e0000 */
[----:B------:R-:W-:-:S03]  /*3f90*/  FMUL.FTZ R220, R17, R220 ;  /* 0x000000dc11dc7220 */ /* 0x000fc60000410000 */
[----:B------:R-:W1:Y:S01]  /*3fa0*/  SHFL.IDX PT, R221, R15, R212, 0x1f ;  /* 0x00001fd40fdd7589 */ /* 0x000e6200000e0000 */
[----:B------:R-:W-:Y:S02]  /*3fb0*/  FFMA.FTZ R104, R104, UR4, -R209 ;  /* 0x0000000468687c23 */ /* 0x000fe400080108d1 */
[----:B------:R-:W1:Y:S01]  /*3fc0*/  MUFU.EX2 R28, R28 ;  /* 0x0000001c001c7308 */ /* 0x000e620000000800 */
[----:B------:R4:W1:Y:S01]  /*3fd0*/  SHFL.IDX PT, R139, R15, R213, 0x1f ;  /* 0x00001fd50f8b7589 */ /* 0x00086200000e0000 */
[--C-:B--2---:R-:W-:Y:S01]  /*3fe0*/  FFMA.FTZ R136, R88, UR4, -R207.reuse ;  /* 0x0000000458887c23 */ /* 0x104fe200080108cf */
[----:B------:R-:W-:Y:S02]  /*3ff0*/  FFMA.FTZ R132, R121, UR4, -R207 ;  /* 0x0000000479847c23 */ /* 0x000fe400080108cf */
[----:B------:R-:W2:Y:S03]  /*4000*/  SHFL.IDX PT, R207, R10, R9, 0x1f ;  /* 0x00001f090acf7589 */ /* 0x000ea600000e0000 */
[----:B------:R1:W-:Y:S01]  /*4010*/  MUFU.EX2 R88, R135 ;  /* 0x0000008700587308 */ /* 0x0003e20000000800 */
[----:B------:R-:W2:Y:S07]  /*4020*/  SHFL.IDX PT, R121, R10, R124, 0x1f ;  /* 0x00001f7c0a797589 */ /* 0x000eae00000e0000 */
[----:B----4-:R4:W-:Y:S01]  /*4030*/  MUFU.EX2 R15, R133 ;  /* 0x00000085000f7308 */ /* 0x0109e20000000800 */
[----:B-1----:R-:W-:Y:S01]  /*4040*/  FFMA.FTZ R135, R114, UR4, -R137 ;  /* 0x0000000472877c23 */ /* 0x002fe20008010889 */
[----:B------:R-:W-:Y:S01]  /*4050*/  FMUL.FTZ R37, R32, R37 ;  /* 0x0000002520257220 */ /* 0x000fe20000410000 */
[----:B------:R-:W-:Y:S01]  /*4060*/  FMUL.FTZ R210, R28, R210 ;  /* 0x000000d21cd27220 */ /* 0x000fe20000410000 */
[----:B------:R-:W-:-:S04]  /*4070*/  FFMA.FTZ R102, R102, UR4, -R221 ;  /* 0x0000000466667c23 */ /* 0x000fc800080108dd */
[----:B------:R-:W1:Y:S01]  /*4080*/  MUFU.EX2 R29, R29 ;  /* 0x0000001d001d7308 */ /* 0x000e620000000800 */
[----:B----4-:R-:W-:Y:S01]  /*4090*/  FFMA.FTZ R133, R112, UR4, -R137 ;  /* 0x0000000470857c23 */ /* 0x010fe20008010889 */
[--C-:B------:R-:W-:Y:S01]  /*40a0*/  FFMA.FTZ R137, R113, UR4, -R138.reuse ;  /* 0x0000000471897c23 */ /* 0x100fe2000801088a */
[----:B------:R-:W-:Y:S01]  /*40b0*/  FFMA.FTZ R138, R89, UR4, -R138 ;  /* 0x00000004598a7c23 */ /* 0x000fe2000801088a */
[----:B------:R-:W-:Y:S01]  /*40c0*/  FFMA.FTZ R112, R105, UR4, -R221 ;  /* 0x0000000469707c23 */ /* 0x000fe200080108dd */
[--C-:B------:R-:W-:Y:S01]  /*40d0*/  FFMA.FTZ R105, R91, UR4, -R139.reuse ;  /* 0x000000045b697c23 */ /* 0x100fe2000801088b */
[----:B------:R-:W-:Y:S01]  /*40e0*/  LDS R221, [R13+0x400] ;  /* 0x000400000ddd7984 */ /* 0x000fe20000000800 */
[----:B------:R-:W-:Y:S01]  /*40f0*/  FFMA.FTZ R113, R92, UR4, -R139 ;  /* 0x000000045c717c23 */ /* 0x000fe2000801088b */
[----:B------:R4:W-:Y:S01]  /*4100*/  MUFU.EX2 R89, R205 ;  /* 0x000000cd00597308 */ /* 0x0009e20000000800 */
[--C-:B--2---:R-:W-:Y:S01]  /*4110*/  FFMA.FTZ R109, R109, UR4, -R207.reuse ;  /* 0x000000046d6d7c23 */ /* 0x104fe200080108cf */
[----:B------:R-:W-:Y:S01]  /*4120*/  FFMA.FTZ R114, R101, UR4, -R207 ;  /* 0x0000000465727c23 */ /* 0x000fe200080108cf */
[----:B------:R-:W2:Y:S01]  /*4130*/  SHFL.IDX PT, R139, R10, R213, 0x1f ;  /* 0x00001fd50a8b7589 */ /* 0x000ea200000e0000 */
[--C-:B------:R-:W-:Y:S01]  /*4140*/  FFMA.FTZ R101, R93, UR4, -R121.reuse ;  /* 0x000000045d657c23 */ /* 0x100fe20008010879 */
[----:B------:R-:W-:Y:S01]  /*4150*/  FFMA.FTZ R111, R111, UR4, -R121 ;  /* 0x000000046f6f7c23 */ /* 0x000fe20008010879 */
[----:B------:R-:W-:Y:S01]  /*4160*/  FFMA.FTZ R121, R95, UR4, -R209 ;  /* 0x000000045f797c23 */ /* 0x000fe200080108d1 */
[----:B------:R-:W2:Y:S01]  /*4170*/  SHFL.IDX PT, R207, R10, R217, 0x1f ;  /* 0x00001fd90acf7589 */ /* 0x000ea200000e0000 */
[----:B------:R4:W-:Y:S01]  /*4180*/  MUFU.EX2 R91, R134 ;  /* 0x00000086005b7308 */ /* 0x0009e20000000800 */
[----:B------:R-:W-:Y:S01]  /*4190*/  FFMA.FTZ R209, -R232, R232, 1 ;  /* 0x3f800000e8d17423 */ /* 0x000fe200000101e8 */
[----:B-1----:R-:W-:Y:S01]  /*41a0*/  FMUL.FTZ R218, R29, R218 ;  /* 0x000000da1dda7220 */ /* 0x002fe20000410000 */
[----:B----4-:R-:W1:Y:S02]  /*41b0*/  SHFL.IDX PT, R205, R10, R125, 0x1f ;  /* 0x00001f7d0acd7589 */ /* 0x010e6400000e0000 */
[----:B------:R-:W-:-:S03]  /*41c0*/  FMUL.FTZ R209, R209, R214 ;  /* 0x000000d6d1d17220 */ /* 0x000fc60000410000 */
[----:B------:R4:W-:Y:S01]  /*41d0*/  MUFU.EX2 R92, R136 ;  /* 0x00000088005c7308 */ /* 0x0009e20000000800 */
[----:B------:R-:W1:Y:S07]  /*41e0*/  SHFL.IDX PT, R134, R10, R215, 0x1f ;  /* 0x00001fd70a867589 */ /* 0x000e6e00000e0000 */
[----:B------:R1:W-:Y:S01]  /*41f0*/  MUFU.EX2 R93, R133 ;  /* 0x00000085005d7308 */ /* 0x0003e20000000800 */
[----:B----4-:R4:W4:Y:S01]  /*4200*/  SHFL.IDX PT, R136, R10, R212, 0x1f ;  /* 0x00001fd40a887589 */ /* 0x01092200000e0000 */
[--C-:B--2---:R-:W-:Y:S01]  /*4210*/  FFMA.FTZ R103, R103, UR4, -R139.reuse ;  /* 0x0000000467677c23 */ /* 0x104fe2000801088b */
[----:B------:R-:W-:Y:S01]  /*4220*/  FFMA.FTZ R110, R110, UR4, -R139 ;  /* 0x000000046e6e7c23 */ /* 0x000fe2000801088b */
[----:B------:R-:W-:Y:S01]  /*4230*/  FFMA.FTZ R139, -R231, R231, 1 ;  /* 0x3f800000e78b7423 */ /* 0x000fe200000101e7 */
[----:B------:R-:W-:-:S03]  /*4240*/  FFMA.FTZ R107, R107, UR4, -R207 ;  /* 0x000000046b6b7c23 */ /* 0x000fc600080108cf */
[----:B------:R2:W-:Y:S01]  /*4250*/  MUFU.EX2 R95, R135 ;  /* 0x00000087005f7308 */ /* 0x0005e20000000800 */
[----:B------:R-:W-:Y:S01]  /*4260*/  FMUL.FTZ R139, R139, R218 ;  /* 0x000000da8b8b7220 */ /* 0x000fe20000410000 */
[----:B-1----:R-:W-:Y:S01]  /*4270*/  FFMA.FTZ R100, R100, UR4, -R205 ;  /* 0x0000000464647c23 */ /* 0x002fe200080108cd */
[----:B------:R-:W-:Y:S05]  /*4280*/  SHFL.IDX PT, R214, R221, R124, 0x1f ;  /* 0x00001f7cddd67589 */ /* 0x000fea00000e0000 */
[----:B----4-:R1:W-:Y:S01]  /*4290*/  MUFU.EX2 R10, R132 ;  /* 0x00000084000a7308 */ /* 0x0103e20000000800 */
[--C-:B------:R-:W-:Y:S01]  /*42a0*/  FFMA.FTZ R133, R97, UR4, -R134.reuse ;  /* 0x0000000461857c23 */ /* 0x100fe20008010886 */
[----:B------:R-:W-:Y:S01]  /*42b0*/  FFMA.FTZ R134, R96, UR4, -R134 ;  /* 0x0000000460867c23 */ /* 0x000fe20008010886 */
[----:B------:R-:W4:Y:S01]  /*42c0*/  SHFL.IDX PT, R97, R12, R126, 0x1f ;  /* 0x00001f7e0c617589 */ /* 0x000f2200000e0000 */
[----:B--2---:R-:W-:Y:S01]  /*42d0*/  FFMA.FTZ R135, R98, UR4, -R207 ;  /* 0x0000000462877c23 */ /* 0x004fe200080108cf */
[----:B------:R-:W-:-:S02]  /*42e0*/  FSEL R207, R227, -INF , !P1 ;  /* 0xff800000e3cf7808 */ /* 0x000fc40004800000 */
[----:B------:R-:W2:Y:S01]  /*42f0*/  SHFL.IDX PT, R96, R12, R125, 0x1f ;  /* 0x00001f7d0c607589 */ /* 0x000ea200000e0000 */
[----:B------:R-:W4:Y:S01]  /*4300*/  MUFU.EX2 R31, R31 ;  /* 0x0000001f001f7308 */ /* 0x000f220000000800 */
[----:B-1----:R-:W-:Y:S01]  /*4310*/  FFMA.FTZ R132, R99, UR4, -R205 ;  /* 0x0000000463847c23 */ /* 0x002fe200080108cd */
[--C-:B------:R-:W-:Y:S01]  /*4320*/  FFMA.FTZ R108, R108, UR4, -R136.reuse ;  /* 0x000000046c6c7c23 */ /* 0x100fe20008010888 */
[----:B------:R-:W1:Y:S01]  /*4330*/  SHFL.IDX PT, R99, R12, R124, 0x1f ;  /* 0x00001f7c0c637589 */ /* 0x000e6200000e0000 */
[----:B------:R-:W-:-:S03]  /*4340*/  FFMA.FTZ R136, R90, UR4, -R136 ;  /* 0x000000045a887c23 */ /* 0x000fc60008010888 */
[----:B------:R-:W1:Y:S01]  /*4350*/  SHFL.IDX PT, R205, R12, R9, 0x1f ;  /* 0x00001f090ccd7589 */ /* 0x000e6200000e0000 */
[----:B------:R1:W-:Y:S03]  /*4360*/  MUFU.EX2 R90, R137 ;  /* 0x00000089005a7308 */ /* 0x0003e60000000800 */
[----:B------:R-:W1:Y:S04]  /*4370*/  SHFL.IDX PT, R98, R12, R215, 0x1f ;  /* 0x00001fd70c627589 */ /* 0x000e6800000e0000 */
[----:B------:R-:W-:Y:S01]  /*4380*/  SHFL.IDX PT, R218, R221, R126, 0x1f ;  /* 0x00001f7eddda7589 */ /* 0x000fe200000e0000 */
[----:B------:R-:W-:Y:S01]  /*4390*/  MUFU.EX2 R13, R113 ;  /* 0x00000071000d7308 */ /* 0x000fe20000000800 */
[----:B----4-:R-:W-:Y:S01]  /*43a0*/  FMUL.FTZ R36, R31, R36 ;  /* 0x000000241f247220 */ /* 0x010fe20000410000 */
[--C-:B------:R-:W-:Y:S01]  /*43b0*/  FFMA.FTZ R116, R116, UR4, -R97.reuse ;  /* 0x0000000474747c23 */ /* 0x100fe20008010861 */
[----:B------:R-:W-:-:S02]  /*43c0*/  FFMA.FTZ R117, R117, UR4, -R97 ;  /* 0x0000000475757c23 */ /* 0x000fc40008010861 */
[----:B------:R-:W4:Y:S01]  /*43d0*/  SHFL.IDX PT, R97, R12, R212, 0x1f ;  /* 0x00001fd40c617589 */ /* 0x000f2200000e0000 */
[--C-:B--2---:R-:W-:Y:S01]  /*43e0*/  FFMA.FTZ R115, R115, UR4, -R96.reuse ;  /* 0x0000000473737c23 */ /* 0x104fe20008010860 */
[----:B------:R-:W-:Y:S01]  /*43f0*/  FFMA.FTZ R123, R123, UR4, -R96 ;  /* 0x000000047b7b7c23 */ /* 0x000fe20008010860 */
[----:B------:R-:W2:Y:S01]  /*4400*/  MUFU.EX2 R35, R35 ;  /* 0x0000002300237308 */ /* 0x000ea20000000800 */
[--C-:B-1----:R-:W-:Y:S01]  /*4410*/  FFMA.FTZ R137, R94, UR4, -R99.reuse ;  /* 0x000000045e897c23 */ /* 0x102fe20008010863 */
[----:B------:R-:W-:Y:S02]  /*4420*/  FFMA.FTZ R122, R122, UR4, -R99 ;  /* 0x000000047a7a7c23 */ /* 0x000fe40008010863 */
[----:B------:R-:W-:Y:S01]  /*4430*/  SHFL.IDX PT, R99, R12, R217, 0x1f ;  /* 0x00001fd90c637589 */ /* 0x000fe200000e0000 */
[--C-:B------:R-:W-:Y:S01]  /*4440*/  FFMA.FTZ R106, R106, UR4, -R205.reuse ;  /* 0x000000046a6a7c23 */ /* 0x100fe200080108cd */
[----:B------:R-:W-:Y:S02]  /*4450*/  FFMA.FTZ R119, R119, UR4, -R205 ;  /* 0x0000000477777c23 */ /* 0x000fe400080108cd */
[----:B------:R1:W-:Y:S01]  /*4460*/  MUFU.EX2 R96, R112 ;  /* 0x0000007000607308 */ /* 0x0003e20000000800 */
[----:B------:R2:W2:Y:S01]  /*4470*/  SHFL.IDX PT, R205, R12, R213, 0x1f ;  /* 0x00001fd50ccd7589 */ /* 0x0004a200000e0000 */
[--C-:B------:R-:W-:Y:S01]  /*4480*/  FFMA.FTZ R118, R118, UR4, -R98.reuse ;  /* 0x0000000476767c23 */ /* 0x100fe20008010862 */
[----:B------:R-:W-:Y:S01]  /*4490*/  FFMA.FTZ R120, R120, UR4, -R98 ;  /* 0x0000000478787c23 */ /* 0x000fe20008010862 */
[----:B------:R-:W-:-:S04]  /*44a0*/  FMUL.FTZ R98, R27, R130 ;  /* 0x000000821b627220 */ /* 0x000fc80000410000 */
[----:B------:R2:W-:Y:S01]  /*44b0*/  MUFU.EX2 R94, R138 ;  /* 0x0000008a005e7308 */ /* 0x0005e20000000800 */
[----:B-1----:R-:W-:Y:S01]  /*44c0*/  FFMA.FTZ R112, -R22, R22, 1 ;  /* 0x3f80000016707423 */ /* 0x002fe20000010116 */
[----:B------:R-:W-:-:S03]  /*44d0*/  FSEL R22, R2, -INF , !P0 ;  /* 0xff80000002167808 */ /* 0x000fc60004000000 */
[----:B------:R-:W-:Y:S01]  /*44e0*/  FMUL.FTZ R112, R112, R129 ;  /* 0x0000008170707220 */ /* 0x000fe20000410000 */
[----:B------:R-:W-:Y:S01]  /*44f0*/  FSEL R129, R127, -INF , !P3 ;  /* 0xff8000007f817808 */ /* 0x000fe20005800000 */
[--C-:B----4-:R-:W-:Y:S01]  /*4500*/  FFMA.FTZ R130, R22, UR4, -R97.reuse ;  /* 0x0000000416827c23 */ /* 0x110fe20008010861 */
[----:B--2---:R1:W-:Y:S01]  /*4510*/  MUFU.EX2 R12, R102 ;  /* 0x00000066000c7308 */ /* 0x0043e20000000800 */
[----:B------:R-:W-:Y:S02]  /*4520*/  FFMA.FTZ R138, -R229, R229, 1 ;  /* 0x3f800000e58a7423 */ /* 0x000fe400000101e5 */
[----:B------:R-:W-:Y:S02]  /*4530*/  FFMA.FTZ R129, R129, UR4, -R97 ;  /* 0x0000000481817c23 */ /* 0x000fe40008010861 */
[----:B------:R-:W-:Y:S02]  /*4540*/  FMUL.FTZ R138, R138, R220 ;  /* 0x000000dc8a8a7220 */ /* 0x000fe40000410000 */
[----:B------:R-:W2:Y:S01]  /*4550*/  SHFL.IDX PT, R220, R221, R215, 0x1f ;  /* 0x00001fd7dddc7589 */ /* 0x000ea200000e0000 */
[----:B------:R4:W-:Y:S01]  /*4560*/  MUFU.EX2 R97, R111 ;  /* 0x0000006f00617308 */ /* 0x0009e20000000800 */
[----:B-1----:R-:W-:Y:S01]  /*4570*/  FMUL.FTZ R102, R21, R128 ;  /* 0x0000008015667220 */ /* 0x002fe20000410000 */
[----:B------:R-:W-:Y:S01]  /*4580*/  FSEL R21, R6, -INF , !P2 ;  /* 0xff80000006157808 */ /* 0x000fe20005000000 */
[----:B------:R-:W-:Y:S01]  /*4590*/  FFMA.FTZ R207, R207, UR4, -R205 ;  /* 0x00000004cfcf7c23 */ /* 0x000fe200080108cd */
[----:B------:R-:W-:-:S03]  /*45a0*/  FSEL R128, R4, -INF , !P4 ;  /* 0xff80000004807808 */ /* 0x000fc60006000000 */
[--C-:B------:R-:W-:Y:S01]  /*45b0*/  FFMA.FTZ R113, R21, UR4, -R99.reuse ;  /* 0x0000000415717c23 */ /* 0x100fe20008010863 */
[----:B------:R1:W-:Y:S01]  /*45c0*/  MUFU.EX2 R22, R109 ;  /* 0x0000006d00167308 */ /* 0x0003e20000000800 */
[----:B------:R-:W-:Y:S01]  /*45d0*/  FFMA.FTZ R128, R128, UR4, -R99 ;  /* 0x0000000480807c23 */ /* 0x000fe20008010863 */
[----:B----4-:R-:W-:-:S04]  /*45e0*/  FFMA.FTZ R111, -R237, R237, 1 ;  /* 0x3f800000ed6f7423 */ /* 0x010fc800000101ed */
[----:B------:R-:W-:Y:S02]  /*45f0*/  FMUL.FTZ R111, R111, R222 ;  /* 0x000000de6f6f7220 */ /* 0x000fe40000410000 */
[----:B------:R4:W-:Y:S01]  /*4600*/  MUFU.EX2 R99, R121 ;  /* 0x0000007900637308 */ /* 0x0009e20000000800 */
[----:B-1----:R-:W-:Y:S01]  /*4610*/  FMUL.FTZ R109, R230, R210 ;  /* 0x000000d2e66d7220 */ /* 0x002fe20000410000 */
[----:B------:R-:W-:Y:S04]  /*4620*/  SHFL.IDX PT, R222, R221, R217, 0x1f ;  /* 0x00001fd9ddde7589 */ /* 0x000fe800000e0000 */
[----:B------:R-:W1:Y:S02]  /*4630*/  SHFL.IDX PT, R210, R221, R9, 0x1f ;  /* 0x00001f09ddd27589 */ /* 0x000e6400000e0000 */
[----:B------:R2:W-:Y:S01]  /*4640*/  MUFU.EX2 R21, R105 ;  /* 0x0000006900157308 */ /* 0x0005e20000000800 */
[----:B----4-:R-:W-:Y:S01]  /*4650*/  FMUL.FTZ R121, R33, R39 ;  /* 0x0000002721797220 */ /* 0x010fe20000410000 */
[----:B------:R-:W-:-:S03]  /*4660*/  FMUL.FTZ R39, R223, R37 ;  /* 0x00000025df277220 */ /* 0x000fc60000410000 */
[----:B------:R-:W-:Y:S01]  /*4670*/  FMUL.FTZ R37, R234, R121 ;  /* 0x00000079ea257220 */ /* 0x000fe20000410000 */
[----:B------:R-:W-:Y:S02]  /*4680*/  FADD.FTZ R121, R41, -R214 ;  /* 0x800000d629797221 */ /* 0x000fe40000010000 */
[----:B------:R4:W-:Y:S01]  /*4690*/  LDS R41, [R11+0x400] ;  /* 0x000400000b297984 */ /* 0x0009e20000000800 */
[----:B--2---:R-:W-:Y:S01]  /*46a0*/  FMUL.FTZ R105, R23, R98 ;  /* 0x0000006217697220 */ /* 0x004fe20000410000 */
[----:B------:R-:W-:Y:S01]  /*46b0*/  FSEL R23, R131, -INF , !P5 ;  /* 0xff80000083177808 */ /* 0x000fe20006800000 */
[----:B------:R2:W-:Y:S04]  /*46c0*/  MUFU.EX2 R98, R101 ;  /* 0x0000006500627308 */ /* 0x0005e80000000800 */
[----:B------:R-:W-:-:S04]  /*46d0*/  FFMA.FTZ R205, R23, UR4, -R205 ;  /* 0x0000000417cd7c23 */ /* 0x000fc800080108cd */
[----:B------:R4:W-:Y:S01]  /*46e0*/  MUFU.EX2 R23, R114 ;  /* 0x0000007200177308 */ /* 0x0009e20000000800 */
[----:B--2---:R-:W-:Y:S02]  /*46f0*/  FMUL.FTZ R101, R235, R36 ;  /* 0x00000024eb657220 */ /* 0x004fe40000410000 */
[----:B------:R-:W-:Y:S05]  /*4700*/  SHFL.IDX PT, R36, R221, R212, 0x1f ;  /* 0x00001fd4dd247589 */ /* 0x000fea00000e0000 */
[----:B------:R-:W2:Y:S01]  /*4710*/  MUFU.EX2 R34, R34 ;  /* 0x0000002200227308 */ /* 0x000ea20000000800 */
[----:B----4-:R-:W-:Y:S02]  /*4720*/  FMUL.FTZ R114, R18, R219 ;  /* 0x000000db12727220 */ /* 0x010fe40000410000 */
[----:B------:R-:W-:Y:S01]  /*4730*/  SHFL.IDX PT, R219, R221, R125, 0x1f ;  /* 0x00001f7ddddb7589 */ /* 0x000fe200000e0000 */
[----:B------:R-:W-:Y:S01]  /*4740*/  FADD.FTZ R214, R43, -R214 ;  /* 0x800000d62bd67221 */ /* 0x000fe20000010000 */
[----:B------:R-:W-:Y:S01]  /*4750*/  FADD.FTZ R44, R44, -R218 ;  /* 0x800000da2c2c7221 */ /* 0x000fe20000010000 */
[----:B------:R-:W-:Y:S01]  /*4760*/  FADD.FTZ R50, R50, -R220 ;  /* 0x800000dc32327221 */ /* 0x000fe20000010000 */
[----:B------:R-:W4:Y:S01]  /*4770*/  SHFL.IDX PT, R221, R221, R213, 0x1f ;  /* 0x00001fd5dddd7589 */ /* 0x000f2200000e0000 */
[----:B------:R-:W-:Y:S01]  /*4780*/  FADD.FTZ R218, R46, -R218 ;  /* 0x800000da2eda7221 */ /* 0x000fe20000010000 */
[----:B------:R-:W-:Y:S01]  /*4790*/  FADD.FTZ R43, R48, -R220 ;  /* 0x800000dc302b7221 */ /* 0x000fe20000010000 */
[--C-:B-1----:R-:W-:Y:S01]  /*47a0*/  FADD.FTZ R40, R40, -R210.reuse ;  /* 0x800000d228287221 */ /* 0x102fe20000010000 */
[----:B------:R-:W-:Y:S01]  /*47b0*/  FADD.FTZ R42, R42, -R210 ;  /* 0x800000d22a2a7221 */ /* 0x000fe20000010000 */
[--C-:B------:R-:W-:Y:S01]  /*47c0*/  FADD.FTZ R220, R49, -R222.reuse ;  /* 0x800000de31dc7221 */ /* 0x100fe20000010000 */
[----:B------:R-:W-:Y:S01]  /*47d0*/  FADD.FTZ R51, R51, -R222 ;  /* 0x800000de33337221 */ /* 0x000fe20000010000 */
[----:B------:R-:W-:Y:S01]  /*47e0*/  FMUL.FTZ R121, R15, R121 ;  /* 0x000000790f797220 */ /* 0x000fe20000410000 */
[----:B------:R-:W-:Y:S01]  /*47f0*/  FFMA.FTZ R11, -R201, R201, 1 ;  /* 0x3f800000c90b7423 */ /* 0x000fe200000101c9 */
[----:B------:R-:W1:Y:S08]  /*4800*/  MUFU.EX2 R104, R104 ;  /* 0x0000006800687308 */ /* 0x000e700000000800 */
[----:B------:R-:W3:Y:S08]  /*4810*/  MUFU.EX2 R100, R100 ;  /* 0x0000006400647308 */ /* 0x000ef00000000800 */
[----:B------:R-:W-:Y:S01]  /*4820*/  MUFU.EX2 R133, R133 ;  /* 0x0000008500857308 */ /* 0x000fe20000000800 */
[--C-:B----4-:R-:W-:Y:S01]  /*4830*/  FADD.FTZ R53, R53, -R221.reuse ;  /* 0x800000dd35357221 */ /* 0x110fe20000010000 */
[----:B------:R-:W-:-:S06]  /*4840*/  FADD.FTZ R55, R55, -R221 ;  /* 0x800000dd37377221 */ /* 0x000fcc0000010000 */
[----:B------:R-:W-:Y:S01]  /*4850*/  MUFU.EX2 R135, R135 ;  /* 0x0000008700877308 */ /* 0x000fe20000000800 */
[----:B------:R-:W4:Y:S01]  /*4860*/  SHFL.IDX PT, R221, R41, R125, 0x1f ;  /* 0x00001f7d29dd7589 */ /* 0x000f2200000e0000 */
[--C-:B------:R-:W-:Y:S01]  /*4870*/  FADD.FTZ R210, R45, -R219.reuse ;  /* 0x800000db2dd27221 */ /* 0x100fe20000010000 */
[--C-:B------:R-:W-:Y:S01]  /*4880*/  FADD.FTZ R222, R52, -R36.reuse ;  /* 0x8000002434de7221 */ /* 0x100fe20000010000 */
[----:B------:R-:W-:Y:S01]  /*4890*/  FADD.FTZ R219, R47, -R219 ;  /* 0x800000db2fdb7221 */ /* 0x000fe20000010000 */
[----:B------:R-:W-:Y:S01]  /*48a0*/  FFMA.FTZ R52, -R199, R199, 1 ;  /* 0x3f800000c7347423 */ /* 0x000fe200000101c7 */
[----:B------:R-:W-:Y:S01]  /*48b0*/  FMUL.FTZ R44, R89, R44 ;  /* 0x0000002c592c7220 */ /* 0x000fe20000410000 */
[----:B------:R-:W-:Y:S01]  /*48c0*/  FFMA.FTZ R47, -R196, R196, 1 ;  /* 0x3f800000c42f7423 */ /* 0x000fe200000101c4 */
[----:B------:R-:W-:Y:S01]  /*48d0*/  FMUL.FTZ R218, R91, R218 ;  /* 0x000000da5bda7220 */ /* 0x000fe20000410000 */
[----:B------:R-:W-:Y:S01]  /*48e0*/  FFMA.FTZ R45, -R197, R197, 1 ;  /* 0x3f800000c52d7423 */ /* 0x000fe200000101c5 */
        /* <DEDUP_REMOVED lines=8> */
[----:B------:R-:W-:Y:S01]  /*4970*/  FFMA.FTZ R42, -R170, R170, 1 ;  /* 0x3f800000aa2a7423 */ /* 0x000fe200000101aa */
[----:B------:R-:W-:Y:S01]  /*4980*/  FADD.FTZ R36, R54, -R36 ;  /* 0x8000002436247221 */ /* 0x000fe20000010000 */
[----:B------:R-:W-:Y:S01]  /*4990*/  FMUL.FTZ R219, R10, R219 ;  /* 0x000000db0adb7220 */ /* 0x000fe20000410000 */
[----:B------:R-:W-:Y:S08]  /*49a0*/  MUFU.EX2 R134, R134 ;  /* 0x0000008600867308 */ /* 0x000ff00000000800 */
[----:B------:R-:W-:Y:S01]  /*49b0*/  MUFU.EX2 R107, R107 ;  /* 0x0000006b006b7308 */ /* 0x000fe20000000800 */
[--C-:B----4-:R-:W-:Y:S01]  /*49c0*/  FADD.FTZ R61, R61, -R221.reuse ;  /* 0x800000dd3d3d7221 */ /* 0x110fe20000010000 */
[----:B------:R-:W-:-:S06]  /*49d0*/  FADD.FTZ R221, R63, -R221 ;  /* 0x800000dd3fdd7221 */ /* 0x000fcc0000010000 */
[----:B------:R-:W-:Y:S01]  /*49e0*/  MUFU.EX2 R103, R103 ;  /* 0x0000006700677308 */ /* 0x000fe20000000800 */
[----:B------:R-:W-:Y:S01]  /*49f0*/  LDS R63, [R14+0x400] ;  /* 0x000400000e3f7984 */ /* 0x000fe20000000800 */
[----:B------:R-:W-:Y:S01]  /*4a00*/  FFMA.FTZ R54, -R171, R171, 1 ;  /* 0x3f800000ab367423 */ /* 0x000fe200000101ab */
[----:B------:R-:W-:Y:S01]  /*4a10*/  FMUL.FTZ R43, R11, R43 ;  /* 0x0000002b0b2b7220 */ /* 0x000fe20000410000 */
[----:B------:R-:W-:-:S04]  /*4a20*/  FMUL.FTZ R11, R42, R121 ;  /* 0x000000792a0b7220 */ /* 0x000fc80000410000 */
[----:B------:R-:W-:Y:S01]  /*4a30*/  MUFU.EX2 R106, R106 ;  /* 0x0000006a006a7308 */ /* 0x000fe20000000800 */
[----:B------:R-:W4:Y:S01]  /*4a40*/  SHFL.IDX PT, R121, R41, R126, 0x1f ;  /* 0x00001f7e29797589 */ /* 0x000f2200000e0000 */
[----:B------:R-:W-:Y:S01]  /*4a50*/  FMUL.FTZ R50, R54, R219 ;  /* 0x000000db36327220 */ /* 0x000fe20000410000 */
[----:B------:R-:W-:-:S05]  /*4a60*/  FMUL.FTZ R214, R88, R214 ;  /* 0x000000d658d67220 */ /* 0x000fca0000410000 */
[----:B------:R-:W-:Y:S01]  /*4a70*/  MUFU.EX2 R136, R136 ;  /* 0x0000008800887308 */ /* 0x000fe20000000800 */
[----:B------:R-:W1:Y:S01]  /*4a80*/  SHFL.IDX PT, R219, R41, R213, 0x1f ;  /* 0x00001fd529db7589 */ /* 0x000e6200000e0000 */
[----:B------:R-:W-:Y:S01]  /*4a90*/  FFMA.FTZ R48, -R198, R198, 1 ;  /* 0x3f800000c6307423 */ /* 0x000fe200000101c6 */
[----:B------:R-:W-:Y:S01]  /*4aa0*/  FMUL.FTZ R210, R92, R210 ;  /* 0x000000d25cd27220 */ /* 0x000fe20000410000 */
[----:B------:R-:W-:-:S04]  /*4ab0*/  FFMA.FTZ R49, -R200, R200, 1 ;  /* 0x3f800000c8317423 */ /* 0x000fc800000101c8 */
[----:B------:R-:W-:Y:S01]  /*4ac0*/  MUFU.EX2 R137, R137 ;  /* 0x0000008900897308 */ /* 0x000fe20000000800 */
[----:B------:R-:W-:-:S07]  /*4ad0*/  FMUL.FTZ R48, R48, R214 ;  /* 0x000000d630307220 */ /* 0x000fce0000410000 */
[----:B------:R-:W-:Y:S01]  /*4ae0*/  MUFU.EX2 R108, R108 ;  /* 0x0000006c006c7308 */ /* 0x000fe20000000800 */
[----:B------:R-:W3:Y:S01]  /*4af0*/  SHFL.IDX PT, R214, R41, R9, 0x1f ;  /* 0x00001f0929d67589 */ /* 0x000ee200000e0000 */
[----:B------:R-:W-:Y:S01]  /*4b00*/  FFMA.FTZ R46, -R195, R195, 1 ;  /* 0x3f800000c32e7423 */ /* 0x000fe200000101c3 */
[----:B--2---:R-:W-:Y:S01]  /*4b10*/  FMUL.FTZ R40, R34, R40 ;  /* 0x0000002822287220 */ /* 0x004fe20000410000 */
[----:B------:R-:W-:Y:S01]  /*4b20*/  FMUL.FTZ R49, R49, R210 ;  /* 0x000000d231317220 */ /* 0x000fe20000410000 */
[----:B------:R-:W-:Y:S01]  /*4b30*/  SHFL.IDX PT, R218, R41, R212, 0x1f ;  /* 0x00001fd429da7589 */ /* 0x000fe200000e0000 */
[----:B------:R-:W-:Y:S01]  /*4b40*/  FMUL.FTZ R220, R90, R220 ;  /* 0x000000dc5adc7220 */ /* 0x000fe20000410000 */
[----:B------:R-:W-:Y:S01]  /*4b50*/  FMUL.FTZ R46, R46, R40 ;  /* 0x000000282e2e7220 */ /* 0x000fe20000410000 */
[----:B------:R-:W-:Y:S01]  /*4b60*/  MUFU.EX2 R116, R116 ;  /* 0x0000007400747308 */ /* 0x000fe20000000800 */
[----:B------:R-:W2:Y:S01]  /*4b70*/  SHFL.IDX PT, R210, R41, R124, 0x1f ;  /* 0x00001f7c29d27589 */ /* 0x000ea200000e0000 */
[----:B------:R-:W-:Y:S01]  /*4b80*/  FMUL.FTZ R222, R96, R222 ;  /* 0x000000de60de7220 */ /* 0x000fe20000410000 */
[----:B------:R-:W-:Y:S01]  /*4b90*/  FFMA.FTZ R40, -R203, R203, 1 ;  /* 0x3f800000cb287423 */ /* 0x000fe200000101cb */
[----:B------:R-:W-:Y:S01]  /*4ba0*/  FFMA.FTZ R42, -R168, R168, 1 ;  /* 0x3f800000a82a7423 */ /* 0x000fe200000101a8 */
[--C-:B----4-:R-:W-:Y:S01]  /*4bb0*/  FADD.FTZ R62, R62, -R121.reuse ;  /* 0x800000793e3e7221 */ /* 0x110fe20000010000 */
[----:B------:R-:W-:Y:S01]  /*4bc0*/  FADD.FTZ R60, R60, -R121 ;  /* 0x800000793c3c7221 */ /* 0x000fe20000010000 */
[----:B------:R-:W-:Y:S01]  /*4bd0*/  FMUL.FTZ R40, R40, R220 ;  /* 0x000000dc28287220 */ /* 0x000fe20000410000 */
[----:B------:R-:W-:Y:S01]  /*4be0*/  FMUL.FTZ R42, R42, R222 ;  /* 0x000000de2a2a7220 */ /* 0x000fe20000410000 */
[----:B------:R-:W4:Y:S01]  /*4bf0*/  SHFL.IDX PT, R220, R41, R217, 0x1f ;  /* 0x00001fd929dc7589 */ /* 0x000f2200000e0000 */
[----:B------:R-:W-:Y:S01]  /*4c00*/  FFMA.FTZ R54, -R169, R169, 1 ;  /* 0x3f800000a9367423 */ /* 0x000fe200000101a9 */
[----:B------:R-:W-:Y:S08]  /*4c10*/  MUFU.EX2 R122, R122 ;  /* 0x0000007a007a7308 */ /* 0x000ff00000000800 */
[----:B------:R-:W4:Y:S01]  /*4c20*/  MUFU.EX2 R216, R216 ;  /* 0x000000d800d87308 */ /* 0x000f220000000800 */
[----:B------:R4:W4:Y:S01]  /*4c30*/  SHFL.IDX PT, R222, R41, R215, 0x1f ;  /* 0x00001fd729de7589 */ /* 0x00092200000e0000 */
[----:B------:R-:W-:Y:S01]  /*4c40*/  FMUL.FTZ R51, R94, R51 ;  /* 0x000000335e337220 */ /* 0x000fe20000410000 */
[--C-:B-1----:R-:W-:Y:S01]  /*4c50*/  FADD.FTZ R121, R69, -R219.reuse ;  /* 0x800000db45797221 */ /* 0x102fe20000010000 */
[----:B------:R-:W-:Y:S01]  /*4c60*/  FADD.FTZ R219, R71, -R219 ;  /* 0x800000db47db7221 */ /* 0x000fe20000010000 */
[----:B------:R-:W-:Y:S01]  /*4c70*/  FMUL.FTZ R62, R104, R62 ;  /* 0x0000003e683e7220 */ /* 0x000fe20000410000 */
[----:B------:R-:W-:Y:S01]  /*4c80*/  FFMA.FTZ R71, -R158, R158, 1 ;  /* 0x3f8000009e477423 */ /* 0x000fe2000001019e */
[----:B------:R-:W-:Y:S01]  /*4c90*/  FMUL.FTZ R51, R54, R51 ;  /* 0x0000003336337220 */ /* 0x000fe20000410000 */
[----:B------:R-:W-:Y:S01]  /*4ca0*/  FFMA.FTZ R54, -R167, R167, 1 ;  /* 0x3f800000a7367423 */ /* 0x000fe200000101a7 */
[----:B------:R-:W-:Y:S01]  /*4cb0*/  FMUL.FTZ R223, R12, R36 ;  /* 0x000000240cdf7220 */ /* 0x000fe20000410000 */
[----:B------:R-:W-:Y:S01]  /*4cc0*/  FMUL.FTZ R53, R13, R53 ;  /* 0x000000350d357220 */ /* 0x000fe20000410000 */
[----:B------:R-:W4:Y:S01]  /*4cd0*/  LDL.LU R195, [R1+0x13c] ;  /* 0x00013c0001c37983 */ /* 0x000f220000300800 */
[----:B------:R-:W-:Y:S01]  /*4ce0*/  FFMA.FTZ R36, -R165, R165, 1 ;  /* 0x3f800000a5247423 */ /* 0x000fe200000101a5 */
[----:B------:R-:W-:Y:S01]  /*4cf0*/  FMUL.FTZ R55, R21, R55 ;  /* 0x0000003715377220 */ /* 0x000fe20000410000 */
[----:B------:R-:W-:Y:S01]  /*4d00*/  FMUL.FTZ R71, R71, R62 ;  /* 0x0000003e47477220 */ /* 0x000fe20000410000 */
[----:B------:R-:W4:Y:S01]  /*4d10*/  LDL.LU R196, [R1+0x138] ;  /* 0x0001380001c47983 */ /* 0x000f220000300800 */
[--C-:B---3--:R-:W-:Y:S01]  /*4d20*/  FADD.FTZ R56, R56, -R214.reuse ;  /* 0x800000d638387221 */ /* 0x108fe20000010000 */
[----:B------:R-:W-:Y:S01]  /*4d30*/  FMUL.FTZ R54, R54, R53 ;  /* 0x0000003536367220 */ /* 0x000fe20000410000 */
[----:B------:R-:W-:Y:S01]  /*4d40*/  FADD.FTZ R58, R58, -R214 ;  /* 0x800000d63a3a7221 */ /* 0x000fe20000010000 */
[----:B------:R-:W1:Y:S01]  /*4d50*/  SHFL.IDX PT, R62, R63, R9, 0x1f ;  /* 0x00001f093f3e7589 */ /* 0x000e6200000e0000 */
[----:B------:R-:W-:Y:S01]  /*4d60*/  FMUL.FTZ R53, R36, R55 ;  /* 0x0000003724357220 */ /* 0x000fe20000410000 */
[----:B--2---:R-:W-:Y:S01]  /*4d70*/  FADD.FTZ R57, R57, -R210 ;  /* 0x800000d239397221 */ /* 0x004fe20000010000 */
[----:B------:R-:W-:Y:S01]  /*4d80*/  MUFU.EX2 R130, R130 ;  /* 0x0000008200827308 */ /* 0x000fe20000000800 */
[----:B------:R-:W2:Y:S01]  /*4d90*/  LDL.LU R197, [R1+0x134] ;  /* 0x0001340001c57983 */ /* 0x000ea20000300800 */
[----:B------:R-:W-:-:S06]  /*4da0*/  FADD.FTZ R36, R68, -R218 ;  /* 0x800000da44247221 */ /* 0x000fcc0000010000 */
[----:B------:R-:W3:Y:S01]  /*4db0*/  MUFU.EX2 R110, R110 ;  /* 0x0000006e006e7308 */ /* 0x000ee20000000800 */
[----:B------:R-:W2:Y:S01]  /*4dc0*/  LDL.LU R198, [R1+0x130] ;  /* 0x0001300001c67983 */ /* 0x000ea20000300800 */
[----:B------:R-:W-:Y:S01]  /*4dd0*/  FFMA.FTZ R68, -R164, R164, 1 ;  /* 0x3f800000a4447423 */ /* 0x000fe200000101a4 */
[----:B------:R-:W-:-:S05]  /*4de0*/  FMUL.FTZ R56, R22, R56 ;  /* 0x0000003816387220 */ /* 0x000fca0000410000 */
[----:B------:R-:W-:Y:S01]  /*4df0*/  MUFU.EX2 R132, R132 ;  /* 0x0000008400847308 */ /* 0x000fe20000000800 */
[----:B------:R-:W2:Y:S01]  /*4e00*/  LDL.LU R199, [R1+0x12c] ;  /* 0x00012c0001c77983 */ /* 0x000ea20000300800 */
[----:B------:R-:W-:-:S06]  /*4e10*/  FADD.FTZ R59, R59, -R210 ;  /* 0x800000d23b3b7221 */ /* 0x000fcc0000010000 */
[----:B------:R-:W-:Y:S01]  /*4e20*/  MUFU.EX2 R119, R119 ;  /* 0x0000007700777308 */ /* 0x000fe20000000800 */
[----:B------:R-:W2:Y:S07]  /*4e30*/  LDL.LU R200, [R1+0x128] ;  /* 0x0001280001c87983 */ /* 0x000eae0000300800 */
[----:B------:R-:W-:Y:S01]  /*4e40*/  MUFU.EX2 R118, R118 ;  /* 0x0000007600767308 */ /* 0x000fe20000000800 */
[----:B------:R-:W2:Y:S01]  /*4e50*/  LDL.LU R201, [R1+0x124] ;  /* 0x0001240001c97983 */ /* 0x000ea20000300800 */
[----:B------:R-:W-:-:S06]  /*4e60*/  FMUL.FTZ R68, R68, R56 ;  /* 0x0000003844447220 */ /* 0x000fcc0000410000 */
[----:B------:R-:W-:Y:S01]  /*4e70*/  MUFU.EX2 R120, R120 ;  /* 0x0000007800787308 */ /* 0x000fe20000000800 */
[----:B------:R-:W2:Y:S01]  /*4e80*/  LDL.LU R202, [R1+0x120] ;  /* 0x0001200001ca7983 */ /* 0x000ea20000300800 */
[----:B------:R-:W-:-:S06]  /*4e90*/  FFMA.FTZ R55, -R162, R162, 1 ;  /* 0x3f800000a2377423 */ /* 0x000fcc00000101a2 */
[----:B------:R-:W-:Y:S01]  /*4ea0*/  MUFU.EX2 R117, R117 ;  /* 0x0000007500757308 */ /* 0x000fe20000000800 */
[----:B------:R-:W3:Y:S01]  /*4eb0*/  SHFL.IDX PT, R124, R63, R124, 0x1f ;  /* 0x00001f7c3f7c7589 */ /* 0x000ee200000e0000 */
[----:B------:R-:W-:-:S06]  /*4ec0*/  FMUL.FTZ R58, R23, R58 ;  /* 0x0000003a173a7220 */ /* 0x000fcc0000410000 */
[----:B------:R-:W-:Y:S01]  /*4ed0*/  MUFU.EX2 R115, R115 ;  /* 0x0000007300737308 */ /* 0x000fe20000000800 */
[----:B------:R-:W-:Y:S07]  /*4ee0*/  SHFL.IDX PT, R126, R63, R126, 0x1f ;  /* 0x00001f7e3f7e7589 */ /* 0x000fee00000e0000 */
[----:B------:R-:W-:Y:S01]  /*4ef0*/  MUFU.EX2 R123, R123 ;  /* 0x0000007b007b7308 */ /* 0x000fe20000000800 */
[----:B------:R-:W-:Y:S01]  /*4f00*/  SHFL.IDX PT, R125, R63, R125, 0x1f ;  /* 0x00001f7d3f7d7589 */ /* 0x000fe200000e0000 */
[----:B------:R-:W-:Y:S01]  /*4f10*/  FFMA.FTZ R236, -R236, R236, 1 ;  /* 0x3f800000ecec7423 */ /* 0x000fe200000101ec */
[----:B------:R-:W-:Y:S01]  /*4f20*/  FMUL.FTZ R38, R19, R38 ;  /* 0x0000002613267220 */ /* 0x000fe20000410000 */
[----:B------:R-:W-:Y:S01]  /*4f30*/  FFMA.FTZ R127, -R127, R127, 1 ;  /* 0x3f8000007f7f7423 */ /* 0x000fe2000001017f */
[----:B------:R-:W-:Y:S01]  /*4f40*/  SHFL.IDX PT, R215, R63, R215, 0x1f ;  /* 0x00001fd73fd77589 */ /* 0x000fe200000e0000 */
[----:B------:R-:W-:-:S03]  /*4f50*/  FMUL.FTZ R114, R228, R114 ;  /* 0x00000072e4727220 */ /* 0x000fc60000410000 */
[----:B------:R-:W-:Y:S04]  /*4f60*/  SHFL.IDX PT, R217, R63, R217, 0x1f ;  /* 0x00001fd93fd97589 */ /* 0x000fe800000e0000 */
[----:B------:R-:W-:Y:S01]  /*4f70*/  SHFL.IDX PT, R212, R63, R212, 0x1f ;  /* 0x00001fd43fd47589 */ /* 0x000fe200000e0000 */
[----:B------:R-:W-:Y:S01]  /*4f80*/  FFMA.FTZ R14, -R163, R163, 1 ;  /* 0x3f800000a30e7423 */ /* 0x000fe200000101a3 */
[----:B------:R-:W-:Y:S01]  /*4f90*/  FMUL.FTZ R61, R100, R61 ;  /* 0x0000003d643d7220 */ /* 0x000fe20000410000 */
[--C-:B----4-:R-:W-:Y:S01]  /*4fa0*/  FADD.FTZ R65, R65, -R220.reuse ;  /* 0x800000dc41417221 */ /* 0x110fe20000010000 */
[----:B------:R-:W2:Y:S01]  /*4fb0*/  LDL.LU R203, [R1+0x11c] ;  /* 0x00011c0001cb7983 */ /* 0x000ea20000300800 */
[----:B------:R-:W-:Y:S01]  /*4fc0*/  FMUL.FTZ R56, R97, R57 ;  /* 0x0000003961387220 */ /* 0x000fe20000410000 */
[----:B------:R-:W-:Y:S01]  /*4fd0*/  FMUL.FTZ R60, R99, R60 ;  /* 0x0000003c633c7220 */ /* 0x000fe20000410000 */
[----:B------:R-:W-:Y:S01]  /*4fe0*/  FADD.FTZ R67, R67, -R220 ;  /* 0x800000dc43437221 */ /* 0x000fe20000010000 */
[----:B------:R-:W4:Y:S01]  /*4ff0*/  SHFL.IDX PT, R63, R63, R213, 0x1f ;  /* 0x00001fd53f3f7589 */ /* 0x000f2200000e0000 */
[----:B------:R-:W4:Y:S01]  /*5000*/  MUFU.EX2 R113, R113 ;  /* 0x0000007100717308 */ /* 0x000f220000000800 */
[----:B------:R-:W-:-:S02]  /*5010*/  FMUL.FTZ R226, R216, R226 ;  /* 0x000000e2d8e27220 */ /* 0x000fc40000410000 */
[----:B------:R1:W5:Y:S01]  /*5020*/  LDL.LU R171, [R1+0x118] ;  /* 0x0001180001ab7983 */ /* 0x0003620000300800 */
[----:B------:R-:W-:Y:S01]  /*5030*/  FFMA.FTZ R41, -R166, R166, 1 ;  /* 0x3f800000a6297423 */ /* 0x000fe200000101a6 */
[----:B------:R-:W-:Y:S01]  /*5040*/  FADD.FTZ R218, R70, -R218 ;  /* 0x800000da46da7221 */ /* 0x000fe20000010000 */
[----:B------:R-:W-:Y:S01]  /*5050*/  FFMA.FTZ R69, -R161, R161, 1 ;  /* 0x3f800000a1457423 */ /* 0x000fe200000101a1 */
[----:B------:R1:W5:Y:S01]  /*5060*/  LDL.LU R170, [R1+0x114] ;  /* 0x0001140001aa7983 */ /* 0x0003620000300800 */
[----:B------:R-:W-:Y:S01]  /*5070*/  FMUL.FTZ R59, R98, R59 ;  /* 0x0000003b623b7220 */ /* 0x000fe20000410000 */
[----:B------:R-:W-:Y:S01]  /*5080*/  FMUL.FTZ R57, R55, R58 ;  /* 0x0000003a37397220 */ /* 0x000fe20000410000 */
[--C-:B------:R-:W-:Y:S01]  /*5090*/  FADD.FTZ R64, R64, -R222.reuse ;  /* 0x800000de40407221 */ /* 0x100fe20000010000 */
[----:B------:R2:W5:Y:S01]  /*50a0*/  LDL.LU R169, [R1+0x110] ;  /* 0x0001100001a97983 */ /* 0x0005620000300800 */
[----:B------:R-:W-:Y:S01]  /*50b0*/  FFMA.FTZ R70, -R159, R159, 1 ;  /* 0x3f8000009f467423 */ /* 0x000fe2000001019f */
[----:B------:R-:W-:Y:S01]  /*50c0*/  FADD.FTZ R66, R66, -R222 ;  /* 0x800000de42427221 */ /* 0x000fe20000010000 */
[----:B------:R-:W-:Y:S01]  /*50d0*/  FMUL.FTZ R67, R107, R67 ;  /* 0x000000436b437220 */ /* 0x000fe20000410000 */
[----:B------:R2:W5:Y:S01]  /*50e0*/  LDL.LU R168, [R1+0x10c] ;  /* 0x00010c0001a87983 */ /* 0x0005620000300800 */
[----:B------:R-:W-:Y:S01]  /*50f0*/  FMUL.FTZ R58, R14, R56 ;  /* 0x000000380e3a7220 */ /* 0x000fe20000410000 */
[----:B------:R-:W-:Y:S01]  /*5100*/  FMUL.FTZ R121, R103, R121 ;  /* 0x0000007967797220 */ /* 0x000fe20000410000 */
[--C-:B-1----:R-:W-:Y:S01]  /*5110*/  FADD.FTZ R72, R72, -R62.reuse ;  /* 0x8000003e48487221 */ /* 0x102fe20000010000 */
[----:B------:R1:W5:Y:S01]  /*5120*/  LDL.LU R167, [R1+0x108] ;  /* 0x0001080001a77983 */ /* 0x0003620000300800 */
[----:B------:R-:W-:Y:S01]  /*5130*/  FFMA.FTZ R56, -R160, R160, 1 ;  /* 0x3f800000a0387423 */ /* 0x000fe200000101a0 */
[----:B------:R-:W-:Y:S01]  /*5140*/  FADD.FTZ R74, R74, -R62 ;  /* 0x8000003e4a4a7221 */ /* 0x000fe20000010000 */
[--C-:B---3--:R-:W-:Y:S01]  /*5150*/  FADD.FTZ R73, R73, -R124.reuse ;  /* 0x8000007c49497221 */ /* 0x108fe20000010000 */
[----:B------:R1:W5:Y:S01]  /*5160*/  LDL.LU R166, [R1+0x104] ;  /* 0x0001040001a67983 */ /* 0x0003620000300800 */
[----:B------:R-:W-:Y:S01]  /*5170*/  FMUL.FTZ R69, R69, R59 ;  /* 0x0000003b45457220 */ /* 0x000fe20000410000 */
[----:B------:R-:W-:Y:S01]  /*5180*/  FADD.FTZ R75, R75, -R124 ;  /* 0x8000007c4b4b7221 */ /* 0x000fe20000010000 */
[--C-:B----4-:R-:W-:Y:S01]  /*5190*/  FADD.FTZ R85, R85, -R63.reuse ;  /* 0x8000003f55557221 */ /* 0x110fe20000010000 */
[----:B------:R1:W5:Y:S01]  /*51a0*/  LDL.LU R165, [R1+0x100] ;  /* 0x0001000001a57983 */ /* 0x0003620000300800 */
[----:B------:R-:W-:Y:S01]  /*51b0*/  FMUL.FTZ R70, R70, R61 ;  /* 0x0000003d46467220 */ /* 0x000fe20000410000 */
[----:B------:R-:W-:Y:S01]  /*51c0*/  FADD.FTZ R87, R87, -R63 ;  /* 0x8000003f57577221 */ /* 0x000fe20000010000 */
[--C-:B------:R-:W-:Y:S01]  /*51d0*/  FADD.FTZ R84, R84, -R212.reuse ;  /* 0x800000d454547221 */ /* 0x100fe20000010000 */
[----:B------:R1:W5:Y:S01]  /*51e0*/  LDL.LU R164, [R1+0xfc] ;  /* 0x0000fc0001a47983 */ /* 0x0003620000300800 */
[----:B------:R-:W-:Y:S01]  /*51f0*/  FFMA.FTZ R59, -R156, R156, 1 ;  /* 0x3f8000009c3b7423 */ /* 0x000fe2000001019c */
[----:B------:R-:W-:Y:S01]  /*5200*/  FFMA.FTZ R55, -R155, R155, 1 ;  /* 0x3f8000009b377423 */ /* 0x000fe2000001019b */
[----:B------:R-:W-:Y:S01]  /*5210*/  FADD.FTZ R86, R86, -R212 ;  /* 0x800000d456567221 */ /* 0x000fe20000010000 */
[----:B------:R1:W5:Y:S01]  /*5220*/  LDL.LU R163, [R1+0xf8] ;  /* 0x0000f80001a37983 */ /* 0x0003620000300800 */
[----:B------:R-:W-:Y:S01]  /*5230*/  FMUL.FTZ R64, R133, R64 ;  /* 0x0000004085407220 */ /* 0x000fe20000410000 */
[----:B------:R-:W-:Y:S01]  /*5240*/  FMUL.FTZ R61, R135, R65 ;  /* 0x00000041873d7220 */ /* 0x000fe20000410000 */
[----:B------:R-:W-:Y:S01]  /*5250*/  FFMA.FTZ R210, -R144, R144, 1 ;  /* 0x3f80000090d27423 */ /* 0x000fe20000010190 */
[----:B------:R1:W5:Y:S01]  /*5260*/  LDL.LU R162, [R1+0xf4] ;  /* 0x0000f40001a27983 */ /* 0x0003620000300800 */
[----:B------:R-:W-:Y:S01]  /*5270*/  FMUL.FTZ R56, R56, R60 ;  /* 0x0000003c38387220 */ /* 0x000fe20000410000 */
[----:B------:R-:W-:Y:S01]  /*5280*/  FFMA.FTZ R60, -R154, R154, 1 ;  /* 0x3f8000009a3c7423 */ /* 0x000fe2000001019a */
[--C-:B------:R-:W-:Y:S01]  /*5290*/  FADD.FTZ R77, R77, -R125.reuse ;  /* 0x8000007d4d4d7221 */ /* 0x100fe20000010000 */
[----:B------:R1:W5:Y:S01]  /*52a0*/  LDL.LU R161, [R1+0xf0] ;  /* 0x0000f00001a17983 */ /* 0x0003620000300800 */
[----:B------:R-:W-:Y:S01]  /*52b0*/  FMUL.FTZ R66, R134, R66 ;  /* 0x0000004286427220 */ /* 0x000fe20000410000 */
[----:B------:R-:W-:Y:S01]  /*52c0*/  FFMA.FTZ R14, -R157, R157, 1 ;  /* 0x3f8000009d0e7423 */ /* 0x000fe2000001019d */
[----:B------:R-:W-:Y:S01]  /*52d0*/  FADD.FTZ R79, R79, -R125 ;  /* 0x8000007d4f4f7221 */ /* 0x000fe20000010000 */
[----:B------:R1:W5:Y:S01]  /*52e0*/  LDL.LU R160, [R1+0xec] ;  /* 0x0000ec0001a07983 */ /* 0x0003620000300800 */
[----:B------:R-:W-:Y:S01]  /*52f0*/  FMUL.FTZ R64, R59, R64 ;  /* 0x000000403b407220 */ /* 0x000fe20000410000 */
[----:B------:R-:W-:Y:S01]  /*5300*/  FMUL.FTZ R55, R55, R61 ;  /* 0x0000003d37377220 */ /* 0x000fe20000410000 */
[--C-:B------:R-:W-:Y:S01]  /*5310*/  FADD.FTZ R76, R76, -R126.reuse ;  /* 0x8000007e4c4c7221 */ /* 0x100fe20000010000 */
[----:B------:R1:W5:Y:S01]  /*5320*/  LDL.LU R159, [R1+0xe8] ;  /* 0x0000e800019f7983 */ /* 0x0003620000300800 */
[----:B------:R-:W-:Y:S01]  /*5330*/  FFMA.FTZ R59, -R152, R152, 1 ;  /* 0x3f800000983b7423 */ /* 0x000fe20000010198 */
[----:B------:R-:W-:Y:S01]  /*5340*/  FFMA.FTZ R61, -R151, R151, 1 ;  /* 0x3f800000973d7423 */ /* 0x000fe20000010197 */
[----:B------:R-:W-:Y:S01]  /*5350*/  FADD.FTZ R78, R78, -R126 ;  /* 0x8000007e4e4e7221 */ /* 0x000fe20000010000 */
[----:B------:R1:W5:Y:S01]  /*5360*/  LDL.LU R158, [R1+0xe4] ;  /* 0x0000e400019e7983 */ /* 0x0003620000300800 */
[----:B------:R-:W-:Y:S01]  /*5370*/  FMUL.FTZ R65, R60, R66 ;  /* 0x000000423c417220 */ /* 0x000fe20000410000 */
[--C-:B------:R-:W-:Y:S01]  /*5380*/  FADD.FTZ R80, R80, -R215.reuse ;  /* 0x800000d750507221 */ /* 0x100fe20000010000 */
[----:B------:R-:W-:Y:S01]  /*5390*/  FADD.FTZ R82, R82, -R215 ;  /* 0x800000d752527221 */ /* 0x000fe20000010000 */
[----:B------:R1:W5:Y:S01]  /*53a0*/  LDL.LU R157, [R1+0xe0] ;  /* 0x0000e000019d7983 */ /* 0x0003620000300800 */
[----:B------:R-:W-:Y:S01]  /*53b0*/  FFMA.FTZ R66, -R153, R153, 1 ;  /* 0x3f80000099427423 */ /* 0x000fe20000010199 */
[--C-:B------:R-:W-:Y:S01]  /*53c0*/  FADD.FTZ R81, R81, -R217.reuse ;  /* 0x800000d951517221 */ /* 0x100fe20000010000 */
[----:B------:R-:W-:Y:S01]  /*53d0*/  FADD.FTZ R83, R83, -R217 ;  /* 0x800000d953537221 */ /* 0x000fe20000010000 */
[----:B------:R1:W5:Y:S01]  /*53e0*/  LDL.LU R156, [R1+0xdc] ;  /* 0x0000dc00019c7983 */ /* 0x0003620000300800 */
[----:B------:R-:W-:Y:S01]  /*53f0*/  FMUL.FTZ R59, R59, R67 ;  /* 0x000000433b3b7220 */ /* 0x000fe20000410000 */
[----:B------:R-:W-:Y:S01]  /*5400*/  FFMA.FTZ R213, -R5, R5, 1 ;  /* 0x3f80000005d57423 */ /* 0x000fe20000010105 */
[----:B------:R-:W-:Y:S01]  /*5410*/  FFMA.FTZ R214, -R4, R4, 1 ;  /* 0x3f80000004d67423 */ /* 0x000fe20000010104 */
[----:B------:R1:W5:Y:S01]  /*5420*/  LDL.LU R155, [R1+0xd8] ;  /* 0x0000d800019b7983 */ /* 0x0003620000300800 */
[----:B------:R-:W-:Y:S01]  /*5430*/  FMUL.FTZ R61, R61, R121 ;  /* 0x000000793d3d7220 */ /* 0x000fe20000410000 */
[----:B------:R-:W3:Y:S01]  /*5440*/  MUFU.EX2 R129, R129 ;  /* 0x0000008100817308 */ /* 0x000ee20000000800 */
[----:B------:R-:W-:Y:S01]  /*5450*/  FMUL.FTZ R36, R108, R36 ;  /* 0x000000246c247220 */ /* 0x000fe20000410000 */
[----:B------:R1:W5:Y:S01]  /*5460*/  LDL.LU R154, [R1+0xd4] ;  /* 0x0000d400019a7983 */ /* 0x0003620000300800 */
[----:B------:R-:W-:Y:S01]  /*5470*/  FFMA.FTZ R67, -R150, R150, 1 ;  /* 0x3f80000096437423 */ /* 0x000fe20000010196 */
[----:B------:R-:W-:-:S04]  /*5480*/  FFMA.FTZ R62, -R148, R148, 1 ;  /* 0x3f800000943e7423 */ /* 0x000fc80000010194 */
[----:B------:R-:W4:Y:S01]  /*5490*/  MUFU.EX2 R128, R128 ;  /* 0x0000008000807308 */ /* 0x000f220000000800 */
[----:B------:R1:W5:Y:S01]  /*54a0*/  LDL.LU R153, [R1+0xd0] ;  /* 0x0000d00001997983 */ /* 0x0003620000300800 */
[----:B------:R-:W-:Y:S01]  /*54b0*/  FMUL.FTZ R121, R106, R72 ;  /* 0x000000486a797220 */ /* 0x000fe20000410000 */
[----:B------:R-:W-:-:S05]  /*54c0*/  FFMA.FTZ R60, -R149, R149, 1 ;  /* 0x3f800000953c7423 */ /* 0x000fca0000010195 */
[----:B------:R-:W1:Y:S01]  /*54d0*/  MUFU.EX2 R207, R207 ;  /* 0x000000cf00cf7308 */ /* 0x000e620000000800 */
[----:B------:R1:W5:Y:S01]  /*54e0*/  LDL.LU R152, [R1+0xcc] ;  /* 0x0000cc0001987983 */ /* 0x0003620000300800 */
[----:B------:R-:W-:-:S06]  /*54f0*/  FFMA.FTZ R124, -R147, R147, 1 ;  /* 0x3f800000937c7423 */ /* 0x000fcc0000010193 */
[----:B------:R-:W1:Y:S01]  /*5500*/  MUFU.EX2 R205, R205 ;  /* 0x000000cd00cd7308 */ /* 0x000e620000000800 */
[----:B------:R1:W5:Y:S01]  /*5510*/  LDL.LU R151, [R1+0xc8] ;  /* 0x0000c80001977983 */ /* 0x0003620000300800 */
[----:B------:R-:W-:Y:S01]  /*5520*/  FMUL.FTZ R62, R62, R121 ;  /* 0x000000793e3e7220 */ /* 0x000fe20000410000 */
[----:B------:R-:W-:Y:S01]  /*5530*/  FMUL.FTZ R219, R110, R219 ;  /* 0x000000db6edb7220 */ /* 0x000fe20000410000 */
[----:B------:R-:W-:Y:S01]  /*5540*/  FMUL.FTZ R208, R208, R226 ;  /* 0x000000e2d0d07220 */ /* 0x000fe20000410000 */
[----:B------:R1:W5:Y:S01]  /*5550*/  LDL.LU R150, [R1+0xc4] ;  /* 0x0000c40001967983 */ /* 0x0003620000300800 */
[----:B------:R-:W-:-:S03]  /*5560*/  FFMA.FTZ R63, -R146, R146, 1 ;  /* 0x3f800000923f7423 */ /* 0x000fc60000010192 */
[----:B------:R1:W5:Y:S01]  /*5570*/  LDL.LU R149, [R1+0xc0] ;  /* 0x0000c00001957983 */ /* 0x0003620000300800 */
[----:B------:R-:W-:-:S03]  /*5580*/  FFMA.FTZ R121, -R145, R145, 1 ;  /* 0x3f80000091797423 */ /* 0x000fc60000010191 */
[----:B------:R1:W5:Y:S01]  /*5590*/  LDL.LU R148, [R1+0xbc] ;  /* 0x0000bc0001947983 */ /* 0x0003620000300800 */
[----:B------:R-:W-:-:S03]  /*55a0*/  FFMA.FTZ R212, -R143, R143, 1 ;  /* 0x3f8000008fd47423 */ /* 0x000fc6000001018f */
[----:B------:R1:W5:Y:S01]  /*55b0*/  LDL.LU R147, [R1+0xb8] ;  /* 0x0000b80001937983 */ /* 0x0003620000300800 */
[----:B------:R-:W-:-:S03]  /*55c0*/  FFMA.FTZ R125, -R142, R142, 1 ;  /* 0x3f8000008e7d7423 */ /* 0x000fc6000001018e */
[----:B------:R1:W5:Y:S01]  /*55d0*/  LDL.LU R146, [R1+0xb4] ;  /* 0x0000b40001927983 */ /* 0x0003620000300800 */
[----:B------:R-:W-:-:S03]  /*55e0*/  FMUL.FTZ R218, R136, R218 ;  /* 0x000000da88da7220 */ /* 0x000fc60000410000 */
        /* <DEDUP_REMOVED lines=10> */
[----:B------:R1:W5:Y:S04]  /*5690*/  LDL.LU R140, [R1+0x9c] ;  /* 0x00009c00018c7983 */ /* 0x0003680000300800 */
[----:B------:R1:W5:Y:S04]  /*56a0*/  LDL.LU R6, [R1+0x98] ;  /* 0x0000980001067983 */ /* 0x0003680000300800 */
[----:B------:R1:W5:Y:S04]  /*56b0*/  LDL.LU R5, [R1+0x94] ;  /* 0x0000940001057983 */ /* 0x0003680000300800 */
[----:B------:R1:W5:Y:S04]  /*56c0*/  LDL.LU R4, [R1+0x90] ;  /* 0x0000900001047983 */ /* 0x0003680000300800 */
[----:B------:R1:W5:Y:S04]  /*56d0*/  LDL.LU R2, [R1+0x8c] ;  /* 0x00008c0001027983 */ /* 0x0003680000300800 */
[----:B------:R-:W2:Y:S01]  /*56e0*/  LDL R220, [R1+0x70] ;  /* 0x0000700001dc7983 */ /* 0x000ea20000100800 */
[----:B------:R-:W-:-:S04]  /*56f0*/  FMUL.FTZ R73, R137, R73 ;  /* 0x0000004989497220 */ /* 0x000fc80000410000 */
[----:B------:R-:W-:Y:S01]  /*5700*/  FMUL.FTZ R124, R124, R73 ;  /* 0x000000497c7c7220 */ /* 0x000fe20000410000 */
[----:B------:R-:W-:Y:S01]  /*5710*/  FMUL.FTZ R73, R116, R76 ;  /* 0x0000004c74497220 */ /* 0x000fe20000410000 */
[----:B------:R-:W-:Y:S01]  /*5720*/  FMUL.FTZ R66, R66, R36 ;  /* 0x0000002442427220 */ /* 0x000fe20000410000 */
[----:B------:R-:W-:Y:S02]  /*5730*/  FMUL.FTZ R36, R122, R75 ;  /* 0x0000004b7a247220 */ /* 0x000fe40000410000 */
[----:B------:R-:W-:Y:S01]  /*5740*/  FMUL.FTZ R210, R210, R73 ;  /* 0x00000049d2d27220 */ /* 0x000fe20000410000 */
[----:B------:R-:W-:Y:S01]  /*5750*/  FMUL.FTZ R73, R130, R84 ;  /* 0x0000005482497220 */ /* 0x000fe20000410000 */
[----:B------:R-:W-:Y:S01]  /*5760*/  FMUL.FTZ R121, R121, R36 ;  /* 0x0000002479797220 */ /* 0x000fe20000410000 */
[----:B------:R-:W-:Y:S02]  /*5770*/  FMUL.FTZ R36, R113, R81 ;  /* 0x0000005171247220 */ /* 0x000fe40000410000 */
[----:B------:R-:W-:Y:S01]  /*5780*/  FMUL.FTZ R218, R218, R73 ;  /* 0x00000049dada7220 */ /* 0x000fe20000410000 */
[----:B------:R-:W-:Y:S01]  /*5790*/  F2FP.BF16.F32.PACK_AB R73, R51, R11 ;  /* 0x0000000b3349723e */ /* 0x000fe200000010ff */
[----:B------:R-:W-:Y:S01]  /*57a0*/  FMUL.FTZ R221, R132, R221 ;  /* 0x000000dd84dd7220 */ /* 0x000fe20000410000 */
[----:B---3--:R-:W-:Y:S01]  /*57b0*/  FMUL.FTZ R86, R129, R86 ;  /* 0x0000005681567220 */ /* 0x008fe20000410000 */
[----:B------:R-:W-:Y:S01]  /*57c0*/  FMUL.FTZ R38, R236, R38 ;  /* 0x00000026ec267220 */ /* 0x000fe20000410000 */
[----:B------:R-:W-:Y:S01]  /*57d0*/  FMUL.FTZ R74, R119, R74 ;  /* 0x0000004a774a7220 */ /* 0x000fe20000410000 */
[----:B------:R-:W-:Y:S01]  /*57e0*/  FMUL.FTZ R80, R118, R80 ;  /* 0x0000005076507220 */ /* 0x000fe20000410000 */
[----:B------:R-:W-:Y:S01]  /*57f0*/  FMUL.FTZ R82, R120, R82 ;  /* 0x0000005278527220 */ /* 0x000fe20000410000 */
[----:B----4-:R-:W-:Y:S01]  /*5800*/  FMUL.FTZ R83, R128, R83 ;  /* 0x0000005380537220 */ /* 0x010fe20000410000 */
        /* <DEDUP_REMOVED lines=40> */
[----:B------:R-:W-:Y:S01]  /*5a90*/  F2FP.BF16.F32.PACK_AB R66, R61, R66 ;  /* 0x000000423d42723e */ /* 0x000fe200000010ff */
[----:B------:R-:W-:Y:S01]  /*5aa0*/  UMOV UR6, UR12 ;  /* 0x0000000c00067c82 */ /* 0x000fe20008000000 */
[----:B------:R-:W-:Y:S01]  /*5ab0*/  F2FP.BF16.F32.PACK_AB R67, R60, R67 ;  /* 0x000000433c43723e */ /* 0x000fe200000010ff */
[----:B------:R-:W-:Y:S01]  /*5ac0*/  UMOV UR7, 0x40000040 ;  /* 0x4000004000077882 */ /* 0x000fe20000000000 */
[----:B------:R-:W-:Y:S01]  /*5ad0*/  F2FP.BF16.F32.PACK_AB R64, R55, R64 ;  /* 0x000000403740723e */ /* 0x000fe200000010ff */
[----:B------:R-:W-:Y:S01]  /*5ae0*/  UIADD3 UR4, UR12, 0x80, URZ ;  /* 0x000000800c047890 */ /* 0x000fe2000fffe03f */
[----:B------:R-:W-:Y:S01]  /*5af0*/  F2FP.BF16.F32.PACK_AB R65, R59, R65 ;  /* 0x000000413b41723e */ /* 0x000fe200000010ff */
[----:B------:R-:W3:Y:S01]  /*5b00*/  LDL R14, [R1+0x50] ;  /* 0x00005000010e7983 */ /* 0x000ee20000100800 */
        /* <DEDUP_REMOVED lines=16> */
[----:B--2---:R-:W-:-:S05]  /*5c10*/  LEA R11, R0, R220, 0xe ;  /* 0x000000dc000b7211 */ /* 0x004fca00078e70ff */
[----:B------:R-:W-:-:S05]  /*5c20*/  IMAD R11, R11, 0x2, R16 ;  /* 0x000000020b0b7824 */ /* 0x000fca00078e0210 */
        /* <DEDUP_REMOVED lines=9> */
[----:B------:R-:W-:Y:S01]  /*5cc0*/  HGMMA.64x64x16.F32.BF16 R172, R36, gdesc[UR4].tnspB, R172, gsb0 ;  /* 0x40e0000424ac7df0 */ /* 0x000fe200080018ac */
[----:B------:R-:W-:Y:S01]  /*5cd0*/  UMOV UR6, UR4 ;  /* 0x0000000400067c82 */ /* 0x000fe20008000000 */
        /* <DEDUP_REMOVED lines=15> */
[----:B------:R-:W-:-:S06]  /*5dd0*/  UMOV UR7, 0x40000040 ;  /* 0x4000004000077882 */ /* 0x000fcc0000000000 */
[----:B------:R-:W-:Y:S01]  /*5de0*/  UMOV UR6, UR4 ;  /* 0x0000000400067c82 */ /* 0x000fe20008000000 */
        /* <DEDUP_REMOVED lines=47> */
[----:B------:R-:W-:-:S05]  /*60e0*/  VIADD R40, R16, 0x20c00 ;  /* 0x00020c0010287836 */ /* 0x000fca0000000000 */
[----:B---3--:R-:W-:-:S04]  /*60f0*/  LEA R10, R14, R40, 0xd ;  /* 0x000000280e0a7211 */ /* 0x008fc800078e68ff */
[----:B------:R-:W-:-:S04]  /*6100*/  SHF.R.U32.HI R10, RZ, 0x4, R10 ;  /* 0x00000004ff0a7819 */ /* 0x000fc8000001160a */
[----:B------:R-:W-:Y:S02]  /*6110*/  LOP3.LUT R10, R10, 0x3fff, RZ, 0xc0, !PT ;  /* 0x00003fff0a0a7812 */ /* 0x000fe400078ec0ff */
[----:B------:R-:W-:Y:S02]  /*6120*/  R2UR UR4, R16 ;  /* 0x00000000100472ca */ /* 0x000fe400000e0000 */
[----:B-1----:R-:W-:-:S05]  /*6130*/  LOP3.LUT R11, R10, 0x10000, RZ, 0xfc, !PT ;  /* 0x000100000a0b7812 */ /* 0x002fca00078efcff */
[----:B------:R-:W-:-:S05]  /*6140*/  IMAD R11, R0, 0x800, R11 ;  /* 0x00000800000b7824 */ /* 0x000fca00078e020b */
[----:B------:R-:W-:Y:S01]  /*6150*/  R2UR UR8, R11 ;  /* 0x000000000b0872ca */ /* 0x000fe200000e0000 */
[----:B------:R-:W-:Y:S01]  /*6160*/  USHF.R.U32.HI UR4, URZ, 0x4, UR4 ;  /* 0x000000043f047899 */ /* 0x000fe20008011604 */
[----:B------:R-:W-:Y:S02]  /*6170*/  WARPGROUP.DEPBAR.LE gsb0, 0x0 ;  /* 0x00008000000079c5 */ /* 0x000fe40000010000 */
[----:B------:R1:W-:Y:S06]  /*6180*/  MEMBAR.ALL.CTA ;  /* 0x0000000000007992 */ /* 0x0003ec0000008000 */
[----:B-1----:R-:W1:Y:S01]  /*6190*/  FENCE.VIEW.ASYNC.S ;  /* 0x00000000000073c6 */ /* 0x002e620000000000 */
[----:B------:R-:W-:Y:S01]  /*61a0*/  ULOP3.LUT UR9, UR4, 0x3fff, URZ, 0xc0, !UPT ;  /* 0x00003fff04097892 */ /* 0x000fe2000f8ec03f */
        /* <DEDUP_REMOVED lines=59> */
.L_x_1064:
        /* <DEDUP_REMOVED lines=68> */
.L_x_1065:
[----:B-1----:R-:W2:Y:S01]  /*69a0*/  LDL R5, [R1+0x54] ;  /* 0x0000540001057983 */ /* 0x002ea20000100800 */
[----:B------:R-:W-:Y:S01]  /*69b0*/  UIADD3 UR38, UR38, 0x1, URZ ;  /* 0x0000000126267890 */ /* 0x000fe2000fffe03f */
[----:B------:R-:W-:Y:S01]  /*69c0*/  VIADD R0, R0, 0x1 ;  /* 0x0000000100007836 */ /* 0x000fe20000000000 */
[----:B------:R-:W-:-:S04]  /*69d0*/  IADD3 R6, R6, 0x30c20, RZ ;  /* 0x00030c2006067810 */ /* 0x000fc80007ffe0ff */
[C---:B------:R-:W-:Y:S02]  /*69e0*/  ISETP.NE.AND P0, PT, R0.reuse, 0x2, PT ;  /* 0x000000020000780c */ /* 0x040fe40003f05270 */
[----:B------:R-:W-:Y:S02]  /*69f0*/  PRMT R6, RZ, 0x654, R6 ;  /* 0x00000654ff067816 */ /* 0x000fe40000000006 */
[----:B------:R-:W-:Y:S02]  /*6a00*/  SEL R0, R0, RZ, P0 ;  /* 0x000000ff00007207 */ /* 0x000fe40000000000 */
[----:B------:R3:W-:Y:S01]  /*6a10*/  SYNCS.ARRIVE.TRANS64.RED.A1T0 RZ, [R6+URZ], RZ ;  /* 0x000000ff06ff79a7 */ /* 0x0007e2000810043f */
[----:B--2---:R-:W-:Y:S02]  /*6a20*/  ISETP.LE.AND P1, PT, R5, UR38, PT ;  /* 0x0000002605007c0c */ /* 0x004fe4000bf23270 */
[----:B------:R-:W-:-:S04]  /*6a30*/  SEL R5, RZ, 0x1, P0 ;  /* 0x00000001ff057807 */ /* 0x000fc80000000000 */
[----:B------:R-:W-:-:S07]  /*6a40*/  LOP3.LUT R4, R4, R5, RZ, 0x3c, !PT ;  /* 0x0000000504047212 */ /* 0x000fce00078e3cff */
[----:B---3--:R-:W-:Y:S05]  /*6a50*/  @!P1 BRA `(.L_x_1066) ;  /* 0xffffffac00d09947 */ /* 0x008fea000383ffff */
.L_x_1055:
[----:B------:R-:W2:Y:S01]  /*6a60*/  S2R R8, SR_CTAID.X ;  /* 0x0000000000087919 */ /* 0x000ea20000002500 */
[----:B------:R-:W3:Y:S01]  /*6a70*/  LDC R5, c[0x0][0x280] ;  /* 0x0000a000ff057b82 */ /* 0x000ee20000000800 */
[----:B------:R-:W-:-:S07]  /*6a80*/  ULDC UR4, c[0x0][0x748] ;  /* 0x0001d20000047ab9 */ /* 0x000fce0000000800 */
[----:B------:R-:W3:Y:S02]  /*6a90*/  LDC R7, c[0x0][0x290] ;  /* 0x0000a400ff077b82 */ /* 0x000ee40000000800 */
[----:B---3--:R-:W-:-:S05]  /*6aa0*/  IMAD.IADD R5, R5, 0x1, -R7 ;  /* 0x0000000105057824 */ /* 0x008fca00078e0a07 */
[----:B--2---:R-:W-:-:S05]  /*6ab0*/  LEA R5, R8, R5, 0x7 ;  /* 0x0000000508057211 */ /* 0x004fca00078e38ff */
[----:B------:R-:W-:-:S05]  /*6ac0*/  VIADD R5, R5, UR4 ;  /* 0x0000000405057c36 */ /* 0x000fca0008000000 */
[----:B------:R-:W-:-:S04]  /*6ad0*/  SHF.R.S32.HI R6, RZ, 0x1f, R5 ;  /* 0x0000001fff067819 */ /* 0x000fc80000011405 */
[----:B------:R-:W-:-:S04]  /*6ae0*/  LEA.HI R6, R6, R5, RZ, 0x7 ;  /* 0x0000000506067211 */ /* 0x000fc800078f38ff */
[----:B------:R-:W-:-:S04]  /*6af0*/  SHF.R.S32.HI R6, RZ, 0x7, R6 ;  /* 0x00000007ff067819 */ /* 0x000fc80000011406 */
[----:B------:R-:W-:-:S04]  /*6b00*/  VIMNMX R9, R6, UR37, PT ;  /* 0x0000002506097c48 */ /* 0x000fc8000bfe0100 */
[----:B------:R-:W-:Y:S01]  /*6b10*/  ISETP.LE.AND P0, PT, R9, UR38, PT ;  /* 0x0000002609007c0c */ /* 0x000fe2000bf03270 */
[----:B------:R2:W-:-:S12]  /*6b20*/  STL [R1+0x40], R9 ;  /* 0x0000400901007387 */ /* 0x0005d80000100800 */
[----:B--2---:R-:W-:Y:S05]  /*6b30*/  @P0 BRA `(.L_x_1067) ;  /* 0x0000004c00700947 */ /* 0x004fea0003800000 */
[----:B------:R-:W2:Y:S04]  /*6b40*/  LDL R10, [R1+0x50] ;  /* 0x00005000010a7983 */ /* 0x000ea80000100800 */
[----:B------:R-:W3:Y:S04]  /*6b50*/  LDL R13, [R1+0x6c] ;  /* 0x00006c00010d7983 */ /* 0x000ee80000100800 */
[----:B------:R-:W3:Y:S04]  /*6b60*/  LDL R11, [R1+0x88] ;  /* 0x00008800010b7983 */ /* 0x000ee80000100800 */
[----:B------:R-:W4:Y:S01]  /*6b70*/  LDL R12, [R1+0x68] ;  /* 0x00006800010c7983 */ /* 0x000f220000100800 */
[----:B------:R-:W-:Y:S01]  /*6b80*/  IMAD R8, R8, -0x80, R7 ;  /* 0xffffff8008087824 */ /* 0x000fe200078e0207 */
[----:B------:R-:W-:Y:S01]  /*6b90*/  MOV R21, 0x40000040 ;  /* 0x4000004000157802 */ /* 0x000fe20000000f00 */
[----:B------:R-:W-:Y:S01]  /*6ba0*/  IMAD.MOV.U32 R23, RZ, RZ, 0x40000040 ;  /* 0x40000040ff177424 */ /* 0x000fe200078e00ff */
[----:B------:R-:W5:Y:S01]  /*6bb0*/  S2R R5, SR_TID.X ;  /* 0x0000000000057919 */ /* 0x000f620000002100 */
[----:B------:R-:W1:Y:S01]  /*6bc0*/  S2R R15, SR_TID.X ;  /* 0x00000000000f7919 */ /* 0x000e620000002100 */
[----:B-----5:R-:W-:Y:S01]  /*6bd0*/  IADD3 R9, R5, -0x80, RZ ;  /* 0xffffff8005097810 */ /* 0x020fe20007ffe0ff */
[----:B-1----:R-:W-:-:S02]  /*6be0*/  VIADD R17, R15, 0xffffff80 ;  /* 0xffffff800f117836 */ /* 0x002fc40000000000 */
[----:B------:R-:W-:-:S05]  /*6bf0*/  VIADD R15, R15, 0xffffff80 ;  /* 0xffffff800f0f7836 */ /* 0x000fca0000000000 */
[----:B------:R-:W-:-:S04]  /*6c00*/  SHF.R.S32.HI R15, RZ, 0x1f, R15 ;  /* 0x0000001fff0f7819 */ /* 0x000fc8000001140f */
[----:B------:R-:W-:-:S04]  /*6c10*/  LEA.HI R15, R15, R17, RZ, 0x7 ;  /* 0x000000110f0f7211 */ /* 0x000fc800078f38ff */
[----:B------:R-:W-:Y:S01]  /*6c20*/  SHF.R.S32.HI R15, RZ, 0x7, R15 ;  /* 0x00000007ff0f7819 */ /* 0x000fe2000001140f */
[----:B--2---:R-:W-:Y:S01]  /*6c30*/  IMAD.MOV.U32 R14, RZ, RZ, R10 ;  /* 0x000000ffff0e7224 */ /* 0x004fe200078e000a */
[----:B------:R-:W-:-:S03]  /*6c40*/  SHF.R.S32.HI R10, RZ, 0x1f, R9 ;  /* 0x0000001fff0a7819 */ /* 0x000fc60000011409 */
[----:B------:R-:W-:Y:S01]  /*6c50*/  IMAD.MOV.U32 R20, RZ, RZ, R14 ;  /* 0x000000ffff147224 */ /* 0x000fe200078e000e */
[CC--:B------:R-:W-:Y:S02]  /*6c60*/  LEA.HI R5, R10.reuse, R9.reuse, RZ, 0x5 ;  /* 0x000000090a057211 */ /* 0x0c0fe400078f28ff */
[----:B------:R-:W-:Y:S02]  /*6c70*/  LEA.HI R10, R10, R9, RZ, 0x2 ;  /* 0x000000090a0a7211 */ /* 0x000fe400078f10ff */
[----:B---3--:R-:W-:Y:S02]  /*6c80*/  LEA.HI R6, R11, R13, RZ, 0x5 ;  /* 0x0000000d0b067211 */ /* 0x008fe400078f28ff */
[----:B------:R-:W-:Y:S02]  /*6c90*/  LOP3.LUT R18, R10, 0xfffffffc, RZ, 0xc0, !PT ;  /* 0xfffffffc0a127812 */ /* 0x000fe400078ec0ff */
[--C-:B----4-:R-:W-:Y:S02]  /*6ca0*/  SHF.R.S32.HI R11, RZ, 0x2, R12.reuse ;  /* 0x00000002ff0b7819 */ /* 0x110fe4000001140c */
[----:B------:R-:W-:-:S02]  /*6cb0*/  SHF.R.S32.HI R12, RZ, 0x1f, R12 ;  /* 0x0000001fff0c7819 */ /* 0x000fc4000001140c */
[----:B------:R-:W-:Y:S02]  /*6cc0*/  SHF.R.S32.HI R13, RZ, 0x5, R6 ;  /* 0x00000005ff0d7819 */ /* 0x000fe40000011406 */
[----:B------:R-:W-:Y:S02]  /*6cd0*/  LOP3.LUT R6, R5, 0xffffffe0, RZ, 0xc0, !PT ;  /* 0xffffffe005067812 */ /* 0x000fe400078ec0ff */
[----:B------:R-:W-:Y:S02]  /*6ce0*/  LEA.HI R12, R12, R11, RZ, 0x3 ;  /* 0x0000000b0c0c7211 */ /* 0x000fe400078f18ff */
[----:B------:R-:W-:Y:S01]  /*6cf0*/  IADD3 R7, R9, -R6, RZ ;  /* 0x8000000609077210 */ /* 0x000fe20007ffe0ff */
[----:B------:R-:W-:Y:S01]  /*6d00*/  IMAD R6, R13, -0x10, R8 ;  /* 0xfffffff00d067824 */ /* 0x000fe200078e0208 */
[----:B------:R-:W-:Y:S02]  /*6d10*/  LOP3.LUT R12, R12, 0xfffffff8, RZ, 0xc0, !PT ;  /* 0xfffffff80c0c7812 */ /* 0x000fe400078ec0ff */
[----:B------:R-:W-:-:S02]  /*6d20*/  SHF.R.S32.HI R8, RZ, 0x1f, R7 ;  /* 0x0000001fff087819 */ /* 0x000fc40000011407 */
[----:B------:R-:W-:Y:S02]  /*6d30*/  LEA.HI R5, R15, R15, RZ, 0x1 ;  /* 0x0000000f0f057211 */ /* 0x000fe400078f08ff */
[----:B------:R-:W-:Y:S02]  /*6d40*/  IADD3 R6, R6, R12, -R11 ;  /* 0x0000000c06067210 */ /* 0x000fe40007ffe80b */
[CC--:B------:R-:W-:Y:S02]  /*6d50*/  LEA.HI R11, R8.reuse, R7.reuse, RZ, 0x3 ;  /* 0x00000007080b7211 */ /* 0x0c0fe400078f18ff */
[----:B------:R-:W-:Y:S02]  /*6d60*/  LOP3.LUT R5, R5, 0xfffffffe, RZ, 0xc0, !PT ;  /* 0xfffffffe05057812 */ /* 0x000fe400078ec0ff */
[----:B------:R-:W-:Y:S02]  /*6d70*/  LEA.HI R7, R8, R7, RZ, 0x2 ;  /* 0x0000000708077211 */ /* 0x000fe400078f10ff */
[----:B------:R-:W-:Y:S01]  /*6d80*/  SHF.R.S32.HI R12, RZ, 0x3, R11 ;  /* 0x00000003ff0c7819 */ /* 0x000fe2000001140b */
[----:B------:R-:W-:Y:S01]  /*6d90*/  IMAD.IADD R5, R15, 0x1, -R5 ;  /* 0x000000010f057824 */ /* 0x000fe200078e0a05 */
[----:B------:R-:W-:-:S02]  /*6da0*/  SHF.R.S32.HI R11, RZ, 0x1f, R11 ;  /* 0x0000001fff0b7819 */ /* 0x000fc4000001140b */
[----:B------:R-:W-:Y:S01]  /*6db0*/  SHF.R.S32.HI R14, RZ, 0x2, R7 ;  /* 0x00000002ff0e7819 */ /* 0x000fe20000011407 */
[----:B------:R-:W-:Y:S01]  /*6dc0*/  IMAD R8, R5, -0x40, R6 ;  /* 0xffffffc005087824 */ /* 0x000fe200078e0206 */
[----:B------:R-:W-:Y:S02]  /*6dd0*/  LEA.HI R11, R11, R12, RZ, 0x4 ;  /* 0x0000000c0b0b7211 */ /* 0x000fe400078f20ff */
[----:B------:R-:W-:Y:S01]  /*6de0*/  LEA.HI R7, R7, R14, RZ, 0x1 ;  /* 0x0000000e07077211 */ /* 0x000fe200078f08ff */
[C---:B------:R-:W-:Y:S01]  /*6df0*/  VIADD R15, R14.reuse, 0x18 ;  /* 0x000000180e0f7836 */ /* 0x040fe20000000000 */
[----:B------:R-:W-:Y:S02]  /*6e00*/  IADD3 R6, R14, 0x8, RZ ;  /* 0x000000080e067810 */ /* 0x000fe40007ffe0ff */
[----:B------:R-:W-:Y:S02]  /*6e10*/  LOP3.LUT R11, R11, 0x1ffffff0, RZ, 0xc0, !PT ;  /* 0x1ffffff00b0b7812 */ /* 0x000fe400078ec0ff */
[----:B------:R-:W-:Y:S01]  /*6e20*/  LOP3.LUT R5, R7, 0xfffffffe, RZ, 0xc0, !PT ;  /* 0xfffffffe07057812 */ /* 0x000fe200078ec0ff */
[----:B------:R-:W-:Y:S01]  /*6e30*/  IMAD.IADD R7, R9, 0x1, -R18 ;  /* 0x0000000109077824 */ /* 0x000fe200078e0a12 */
[----:B------:R-:W-:Y:S01]  /*6e40*/  LEA.HI R10, R6, R6, RZ, 0x1 ;  /* 0x00000006060a7211 */ /* 0x000fe200078f08ff */
[----:B------:R-:W-:Y:S01]  /*6e50*/  IMAD.IADD R12, R12, 0x1, -R11 ;  /* 0x000000010c0c7824 */ /* 0x000fe200078e0a0b */
[C---:B------:R-:W-:Y:S01]  /*6e60*/  IADD3 R5, R14.reuse, -R5, RZ ;  /* 0x800000050e057210 */ /* 0x040fe20007ffe0ff */
[----:B------:R-:W-:Y:S01]  /*6e70*/  VIADD R11, R14, 0x10 ;  /* 0x000000100e0b7836 */ /* 0x000fe20000000000 */
[----:B------:R-:W-:-:S02]  /*6e80*/  LOP3.LUT R9, R10, 0xfffffffe, RZ, 0xc0, !PT ;  /* 0xfffffffe0a097812 */ /* 0x000fc400078ec0ff */
[----:B------:R-:W-:Y:S02]  /*6e90*/  LEA R5, R12, R5, 0x3 ;  /* 0x000000050c057211 */ /* 0x000fe400078e18ff */
[----:B------:R-:W-:Y:S01]  /*6ea0*/  LEA.HI R17, R15, R15, RZ, 0x1 ;  /* 0x0000000f0f117211 */ /* 0x000fe200078f08ff */
[----:B------:R-:W-:Y:S01]  /*6eb0*/  IMAD.IADD R9, R6, 0x1, -R9 ;  /* 0x0000000106097824 */ /* 0x000fe200078e0a09 */
[----:B------:R-:W-:Y:S01]  /*6ec0*/  LEA.HI R6, R11, R11, RZ, 0x1 ;  /* 0x0000000b0b067211 */ /* 0x000fe200078f08ff */
[----:B------:R1:W-:Y:S01]  /*6ed0*/  STL [R1+0x54], R5 ;  /* 0x0000540501007387 */ /* 0x0003e20000100800 */
[----:B------:R-:W-:Y:S02]  /*6ee0*/  SHF.R.S32.HI R19, RZ, 0x1f, R17 ;  /* 0x0000001fff137819 */ /* 0x000fe40000011411 */
[--C-:B------:R-:W-:Y:S02]  /*6ef0*/  SHF.R.S32.HI R12, RZ, 0x1, R6.reuse ;  /* 0x00000001ff0c7819 */ /* 0x100fe40000011406 */
[----:B------:R-:W-:-:S02]  /*6f00*/  SHF.R.S32.HI R13, RZ, 0x1f, R6 ;  /* 0x0000001fff0d7819 */ /* 0x000fc40000011406 */
[----:B------:R-:W-:Y:S02]  /*6f10*/  LOP3.LUT R14, R6, 0xfffffffe, RZ, 0xc0, !PT ;  /* 0xfffffffe060e7812 */ /* 0x000fe400078ec0ff */
[----:B------:R-:W-:Y:S02]  /*6f20*/  LEA.HI R13, R13, R12, RZ, 0x4 ;  /* 0x0000000c0d0d7211 */ /* 0x000fe400078f20ff */
[----:B-1----:R-:W-:Y:S01]  /*6f30*/  SHF.R.S32.HI R5, RZ, 0x1, R10 ;  /* 0x00000001ff057819 */ /* 0x002fe2000001140a */
[----:B------:R-:W-:Y:S01]  /*6f40*/  IMAD.IADD R14, R11, 0x1, -R14 ;  /* 0x000000010b0e7824 */ /* 0x000fe200078e0a0e */
[----:B------:R-:W-:Y:S01]  /*6f50*/  SHF.R.S32.HI R10, RZ, 0x1f, R10 ;  /* 0x0000001fff0a7819 */ /* 0x000fe2000001140a */
[----:B------:R-:W-:Y:S01]  /*6f60*/  IMAD.MOV.U32 R11, RZ, RZ, 0x40000040 ;  /* 0x40000040ff0b7424 */ /* 0x000fe200078e00ff */
[----:B------:R-:W-:Y:S02]  /*6f70*/  SHF.R.S32.HI R6, RZ, 0x1, R17 ;  /* 0x00000001ff067819 */ /* 0x000fe40000011411 */
[----:B------:R-:W-:-:S02]  /*6f80*/  LEA.HI R10, R10, R5, RZ, 0x4 ;  /* 0x000000050a0a7211 */ /* 0x000fc400078f20ff */
[----:B------:R-:W-:Y:S02]  /*6f90*/  LOP3.LUT R13, R13, 0x1ffffff0, RZ, 0xc0, !PT ;  /* 0x1ffffff00d0d7812 */ /* 0x000fe400078ec0ff */
[----:B------:R-:W-:Y:S02]  /*6fa0*/  LOP3.LUT R10, R10, 0x1ffffff0, RZ, 0xc0, !PT ;  /* 0x1ffffff00a0a7812 */ /* 0x000fe400078ec0ff */
[----:B------:R-:W-:Y:S01]  /*6fb0*/  LEA.HI R19, R19, R6, RZ, 0x4 ;  /* 0x0000000613137211 */ /* 0x000fe200078f20ff */
[----:B------:R-:W-:Y:S01]  /*6fc0*/  IMAD.IADD R13, R12, 0x1, -R13 ;  /* 0x000000010c0d7824 */ /* 0x000fe200078e0a0d */
[----:B------:R-:W-:Y:S02]  /*6fd0*/  IADD3 R10, R5, -R10, RZ ;  /* 0x8000000a050a7210 */ /* 0x000fe40007ffe0ff */
[----:B------:R-:W-:Y:S02]  /*6fe0*/  LOP3.LUT R19, R19, 0x1ffffff0, RZ, 0xc0, !PT ;  /* 0x1ffffff013137812 */ /* 0x000fe400078ec0ff */
[----:B------:R-:W-:Y:S01]  /*6ff0*/  LEA R5, R13, R14, 0x3 ;  /* 0x0000000e0d057211 */ /* 0x000fe200078e18ff */
[----:B------:R-:W-:Y:S01]  /*7000*/  IMAD R9, R10, 0x8, R9 ;  /* 0x000000080a097824 */ /* 0x000fe200078e0209 */
[----:B------:R-:W-:Y:S01]  /*7010*/  IADD3 R19, R6, -R19, RZ ;  /* 0x8000001306137210 */ /* 0x000fe20007ffe0ff */
[----:B------:R-:W-:Y:S01]  /*7020*/  IMAD R6, R20, 0x2000, R16 ;  /* 0x0000200014067824 */ /* 0x000fe200078e0210 */
[----:B------:R-:W-:-:S02]  /*7030*/  LOP3.LUT R18, R17, 0xfffffffe, RZ, 0xc0, !PT ;  /* 0xfffffffe11127812 */ /* 0x000fc400078ec0ff */
[----:B------:R1:W-:Y:S01]  /*7040*/  STL [R1+0x4c], R9 ;  /* 0x00004c0901007387 */ /* 0x0003e20000100800 */
[----:B------:R-:W-:Y:S02]  /*7050*/  MOV R13, 0x40000040 ;  /* 0x40000040000d7802 */ /* 0x000fe40000000f00 */
[----:B------:R-:W-:Y:S01]  /*7060*/  IMAD.IADD R18, R15, 0x1, -R18 ;  /* 0x000000010f127824 */ /* 0x000fe200078e0a12 */
[----:B------:R2:W-:Y:S01]  /*7070*/  STL [R1+0x48], R5 ;  /* 0x0000480501007387 */ /* 0x0005e20000100800 */
[----:B------:R-:W-:Y:S02]  /*7080*/  IMAD.MOV.U32 R15, RZ, RZ, 0x40000040 ;  /* 0x40000040ff0f7424 */ /* 0x000fe400078e00ff */
[----:B------:R-:W-:Y:S02]  /*7090*/  IMAD R10, R19, 0x8, R18 ;  /* 0x00000008130a7824 */ /* 0x000fe400078e0212 */
[----:B------:R-:W-:Y:S02]  /*70a0*/  IMAD.MOV.U32 R19, RZ, RZ, 0x40000040 ;  /* 0x40000040ff137424 */ /* 0x000fe400078e00ff */
[C---:B-1----:R-:W-:Y:S01]  /*70b0*/  VIADD R9, R6.reuse, 0x4000 ;  /* 0x0000400006097836 */ /* 0x042fe20000000000 */
[----:B------:R1:W-:Y:S01]  /*70c0*/  STL [R1+0x44], R10 ;  /* 0x0000440a01007387 */ /* 0x0003e20000100800 */
[----:B--2---:R-:W-:-:S02]  /*70d0*/  IADD3 R5, R6, 0x20c00, RZ ;  /* 0x00020c0006057810 */ /* 0x004fc40007ffe0ff */
[----:B------:R-:W-:Y:S02]  /*70e0*/  SHF.R.U32.HI R6, RZ, 0x4, R6 ;  /* 0x00000004ff067819 */ /* 0x000fe40000011606 */
[----:B------:R-:W-:Y:S02]  /*70f0*/  SHF.R.U32.HI R5, RZ, 0x4, R5 ;  /* 0x00000004ff057819 */ /* 0x000fe40000011605 */
[----:B------:R-:W-:Y:S02]  /*7100*/  SHF.R.U32.HI R9, RZ, 0x4, R9 ;  /* 0x00000004ff097819 */ /* 0x000fe40000011609 */
[----:B------:R-:W-:Y:S02]  /*7110*/  LOP3.LUT R6, R6, 0x3fff, RZ, 0xc0, !PT ;  /* 0x00003fff06067812 */ /* 0x000fe400078ec0ff */
[----:B------:R-:W-:Y:S02]  /*7120*/  LOP3.LUT R5, R5, 0x3fff, RZ, 0xc0, !PT ;  /* 0x00003fff05057812 */ /* 0x000fe400078ec0ff */
[----:B------:R-:W-:-:S02]  /*7130*/  LOP3.LUT R9, R9, 0x3fff, RZ, 0xc0, !PT ;  /* 0x00003fff09097812 */ /* 0x000fc400078ec0ff */
[----:B------:R-:W-:Y:S02]  /*7140*/  LOP3.LUT R12, R6, 0x10000, RZ, 0xfc, !PT ;  /* 0x00010000060c7812 */ /* 0x000fe400078efcff */
[----:B------:R-:W-:Y:S02]  /*7150*/  LOP3.LUT R5, R5, 0x10000, RZ, 0xfc, !PT ;  /* 0x0001000005057812 */ /* 0x000fe400078efcff */
[----:B------:R-:W-:Y:S01]  /*7160*/  LOP3.LUT R6, R9, 0x10000, RZ, 0xfc, !PT ;  /* 0x0001000009067812 */ /* 0x000fe200078efcff */
[C---:B------:R-:W-:Y:S01]  /*7170*/  VIADD R22, R12.reuse, 0x2 ;  /* 0x000000020c167836 */ /* 0x040fe20000000000 */
[----:B------:R2:W-:Y:S01]  /*7180*/  STL [R1+0x3c], R12 ;  /* 0x00003c0c01007387 */ /* 0x0005e20000100800 */
[C---:B------:R-:W-:Y:S01]  /*7190*/  VIADD R20, R12.reuse, 0x4 ;  /* 0x000000040c147836 */ /* 0x040fe20000000000 */
[----:B------:R-:W-:Y:S01]  /*71a0*/  IADD3 R18, R12, 0x6, RZ ;  /* 0x000000060c127810 */ /* 0x000fe20007ffe0ff */
[C---:B------:R-:W-:Y:S01]  /*71b0*/  VIADD R14, R6.reuse, 0x2 ;  /* 0x00000002060e7836 */ /* 0x040fe20000000000 */
[----:B------:R3:W-:Y:S01]  /*71c0*/  STL [R1+0x58], R5 ;  /* 0x0000580501007387 */ /* 0x0007e20000100800 */
[----:B-1----:R-:W-:Y:S01]  /*71d0*/  IADD3 R10, R6, 0x6, RZ ;  /* 0x00000006060a7810 */ /* 0x002fe20007ffe0ff */
[----:B------:R-:W-:-:S02]  /*71e0*/  VIADD R9, R7, 0x8 ;  /* 0x0000000807097836 */ /* 0x000fc40000000000 */
[----:B------:R1:W-:Y:S01]  /*71f0*/  STL [R1+0x38], R6 ;  /* 0x0000380601007387 */ /* 0x0003e20000100800 */
[C---:B------:R-:W-:Y:S02]  /*7200*/  VIADD R9, R7.reuse, 0x14 ;  /* 0x0000001407097836 */ /* 0x040fe40000000000 */
[----:B--2---:R-:W-:Y:S01]  /*7210*/  VIADD R12, R6, 0x4 ;  /* 0x00000004060c7836 */ /* 0x004fe20000000000 */
[----:B------:R2:W-:Y:S01]  /*7220*/  STL.64 [R1+0x30], R22 ;  /* 0x0000301601007387 */ /* 0x0005e20000100a00 */
[----:B---3--:R-:W-:-:S03]  /*7230*/  VIADD R5, R7, 0x4 ;  /* 0x0000000407057836 */ /* 0x008fc60000000000 */
[----:B------:R2:W-:Y:S01]  /*7240*/  STL.64 [R1+0x28], R20 ;  /* 0x0000281401007387 */ /* 0x0005e20000100a00 */
[C---:B------:R-:W-:Y:S01]  /*7250*/  VIADD R5, R7.reuse, 0x10 ;  /* 0x0000001007057836 */ /* 0x040fe20000000000 */
[C---:B-1----:R-:W-:Y:S01]  /*7260*/  IADD3 R6, R7.reuse, 0xc, RZ ;  /* 0x0000000c07067810 */ /* 0x042fe20007ffe0ff */
[C---:B------:R-:W-:Y:S01]  /*7270*/  VIADD R5, R7.reuse, 0x1c ;  /* 0x0000001c07057836 */ /* 0x040fe20000000000 */
[----:B------:R2:W-:Y:S01]  /*7280*/  STL.64 [R1+0x20], R18 ;  /* 0x0000201201007387 */ /* 0x0005e20000100a00 */
[----:B------:R-:W-:-:S03]  /*7290*/  IADD3 R6, R7, 0x18, RZ ;  /* 0x0000001807067810 */ /* 0x000fc60007ffe0ff */
[----:B------:R2:W-:Y:S04]  /*72a0*/  STL.64 [R1+0x8], R10 ;  /* 0x0000080a01007387 */ /* 0x0005e80000100a00 */
[----:B------:R2:W-:Y:S04]  /*72b0*/  STL.64 [R1+0x18], R14 ;  /* 0x0000180e01007387 */ /* 0x0005e80000100a00 */
[----:B------:R2:W-:Y:S02]  /*72c0*/  STL.64 [R1+0x10], R12 ;  /* 0x0000100c01007387 */ /* 0x0005e40000100a00 */
.L_x_1078:
[----:B------:R-:W-:Y:S01]  /*72d0*/  IMAD.U32 R5, RZ, RZ, UR36 ;  /* 0x00000024ff057e24 */ /* 0x000fe2000f8e00ff */
[----:B------:R-:W-:Y:S05]  /*72e0*/  YIELD ;  /* 0x0000000000007946 */ /* 0x000fea0003800000 */
[----:B------:R-:W-:-:S04]  /*72f0*/  LOP3.LUT R5, R5, 0x1, RZ, 0xfc, !PT ;  /* 0x0000000105057812 */ /* 0x000fc800078efcff */
[----:B------:R-:W-:-:S13]  /*7300*/  ISETP.NE.AND P0, PT, R5, 0x3, PT ;  /* 0x000000030500780c */ /* 0x000fda0003f05270 */
[----:B------:R-:W-:Y:S05]  /*7310*/  @!P0 BRA `(.L_x_1068) ;  /* 0x0000000000048947 */ /* 0x000fea0003800000 */
[----:B------:R-:W-:Y:S01]  /*7320*/  BPT.TRAP 0x1 ;  /* 0x000000040000795c */ /* 0x000fe20000300000 */
.L_x_1068:
[----:B------:R-:W-:Y:S02]  /*7330*/  LEA R6, R0, R16, 0x3 ;  /* 0x0000001000067211 */ /* 0x000fe400078e18ff */
[----:B--2---:R-:W-:-:S04]  /*7340*/  SHF.L.U32 R23, R4, 0x1f, RZ ;  /* 0x0000001f04177819 */ /* 0x004fc800000006ff */
[----:B------:R1:W2:Y:S01]  /*7350*/  SYNCS.PHASECHK.TRANS64.TRYWAIT P1, [R6+URZ+0x30c10], R23 ;  /* 0x030c1017060075a7 */ /* 0x0002a2000802017f */
[----:B------:R-:W-:Y:S05]  /*7360*/  @!P0 BRA `(.L_x_1069) ;  /* 0x0000000000048947 */ /* 0x000fea0003800000 */
[----:B------:R-:W-:Y:S01]  /*7370*/  BPT.TRAP 0x1 ;  /* 0x000000040000795c */ /* 0x000fe20000300000 */
.L_x_1069:
[----:B------:R-:W-:-:S05]  /*7380*/  VIADD R5, R16, 0x10000 ;  /* 0x0001000010057836 */ /* 0x000fca0000000000 */
[----:B------:R-:W-:-:S04]  /*7390*/  SHF.R.U32.HI R5, RZ, 0x4, R5 ;  /* 0x00000004ff057819 */ /* 0x000fc80000011605 */
[----:B------:R-:W-:-:S04]  /*73a0*/  LOP3.LUT R5, R5, 0x3fff, RZ, 0xc0, !PT ;  /* 0x00003fff05057812 */ /* 0x000fc800078ec0ff */
[----:B------:R-:W-:Y:S01]  /*73b0*/  LOP3.LUT R9, R5, 0x10000, RZ, 0xfc, !PT ;  /* 0x0001000005097812 */ /* 0x000fe200078efcff */
[----:B--2---:R-:W-:Y:S06]  /*73c0*/  @P1 BRA `(.L_x_1070) ;  /* 0x0000000000081947 */ /* 0x004fec0003800000 */
[----:B------:R-:W2:Y:S02]  /*73d0*/  SYNCS.PHASECHK.TRANS64.TRYWAIT P1, [R6+URZ+0x30c10], R23 ;  /* 0x030c1017060075a7 */ /* 0x000ea4000802017f */
[----:B--2---:R-:W-:Y:S05]  /*73e0*/  @!P1 BRA `(.L_x_1071) ;  /* 0x000000e000989947 */ /* 0x004fea0003800000 */
.L_x_1070:
[----:B------:R-:W3:Y:S04]  /*73f0*/  LDL R17, [R1+0x3c] ;  /* 0x00003c0001117983 */ /* 0x000ee80000100800 */
[----:B------:R-:W4:Y:S04]  /*7400*/  LDL.64 R20, [R1+0x30] ;  /* 0x0000300001147983 */ /* 0x000f280000100a00 */
[----:B------:R-:W5:Y:S01]  /*7410*/  LDL.64 R18, [R1+0x28] ;  /* 0x0000280001127983 */ /* 0x000f620000100a00 */
[----:B------:R-:W-:Y:S01]  /*7420*/  IMAD R9, R0, 0x400, R9 ;  /* 0x0000040000097824 */ /* 0x000fe200078e0209 */
[----:B------:R-:W-:Y:S05]  /*7430*/  WARPSYNC.ALL ;  /* 0x0000000000007948 */ /* 0x000fea0003800000 */
[----:B------:R-:W-:Y:S01]  /*7440*/  R2UR UR6, R9 ;  /* 0x00000000090672ca */ /* 0x000fe200000e0000 */
[----:B------:R-:W-:Y:S01]  /*7450*/  WARPGROUP.ARRIVE ;  /* 0x00000000000079c5 */ /* 0x000fe20000000000 */
[----:B------:R-:W-:Y:S01]  /*7460*/  UMOV UR5, 0x40000040 ;  /* 0x4000004000057882 */ /* 0x000fe20000000000 */
[----:B------:R-:W-:Y:S01]  /*7470*/  UMOV UR7, 0x40000040 ;  /* 0x4000004000077882 */ /* 0x000fe20000000000 */
[----:B------:R-:W2:Y:S01]  /*7480*/  LDL.64 R14, [R1+0x20] ;  /* 0x00002000010e7983 */ /* 0x000ea20000100a00 */
[----:B------:R-:W-:-:S03]  /*7490*/  UMOV UR11, 0x40000040 ;  /* 0x40000040000b7882 */ /* 0x000fc60000000000 */
[----:B------:R-:W2:Y:S04]  /*74a0*/  LDL R13, [R1+0x48] ;  /* 0x00004800010d7983 */ /* 0x000ea80000100800 */
[----:B------:R-:W2:Y:S04]  /*74b0*/  LDL R10, [R1+0x54] ;  /* 0x00005400010a7983 */ /* 0x000ea80000100800 */
[----:B------:R-:W2:Y:S04]  /*74c0*/  LDL R12, [R1+0x4c] ;  /* 0x00004c00010c7983 */ /* 0x000ea80000100800 */
[----:B------:R-:W2:Y:S01]  /*74d0*/  LDL R11, [R1+0x44] ;  /* 0x00004400010b7983 */ /* 0x000ea20000100800 */
[----:B---3--:R-:W-:-:S13]  /*74e0*/  R2UR UR4, R17 ;  /* 0x00000000110472ca */ /* 0x008fda00000e0000 */
[----:B------:R-:W-:Y:S01]  /*74f0*/  HGMMA.64x128x16.F32.BF16 R76, gdesc[UR4], RZ, !UPT, gsb0 ;  /* 0x01e00000044c79f0 */ /* 0x000fe2000c0018ff */
[----:B----4-:R-:W-:Y:S02]  /*7500*/  R2UR UR8, R20 ;  /* 0x00000000140872ca */ /* 0x010fe400000e0000 */
[----:B------:R-:W-:Y:S01]  /*7510*/  R2UR UR9, R21 ;  /* 0x00000000150972ca */ /* 0x000fe200000e0000 */
[----:B------:R-:W-:-:S07]  /*7520*/  UIADD3 UR4, UR6, 0x2, URZ ;  /* 0x0000000206047890 */ /* 0x000fce000fffe03f */
[----:B------:R-:W-:Y:S01]  /*7530*/  UMOV UR10, UR4 ;  /* 0x00000004000a7c82 */ /* 0x000fe20008000000 */
[----:B------:R-:W-:Y:S01]  /*7540*/  UIADD3 UR4, UR6, 0x4, URZ ;  /* 0x0000000406047890 */ /* 0x000fe2000fffe03f */
[----:B------:R-:W-:Y:S02]  /*7550*/  WARPGROUP.DEPBAR.LE gsb0, 0x0 ;  /* 0x00008000000079c5 */ /* 0x000fe40000010000 */
[----:B------:R-:W-:-:S06]  /*7560*/  WARPGROUP.ARRIVE ;  /* 0x00000000000079c5 */ /* 0x000fcc0000000000 */
[----:B------:R-:W-:Y:S01]  /*7570*/  HGMMA.64x128x16.F32.BF16 R76, gdesc[UR8], R76, gsb0 ;  /* 0x01e00000084c79f0 */ /* 0x000fe2000800184c */
[----:B-----5:R-:W-:Y:S02]  /*7580*/  R2UR UR8, R18 ;  /* 0x00000000120872ca */ /* 0x020fe400000e0000 */
[----:B------:R-:W-:Y:S01]  /*7590*/  R2UR UR9, R19 ;  /* 0x00000000130972ca */ /* 0x000fe200000e0000 */
[----:B------:R-:W-:Y:S01]  /*75a0*/  UMOV UR10, UR4 ;  /* 0x00000004000a7c82 */ /* 0x000fe20008000000 */
[----:B------:R-:W-:Y:S01]  /*75b0*/  UMOV UR11, 0x40000040 ;  /* 0x40000040000b7882 */ /* 0x000fe20000000000 */
[----:B--2---:R-:W-:Y:S02]  /*75c0*/  R2UR UR4, R14 ;  /* 0x000000000e0472ca */ /* 0x004fe400000e0000 */
[----:B------:R-:W-:Y:S01]  /*75d0*/  R2UR UR5, R15 ;  /* 0x000000000f0572ca */ /* 0x000fe200000e0000 */
[----:B------:R-:W-:Y:S01]  /*75e0*/  UIADD3 UR6, UR6, 0x6, URZ ;  /* 0x0000000606067890 */ /* 0x000fe2000fffe03f */
[----:B------:R-:W-:Y:S01]  /*75f0*/  UMOV UR7, 0x40000040 ;  /* 0x4000004000077882 */ /* 0x000fe20000000000 */
[----:B------:R-:W-:-:S02]  /*7600*/  WARPGROUP.DEPBAR.LE gsb0, 0x0 ;  /* 0x00008000000079c5 */ /* 0x000fc40000010000 */
[----:B------:R-:W-:-:S06]  /*7610*/  WARPGROUP.ARRIVE ;  /* 0x00000000000079c5 */ /* 0x000fcc0000000000 */
[----:B------:R-:W-:Y:S01]  /*7620*/  HGMMA.64x128x16.F32.BF16 R76, gdesc[UR8], R76, gsb0 ;  /* 0x01e00000084c79f0 */ /* 0x000fe2000800184c */
[C---:B------:R-:W-:Y:S01]  /*7630*/  IMAD R14, R0.reuse, 0x80, R13 ;  /* 0x00000080000e7824 */ /* 0x040fe200078e020d */
[C---:B------:R-:W-:Y:S01]  /*7640*/  LEA R10, R0.reuse, R10, 0x7 ;  /* 0x0000000a000a7211 */ /* 0x040fe200078e38ff */
[C---:B------:R-:W-:Y:S01]  /*7650*/  IMAD R12, R0.reuse, 0x80, R12 ;  /* 0x00000080000c7824 */ /* 0x040fe200078e020c */
[----:B------:R-:W-:Y:S02]  /*7660*/  LEA R18, R0, R11, 0x7 ;  /* 0x0000000b00127211 */ /* 0x000fe400078e38ff */
[C---:B------:R-:W-:Y:S01]  /*7670*/  LEA R19, R3.reuse, R14, 0x1 ;  /* 0x0000000e03137211 */ /* 0x040fe200078e08ff */
[C---:B------:R-:W-:Y:S02]  /*7680*/  IMAD R15, R3.reuse, 0x2, R12 ;  /* 0x00000002030f7824 */ /* 0x040fe400078e020c */
[C---:B------:R-:W-:Y:S02]  /*7690*/  IMAD R13, R3.reuse, 0x2, R10 ;  /* 0x00000002030d7824 */ /* 0x040fe400078e020a */
[----:B------:R-:W-:Y:S01]  /*76a0*/  IMAD R21, R3, 0x2, R18 ;  /* 0x0000000203157824 */ /* 0x000fe200078e0212 */
[----:B------:R-:W-:Y:S01]  /*76b0*/  LEA R9, R15, R16, 0x2 ;  /* 0x000000100f097211 */ /* 0x000fe200078e10ff */
[----:B------:R-:W-:-:S02]  /*76c0*/  IMAD R17, R13, 0x4, R16 ;  /* 0x000000040d117824 */ /* 0x000fc400078e0210 */
        /* <DEDUP_REMOVED lines=17> */
.L_x_1072:
[----:B------:R1:W1:Y:S01]  /*77e0*/  SYNCS.PHASECHK.TRANS64.TRYWAIT P1, [R6+URZ+0x30c30], R23 ;  /* 0x030c3017060075a7 */ /* 0x000262000802017f */
[----:B------:R-:W-:Y:S05]  /*77f0*/  @!P0 BRA `(.L_x_1073) ;  /* 0x0000000000048947 */ /* 0x000fea0003800000 */
[----:B------:R-:W-:Y:S01]  /*7800*/  BPT.TRAP 0x1 ;  /* 0x000000040000795c */ /* 0x000fe20000300000 */
.L_x_1073:
[----:B-1----:R-:W-:Y:S05]  /*7810*/  @P1 BRA `(.L_x_1074) ;  /* 0x0000000000081947 */ /* 0x002fea0003800000 */
[----:B------:R-:W1:Y:S02]  /*7820*/  SYNCS.PHASECHK.TRANS64.TRYWAIT P1, [R6+URZ+0x30c30], R23 ;  /* 0x030c3017060075a7 */ /* 0x000e64000802017f */
[----:B-1----:R-:W-:Y:S05]  /*7830*/  @!P1 BRA `(.L_x_1075) ;  /* 0x000000dc00989947 */ /* 0x002fea0003800000 */
.L_x_1074:
[----:B------:R-:W2:Y:S01]  /*7840*/  LDL R26, [R1+0x38] ;  /* 0x00003800011a7983 */ /* 0x000ea20000100800 */
[----:B------:R-:W-:Y:S01]  /*7850*/  VIADD R24, R16, 0x18000 ;  /* 0x0001800010187836 */ /* 0x000fe20000000000 */
[----:B------:R-:W-:Y:S02]  /*7860*/  ULDC UR8, c[0x0][0x75c] ;  /* 0x0001d70000087ab9 */ /* 0x000fe40000000800 */
[----:B------:R-:W-:Y:S01]  /*7870*/  STL [R1+0xf8], R162 ;  /* 0x0000f8a201007387 */ /* 0x000fe20000100800 */
[----:B------:R-:W-:Y:S01]  /*7880*/  FMUL.FTZ R18, R76, UR8 ;  /* 0x000000084c127c20 */ /* 0x000fe20008410000 */
[----:B------:R-:W-:Y:S01]  /*7890*/  SHF.R.U32.HI R24, RZ, 0x4, R24 ;  /* 0x00000004ff187819 */ /* 0x000fe20000011618 */
[----:B------:R-:W-:Y:S01]  /*78a0*/  FMUL.FTZ R19, R77, UR8 ;  /* 0x000000084d137c20 */ /* 0x000fe20008410000 */
[----:B------:R-:W-:Y:S01]  /*78b0*/  STL [R1+0xf4], R161 ;  /* 0x0000f4a101007387 */ /* 0x000fe20000100800 */
[----:B------:R-:W-:Y:S01]  /*78c0*/  FMUL.FTZ R20, R78, UR8 ;  /* 0x000000084e147c20 */ /* 0x000fe20008410000 */
[----:B------:R-:W-:Y:S01]  /*78d0*/  LOP3.LUT R210, R24, 0x3fff, RZ, 0xc0, !PT ;  /* 0x00003fff18d27812 */ /* 0x000fe200078ec0ff */
[----:B------:R-:W-:Y:S01]  /*78e0*/  FMUL.FTZ R21, R79, UR8 ;  /* 0x000000084f157c20 */ /* 0x000fe20008410000 */
[----:B------:R-:W-:Y:S01]  /*78f0*/  STL [R1+0xf0], R160 ;  /* 0x0000f0a001007387 */ /* 0x000fe20000100800 */
[----:B------:R-:W-:Y:S01]  /*7900*/  FMUL.FTZ R22, R80, UR8 ;  /* 0x0000000850167c20 */ /* 0x000fe20008410000 */
[----:B------:R-:W-:Y:S01]  /*7910*/  LOP3.LUT R25, R210, 0x10000, RZ, 0xfc, !PT ;  /* 0x00010000d2197812 */ /* 0x000fe200078efcff */
[----:B------:R-:W-:Y:S01]  /*7920*/  FMUL.FTZ R23, R81, UR8 ;  /* 0x0000000851177c20 */ /* 0x000fe20008410000 */
[----:B------:R-:W-:Y:S01]  /*7930*/  STL [R1+0xec], R159 ;  /* 0x0000ec9f01007387 */ /* 0x000fe20000100800 */
[----:B------:R-:W-:Y:S01]  /*7940*/  FMUL.FTZ R204, R82, UR8 ;  /* 0x0000000852cc7c20 */ /* 0x000fe20008410000 */
[----:B------:R-:W-:Y:S01]  /*7950*/  LEA R25, R0, R25, 0xa ;  /* 0x0000001900197211 */ /* 0x000fe200078e50ff */
[----:B------:R-:W-:Y:S01]  /*7960*/  FMUL.FTZ R205, R83, UR8 ;  /* 0x0000000853cd7c20 */ /* 0x000fe20008410000 */
[----:B------:R-:W-:Y:S01]  /*7970*/  STL [R1+0xe8], R158 ;  /* 0x0000e89e01007387 */ /* 0x000fe20000100800 */
[----:B------:R-:W-:Y:S01]  /*7980*/  FMUL.FTZ R206, R84, UR8 ;  /* 0x0000000854ce7c20 */ /* 0x000fe20008410000 */
[----:B------:R-:W-:Y:S01]  /*7990*/  FMUL.FTZ R207, R85, UR8 ;  /* 0x0000000855cf7c20 */ /* 0x000fe20008410000 */
[----:B------:R-:W-:Y:S01]  /*79a0*/  FMUL.FTZ R208, R86, UR8 ;  /* 0x0000000856d07c20 */ /* 0x000fe20008410000 */
[----:B------:R-:W-:Y:S01]  /*79b0*/  STL [R1+0xe4], R157 ;  /* 0x0000e49d01007387 */ /* 0x000fe20000100800 */
[----:B------:R-:W-:Y:S01]  /*79c0*/  R2UR UR6, R25 ;  /* 0x00000000190672ca */ /* 0x000fe200000e0000 */
[----:B------:R-:W-:Y:S01]  /*79d0*/  FMUL.FTZ R209, R87, UR8 ;  /* 0x0000000857d17c20 */ /* 0x000fe20008410000 */
[----:B------:R-:W-:Y:S01]  /*79e0*/  UMOV UR5, 0x40000040 ;  /* 0x4000004000057882 */ /* 0x000fe20000000000 */
[----:B------:R-:W-:Y:S01]  /*79f0*/  STL [R1+0xe0], R156 ;  /* 0x0000e09c01007387 */ /* 0x000fe20000100800 */
[----:B------:R-:W-:Y:S01]  /*7a00*/  UMOV UR7, 0x40000040 ;  /* 0x4000004000077882 */ /* 0x000fe20000000000 */
[----:B------:R-:W-:Y:S01]  /*7a10*/  FMUL.FTZ R104, R104, UR8 ;  /* 0x0000000868687c20 */ /* 0x000fe20008410000 */
[----:B------:R-:W-:Y:S01]  /*7a20*/  FMUL.FTZ R105, R105, UR8 ;  /* 0x0000000869697c20 */ /* 0x000fe20008410000 */
[----:B------:R-:W-:Y:S01]  /*7a30*/  STL [R1+0xdc], R155 ;  /* 0x0000dc9b01007387 */ /* 0x000fe20000100800 */
[----:B------:R-:W-:Y:S01]  /*7a40*/  UMOV UR15, 0x40000040 ;  /* 0x40000040000f7882 */ /* 0x000fe20000000000 */
[----:B--2---:R-:W-:-:S02]  /*7a50*/  R2UR UR4, R26 ;  /* 0x000000001a0472ca */ /* 0x004fc400000e0000 */
[----:B------:R-:W-:Y:S01]  /*7a60*/  STL [R1+0xd8], R154 ;  /* 0x0000d89a01007387 */ /* 0x000fe20000100800 */
[----:B------:R-:W-:Y:S01]  /*7a70*/  FMUL.FTZ R112, R112, UR8 ;  /* 0x0000000870707c20 */ /* 0x000fe20008410000 */
[----:B------:R-:W-:Y:S01]  /*7a80*/  FMUL.FTZ R113, R113, UR8 ;  /* 0x0000000871717c20 */ /* 0x000fe20008410000 */
[----:B------:R-:W-:Y:S01]  /*7a90*/  FMUL.FTZ R114, R114, UR8 ;  /* 0x0000000872727c20 */ /* 0x000fe20008410000 */
        /* <DEDUP_REMOVED lines=43> */
[----:B------:R-:W-:Y:S01]  /*7d50*/  UMOV UR11, 0x40000040 ;  /* 0x40000040000b7882 */ /* 0x000fe20000000000 */
[----:B------:R-:W-:Y:S01]  /*7d60*/  STL [R1+0xa8], R142 ;  /* 0x0000a88e01007387 */ /* 0x000fe20000100800 */
[----:B------:R-:W1:Y:S03]  /*7d70*/  MUFU.TANH R18, R18 ;  /* 0x0000001200127308 */ /* 0x000e660000002400 */
[----:B------:R-:W-:Y:S04]  /*7d80*/  STL [R1+0xa4], R141 ;  /* 0x0000a48d01007387 */ /* 0x000fe80000100800 */
[----:B------:R-:W-:Y:S01]  /*7d90*/  STL [R1+0xa0], R140 ;  /* 0x0000a08c01007387 */ /* 0x000fe20000100800 */
[----:B------:R-:W2:Y:S03]  /*7da0*/  MUFU.TANH R20, R20 ;  /* 0x0000001400147308 */ /* 0x000ea60000002400 */
[----:B------:R-:W-:Y:S04]  /*7db0*/  STL [R1+0x9c], R6 ;  /* 0x00009c0601007387 */ /* 0x000fe80000100800 */
[----:B------:R-:W-:Y:S01]  /*7dc0*/  STL [R1+0x98], R5 ;  /* 0x0000980501007387 */ /* 0x000fe20000100800 */
[C---:B------:R-:W-:Y:S01]  /*7dd0*/  VIADD R230, R7.reuse, 0x4 ;  /* 0x0000000407e67836 */ /* 0x040fe20000000000 */
[----:B------:R-:W3:Y:S02]  /*7de0*/  MUFU.TANH R19, R19 ;  /* 0x0000001300137308 */ /* 0x000ee40000002400 */
[----:B------:R-:W-:Y:S04]  /*7df0*/  STL [R1+0x94], R4 ;  /* 0x0000940401007387 */ /* 0x000fe80000100800 */
[----:B------:R-:W-:Y:S01]  /*7e00*/  STL [R1+0x90], R3 ;  /* 0x0000900301007387 */ /* 0x000fe20000100800 */
[C---:B------:R-:W-:Y:S01]  /*7e10*/  ISETP.GT.AND P2, PT, R8.reuse, RZ, PT ;  /* 0x000000ff0800720c */ /* 0x040fe20003f44270 */
[----:B------:R-:W4:Y:S02]  /*7e20*/  MUFU.TANH R21, R21 ;  /* 0x0000001500157308 */ /* 0x000f240000002400 */
[----:B------:R1:W-:Y:S01]  /*7e30*/  STL [R1+0x8c], R2 ;  /* 0x00008c0201007387 */ /* 0x0003e20000100800 */
[----:B------:R-:W-:Y:S01]  /*7e40*/  VIADD R212, R7, 0x8 ;  /* 0x0000000807d47836 */ /* 0x000fe20000000000 */
[----:B------:R-:W-:-:S02]  /*7e50*/  ISETP.GT.AND P1, PT, R8, 0x8, PT ;  /* 0x000000080800780c */ /* 0x000fc40003f24270 */
[----:B------:R-:W-:Y:S02]  /*7e60*/  IADD3 R213, R7, 0xc, RZ ;  /* 0x0000000c07d57810 */ /* 0x000fe40007ffe0ff */
[----:B------:R-:W4:Y:S01]  /*7e70*/  MUFU.TANH R22, R22 ;  /* 0x0000001600167308 */ /* 0x000f220000002400 */
[----:B-1----:R-:W2:Y:S01]  /*7e80*/  LDL.64 R2, [R1+0x18] ;  /* 0x0000180001027983 */ /* 0x002ea20000100a00 */
[----:B------:R-:W-:-:S06]  /*7e90*/  WARPGROUP.ARRIVE ;  /* 0x00000000000079c5 */ /* 0x000fcc0000000000 */
[----:B------:R-:W-:Y:S01]  /*7ea0*/  MUFU.TANH R204, R204 ;  /* 0x000000cc00cc7308 */ /* 0x000fe20000002400 */
[----:B------:R-:W-:Y:S07]  /*7eb0*/  HGMMA.64x128x16.F32.BF16 R24, gdesc[UR4], RZ, !UPT, gsb0 ;  /* 0x01e00000041879f0 */ /* 0x000fee000c0018ff */
[----:B------:R-:W-:Y:S08]  /*7ec0*/  MUFU.TANH R161, R104 ;  /* 0x0000006800a17308 */ /* 0x000ff00000002400 */
[----:B------:R1:W-:Y:S01]  /*7ed0*/  MUFU.TANH R159, R105 ;  /* 0x00000069009f7308 */ /* 0x0003e20000002400 */
[----:B------:R-:W-:Y:S01]  /*7ee0*/  FMUL.FTZ R88, R90, UR8 ;  /* 0x000000085a587c20 */ /* 0x000fe20008410000 */
[----:B------:R-:W-:Y:S01]  /*7ef0*/  FMUL.FTZ R89, R94, UR8 ;  /* 0x000000085e597c20 */ /* 0x000fe20008410000 */
[----:B------:R-:W-:Y:S01]  /*7f00*/  FMUL.FTZ R91, R97, UR8 ;  /* 0x00000008615b7c20 */ /* 0x000fe20008410000 */
[----:B------:R-:W-:Y:S01]  /*7f10*/  FMUL.FTZ R92, R98, UR8 ;  /* 0x00000008625c7c20 */ /* 0x000fe20008410000 */
[----:B------:R-:W-:Y:S01]  /*7f20*/  FMUL.FTZ R93, R101, UR8 ;  /* 0x00000008655d7c20 */ /* 0x000fe20008410000 */
[----:B------:R-:W-:-:S02]  /*7f30*/  FMUL.FTZ R116, R136, UR8 ;  /* 0x0000000888747c20 */ /* 0x000fc40008410000 */
[----:B------:R3:W-:Y:S01]  /*7f40*/  MUFU.TANH R153, R112 ;  /* 0x0000007000997308 */ /* 0x0007e20000002400 */
[----:B-1----:R-:W4:Y:S01]  /*7f50*/  LDL.64 R104, [R1+0x8] ;  /* 0x0000080001687983 */ /* 0x002f220000100a00 */
[----:B------:R-:W-:-:S06]  /*7f60*/  UIADD3 UR4, UR6, 0x2, URZ ;  /* 0x0000000206047890 */ /* 0x000fcc000fffe03f */
[----:B------:R1:W-:Y:S01]  /*7f70*/  MUFU.TANH R151, R113 ;  /* 0x0000007100977308 */ /* 0x0003e20000002400 */
[----:B------:R-:W-:-:S07]  /*7f80*/  UMOV UR14, UR4 ;  /* 0x00000004000e7c82 */ /* 0x000fce0008000000 */
[----:B------:R1:W-:Y:S08]  /*7f90*/  MUFU.TANH R152, R114 ;  /* 0x0000007200987308 */ /* 0x0003f00000002400 */
[----:B------:R1:W-:Y:S08]  /*7fa0*/  MUFU.TANH R150, R115 ;  /* 0x0000007300967308 */ /* 0x0003f00000002400 */
[----:B------:R1:W-:Y:S08]  /*7fb0*/  MUFU.TANH R149, R117 ;  /* 0x0000007500957308 */ /* 0x0003f00000002400 */
[----:B------:R1:W-:Y:S01]  /*7fc0*/  MUFU.TANH R145, R121 ;  /* 0x0000007900917308 */ /* 0x0003e20000002400 */
[----:B------:R-:W4:Y:S01]  /*7fd0*/  SHFL.IDX PT, R96, R17, R7, 0x1f ;  /* 0x00001f0711607589 */ /* 0x000f2200000e0000 */
[----:B------:R-:W-:Y:S01]  /*7fe0*/  FSEL R99, R18, -INF , P2 ;  /* 0xff80000012637808 */ /* 0x000fe20001000000 */
[----:B------:R-:W-:Y:S01]  /*7ff0*/  ULDC UR5, c[0x0][0x744] ;  /* 0x0001d10000057ab9 */ /* 0x000fe20000000800 */
[----:B------:R-:W-:-:S02]  /*8000*/  VIADD R220, R7, 0x10 ;  /* 0x0000001007dc7836 */ /* 0x000fc40000000000 */
[----:B------:R-:W-:Y:S02]  /*8010*/  VIADD R224, R7, 0x14 ;  /* 0x0000001407e07836 */ /* 0x000fe40000000000 */
[----:B------:R-:W-:Y:S08]  /*8020*/  MUFU.TANH R23, R23 ;  /* 0x0000001700177308 */ /* 0x000ff00000002400 */
[----:B------:R-:W4:Y:S08]  /*8030*/  MUFU.TANH R205, R205 ;  /* 0x000000cd00cd7308 */ /* 0x000f300000002400 */
[----:B------:R-:W4:Y:S08]  /*8040*/  MUFU.TANH R206, R206 ;  /* 0x000000ce00ce7308 */ /* 0x000f300000002400 */
[----:B------:R-:W4:Y:S08]  /*8050*/  MUFU.TANH R207, R207 ;  /* 0x000000cf00cf7308 */ /* 0x000f300000002400 */
[----:B------:R-:W4:Y:S08]  /*8060*/  MUFU.TANH R208, R208 ;  /* 0x000000d000d07308 */ /* 0x000f300000002400 */
[----:B------:R-:W-:Y:S01]  /*8070*/  MUFU.TANH R209, R209 ;  /* 0x000000d100d17308 */ /* 0x000fe20000002400 */
[----:B--2---:R-:W-:-:S02]  /*8080*/  R2UR UR12, R2 ;  /* 0x00000000020c72ca */ /* 0x004fc400000e0000 */
[----:B------:R-:W-:Y:S02]  /*8090*/  R2UR UR13, R3 ;  /* 0x00000000030d72ca */ /* 0x000fe400000e0000 */
[----:B------:R-:W2:Y:S01]  /*80a0*/  LDL.64 R2, [R1+0x10] ;  /* 0x0000100001027983 */ /* 0x000ea20000100a00 */
[----:B------:R-:W-:Y:S02]  /*80b0*/  WARPGROUP.DEPBAR.LE gsb0, 0x0 ;  /* 0x00008000000079c5 */ /* 0x000fe40000010000 */
[----:B------:R-:W-:-:S08]  /*80c0*/  WARPGROUP.ARRIVE ;  /* 0x00000000000079c5 */ /* 0x000fd00000000000 */
[----:B------:R-:W-:Y:S01]  /*80d0*/  HGMMA.64x128x16.F32.BF16 R24, gdesc[UR12], R24, gsb0 ;  /* 0x01e000000c1879f0 */ /* 0x000fe20008001818 */
[----:B------:R-:W-:Y:S01]  /*80e0*/  UIADD3 UR4, UR6, 0x4, URZ ;  /* 0x0000000406047890 */ /* 0x000fe2000fffe03f */
[----:B------:R-:W-:-:S06]  /*80f0*/  UMOV UR15, 0x40000040 ;  /* 0x40000040000f7882 */ /* 0x000fcc0000000000 */
[----:B------:R-:W-:Y:S01]  /*8100*/  UMOV UR14, UR4 ;  /* 0x00000004000e7c82 */ /* 0x000fe20008000000 */
[----:B---3--:R-:W-:Y:S01]  /*8110*/  FMUL.FTZ R112, R118, UR8 ;  /* 0x0000000876707c20 */ /* 0x008fe20008410000 */
[----:B------:R-:W-:Y:S01]  /*8120*/  FMUL.FTZ R90, R95, UR8 ;  /* 0x000000085f5a7c20 */ /* 0x000fe20008410000 */
[----:B------:R-:W-:Y:S01]  /*8130*/  FMUL.FTZ R94, R102, UR8 ;  /* 0x00000008665e7c20 */ /* 0x000fe20008410000 */
[----:B-1----:R-:W-:Y:S01]  /*8140*/  FMUL.FTZ R113, R133, UR8 ;  /* 0x0000000885717c20 */ /* 0x002fe20008410000 */
[----:B------:R-:W-:Y:S01]  /*8150*/  FMUL.FTZ R114, R134, UR8 ;  /* 0x0000000886727c20 */ /* 0x000fe20008410000 */
[----:B------:R-:W-:Y:S01]  /*8160*/  FMUL.FTZ R115, R135, UR8 ;  /* 0x0000000887737c20 */ /* 0x000fe20008410000 */
[----:B------:R-:W-:Y:S01]  /*8170*/  FMUL.FTZ R117, R137, UR8 ;  /* 0x0000000889757c20 */ /* 0x000fe20008410000 */
[----:B------:R-:W-:Y:S01]  /*8180*/  FMUL.FTZ R118, R138, UR8 ;  /* 0x000000088a767c20 */ /* 0x000fe20008410000 */
[----:B------:R-:W-:Y:S01]  /*8190*/  FMUL.FTZ R121, R139, UR8 ;  /* 0x000000088b797c20 */ /* 0x000fe20008410000 */
[----:B----4-:R-:W-:-:S02]  /*81a0*/  R2UR UR8, R104 ;  /* 0x00000000680872ca */ /* 0x010fc400000e0000 */
[----:B------:R-:W-:Y:S01]  /*81b0*/  R2UR UR9, R105 ;  /* 0x00000000690972ca */ /* 0x000fe200000e0000 */
[----:B------:R-:W-:Y:S01]  /*81c0*/  UIADD3 UR6, UR6, 0x6, URZ ;  /* 0x0000000606067890 */ /* 0x000fe2000fffe03f */
[----:B------:R-:W-:Y:S02]  /*81d0*/  WARPGROUP.DEPBAR.LE gsb0, 0x0 ;  /* 0x00008000000079c5 */ /* 0x000fe40000010000 */
[----:B------:R-:W-:-:S04]  /*81e0*/  WARPGROUP.ARRIVE ;  /* 0x00000000000079c5 */ /* 0x000fc80000000000 */
[----:B------:R-:W-:Y:S01]  /*81f0*/  UMOV UR10, UR6 ;  /* 0x00000006000a7c82 */ /* 0x000fe20008000000 */
[----:B--2---:R-:W-:Y:S02]  /*8200*/  R2UR UR12, R2 ;  /* 0x00000000020c72ca */ /* 0x004fe400000e0000 */
[----:B------:R-:W-:-:S13]  /*8210*/  R2UR UR13, R3 ;  /* 0x00000000030d72ca */ /* 0x000fda00000e0000 */
[----:B------:R-:W-:Y:S01]  /*8220*/  HGMMA.64x128x16.F32.BF16 R24, gdesc[UR12], R24, gsb0 ;  /* 0x01e000000c1879f0 */ /* 0x000fe20008001818 */
[----:B------:R-:W1:Y:S01]  /*8230*/  SHFL.IDX PT, R97, R17, R230, 0x1f ;  /* 0x00001fe611617589 */ /* 0x000e6200000e0000 */
[----:B------:R-:W-:-:S03]  /*8240*/  FSEL R98, R20, -INF , P1 ;  /* 0xff80000014627808 */ /* 0x000fc60000800000 */
[----:B------:R-:W2:Y:S01]  /*8250*/  SHFL.IDX PT, R95, R17, R212, 0x1f ;  /* 0x00001fd4115f7589 */ /* 0x000ea200000e0000 */
[--C-:B------:R-:W-:Y:S01]  /*8260*/  FFMA.FTZ R99, R99, UR5, -R96.reuse ;  /* 0x0000000563637c23 */ /* 0x100fe20008010860 */
[----:B------:R-:W-:Y:S01]  /*8270*/  FFMA.FTZ R98, R98, UR5, -R96 ;  /* 0x0000000562627c23 */ /* 0x000fe20008010860 */
[----:B------:R-:W-:Y:S01]  /*8280*/  MUFU.TANH R147, R120 ;  /* 0x0000007800937308 */ /* 0x000fe20000002400 */
[----:B------:R-:W3:Y:S01]  /*8290*/  SHFL.IDX PT, R96, R17, R213, 0x1f ;  /* 0x00001fd511607589 */ /* 0x000ee200000e0000 */
[----:B------:R-:W-:-:S06]  /*82a0*/  FSEL R100, R19, -INF , P2 ;  /* 0xff80000013647808 */ /* 0x000fcc0001000000 */
[----:B------:R-:W-:Y:S01]  /*82b0*/  MUFU.EX2 R120, R99 ;  /* 0x0000006300787308 */ /* 0x000fe20000000800 */
[----:B------:R-:W-:Y:S07]  /*82c0*/  SHFL.IDX PT, R102, R17, R224, 0x1f ;  /* 0x00001fe011667589 */ /* 0x000fee00000e0000 */
[----:B------:R4:W-:Y:S01]  /*82d0*/  MUFU.EX2 R99, R98 ;  /* 0x0000006200637308 */ /* 0x0009e20000000800 */
[----:B-1----:R-:W-:Y:S01]  /*82e0*/  FFMA.FTZ R100, R100, UR5, -R97 ;  /* 0x0000000564647c23 */ /* 0x002fe20008010861 */
[----:B----4-:R-:W-:-:S06]  /*82f0*/  FSEL R98, R21, -INF , P1 ;  /* 0xff80000015627808 */ /* 0x010fcc0000800000 */
[----:B------:R1:W-:Y:S01]  /*8300*/  MUFU.TANH R162, R103 ;  /* 0x0000006700a27308 */ /* 0x0003e20000002400 */
[----:B------:R-:W-:-:S07]  /*8310*/  FFMA.FTZ R98, R98, UR5, -R97 ;  /* 0x0000000562627c23 */ /* 0x000fce0008010861 */
[----:B------:R4:W-:Y:S01]  /*8320*/  MUFU.TANH R6, R128 ;  /* 0x0000008000067308 */ /* 0x0009e20000002400 */
[----:B-1----:R-:W1:Y:S01]  /*8330*/  SHFL.IDX PT, R103, R17, R220, 0x1f ;  /* 0x00001fdc11677589 */ /* 0x002e6200000e0000 */
[----:B------:R-:W-:Y:S02]  /*8340*/  WARPGROUP.DEPBAR.LE gsb0, 0x0 ;  /* 0x00008000000079c5 */ /* 0x000fe40000010000 */
[----:B------:R-:W-:-:S06]  /*8350*/  WARPGROUP.ARRIVE ;  /* 0x00000000000079c5 */ /* 0x000fcc0000000000 */
[----:B------:R-:W-:Y:S01]  /*8360*/  HGMMA.64x128x16.F32.BF16 R24, gdesc[UR8], R24, gsb0 ;  /* 0x01e00000081879f0 */ /* 0x000fe20008001818 */
[----:B----4-:R-:W-:Y:S01]  /*8370*/  IADD3 R128, R7, 0x18, RZ ;  /* 0x0000001807807810 */ /* 0x010fe20007ffe0ff */
[----:B------:R-:W-:Y:S01]  /*8380*/  MUFU.TANH R148, R119 ;  /* 0x0000007700947308 */ /* 0x000fe20000002400 */
[----:B------:R-:W-:-:S07]  /*8390*/  FSEL R97, R22, -INF , P2 ;  /* 0xff80000016617808 */ /* 0x000fce0001000000 */
[----:B------:R-:W-:Y:S01]  /*83a0*/  MUFU.EX2 R119, R100 ;  /* 0x0000006400777308 */ /* 0x000fe20000000800 */
[----:B--2---:R-:W-:-:S07]  /*83b0*/  FFMA.FTZ R97, R97, UR5, -R95 ;  /* 0x0000000561617c23 */ /* 0x004fce000801085f */
[----:B------:R2:W-:Y:S08]  /*83c0*/  MUFU.TANH R158, R107 ;  /* 0x0000006b009e7308 */ /* 0x0005f00000002400 */
[----:B------:R4:W-:Y:S01]  /*83d0*/  MUFU.EX2 R100, R98 ;  /* 0x0000006200647308 */ /* 0x0009e20000000800 */
[----:B--2---:R-:W2:Y:S01]  /*83e0*/  SHFL.IDX PT, R107, R17, R128, 0x1f ;  /* 0x00001f80116b7589 */ /* 0x004ea200000e0000 */
[----:B------:R-:W-:-:S02]  /*83f0*/  FSEL R101, R205, -INF , P1 ;  /* 0xff800000cd657808 */ /* 0x000fc40000800000 */
[----:B----4-:R-:W-:-:S04]  /*8400*/  FSEL R98, R204, -INF , P1 ;  /* 0xff800000cc627808 */ /* 0x010fc80000800000 */
[----:B------:R-:W4:Y:S01]  /*8410*/  MUFU.TANH R225, R225 ;  /* 0x000000e100e17308 */ /* 0x000f220000002400 */
[----:B------:R-:W-:Y:S02]  /*8420*/  VIADD R221, R7, 0x1c ;  /* 0x0000001c07dd7836 */ /* 0x000fe40000000000 */
[----:B------:R-:W-:-:S05]  /*8430*/  FFMA.FTZ R95, R98, UR5, -R95 ;  /* 0x00000005625f7c23 */ /* 0x000fca000801085f */
[----:B------:R-:W2:Y:S01]  /*8440*/  MUFU.TANH R88, R88 ;  /* 0x0000005800587308 */ /* 0x000ea20000002400 */
[----:B------:R-:W-:-:S07]  /*8450*/  FSEL R98, R23, -INF , P2 ;  /* 0xff80000017627808 */ /* 0x000fce0001000000 */
[----:B------:R1:W-:Y:S01]  /*8460*/  MUFU.TANH R146, R122 ;  /* 0x0000007a00927308 */ /* 0x0003e20000002400 */
[--C-:B---3--:R-:W-:Y:S01]  /*8470*/  FFMA.FTZ R98, R98, UR5, -R96.reuse ;  /* 0x0000000562627c23 */ /* 0x108fe20008010860 */
[----:B------:R-:W-:Y:S01]  /*8480*/  FFMA.FTZ R96, R101, UR5, -R96 ;  /* 0x0000000565607c23 */ /* 0x000fe20008010860 */
[----:B------:R-:W-:Y:S01]  /*8490*/  FSEL R104, R206, -INF , P2 ;  /* 0xff800000ce687808 */ /* 0x000fe20001000000 */
[----:B-1----:R-:W1:Y:S04]  /*84a0*/  SHFL.IDX PT, R122, R9, R230, 0x1f ;  /* 0x00001fe6097a7589 */ /* 0x002e6800000e0000 */
[----:B------:R-:W3:Y:S01]  /*84b0*/  MUFU.TANH R228, R228 ;  /* 0x000000e400e47308 */ /* 0x000ee20000002400 */
[----:B------:R-:W-:Y:S02]  /*84c0*/  FSEL R105, R207, -INF , P2 ;  /* 0xff800000cf697808 */ /* 0x000fe40001000000 */
[----:B------:R-:W-:-:S05]  /*84d0*/  FSEL R101, R208, -INF , P1 ;  /* 0xff800000d0657808 */ /* 0x000fca0000800000 */
[----:B------:R-:W1:Y:S01]  /*84e0*/  MUFU.TANH R90, R90 ;  /* 0x0000005a005a7308 */ /* 0x000e620000002400 */
[----:B------:R-:W-:Y:S01]  /*84f0*/  FFMA.FTZ R104, R104, UR5, -R103 ;  /* 0x0000000568687c23 */ /* 0x000fe20008010867 */
[----:B------:R-:W-:-:S06]  /*8500*/  FFMA.FTZ R105, R105, UR5, -R102 ;  /* 0x0000000569697c23 */ /* 0x000fcc0008010866 */
[----:B------:R4:W-:Y:S01]  /*8510*/  MUFU.TANH R155, R109 ;  /* 0x0000006d009b7308 */ /* 0x0009e20000002400 */
[----:B------:R-:W-:-:S07]  /*8520*/  FFMA.FTZ R103, R101, UR5, -R103 ;  /* 0x0000000565677c23 */ /* 0x000fce0008010867 */
[----:B------:R2:W-:Y:S01]  /*8530*/  MUFU.TANH R2, R132 ;  /* 0x0000008400027308 */ /* 0x0005e20000002400 */
[----:B----4-:R4:W-:Y:S01]  /*8540*/  SHFL.IDX PT, R109, R17, R221, 0x1f ;  /* 0x00001fdd116d7589 */ /* 0x0109e200000e0000 */
[----:B------:R-:W-:-:S03]  /*8550*/  FSEL R101, R225, -INF , P2 ;  /* 0xff800000e1657808 */ /* 0x000fc60001000000 */
[----:B--2---:R-:W2:Y:S01]  /*8560*/  SHFL.IDX PT, R132, R9, R213, 0x1f ;  /* 0x00001fd509847589 */ /* 0x004ea200000e0000 */
[----:B----4-:R-:W-:Y:S02]  /*8570*/  FSEL R17, R209, -INF , P1 ;  /* 0xff800000d1117808 */ /* 0x010fe40000800000 */
[----:B------:R-:W4:Y:S01]  /*8580*/  MUFU.TANH R91, R91 ;  /* 0x0000005b005b7308 */ /* 0x000f220000002400 */
[----:B------:R-:W2:Y:S02]  /*8590*/  SHFL.IDX PT, R231, R9, R220, 0x1f ;  /* 0x00001fdc09e77589 */ /* 0x000ea400000e0000 */
[----:B------:R-:W-:Y:S01]  /*85a0*/  FFMA.FTZ R102, R17, UR5, -R102 ;  /* 0x0000000511667c23 */ /* 0x000fe20008010866 */
[----:B------:R-:W-:-:S04]  /*85b0*/  FSEL R17, R88, -INF , P1 ;  /* 0xff80000058117808 */ /* 0x000fc80000800000 */
[----:B------:R-:W-:Y:S01]  /*85c0*/  MUFU.TANH R237, R237 ;  /* 0x000000ed00ed7308 */ /* 0x000fe20000002400 */
[--C-:B------:R-:W-:Y:S01]  /*85d0*/  FFMA.FTZ R101, R101, UR5, -R107.reuse ;  /* 0x0000000565657c23 */ /* 0x100fe2000801086b */
[----:B------:R-:W-:Y:S01]  /*85e0*/  FFMA.FTZ R17, R17, UR5, -R107 ;  /* 0x0000000511117c23 */ /* 0x000fe2000801086b */
[----:B---3--:R-:W-:Y:S01]  /*85f0*/  FSEL R107, R228, -INF , P2 ;  /* 0xff800000e46b7808 */ /* 0x008fe20001000000 */
[----:B------:R-:W3:Y:S04]  /*8600*/  SHFL.IDX PT, R216, R9, R224, 0x1f ;  /* 0x00001fe009d87589 */ /* 0x000ee800000e0000 */
[----:B------:R-:W2:Y:S08]  /*8610*/  MUFU.TANH R235, R235 ;  /* 0x000000eb00eb7308 */ /* 0x000eb00000002400 */
[----:B------:R-:W3:Y:S01]  /*8620*/  MUFU.TANH R94, R94 ;  /* 0x0000005e005e7308 */ /* 0x000ee20000002400 */
[----:B-1----:R-:W-:Y:S01]  /*8630*/  FFMA.FTZ R107, R107, UR5, -R122 ;  /* 0x000000056b6b7c23 */ /* 0x002fe2000801087a */
[----:B------:R-:W1:Y:S06]  /*8640*/  SHFL.IDX PT, R138, R9, R221, 0x1f ;  /* 0x00001fdd098a7589 */ /* 0x000e6c00000e0000 */
[----:B------:R4:W-:Y:S01]  /*8650*/  MUFU.TANH R156, R110 ;  /* 0x0000006e009c7308 */ /* 0x0009e20000002400 */
[----:B------:R-:W-:-:S02]  /*8660*/  WARPGROUP.DEPBAR.LE gsb0, 0x0 ;  /* 0x00008000000079c5 */ /* 0x000fc40000010000 */
[----:B------:R-:W-:Y:S05]  /*8670*/  LDS R217, [R12+0x400] ;  /* 0x000400000cd97984 */ /* 0x000fea0000000800 */
[----:B------:R-:W1:Y:S01]  /*8680*/  MUFU.TANH R93, R93 ;  /* 0x0000005d005d7308 */ /* 0x000e620000002400 */
[----:B----4-:R-:W-:-:S07]  /*8690*/  FSEL R110, R90, -INF , P1 ;  /* 0xff8000005a6e7808 */ /* 0x010fce0000800000 */
[----:B------:R-:W4:Y:S01]  /*86a0*/  MUFU.TANH R232, R232 ;  /* 0x000000e800e87308 */ /* 0x000f220000002400 */
[----:B------:R-:W-:Y:S01]  /*86b0*/  FFMA.FTZ R122, R110, UR5, -R122 ;  /* 0x000000056e7a7c23 */ /* 0x000fe2000801087a */
[----:B------:R-:W-:Y:S01]  /*86c0*/  FSEL R110, R91, -INF , P2 ;  /* 0xff8000005b6e7808 */ /* 0x000fe20001000000 */
[----:B------:R-:W4:Y:S05]  /*86d0*/  SHFL.IDX PT, R134, R10, R230, 0x1f ;  /* 0x00001fe60a867589 */ /* 0x000f2a00000e0000 */
[----:B------:R3:W-:Y:S01]  /*86e0*/  MUFU.TANH R144, R123 ;  /* 0x0000007b00907308 */ /* 0x0007e20000002400 */
[----:B--2---:R-:W-:Y:S01]  /*86f0*/  FFMA.FTZ R110, R110, UR5, -R132 ;  /* 0x000000056e6e7c23 */ /* 0x004fe20008010884 */
[----:B------:R-:W-:-:S06]  /*8700*/  FSEL R211, R235, -INF , P2 ;  /* 0xff800000ebd37808 */ /* 0x000fcc0001000000 */
[----:B------:R-:W2:Y:S01]  /*8710*/  MUFU.TANH R154, R111 ;  /* 0x0000006f009a7308 */ /* 0x000ea20000002400 */
[----:B---3--:R-:W-:-:S07]  /*8720*/  FSEL R123, R237, -INF , P1 ;  /* 0xff800000ed7b7808 */ /* 0x008fce0000800000 */
[----:B------:R-:W3:Y:S01]  /*8730*/  MUFU.TANH R226, R226 ;  /* 0x000000e200e27308 */ /* 0x000ee20000002400 */
[----:B------:R-:W-:Y:S01]  /*8740*/  FFMA.FTZ R132, R123, UR5, -R132 ;  /* 0x000000057b847c23 */ /* 0x000fe20008010884 */
[----:B------:R-:W-:Y:S01]  /*8750*/  FSEL R123, R94, -INF , P1 ;  /* 0xff8000005e7b7808 */ /* 0x000fe20000800000 */
[----:B------:R-:W-:Y:S01]  /*8760*/  FFMA.FTZ R211, R211, UR5, -R231 ;  /* 0x00000005d3d37c23 */ /* 0x000fe200080108e7 */
[----:B-1----:R-:W-:-:S04]  /*8770*/  FSEL R214, R93, -INF , P2 ;  /* 0xff8000005dd67808 */ /* 0x002fc80001000000 */
[----:B------:R1:W-:Y:S01]  /*8780*/  MUFU.TANH R160, R106 ;  /* 0x0000006a00a07308 */ /* 0x0003e20000002400 */
[----:B------:R-:W-:Y:S01]  /*8790*/  FFMA.FTZ R231, R123, UR5, -R231 ;  /* 0x000000057be77c23 */ /* 0x000fe200080108e7 */
[----:B------:R-:W-:Y:S01]  /*87a0*/  FSEL R123, R162, -INF , P1 ;  /* 0xff800000a27b7808 */ /* 0x000fe20000800000 */
[----:B------:R-:W-:Y:S02]  /*87b0*/  IMAD R210, R0, 0x400, R210 ;  /* 0x0000040000d27824 */ /* 0x000fe400078e02d2 */
[----:B------:R-:W-:-:S03]  /*87c0*/  FFMA.FTZ R214, R214, UR5, -R216 ;  /* 0x00000005d6d67c23 */ /* 0x000fc600080108d8 */
[----:B------:R4:W-:Y:S01]  /*87d0*/  MUFU.TANH R143, R124 ;  /* 0x0000007c008f7308 */ /* 0x0009e20000002400 */
[----:B-1----:R-:W1:Y:S01]  /*87e0*/  SHFL.IDX PT, R106, R9, R7, 0x1f ;  /* 0x00001f07096a7589 */ /* 0x002e6200000e0000 */
[----:B------:R-:W-:Y:S01]  /*87f0*/  FFMA.FTZ R216, R123, UR5, -R216 ;  /* 0x000000057bd87c23 */ /* 0x000fe200080108d8 */
[----:B------:R-:W-:-:S05]  /*8800*/  FSEL R139, R159, -INF , P2 ;  /* 0xff8000009f8b7808 */ /* 0x000fca0001000000 */
[----:B------:R-:W1:Y:S01]  /*8810*/  MUFU.TANH R227, R227 ;  /* 0x000000e300e37308 */ /* 0x000e620000002400 */
[----:B----4-:R-:W-:-:S07]  /*8820*/  FSEL R124, R232, -INF , P2 ;  /* 0xff800000e87c7808 */ /* 0x010fce0001000000 */
[----:B------:R-:W4:Y:S01]  /*8830*/  MUFU.TANH R89, R89 ;  /* 0x0000005900597308 */ /* 0x000f220000002400 */
[----:B------:R-:W-:Y:S01]  /*8840*/  FFMA.FTZ R124, R124, UR5, -R109 ;  /* 0x000000057c7c7c23 */ /* 0x000fe2000801086d */
[----:B------:R-:W-:Y:S01]  /*8850*/  FSEL R123, R158, -INF , P1 ;  /* 0xff8000009e7b7808 */ /* 0x000fe20000800000 */
[----:B------:R-:W-:Y:S01]  /*8860*/  FFMA.FTZ R139, R139, UR5, -R138 ;  /* 0x000000058b8b7c23 */ /* 0x000fe2000801088a */
[----:B------:R-:W-:-:S04]  /*8870*/  R2UR UR4, R210 ;  /* 0x00000000d20472ca */ /* 0x000fc800000e0000 */
[----:B------:R2:W-:Y:S01]  /*8880*/  MUFU.TANH R142, R126 ;  /* 0x0000007e008e7308 */ /* 0x0005e20000002400 */
[----:B------:R-:W-:Y:S01]  /*8890*/  SHFL.IDX PT, R210, R9, R128, 0x1f ;  /* 0x00001f8009d27589 */ /* 0x000fe200000e0000 */
[----:B------:R-:W-:Y:S01]  /*88a0*/  FFMA.FTZ R138, R123, UR5, -R138 ;  /* 0x000000057b8a7c23 */ /* 0x000fe2000801088a */
[----:B------:R-:W-:-:S05]  /*88b0*/  FSEL R135, R155, -INF , P2 ;  /* 0xff8000009b877808 */ /* 0x000fca0001000000 */
[----:B------:R-:W4:Y:S01]  /*88c0*/  MUFU.TANH R236, R236 ;  /* 0x000000ec00ec7308 */ /* 0x000f220000002400 */
[----:B--2---:R2:W4:Y:S01]  /*88d0*/  SHFL.IDX PT, R126, R9, R212, 0x1f ;  /* 0x00001fd4097e7589 */ /* 0x00452200000e0000 */
[----:B------:R-:W-:-:S06]  /*88e0*/  FSEL R123, R154, -INF , P1 ;  /* 0xff8000009a7b7808 */ /* 0x000fcc0000800000 */
[----:B------:R-:W4:Y:S01]  /*88f0*/  MUFU.TANH R92, R92 ;  /* 0x0000005c005c7308 */ /* 0x000f220000002400 */
[--C-:B------:R-:W-:Y:S01]  /*8900*/  FFMA.FTZ R135, R135, UR5, -R134.reuse ;  /* 0x0000000587877c23 */ /* 0x100fe20008010886 */
[----:B------:R-:W-:-:S06]  /*8910*/  FFMA.FTZ R134, R123, UR5, -R134 ;  /* 0x000000057b867c23 */ /* 0x000fcc0008010886 */
[----:B------:R3:W4:Y:S01]  /*8920*/  MUFU.TANH R157, R108 ;  /* 0x0000006c009d7308 */ /* 0x0007220000002400 */
[----:B------:R-:W-:Y:S04]  /*8930*/  SHFL.IDX PT, R123, R10, R128, 0x1f ;  /* 0x00001f800a7b7589 */ /* 0x000fe800000e0000 */
[----:B------:R-:W-:Y:S03]  /*8940*/  SHFL.IDX PT, R136, R10, R7, 0x1f ;  /* 0x00001f070a887589 */ /* 0x000fe600000e0000 */
[----:B--2---:R2:W-:Y:S01]  /*8950*/  MUFU.EX2 R9, R124 ;  /* 0x0000007c00097308 */ /* 0x0045e20000000800 */
[----:B---3--:R-:W-:Y:S01]  /*8960*/  FSEL R108, R226, -INF , P1 ;  /* 0xff800000e26c7808 */ /* 0x008fe20000800000 */
[----:B------:R-:W-:Y:S04]  /*8970*/  SHFL.IDX PT, R223, R217, R7, 0x1f ;  /* 0x00001f07d9df7589 */ /* 0x000fe800000e0000 */
[----:B------:R-:W-:Y:S04]  /*8980*/  SHFL.IDX PT, R215, R10, R221, 0x1f ;  /* 0x00001fdd0ad77589 */ /* 0x000fe800000e0000 */
[----:B--2---:R-:W2:Y:S01]  /*8990*/  SHFL.IDX PT, R124, R10, R213, 0x1f ;  /* 0x00001fd50a7c7589 */ /* 0x004ea200000e0000 */
[----:B------:R-:W-:Y:S01]  /*89a0*/  FFMA.FTZ R109, R108, UR5, -R109 ;  /* 0x000000056c6d7c23 */ /* 0x000fe2000801086d */
[----:B-1----:R-:W-:-:S02]  /*89b0*/  FSEL R108, R227, -INF , P2 ;  /* 0xff800000e36c7808 */ /* 0x002fc40001000000 */
[----:B----4-:R-:W-:Y:S01]  /*89c0*/  FSEL R111, R89, -INF , P1 ;  /* 0xff800000596f7808 */ /* 0x010fe20000800000 */
[----:B------:R1:W-:Y:S01]  /*89d0*/  MUFU.TANH R3, R131 ;  /* 0x0000008300037308 */ /* 0x0003e20000002400 */
[----:B------:R-:W-:Y:S01]  /*89e0*/  FSEL R218, R161, -INF , P2 ;  /* 0xff800000a1da7808 */ /* 0x000fe20001000000 */
[----:B------:R-:W-:-:S06]  /*89f0*/  FFMA.FTZ R108, R108, UR5, -R106 ;  /* 0x000000056c6c7c23 */ /* 0x000fcc000801086a */
[----:B------:R3:W-:Y:S01]  /*8a00*/  MUFU.TANH R141, R125 ;  /* 0x0000007d008d7308 */ /* 0x0007e20000002400 */
[----:B------:R-:W-:Y:S01]  /*8a10*/  FFMA.FTZ R106, R111, UR5, -R106 ;  /* 0x000000056f6a7c23 */ /* 0x000fe2000801086a */
[----:B-1----:R-:W1:Y:S01]  /*8a20*/  SHFL.IDX PT, R131, R10, R212, 0x1f ;  /* 0x00001fd40a837589 */ /* 0x002e6200000e0000 */
[----:B------:R-:W-:-:S05]  /*8a30*/  FSEL R111, R236, -INF , P2 ;  /* 0xff800000ec6f7808 */ /* 0x000fca0001000000 */
[----:B------:R4:W-:Y:S01]  /*8a40*/  MUFU.TANH R4, R129 ;  /* 0x0000008100047308 */ /* 0x0009e20000002400 */
[----:B---3--:R-:W-:Y:S01]  /*8a50*/  FSEL R125, R92, -INF , P1 ;  /* 0xff8000005c7d7808 */ /* 0x008fe20000800000 */
[----:B------:R-:W-:Y:S01]  /*8a60*/  FFMA.FTZ R111, R111, UR5, -R126 ;  /* 0x000000056f6f7c23 */ /* 0x000fe2000801087e */
[----:B------:R-:W-:-:S05]  /*8a70*/  FSEL R12, R160, -INF , P1 ;  /* 0xff800000a00c7808 */ /* 0x000fca0000800000 */
[----:B------:R3:W-:Y:S01]  /*8a80*/  MUFU.TANH R140, R127 ;  /* 0x0000007f008c7308 */ /* 0x0007e20000002400 */
[----:B----4-:R-:W-:Y:S01]  /*8a90*/  FSEL R129, R151, -INF , P2 ;  /* 0xff80000097817808 */ /* 0x010fe20001000000 */
[----:B------:R-:W-:-:S06]  /*8aa0*/  FFMA.FTZ R126, R125, UR5, -R126 ;  /* 0x000000057d7e7c23 */ /* 0x000fcc000801087e */
[----:B------:R4:W-:Y:S01]  /*8ab0*/  MUFU.TANH R5, R130 ;  /* 0x0000008200057308 */ /* 0x0009e20000002400 */
[----:B---3--:R-:W3:Y:S01]  /*8ac0*/  SHFL.IDX PT, R127, R10, R220, 0x1f ;  /* 0x00001fdc0a7f7589 */ /* 0x008ee200000e0000 */
[----:B--2---:R-:W-:Y:S01]  /*8ad0*/  FFMA.FTZ R129, R129, UR5, -R124 ;  /* 0x0000000581817c23 */ /* 0x004fe2000801087c */
[--C-:B------:R-:W-:Y:S02]  /*8ae0*/  FFMA.FTZ R218, R218, UR5, -R210.reuse ;  /* 0x00000005dada7c23 */ /* 0x100fe400080108d2 */
[----:B------:R2:W-:Y:S01]  /*8af0*/  SHFL.IDX PT, R125, R10, R224, 0x1f ;  /* 0x00001fe00a7d7589 */ /* 0x0005e200000e0000 */
[----:B----4-:R-:W-:Y:S02]  /*8b00*/  FSEL R130, R150, -INF , P1 ;  /* 0xff80000096827808 */ /* 0x010fe40000800000 */
[----:B------:R-:W4:Y:S01]  /*8b10*/  MUFU.TANH R234, R234 ;  /* 0x000000ea00ea7308 */ /* 0x000f220000002400 */
[----:B------:R-:W-:Y:S01]  /*8b20*/  FFMA.FTZ R210, R12, UR5, -R210 ;  /* 0x000000050cd27c23 */ /* 0x000fe200080108d2 */
[----:B------:R-:W-:-:S06]  /*8b30*/  FSEL R137, R157, -INF , P2 ;  /* 0xff8000009d897808 */ /* 0x000fcc0001000000 */
[----:B------:R-:W3:Y:S01]  /*8b40*/  MUFU.TANH R112, R112 ;  /* 0x0000007000707308 */ /* 0x000ee20000002400 */
[----:B------:R-:W-:Y:S01]  /*8b50*/  FFMA.FTZ R124, R130, UR5, -R124 ;  /* 0x00000005827c7c23 */ /* 0x000fe2000801087c */
[----:B------:R-:W-:Y:S01]  /*8b60*/  FSEL R130, R146, -INF , P1 ;  /* 0xff80000092827808 */ /* 0x000fe20000800000 */
[----:B------:R1:W3:Y:S01]  /*8b70*/  SHFL.IDX PT, R229, R217, R220, 0x1f ;  /* 0x00001fdcd9e57589 */ /* 0x0002e200000e0000 */
[----:B------:R-:W-:Y:S02]  /*8b80*/  FSEL R12, R156, -INF , P1 ;  /* 0xff8000009c0c7808 */ /* 0x000fe40000800000 */
[----:B------:R-:W-:Y:S02]  /*8b90*/  FSEL R133, R153, -INF , P2 ;  /* 0xff80000099857808 */ /* 0x000fe40001000000 */
[----:B------:R-:W-:Y:S01]  /*8ba0*/  FSEL R219, R148, -INF , P1 ;  /* 0xff80000094db7808 */ /* 0x000fe20000800000 */
[----:B--2---:R2:W-:Y:S01]  /*8bb0*/  MUFU.EX2 R10, R126 ;  /* 0x0000007e000a7308 */ /* 0x0045e20000000800 */
[----:B------:R-:W3:Y:S01]  /*8bc0*/  SHFL.IDX PT, R222, R217, R230, 0x1f ;  /* 0x00001fe6d9de7589 */ /* 0x000ee200000e0000 */
[----:B------:R-:W-:Y:S01]  /*8bd0*/  FFMA.FTZ R137, R137, UR5, -R136 ;  /* 0x0000000589897c23 */ /* 0x000fe20008010888 */
[----:B-1----:R-:W-:-:S02]  /*8be0*/  FADD.FTZ R220, R24, -R223 ;  /* 0x800000df18dc7221 */ /* 0x002fc40000010000 */
[----:B------:R-:W-:Y:S01]  /*8bf0*/  SHFL.IDX PT, R233, R11, R7, 0x1f ;  /* 0x00001f070be97589 */ /* 0x000fe200000e0000 */
[----:B--2---:R-:W-:Y:S01]  /*8c00*/  FSEL R126, R147, -INF , P2 ;  /* 0xff800000937e7808 */ /* 0x004fe20001000000 */
[----:B------:R-:W-:Y:S01]  /*8c10*/  FADD.FTZ R223, R26, -R223 ;  /* 0x800000df1adf7221 */ /* 0x000fe20000010000 */
[----:B------:R-:W-:Y:S01]  /*8c20*/  FFMA.FTZ R136, R12, UR5, -R136 ;  /* 0x000000050c887c23 */ /* 0x000fe20008010888 */
[----:B------:R-:W-:Y:S01]  /*8c30*/  FSEL R26, R144, -INF , P1 ;  /* 0xff800000901a7808 */ /* 0x000fe20000800000 */
[----:B------:R-:W1:Y:S01]  /*8c40*/  MUFU.EX2 R97, R97 ;  /* 0x0000006100617308 */ /* 0x000e620000000800 */
[--C-:B------:R-:W-:Y:S01]  /*8c50*/  FFMA.FTZ R126, R126, UR5, -R123.reuse ;  /* 0x000000057e7e7c23 */ /* 0x100fe2000801087b */
[----:B------:R-:W-:Y:S01]  /*8c60*/  FFMA.FTZ R123, R130, UR5, -R123 ;  /* 0x00000005827b7c23 */ /* 0x000fe2000801087b */
[----:B------:R-:W-:Y:S01]  /*8c70*/  FSEL R130, R145, -INF , P2 ;  /* 0xff80000091827808 */ /* 0x000fe20001000000 */
[----:B------:R-:W-:Y:S01]  /*8c80*/  FFMA.FTZ R21, -R21, R21, 1 ;  /* 0x3f80000015157423 */ /* 0x000fe20000010115 */
[----:B------:R-:W-:Y:S01]  /*8c90*/  FSEL R12, R152, -INF , P1 ;  /* 0xff800000980c7808 */ /* 0x000fe20000800000 */
[----:B------:R-:W2:Y:S01]  /*8ca0*/  SHFL.IDX PT, R224, R217, R224, 0x1f ;  /* 0x00001fe0d9e07589 */ /* 0x000ea200000e0000 */
[----:B------:R-:W-:Y:S01]  /*8cb0*/  FFMA.FTZ R133, R133, UR5, -R131 ;  /* 0x0000000585857c23 */ /* 0x000fe20008010883 */
[----:B------:R3:W-:Y:S01]  /*8cc0*/  MUFU.EX2 R24, R132 ;  /* 0x0000008400187308 */ /* 0x0007e20000000800 */
[----:B------:R-:W-:Y:S01]  /*8cd0*/  FFMA.FTZ R130, R130, UR5, -R215 ;  /* 0x0000000582827c23 */ /* 0x000fe200080108d7 */
[----:B------:R-:W1:Y:S01]  /*8ce0*/  SHFL.IDX PT, R213, R217, R213, 0x1f ;  /* 0x00001fd5d9d57589 */ /* 0x000e6200000e0000 */
[----:B------:R-:W-:Y:S01]  /*8cf0*/  FFMA.FTZ R131, R12, UR5, -R131 ;  /* 0x000000050c837c23 */ /* 0x000fe20008010883 */
[----:B----4-:R-:W-:-:S04]  /*8d00*/  FSEL R128, R234, -INF , P2 ;  /* 0xff800000ea807808 */ /* 0x010fc80001000000 */
[----:B------:R-:W4:Y:S01]  /*8d10*/  MUFU.TANH R114, R114 ;  /* 0x0000007200727308 */ /* 0x000f220000002400 */
[----:B---3--:R-:W-:Y:S01]  /*8d20*/  FFMA.FTZ R132, R26, UR5, -R215 ;  /* 0x000000051a847c23 */ /* 0x008fe200080108d7 */
[----:B------:R-:W-:Y:S01]  /*8d30*/  IADD3 R215, R7, 0x18, RZ ;  /* 0x0000001807d77810 */ /* 0x000fe20007ffe0ff */
[----:B------:R-:W-:Y:S01]  /*8d40*/  FFMA.FTZ R128, R128, UR5, -R127 ;  /* 0x0000000580807c23 */ /* 0x000fe2000801087f */
[----:B------:R-:W-:-:S04]  /*8d50*/  FFMA.FTZ R22, -R22, R22, 1 ;  /* 0x3f80000016167423 */ /* 0x000fc80000010116 */
[----:B------:R-:W3:Y:S01]  /*8d60*/  MUFU.TANH R113, R113 ;  /* 0x0000007100717308 */ /* 0x000ee20000002400 */
[----:B------:R-:W-:Y:S07]  /*8d70*/  SHFL.IDX PT, R212, R217, R212, 0x1f ;  /* 0x00001fd4d9d47589 */ /* 0x000fee00000e0000 */
[----:B------:R-:W-:Y:S01]  /*8d80*/  MUFU.EX2 R95, R95 ;  /* 0x0000005f005f7308 */ /* 0x000fe20000000800 */
[----:B------:R-:W4:Y:S07]  /*8d90*/  SHFL.IDX PT, R230, R11, R230, 0x1f ;  /* 0x00001fe60be67589 */ /* 0x000f2e00000e0000 */
[----:B------:R-:W3:Y:S01]  /*8da0*/  MUFU.TANH R115, R115 ;  /* 0x0000007300737308 */ /* 0x000ee20000002400 */
[----:B------:R-:W3:Y:S07]  /*8db0*/  SHFL.IDX PT, R215, R217, R215, 0x1f ;  /* 0x00001fd7d9d77589 */ /* 0x000eee00000e0000 */
[----:B------:R-:W3:Y:S01]  /*8dc0*/  MUFU.TANH R118, R118 ;  /* 0x0000007600767308 */ /* 0x000ee20000002400 */
[----:B------:R-:W3:Y:S07]  /*8dd0*/  SHFL.IDX PT, R217, R217, R221, 0x1f ;  /* 0x00001fddd9d97589 */ /* 0x000eee00000e0000 */
[----:B------:R-:W-:Y:S08]  /*8de0*/  MUFU.EX2 R98, R98 ;  /* 0x0000006200627308 */ /* 0x000ff00000000800 */
[----:B------:R-:W3:Y:S08]  /*8df0*/  MUFU.EX2 R96, R96 ;  /* 0x0000006000607308 */ /* 0x000ef00000000800 */
[----:B------:R-:W3:Y:S08]  /*8e00*/  MUFU.TANH R116, R116 ;  /* 0x0000007400747308 */ /* 0x000ef00000002400 */
[----:B------:R-:W3:Y:S08]  /*8e10*/  MUFU.TANH R121, R121 ;  /* 0x0000007900797308 */ /* 0x000ef00000002400 */
[----:B------:R-:W3:Y:S08]  /*8e20*/  MUFU.EX2 R104, R104 ;  /* 0x0000006800687308 */ /* 0x000ef00000000800 */
[----:B------:R-:W3:Y:S01]  /*8e30*/  MUFU.EX2 R102, R102 ;  /* 0x0000006600667308 */ /* 0x000ee20000000800 */
[----:B------:R-:W-:-:S07]  /*8e40*/  FFMA.FTZ R23, -R23, R23, 1 ;  /* 0x3f80000017177423 */ /* 0x000fce0000010117 */
[----:B------:R-:W3:Y:S01]  /*8e50*/  MUFU.TANH R117, R117 ;  /* 0x0000007500757308 */ /* 0x000ee20000002400 */
[----:B------:R-:W-:-:S07]  /*8e60*/  FFMA.FTZ R205, -R205, R205, 1 ;  /* 0x3f800000cdcd7423 */ /* 0x000fce00000101cd */
[----:B------:R-:W3:Y:S01]  /*8e70*/  MUFU.EX2 R103, R103 ;  /* 0x0000006700677308 */ /* 0x000ee20000000800 */
[----:B------:R-:W-:Y:S01]  /*8e80*/  FFMA.FTZ R209, -R209, R209, 1 ;  /* 0x3f800000d1d17423 */ /* 0x000fe200000101d1 */
[----:B------:R-:W-:Y:S01]  /*8e90*/  FFMA.FTZ R88, -R88, R88, 1 ;  /* 0x3f80000058587423 */ /* 0x000fe20000010158 */
[----:B------:R-:W-:Y:S05]  /*8ea0*/  LDS R13, [R13+0x400] ;  /* 0x000400000d0d7984 */ /* 0x000fea0000000800 */
[----:B------:R2:W-:Y:S01]  /*8eb0*/  MUFU.EX2 R12, R122 ;  /* 0x0000007a000c7308 */ /* 0x0005e20000000800 */
[----:B------:R-:W-:Y:S01]  /*8ec0*/  VIADD R26, R7, 0x8 ;  /* 0x00000008071a7836 */ /* 0x000fe20000000000 */
[----:B--2---:R-:W-:-:S05]  /*8ed0*/  FSEL R122, R112, -INF , P1 ;  /* 0xff800000707a7808 */ /* 0x004fca0000800000 */
[----:B------:R-:W-:Y:S01]  /*8ee0*/  FFMA.FTZ R127, R122, UR5, -R127 ;  /* 0x000000057a7f7c23 */ /* 0x000fe2000801087f */
[----:B------:R-:W-:Y:S01]  /*8ef0*/  FSEL R122, R149, -INF , P2 ;  /* 0xff800000957a7808 */ /* 0x000fe20001000000 */
[--C-:B------:R-:W-:Y:S01]  /*8f00*/  FADD.FTZ R32, R32, -R229.reuse ;  /* 0x800000e520207221 */ /* 0x100fe20000010000 */
[----:B------:R-:W-:Y:S02]  /*8f10*/  FADD.FTZ R34, R34, -R229 ;  /* 0x800000e522227221 */ /* 0x000fe40000010000 */
[----:B------:R2:W3:Y:S01]  /*8f20*/  SHFL.IDX PT, R229, R11, R26, 0x1f ;  /* 0x00001f1a0be57589 */ /* 0x0004e200000e0000 */
[--C-:B------:R-:W-:Y:S01]  /*8f30*/  FFMA.FTZ R122, R122, UR5, -R125.reuse ;  /* 0x000000057a7a7c23 */ /* 0x100fe2000801087d */
[----:B------:R-:W-:Y:S01]  /*8f40*/  FFMA.FTZ R125, R219, UR5, -R125 ;  /* 0x00000005db7d7c23 */ /* 0x000fe2000801087d */
[--C-:B------:R-:W-:Y:S01]  /*8f50*/  FADD.FTZ R219, R25, -R222.reuse ;  /* 0x800000de19db7221 */ /* 0x100fe20000010000 */
[----:B------:R-:W-:Y:S01]  /*8f60*/  FADD.FTZ R222, R27, -R222 ;  /* 0x800000de1bde7221 */ /* 0x000fe20000010000 */
[----:B------:R-:W-:-:S02]  /*8f70*/  VIADD R27, R7, 0xc ;  /* 0x0000000c071b7836 */ /* 0x000fc40000000000 */
[--C-:B------:R-:W-:Y:S01]  /*8f80*/  FADD.FTZ R33, R33, -R224.reuse ;  /* 0x800000e021217221 */ /* 0x100fe20000010000 */
[----:B------:R-:W-:Y:S01]  /*8f90*/  FADD.FTZ R35, R35, -R224 ;  /* 0x800000e023237221 */ /* 0x000fe20000010000 */
[----:B------:R1:W-:Y:S01]  /*8fa0*/  MUFU.EX2 R25, R211 ;  /* 0x000000d300197308 */ /* 0x0003e20000000800 */
[----:B------:R4:W3:Y:S01]  /*8fb0*/  SHFL.IDX PT, R224, R11, R27, 0x1f ;  /* 0x00001f1b0be07589 */ /* 0x0008e200000e0000 */
[--C-:B-1----:R-:W-:Y:S01]  /*8fc0*/  FADD.FTZ R211, R29, -R213.reuse ;  /* 0x800000d51dd37221 */ /* 0x102fe20000010000 */
[----:B------:R-:W-:-:S05]  /*8fd0*/  FADD.FTZ R213, R31, -R213 ;  /* 0x800000d51fd57221 */ /* 0x000fca0000010000 */
[----:B--2---:R1:W-:Y:S01]  /*8fe0*/  MUFU.EX2 R26, R231 ;  /* 0x000000e7001a7308 */ /* 0x0043e20000000800 */
[----:B------:R-:W-:Y:S02]  /*8ff0*/  FSEL R29, R141, -INF , P2 ;  /* 0xff8000008d1d7808 */ /* 0x000fe40001000000 */
[----:B------:R-:W-:Y:S02]  /*9000*/  FSEL R31, R140, -INF , P1 ;  /* 0xff8000008c1f7808 */ /* 0x000fe40000800000 */
[----:B-1----:R-:W-:Y:S01]  /*9010*/  IADD3 R231, R7, 0x10, RZ ;  /* 0x0000001007e77810 */ /* 0x002fe20007ffe0ff */
[--C-:B----4-:R-:W-:Y:S02]  /*9020*/  FFMA.FTZ R29, R29, UR5, -R230.reuse ;  /* 0x000000051d1d7c23 */ /* 0x110fe400080108e6 */
[----:B------:R-:W-:Y:S01]  /*9030*/  FFMA.FTZ R31, R31, UR5, -R230 ;  /* 0x000000051f1f7c23 */ /* 0x000fe200080108e6 */
[----:B------:R1:W-:Y:S01]  /*9040*/  MUFU.EX2 R27, R214 ;  /* 0x000000d6001b7308 */ /* 0x0003e20000000800 */
[----:B------:R2:W4:Y:S01]  /*9050*/  SHFL.IDX PT, R230, R11, R231, 0x1f ;  /* 0x00001fe70be67589 */ /* 0x00052200000e0000 */
[--C-:B---3--:R-:W-:Y:S01]  /*9060*/  FADD.FTZ R36, R36, -R215.reuse ;  /* 0x800000d724247221 */ /* 0x108fe20000010000 */
[----:B------:R-:W-:Y:S01]  /*9070*/  FADD.FTZ R215, R38, -R215 ;  /* 0x800000d726d77221 */ /* 0x000fe20000010000 */
[----:B-1----:R-:W-:Y:S01]  /*9080*/  FADD.FTZ R214, R37, -R217 ;  /* 0x800000d925d67221 */ /* 0x002fe20000010000 */
[----:B------:R-:W-:Y:S01]  /*9090*/  FFMA.FTZ R37, -R20, R20, 1 ;  /* 0x3f80000014257423 */ /* 0x000fe20000010114 */
[----:B------:R-:W-:Y:S01]  /*90a0*/  FSEL R20, R6, -INF , P2 ;  /* 0xff80000006147808 */ /* 0x000fe20001000000 */
[----:B------:R-:W-:Y:S01]  /*90b0*/  FFMA.FTZ R38, -R18, R18, 1 ;  /* 0x3f80000012267423 */ /* 0x000fe20000010112 */
[----:B------:R-:W-:Y:S01]  /*90c0*/  FMUL.FTZ R223, R99, R223 ;  /* 0x000000df63df7220 */ /* 0x000fe20000410000 */
[----:B------:R1:W-:Y:S03]  /*90d0*/  MUFU.EX2 R18, R216 ;  /* 0x000000d800127308 */ /* 0x0003e60000000800 */
[----:B------:R-:W-:Y:S01]  /*90e0*/  FMUL.FTZ R37, R37, R223 ;  /* 0x000000df25257220 */ /* 0x000fe20000410000 */
[----:B------:R-:W-:Y:S01]  /*90f0*/  FMUL.FTZ R223, R119, R219 ;  /* 0x000000db77df7220 */ /* 0x000fe20000410000 */
[----:B-1----:R-:W-:Y:S01]  /*9100*/  FFMA.FTZ R216, R20, UR5, -R229 ;  /* 0x0000000514d87c23 */ /* 0x002fe200080108e5 */
[----:B------:R-:W-:-:S02]  /*9110*/  FFMA.FTZ R20, -R19, R19, 1 ;  /* 0x3f80000013147423 */ /* 0x000fc40000010113 */
[----:B------:R1:W-:Y:S01]  /*9120*/  MUFU.EX2 R19, R218 ;  /* 0x000000da00137308 */ /* 0x0003e20000000800 */
[----:B------:R-:W-:Y:S01]  /*9130*/  FMUL.FTZ R222, R100, R222 ;  /* 0x000000de64de7220 */ /* 0x000fe20000410000 */
[----:B------:R-:W-:Y:S01]  /*9140*/  FADD.FTZ R221, R28, -R212 ;  /* 0x800000d41cdd7221 */ /* 0x000fe20000010000 */
[----:B-1----:R-:W-:-:S05]  /*9150*/  FSEL R218, R3, -INF , P1 ;  /* 0xff80000003da7808 */ /* 0x002fca0000800000 */
[----:B------:R-:W-:Y:S01]  /*9160*/  FFMA.FTZ R219, R218, UR5, -R224 ;  /* 0x00000005dadb7c23 */ /* 0x000fe200080108e0 */
[----:B------:R-:W-:Y:S02]  /*9170*/  FMUL.FTZ R218, R20, R223 ;  /* 0x000000df14da7220 */ /* 0x000fe40000410000 */
[----:B------:R1:W-:Y:S01]  /*9180*/  MUFU.EX2 R20, R210 ;  /* 0x000000d200147308 */ /* 0x0003e20000000800 */
[----:B------:R-:W-:Y:S01]  /*9190*/  FMUL.FTZ R223, R97, R221 ;  /* 0x000000dd61df7220 */ /* 0x000fe20000410000 */
[----:B------:R-:W-:Y:S01]  /*91a0*/  FADD.FTZ R212, R30, -R212 ;  /* 0x800000d41ed47221 */ /* 0x000fe20000010000 */
[----:B------:R-:W-:Y:S01]  /*91b0*/  FSEL R28, R143, -INF , P2 ;  /* 0xff8000008f1c7808 */ /* 0x000fe20001000000 */
[----:B--2---:R-:W-:Y:S02]  /*91c0*/  VIADD R231, R7, 0x14 ;  /* 0x0000001407e77836 */ /* 0x004fe40000000000 */
[----:B-1----:R-:W-:Y:S01]  /*91d0*/  FMUL.FTZ R210, R21, R222 ;  /* 0x000000de15d27220 */ /* 0x002fe20000410000 */
[----:B------:R-:W-:-:S02]  /*91e0*/  FSEL R21, R2, -INF , P2 ;  /* 0xff80000002157808 */ /* 0x000fc40001000000 */
[----:B------:R-:W-:-:S03]  /*91f0*/  FSEL R30, R142, -INF , P1 ;  /* 0xff8000008e1e7808 */ /* 0x000fc60000800000 */
[----:B----4-:R-:W-:Y:S02]  /*9200*/  FFMA.FTZ R221, R21, UR5, -R230 ;  /* 0x0000000515dd7c23 */ /* 0x010fe400080108e6 */
[----:B------:R1:W-:Y:S01]  /*9210*/  MUFU.EX2 R21, R139 ;  /* 0x0000008b00157308 */ /* 0x0003e20000000800 */
[----:B------:R-:W-:Y:S01]  /*9220*/  FADD.FTZ R217, R39, -R217 ;  /* 0x800000d927d97221 */ /* 0x000fe20000010000 */
[--C-:B------:R-:W-:Y:S01]  /*9230*/  FFMA.FTZ R28, R28, UR5, -R233.reuse ;  /* 0x000000051c1c7c23 */ /* 0x100fe200080108e9 */
[----:B------:R-:W-:Y:S01]  /*9240*/  FFMA.FTZ R30, R30, UR5, -R233 ;  /* 0x000000051e1e7c23 */ /* 0x000fe200080108e9 */
[----:B------:R-:W-:Y:S01]  /*9250*/  FSEL R39, R5, -INF , P1 ;  /* 0xff80000005277808 */ /* 0x000fe20000800000 */
[----:B------:R-:W2:Y:S01]  /*9260*/  SHFL.IDX PT, R231, R11, R231, 0x1f ;  /* 0x00001fe70be77589 */ /* 0x000ea200000e0000 */
[----:B------:R-:W-:Y:S02]  /*9270*/  VIADD R233, R7, 0x18 ;  /* 0x0000001807e97836 */ /* 0x000fe40000000000 */
[----:B-1----:R-:W-:-:S02]  /*9280*/  FMUL.FTZ R139, R22, R223 ;  /* 0x000000df168b7220 */ /* 0x002fc40000410000 */
[----:B------:R-:W-:Y:S01]  /*9290*/  LDS R223, [R15+0x400] ;  /* 0x000400000fdf7984 */ /* 0x000fe20000000800 */
[----:B------:R-:W-:Y:S01]  /*92a0*/  FFMA.FTZ R39, R39, UR5, -R229 ;  /* 0x0000000527277c23 */ /* 0x000fe200080108e5 */
[----:B------:R-:W-:Y:S02]  /*92b0*/  FSEL R222, R114, -INF , P1 ;  /* 0xff80000072de7808 */ /* 0x000fe40000800000 */
[----:B------:R1:W3:Y:S03]  /*92c0*/  SHFL.IDX PT, R229, R11, R233, 0x1f ;  /* 0x00001fe90be57589 */ /* 0x0002e600000e0000 */
[----:B------:R-:W-:Y:S01]  /*92d0*/  FFMA.FTZ R222, R222, UR5, -R230 ;  /* 0x00000005dede7c23 */ /* 0x000fe200080108e6 */
[----:B-1----:R-:W-:-:S05]  /*92e0*/  IADD3 R233, R7, 0x1c, RZ ;  /* 0x0000001c07e97810 */ /* 0x002fca0007ffe0ff */
[----:B------:R1:W4:Y:S01]  /*92f0*/  SHFL.IDX PT, R230, R11, R233, 0x1f ;  /* 0x00001fe90be67589 */ /* 0x00032200000e0000 */
[----:B------:R-:W-:Y:S01]  /*9300*/  FMUL.FTZ R220, R120, R220 ;  /* 0x000000dc78dc7220 */ /* 0x000fe20000410000 */
[----:B------:R-:W-:Y:S01]  /*9310*/  FFMA.FTZ R15, -R204, R204, 1 ;  /* 0x3f800000cc0f7423 */ /* 0x000fe200000101cc */
[----:B------:R-:W-:Y:S02]  /*9320*/  FSEL R22, R113, -INF , P2 ;  /* 0xff80000071167808 */ /* 0x000fe40001000000 */
[----:B------:R-:W-:Y:S01]  /*9330*/  FMUL.FTZ R38, R38, R220 ;  /* 0x000000dc26267220 */ /* 0x000fe20000410000 */
[----:B------:R-:W-:Y:S01]  /*9340*/  FSEL R204, R115, -INF , P1 ;  /* 0xff80000073cc7808 */ /* 0x000fe20000800000 */
[----:B-1----:R1:W-:Y:S01]  /*9350*/  MUFU.EX2 R11, R138 ;  /* 0x0000008a000b7308 */ /* 0x0023e20000000800 */
[----:B------:R-:W-:Y:S01]  /*9360*/  FSEL R220, R4, -INF , P2 ;  /* 0xff80000004dc7808 */ /* 0x000fe20001000000 */
[----:B-1----:R-:W-:Y:S01]  /*9370*/  FMUL.FTZ R138, R95, R212 ;  /* 0x000000d45f8a7220 */ /* 0x002fe20000410000 */
[----:B--2---:R-:W-:Y:S01]  /*9380*/  FFMA.FTZ R212, R22, UR5, -R231 ;  /* 0x0000000516d47c23 */ /* 0x004fe200080108e7 */
[----:B------:R-:W-:-:S02]  /*9390*/  FSEL R22, R118, -INF , P1 ;  /* 0xff80000076167808 */ /* 0x000fc40000800000 */
[----:B------:R-:W-:Y:S02]  /*93a0*/  FMUL.FTZ R138, R15, R138 ;  /* 0x0000008a0f8a7220 */ /* 0x000fe40000410000 */
[----:B------:R1:W-:Y:S01]  /*93b0*/  MUFU.EX2 R15, R137 ;  /* 0x00000089000f7308 */ /* 0x0003e20000000800 */
[----:B------:R-:W-:Y:S01]  /*93c0*/  FFMA.FTZ R204, R204, UR5, -R231 ;  /* 0x00000005cccc7c23 */ /* 0x000fe200080108e7 */
[----:B------:R-:W-:Y:S01]  /*93d0*/  FFMA.FTZ R220, R220, UR5, -R224 ;  /* 0x00000005dcdc7c23 */ /* 0x000fe200080108e0 */
[----:B------:R-:W-:Y:S01]  /*93e0*/  FMUL.FTZ R231, R96, R213 ;  /* 0x000000d560e77220 */ /* 0x000fe20000410000 */
[----:B------:R-:W-:Y:S01]  /*93f0*/  FSEL R224, R116, -INF , P2 ;  /* 0xff80000074e07808 */ /* 0x000fe20001000000 */
[----:B-1----:R-:W-:-:S03]  /*9400*/  FMUL.FTZ R137, R98, R211 ;  /* 0x000000d362897220 */ /* 0x002fc60000410000 */
[----:B------:R-:W1:Y:S01]  /*9410*/  MUFU.EX2 R17, R17 ;  /* 0x0000001100117308 */ /* 0x000e620000000800 */
[----:B---3--:R-:W-:Y:S01]  /*9420*/  FFMA.FTZ R211, R22, UR5, -R229 ;  /* 0x0000000516d37c23 */ /* 0x008fe200080108e5 */
[----:B------:R-:W-:Y:S01]  /*9430*/  FMUL.FTZ R137, R23, R137 ;  /* 0x0000008917897220 */ /* 0x000fe20000410000 */
[----:B------:R-:W-:Y:S01]  /*9440*/  FSEL R23, R121, -INF , P1 ;  /* 0xff80000079177808 */ /* 0x000fe20000800000 */
[----:B------:R-:W-:Y:S01]  /*9450*/  FMUL.FTZ R32, R104, R32 ;  /* 0x0000002068207220 */ /* 0x000fe20000410000 */
[----:B------:R-:W-:-:S03]  /*9460*/  FMUL.FTZ R205, R205, R231 ;  /* 0x000000e7cdcd7220 */ /* 0x000fc60000410000 */
[----:B------:R2:W-:Y:S01]  /*9470*/  MUFU.EX2 R22, R136 ;  /* 0x0000008800167308 */ /* 0x0005e20000000800 */
[----:B------:R-:W-:Y:S01]  /*9480*/  IADD3 R231, R7, 0xc, RZ ;  /* 0x0000000c07e77810 */ /* 0x000fe20007ffe0ff */
[----:B------:R-:W-:Y:S01]  /*9490*/  FFMA.FTZ R224, R224, UR5, -R229 ;  /* 0x00000005e0e07c23 */ /* 0x000fe200080108e5 */
[----:B------:R-:W-:Y:S01]  /*94a0*/  FMUL.FTZ R35, R102, R35 ;  /* 0x0000002366237220 */ /* 0x000fe20000410000 */
[----:B------:R-:W-:Y:S01]  /*94b0*/  FSEL R229, R117, -INF , P2 ;  /* 0xff80000075e57808 */ /* 0x000fe20001000000 */
[----:B--2---:R-:W-:Y:S01]  /*94c0*/  FFMA.FTZ R136, -R206, R206, 1 ;  /* 0x3f800000ce887423 */ /* 0x004fe200000101ce */
[--C-:B----4-:R-:W-:Y:S02]  /*94d0*/  FFMA.FTZ R206, R23, UR5, -R230.reuse ;  /* 0x0000000517ce7c23 */ /* 0x110fe400080108e6 */
[----:B------:R2:W-:Y:S01]  /*94e0*/  MUFU.EX2 R23, R135 ;  /* 0x0000008700177308 */ /* 0x0005e20000000800 */
[----:B------:R-:W-:Y:S01]  /*94f0*/  FMUL.FTZ R136, R136, R32 ;  /* 0x0000002088887220 */ /* 0x000fe20000410000 */
[----:B------:R-:W-:Y:S01]  /*9500*/  FMUL.FTZ R34, R103, R34 ;  /* 0x0000002267227220 */ /* 0x000fe20000410000 */
[----:B------:R-:W-:Y:S01]  /*9510*/  FFMA.FTZ R213, R229, UR5, -R230 ;  /* 0x00000005e5d57c23 */ /* 0x000fe200080108e6 */
[----:B------:R-:W-:-:S04]  /*9520*/  VIADD R229, R7, 0x4 ;  /* 0x0000000407e57836 */ /* 0x000fc80000000000 */
[----:B------:R3:W-:Y:S01]  /*9530*/  MUFU.EX2 R32, R134 ;  /* 0x0000008600207308 */ /* 0x0007e20000000800 */
[----:B--2---:R-:W-:Y:S02]  /*9540*/  FFMA.FTZ R135, -R208, R208, 1 ;  /* 0x3f800000d0877423 */ /* 0x004fe400000101d0 */
[----:B------:R2:W-:Y:S02]  /*9550*/  SHFL.IDX PT, R208, R223, R231, 0x1f ;  /* 0x00001fe7dfd07589 */ /* 0x0005e400000e0000 */
[----:B------:R-:W-:Y:S01]  /*9560*/  FMUL.FTZ R135, R135, R34 ;  /* 0x0000002287877220 */ /* 0x000fe20000410000 */
[----:B---3--:R-:W-:Y:S01]  /*9570*/  FMUL.FTZ R134, R209, R35 ;  /* 0x00000023d1867220 */ /* 0x008fe20000410000 */
[C---:B------:R-:W-:Y:S02]  /*9580*/  VIADD R35, R7.reuse, 0x10 ;  /* 0x0000001007237836 */ /* 0x040fe40000000000 */
[----:B--2---:R-:W-:Y:S01]  /*9590*/  VIADD R231, R7, 0x14 ;  /* 0x0000001407e77836 */ /* 0x004fe20000000000 */
[----:B------:R-:W2:Y:S01]  /*95a0*/  MUFU.EX2 R105, R105 ;  /* 0x0000006900697308 */ /* 0x000ea20000000800 */
[----:B------:R-:W3:Y:S01]  /*95b0*/  SHFL.IDX PT, R209, R223, R7, 0x1f ;  /* 0x00001f07dfd17589 */ /* 0x000ee200000e0000 */
[----:B------:R-:W-:Y:S01]  /*95c0*/  FFMA.FTZ R34, -R225, R225, 1 ;  /* 0x3f800000e1227423 */ /* 0x000fe200000101e1 */
[----:B-1----:R-:W-:-:S02]  /*95d0*/  FMUL.FTZ R215, R17, R215 ;  /* 0x000000d711d77220 */ /* 0x002fc40000410000 */
[----:B------:R1:W-:Y:S01]  /*95e0*/  SHFL.IDX PT, R225, R223, R35, 0x1f ;  /* 0x00001f23dfe17589 */ /* 0x0003e200000e0000 */
[----:B------:R-:W-:Y:S02]  /*95f0*/  VIADD R230, R7, 0x8 ;  /* 0x0000000807e67836 */ /* 0x000fe40000000000 */
[----:B------:R-:W4:Y:S01]  /*9600*/  MUFU.EX2 R101, R101 ;  /* 0x0000006500657308 */ /* 0x000f220000000800 */
[----:B------:R-:W-:Y:S01]  /*9610*/  SHFL.IDX PT, R231, R223, R231, 0x1f ;  /* 0x00001fe7dfe77589 */ /* 0x000fe200000e0000 */
[----:B------:R-:W-:-:S03]  /*9620*/  FMUL.FTZ R88, R88, R215 ;  /* 0x000000d758587220 */ /* 0x000fc60000410000 */
[----:B------:R-:W3:Y:S01]  /*9630*/  SHFL.IDX PT, R229, R223, R229, 0x1f ;  /* 0x00001fe5dfe57589 */ /* 0x000ee200000e0000 */
[----:B-1----:R-:W-:Y:S02]  /*9640*/  IADD3 R35, R7, 0x18, RZ ;  /* 0x0000001807237810 */ /* 0x002fe40007ffe0ff */
[----:B------:R-:W1:Y:S01]  /*9650*/  MUFU.EX2 R108, R108 ;  /* 0x0000006c006c7308 */ /* 0x000e620000000800 */
[----:B------:R-:W-:Y:S04]  /*9660*/  SHFL.IDX PT, R230, R223, R230, 0x1f ;  /* 0x00001fe6dfe67589 */ /* 0x000fe800000e0000 */
[----:B------:R-:W1:Y:S01]  /*9670*/  SHFL.IDX PT, R215, R223, R35, 0x1f ;  /* 0x00001f23dfd77589 */ /* 0x000e6200000e0000 */
[----:B--2---:R-:W-:Y:S01]  /*9680*/  FMUL.FTZ R33, R105, R33 ;  /* 0x0000002169217220 */ /* 0x004fe20000410000 */
[----:B------:R-:W-:Y:S01]  /*9690*/  FFMA.FTZ R207, -R207, R207, 1 ;  /* 0x3f800000cfcf7423 */ /* 0x000fe200000101cf */
[----:B----4-:R-:W-:Y:S01]  /*96a0*/  FMUL.FTZ R36, R101, R36 ;  /* 0x0000002465247220 */ /* 0x010fe20000410000 */
[----:B------:R-:W2:Y:S02]  /*96b0*/  MUFU.EX2 R111, R111 ;  /* 0x0000006f006f7308 */ /* 0x000ea40000000800 */
[----:B------:R-:W-:Y:S01]  /*96c0*/  FMUL.FTZ R207, R207, R33 ;  /* 0x00000021cfcf7220 */ /* 0x000fe20000410000 */
[----:B---3--:R-:W-:Y:S01]  /*96d0*/  FADD.FTZ R40, R40, -R209 ;  /* 0x800000d128287221 */ /* 0x008fe20000010000 */
[----:B------:R-:W-:-:S04]  /*96e0*/  FADD.FTZ R47, R47, -R208 ;  /* 0x800000d02f2f7221 */ /* 0x000fc80000010000 */
[----:B------:R-:W3:Y:S08]  /*96f0*/  MUFU.EX2 R110, R110 ;  /* 0x0000006e006e7308 */ /* 0x000ef00000000800 */
[----:B------:R4:W-:Y:S01]  /*9700*/  MUFU.EX2 R33, R133 ;  /* 0x0000008500217308 */ /* 0x0009e20000000800 */
[----:B------:R-:W-:Y:S01]  /*9710*/  FADD.FTZ R43, R43, -R229 ;  /* 0x800000e52b2b7221 */ /* 0x000fe20000010000 */
[----:B------:R-:W-:Y:S01]  /*9720*/  FADD.FTZ R42, R42, -R209 ;  /* 0x800000d12a2a7221 */ /* 0x000fe20000010000 */
[----:B----4-:R-:W-:-:S05]  /*9730*/  FMUL.FTZ R133, R34, R36 ;  /* 0x0000002422857220 */ /* 0x010fca0000410000 */
[----:B------:R4:W-:Y:S01]  /*9740*/  MUFU.EX2 R36, R124 ;  /* 0x0000007c00247308 */ /* 0x0009e20000000800 */
[----:B-1----:R-:W-:Y:S01]  /*9750*/  FADD.FTZ R209, R52, -R215 ;  /* 0x800000d734d17221 */ /* 0x002fe20000010000 */
[----:B------:R-:W-:Y:S01]  /*9760*/  FMUL.FTZ R52, R12, R43 ;  /* 0x0000002b0c347220 */ /* 0x000fe20000410000 */
[----:B----4-:R-:W-:Y:S01]  /*9770*/  FADD.FTZ R124, R45, -R208 ;  /* 0x800000d02d7c7221 */ /* 0x010fe20000010000 */
[----:B------:R-:W-:Y:S01]  /*9780*/  FADD.FTZ R208, R49, -R231 ;  /* 0x800000e731d07221 */ /* 0x000fe20000010000 */
[----:B------:R-:W-:Y:S01]  /*9790*/  FFMA.FTZ R45, -R227, R227, 1 ;  /* 0x3f800000e32d7423 */ /* 0x000fe200000101e3 */
[----:B------:R-:W-:Y:S01]  /*97a0*/  FMUL.FTZ R49, R108, R40 ;  /* 0x000000286c317220 */ /* 0x000fe20000410000 */
[----:B------:R-:W-:-:S03]  /*97b0*/  FADD.FTZ R44, R44, -R230 ;  /* 0x800000e62c2c7221 */ /* 0x000fc60000010000 */
[----:B------:R-:W-:Y:S01]  /*97c0*/  FMUL.FTZ R45, R45, R49 ;  /* 0x000000312d2d7220 */ /* 0x000fe20000410000 */
[----:B------:R-:W-:Y:S01]  /*97d0*/  FFMA.FTZ R49, -R90, R90, 1 ;  /* 0x3f8000005a317423 */ /* 0x000fe2000001015a */
[----:B------:R-:W-:Y:S01]  /*97e0*/  FADD.FTZ R46, R46, -R230 ;  /* 0x800000e62e2e7221 */ /* 0x000fe20000010000 */
[----:B--2---:R-:W-:Y:S02]  /*97f0*/  FMUL.FTZ R44, R111, R44 ;  /* 0x0000002c6f2c7220 */ /* 0x004fe40000410000 */
[----:B------:R-:W-:Y:S01]  /*9800*/  FMUL.FTZ R49, R49, R52 ;  /* 0x0000003431317220 */ /* 0x000fe20000410000 */
[----:B------:R-:W-:Y:S01]  /*9810*/  FFMA.FTZ R52, -R236, R236, 1 ;  /* 0x3f800000ec347423 */ /* 0x000fe200000101ec */
[----:B------:R-:W-:Y:S01]  /*9820*/  FADD.FTZ R41, R41, -R229 ;  /* 0x800000e529297221 */ /* 0x000fe20000010000 */
[----:B------:R-:W-:Y:S01]  /*9830*/  FFMA.FTZ R92, -R92, R92, 1 ;  /* 0x3f8000005c5c7423 */ /* 0x000fe2000001015c */
[----:B------:R-:W-:Y:S01]  /*9840*/  FFMA.FTZ R91, -R91, R91, 1 ;  /* 0x3f8000005b5b7423 */ /* 0x000fe2000001015b */
[----:B------:R-:W-:Y:S01]  /*9850*/  FMUL.FTZ R46, R10, R46 ;  /* 0x0000002e0a2e7220 */ /* 0x000fe20000410000 */
[----:B---3--:R-:W-:Y:S01]  /*9860*/  FMUL.FTZ R124, R110, R124 ;  /* 0x0000007c6e7c7220 */ /* 0x008fe20000410000 */
[----:B------:R-:W-:Y:S01]  /*9870*/  VIADD R229, R7, 0x8 ;  /* 0x0000000807e57836 */ /* 0x000fe20000000000 */
[----:B------:R-:W1:Y:S01]  /*9880*/  SHFL.IDX PT, R223, R223, R233, 0x1f ;  /* 0x00001fe9dfdf7589 */ /* 0x000e6200000e0000 */
[----:B------:R-:W-:Y:S01]  /*9890*/  FMUL.FTZ R52, R52, R44 ;  /* 0x0000002c34347220 */ /* 0x000fe20000410000 */
[----:B------:R-:W-:Y:S01]  /*98a0*/  FMUL.FTZ R44, R92, R46 ;  /* 0x0000002e5c2c7220 */ /* 0x000fe20000410000 */
[----:B------:R-:W-:Y:S01]  /*98b0*/  FMUL.FTZ R46, R91, R124 ;  /* 0x0000007c5b2e7220 */ /* 0x000fe20000410000 */
[----:B------:R-:W2:Y:S01]  /*98c0*/  MUFU.EX2 R107, R107 ;  /* 0x0000006b006b7308 */ /* 0x000ea20000000800 */
[----:B------:R-:W3:Y:S07]  /*98d0*/  SHFL.IDX PT, R91, R13, R229, 0x1f ;  /* 0x00001fe50d5b7589 */ /* 0x000eee00000e0000 */
[----:B------:R-:W4:Y:S01]  /*98e0*/  MUFU.EX2 R109, R109 ;  /* 0x0000006d006d7308 */ /* 0x000f220000000800 */
[----:B------:R-:W-:Y:S01]  /*98f0*/  FFMA.FTZ R228, -R228, R228, 1 ;  /* 0x3f800000e4e47423 */ /* 0x000fe200000101e4 */
[----:B------:R-:W-:Y:S01]  /*9900*/  FFMA.FTZ R226, -R226, R226, 1 ;  /* 0x3f800000e2e27423 */ /* 0x000fe200000101e2 */
[--C-:B------:R-:W-:Y:S01]  /*9910*/  FADD.FTZ R48, R48, -R225.reuse ;  /* 0x800000e130307221 */ /* 0x100fe20000010000 */
[----:B------:R-:W-:Y:S01]  /*9920*/  FADD.FTZ R50, R50, -R225 ;  /* 0x800000e132327221 */ /* 0x000fe20000010000 */
[----:B------:R-:W-:Y:S01]  /*9930*/  FMUL.FTZ R214, R9, R214 ;  /* 0x000000d609d67220 */ /* 0x000fe20000410000 */
[----:B--2---:R-:W-:-:S02]  /*9940*/  FMUL.FTZ R41, R107, R41 ;  /* 0x000000296b297220 */ /* 0x004fc40000410000 */
[----:B------:R2:W-:Y:S01]  /*9950*/  MUFU.EX2 R34, R131 ;  /* 0x0000008300227308 */ /* 0x0005e20000000800 */
[----:B------:R-:W-:Y:S01]  /*9960*/  FFMA.FTZ R235, -R235, R235, 1 ;  /* 0x3f800000ebeb7423 */ /* 0x000fe200000101eb */
[----:B-1----:R-:W-:Y:S01]  /*9970*/  FADD.FTZ R40, R53, -R223 ;  /* 0x800000df35287221 */ /* 0x002fe20000010000 */
[----:B------:R-:W-:Y:S01]  /*9980*/  FMUL.FTZ R43, R228, R41 ;  /* 0x00000029e42b7220 */ /* 0x000fe20000410000 */
[----:B----4-:R-:W-:-:S04]  /*9990*/  FMUL.FTZ R217, R109, R217 ;  /* 0x000000d96dd97220 */ /* 0x010fc80000410000 */
[----:B------:R1:W-:Y:S01]  /*99a0*/  MUFU.EX2 R35, R129 ;  /* 0x0000008100237308 */ /* 0x0003e20000000800 */
[----:B--2---:R-:W-:Y:S01]  /*99b0*/  FFMA.FTZ R131, -R232, R232, 1 ;  /* 0x3f800000e8837423 */ /* 0x004fe200000101e8 */
[----:B------:R-:W-:Y:S01]  /*99c0*/  FFMA.FTZ R53, -R237, R237, 1 ;  /* 0x3f800000ed357423 */ /* 0x000fe200000101ed */
[----:B------:R-:W-:Y:S01]  /*99d0*/  FFMA.FTZ R93, -R93, R93, 1 ;  /* 0x3f8000005d5d7423 */ /* 0x000fe2000001015d */
[----:B------:R-:W-:Y:S01]  /*99e0*/  FMUL.FTZ R47, R24, R47 ;  /* 0x0000002f182f7220 */ /* 0x000fe20000410000 */
[----:B------:R-:W-:Y:S01]  /*99f0*/  FMUL.FTZ R48, R25, R48 ;  /* 0x0000003019307220 */ /* 0x000fe20000410000 */
[----:B------:R-:W-:Y:S01]  /*9a00*/  FMUL.FTZ R41, R26, R50 ;  /* 0x000000321a297220 */ /* 0x000fe20000410000 */
[----:B------:R-:W-:Y:S01]  /*9a10*/  FFMA.FTZ R94, -R94, R94, 1 ;  /* 0x3f8000005e5e7423 */ /* 0x000fe2000001015e */
[----:B------:R-:W-:Y:S01]  /*9a20*/  FMUL.FTZ R208, R27, R208 ;  /* 0x000000d01bd07220 */ /* 0x000fe20000410000 */
[----:B-1----:R-:W-:Y:S01]  /*9a30*/  FMUL.FTZ R129, R226, R217 ;  /* 0x000000d9e2817220 */ /* 0x002fe20000410000 */
[----:B------:R-:W-:-:S02]  /*9a40*/  VIADD R230, R7, 0x4 ;  /* 0x0000000407e67836 */ /* 0x000fc40000000000 */
[----:B------:R-:W-:Y:S01]  /*9a50*/  FMUL.FTZ R131, R131, R214 ;  /* 0x000000d683837220 */ /* 0x000fe20000410000 */
[C---:B------:R-:W-:Y:S02]  /*9a60*/  VIADD R217, R7.reuse, 0x10 ;  /* 0x0000001007d97836 */ /* 0x040fe40000000000 */
[--C-:B---3--:R-:W-:Y:S01]  /*9a70*/  FADD.FTZ R60, R60, -R91.reuse ;  /* 0x8000005b3c3c7221 */ /* 0x108fe20000010000 */
[----:B------:R-:W-:Y:S01]  /*9a80*/  FADD.FTZ R62, R62, -R91 ;  /* 0x8000005b3e3e7221 */ /* 0x000fe20000010000 */
[----:B------:R-:W-:Y:S01]  /*9a90*/  VIADD R214, R7, 0x14 ;  /* 0x0000001407d67836 */ /* 0x000fe20000000000 */
[----:B------:R-:W-:Y:S01]  /*9aa0*/  LDS R91, [R14+0x400] ;  /* 0x000400000e5b7984 */ /* 0x000fe20000000800 */
[----:B------:R-:W-:Y:S01]  /*9ab0*/  FMUL.FTZ R53, R53, R47 ;  /* 0x0000002f35357220 */ /* 0x000fe20000410000 */
[----:B------:R-:W-:Y:S01]  /*9ac0*/  FMUL.FTZ R50, R235, R48 ;  /* 0x00000030eb327220 */ /* 0x000fe20000410000 */
[----:B------:R-:W-:Y:S01]  /*9ad0*/  IADD3 R232, R7, 0x18, RZ ;  /* 0x0000001807e87810 */ /* 0x000fe20007ffe0ff */
[----:B------:R-:W-:Y:S01]  /*9ae0*/  FMUL.FTZ R47, R94, R41 ;  /* 0x000000295e2f7220 */ /* 0x000fe20000410000 */
[----:B------:R-:W-:Y:S01]  /*9af0*/  FMUL.FTZ R48, R93, R208 ;  /* 0x000000d05d307220 */ /* 0x000fe20000410000 */
[----:B------:R-:W-:Y:S01]  /*9b00*/  IADD3 R226, R7, 0xc, RZ ;  /* 0x0000000c07e27810 */ /* 0x000fe20007ffe0ff */
[----:B------:R-:W1:Y:S04]  /*9b10*/  SHFL.IDX PT, R41, R13, R7, 0x1f ;  /* 0x00001f070d297589 */ /* 0x000e6800000e0000 */
[----:B------:R-:W2:Y:S04]  /*9b20*/  SHFL.IDX PT, R90, R13, R230, 0x1f ;  /* 0x00001fe60d5a7589 */ /* 0x000ea800000e0000 */
[----:B------:R-:W3:Y:S04]  /*9b30*/  SHFL.IDX PT, R93, R13, R217, 0x1f ;  /* 0x00001fd90d5d7589 */ /* 0x000ee800000e0000 */
[----:B------:R-:W4:Y:S01]  /*9b40*/  SHFL.IDX PT, R124, R13, R214, 0x1f ;  /* 0x00001fd60d7c7589 */ /* 0x000f2200000e0000 */
[----:B------:R-:W1:Y:S03]  /*9b50*/  MUFU.EX2 R106, R106 ;  /* 0x0000006a006a7308 */ /* 0x000e660000000800 */
[----:B------:R-:W4:Y:S04]  /*9b60*/  SHFL.IDX PT, R92, R13, R232, 0x1f ;  /* 0x00001fe80d5c7589 */ /* 0x000f2800000e0000 */
[----:B------:R-:W4:Y:S04]  /*9b70*/  SHFL.IDX PT, R208, R13, R226, 0x1f ;  /* 0x00001fe20dd07589 */ /* 0x000f2800000e0000 */
[----:B------:R2:W4:Y:S01]  /*9b80*/  SHFL.IDX PT, R94, R13, R233, 0x1f ;  /* 0x00001fe90d5e7589 */ /* 0x00052200000e0000 */
[----:B------:R-:W-:Y:S01]  /*9b90*/  FADD.FTZ R223, R55, -R223 ;  /* 0x800000df37df7221 */ /* 0x000fe20000010000 */
[----:B------:R-:W4:Y:S01]  /*9ba0*/  MUFU.EX2 R127, R127 ;  /* 0x0000007f007f7308 */ /* 0x000f220000000800 */
[----:B------:R-:W-:Y:S01]  /*9bb0*/  FFMA.FTZ R55, -R161, R161, 1 ;  /* 0x3f800000a1377423 */ /* 0x000fe200000101a1 */
[----:B------:R-:W-:Y:S01]  /*9bc0*/  FMUL.FTZ R209, R19, R209 ;  /* 0x000000d113d17220 */ /* 0x000fe20000410000 */
[----:B------:R-:W-:-:S03]  /*9bd0*/  FADD.FTZ R54, R54, -R215 ;  /* 0x800000d736367221 */ /* 0x000fc60000010000 */
[----:B------:R-:W-:Y:S01]  /*9be0*/  FMUL.FTZ R55, R55, R209 ;  /* 0x000000d137377220 */ /* 0x000fe20000410000 */
[----:B------:R-:W-:Y:S01]  /*9bf0*/  FMUL.FTZ R54, R20, R54 ;  /* 0x0000003614367220 */ /* 0x000fe20000410000 */
[----:B--2---:R-:W-:Y:S01]  /*9c00*/  FFMA.FTZ R13, -R160, R160, 1 ;  /* 0x3f800000a00d7423 */ /* 0x004fe200000101a0 */
[----:B------:R-:W-:Y:S01]  /*9c10*/  FMUL.FTZ R209, R21, R40 ;  /* 0x0000002815d17220 */ /* 0x000fe20000410000 */
[----:B------:R-:W-:Y:S01]  /*9c20*/  FFMA.FTZ R40, -R158, R158, 1 ;  /* 0x3f8000009e287423 */ /* 0x000fe2000001019e */
[----:B------:R-:W-:Y:S01]  /*9c30*/  FMUL.FTZ R223, R11, R223 ;  /* 0x000000df0bdf7220 */ /* 0x000fe20000410000 */
[----:B------:R-:W-:Y:S01]  /*9c40*/  FFMA.FTZ R89, -R89, R89, 1 ;  /* 0x3f80000059597423 */ /* 0x000fe20000010159 */
[----:B-1----:R-:W-:Y:S01]  /*9c50*/  FMUL.FTZ R42, R106, R42 ;  /* 0x0000002a6a2a7220 */ /* 0x002fe20000410000 */
[----:B------:R-:W-:Y:S01]  /*9c60*/  FADD.FTZ R51, R51, -R231 ;  /* 0x800000e733337221 */ /* 0x000fe20000010000 */
[----:B------:R-:W-:Y:S01]  /*9c70*/  FMUL.FTZ R54, R13, R54 ;  /* 0x000000360d367220 */ /* 0x000fe20000410000 */
[----:B------:R-:W-:Y:S01]  /*9c80*/  FADD.FTZ R56, R56, -R41 ;  /* 0x8000002938387221 */ /* 0x000fe20000010000 */
[----:B------:R-:W-:Y:S01]  /*9c90*/  FADD.FTZ R57, R57, -R90 ;  /* 0x8000005a39397221 */ /* 0x000fe20000010000 */
[--C-:B---3--:R-:W-:Y:S01]  /*9ca0*/  FADD.FTZ R64, R64, -R93.reuse ;  /* 0x8000005d40407221 */ /* 0x108fe20000010000 */
[----:B------:R1:W-:Y:S01]  /*9cb0*/  MUFU.EX2 R13, R28 ;  /* 0x0000001c000d7308 */ /* 0x0003e20000000800 */
[----:B------:R-:W-:Y:S01]  /*9cc0*/  FADD.FTZ R93, R66, -R93 ;  /* 0x8000005d425d7221 */ /* 0x000fe20000010000 */
[----:B----4-:R-:W-:Y:S01]  /*9cd0*/  FADD.FTZ R66, R65, -R124 ;  /* 0x8000007c41427221 */ /* 0x010fe20000010000 */
[----:B------:R-:W-:Y:S01]  /*9ce0*/  FMUL.FTZ R42, R89, R42 ;  /* 0x0000002a592a7220 */ /* 0x000fe20000410000 */
[----:B------:R-:W-:Y:S01]  /*9cf0*/  FADD.FTZ R65, R68, -R92 ;  /* 0x8000005c44417221 */ /* 0x000fe20000010000 */
[----:B------:R-:W-:Y:S01]  /*9d00*/  FFMA.FTZ R89, -R162, R162, 1 ;  /* 0x3f800000a2597423 */ /* 0x000fe200000101a2 */
[----:B------:R-:W-:Y:S01]  /*9d10*/  FMUL.FTZ R51, R18, R51 ;  /* 0x0000003312337220 */ /* 0x000fe20000410000 */
[----:B------:R-:W-:Y:S01]  /*9d20*/  FADD.FTZ R63, R63, -R208 ;  /* 0x800000d03f3f7221 */ /* 0x000fe20000010000 */
[----:B-1----:R-:W-:Y:S01]  /*9d30*/  FMUL.FTZ R28, R40, R223 ;  /* 0x000000df281c7220 */ /* 0x002fe20000410000 */
[----:B------:R-:W-:Y:S01]  /*9d40*/  FFMA.FTZ R68, -R157, R157, 1 ;  /* 0x3f8000009d447423 */ /* 0x000fe2000001019d */
[----:B------:R1:W-:Y:S01]  /*9d50*/  MUFU.EX2 R40, R30 ;  /* 0x0000001e00287308 */ /* 0x0003e20000000800 */
[----:B------:R-:W-:Y:S01]  /*9d60*/  FMUL.FTZ R56, R15, R56 ;  /* 0x000000380f387220 */ /* 0x000fe20000410000 */
[----:B------:R-:W-:Y:S01]  /*9d70*/  FMUL.FTZ R57, R23, R57 ;  /* 0x0000003917397220 */ /* 0x000fe20000410000 */
[----:B------:R-:W-:Y:S01]  /*9d80*/  FADD.FTZ R59, R59, -R90 ;  /* 0x8000005a3b3b7221 */ /* 0x000fe20000010000 */
[--C-:B------:R-:W-:Y:S01]  /*9d90*/  FADD.FTZ R90, R69, -R94.reuse ;  /* 0x8000005e455a7221 */ /* 0x100fe20000010000 */
[----:B------:R-:W-:Y:S01]  /*9da0*/  FADD.FTZ R94, R71, -R94 ;  /* 0x8000005e475e7221 */ /* 0x000fe20000010000 */
[----:B------:R-:W-:Y:S01]  /*9db0*/  FMUL.FTZ R62, R34, R62 ;  /* 0x0000003e223e7220 */ /* 0x000fe20000410000 */
[----:B------:R-:W-:Y:S01]  /*9dc0*/  FMUL.FTZ R93, R127, R93 ;  /* 0x0000005d7f5d7220 */ /* 0x000fe20000410000 */
[----:B------:R-:W2:Y:S01]  /*9dd0*/  MUFU.EX2 R122, R122 ;  /* 0x0000007a007a7308 */ /* 0x000ea20000000800 */
[----:B-1----:R-:W-:Y:S01]  /*9de0*/  FFMA.FTZ R30, -R155, R155, 1 ;  /* 0x3f8000009b1e7423 */ /* 0x002fe2000001019b */
[----:B------:R-:W-:Y:S01]  /*9df0*/  FMUL.FTZ R51, R89, R51 ;  /* 0x0000003359337220 */ /* 0x000fe20000410000 */
[----:B------:R-:W-:Y:S01]  /*9e00*/  FMUL.FTZ R68, R68, R56 ;  /* 0x0000003844447220 */ /* 0x000fe20000410000 */
[----:B------:R-:W-:Y:S01]  /*9e10*/  FFMA.FTZ R71, -R152, R152, 1 ;  /* 0x3f80000098477423 */ /* 0x000fe20000010198 */
[----:B------:R-:W-:Y:S01]  /*9e20*/  FMUL.FTZ R30, R30, R57 ;  /* 0x000000391e1e7220 */ /* 0x000fe20000410000 */
[----:B------:R-:W-:Y:S01]  /*9e30*/  FMUL.FTZ R63, R36, R63 ;  /* 0x0000003f243f7220 */ /* 0x000fe20000410000 */
[----:B------:R-:W-:Y:S01]  /*9e40*/  FFMA.FTZ R89, -R159, R159, 1 ;  /* 0x3f8000009f597423 */ /* 0x000fe2000001019f */
[----:B------:R-:W-:Y:S01]  /*9e50*/  FFMA.FTZ R57, -R150, R150, 1 ;  /* 0x3f80000096397423 */ /* 0x000fe20000010196 */
[----:B------:R-:W-:Y:S01]  /*9e60*/  FFMA.FTZ R56, -R112, R112, 1 ;  /* 0x3f80000070387423 */ /* 0x000fe20000010170 */
[----:B------:R-:W-:Y:S01]  /*9e70*/  FMUL.FTZ R71, R71, R62 ;  /* 0x0000003e47477220 */ /* 0x000fe20000410000 */
[----:B------:R-:W1:Y:S01]  /*9e80*/  MUFU.EX2 R125, R125 ;  /* 0x0000007d007d7308 */ /* 0x000e620000000800 */
[----:B------:R-:W-:Y:S01]  /*9e90*/  FMUL.FTZ R89, R89, R209 ;  /* 0x000000d159597220 */ /* 0x000fe20000410000 */
[----:B------:R-:W-:Y:S01]  /*9ea0*/  FADD.FTZ R61, R61, -R208 ;  /* 0x800000d03d3d7221 */ /* 0x000fe20000010000 */
[----:B------:R-:W-:Y:S01]  /*9eb0*/  FADD.FTZ R67, R67, -R124 ;  /* 0x8000007c43437221 */ /* 0x000fe20000010000 */
[----:B------:R-:W-:Y:S01]  /*9ec0*/  FMUL.FTZ R57, R57, R63 ;  /* 0x0000003f39397220 */ /* 0x000fe20000410000 */
[----:B------:R-:W-:Y:S01]  /*9ed0*/  FMUL.FTZ R56, R56, R93 ;  /* 0x0000005d38387220 */ /* 0x000fe20000410000 */
[----:B------:R-:W3:Y:S04]  /*9ee0*/  SHFL.IDX PT, R62, R91, R230, 0x1f ;  /* 0x00001fe65b3e7589 */ /* 0x000ee800000e0000 */
[----:B------:R-:W-:Y:S04]  /*9ef0*/  SHFL.IDX PT, R209, R91, R7, 0x1f ;  /* 0x00001f075bd17589 */ /* 0x000fe800000e0000 */
[----:B------:R-:W4:Y:S04]  /*9f00*/  SHFL.IDX PT, R63, R91, R229, 0x1f ;  /* 0x00001fe55b3f7589 */ /* 0x000f2800000e0000 */
[----:B------:R-:W-:Y:S04]  /*9f10*/  SHFL.IDX PT, R93, R91, R226, 0x1f ;  /* 0x00001fe25b5d7589 */ /* 0x000fe800000e0000 */
[----:B------:R-:W-:Y:S04]  /*9f20*/  SHFL.IDX PT, R112, R91, R217, 0x1f ;  /* 0x00001fd95b707589 */ /* 0x000fe800000e0000 */
[----:B------:R-:W-:Y:S04]  /*9f30*/  SHFL.IDX PT, R124, R91, R214, 0x1f ;  /* 0x00001fd65b7c7589 */ /* 0x000fe800000e0000 */
[----:B------:R-:W-:Y:S04]  /*9f40*/  SHFL.IDX PT, R208, R91, R232, 0x1f ;  /* 0x00001fe85bd07589 */ /* 0x000fe800000e0000 */
[----:B------:R-:W4:Y:S01]  /*9f50*/  SHFL.IDX PT, R91, R91, R233, 0x1f ;  /* 0x00001fe95b5b7589 */ /* 0x000f2200000e0000 */
[----:B------:R-:W3:Y:S01]  /*9f60*/  MUFU.EX2 R130, R130 ;  /* 0x0000008200827308 */ /* 0x000ee20000000800 */
[----:B------:R-:W-:-:S02]  /*9f70*/  FADD.FTZ R58, R58, -R41 ;  /* 0x800000293a3a7221 */ /* 0x000fc40000010000 */
[----:B------:R1:W5:Y:S01]  /*9f80*/  LDL.LU R162, [R1+0xf8] ;  /* 0x0000f80001a27983 */ /* 0x0003620000300800 */
[----:B------:R-:W-:-:S03]  /*9f90*/  FMUL.FTZ R59, R32, R59 ;  /* 0x0000003b203b7220 */ /* 0x000fc60000410000 */
[----:B------:R1:W5:Y:S01]  /*9fa0*/  LDL.LU R161, [R1+0xf4] ;  /* 0x0000f40001a17983 */ /* 0x0003620000300800 */
[----:B------:R-:W4:Y:S03]  /*9fb0*/  MUFU.EX2 R132, R132 ;  /* 0x0000008400847308 */ /* 0x000f260000000800 */
[----:B------:R1:W5:Y:S01]  /*9fc0*/  LDL.LU R160, [R1+0xf0] ;  /* 0x0000f00001a07983 */ /* 0x0003620000300800 */
[----:B------:R-:W-:Y:S01]  /*9fd0*/  FFMA.FTZ R69, -R156, R156, 1 ;  /* 0x3f8000009c457423 */ /* 0x000fe2000001019c */
[----:B------:R-:W-:Y:S02]  /*9fe0*/  FMUL.FTZ R58, R22, R58 ;  /* 0x0000003a163a7220 */ /* 0x000fe40000410000 */
[----:B------:R1:W5:Y:S01]  /*9ff0*/  LDL.LU R159, [R1+0xec] ;  /* 0x0000ec00019f7983 */ /* 0x0003620000300800 */
[----:B------:R2:W-:Y:S03]  /*a000*/  MUFU.EX2 R41, R29 ;  /* 0x0000001d00297308 */ /* 0x0005e60000000800 */
[----:B------:R1:W5:Y:S01]  /*a010*/  LDL.LU R158, [R1+0xe8] ;  /* 0x0000e800019e7983 */ /* 0x0003620000300800 */
[----:B------:R-:W-:-:S03]  /*a020*/  FADD.FTZ R92, R70, -R92 ;  /* 0x8000005c465c7221 */ /* 0x000fc60000010000 */
[----:B------:R1:W5:Y:S01]  /*a030*/  LDL.LU R157, [R1+0xe4] ;  /* 0x0000e400019d7983 */ /* 0x0003620000300800 */
[----:B--2---:R-:W-:-:S03]  /*a040*/  FFMA.FTZ R29, -R154, R154, 1 ;  /* 0x3f8000009a1d7423 */ /* 0x004fc6000001019a */
[----:B------:R2:W5:Y:S01]  /*a050*/  LDL.LU R156, [R1+0xe0] ;  /* 0x0000e000019c7983 */ /* 0x0005620000300800 */
[----:B------:R-:W-:Y:S01]  /*a060*/  FFMA.FTZ R70, -R153, R153, 1 ;  /* 0x3f80000099467423 */ /* 0x000fe20000010199 */
[----:B------:R-:W-:Y:S02]  /*a070*/  FMUL.FTZ R29, R29, R59 ;  /* 0x0000003b1d1d7220 */ /* 0x000fe40000410000 */
[----:B------:R2:W5:Y:S01]  /*a080*/  LDL.LU R155, [R1+0xdc] ;  /* 0x0000dc00019b7983 */ /* 0x0005620000300800 */
[----:B------:R3:W-:Y:S01]  /*a090*/  MUFU.EX2 R14, R31 ;  /* 0x0000001f000e7308 */ /* 0x0007e20000000800 */
[----:B------:R-:W-:Y:S01]  /*a0a0*/  FMUL.FTZ R69, R69, R58 ;  /* 0x0000003a45457220 */ /* 0x000fe20000410000 */
[----:B------:R-:W-:Y:S01]  /*a0b0*/  FFMA.FTZ R59, -R149, R149, 1 ;  /* 0x3f800000953b7423 */ /* 0x000fe20000010195 */
[----:B------:R2:W5:Y:S01]  /*a0c0*/  LDL.LU R154, [R1+0xd8] ;  /* 0x0000d800019a7983 */ /* 0x0005620000300800 */
[----:B------:R-:W-:Y:S01]  /*a0d0*/  FMUL.FTZ R66, R122, R66 ;  /* 0x000000427a427220 */ /* 0x000fe20000410000 */
[----:B------:R-:W-:Y:S01]  /*a0e0*/  FFMA.FTZ R58, -R148, R148, 1 ;  /* 0x3f800000943a7423 */ /* 0x000fe20000010194 */
[----:B-1----:R-:W-:Y:S01]  /*a0f0*/  FMUL.FTZ R67, R125, R67 ;  /* 0x000000437d437220 */ /* 0x002fe20000410000 */
[----:B------:R2:W5:Y:S01]  /*a100*/  LDL.LU R153, [R1+0xd4] ;  /* 0x0000d40001997983 */ /* 0x0005620000300800 */
[----:B------:R-:W-:Y:S01]  /*a110*/  FMUL.FTZ R61, R35, R61 ;  /* 0x0000003d233d7220 */ /* 0x000fe20000410000 */
[----:B---3--:R-:W-:-:S02]  /*a120*/  FFMA.FTZ R31, -R151, R151, 1 ;  /* 0x3f800000971f7423 */ /* 0x008fc40000010197 */
[----:B------:R2:W5:Y:S01]  /*a130*/  LDL.LU R152, [R1+0xd0] ;  /* 0x0000d00001987983 */ /* 0x0005620000300800 */
[----:B------:R-:W-:Y:S01]  /*a140*/  FMUL.FTZ R60, R33, R60 ;  /* 0x0000003c213c7220 */ /* 0x000fe20000410000 */
[----:B------:R-:W-:Y:S02]  /*a150*/  FMUL.FTZ R59, R59, R66 ;  /* 0x000000423b3b7220 */ /* 0x000fe40000410000 */
[----:B------:R2:W5:Y:S01]  /*a160*/  LDL.LU R151, [R1+0xcc] ;  /* 0x0000cc0001977983 */ /* 0x0005620000300800 */
[----:B------:R-:W-:Y:S01]  /*a170*/  FMUL.FTZ R58, R58, R67 ;  /* 0x000000433a3a7220 */ /* 0x000fe20000410000 */
[----:B------:R-:W-:Y:S02]  /*a180*/  FFMA.FTZ R66, -R147, R147, 1 ;  /* 0x3f80000093427423 */ /* 0x000fe40000010193 */
[----:B------:R2:W5:Y:S01]  /*a190*/  LDL.LU R150, [R1+0xc8] ;  /* 0x0000c80001967983 */ /* 0x0005620000300800 */
[----:B------:R-:W-:Y:S01]  /*a1a0*/  FMUL.FTZ R31, R31, R61 ;  /* 0x0000003d1f1f7220 */ /* 0x000fe20000410000 */
[----:B------:R-:W-:-:S02]  /*a1b0*/  FFMA.FTZ R67, -R146, R146, 1 ;  /* 0x3f80000092437423 */ /* 0x000fc40000010192 */
[----:B------:R2:W5:Y:S01]  /*a1c0*/  LDL.LU R149, [R1+0xc4] ;  /* 0x0000c40001957983 */ /* 0x0005620000300800 */
[----:B------:R-:W-:Y:S01]  /*a1d0*/  FMUL.FTZ R70, R70, R60 ;  /* 0x0000003c46467220 */ /* 0x000fe20000410000 */
[----:B------:R-:W-:Y:S02]  /*a1e0*/  FFMA.FTZ R61, -R145, R145, 1 ;  /* 0x3f800000913d7423 */ /* 0x000fe40000010191 */
[----:B------:R2:W5:Y:S01]  /*a1f0*/  LDL.LU R148, [R1+0xc0] ;  /* 0x0000c00001947983 */ /* 0x0005620000300800 */
[----:B------:R-:W-:Y:S01]  /*a200*/  FMUL.FTZ R90, R130, R90 ;  /* 0x0000005a825a7220 */ /* 0x000fe20000410000 */
[----:B------:R-:W-:Y:S02]  /*a210*/  FFMA.FTZ R60, -R144, R144, 1 ;  /* 0x3f800000903c7423 */ /* 0x000fe40000010190 */
[----:B------:R2:W5:Y:S01]  /*a220*/  LDL.LU R147, [R1+0xbc] ;  /* 0x0000bc0001937983 */ /* 0x0005620000300800 */
[--C-:B------:R-:W-:Y:S01]  /*a230*/  FADD.FTZ R73, R73, -R62.reuse ;  /* 0x8000003e49497221 */ /* 0x100fe20000010000 */
[----:B------:R-:W-:-:S02]  /*a240*/  FADD.FTZ R75, R75, -R62 ;  /* 0x8000003e4b4b7221 */ /* 0x000fc40000010000 */
[----:B------:R2:W5:Y:S01]  /*a250*/  LDL.LU R146, [R1+0xb8] ;  /* 0x0000b80001927983 */ /* 0x0005620000300800 */
[--C-:B----4-:R-:W-:Y:S01]  /*a260*/  FADD.FTZ R76, R76, -R63.reuse ;  /* 0x8000003f4c4c7221 */ /* 0x110fe20000010000 */
        /* <DEDUP_REMOVED lines=8> */
[----:B------:R-:W-:Y:S01]  /*a2f0*/  FMUL.FTZ R61, R61, R90 ;  /* 0x0000005a3d3d7220 */ /* 0x000fe20000410000 */
        /* <DEDUP_REMOVED lines=17> */
[--C-:B------:R-:W-:Y:S01]  /*a410*/  FADD.FTZ R84, R84, -R208.reuse ;  /* 0x800000d054547221 */ /* 0x100fe20000010000 */
[----:B------:R-:W-:Y:S01]  /*a420*/  FADD.FTZ R86, R86, -R208 ;  /* 0x800000d056567221 */ /* 0x000fe20000010000 */
[----:B------:R-:W-:Y:S01]  /*a430*/  FFMA.FTZ R94, -R3, R3, 1 ;  /* 0x3f800000035e7423 */ /* 0x000fe20000010103 */
[----:B------:R2:W5:Y:S01]  /*a440*/  LDL.LU R5, [R1+0x98] ;  /* 0x0000980001057983 */ /* 0x0005620000300800 */
[----:B------:R-:W-:Y:S01]  /*a450*/  FFMA.FTZ R208, -R2, R2, 1 ;  /* 0x3f80000002d07423 */ /* 0x000fe20000010102 */
[--C-:B------:R-:W-:Y:S02]  /*a460*/  FADD.FTZ R72, R72, -R209.reuse ;  /* 0x800000d148487221 */ /* 0x100fe40000010000 */
[----:B------:R2:W5:Y:S01]  /*a470*/  LDL.LU R4, [R1+0x94] ;  /* 0x0000940001047983 */ /* 0x0005620000300800 */
[----:B------:R-:W-:-:S03]  /*a480*/  FADD.FTZ R74, R74, -R209 ;  /* 0x800000d14a4a7221 */ /* 0x000fc60000010000 */
[----:B------:R2:W5:Y:S04]  /*a490*/  LDL.LU R3, [R1+0x90] ;  /* 0x0000900001037983 */ /* 0x0005680000300800 */
[----:B------:R2:W5:Y:S04]  /*a4a0*/  LDL.LU R2, [R1+0x8c] ;  /* 0x00008c0001027983 */ /* 0x0005680000300800 */
[----:B------:R-:W3:Y:S01]  /*a4b0*/  LDL R209, [R1+0x70] ;  /* 0x0000700001d17983 */ /* 0x000ee20000100800 */
[----:B------:R-:W1:Y:S08]  /*a4c0*/  MUFU.EX2 R126, R126 ;  /* 0x0000007e007e7308 */ /* 0x000e700000000800 */
[----:B------:R-:W4:Y:S08]  /*a4d0*/  MUFU.EX2 R222, R222 ;  /* 0x000000de00de7308 */ /* 0x000f300000000800 */
[----:B------:R-:W2:Y:S08]  /*a4e0*/  MUFU.EX2 R212, R212 ;  /* 0x000000d400d47308 */ /* 0x000eb00000000800 */
[----:B------:R-:W2:Y:S01]  /*a4f0*/  MUFU.EX2 R204, R204 ;  /* 0x000000cc00cc7308 */ /* 0x000ea20000000800 */
[----:B-1----:R-:W-:-:S07]  /*a500*/  FMUL.FTZ R65, R126, R65 ;  /* 0x000000417e417220 */ /* 0x002fce0000410000 */
[----:B------:R-:W1:Y:S01]  /*a510*/  MUFU.EX2 R213, R213 ;  /* 0x000000d500d57308 */ /* 0x000e620000000800 */
[----:B------:R-:W-:-:S07]  /*a520*/  FMUL.FTZ R72, R13, R72 ;  /* 0x000000480d487220 */ /* 0x000fce0000410000 */
[----:B------:R-:W1:Y:S08]  /*a530*/  MUFU.EX2 R123, R123 ;  /* 0x0000007b007b7308 */ /* 0x000e700000000800 */
        /* <DEDUP_REMOVED lines=8> */
[----:B------:R-:W1:Y:S01]  /*a5c0*/  MUFU.EX2 R219, R219 ;  /* 0x000000db00db7308 */ /* 0x000e620000000800 */
[----:B------:R-:W-:Y:S01]  /*a5d0*/  FMUL.FTZ R66, R66, R65 ;  /* 0x0000004142427220 */ /* 0x000fe20000410000 */
[----:B------:R-:W-:Y:S01]  /*a5e0*/  FMUL.FTZ R62, R62, R72 ;  /* 0x000000483e3e7220 */ /* 0x000fe20000410000 */
[----:B------:R-:W-:Y:S01]  /*a5f0*/  FFMA.FTZ R114, -R114, R114, 1 ;  /* 0x3f80000072727423 */ /* 0x000fe20000010172 */
[----:B----4-:R-:W-:Y:S01]  /*a600*/  FMUL.FTZ R82, R222, R82 ;  /* 0x00000052de527220 */ /* 0x010fe20000410000 */
[----:B------:R-:W-:Y:S01]  /*a610*/  FFMA.FTZ R65, -R113, R113, 1 ;  /* 0x3f80000071417423 */ /* 0x000fe20000010171 */
[----:B------:R-:W-:Y:S01]  /*a620*/  FFMA.FTZ R72, -R115, R115, 1 ;  /* 0x3f80000073487423 */ /* 0x000fe20000010173 */
[----:B--2---:R-:W-:Y:S01]  /*a630*/  FMUL.FTZ R81, R212, R81 ;  /* 0x00000051d4517220 */ /* 0x004fe20000410000 */
[----:B------:R-:W-:Y:S01]  /*a640*/  FMUL.FTZ R83, R204, R83 ;  /* 0x00000053cc537220 */ /* 0x000fe20000410000 */
[----:B------:R-:W-:Y:S01]  /*a650*/  FMUL.FTZ R113, R114, R82 ;  /* 0x0000005272717220 */ /* 0x000fe20000410000 */
[----:B-1----:R-:W-:Y:S01]  /*a660*/  FMUL.FTZ R85, R213, R85 ;  /* 0x00000055d5557220 */ /* 0x002fe20000410000 */
[----:B------:R-:W-:Y:S01]  /*a670*/  FMUL.FTZ R115, R65, R81 ;  /* 0x0000005141737220 */ /* 0x000fe20000410000 */
[----:B------:R-:W-:Y:S01]  /*a680*/  FMUL.FTZ R114, R72, R83 ;  /* 0x0000005348727220 */ /* 0x000fe20000410000 */
[----:B------:R-:W-:Y:S01]  /*a690*/  FFMA.FTZ R72, -R116, R116, 1 ;  /* 0x3f80000074487423 */ /* 0x000fe20000010174 */
[----:B------:R-:W-:Y:S01]  /*a6a0*/  FFMA.FTZ R65, -R117, R117, 1 ;  /* 0x3f80000075417423 */ /* 0x000fe20000010175 */
[----:B------:R-:W-:Y:S01]  /*a6b0*/  FMUL.FTZ R92, R123, R92 ;  /* 0x0000005c7b5c7220 */ /* 0x000fe20000410000 */
[----:B------:R-:W-:Y:S01]  /*a6c0*/  FFMA.FTZ R116, -R118, R118, 1 ;  /* 0x3f80000076747423 */ /* 0x000fe20000010176 */
[----:B------:R-:W-:Y:S01]  /*a6d0*/  FFMA.FTZ R117, -R121, R121, 1 ;  /* 0x3f80000079757423 */ /* 0x000fe20000010179 */
[----:B------:R-:W-:Y:S01]  /*a6e0*/  FMUL.FTZ R84, R224, R84 ;  /* 0x00000054e0547220 */ /* 0x000fe20000410000 */
[----:B------:R-:W-:Y:S01]  /*a6f0*/  FMUL.FTZ R86, R211, R86 ;  /* 0x00000056d3567220 */ /* 0x000fe20000410000 */
[----:B------:R-:W-:Y:S01]  /*a700*/  FMUL.FTZ R87, R206, R87 ;  /* 0x00000057ce577220 */ /* 0x000fe20000410000 */
[----:B------:R-:W-:Y:S01]  /*a710*/  F2FP.BF16.F32.PACK_AB R69, R29, R69 ;  /* 0x000000451d45723e */ /* 0x000fe200000010ff */
        /* <DEDUP_REMOVED lines=28> */
[----:B------:R-:W-:-:S02]  /*a8e0*/  F2FP.BF16.F32.PACK_AB R80, R207, R136 ;  /* 0x00000088cf50723e */ /* 0x000fc400000010ff */
[----:B------:R-:W-:Y:S02]  /*a8f0*/  F2FP.BF16.F32.PACK_AB R81, R134, R135 ;  /* 0x000000878651723e */ /* 0x000fe400000010ff */
[----:B------:R-:W-:Y:S02]  /*a900*/  F2FP.BF16.F32.PACK_AB R82, R131, R133 ;  /* 0x000000858352723e */ /* 0x000fe400000010ff */
[----:B------:R-:W-:Y:S02]  /*a910*/  F2FP.BF16.F32.PACK_AB R83, R129, R88 ;  /* 0x000000588153723e */ /* 0x000fe400000010ff */
[----:B------:R-:W-:Y:S02]  /*a920*/  F2FP.BF16.F32.PACK_AB R76, R43, R45 ;  /* 0x0000002d2b4c723e */ /* 0x000fe400000010ff */
[----:B------:R-:W-:Y:S02]  /*a930*/  F2FP.BF16.F32.PACK_AB R77, R49, R42 ;  /* 0x0000002a314d723e */ /* 0x000fe400000010ff */
[----:B------:R-:W-:Y:S01]  /*a940*/  F2FP.BF16.F32.PACK_AB R78, R46, R52 ;  /* 0x000000342e4e723e */ /* 0x000fe200000010ff */
[----:B------:R-:W-:Y:S01]  /*a950*/  UMOV UR6, UR4 ;  /* 0x0000000400067c82 */ /* 0x000fe20008000000 */
[----:B------:R-:W-:Y:S01]  /*a960*/  F2FP.BF16.F32.PACK_AB R79, R53, R44 ;  /* 0x0000002c354f723e */ /* 0x000fe200000010ff */
[----:B------:R-:W-:Y:S01]  /*a970*/  UMOV UR7, 0x40000040 ;  /* 0x4000004000077882 */ /* 0x000fe20000000000 */
[----:B------:R-:W-:Y:S01]  /*a980*/  F2FP.BF16.F32.PACK_AB R72, R48, R50 ;  /* 0x000000323048723e */ /* 0x000fe200000010ff */
[----:B------:R-:W2:Y:S01]  /*a990*/  LDL R42, [R1+0x58] ;  /* 0x00005800012a7983 */ /* 0x000ea20000100800 */
        /* <DEDUP_REMOVED lines=21> */
[----:B------:R-:W-:Y:S01]  /*aaf0*/  F2FP.BF16.F32.PACK_AB R95, R96, R95 ;  /* 0x0000005f605f723e */ /* 0x000fe200000010ff */
[----:B---3--:R-:W-:-:S04]  /*ab00*/  IMAD R29, R0, 0x4000, R209 ;  /* 0x00004000001d7824 */ /* 0x008fc800078e02d1 */
        /* <DEDUP_REMOVED lines=17> */
[----:B------:R-:W-:Y:S01]  /*ac20*/  F2FP.BF16.F32.PACK_AB R110, R110, R111 ;  /* 0x0000006f6e6e723e */ /* 0x000fe200000010ff */
[----:B------:R-:W-:-:S02]  /*ac30*/  WARPGROUP.DEPBAR.LE gsb0, 0x0 ;  /* 0x00008000000079c5 */ /* 0x000fc40000010000 */
[----:B------:R-:W-:-:S06]  /*ac40*/  WARPGROUP.ARRIVE ;  /* 0x00000000000079c5 */ /* 0x000fcc0000000000 */
[----:B------:R-:W-:Y:S01]  /*ac50*/  HGMMA.64x64x16.F32.BF16 R172, R28, gdesc[UR4].tnspB, R172, gsb0 ;  /* 0x40e000041cac7df0 */ /* 0x000fe200080018ac */
[----:B------:R-:W-:Y:S01]  /*ac60*/  F2FP.BF16.F32.PACK_AB R108, R107, R108 ;  /* 0x0000006c6b6c723e */ /* 0x000fe200000010ff */
[----:B------:R-:W-:Y:S01]  /*ac70*/  UIADD3 UR6, UR4, 0x100, URZ ;  /* 0x0000010004067890 */ /* 0x000fe2000fffe03f */
[----:B------:R-:W-:Y:S02]  /*ac80*/  F2FP.BF16.F32.PACK_AB R109, R12, R106 ;  /* 0x0000006a0c6d723e */ /* 0x000fe400000010ff */
[----:B------:R-:W-:Y:S01]  /*ac90*/  F2FP.BF16.F32.PACK_AB R111, R24, R10 ;  /* 0x0000000a186f723e */ /* 0x000fe200000010ff */
[----:B------:R-:W-:Y:S01]  /*aca0*/  UMOV UR7, 0x40000040 ;  /* 0x4000004000077882 */ /* 0x000fe20000000000 */
[----:B------:R-:W-:Y:S02]  /*acb0*/  F2FP.BF16.F32.PACK_AB R24, R27, R25 ;  /* 0x000000191b18723e */ /* 0x000fe400000010ff */
[----:B------:R-:W-:Y:S01]  /*acc0*/  F2FP.BF16.F32.PACK_AB R25, R18, R26 ;  /* 0x0000001a1219723e */ /* 0x000fe200000010ff */
[----:B------:R-:W-:-:S02]  /*acd0*/  WARPGROUP.DEPBAR.LE gsb0, 0x0 ;  /* 0x00008000000079c5 */ /* 0x000fc40000010000 */
[----:B------:R-:W-:-:S06]  /*ace0*/  WARPGROUP.ARRIVE ;  /* 0x00000000000079c5 */ /* 0x000fcc0000000000 */
[----:B------:R-:W-:Y:S01]  /*acf0*/  HGMMA.64x64x16.F32.BF16 R172, R108, gdesc[UR4].tnspB, R172, gsb0 ;  /* 0x40e000046cac7df0 */ /* 0x000fe200080018ac */
[----:B------:R-:W-:Y:S01]  /*ad00*/  F2FP.BF16.F32.PACK_AB R26, R21, R19 ;  /* 0x00000013151a723e */ /* 0x000fe200000010ff */
[----:B------:R-:W-:Y:S01]  /*ad10*/  UIADD3 UR6, UR4, 0x180, URZ ;  /* 0x0000018004067890 */ /* 0x000fe2000fffe03f */
[----:B------:R-:W-:Y:S01]  /*ad20*/  F2FP.BF16.F32.PACK_AB R27, R11, R20 ;  /* 0x000000140b1b723e */ /* 0x000fe200000010ff */
[----:B------:R-:W-:Y:S01]  /*ad30*/  UMOV UR7, 0x40000040 ;  /* 0x4000004000077882 */ /* 0x000fe20000000000 */
[----:B------:R-:W-:Y:S02]  /*ad40*/  WARPGROUP.DEPBAR.LE gsb0, 0x0 ;  /* 0x00008000000079c5 */ /* 0x000fe40000010000 */
        /* <DEDUP_REMOVED lines=12> */
[----:B------:R-:W-:Y:S01]  /*ae10*/  F2FP.BF16.F32.PACK_AB R124, R122, R128 ;  /* 0x000000807a7c723e */ /* 0x000fe200000010ff */
[----:B------:R-:W-:Y:S01]  /*ae20*/  UIADD3 UR6, UR4, 0x280, URZ ;  /* 0x0000028004067890 */ /* 0x000fe2000fffe03f */
[----:B------:R-:W-:Y:S02]  /*ae30*/  F2FP.BF16.F32.PACK_AB R126, R130, R126 ;  /* 0x0000007e827e723e */ /* 0x000fe400000010ff */
[----:B------:R-:W-:Y:S01]  /*ae40*/  F2FP.BF16.F32.PACK_AB R127, R132, R123 ;  /* 0x0000007b847f723e */ /* 0x000fe200000010ff */
[----:B------:R-:W-:Y:S01]  /*ae50*/  UMOV UR7, 0x40000040 ;  /* 0x4000004000077882 */ /* 0x000fe20000000000 */
[----:B------:R-:W-:Y:S01]  /*ae60*/  F2FP.BF16.F32.PACK_AB R36, R41, R13 ;  /* 0x0000000d2924723e */ /* 0x000fe200000010ff */
[----:B------:R-:W-:Y:S02]  /*ae70*/  WARPGROUP.DEPBAR.LE gsb0, 0x0 ;  /* 0x00008000000079c5 */ /* 0x000fe40000010000 */
[----:B------:R-:W-:-:S06]  /*ae80*/  WARPGROUP.ARRIVE ;  /* 0x00000000000079c5 */ /* 0x000fcc0000000000 */
[----:B------:R-:W-:Y:S01]  /*ae90*/  HGMMA.64x64x16.F32.BF16 R172, R124, gdesc[UR4].tnspB, R172, gsb0 ;  /* 0x40e000047cac7df0 */ /* 0x000fe200080018ac */
[----:B-1----:R-:W-:Y:S01]  /*aea0*/  F2FP.BF16.F32.PACK_AB R37, R14, R40 ;  /* 0x000000280e25723e */ /* 0x002fe200000010ff */
        /* <DEDUP_REMOVED lines=12> */
[----:B------:R-:W-:Y:S01]  /*af70*/  UMOV UR7, 0x40000040 ;  /* 0x4000004000077882 */ /* 0x000fe20000000000 */
[----:B------:R-:W-:Y:S02]  /*af80*/  WARPGROUP.DEPBAR.LE gsb0, 0x0 ;  /* 0x00008000000079c5 */ /* 0x000fe40000010000 */
[----:B------:R-:W-:-:S06]  /*af90*/  WARPGROUP.ARRIVE ;  /* 0x00000000000079c5 */ /* 0x000fcc0000000000 */
[----:B------:R-:W-:Y:S01]  /*afa0*/  HGMMA.64x64x16.F32.BF16 R172, R208, gdesc[UR4].tnspB, R172, gsb0 ;  /* 0x40e00004d0ac7df0 */ /* 0x000fe200080018ac */
[----:B------:R-:W-:Y:S02]  /*afb0*/  R2UR UR5, R16 ;  /* 0x00000000100572ca */ /* 0x000fe400000e0000 */
[----:B--2---:R-:W-:-:S04]  /*afc0*/  LEA R9, R0, R42, 0xb ;  /* 0x0000002a00097211 */ /* 0x004fc800078e58ff */
[----:B------:R-:W-:-:S07]  /*afd0*/  R2UR UR8, R9 ;  /* 0x00000000090872ca */ /* 0x000fce00000e0000 */
[----:B------:R-:W-:-:S04]  /*afe0*/  USHF.R.U32.HI UR5, URZ, 0x4, UR5 ;  /* 0x000000043f057899 */ /* 0x000fc80008011605 */
[----:B------:R-:W-:Y:S02]  /*aff0*/  ULOP3.LUT UR9, UR5, 0x3fff, URZ, 0xc0, !UPT ;  /* 0x00003fff05097892 */ /* 0x000fe4000f8ec03f */
[----:B------:R-:W-:Y:S01]  /*b000*/  UMOV UR4, UR8 ;  /* 0x0000000800047c82 */ /* 0x000fe20008000000 */
[----:B------:R-:W-:Y:S01]  /*b010*/  UMOV UR5, 0x40000040 ;  /* 0x4000004000057882 */ /* 0x000fe20000000000 */
[----:B------:R-:W-:-:S03]  /*b020*/  UMOV UR7, 0x40000040 ;  /* 0x4000004000077882 */ /* 0x000fc60000000000 */
[----:B------:R-:W-:Y:S01]  /*b030*/  UMOV UR6, UR9 ;  /* 0x0000000900067c82 */ /* 0x000fe20008000000 */
[----:B------:R-:W-:Y:S02]  /*b040*/  WARPGROUP.DEPBAR.LE gsb0, 0x0 ;  /* 0x00008000000079c5 */ /* 0x000fe40000010000 */
[----:B------:R1:W-:Y:S06]  /*b050*/  MEMBAR.ALL.CTA ;  /* 0x0000000000007992 */ /* 0x0003ec0000008000 */
[----:B-1----:R-:W1:Y:S02]  /*b060*/  FENCE.VIEW.ASYNC.S ;  /* 0x00000000000073c6 */ /* 0x002e640000000000 */
[----:B-1----:R-:W-:Y:S06]  /*b070*/  BAR.SYNC.DEFER_BLOCKING 0x9, 0x100 ;  /* 0x0244000000007b1d */ /* 0x002fec0000010000 */
        /* <DEDUP_REMOVED lines=54> */
.L_x_1076:
[----:B-----5:R-:W-:Y:S01]  /*b3e0*/  IMAD R5, R0, 0x400, R5 ;  /* 0x0000040000057824 */ /* 0x020fe200078e0205 */
[----:B------:R-:W-:Y:S01]  /*b3f0*/  UMOV UR7, 0x40000040 ;  /* 0x4000004000077882 */ /* 0x000fe20000000000 */
[----:B------:R-:W1:Y:S03]  /*b400*/  S2R R9, SR_TID.X ;  /* 0x0000000000097919 */ /* 0x000e660000002100 */
        /* <DEDUP_REMOVED lines=10> */
[----:B------:R-:W-:Y:S01]  /*b4b0*/  IADD3 R9, R9, 0x9, RZ ;  /* 0x0000000909097810 */ /* 0x000fe20007ffe0ff */
        /* <DEDUP_REMOVED lines=36> */
[----:B-1----:R-:W1:Y:S01]  /*b700*/  S2R R9, SR_TID.X ;  /* 0x0000000000097919 */ /* 0x002e620000002100 */
[----:B------:R2:W-:Y:S04]  /*b710*/  STS.128 [R2+0x8000], R24 ;  /* 0x0080001802007388 */ /* 0x0005e80000000c00 */
[----:B------:R2:W-:Y:S04]  /*b720*/  STS.128 [R2+0x8800], R28 ;  /* 0x0088001c02007388 */ /* 0x0005e80000000c00 */
[----:B------:R2:W-:Y:S04]  /*b730*/  STS.128 [R2+0x9000], R32 ;  /* 0x0090002002007388 */ /* 0x0005e80000000c00 */
[----:B------:R2:W-:Y:S04]  /*b740*/  STS.128 [R2+0x9800], R36 ;  /* 0x0098002402007388 */ /* 0x0005e80000000c00 */
[----:B------:R2:W-:Y:S01]  /*b750*/  STS.128 [R2+0xa000], R40 ;  /* 0x00a0002802007388 */ /* 0x0005e20000000c00 */
[----:B-1----:R-:W-:-:S03]  /*b760*/  SHF.R.U32.HI R9, RZ, 0x7, R9 ;  /* 0x00000007ff097819 */ /* 0x002fc60000011609 */
[----:B------:R2:W-:Y:S02]  /*b770*/  STS.128 [R2+0xa800], R44 ;  /* 0x00a8002c02007388 */ /* 0x0005e40000000c00 */
[----:B------:R-:W-:Y:S02]  /*b780*/  VIADD R9, R9, 0xc ;  /* 0x0000000c09097836 */ /* 0x000fe40000000000 */
        /* <DEDUP_REMOVED lines=8> */
[----:B-1----:R2:W-:Y:S06]  /*b810*/  BAR.ARV R9, 0xa0 ;  /* 0x000280090000751d */ /* 0x0025ec0000002000 */
[----:B------:R-:W-:Y:S05]  /*b820*/  @!P0 BRA `(.L_x_1077) ;  /* 0x0000000000048947 */ /* 0x000fea0003800000 */
[----:B------:R-:W-:Y:S01]  /*b830*/  BPT.TRAP 0x1 ;  /* 0x000000040000795c */ /* 0x000fe20000300000 */
.L_x_1077:
[----:B--2---:R-:W2:Y:S01]  /*b840*/  LDL R5, [R1+0x40] ;  /* 0x0000400001057983 */ /* 0x004ea20000100800 */
        /* <DEDUP_REMOVED lines=11> */
.L_x_1067:
[----:B------:R-:W-:-:S06]  /*b900*/  UISETP.GE.AND UP0, UPT, UR38, UR37, UPT ;  /* 0x000000252600728c */ /* 0x000fcc000bf06270 */
[----:B------:R-:W-:-:S13]  /*b910*/  PLOP3.LUT P0, PT, PT, PT, UP0, 0x80, 0x0 ;  /* 0x000000000000781c */ /* 0x000fda0003f0f008 */
[----:B------:R-:W-:Y:S05]  /*b920*/  @P0 BRA `(.L_x_1079) ;  /* 0x0000005800280947 */ /* 0x000fea0003800000 */
[----:B------:R-:W2:Y:S01]  /*b930*/  LDL.LU R13, [R1+0x6c] ;  /* 0x00006c00010d7983 */ /* 0x000ea20000300800 */
[----:B------:R-:W3:Y:S03]  /*b940*/  LDC R21, c[0x0][0x290] ;  /* 0x0000a400ff157b82 */ /* 0x000ee60000000800 */
[----:B------:R-:W2:Y:S04]  /*b950*/  LDL R12, [R1+0x88] ;  /* 0x00008800010c7983 */ /* 0x000ea80000100800 */
[----:B------:R-:W4:Y:S01]  /*b960*/  LDL.LU R20, [R1+0x50] ;  /* 0x0000500001147983 */ /* 0x000f220000300800 */
[----:B------:R-:W5:Y:S01]  /*b970*/  S2R R5, SR_TID.X ;  /* 0x0000000000057919 */ /* 0x000f620000002100 */
[----:B------:R-:W1:Y:S01]  /*b980*/  S2R R14, SR_TID.X ;  /* 0x00000000000e7919 */ /* 0x000e620000002100 */
[----:B-----5:R-:W-:Y:S01]  /*b990*/  VIADD R5, R5, 0xffffff80 ;  /* 0xffffff8005057836 */ /* 0x020fe20000000000 */
[C---:B-1----:R-:W-:Y:S01]  /*b9a0*/  IADD3 R15, R14.reuse, -0x80, RZ ;  /* 0xffffff800e0f7810 */ /* 0x042fe20007ffe0ff */
[----:B------:R-:W-:-:S03]  /*b9b0*/  VIADD R14, R14, 0xffffff80 ;  /* 0xffffff800e0e7836 */ /* 0x000fc60000000000 */
[----:B------:R-:W-:-:S04]  /*b9c0*/  SHF.R.S32.HI R6, RZ, 0x1f, R5 ;  /* 0x0000001fff067819 */ /* 0x000fc80000011405 */
[----:B------:R-:W-:Y:S02]  /*b9d0*/  LEA.HI R7, R6, R5, RZ, 0x5 ;  /* 0x0000000506077211 */ /* 0x000fe400078f28ff */
[----:B------:R-:W-:Y:S02]  /*b9e0*/  SHF.R.S32.HI R14, RZ, 0x1f, R14 ;  /* 0x0000001fff0e7819 */ /* 0x000fe4000001140e */
[----:B------:R-:W-:Y:S02]  /*b9f0*/  LOP3.LUT R8, R7, 0xffffffe0, RZ, 0xc0, !PT ;  /* 0xffffffe007087812 */ /* 0x000fe400078ec0ff */
[----:B------:R-:W-:-:S03]  /*ba00*/  LEA.HI R14, R14, R15, RZ, 0x7 ;  /* 0x0000000f0e0e7211 */ /* 0x000fc600078f38ff */
[----:B------:R-:W-:Y:S01]  /*ba10*/  IMAD.IADD R8, R5, 0x1, -R8 ;  /* 0x0000000105087824 */ /* 0x000fe200078e0a08 */
[----:B------:R-:W-:Y:S02]  /*ba20*/  SHF.R.S32.HI R14, RZ, 0x7, R14 ;  /* 0x00000007ff0e7819 */ /* 0x000fe4000001140e */
[----:B------:R-:W-:Y:S02]  /*ba30*/  MOV R23, 0x40000040 ;  /* 0x4000004000177802 */ /* 0x000fe40000000f00 */
[CC--:B--2---:R-:W-:Y:S02]  /*ba40*/  LEA.HI R9, R12.reuse, R13.reuse, RZ, 0x2 ;  /* 0x0000000d0c097211 */ /* 0x0c4fe400078f10ff */
[----:B------:R-:W-:Y:S02]  /*ba50*/  LEA.HI R12, R12, R13, RZ, 0x5 ;  /* 0x0000000d0c0c7211 */ /* 0x000fe400078f28ff */
[--C-:B------:R-:W-:Y:S02]  /*ba60*/  SHF.R.S32.HI R10, RZ, 0x2, R9.reuse ;  /* 0x00000002ff0a7819 */ /* 0x100fe40000011409 */
[----:B------:R-:W-:-:S02]  /*ba70*/  SHF.R.S32.HI R7, RZ, 0x1f, R9 ;  /* 0x0000001fff077819 */ /* 0x000fc40000011409 */
[----:B------:R-:W-:Y:S02]  /*ba80*/  LEA.HI R13, R14, R14, RZ, 0x1 ;  /* 0x0000000e0e0d7211 */ /* 0x000fe400078f08ff */
[----:B------:R-:W-:Y:S02]  /*ba90*/  LEA.HI R9, R7, R10, RZ, 0x3 ;  /* 0x0000000a07097211 */ /* 0x000fe400078f18ff */
[----:B------:R-:W-:Y:S02]  /*baa0*/  SHF.R.S32.HI R7, RZ, 0x1f, R8 ;  /* 0x0000001fff077819 */ /* 0x000fe40000011408 */
[----:B------:R-:W-:Y:S02]  /*bab0*/  LOP3.LUT R11, R9, 0xfffffff8, RZ, 0xc0, !PT ;  /* 0xfffffff8090b7812 */ /* 0x000fe400078ec0ff */
[CC--:B------:R-:W-:Y:S02]  /*bac0*/  LEA.HI R9, R7.reuse, R8.reuse, RZ, 0x3 ;  /* 0x0000000807097211 */ /* 0x0c0fe400078f18ff */
[----:B------:R-:W-:Y:S01]  /*bad0*/  LEA.HI R7, R7, R8, RZ, 0x2 ;  /* 0x0000000807077211 */ /* 0x000fe200078f10ff */
[----:B------:R-:W-:Y:S01]  /*bae0*/  IMAD.IADD R11, R10, 0x1, -R11 ;  /* 0x000000010a0b7824 */ /* 0x000fe200078e0a0b */
[----:B------:R-:W-:-:S02]  /*baf0*/  SHF.R.S32.HI R10, RZ, 0x3, R9 ;  /* 0x00000003ff0a7819 */ /* 0x000fc40000011409 */
[----:B------:R-:W-:Y:S02]  /*bb00*/  SHF.R.S32.HI R8, RZ, 0x5, R12 ;  /* 0x00000005ff087819 */ /* 0x000fe4000001140c */
[----:B------:R-:W-:Y:S02]  /*bb10*/  SHF.R.S32.HI R9, RZ, 0x1f, R9 ;  /* 0x0000001fff097819 */ /* 0x000fe40000011409 */
[----:B------:R-:W-:Y:S02]  /*bb20*/  SHF.R.S32.HI R12, RZ, 0x2, R7 ;  /* 0x00000002ff0c7819 */ /* 0x000fe40000011407 */
[----:B------:R-:W-:Y:S02]  /*bb30*/  LOP3.LUT R13, R13, 0x3fffffe, RZ, 0xc0, !PT ;  /* 0x03fffffe0d0d7812 */ /* 0x000fe400078ec0ff */
[----:B------:R-:W-:Y:S02]  /*bb40*/  LEA.HI R9, R9, R10, RZ, 0x4 ;  /* 0x0000000a09097211 */ /* 0x000fe400078f20ff */
[----:B------:R-:W-:-:S02]  /*bb50*/  LEA.HI R7, R7, R12, RZ, 0x1 ;  /* 0x0000000c07077211 */ /* 0x000fc400078f08ff */
[----:B------:R-:W-:Y:S01]  /*bb60*/  IADD3 R14, R14, -R13, RZ ;  /* 0x8000000d0e0e7210 */ /* 0x000fe20007ffe0ff */
[----:B------:R-:W-:Y:S01]  /*bb70*/  IMAD R13, R8, 0x10, R11 ;  /* 0x00000010080d7824 */ /* 0x000fe200078e020b */
[----:B------:R-:W-:Y:S02]  /*bb80*/  LOP3.LUT R9, R9, 0x1ffffff0, RZ, 0xc0, !PT ;  /* 0x1ffffff009097812 */ /* 0x000fe400078ec0ff */
[----:B------:R-:W-:Y:S01]  /*bb90*/  LEA.HI R8, R6, R5, RZ, 0x2 ;  /* 0x0000000506087211 */ /* 0x000fe200078f10ff */
[----:B------:R-:W-:Y:S01]  /*bba0*/  VIADD R6, R12, 0x8 ;  /* 0x000000080c067836 */ /* 0x000fe20000000000 */
[----:B------:R-:W-:Y:S02]  /*bbb0*/  LOP3.LUT R7, R7, 0xfffffffe, RZ, 0xc0, !PT ;  /* 0xfffffffe07077812 */ /* 0x000fe400078ec0ff */
[----:B------:R-:W-:Y:S02]  /*bbc0*/  IADD3 R10, R10, -R9, RZ ;  /* 0x800000090a0a7210 */ /* 0x000fe40007ffe0ff */
[----:B------:R-:W-:Y:S01]  /*bbd0*/  LOP3.LUT R18, R8, 0xfffffffc, RZ, 0xc0, !PT ;  /* 0xfffffffc08127812 */ /* 0x000fe200078ec0ff */
[----:B------:R-:W-:Y:S01]  /*bbe0*/  IMAD.IADD R7, R12, 0x1, -R7 ;  /* 0x000000010c077824 */ /* 0x000fe200078e0a07 */
[----:B------:R-:W-:Y:S01]  /*bbf0*/  LEA.HI R11, R6, R6, RZ, 0x1 ;  /* 0x00000006060b7211 */ /* 0x000fe200078f08ff */
[----:B------:R-:W3:Y:S01]  /*bc00*/  S2R R8, SR_CTAID.X ;  /* 0x0000000000087919 */ /* 0x000ee20000002500 */
[----:B------:R-:W-:Y:S01]  /*bc10*/  LEA R19, R14, R13, 0x6 ;  /* 0x0000000d0e137211 */ /* 0x000fe200078e30ff */
[----:B------:R-:W-:Y:S01]  /*bc20*/  IMAD.IADD R9, R5, 0x1, -R18 ;  /* 0x0000000105097824 */ /* 0x000fe200078e0a12 */
[----:B------:R-:W-:Y:S01]  /*bc30*/  LOP3.LUT R5, R11, 0xfffffffe, RZ, 0xc0, !PT ;  /* 0xfffffffe0b057812 */ /* 0x000fe200078ec0ff */
[----:B------:R-:W-:-:S02]  /*bc40*/  IMAD R10, R10, 0x8, R7 ;  /* 0x000000080a0a7824 */ /* 0x000fc400078e0207 */
[----:B------:R-:W-:Y:S01]  /*bc50*/  VIADD R7, R12, 0x10 ;  /* 0x000000100c077836 */ /* 0x000fe20000000000 */
[----:B------:R-:W-:Y:S01]  /*bc60*/  IADD3 R6, R6, -R5, RZ ;  /* 0x8000000506067210 */ /* 0x000fe20007ffe0ff */
[----:B------:R-:W-:Y:S01]  /*bc70*/  VIADD R13, R12, 0x18 ;  /* 0x000000180c0d7836 */ /* 0x000fe20000000000 */
[----:B------:R1:W-:Y:S01]  /*bc80*/  STL [R1+0x84], R10 ;  /* 0x0000840a01007387 */ /* 0x0003e20000100800 */
[--C-:B------:R-:W-:Y:S02]  /*bc90*/  SHF.R.S32.HI R5, RZ, 0x1, R11.reuse ;  /* 0x00000001ff057819 */ /* 0x100fe4000001140b */
[----:B------:R-:W-:Y:S02]  /*bca0*/  LEA.HI R12, R7, R7, RZ, 0x1 ;  /* 0x00000007070c7211 */ /* 0x000fe400078f08ff */
[----:B------:R-:W-:Y:S02]  /*bcb0*/  LEA.HI R15, R13, R13, RZ, 0x1 ;  /* 0x0000000d0d0f7211 */ /* 0x000fe400078f08ff */
[----:B-1----:R-:W-:-:S02]  /*bcc0*/  SHF.R.S32.HI R10, RZ, 0x1f, R11 ;  /* 0x0000001fff0a7819 */ /* 0x002fc4000001140b */
[----:B------:R-:W-:Y:S02]  /*bcd0*/  LOP3.LUT R14, R12, 0xfffffffe, RZ, 0xc0, !PT ;  /* 0xfffffffe0c0e7812 */ /* 0x000fe400078ec0ff */
[--C-:B------:R-:W-:Y:S02]  /*bce0*/  SHF.R.S32.HI R11, RZ, 0x1, R12.reuse ;  /* 0x00000001ff0b7819 */ /* 0x100fe4000001140c */
[----:B------:R-:W-:Y:S02]  /*bcf0*/  LEA.HI R10, R10, R5, RZ, 0x4 ;  /* 0x000000050a0a7211 */ /* 0x000fe400078f20ff */
[----:B------:R-:W-:Y:S02]  /*bd00*/  SHF.R.S32.HI R12, RZ, 0x1f, R12 ;  /* 0x0000001fff0c7819 */ /* 0x000fe4000001140c */
[--C-:B------:R-:W-:Y:S02]  /*bd10*/  SHF.R.S32.HI R17, RZ, 0x1, R15.reuse ;  /* 0x00000001ff117819 */ /* 0x100fe4000001140f */
[----:B------:R-:W-:-:S02]  /*bd20*/  SHF.R.S32.HI R18, RZ, 0x1f, R15 ;  /* 0x0000001fff127819 */ /* 0x000fc4000001140f */
[----:B------:R-:W-:Y:S02]  /*bd30*/  LOP3.LUT R10, R10, 0x1ffffff0, RZ, 0xc0, !PT ;  /* 0x1ffffff00a0a7812 */ /* 0x000fe400078ec0ff */
[----:B------:R-:W-:Y:S02]  /*bd40*/  LEA.HI R12, R12, R11, RZ, 0x4 ;  /* 0x0000000b0c0c7211 */ /* 0x000fe400078f20ff */
[----:B------:R-:W-:Y:S02]  /*bd50*/  LEA.HI R18, R18, R17, RZ, 0x4 ;  /* 0x0000001112127211 */ /* 0x000fe400078f20ff */
[----:B------:R-:W-:Y:S02]  /*bd60*/  IADD3 R5, R5, -R10, RZ ;  /* 0x8000000a05057210 */ /* 0x000fe40007ffe0ff */
[----:B------:R-:W-:Y:S02]  /*bd70*/  LOP3.LUT R10, R15, 0xfffffffe, RZ, 0xc0, !PT ;  /* 0xfffffffe0f0a7812 */ /* 0x000fe400078ec0ff */
[----:B------:R-:W-:-:S02]  /*bd80*/  LOP3.LUT R12, R12, 0x1ffffff0, RZ, 0xc0, !PT ;  /* 0x1ffffff00c0c7812 */ /* 0x000fc400078ec0ff */
[----:B------:R-:W-:Y:S01]  /*bd90*/  LOP3.LUT R18, R18, 0x1ffffff0, RZ, 0xc0, !PT ;  /* 0x1ffffff012127812 */ /* 0x000fe200078ec0ff */
[----:B------:R-:W-:Y:S02]  /*bda0*/  IMAD.IADD R14, R7, 0x1, -R14 ;  /* 0x00000001070e7824 */ /* 0x000fe400078e0a0e */
[----:B------:R-:W-:Y:S01]  /*bdb0*/  IMAD.IADD R10, R13, 0x1, -R10 ;  /* 0x000000010d0a7824 */ /* 0x000fe200078e0a0a */
[----:B------:R-:W-:Y:S01]  /*bdc0*/  IADD3 R17, R17, -R18, RZ ;  /* 0x8000001211117210 */ /* 0x000fe20007ffe0ff */
[----:B------:R-:W-:Y:S02]  /*bdd0*/  IMAD.IADD R11, R11, 0x1, -R12 ;  /* 0x000000010b0b7824 */ /* 0x000fe400078e0a0c */
[----:B------:R-:W-:Y:S01]  /*bde0*/  IMAD R5, R5, 0x8, R6 ;  /* 0x0000000805057824 */ /* 0x000fe200078e0206 */
[----:B------:R-:W-:Y:S01]  /*bdf0*/  LEA R7, R17, R10, 0x3 ;  /* 0x0000000a11077211 */ /* 0x000fe200078e18ff */
[----:B------:R-:W-:Y:S02]  /*be00*/  IMAD R12, R11, 0x8, R14 ;  /* 0x000000080b0c7824 */ /* 0x000fe400078e020e */
[----:B---3--:R-:W-:Y:S01]  /*be10*/  IMAD R6, R8, -0x80, R21 ;  /* 0xffffff8008067824 */ /* 0x008fe200078e0215 */
[----:B------:R4:W-:Y:S04]  /*be20*/  STL [R1+0x80], R5 ;  /* 0x0000800501007387 */ /* 0x0009e80000100800 */
[----:B------:R-:W-:Y:S01]  /*be30*/  STL [R1+0x7c], R12 ;  /* 0x00007c0c01007387 */ /* 0x000fe20000100800 */
[----:B----4-:R-:W-:-:S03]  /*be40*/  IMAD R5, R20, 0x2000, R16 ;  /* 0x0000200014057824 */ /* 0x010fc600078e0210 */
[----:B------:R1:W-:Y:S01]  /*be50*/  STL [R1+0x78], R7 ;  /* 0x0000780701007387 */ /* 0x0003e20000100800 */
[C---:B------:R-:W-:Y:S02]  /*be60*/  VIADD R10, R5.reuse, 0x20c00 ;  /* 0x00020c00050a7836 */ /* 0x040fe40000000000 */
[----:B-1----:R-:W-:Y:S01]  /*be70*/  IMAD.IADD R7, R6, 0x1, -R19 ;  /* 0x0000000106077824 */ /* 0x002fe200078e0a13 */
[----:B------:R-:W-:Y:S02]  /*be80*/  IADD3 R6, R5, 0x4000, RZ ;  /* 0x0000400005067810 */ /* 0x000fe40007ffe0ff */
[----:B------:R-:W-:Y:S02]  /*be90*/  SHF.R.U32.HI R5, RZ, 0x4, R5 ;  /* 0x00000004ff057819 */ /* 0x000fe40000011605 */
[----:B------:R-:W-:Y:S02]  /*bea0*/  SHF.R.U32.HI R6, RZ, 0x4, R6 ;  /* 0x00000004ff067819 */ /* 0x000fe40000011606 */
[----:B------:R-:W-:-:S02]  /*beb0*/  SHF.R.U32.HI R10, RZ, 0x4, R10 ;  /* 0x00000004ff0a7819 */ /* 0x000fc4000001160a */
[----:B------:R-:W-:Y:S02]  /*bec0*/  LOP3.LUT R5, R5, 0x3fff, RZ, 0xc0, !PT ;  /* 0x00003fff05057812 */ /* 0x000fe400078ec0ff */
[----:B------:R-:W-:Y:S02]  /*bed0*/  LOP3.LUT R6, R6, 0x3fff, RZ, 0xc0, !PT ;  /* 0x00003fff06067812 */ /* 0x000fe400078ec0ff */
[----:B------:R-:W-:Y:S02]  /*bee0*/  LOP3.LUT R10, R10, 0x3fff, RZ, 0xc0, !PT ;  /* 0x00003fff0a0a7812 */ /* 0x000fe400078ec0ff */
[----:B------:R-:W-:Y:S02]  /*bef0*/  LOP3.LUT R12, R5, 0x10000, RZ, 0xfc, !PT ;  /* 0x00010000050c7812 */ /* 0x000fe400078efcff */
[----:B------:R-:W-:Y:S02]  /*bf00*/  LOP3.LUT R5, R6, 0x10000, RZ, 0xfc, !PT ;  /* 0x0001000006057812 */ /* 0x000fe400078efcff */
[----:B------:R-:W-:Y:S01]  /*bf10*/  LOP3.LUT R6, R10, 0x10000, RZ, 0xfc, !PT ;  /* 0x000100000a067812 */ /* 0x000fe200078efcff */
[C---:B------:R-:W-:Y:S01]  /*bf20*/  VIADD R22, R12.reuse, 0x2 ;  /* 0x000000020c167836 */ /* 0x040fe20000000000 */
[----:B------:R-:W-:Y:S01]  /*bf30*/  IADD3 R20, R12, 0x4, RZ ;  /* 0x000000040c147810 */ /* 0x000fe20007ffe0ff */
[----:B------:R-:W-:Y:S01]  /*bf40*/  IMAD R8, R8, -0x80, -R19 ;  /* 0xffffff8008087824 */ /* 0x000fe200078e0a13 */
[----:B------:R1:W-:Y:S01]  /*bf50*/  STL [R1+0x6c], R12 ;  /* 0x00006c0c01007387 */ /* 0x0003e20000100800 */
[----:B------:R-:W-:Y:S01]  /*bf60*/  IMAD.MOV.U32 R21, RZ, RZ, 0x40000040 ;  /* 0x40000040ff157424 */ /* 0x000fe200078e00ff */
[----:B------:R-:W-:Y:S01]  /*bf70*/  MOV R19, 0x40000040 ;  /* 0x4000004000137802 */ /* 0x000fe20000000f00 */
[----:B------:R-:W-:Y:S01]  /*bf80*/  VIADD R18, R12, 0x6 ;  /* 0x000000060c127836 */ /* 0x000fe20000000000 */
[----:B------:R-:W-:Y:S01]  /*bf90*/  STL [R1+0x74], R6 ;  /* 0x0000740601007387 */ /* 0x000fe20000100800 */
[C---:B------:R-:W-:Y:S01]  /*bfa0*/  IADD3 R10, R5.reuse, 0x6, RZ ;  /* 0x00000006050a7810 */ /* 0x040fe20007ffe0ff */
[----:B------:R-:W-:Y:S01]  /*bfb0*/  IMAD.MOV.U32 R11, RZ, RZ, 0x40000040 ;  /* 0x40000040ff0b7424 */ /* 0x000fe200078e00ff */
[C---:B------:R-:W-:Y:S01]  /*bfc0*/  IADD3 R14, R5.reuse, 0x2, RZ ;  /* 0x00000002050e7810 */ /* 0x040fe20007ffe0ff */
[----:B------:R2:W-:Y:S01]  /*bfd0*/  STL [R1+0x68], R5 ;  /* 0x0000680501007387 */ /* 0x0005e20000100800 */
[----:B------:R-:W-:Y:S01]  /*bfe0*/  IMAD.MOV.U32 R15, RZ, RZ, 0x40000040 ;  /* 0x40000040ff0f7424 */ /* 0x000fe200078e00ff */
[----:B------:R-:W-:Y:S01]  /*bff0*/  MOV R13, 0x40000040 ;  /* 0x40000040000d7802 */ /* 0x000fe20000000f00 */
[----:B-1----:R-:W-:Y:S01]  /*c000*/  VIADD R12, R5, 0x4 ;  /* 0x00000004050c7836 */ /* 0x002fe20000000000 */
[----:B------:R1:W-:Y:S04]  /*c010*/  STL.64 [R1+0x60], R22 ;  /* 0x0000601601007387 */ /* 0x0003e80000100a00 */
[----:B------:R1:W-:Y:S04]  /*c020*/  STL.64 [R1+0x58], R20 ;  /* 0x0000581401007387 */ /* 0x0003e80000100a00 */
[----:B------:R1:W-:Y:S04]  /*c030*/  STL.64 [R1+0x50], R18 ;  /* 0x0000501201007387 */ /* 0x0003e80000100a00 */
[----:B------:R1:W-:Y:S04]  /*c040*/  STL.64 [R1+0x38], R10 ;  /* 0x0000380a01007387 */ /* 0x0003e80000100a00 */
[----:B------:R1:W-:Y:S04]  /*c050*/  STL.64 [R1+0x48], R14 ;  /* 0x0000480e01007387 */ /* 0x0003e80000100a00 */
[----:B------:R1:W-:Y:S01]  /*c060*/  STL.64 [R1+0x40], R12 ;  /* 0x0000400c01007387 */ /* 0x0003e20000100a00 */
[C---:B--2---:R-:W-:Y:S01]  /*c070*/  VIADD R5, R9.reuse, 0x4 ;  /* 0x0000000409057836 */ /* 0x044fe20000000000 */
[C---:B------:R-:W-:Y:S01]  /*c080*/  IADD3 R17, R9.reuse, 0x8, RZ ;  /* 0x0000000809117810 */ /* 0x040fe20007ffe0ff */
[C---:B------:R-:W-:Y:S01]  /*c090*/  VIADD R6, R9.reuse, 0xc ;  /* 0x0000000c09067836 */ /* 0x040fe20000000000 */
[C---:B------:R-:W-:Y:S01]  /*c0a0*/  IADD3 R5, R9.reuse, 0x10, RZ ;  /* 0x0000001009057810 */ /* 0x040fe20007ffe0ff */
[C---:B------:R-:W-:Y:S01]  /*c0b0*/  VIADD R17, R9.reuse, 0x14 ;  /* 0x0000001409117836 */ /* 0x040fe20000000000 */
[C---:B------:R-:W-:Y:S01]  /*c0c0*/  IADD3 R6, R9.reuse, 0x18, RZ ;  /* 0x0000001809067810 */ /* 0x040fe20007ffe0ff */
[----:B------:R-:W-:-:S07]  /*c0d0*/  VIADD R5, R9, 0x1c ;  /* 0x0000001c09057836 */ /* 0x000fce0000000000 */
.L_x_1090:
[----:B------:R-:W-:Y:S01]  /*c0e0*/  MOV R5, UR36 ;  /* 0x0000002400057c02 */ /* 0x000fe20008000f00 */
[----:B------:R-:W-:Y:S05]  /*c0f0*/  YIELD ;  /* 0x0000000000007946 */ /* 0x000fea0003800000 */
[----:B------:R-:W-:-:S04]  /*c100*/  LOP3.LUT R5, R5, 0x1, RZ, 0xfc, !PT ;  /* 0x0000000105057812 */ /* 0x000fc800078efcff */
[----:B------:R-:W-:-:S13]  /*c110*/  ISETP.NE.AND P6, PT, R5, 0x3, PT ;  /* 0x000000030500780c */ /* 0x000fda0003fc5270 */
[----:B------:R-:W-:Y:S05]  /*c120*/  @!P6 BRA `(.L_x_1080) ;  /* 0x000000000004e947 */ /* 0x000fea0003800000 */
[----:B------:R-:W-:Y:S01]  /*c130*/  BPT.TRAP 0x1 ;  /* 0x000000040000795c */ /* 0x000fe20000300000 */
.L_x_1080:
[----:B------:R-:W-:Y:S01]  /*c140*/  IMAD R6, R0, 0x8, R16 ;  /* 0x0000000800067824 */ /* 0x000fe200078e0210 */
[----:B-1----:R-:W-:-:S04]  /*c150*/  SHF.L.U32 R21, R4, 0x1f, RZ ;  /* 0x0000001f04157819 */ /* 0x002fc800000006ff */
[----:B------:R1:W2:Y:S01]  /*c160*/  SYNCS.PHASECHK.TRANS64.TRYWAIT P0, [R6+URZ+0x30c10], R21 ;  /* 0x030c1015060075a7 */ /* 0x0002a2000800017f */
[----:B------:R-:W-:Y:S05]  /*c170*/  @!P6 BRA `(.L_x_1081) ;  /* 0x000000000004e947 */ /* 0x000fea0003800000 */
[----:B------:R-:W-:Y:S01]  /*c180*/  BPT.TRAP 0x1 ;  /* 0x000000040000795c */ /* 0x000fe20000300000 */
.L_x_1081:
[----:B------:R-:W-:-:S04]  /*c190*/  IADD3 R5, R16, 0x10000, RZ ;  /* 0x0001000010057810 */ /* 0x000fc80007ffe0ff */
[----:B------:R-:W-:-:S04]  /*c1a0*/  SHF.R.U32.HI R5, RZ, 0x4, R5 ;  /* 0x00000004ff057819 */ /* 0x000fc80000011605 */
[----:B------:R-:W-:-:S04]  /*c1b0*/  LOP3.LUT R5, R5, 0x3fff, RZ, 0xc0, !PT ;  /* 0x00003fff05057812 */ /* 0x000fc800078ec0ff */
[----:B------:R-:W-:Y:S01]  /*c1c0*/  LOP3.LUT R11, R5, 0x10000, RZ, 0xfc, !PT ;  /* 0x00010000050b7812 */ /* 0x000fe200078efcff */
[----:B--2---:R-:W-:Y:S06]  /*c1d0*/  @P0 BRA `(.L_x_1082) ;  /* 0x0000000000080947 */ /* 0x004fec0003800000 */
[----:B------:R-:W2:Y:S02]  /*c1e0*/  SYNCS.PHASECHK.TRANS64.TRYWAIT P0, [R6+URZ+0x30c10], R21 ;  /* 0x030c1015060075a7 */ /* 0x000ea4000800017f */
[----:B--2---:R-:W-:Y:S05]  /*c1f0*/  @!P0 BRA `(.L_x_1083) ;  /* 0x00000094003c8947 */ /* 0x004fea0003800000 */
.L_x_1082:
        /* <DEDUP_REMOVED lines=11> */
[----:B------:R-:W5:Y:S04]  /*c2b0*/  LDL R10, [R1+0x84] ;  /* 0x00008400010a7983 */ /* 0x000f680000100800 */
[----:B------:R-:W5:Y:S04]  /*c2c0*/  LDL R12, [R1+0x80] ;  /* 0x00008000010c7983 */ /* 0x000f680000100800 */
[----:B------:R-:W5:Y:S04]  /*c2d0*/  LDL R14, [R1+0x7c] ;  /* 0x00007c00010e7983 */ /* 0x000f680000100800 */
[----:B------:R-:W5:Y:S01]  /*c2e0*/  LDL R13, [R1+0x78] ;  /* 0x00007800010d7983 */ /* 0x000f620000100800 */
[----:B---3--:R-:W-:-:S02]  /*c2f0*/  R2UR UR4, R15 ;  /* 0x000000000f0472ca */ /* 0x008fc400000e0000 */
[----:B----4-:R-:W-:Y:S02]  /*c300*/  R2UR UR8, R24 ;  /* 0x00000000180872ca */ /* 0x010fe400000e0000 */
[----:B------:R-:W-:-:S09]  /*c310*/  R2UR UR9, R25 ;  /* 0x00000000190972ca */ /* 0x000fd200000e0000 */
[----:B------:R-:W-:Y:S01]  /*c320*/  HGMMA.64x128x16.F32.BF16 R72, gdesc[UR4], RZ, !UPT, gsb0 ;  /* 0x01e00000044879f0 */ /* 0x000fe2000c0018ff */
[----:B------:R-:W-:Y:S01]  /*c330*/  UIADD3 UR4, UR6, 0x2, URZ ;  /* 0x0000000206047890 */ /* 0x000fe2000fffe03f */
[----:B------:R-:W-:Y:S01]  /*c340*/  UMOV UR7, 0x40000040 ;  /* 0x4000004000077882 */ /* 0x000fe20000000000 */
[----:B--2---:R-:W-:-:S05]  /*c350*/  R2UR UR5, R19 ;  /* 0x00000000130572ca */ /* 0x004fca00000e0000 */
[----:B------:R-:W-:Y:S01]  /*c360*/  UMOV UR10, UR4 ;  /* 0x00000004000a7c82 */ /* 0x000fe20008000000 */
[----:B------:R-:W-:Y:S01]  /*c370*/  UIADD3 UR4, UR6, 0x4, URZ ;  /* 0x0000000406047890 */ /* 0x000fe2000fffe03f */
[C---:B-----5:R-:W-:Y:S01]  /*c380*/  LEA R10, R0.reuse, R10, 0x7 ;  /* 0x0000000a000a7211 */ /* 0x060fe200078e38ff */
[----:B------:R-:W-:Y:S01]  /*c390*/  UIADD3 UR6, UR6, 0x6, URZ ;  /* 0x0000000606067890 */ /* 0x000fe2000fffe03f */
[C---:B------:R-:W-:Y:S02]  /*c3a0*/  IMAD R12, R0.reuse, 0x80, R12 ;  /* 0x00000080000c7824 */ /* 0x040fe400078e020c */
[C---:B------:R-:W-:Y:S02]  /*c3b0*/  LEA R227, R3.reuse, R10, 0x1 ;  /* 0x0000000a03e37211 */ /* 0x040fe400078e08ff */
[----:B------:R-:W-:Y:S01]  /*c3c0*/  LEA R14, R0, R14, 0x7 ;  /* 0x0000000e000e7211 */ /* 0x000fe200078e38ff */
[----:B------:R-:W-:Y:S01]  /*c3d0*/  IMAD R11, R3, 0x2, R12 ;  /* 0x00000002030b7824 */ /* 0x000fe200078e020c */
[----:B------:R-:W-:-:S03]  /*c3e0*/  LEA R17, R227, R16, 0x2 ;  /* 0x00000010e3117211 */ /* 0x000fc600078e10ff */
[----:B------:R-:W-:Y:S01]  /*c3f0*/  IMAD R15, R11, 0x4, R16 ;  /* 0x000000040b0f7824 */ /* 0x000fe200078e0210 */
[----:B------:R-:W-:Y:S02]  /*c400*/  WARPGROUP.DEPBAR.LE gsb0, 0x0 ;  /* 0x00008000000079c5 */ /* 0x000fe40000010000 */
[----:B------:R-:W-:-:S06]  /*c410*/  WARPGROUP.ARRIVE ;  /* 0x00000000000079c5 */ /* 0x000fcc0000000000 */
[----:B------:R-:W-:Y:S01]  /*c420*/  HGMMA.64x128x16.F32.BF16 R72, gdesc[UR8], R72, gsb0 ;  /* 0x01e00000084879f0 */ /* 0x000fe20008001848 */
[----:B------:R-:W-:Y:S01]  /*c430*/  R2UR UR8, R22 ;  /* 0x00000000160872ca */ /* 0x000fe200000e0000 */
[----:B------:R-:W-:Y:S01]  /*c440*/  UMOV UR10, UR4 ;  /* 0x00000004000a7c82 */ /* 0x000fe20008000000 */
[----:B------:R-:W-:Y:S01]  /*c450*/  R2UR UR9, R23 ;  /* 0x00000000170972ca */ /* 0x000fe200000e0000 */
[----:B------:R-:W-:Y:S01]  /*c460*/  UMOV UR11, 0x40000040 ;  /* 0x40000040000b7882 */ /* 0x000fe20000000000 */
[----:B------:R-:W-:Y:S01]  /*c470*/  R2UR UR4, R18 ;  /* 0x00000000120472ca */ /* 0x000fe200000e0000 */
[----:B------:R-:W-:Y:S01]  /*c480*/  IMAD R18, R0, 0x80, R13 ;  /* 0x0000008000127824 */ /* 0x000fe200078e020d */
[----:B------:R-:W-:-:S03]  /*c490*/  LEA R13, R3, R14, 0x1 ;  /* 0x0000000e030d7211 */ /* 0x000fc600078e08ff */
[----:B------:R-:W-:Y:S01]  /*c4a0*/  IMAD R19, R3, 0x2, R18 ;  /* 0x0000000203137824 */ /* 0x000fe200078e0212 */
[----:B------:R-:W-:Y:S02]  /*c4b0*/  LEA R10, R13, R16, 0x2 ;  /* 0x000000100d0a7211 */ /* 0x000fe400078e10ff */
[----:B------:R-:W-:Y:S01]  /*c4c0*/  IADD3 R18, R16, 0x20000, RZ ;  /* 0x0002000010127810 */ /* 0x000fe20007ffe0ff */
[----:B------:R-:W-:-:S03]  /*c4d0*/  IMAD R12, R19, 0x4, R16 ;  /* 0x00000004130c7824 */ /* 0x000fc600078e0210 */
[-C--:B------:R-:W-:Y:S01]  /*c4e0*/  LEA R14, R11, R18.reuse, 0x2 ;  /* 0x000000120b0e7211 */ /* 0x080fe200078e10ff */
[--C-:B------:R-:W-:Y:S01]  /*c4f0*/  IMAD R11, R13, 0x4, R18.reuse ;  /* 0x000000040d0b7824 */ /* 0x100fe200078e0212 */
[----:B------:R-:W-:Y:S01]  /*c500*/  LEA R13, R19, R18, 0x2 ;  /* 0x00000012130d7211 */ /* 0x000fe200078e10ff */
[----:B------:R-:W-:Y:S01]  /*c510*/  IMAD R227, R227, 0x4, R18 ;  /* 0x00000004e3e37824 */ /* 0x000fe200078e0212 */
[----:B------:R-:W-:Y:S02]  /*c520*/  WARPGROUP.DEPBAR.LE gsb0, 0x0 ;  /* 0x00008000000079c5 */ /* 0x000fe40000010000 */
[----:B------:R-:W-:-:S06]  /*c530*/  WARPGROUP.ARRIVE ;  /* 0x00000000000079c5 */ /* 0x000fcc0000000000 */
[----:B------:R-:W-:Y:S03]  /*c540*/  HGMMA.64x128x16.F32.BF16 R72, gdesc[UR8], R72, gsb0 ;  /* 0x01e00000084879f0 */ /* 0x000fe60008001848 */
[----:B------:R-:W-:Y:S02]  /*c550*/  WARPGROUP.DEPBAR.LE gsb0, 0x0 ;  /* 0x00008000000079c5 */ /* 0x000fe40000010000 */
[----:B------:R-:W-:-:S07]  /*c560*/  WARPGROUP.ARRIVE ;  /* 0x00000000000079c5 */ /* 0x000fce0000000000 */
        /* <DEDUP_REMOVED lines=8> */
.L_x_1084:
[----:B------:R1:W1:Y:S01]  /*c5f0*/  SYNCS.PHASECHK.TRANS64.TRYWAIT P0, [R6+URZ+0x30c30], R21 ;  /* 0x030c3015060075a7 */ /* 0x000262000800017f */
[----:B------:R-:W-:Y:S05]  /*c600*/  @!P6 BRA `(.L_x_1085) ;  /* 0x000000000004e947 */ /* 0x000fea0003800000 */
[----:B------:R-:W-:Y:S01]  /*c610*/  BPT.TRAP 0x1 ;  /* 0x000000040000795c */ /* 0x000fe20000300000 */
.L_x_1085:
[----:B-1----:R-:W-:Y:S05]  /*c620*/  @P0 BRA `(.L_x_1086) ;  /* 0x0000000000080947 */ /* 0x002fea0003800000 */
[----:B------:R-:W1:Y:S02]  /*c630*/  SYNCS.PHASECHK.TRANS64.TRYWAIT P0, [R6+URZ+0x30c30], R21 ;  /* 0x030c3015060075a7 */ /* 0x000e64000800017f */
[----:B-1----:R-:W-:Y:S05]  /*c640*/  @!P0 BRA `(.L_x_1087) ;  /* 0x00000090003c8947 */ /* 0x002fea0003800000 */
.L_x_1086:
[----:B------:R-:W2:Y:S01]  /*c650*/  LDL R24, [R1+0x68] ;  /* 0x0000680001187983 */ /* 0x000ea20000100800 */
[----:B------:R-:W-:Y:S01]  /*c660*/  VIADD R23, R16, 0x18000 ;  /* 0x0001800010177836 */ /* 0x000fe20000000000 */
[----:B------:R-:W-:Y:S02]  /*c670*/  ULDC UR9, c[0x0][0x75c] ;  /* 0x0001d70000097ab9 */ /* 0x000fe40000000800 */
[----:B------:R1:W-:Y:S01]  /*c680*/  STL [R1+0x128], R200 ;  /* 0x000128c801007387 */ /* 0x0003e20000100800 */
[----:B------:R-:W-:Y:S01]  /*c690*/  FMUL.FTZ R83, R83, UR9 ;  /* 0x0000000953537c20 */ /* 0x000fe20008410000 */
[----:B------:R-:W-:Y:S01]  /*c6a0*/  SHF.R.U32.HI R23, RZ, 0x4, R23 ;  /* 0x00000004ff177819 */ /* 0x000fe20000011617 */
[----:B------:R-:W-:Y:S01]  /*c6b0*/  FMUL.FTZ R84, R84, UR9 ;  /* 0x0000000954547c20 */ /* 0x000fe20008410000 */
[----:B------:R3:W-:Y:S01]  /*c6c0*/  STL [R1+0x124], R201 ;  /* 0x000124c901007387 */ /* 0x0007e20000100800 */
[----:B------:R-:W-:Y:S01]  /*c6d0*/  FMUL.FTZ R85, R85, UR9 ;  /* 0x0000000955557c20 */ /* 0x000fe20008410000 */
[----:B------:R-:W-:Y:S01]  /*c6e0*/  LOP3.LUT R136, R23, 0x3fff, RZ, 0xc0, !PT ;  /* 0x00003fff17887812 */ /* 0x000fe200078ec0ff */
[----:B------:R-:W-:Y:S01]  /*c6f0*/  FMUL.FTZ R18, R72, UR9 ;  /* 0x0000000948127c20 */ /* 0x000fe20008410000 */
[----:B------:R4:W-:Y:S01]  /*c700*/  STL [R1+0x120], R202 ;  /* 0x000120ca01007387 */ /* 0x0009e20000100800 */
[----:B------:R-:W-:Y:S01]  /*c710*/  FMUL.FTZ R230, R73, UR9 ;  /* 0x0000000949e67c20 */ /* 0x000fe20008410000 */
[----:B------:R-:W-:Y:S01]  /*c720*/  LOP3.LUT R25, R136, 0x10000, RZ, 0xfc, !PT ;  /* 0x0001000088197812 */ /* 0x000fe200078efcff */
[----:B------:R-:W-:Y:S01]  /*c730*/  FMUL.FTZ R19, R74, UR9 ;  /* 0x000000094a137c20 */ /* 0x000fe20008410000 */
[----:B------:R2:W-:Y:S01]  /*c740*/  STL [R1+0x11c], R203 ;  /* 0x00011ccb01007387 */ /* 0x0005e20000100800 */
        /* <DEDUP_REMOVED lines=10> */
[----:B------:R-:W-:Y:S01]  /*c7f0*/  FMUL.FTZ R21, R81, UR9 ;  /* 0x0000000951157c20 */ /* 0x000fe20008410000 */
[----:B------:R-:W-:Y:S01]  /*c800*/  STL [R1+0x110], R169 ;  /* 0x000110a901007387 */ /* 0x000fe20000100800 */
[----:B------:R-:W-:Y:S01]  /*c810*/  FMUL.FTZ R22, R82, UR9 ;  /* 0x0000000952167c20 */ /* 0x000fe20008410000 */
[----:B-1----:R-:W-:Y:S01]  /*c820*/  MUFU.TANH R200, R83 ;  /* 0x0000005300c87308 */ /* 0x002fe20000002400 */
[----:B------:R-:W-:Y:S01]  /*c830*/  FMUL.FTZ R23, R86, UR9 ;  /* 0x0000000956177c20 */ /* 0x000fe20008410000 */
[----:B------:R-:W-:Y:S04]  /*c840*/  STL [R1+0x10c], R168 ;  /* 0x00010ca801007387 */ /* 0x000fe80000100800 */
[----:B------:R-:W-:Y:S01]  /*c850*/  STL [R1+0x108], R167 ;  /* 0x000108a701007387 */ /* 0x000fe20000100800 */
[----:B------:R-:W-:Y:S01]  /*c860*/  FMUL.FTZ R137, R87, UR9 ;  /* 0x0000000957897c20 */ /* 0x000fe20008410000 */
[----:B---3--:R-:W-:Y:S02]  /*c870*/  MUFU.TANH R201, R84 ;  /* 0x0000005400c97308 */ /* 0x008fe40000002400 */
[----:B------:R-:W-:Y:S04]  /*c880*/  STL [R1+0x104], R166 ;  /* 0x000104a601007387 */ /* 0x000fe80000100800 */
[----:B------:R-:W-:Y:S02]  /*c890*/  STL [R1+0x100], R165 ;  /* 0x000100a501007387 */ /* 0x000fe40000100800 */
[----:B----4-:R1:W-:Y:S02]  /*c8a0*/  MUFU.TANH R202, R85 ;  /* 0x0000005500ca7308 */ /* 0x0103e40000002400 */
[----:B------:R-:W-:Y:S04]  /*c8b0*/  STL [R1+0xfc], R164 ;  /* 0x0000fca401007387 */ /* 0x000fe80000100800 */
[----:B------:R-:W-:Y:S01]  /*c8c0*/  STL [R1+0xf8], R163 ;  /* 0x0000f8a301007387 */ /* 0x000fe20000100800 */
[----:B------:R-:W-:Y:S01]  /*c8d0*/  UMOV UR5, 0x40000040 ;  /* 0x4000004000057882 */ /* 0x000fe20000000000 */
[----:B------:R-:W-:Y:S01]  /*c8e0*/  UMOV UR7, 0x40000040 ;  /* 0x4000004000077882 */ /* 0x000fe20000000000 */
[----:B------:R-:W-:Y:S01]  /*c8f0*/  FMUL.FTZ R92, R92, UR9 ;  /* 0x000000095c5c7c20 */ /* 0x000fe20008410000 */
[----:B------:R-:W-:Y:S01]  /*c900*/  STL [R1+0xf4], R162 ;  /* 0x0000f4a201007387 */ /* 0x000fe20000100800 */
[----:B------:R-:W-:Y:S01]  /*c910*/  FMUL.FTZ R99, R99, UR9 ;  /* 0x0000000963637c20 */ /* 0x000fe20008410000 */
[----:B------:R-:W-:Y:S01]  /*c920*/  UMOV UR15, 0x40000040 ;  /* 0x40000040000f7882 */ /* 0x000fe20000000000 */
[----:B------:R-:W-:Y:S01]  /*c930*/  FMUL.FTZ R90, R90, UR9 ;  /* 0x000000095a5a7c20 */ /* 0x000fe20008410000 */
[----:B------:R-:W-:Y:S01]  /*c940*/  STL [R1+0xf0], R161 ;  /* 0x0000f0a101007387 */ /* 0x000fe20000100800 */
[----:B--2---:R-:W-:-:S03]  /*c950*/  R2UR UR4, R24 ;  /* 0x00000000180472ca */ /* 0x004fc600000e0000 */
[----:B------:R-:W-:Y:S01]  /*c960*/  STL [R1+0xec], R160 ;  /* 0x0000eca001007387 */ /* 0x000fe20000100800 */
[----:B------:R-:W-:Y:S01]  /*c970*/  FMUL.FTZ R88, R88, UR9 ;  /* 0x0000000958587c20 */ /* 0x000fe20008410000 */
[----:B------:R-:W-:Y:S01]  /*c980*/  FMUL.FTZ R89, R89, UR9 ;  /* 0x0000000959597c20 */ /* 0x000fe20008410000 */
[----:B------:R-:W-:Y:S01]  /*c990*/  FMUL.FTZ R126, R126, UR9 ;  /* 0x000000097e7e7c20 */ /* 0x000fe20008410000 */
[----:B------:R-:W-:Y:S01]  /*c9a0*/  STL [R1+0xe8], R159 ;  /* 0x0000e89f01007387 */ /* 0x000fe20000100800 */
[----:B------:R-:W2:Y:S03]  /*c9b0*/  MUFU.TANH R18, R18 ;  /* 0x0000001200127308 */ /* 0x000ea60000002400 */
[----:B------:R-:W-:Y:S04]  /*c9c0*/  STL [R1+0xe4], R158 ;  /* 0x0000e49e01007387 */ /* 0x000fe80000100800 */
[----:B------:R-:W-:Y:S01]  /*c9d0*/  STL [R1+0xe0], R157 ;  /* 0x0000e09d01007387 */ /* 0x000fe20000100800 */
[----:B------:R-:W3:Y:S03]  /*c9e0*/  MUFU.TANH R230, R230 ;  /* 0x000000e600e67308 */ /* 0x000ee60000002400 */
[----:B------:R-:W-:Y:S04]  /*c9f0*/  STL [R1+0xdc], R156 ;  /* 0x0000dc9c01007387 */ /* 0x000fe80000100800 */
[----:B------:R-:W-:Y:S01]  /*ca00*/  STL [R1+0xd8], R155 ;  /* 0x0000d89b01007387 */ /* 0x000fe20000100800 */
[----:B------:R-:W-:Y:S01]  /*ca10*/  ISETP.GT.AND P2, PT, R8, RZ, PT ;  /* 0x000000ff0800720c */ /* 0x000fe20003f44270 */
[----:B------:R-:W-:Y:S02]  /*ca20*/  MUFU.TANH R236, R236 ;  /* 0x000000ec00ec7308 */ /* 0x000fe40000002400 */
[----:B------:R-:W-:Y:S04]  /*ca30*/  STL [R1+0xd4], R154 ;  /* 0x0000d49a01007387 */ /* 0x000fe80000100800 */
[----:B------:R-:W-:Y:S02]  /*ca40*/  STL [R1+0xd0], R153 ;  /* 0x0000d09901007387 */ /* 0x000fe40000100800 */
[----:B------:R-:W4:Y:S02]  /*ca50*/  MUFU.TANH R235, R235 ;  /* 0x000000eb00eb7308 */ /* 0x000f240000002400 */
[----:B------:R-:W-:Y:S04]  /*ca60*/  STL [R1+0xcc], R152 ;  /* 0x0000cc9801007387 */ /* 0x000fe80000100800 */
[----:B------:R-:W-:Y:S01]  /*ca70*/  STL [R1+0xc8], R151 ;  /* 0x0000c89701007387 */ /* 0x000fe20000100800 */
[C---:B------:R-:W-:Y:S01]  /*ca80*/  ISETP.GT.AND P3, PT, R7.reuse, 0x8, PT ;  /* 0x000000080700780c */ /* 0x040fe20003f64270 */
[----:B------:R-:W-:Y:S01]  /*ca90*/  FMUL.FTZ R128, R128, UR9 ;  /* 0x0000000980807c20 */ /* 0x000fe20008410000 */
[----:B------:R-:W-:Y:S01]  /*caa0*/  ISETP.GT.AND P1, PT, R7, RZ, PT ;  /* 0x000000ff0700720c */ /* 0x000fe20003f24270 */
[----:B------:R-:W-:Y:S01]  /*cab0*/  STL [R1+0xc4], R150 ;  /* 0x0000c49601007387 */ /* 0x000fe20000100800 */
[----:B------:R-:W-:Y:S01]  /*cac0*/  ISETP.GT.AND P0, PT, R8, 0x8, PT ;  /* 0x000000080800780c */ /* 0x000fe20003f04270 */
[----:B------:R-:W4:Y:S02]  /*cad0*/  MUFU.TANH R20, R20 ;  /* 0x0000001400147308 */ /* 0x000f240000002400 */
[----:B------:R-:W-:Y:S04]  /*cae0*/  STL [R1+0xc0], R149 ;  /* 0x0000c09501007387 */ /* 0x000fe80000100800 */
[----:B------:R-:W-:Y:S02]  /*caf0*/  STL [R1+0xbc], R148 ;  /* 0x0000bc9401007387 */ /* 0x000fe40000100800 */
        /* <DEDUP_REMOVED lines=8> */
[----:B------:R-:W-:Y:S01]  /*cb80*/  STL [R1+0xa4], R142 ;  /* 0x0000a48e01007387 */ /* 0x000fe20000100800 */
[----:B------:R-:W-:Y:S01]  /*cb90*/  FMUL.FTZ R91, R91, UR9 ;  /* 0x000000095b5b7c20 */ /* 0x000fe20008410000 */
[----:B------:R-:W4:Y:S02]  /*cba0*/  MUFU.TANH R234, R234 ;  /* 0x000000ea00ea7308 */ /* 0x000f240000002400 */
[----:B------:R-:W-:Y:S04]  /*cbb0*/  STL [R1+0xa0], R141 ;  /* 0x0000a08d01007387 */ /* 0x000fe80000100800 */
[----:B------:R-:W-:Y:S02]  /*cbc0*/  STL [R1+0x9c], R140 ;  /* 0x00009c8c01007387 */ /* 0x000fe40000100800 */
[----:B------:R-:W4:Y:S02]  /*cbd0*/  MUFU.TANH R233, R233 ;  /* 0x000000e900e97308 */ /* 0x000f240000002400 */
[----:B------:R-:W-:Y:S04]  /*cbe0*/  STL [R1+0x98], R6 ;  /* 0x0000980601007387 */ /* 0x000fe80000100800 */
[----:B------:R-:W-:Y:S02]  /*cbf0*/  STL [R1+0x94], R5 ;  /* 0x0000940501007387 */ /* 0x000fe40000100800 */
[----:B------:R-:W4:Y:S02]  /*cc00*/  MUFU.TANH R22, R22 ;  /* 0x0000001600167308 */ /* 0x000f240000002400 */
[----:B------:R1:W-:Y:S04]  /*cc10*/  STL [R1+0x90], R4 ;  /* 0x0000900401007387 */ /* 0x0003e80000100800 */
[----:B------:R2:W-:Y:S02]  /*cc20*/  STL [R1+0x8c], R2 ;  /* 0x00008c0201007387 */ /* 0x0005e40000100800 */
[----:B------:R3:W4:Y:S02]  /*cc30*/  MUFU.TANH R203, R23 ;  /* 0x0000001700cb7308 */ /* 0x0007240000002400 */
[----:B-1----:R-:W4:Y:S01]  /*cc40*/  LDL.64 R4, [R1+0x48] ;  /* 0x0000480001047983 */ /* 0x002f220000100a00 */
[----:B------:R-:W-:Y:S01]  /*cc50*/  WARPGROUP.ARRIVE ;  /* 0x00000000000079c5 */ /* 0x000fe20000000000 */
[----:B------:R-:W-:Y:S01]  /*cc60*/  FMUL.FTZ R100, R100, UR9 ;  /* 0x0000000964647c20 */ /* 0x000fe20008410000 */
[----:B------:R-:W-:-:S03]  /*cc70*/  FMUL.FTZ R101, R101, UR9 ;  /* 0x0000000965657c20 */ /* 0x000fc60008410000 */
[----:B------:R1:W-:Y:S01]  /*cc80*/  MUFU.TANH R166, R92 ;  /* 0x0000005c00a67308 */ /* 0x0003e20000002400 */
[----:B--2---:R-:W2:Y:S01]  /*cc90*/  LDC R2, c[0x0][0x74c] ;  /* 0x0001d300ff027b82 */ /* 0x004ea20000000800 */
[----:B---3--:R-:W-:Y:S01]  /*cca0*/  FMUL.FTZ R23, R93, UR9 ;  /* 0x000000095d177c20 */ /* 0x008fe20008410000 */
[----:B------:R-:W-:Y:S01]  /*ccb0*/  HGMMA.64x128x16.F32.BF16 R24, gdesc[UR4], RZ, !UPT, gsb0 ;  /* 0x01e00000041879f0 */ /* 0x000fe2000c0018ff */
[----:B------:R-:W-:Y:S01]  /*ccc0*/  FMUL.FTZ R120, R120, UR9 ;  /* 0x0000000978787c20 */ /* 0x000fe20008410000 */
[----:B------:R-:W-:Y:S01]  /*ccd0*/  FMUL.FTZ R122, R122, UR9 ;  /* 0x000000097a7a7c20 */ /* 0x000fe20008410000 */
[----:B------:R-:W-:Y:S01]  /*cce0*/  FMUL.FTZ R123, R123, UR9 ;  /* 0x000000097b7b7c20 */ /* 0x000fe20008410000 */
[----:B------:R-:W-:Y:S01]  /*ccf0*/  FMUL.FTZ R102, R102, UR9 ;  /* 0x0000000966667c20 */ /* 0x000fe20008410000 */
[----:B------:R3:W-:Y:S01]  /*cd00*/  MUFU.TANH R165, R99 ;  /* 0x0000006300a57308 */ /* 0x0007e20000002400 */
[----:B-1----:R-:W-:Y:S01]  /*cd10*/  FMUL.FTZ R92, R98, UR9 ;  /* 0x00000009625c7c20 */ /* 0x002fe20008410000 */
[----:B------:R-:W-:Y:S01]  /*cd20*/  UIADD3 UR4, UR6, 0x2, URZ ;  /* 0x0000000206047890 */ /* 0x000fe2000fffe03f */
[----:B------:R-:W-:Y:S01]  /*cd30*/  FMUL.FTZ R93, R103, UR9 ;  /* 0x00000009675d7c20 */ /* 0x000fe20008410000 */
[----:B------:R-:W-:Y:S01]  /*cd40*/  FMUL.FTZ R109, R109, UR9 ;  /* 0x000000096d6d7c20 */ /* 0x000fe20008410000 */
[----:B------:R-:W-:Y:S01]  /*cd50*/  FMUL.FTZ R104, R104, UR9 ;  /* 0x0000000968687c20 */ /* 0x000fe20008410000 */
[----:B------:R-:W-:Y:S01]  /*cd60*/  FMUL.FTZ R105, R105, UR9 ;  /* 0x0000000969697c20 */ /* 0x000fe20008410000 */
[----:B------:R-:W-:Y:S01]  /*cd70*/  FMUL.FTZ R112, R112, UR9 ;  /* 0x0000000970707c20 */ /* 0x000fe20008410000 */
[----:B------:R1:W-:Y:S01]  /*cd80*/  MUFU.TANH R168, R90 ;  /* 0x0000005a00a87308 */ /* 0x0003e20000002400 */
[----:B---3--:R-:W3:Y:S01]  /*cd90*/  LDL.64 R98, [R1+0x38] ;  /* 0x0000380001627983 */ /* 0x008ee20000100a00 */
[----:B------:R-:W-:Y:S01]  /*cda0*/  UMOV UR14, UR4 ;  /* 0x00000004000e7c82 */ /* 0x000fe20008000000 */
[----:B------:R-:W-:Y:S01]  /*cdb0*/  ULDC UR4, c[0x0][0x280] ;  /* 0x0000a00000047ab9 */ /* 0x000fe20000000800 */
[----:B------:R-:W-:Y:S01]  /*cdc0*/  FMUL.FTZ R124, R124, UR9 ;  /* 0x000000097c7c7c20 */ /* 0x000fe20008410000 */
[----:B------:R-:W-:Y:S01]  /*cdd0*/  FMUL.FTZ R108, R108, UR9 ;  /* 0x000000096c6c7c20 */ /* 0x000fe20008410000 */
[----:B------:R-:W-:Y:S01]  /*cde0*/  FMUL.FTZ R113, R113, UR9 ;  /* 0x0000000971717c20 */ /* 0x000fe20008410000 */
[----:B------:R-:W-:Y:S01]  /*cdf0*/  FMUL.FTZ R121, R121, UR9 ;  /* 0x0000000979797c20 */ /* 0x000fe20008410000 */
[----:B------:R1:W-:Y:S01]  /*ce00*/  MUFU.TANH R170, R88 ;  /* 0x0000005800aa7308 */ /* 0x0003e20000002400 */
[----:B------:R-:W-:Y:S01]  /*ce10*/  FMUL.FTZ R125, R125, UR9 ;  /* 0x000000097d7d7c20 */ /* 0x000fe20008410000 */
[----:B------:R-:W-:Y:S01]  /*ce20*/  FMUL.FTZ R116, R116, UR9 ;  /* 0x0000000974747c20 */ /* 0x000fe20008410000 */
[----:B------:R-:W-:Y:S01]  /*ce30*/  FMUL.FTZ R117, R117, UR9 ;  /* 0x0000000975757c20 */ /* 0x000fe20008410000 */
[----:B------:R-:W-:Y:S01]  /*ce40*/  FMUL.FTZ R107, R107, UR9 ;  /* 0x000000096b6b7c20 */ /* 0x000fe20008410000 */
[----:B------:R-:W-:Y:S01]  /*ce50*/  FMUL.FTZ R114, R114, UR9 ;  /* 0x0000000972727c20 */ /* 0x000fe20008410000 */
[----:B------:R-:W-:-:S02]  /*ce60*/  FMUL.FTZ R106, R106, UR9 ;  /* 0x000000096a6a7c20 */ /* 0x000fc40008410000 */
[----:B------:R1:W-:Y:S08]  /*ce70*/  MUFU.TANH R169, R89 ;  /* 0x0000005900a97308 */ /* 0x0003f00000002400 */
[----:B------:R-:W3:Y:S08]  /*ce80*/  MUFU.TANH R171, R137 ;  /* 0x0000008900ab7308 */ /* 0x000ef00000002400 */
[----:B------:R2:W-:Y:S01]  /*ce90*/  MUFU.TANH R167, R91 ;  /* 0x0000005b00a77308 */ /* 0x0005e20000002400 */
[----:B----4-:R-:W-:Y:S01]  /*cea0*/  R2UR UR12, R4 ;  /* 0x00000000040c72ca */ /* 0x010fe200000e0000 */
[----:B------:R-:W-:-:S02]  /*ceb0*/  WARPGROUP.DEPBAR.LE gsb0, 0x0 ;  /* 0x00008000000079c5 */ /* 0x000fc40000010000 */
[----:B------:R-:W-:Y:S01]  /*cec0*/  R2UR UR13, R5 ;  /* 0x00000000050d72ca */ /* 0x000fe200000e0000 */
[----:B------:R-:W-:Y:S01]  /*ced0*/  ULEA UR4, UR38, -UR4, 0x7 ;  /* 0x8000000426047291 */ /* 0x000fe2000f8e383f */
[----:B------:R-:W4:Y:S01]  /*cee0*/  LDL.64 R4, [R1+0x40] ;  /* 0x0000400001047983 */ /* 0x000f220000100a00 */
[----:B------:R-:W-:Y:S01]  /*cef0*/  WARPGROUP.ARRIVE ;  /* 0x00000000000079c5 */ /* 0x000fe20000000000 */
[----:B-1----:R-:W-:Y:S01]  /*cf00*/  FMUL.FTZ R90, R96, UR9 ;  /* 0x00000009605a7c20 */ /* 0x002fe20008410000 */
[----:B------:R-:W-:Y:S01]  /*cf10*/  FMUL.FTZ R88, R94, UR9 ;  /* 0x000000095e587c20 */ /* 0x000fe20008410000 */
[----:B------:R-:W-:Y:S01]  /*cf20*/  FMUL.FTZ R89, R95, UR9 ;  /* 0x000000095f597c20 */ /* 0x000fe20008410000 */
[----:B------:R1:W-:Y:S01]  /*cf30*/  MUFU.TANH R6, R126 ;  /* 0x0000007e00067308 */ /* 0x0003e20000002400 */
[----:B--2---:R-:W-:Y:S01]  /*cf40*/  IADD3 R2, -R2, 0x8, RZ ;  /* 0x0000000802027810 */ /* 0x004fe20007ffe1ff */
[----:B------:R-:W1:Y:S01]  /*cf50*/  LDC.64 R94, c[0x0][0x748] ;  /* 0x0001d200ff5e7b82 */ /* 0x000e620000000a00 */
[----:B------:R-:W-:-:S03]  /*cf60*/  FMUL.FTZ R91, R97, UR9 ;  /* 0x00000009615b7c20 */ /* 0x000fc60008410000 */
[----:B------:R-:W-:Y:S01]  /*cf70*/  HGMMA.64x128x16.F32.BF16 R24, gdesc[UR12], R24, gsb0 ;  /* 0x01e000000c1879f0 */ /* 0x000fe20008001818 */
[----:B------:R-:W-:Y:S01]  /*cf80*/  LEA R96, R3, UR4, 0x1 ;  /* 0x0000000403607c11 */ /* 0x000fe2000f8e08ff */
[----:B------:R-:W-:Y:S01]  /*cf90*/  UIADD3 UR4, UR6, 0x4, URZ ;  /* 0x0000000406047890 */ /* 0x000fe2000fffe03f */
[----:B------:R-:W2:Y:S01]  /*cfa0*/  MUFU.TANH R23, R23 ;  /* 0x0000001700177308 */ /* 0x000ea20000002400 */
[----:B------:R-:W-:-:S05]  /*cfb0*/  UMOV UR15, 0x40000040 ;  /* 0x40000040000f7882 */ /* 0x000fca0000000000 */
[----:B------:R-:W-:Y:S01]  /*cfc0*/  UMOV UR14, UR4 ;  /* 0x00000004000e7c82 */ /* 0x000fe20008000000 */
[----:B------:R-:W-:Y:S01]  /*cfd0*/  IADD3 R96, R7, R96, RZ ;  /* 0x0000006007607210 */ /* 0x000fe20007ffe0ff */
[----:B------:R-:W-:Y:S01]  /*cfe0*/  UMOV UR7, 0x40000040 ;  /* 0x4000004000077882 */ /* 0x000fe20000000000 */
[----:B---3--:R-:W-:Y:S01]  /*cff0*/  R2UR UR5, R99 ;  /* 0x00000000630572ca */ /* 0x008fe200000e0000 */
[----:B------:R-:W3:Y:S01]  /*d000*/  MUFU.TANH R90, R90 ;  /* 0x0000005a005a7308 */ /* 0x000ee20000002400 */
[-C--:B------:R-:W-:Y:S01]  /*d010*/  IADD3 R221, R2, -R96.reuse, RZ ;  /* 0x8000006002dd7210 */ /* 0x080fe20007ffe0ff */
[----:B-1----:R-:W-:Y:S01]  /*d020*/  IMAD.IADD R126, R94, 0x1, -R96 ;  /* 0x000000015e7e7824 */ /* 0x002fe200078e0a60 */
[----:B------:R-:W-:-:S05]  /*d030*/  IADD3 R95, RZ, -R96, -R95 ;  /* 0x80000060ff5f7210 */ /* 0x000fca0007ffe85f */
[----:B------:R-:W1:Y:S01]  /*d040*/  MUFU.TANH R91, R91 ;  /* 0x0000005b005b7308 */ /* 0x000e620000002400 */
[----:B------:R-:W-:Y:S02]  /*d050*/  IADD3 R94, R94, 0x8, -R96 ;  /* 0x000000085e5e7810 */ /* 0x000fe40007ffe860 */
[----:B------:R-:W-:Y:S02]  /*d060*/  SEL R126, R126, 0x80, !P2 ;  /* 0x000000807e7e7807 */ /* 0x000fe40005000000 */
[----:B------:R-:W-:-:S03]  /*d070*/  SEL R221, R221, 0x80, P3 ;  /* 0x00000080dddd7807 */ /* 0x000fc60001800000 */
[----:B------:R-:W1:Y:S08]  /*d080*/  MUFU.TANH R164, R100 ;  /* 0x0000006400a47308 */ /* 0x000e700000002400 */
[----:B------:R-:W1:Y:S08]  /*d090*/  MUFU.TANH R163, R101 ;  /* 0x0000006500a37308 */ /* 0x000e700000002400 */
[----:B------:R-:W1:Y:S08]  /*d0a0*/  MUFU.TANH R88, R88 ;  /* 0x0000005800587308 */ /* 0x000e700000002400 */
[----:B------:R-:W1:Y:S08]  /*d0b0*/  MUFU.TANH R89, R89 ;  /* 0x0000005900597308 */ /* 0x000e700000002400 */
[----:B------:R-:W-:Y:S08]  /*d0c0*/  MUFU.TANH R145, R120 ;  /* 0x0000007800917308 */ /* 0x000ff00000002400 */
[----:B------:R-:W-:Y:S08]  /*d0d0*/  MUFU.TANH R143, R122 ;  /* 0x0000007a008f7308 */ /* 0x000ff00000002400 */
[----:B------:R-:W-:Y:S08]  /*d0e0*/  MUFU.TANH R142, R123 ;  /* 0x0000007b008e7308 */ /* 0x000ff00000002400 */
[----:B------:R-:W1:Y:S08]  /*d0f0*/  MUFU.TANH R92, R92 ;  /* 0x0000005c005c7308 */ /* 0x000e700000002400 */
[----:B------:R-:W1:Y:S08]  /*d100*/  MUFU.TANH R162, R102 ;  /* 0x0000006600a27308 */ /* 0x000e700000002400 */
[----:B------:R-:W1:Y:S08]  /*d110*/  MUFU.TANH R93, R93 ;  /* 0x0000005d005d7308 */ /* 0x000e700000002400 */
[----:B------:R-:W-:Y:S08]  /*d120*/  MUFU.TANH R156, R109 ;  /* 0x0000006d009c7308 */ /* 0x000ff00000002400 */
[----:B------:R-:W1:Y:S08]  /*d130*/  MUFU.TANH R161, R104 ;  /* 0x0000006800a17308 */ /* 0x000e700000002400 */
[----:B------:R-:W1:Y:S01]  /*d140*/  MUFU.TANH R160, R105 ;  /* 0x0000006900a07308 */ /* 0x000e620000002400 */
[----:B------:R-:W-:-:S02]  /*d150*/  WARPGROUP.DEPBAR.LE gsb0, 0x0 ;  /* 0x00008000000079c5 */ /* 0x000fc40000010000 */
[----:B------:R-:W-:Y:S01]  /*d160*/  WARPGROUP.ARRIVE ;  /* 0x00000000000079c5 */ /* 0x000fe20000000000 */
[----:B------:R-:W-:-:S04]  /*d170*/  SEL R218, R95, 0x80, P1 ;  /* 0x000000805fda7807 */ /* 0x000fc80000800000 */
[----:B------:R-:W-:Y:S01]  /*d180*/  MUFU.TANH R153, R112 ;  /* 0x0000007000997308 */ /* 0x000fe20000002400 */
[C---:B------:R-:W-:Y:S02]  /*d190*/  ISETP.GE.AND P3, PT, R126.reuse, RZ, PT ;  /* 0x000000ff7e00720c */ /* 0x040fe40003f66270 */
[C---:B------:R-:W-:Y:S02]  /*d1a0*/  ISETP.GE.AND P4, PT, R126.reuse, 0x1, PT ;  /* 0x000000017e00780c */ /* 0x040fe40003f86270 */
[----:B------:R-:W-:Y:S02]  /*d1b0*/  ISETP.GE.AND P1, PT, R126, 0x9, PT ;  /* 0x000000097e00780c */ /* 0x000fe40003f26270 */
[----:B------:R-:W-:Y:S01]  /*d1c0*/  R2UR UR4, R98 ;  /* 0x00000000620472ca */ /* 0x000fe200000e0000 */
[----:B------:R-:W-:Y:S01]  /*d1d0*/  MUFU.TANH R141, R124 ;  /* 0x0000007c008d7308 */ /* 0x000fe20000002400 */
[C---:B------:R-:W-:Y:S02]  /*d1e0*/  ISETP.GT.OR P3, PT, R218.reuse, RZ, !P3 ;  /* 0x000000ffda00720c */ /* 0x040fe40005f64670 */
[----:B------:R-:W-:-:S02]  /*d1f0*/  ISETP.GT.OR P4, PT, R218, 0x1, !P4 ;  /* 0x00000001da00780c */ /* 0x000fc40006784670 */
[----:B------:R-:W-:Y:S01]  /*d200*/  ISETP.GT.OR P1, PT, R218, 0x9, !P1 ;  /* 0x00000009da00780c */ /* 0x000fe20004f24670 */
[----:B------:R-:W-:Y:S01]  /*d210*/  UIADD3 UR6, UR6, 0x6, URZ ;  /* 0x0000000606067890 */ /* 0x000fe2000fffe03f */
[----:B------:R-:W-:Y:S01]  /*d220*/  FSEL R216, R18, -INF , !P3 ;  /* 0xff80000012d87808 */ /* 0x000fe20005800000 */
[----:B------:R-:W1:Y:S01]  /*d230*/  MUFU.TANH R157, R108 ;  /* 0x0000006c009d7308 */ /* 0x000e620000002400 */
[----:B------:R-:W-:Y:S02]  /*d240*/  FSEL R219, R230, -INF , !P4 ;  /* 0xff800000e6db7808 */ /* 0x000fe40006000000 */
[C---:B------:R-:W-:Y:S02]  /*d250*/  ISETP.GE.AND P2, PT, R126.reuse, 0x10, PT ;  /* 0x000000107e00780c */ /* 0x040fe40003f46270 */
[C---:B------:R-:W-:Y:S02]  /*d260*/  ISETP.GE.AND P3, PT, R126.reuse, 0x11, PT ;  /* 0x000000117e00780c */ /* 0x040fe40003f66270 */
[C---:B------:R-:W-:Y:S01]  /*d270*/  ISETP.GE.AND P5, PT, R126.reuse, 0x18, PT ;  /* 0x000000187e00780c */ /* 0x040fe20003fa6270 */
[----:B------:R-:W1:Y:S01]  /*d280*/  MUFU.TANH R152, R113 ;  /* 0x0000007100987308 */ /* 0x000e620000002400 */
[----:B------:R-:W-:-:S02]  /*d290*/  ISETP.GE.AND P4, PT, R126, 0x19, PT ;  /* 0x000000197e00780c */ /* 0x000fc40003f86270 */
[----:B------:R-:W-:-:S05]  /*d2a0*/  FSEL R220, R235, -INF , !P1 ;  /* 0xff800000ebdc7808 */ /* 0x000fca0004800000 */
[----:B------:R-:W-:Y:S01]  /*d2b0*/  MUFU.TANH R144, R121 ;  /* 0x0000007900907308 */ /* 0x000fe20000002400 */
[----:B------:R-:W-:Y:S01]  /*d2c0*/  FMUL.FTZ R110, R110, UR9 ;  /* 0x000000096e6e7c20 */ /* 0x000fe20008410000 */
[----:B------:R-:W-:Y:S01]  /*d2d0*/  FMUL.FTZ R111, R111, UR9 ;  /* 0x000000096f6f7c20 */ /* 0x000fe20008410000 */
[----:B------:R-:W-:-:S05]  /*d2e0*/  FMUL.FTZ R119, R119, UR9 ;  /* 0x0000000977777c20 */ /* 0x000fca0008410000 */
[----:B------:R-:W-:Y:S01]  /*d2f0*/  MUFU.TANH R140, R125 ;  /* 0x0000007d008c7308 */ /* 0x000fe20000002400 */
[----:B------:R-:W-:-:S07]  /*d300*/  FMUL.FTZ R115, R115, UR9 ;  /* 0x0000000973737c20 */ /* 0x000fce0008410000 */
[----:B------:R-:W1:Y:S08]  /*d310*/  MUFU.TANH R150, R116 ;  /* 0x0000007400967308 */ /* 0x000e700000002400 */
[----:B------:R-:W1:Y:S01]  /*d320*/  MUFU.TANH R148, R117 ;  /* 0x0000007500947308 */ /* 0x000e620000002400 */
[----:B------:R-:W-:-:S07]  /*d330*/  FMUL.FTZ R118, R118, UR9 ;  /* 0x0000000976767c20 */ /* 0x000fce0008410000 */
[----:B------:R-:W-:Y:S08]  /*d340*/  MUFU.TANH R158, R107 ;  /* 0x0000006b009e7308 */ /* 0x000ff00000002400 */
[----:B------:R-:W-:Y:S08]  /*d350*/  MUFU.TANH R151, R114 ;  /* 0x0000007200977308 */ /* 0x000ff00000002400 */
[----:B------:R-:W1:Y:S01]  /*d360*/  MUFU.TANH R159, R106 ;  /* 0x0000006a009f7308 */ /* 0x000e620000002400 */
[----:B----4-:R-:W-:-:S02]  /*d370*/  R2UR UR12, R4 ;  /* 0x00000000040c72ca */ /* 0x010fc400000e0000 */
[----:B------:R-:W-:-:S13]  /*d380*/  R2UR UR13, R5 ;  /* 0x00000000050d72ca */ /* 0x000fda00000e0000 */
[----:B------:R-:W-:Y:S01]  /*d390*/  HGMMA.64x128x16.F32.BF16 R24, gdesc[UR12], R24, gsb0 ;  /* 0x01e000000c1879f0 */ /* 0x000fe20008001818 */
[----:B------:R4:W-:Y:S02]  /*d3a0*/  MUFU.TANH R4, R128 ;  /* 0x0000008000047308 */ /* 0x0009e40000002400 */
[----:B----4-:R-:W-:Y:S02]  /*d3b0*/  SEL R128, R94, 0x80, !P0 ;  /* 0x000000805e807807 */ /* 0x010fe40004000000 */
[----:B------:R-:W-:-:S04]  /*d3c0*/  ISETP.GE.AND P0, PT, R126, 0x8, PT ;  /* 0x000000087e00780c */ /* 0x000fc80003f06270 */
[----:B------:R-:W-:Y:S02]  /*d3d0*/  ISETP.GT.OR P0, PT, R218, 0x8, !P0 ;  /* 0x00000008da00780c */ /* 0x000fe40004704670 */
[----:B------:R-:W-:Y:S02]  /*d3e0*/  ISETP.GE.AND P1, PT, R128, 0x1, PT ;  /* 0x000000018000780c */ /* 0x000fe40003f26270 */
[----:B------:R-:W-:Y:S02]  /*d3f0*/  FSEL R224, R236, -INF , !P0 ;  /* 0xff800000ece07808 */ /* 0x000fe40004000000 */
[----:B------:R-:W-:Y:S02]  /*d400*/  ISETP.GE.AND P0, PT, R128, RZ, PT ;  /* 0x000000ff8000720c */ /* 0x000fe40003f06270 */
[C---:B------:R-:W-:Y:S02]  /*d410*/  ISETP.GT.OR P2, PT, R218.reuse, 0x10, !P2 ;  /* 0x00000010da00780c */ /* 0x040fe40005744670 */
[----:B------:R-:W-:-:S02]  /*d420*/  ISETP.GT.OR P3, PT, R218, 0x11, !P3 ;  /* 0x00000011da00780c */ /* 0x000fc40005f64670 */
[C---:B------:R-:W-:Y:S02]  /*d430*/  ISETP.GT.OR P5, PT, R218.reuse, 0x18, !P5 ;  /* 0x00000018da00780c */ /* 0x040fe40006fa4670 */
[----:B------:R-:W-:Y:S02]  /*d440*/  ISETP.GT.OR P4, PT, R218, 0x19, !P4 ;  /* 0x00000019da00780c */ /* 0x000fe40006784670 */
[C---:B------:R-:W-:Y:S02]  /*d450*/  ISETP.GT.OR P0, PT, R221.reuse, RZ, !P0 ;  /* 0x000000ffdd00720c */ /* 0x040fe40004704670 */
[----:B------:R-:W-:Y:S02]  /*d460*/  ISETP.GT.OR P1, PT, R221, 0x1, !P1 ;  /* 0x00000001dd00780c */ /* 0x000fe40004f24670 */
[----:B------:R-:W-:Y:S02]  /*d470*/  FSEL R215, R20, -INF , !P2 ;  /* 0xff80000014d77808 */ /* 0x000fe40005000000 */
[----:B------:R-:W-:-:S02]  /*d480*/  FSEL R211, R21, -INF , !P3 ;  /* 0xff80000015d37808 */ /* 0x000fc40005800000 */
[----:B------:R-:W-:Y:S02]  /*d490*/  FSEL R208, R201, -INF , !P5 ;  /* 0xff800000c9d07808 */ /* 0x000fe40006800000 */
[----:B------:R-:W-:Y:S02]  /*d4a0*/  FSEL R206, R202, -INF , !P4 ;  /* 0xff800000cace7808 */ /* 0x000fe40006000000 */
[C---:B------:R-:W-:Y:S02]  /*d4b0*/  ISETP.GE.AND P2, PT, R128.reuse, 0x8, PT ;  /* 0x000000088000780c */ /* 0x040fe40003f46270 */
[C---:B------:R-:W-:Y:S02]  /*d4c0*/  ISETP.GE.AND P3, PT, R128.reuse, 0x9, PT ;  /* 0x000000098000780c */ /* 0x040fe40003f66270 */
[C---:B------:R-:W-:Y:S02]  /*d4d0*/  ISETP.GE.AND P5, PT, R128.reuse, 0x10, PT ;  /* 0x000000108000780c */ /* 0x040fe40003fa6270 */
[----:B------:R-:W-:-:S02]  /*d4e0*/  ISETP.GE.AND P4, PT, R128, 0x11, PT ;  /* 0x000000118000780c */ /* 0x000fc40003f86270 */
[----:B------:R-:W-:Y:S02]  /*d4f0*/  FSEL R214, R19, -INF , !P0 ;  /* 0xff80000013d67808 */ /* 0x000fe40004000000 */
[----:B------:R-:W-:Y:S02]  /*d500*/  FSEL R228, R237, -INF , !P1 ;  /* 0xff800000ede47808 */ /* 0x000fe40004800000 */
[C---:B------:R-:W-:Y:S02]  /*d510*/  ISETP.GE.AND P0, PT, R128.reuse, 0x18, PT ;  /* 0x000000188000780c */ /* 0x040fe40003f06270 */
[----:B------:R-:W-:Y:S02]  /*d520*/  ISETP.GE.AND P1, PT, R128, 0x19, PT ;  /* 0x000000198000780c */ /* 0x000fe40003f26270 */
[C---:B------:R-:W-:Y:S02]  /*d530*/  ISETP.GT.OR P2, PT, R221.reuse, 0x8, !P2 ;  /* 0x00000008dd00780c */ /* 0x040fe40005744670 */
[----:B------:R-:W-:-:S02]  /*d540*/  ISETP.GT.OR P3, PT, R221, 0x9, !P3 ;  /* 0x00000009dd00780c */ /* 0x000fc40005f64670 */
[C---:B------:R-:W-:Y:S02]  /*d550*/  ISETP.GT.OR P5, PT, R221.reuse, 0x10, !P5 ;  /* 0x00000010dd00780c */ /* 0x040fe40006fa4670 */
[C---:B------:R-:W-:Y:S02]  /*d560*/  ISETP.GT.OR P4, PT, R221.reuse, 0x11, !P4 ;  /* 0x00000011dd00780c */ /* 0x040fe40006784670 */
[C---:B------:R-:W-:Y:S02]  /*d570*/  ISETP.GT.OR P0, PT, R221.reuse, 0x18, !P0 ;  /* 0x00000018dd00780c */ /* 0x040fe40004704670 */
        /* <DEDUP_REMOVED lines=19> */
[----:B------:R-:W-:Y:S01]  /*d6b0*/  FSEL R204, R170, -INF , !P2 ;  /* 0xff800000aacc7808 */ /* 0x000fe20005000000 */
[----:B------:R-:W-:Y:S02]  /*d6c0*/  WARPGROUP.DEPBAR.LE gsb0, 0x0 ;  /* 0x00008000000079c5 */ /* 0x000fe40000010000 */
[----:B------:R-:W4:Y:S01]  /*d6d0*/  LDS R227, [R227+0x400] ;  /* 0x00040000e3e37984 */ /* 0x000f220000000800 */
[----:B------:R-:W-:-:S06]  /*d6e0*/  WARPGROUP.ARRIVE ;  /* 0x00000000000079c5 */ /* 0x000fcc0000000000 */
[----:B------:R-:W-:Y:S01]  /*d6f0*/  HGMMA.64x128x16.F32.BF16 R24, gdesc[UR4], R24, gsb0 ;  /* 0x01e00000041879f0 */ /* 0x000fe20008001818 */
[----:B------:R-:W-:Y:S01]  /*d700*/  FSEL R122, R169, -INF , !P3 ;  /* 0xff800000a97a7808 */ /* 0x000fe20005800000 */
[----:B------:R-:W4:Y:S01]  /*d710*/  MUFU.TANH R155, R110 ;  /* 0x0000006e009b7308 */ /* 0x000f220000002400 */
[----:B------:R-:W-:Y:S01]  /*d720*/  FSEL R123, R166, -INF , !P5 ;  /* 0xff800000a67b7808 */ /* 0x000fe20006800000 */
[----:B------:R-:W-:Y:S01]  /*d730*/  FMUL.FTZ R127, R127, UR9 ;  /* 0x000000097f7f7c20 */ /* 0x000fe20008410000 */
[----:B--2---:R-:W-:Y:S01]  /*d740*/  FSEL R120, R23, -INF , !P4 ;  /* 0xff80000017787808 */ /* 0x004fe20006000000 */
[----:B------:R-:W-:Y:S01]  /*d750*/  FMUL.FTZ R130, R130, UR9 ;  /* 0x0000000982827c20 */ /* 0x000fe20008410000 */
[C---:B------:R-:W-:Y:S01]  /*d760*/  ISETP.GE.AND P2, PT, R126.reuse, 0x38, PT ;  /* 0x000000387e00780c */ /* 0x040fe20003f46270 */
[----:B------:R-:W-:Y:S01]  /*d770*/  FMUL.FTZ R212, R131, UR9 ;  /* 0x0000000983d47c20 */ /* 0x000fe20008410000 */
[----:B------:R-:W-:Y:S01]  /*d780*/  ISETP.GE.AND P3, PT, R126, 0x39, PT ;  /* 0x000000397e00780c */ /* 0x000fe20003f66270 */
[----:B------:R-:W2:Y:S01]  /*d790*/  MUFU.TANH R154, R111 ;  /* 0x0000006f009a7308 */ /* 0x000ea20000002400 */
[----:B------:R-:W-:Y:S01]  /*d7a0*/  ISETP.GE.AND P5, PT, R128, 0x20, PT ;  /* 0x000000208000780c */ /* 0x000fe20003fa6270 */
[----:B------:R-:W-:Y:S01]  /*d7b0*/  IMAD R136, R0, 0x400, R136 ;  /* 0x0000040000887824 */ /* 0x000fe200078e0288 */
[----:B------:R-:W-:Y:S01]  /*d7c0*/  ISETP.GE.AND P4, PT, R128, 0x21, PT ;  /* 0x000000218000780c */ /* 0x000fe20003f86270 */
[----:B------:R-:W-:Y:S01]  /*d7d0*/  VIADD R223, R9, 0x4 ;  /* 0x0000000409df7836 */ /* 0x000fe20000000000 */
[----:B---3--:R-:W-:Y:S01]  /*d7e0*/  FSEL R103, R90, -INF , !P0 ;  /* 0xff8000005a677808 */ /* 0x008fe20004000000 */
[----:B------:R-:W-:Y:S01]  /*d7f0*/  FMUL.FTZ R138, R129, UR9 ;  /* 0x00000009818a7c20 */ /* 0x000fe20008410000 */
[----:B-1----:R-:W-:Y:S01]  /*d800*/  FSEL R109, R91, -INF , !P1 ;  /* 0xff8000005b6d7808 */ /* 0x002fe20004800000 */
[----:B------:R1:W-:Y:S01]  /*d810*/  MUFU.TANH R146, R119 ;  /* 0x0000007700927308 */ /* 0x0003e20000002400 */
[----:B------:R-:W-:-:S02]  /*d820*/  ISETP.GE.AND P0, PT, R128, 0x28, PT ;  /* 0x000000288000780c */ /* 0x000fc40003f06270 */
[C---:B------:R-:W-:Y:S01]  /*d830*/  IADD3 R231, R9.reuse, 0x8, RZ ;  /* 0x0000000809e77810 */ /* 0x040fe20007ffe0ff */
[----:B------:R-:W-:Y:S01]  /*d840*/  VIADD R232, R9, 0xc ;  /* 0x0000000c09e87836 */ /* 0x000fe20000000000 */
[----:B------:R-:W-:Y:S01]  /*d850*/  ISETP.GE.AND P1, PT, R128, 0x29, PT ;  /* 0x000000298000780c */ /* 0x000fe20003f26270 */
[----:B------:R-:W-:Y:S01]  /*d860*/  ULDC UR4, c[0x0][0x744] ;  /* 0x0001d10000047ab9 */ /* 0x000fe20000000800 */
[C---:B------:R-:W-:Y:S02]  /*d870*/  ISETP.GT.OR P2, PT, R218.reuse, 0x38, !P2 ;  /* 0x00000038da00780c */ /* 0x040fe40005744670 */
[----:B------:R-:W-:Y:S02]  /*d880*/  ISETP.GT.OR P3, PT, R218, 0x39, !P3 ;  /* 0x00000039da00780c */ /* 0x000fe40005f64670 */
[C---:B------:R-:W-:Y:S02]  /*d890*/  ISETP.GT.OR P5, PT, R221.reuse, 0x20, !P5 ;  /* 0x00000020dd00780c */ /* 0x040fe40006fa4670 */
[----:B------:R-:W-:-:S02]  /*d8a0*/  ISETP.GT.OR P4, PT, R221, 0x21, !P4 ;  /* 0x00000021dd00780c */ /* 0x000fc40006784670 */
[C---:B------:R-:W-:Y:S02]  /*d8b0*/  ISETP.GT.OR P0, PT, R221.reuse, 0x28, !P0 ;  /* 0x00000028dd00780c */ /* 0x040fe40004704670 */
[----:B------:R-:W-:Y:S02]  /*d8c0*/  ISETP.GT.OR P1, PT, R221, 0x29, !P1 ;  /* 0x00000029dd00780c */ /* 0x000fe40004f24670 */
[----:B------:R-:W-:Y:S02]  /*d8d0*/  FSEL R112, R164, -INF , !P2 ;  /* 0xff800000a4707808 */ /* 0x000fe40005000000 */
[----:B------:R-:W-:Y:S02]  /*d8e0*/  FSEL R97, R163, -INF , !P3 ;  /* 0xff800000a3617808 */ /* 0x000fe40005800000 */
[----:B------:R-:W-:Y:S02]  /*d8f0*/  FSEL R205, R168, -INF , !P5 ;  /* 0xff800000a8cd7808 */ /* 0x000fe40006800000 */
[----:B------:R-:W-:-:S02]  /*d900*/  FSEL R124, R167, -INF , !P4 ;  /* 0xff800000a77c7808 */ /* 0x000fc40006000000 */
[C---:B------:R-:W-:Y:S02]  /*d910*/  ISETP.GE.AND P2, PT, R128.reuse, 0x30, PT ;  /* 0x000000308000780c */ /* 0x040fe40003f46270 */
[C---:B------:R-:W-:Y:S02]  /*d920*/  ISETP.GE.AND P3, PT, R128.reuse, 0x31, PT ;  /* 0x000000318000780c */ /* 0x040fe40003f66270 */
[C---:B------:R-:W-:Y:S02]  /*d930*/  ISETP.GE.AND P5, PT, R128.reuse, 0x38, PT ;  /* 0x000000388000780c */ /* 0x040fe40003fa6270 */
[----:B------:R-:W-:Y:S02]  /*d940*/  ISETP.GE.AND P4, PT, R128, 0x39, PT ;  /* 0x000000398000780c */ /* 0x000fe40003f86270 */
[----:B------:R-:W-:Y:S02]  /*d950*/  FSEL R125, R88, -INF , !P0 ;  /* 0xff800000587d7808 */ /* 0x000fe40004000000 */
[----:B------:R-:W-:-:S02]  /*d960*/  FSEL R121, R89, -INF , !P1 ;  /* 0xff80000059797808 */ /* 0x000fc40004800000 */
[C---:B------:R-:W-:Y:S02]  /*d970*/  ISETP.GE.AND P0, PT, R126.reuse, 0x40, PT ;  /* 0x000000407e00780c */ /* 0x040fe40003f06270 */
[----:B------:R-:W-:Y:S02]  /*d980*/  ISETP.GE.AND P1, PT, R126, 0x41, PT ;  /* 0x000000417e00780c */ /* 0x000fe40003f26270 */
[C---:B------:R-:W-:Y:S02]  /*d990*/  ISETP.GT.OR P2, PT, R221.reuse, 0x30, !P2 ;  /* 0x00000030dd00780c */ /* 0x040fe40005744670 */
[C---:B------:R-:W-:Y:S02]  /*d9a0*/  ISETP.GT.OR P3, PT, R221.reuse, 0x31, !P3 ;  /* 0x00000031dd00780c */ /* 0x040fe40005f64670 */
        /* <DEDUP_REMOVED lines=11> */
[----:B------:R-:W-:Y:S01]  /*da60*/  ISETP.GE.AND P4, PT, R126, 0x51, PT ;  /* 0x000000517e00780c */ /* 0x000fe20003f86270 */
[----:B------:R-:W3:Y:S01]  /*da70*/  MUFU.TANH R149, R115 ;  /* 0x0000007300957308 */ /* 0x000ee20000002400 */
[----:B------:R-:W-:Y:S02]  /*da80*/  FSEL R117, R161, -INF , !P0 ;  /* 0xff800000a1757808 */ /* 0x000fe40004000000 */
[----:B-1----:R-:W-:-:S02]  /*da90*/  FSEL R119, R160, -INF , !P1 ;  /* 0xff800000a0777808 */ /* 0x002fc40004800000 */
[C---:B------:R-:W-:Y:S02]  /*daa0*/  ISETP.GE.AND P0, PT, R126.reuse, 0x58, PT ;  /* 0x000000587e00780c */ /* 0x040fe40003f06270 */
[----:B------:R-:W-:Y:S02]  /*dab0*/  ISETP.GE.AND P1, PT, R126, 0x59, PT ;  /* 0x000000597e00780c */ /* 0x000fe40003f26270 */
[C---:B------:R-:W-:Y:S02]  /*dac0*/  ISETP.GT.OR P2, PT, R218.reuse, 0x48, !P2 ;  /* 0x00000048da00780c */ /* 0x040fe40005744670 */
[C---:B------:R-:W-:Y:S02]  /*dad0*/  ISETP.GT.OR P3, PT, R218.reuse, 0x49, !P3 ;  /* 0x00000049da00780c */ /* 0x040fe40005f64670 */
[C---:B------:R-:W-:Y:S02]  /*dae0*/  ISETP.GT.OR P5, PT, R218.reuse, 0x50, !P5 ;  /* 0x00000050da00780c */ /* 0x040fe40006fa4670 */
[----:B------:R-:W-:-:S02]  /*daf0*/  ISETP.GT.OR P4, PT, R218, 0x51, !P4 ;  /* 0x00000051da00780c */ /* 0x000fc40006784670 */
[C---:B------:R-:W-:Y:S02]  /*db00*/  ISETP.GT.OR P0, PT, R218.reuse, 0x58, !P0 ;  /* 0x00000058da00780c */ /* 0x040fe40004704670 */
[----:B------:R-:W-:Y:S01]  /*db10*/  ISETP.GT.OR P1, PT, R218, 0x59, !P1 ;  /* 0x00000059da00780c */ /* 0x000fe20004f24670 */
[----:B------:R-:W1:Y:S01]  /*db20*/  MUFU.TANH R147, R118 ;  /* 0x0000007600937308 */ /* 0x000e620000002400 */
        /* <DEDUP_REMOVED lines=20> */
[----:B----4-:R-:W-:Y:S02]  /*dc70*/  FSEL R111, R155, -INF , !P5 ;  /* 0xff8000009b6f7808 */ /* 0x010fe40006800000 */
[----:B--2---:R-:W-:-:S02]  /*dc80*/  FSEL R104, R154, -INF , !P4 ;  /* 0xff8000009a687808 */ /* 0x004fc40006000000 */
[C---:B------:R-:W-:Y:S02]  /*dc90*/  ISETP.GE.AND P2, PT, R128.reuse, 0x58, PT ;  /* 0x000000588000780c */ /* 0x040fe40003f46270 */
[----:B------:R-:W-:Y:S02]  /*dca0*/  ISETP.GE.AND P3, PT, R128, 0x59, PT ;  /* 0x000000598000780c */ /* 0x000fe40003f66270 */
[C---:B------:R-:W-:Y:S02]  /*dcb0*/  ISETP.GE.AND P5, PT, R126.reuse, 0x60, PT ;  /* 0x000000607e00780c */ /* 0x040fe40003fa6270 */
[----:B------:R-:W-:Y:S02]  /*dcc0*/  ISETP.GE.AND P4, PT, R126, 0x61, PT ;  /* 0x000000617e00780c */ /* 0x000fe40003f86270 */
[----:B------:R-:W-:Y:S02]  /*dcd0*/  FSEL R100, R151, -INF , !P0 ;  /* 0xff80000097647808 */ /* 0x000fe40004000000 */
[----:B---3--:R-:W-:-:S02]  /*dce0*/  FSEL R115, R149, -INF , !P1 ;  /* 0xff80000095737808 */ /* 0x008fc40004800000 */
[C---:B------:R-:W-:Y:S02]  /*dcf0*/  ISETP.GE.AND P0, PT, R126.reuse, 0x68, PT ;  /* 0x000000687e00780c */ /* 0x040fe40003f06270 */
[----:B------:R-:W-:Y:S02]  /*dd00*/  ISETP.GE.AND P1, PT, R126, 0x69, PT ;  /* 0x000000697e00780c */ /* 0x000fe40003f26270 */
[C---:B------:R-:W-:Y:S02]  /*dd10*/  ISETP.GT.OR P2, PT, R221.reuse, 0x58, !P2 ;  /* 0x00000058dd00780c */ /* 0x040fe40005744670 */
[----:B------:R-:W-:Y:S02]  /*dd20*/  ISETP.GT.OR P3, PT, R221, 0x59, !P3 ;  /* 0x00000059dd00780c */ /* 0x000fe40005f64670 */
[C---:B------:R-:W-:Y:S02]  /*dd30*/  ISETP.GT.OR P5, PT, R218.reuse, 0x60, !P5 ;  /* 0x00000060da00780c */ /* 0x040fe40006fa4670 */
[----:B------:R-:W-:-:S02]  /*dd40*/  ISETP.GT.OR P4, PT, R218, 0x61, !P4 ;  /* 0x00000061da00780c */ /* 0x000fc40006784670 */
[C---:B------:R-:W-:Y:S02]  /*dd50*/  ISETP.GT.OR P0, PT, R218.reuse, 0x68, !P0 ;  /* 0x00000068da00780c */ /* 0x040fe40004704670 */
[----:B------:R-:W-:Y:S01]  /*dd60*/  ISETP.GT.OR P1, PT, R218, 0x69, !P1 ;  /* 0x00000069da00780c */ /* 0x000fe20004f24670 */
[----:B------:R2:W3:Y:S01]  /*dd70*/  MUFU.TANH R5, R127 ;  /* 0x0000007f00057308 */ /* 0x0004e20000002400 */
[----:B-1----:R-:W-:Y:S02]  /*dd80*/  FSEL R95, R147, -INF , !P2 ;  /* 0xff800000935f7808 */ /* 0x002fe40005000000 */
[----:B------:R-:W-:Y:S02]  /*dd90*/  FSEL R118, R146, -INF , !P3 ;  /* 0xff80000092767808 */ /* 0x000fe40005800000 */
[----:B------:R-:W-:Y:S02]  /*dda0*/  FSEL R113, R145, -INF , !P5 ;  /* 0xff80000091717808 */ /* 0x000fe40006800000 */
[----:B------:R-:W-:-:S02]  /*ddb0*/  FSEL R108, R144, -INF , !P4 ;  /* 0xff800000906c7808 */ /* 0x000fc40006000000 */
[C---:B------:R-:W-:Y:S02]  /*ddc0*/  ISETP.GE.AND P2, PT, R126.reuse, 0x70, PT ;  /* 0x000000707e00780c */ /* 0x040fe40003f46270 */
[C---:B------:R-:W-:Y:S02]  /*ddd0*/  ISETP.GE.AND P3, PT, R126.reuse, 0x71, PT ;  /* 0x000000717e00780c */ /* 0x040fe40003f66270 */
[C---:B------:R-:W-:Y:S02]  /*dde0*/  ISETP.GE.AND P5, PT, R126.reuse, 0x78, PT ;  /* 0x000000787e00780c */ /* 0x040fe40003fa6270 */
[----:B------:R-:W-:Y:S01]  /*ddf0*/  ISETP.GE.AND P4, PT, R126, 0x79, PT ;  /* 0x000000797e00780c */ /* 0x000fe20003f86270 */
[----:B------:R1:W4:Y:S01]  /*de00*/  MUFU.TANH R2, R130 ;  /* 0x0000008200027308 */ /* 0x0003220000002400 */
[----:B--2---:R-:W-:Y:S02]  /*de10*/  FSEL R127, R141, -INF , !P0 ;  /* 0xff8000008d7f7808 */ /* 0x004fe40004000000 */
[----:B------:R-:W-:-:S02]  /*de20*/  FSEL R126, R140, -INF , !P1 ;  /* 0xff8000008c7e7808 */ /* 0x000fc40004800000 */
[C---:B------:R-:W-:Y:S02]  /*de30*/  ISETP.GE.AND P0, PT, R128.reuse, 0x60, PT ;  /* 0x000000608000780c */ /* 0x040fe40003f06270 */
[----:B------:R-:W-:Y:S02]  /*de40*/  ISETP.GE.AND P1, PT, R128, 0x61, PT ;  /* 0x000000618000780c */ /* 0x000fe40003f26270 */
[----:B------:R-:W-:Y:S02]  /*de50*/  ISETP.GT.OR P2, PT, R218, 0x70, !P2 ;  /* 0x00000070da00780c */ /* 0x000fe40005744670 */
[C---:B------:R-:W-:Y:S02]  /*de60*/  ISETP.GT.OR P0, PT, R221.reuse, 0x60, !P0 ;  /* 0x00000060dd00780c */ /* 0x040fe40004704670 */
[----:B------:R-:W-:Y:S02]  /*de70*/  ISETP.GT.OR P1, PT, R221, 0x61, !P1 ;  /* 0x00000061dd00780c */ /* 0x000fe40004f24670 */
[----:B-1----:R-:W-:-:S02]  /*de80*/  FSEL R130, R4, -INF , !P2 ;  /* 0xff80000004827808 */ /* 0x002fc40005000000 */
[----:B------:R-:W-:Y:S02]  /*de90*/  FSEL R131, R143, -INF , !P0 ;  /* 0xff8000008f837808 */ /* 0x000fe40004000000 */
[----:B------:R-:W-:Y:S02]  /*dea0*/  FSEL R137, R142, -INF , !P1 ;  /* 0xff8000008e897808 */ /* 0x000fe40004800000 */
[C---:B------:R-:W-:Y:S02]  /*deb0*/  ISETP.GE.AND P2, PT, R128.reuse, 0x68, PT ;  /* 0x000000688000780c */ /* 0x040fe40003f46270 */
[C---:B------:R-:W-:Y:S02]  /*dec0*/  ISETP.GE.AND P0, PT, R128.reuse, 0x69, PT ;  /* 0x000000698000780c */ /* 0x040fe40003f06270 */
[----:B------:R-:W-:Y:S02]  /*ded0*/  ISETP.GE.AND P1, PT, R128, 0x70, PT ;  /* 0x000000708000780c */ /* 0x000fe40003f26270 */
[----:B------:R-:W-:-:S02]  /*dee0*/  ISETP.GT.OR P2, PT, R221, 0x68, !P2 ;  /* 0x00000068dd00780c */ /* 0x000fc40005744670 */
[C---:B------:R-:W-:Y:S02]  /*def0*/  ISETP.GT.OR P0, PT, R221.reuse, 0x69, !P0 ;  /* 0x00000069dd00780c */ /* 0x040fe40004704670 */
[----:B------:R-:W-:Y:S02]  /*df00*/  ISETP.GT.OR P1, PT, R221, 0x70, !P1 ;  /* 0x00000070dd00780c */ /* 0x000fe40004f24670 */
[----:B------:R-:W-:Y:S01]  /*df10*/  R2UR UR8, R136 ;  /* 0x00000000880872ca */ /* 0x000fe200000e0000 */
[----:B------:R-:W1:Y:S01]  /*df20*/  SHFL.IDX PT, R225, R227, R9, 0x1f ;  /* 0x00001f09e3e17589 */ /* 0x000e6200000e0000 */
[----:B------:R-:W-:Y:S02]  /*df30*/  FSEL R129, R6, -INF , !P2 ;  /* 0xff80000006817808 */ /* 0x000fe40005000000 */
[----:B---3--:R-:W-:Y:S02]  /*df40*/  FSEL R139, R5, -INF , !P0 ;  /* 0xff800000058b7808 */ /* 0x008fe40004000000 */
[----:B----4-:R-:W-:-:S02]  /*df50*/  FSEL R136, R2, -INF , !P1 ;  /* 0xff80000002887808 */ /* 0x010fc40004800000 */
[C---:B------:R-:W-:Y:S02]  /*df60*/  ISETP.GE.AND P2, PT, R128.reuse, 0x71, PT ;  /* 0x000000718000780c */ /* 0x040fe40003f46270 */
[C---:B------:R-:W-:Y:S02]  /*df70*/  ISETP.GE.AND P0, PT, R128.reuse, 0x78, PT ;  /* 0x000000788000780c */ /* 0x040fe40003f06270 */
[----:B------:R-:W-:Y:S02]  /*df80*/  ISETP.GE.AND P1, PT, R128, 0x79, PT ;  /* 0x000000798000780c */ /* 0x000fe40003f26270 */
[----:B------:R2:W-:Y:S02]  /*df90*/  MUFU.TANH R128, R212 ;  /* 0x000000d400807308 */ /* 0x0005e40000002400 */
[----:B--2---:R-:W2:Y:S01]  /*dfa0*/  SHFL.IDX PT, R212, R227, R223, 0x1f ;  /* 0x00001fdfe3d47589 */ /* 0x004ea200000e0000 */
[C---:B------:R-:W-:Y:S02]  /*dfb0*/  ISETP.GT.OR P3, PT, R218.reuse, 0x71, !P3 ;  /* 0x00000071da00780c */ /* 0x040fe40005f64670 */
[----:B------:R-:W-:-:S02]  /*dfc0*/  ISETP.GT.OR P5, PT, R218, 0x78, !P5 ;  /* 0x00000078da00780c */ /* 0x000fc40006fa4670 */
[----:B------:R-:W-:Y:S02]  /*dfd0*/  ISETP.GT.OR P4, PT, R218, 0x79, !P4 ;  /* 0x00000079da00780c */ /* 0x000fe40006784670 */
[----:B------:R-:W3:Y:S01]  /*dfe0*/  SHFL.IDX PT, R218, R17, R9, 0x1f ;  /* 0x00001f0911da7589 */ /* 0x000ee200000e0000 */
[----:B------:R-:W-:Y:S02]  /*dff0*/  WARPGROUP.DEPBAR.LE gsb0, 0x0 ;  /* 0x00008000000079c5 */ /* 0x000fe40000010000 */
[----:B-1----:R-:W-:Y:S01]  /*e000*/  FADD.FTZ R229, R24, -R225 ;  /* 0x800000e118e57221 */ /* 0x002fe20000010000 */
[C---:B------:R-:W-:Y:S01]  /*e010*/  ISETP.GT.OR P2, PT, R221.reuse, 0x71, !P2 ;  /* 0x00000071dd00780c */ /* 0x040fe20005744670 */
[----:B------:R-:W1:Y:S01]  /*e020*/  SHFL.IDX PT, R24, R227, R231, 0x1f ;  /* 0x00001fe7e3187589 */ /* 0x000e6200000e0000 */
[C---:B------:R-:W-:Y:S02]  /*e030*/  ISETP.GT.OR P0, PT, R221.reuse, 0x78, !P0 ;  /* 0x00000078dd00780c */ /* 0x040fe40004704670 */
[----:B------:R-:W-:Y:S01]  /*e040*/  ISETP.GT.OR P1, PT, R221, 0x79, !P1 ;  /* 0x00000079dd00780c */ /* 0x000fe20004f24670 */
[----:B------:R-:W-:Y:S01]  /*e050*/  LDS R14, [R14+0x400] ;  /* 0x000400000e0e7984 */ /* 0x000fe20000000800 */
[----:B--2---:R-:W-:-:S03]  /*e060*/  FADD.FTZ R226, R25, -R212 ;  /* 0x800000d419e27221 */ /* 0x004fc60000010000 */
[----:B------:R-:W-:Y:S04]  /*e070*/  SHFL.IDX PT, R25, R17, R223, 0x1f ;  /* 0x00001fdf11197589 */ /* 0x000fe800000e0000 */
[----:B------:R-:W2:Y:S01]  /*e080*/  SHFL.IDX PT, R223, R227, R232, 0x1f ;  /* 0x00001fe8e3df7589 */ /* 0x000ea200000e0000 */
[----:B------:R-:W-:Y:S01]  /*e090*/  FADD.FTZ R212, R27, -R212 ;  /* 0x800000d41bd47221 */ /* 0x000fe20000010000 */
[--C-:B---3--:R-:W-:Y:S01]  /*e0a0*/  FFMA.FTZ R216, R216, UR4, -R218.reuse ;  /* 0x00000004d8d87c23 */ /* 0x108fe200080108da */
[C---:B------:R-:W-:Y:S01]  /*e0b0*/  IADD3 R27, R9.reuse, 0x10, RZ ;  /* 0x00000010091b7810 */ /* 0x040fe20007ffe0ff */
[----:B------:R-:W-:Y:S01]  /*e0c0*/  FADD.FTZ R225, R26, -R225 ;  /* 0x800000e11ae17221 */ /* 0x000fe20000010000 */
[----:B------:R-:W-:Y:S02]  /*e0d0*/  VIADD R221, R9, 0x14 ;  /* 0x0000001409dd7836 */ /* 0x000fe40000000000 */
[----:B------:R-:W-:-:S02]  /*e0e0*/  FFMA.FTZ R26, R214, UR4, -R218 ;  /* 0x00000004d61a7c23 */ /* 0x000fc400080108da */
[----:B------:R3:W4:Y:S01]  /*e0f0*/  MUFU.EX2 R214, R216 ;  /* 0x000000d800d67308 */ /* 0x0007220000000800 */
[----:B------:R-:W4:Y:S01]  /*e100*/  SHFL.IDX PT, R231, R17, R231, 0x1f ;  /* 0x00001fe711e77589 */ /* 0x000f2200000e0000 */
[--C-:B-1----:R-:W-:Y:S01]  /*e110*/  FADD.FTZ R218, R30, -R24.reuse ;  /* 0x800000181eda7221 */ /* 0x102fe20000010000 */
[----:B---3--:R-:W-:Y:S02]  /*e120*/  FADD.FTZ R216, R28, -R24 ;  /* 0x800000181cd87221 */ /* 0x008fe40000010000 */
[----:B------:R-:W1:Y:S04]  /*e130*/  SHFL.IDX PT, R28, R227, R27, 0x1f ;  /* 0x00001f1be31c7589 */ /* 0x000e6800000e0000 */
[----:B------:R2:W-:Y:S04]  /*e140*/  SHFL.IDX PT, R27, R227, R221, 0x1f ;  /* 0x00001fdde31b7589 */ /* 0x0005e800000e0000 */
[----:B------:R-:W3:Y:S01]  /*e150*/  SHFL.IDX PT, R30, R17, R232, 0x1f ;  /* 0x00001fe8111e7589 */ /* 0x000ee200000e0000 */
[--C-:B--2---:R-:W-:Y:S01]  /*e160*/  FADD.FTZ R221, R29, -R223.reuse ;  /* 0x800000df1ddd7221 */ /* 0x104fe20000010000 */
[----:B------:R-:W-:Y:S01]  /*e170*/  IADD3 R29, R9, 0x18, RZ ;  /* 0x00000018091d7810 */ /* 0x000fe20007ffe0ff */
[----:B------:R-:W-:Y:S01]  /*e180*/  FADD.FTZ R223, R31, -R223 ;  /* 0x800000df1fdf7221 */ /* 0x000fe20000010000 */
[----:B------:R-:W-:-:S04]  /*e190*/  IADD3 R31, R9, 0x10, RZ ;  /* 0x00000010091f7810 */ /* 0x000fc80007ffe0ff */
[----:B------:R-:W2:Y:S04]  /*e1a0*/  SHFL.IDX PT, R29, R227, R29, 0x1f ;  /* 0x00001f1de31d7589 */ /* 0x000ea800000e0000 */
[----:B------:R-:W2:Y:S01]  /*e1b0*/  SHFL.IDX PT, R31, R17, R31, 0x1f ;  /* 0x00001f1f111f7589 */ /* 0x000ea200000e0000 */
[----:B------:R4:W2:Y:S01]  /*e1c0*/  MUFU.EX2 R24, R26 ;  /* 0x0000001a00187308 */ /* 0x0008a20000000800 */
[--C-:B------:R-:W-:Y:S01]  /*e1d0*/  FFMA.FTZ R219, R219, UR4, -R25.reuse ;  /* 0x00000004dbdb7c23 */ /* 0x100fe20008010819 */
[----:B----4-:R-:W-:Y:S01]  /*e1e0*/  FFMA.FTZ R26, R228, UR4, -R25 ;  /* 0x00000004e41a7c23 */ /* 0x010fe20008010819 */
[--C-:B------:R-:W-:Y:S01]  /*e1f0*/  FFMA.FTZ R25, R224, UR4, -R231.reuse ;  /* 0x00000004e0197c23 */ /* 0x100fe200080108e7 */
[----:B------:R-:W-:Y:S01]  /*e200*/  FFMA.FTZ R231, R222, UR4, -R231 ;  /* 0x00000004dee77c23 */ /* 0x000fe200080108e7 */
[--C-:B-1----:R-:W-:Y:S01]  /*e210*/  FADD.FTZ R222, R32, -R28.reuse ;  /* 0x8000001c20de7221 */ /* 0x102fe20000010000 */
[----:B------:R-:W-:Y:S01]  /*e220*/  FADD.FTZ R224, R34, -R28 ;  /* 0x8000001c22e07221 */ /* 0x000fe20000010000 */
[----:B------:R-:W-:-:S02]  /*e230*/  VIADD R32, R9, 0x14 ;  /* 0x0000001409207836 */ /* 0x000fc40000000000 */
[--C-:B---3--:R-:W-:Y:S01]  /*e240*/  FFMA.FTZ R28, R220, UR4, -R30.reuse ;  /* 0x00000004dc1c7c23 */ /* 0x108fe2000801081e */
[----:B------:R-:W-:Y:S01]  /*e250*/  FFMA.FTZ R30, R217, UR4, -R30 ;  /* 0x00000004d91e7c23 */ /* 0x000fe2000801081e */
[--C-:B--2---:R-:W-:Y:S01]  /*e260*/  FADD.FTZ R217, R36, -R29.reuse ;  /* 0x8000001d24d97221 */ /* 0x104fe20000010000 */
[----:B------:R-:W-:Y:S01]  /*e270*/  FADD.FTZ R220, R38, -R29 ;  /* 0x8000001d26dc7221 */ /* 0x000fe20000010000 */
[----:B------:R-:W1:Y:S01]  /*e280*/  SHFL.IDX PT, R32, R17, R32, 0x1f ;  /* 0x00001f2011207589 */ /* 0x000e6200000e0000 */
[--C-:B------:R-:W-:Y:S01]  /*e290*/  FFMA.FTZ R29, R215, UR4, -R31.reuse ;  /* 0x00000004d71d7c23 */ /* 0x100fe2000801081f */
[----:B------:R-:W-:Y:S01]  /*e2a0*/  FFMA.FTZ R31, R213, UR4, -R31 ;  /* 0x00000004d51f7c23 */ /* 0x000fe2000801081f */
[----:B------:R-:W-:Y:S01]  /*e2b0*/  FFMA.FTZ R213, -R18, R18, 1 ;  /* 0x3f80000012d57423 */ /* 0x000fe20000010112 */
[----:B------:R-:W-:Y:S01]  /*e2c0*/  FMUL.FTZ R229, R214, R229 ;  /* 0x000000e5d6e57220 */ /* 0x000fe20000410000 */
[C---:B------:R-:W-:Y:S01]  /*e2d0*/  VIADD R232, R9.reuse, 0x1c ;  /* 0x0000001c09e87836 */ /* 0x040fe20000000000 */
[----:B------:R-:W-:-:S02]  /*e2e0*/  IADD3 R34, R9, 0x18, RZ ;  /* 0x0000001809227810 */ /* 0x000fc40007ffe0ff */
[----:B------:R-:W-:Y:S01]  /*e2f0*/  FMUL.FTZ R213, R213, R229 ;  /* 0x000000e5d5d57220 */ /* 0x000fe20000410000 */
[----:B------:R-:W-:Y:S02]  /*e300*/  VIADD R229, R9, 0x1c ;  /* 0x0000001c09e57836 */ /* 0x000fe40000000000 */
[----:B------:R2:W-:Y:S02]  /*e310*/  SHFL.IDX PT, R232, R227, R232, 0x1f ;  /* 0x00001fe8e3e87589 */ /* 0x0005e400000e0000 */
[--C-:B--2---:R-:W-:Y:S02]  /*e320*/  FADD.FTZ R227, R33, -R27.reuse ;  /* 0x8000001b21e37221 */ /* 0x104fe40000010000 */
[----:B------:R-:W2:Y:S04]  /*e330*/  SHFL.IDX PT, R33, R17, R34, 0x1f ;  /* 0x00001f2211217589 */ /* 0x000ea800000e0000 */
[----:B------:R-:W3:Y:S01]  /*e340*/  SHFL.IDX PT, R34, R17, R229, 0x1f ;  /* 0x00001fe511227589 */ /* 0x000ee200000e0000 */
[--C-:B-1----:R-:W-:Y:S01]  /*e350*/  FFMA.FTZ R211, R211, UR4, -R32.reuse ;  /* 0x00000004d3d37c23 */ /* 0x102fe20008010820 */
[----:B------:R-:W-:Y:S01]  /*e360*/  FFMA.FTZ R32, R210, UR4, -R32 ;  /* 0x00000004d2207c23 */ /* 0x000fe20008010820 */
[----:B------:R-:W-:Y:S01]  /*e370*/  FFMA.FTZ R210, -R19, R19, 1 ;  /* 0x3f80000013d27423 */ /* 0x000fe20000010113 */
[----:B------:R-:W-:Y:S01]  /*e380*/  FMUL.FTZ R225, R24, R225 ;  /* 0x000000e118e17220 */ /* 0x000fe20000410000 */
[----:B------:R-:W1:Y:S01]  /*e390*/  MUFU.EX2 R219, R219 ;  /* 0x000000db00db7308 */ /* 0x000e620000000800 */
[----:B------:R-:W-:-:S02]  /*e3a0*/  FADD.FTZ R228, R35, -R27 ;  /* 0x8000001b23e47221 */ /* 0x000fc40000010000 */
[----:B------:R-:W4:Y:S01]  /*e3b0*/  SHFL.IDX PT, R35, R15, R9, 0x1f ;  /* 0x00001f090f237589 */ /* 0x000f2200000e0000 */
[----:B------:R-:W-:Y:S01]  /*e3c0*/  FMUL.FTZ R210, R210, R225 ;  /* 0x000000e1d2d27220 */ /* 0x000fe20000410000 */
[----:B------:R-:W-:-:S03]  /*e3d0*/  IADD3 R225, R9, 0x4, RZ ;  /* 0x0000000409e17810 */ /* 0x000fc60007ffe0ff */
[----:B------:R2:W-:Y:S01]  /*e3e0*/  MUFU.EX2 R18, R31 ;  /* 0x0000001f00127308 */ /* 0x0005e20000000800 */
[----:B------:R-:W-:-:S07]  /*e3f0*/  IADD3 R36, R9, 0xc, RZ ;  /* 0x0000000c09247810 */ /* 0x000fce0007ffe0ff */
[----:B------:R1:W-:Y:S01]  /*e400*/  MUFU.EX2 R19, R32 ;  /* 0x0000002000137308 */ /* 0x0003e20000000800 */
[--C-:B--2---:R-:W-:Y:S01]  /*e410*/  FFMA.FTZ R31, R208, UR4, -R33.reuse ;  /* 0x00000004d01f7c23 */ /* 0x104fe20008010821 */
[----:B-1----:R-:W-:Y:S01]  /*e420*/  FFMA.FTZ R32, R209, UR4, -R33 ;  /* 0x00000004d1207c23 */ /* 0x002fe20008010821 */
[--C-:B---3--:R-:W-:Y:S01]  /*e430*/  FFMA.FTZ R33, R206, UR4, -R34.reuse ;  /* 0x00000004ce217c23 */ /* 0x108fe20008010822 */
[----:B------:R-:W-:Y:S02]  /*e440*/  FFMA.FTZ R34, R207, UR4, -R34 ;  /* 0x00000004cf227c23 */ /* 0x000fe40008010822 */
[----:B------:R-:W-:Y:S02]  /*e450*/  SHFL.IDX PT, R207, R15, R225, 0x1f ;  /* 0x00001fe10fcf7589 */ /* 0x000fe400000e0000 */
[----:B------:R1:W-:Y:S01]  /*e460*/  MUFU.EX2 R27, R231 ;  /* 0x000000e7001b7308 */ /* 0x0003e20000000800 */
[----:B------:R-:W-:Y:S01]  /*e470*/  FFMA.FTZ R208, -R230, R230, 1 ;  /* 0x3f800000e6d07423 */ /* 0x000fe200000101e6 */
[----:B------:R-:W-:Y:S01]  /*e480*/  FMUL.FTZ R226, R219, R226 ;  /* 0x000000e2dbe27220 */ /* 0x000fe20000410000 */
[----:B------:R-:W-:-:S02]  /*e490*/  VIADD R215, R9, 0x8 ;  /* 0x0000000809d77836 */ /* 0x000fc40000000000 */
[----:B-1----:R-:W-:Y:S02]  /*e4a0*/  FADD.FTZ R231, R37, -R232 ;  /* 0x800000e825e77221 */ /* 0x002fe40000010000 */
[----:B------:R1:W2:Y:S01]  /*e4b0*/  SHFL.IDX PT, R37, R15, R36, 0x1f ;  /* 0x00001f240f257589 */ /* 0x0002a200000e0000 */
[----:B------:R-:W-:Y:S01]  /*e4c0*/  FMUL.FTZ R208, R208, R226 ;  /* 0x000000e2d0d07220 */ /* 0x000fe20000410000 */
[----:B------:R3:W-:Y:S01]  /*e4d0*/  MUFU.EX2 R17, R211 ;  /* 0x000000d300117308 */ /* 0x0007e20000000800 */
[C---:B------:R-:W-:Y:S01]  /*e4e0*/  VIADD R226, R9.reuse, 0x10 ;  /* 0x0000001009e27836 */ /* 0x040fe20000000000 */
[----:B------:R-:W2:Y:S01]  /*e4f0*/  SHFL.IDX PT, R209, R15, R215, 0x1f ;  /* 0x00001fd70fd17589 */ /* 0x000ea200000e0000 */
[--C-:B----4-:R-:W-:Y:S01]  /*e500*/  FFMA.FTZ R204, R204, UR4, -R35.reuse ;  /* 0x00000004cccc7c23 */ /* 0x110fe20008010823 */
[C---:B------:R-:W-:Y:S01]  /*e510*/  VIADD R230, R9.reuse, 0x18 ;  /* 0x0000001809e67836 */ /* 0x040fe20000000000 */
[----:B---3--:R-:W-:Y:S01]  /*e520*/  IADD3 R211, R9, 0x14, RZ ;  /* 0x0000001409d37810 */ /* 0x008fe20007ffe0ff */
[----:B-1----:R-:W-:-:S02]  /*e530*/  FFMA.FTZ R36, R205, UR4, -R35 ;  /* 0x00000004cd247c23 */ /* 0x002fc40008010823 */
[----:B------:R-:W1:Y:S04]  /*e540*/  SHFL.IDX PT, R205, R15, R226, 0x1f ;  /* 0x00001fe20fcd7589 */ /* 0x000e6800000e0000 */
[----:B------:R-:W3:Y:S01]  /*e550*/  SHFL.IDX PT, R38, R15, R211, 0x1f ;  /* 0x00001fd30f267589 */ /* 0x000ee200000e0000 */
[----:B------:R-:W-:Y:S01]  /*e560*/  FADD.FTZ R232, R39, -R232 ;  /* 0x800000e827e87221 */ /* 0x000fe20000010000 */
[----:B------:R4:W-:Y:S02]  /*e570*/  MUFU.EX2 R35, R204 ;  /* 0x000000cc00237308 */ /* 0x0009e40000000800 */
[----:B------:R-:W3:Y:S01]  /*e580*/  SHFL.IDX PT, R39, R15, R230, 0x1f ;  /* 0x00001fe60f277589 */ /* 0x000ee200000e0000 */
[----:B--2---:R-:W-:Y:S01]  /*e590*/  FFMA.FTZ R120, R120, UR4, -R37 ;  /* 0x0000000478787c23 */ /* 0x004fe20008010825 */
[--C-:B----4-:R-:W-:Y:S01]  /*e5a0*/  FFMA.FTZ R204, R122, UR4, -R207.reuse ;  /* 0x000000047acc7c23 */ /* 0x110fe200080108cf */
[----:B------:R-:W-:Y:S01]  /*e5b0*/  FFMA.FTZ R207, R124, UR4, -R207 ;  /* 0x000000047ccf7c23 */ /* 0x000fe200080108cf */
[----:B------:R2:W4:Y:S01]  /*e5c0*/  SHFL.IDX PT, R122, R15, R229, 0x1f ;  /* 0x00001fe50f7a7589 */ /* 0x00052200000e0000 */
[----:B------:R-:W-:-:S03]  /*e5d0*/  FFMA.FTZ R121, R121, UR4, -R37 ;  /* 0x0000000479797c23 */ /* 0x000fc60008010825 */
[----:B------:R-:W4:Y:S01]  /*e5e0*/  SHFL.IDX PT, R124, R10, R225, 0x1f ;  /* 0x00001fe10a7c7589 */ /* 0x000f2200000e0000 */
[----:B------:R1:W-:Y:S01]  /*e5f0*/  MUFU.EX2 R37, R207 ;  /* 0x000000cf00257308 */ /* 0x0003e20000000800 */
[--C-:B------:R-:W-:Y:S02]  /*e600*/  FFMA.FTZ R206, R123, UR4, -R209.reuse ;  /* 0x000000047bce7c23 */ /* 0x100fe400080108d1 */
[----:B-1----:R-:W1:Y:S01]  /*e610*/  SHFL.IDX PT, R207, R10, R215, 0x1f ;  /* 0x00001fd70acf7589 */ /* 0x002e6200000e0000 */
[----:B------:R-:W-:Y:S01]  /*e620*/  FFMA.FTZ R125, R125, UR4, -R209 ;  /* 0x000000047d7d7c23 */ /* 0x000fe200080108d1 */
[----:B------:R-:W-:Y:S01]  /*e630*/  IADD3 R209, R9, 0xc, RZ ;  /* 0x0000000c09d17810 */ /* 0x000fe20007ffe0ff */
[--C-:B------:R-:W-:Y:S02]  /*e640*/  FFMA.FTZ R123, R103, UR4, -R205.reuse ;  /* 0x00000004677b7c23 */ /* 0x100fe400080108cd */
[----:B--2---:R2:W-:Y:S01]  /*e650*/  MUFU.EX2 R15, R204 ;  /* 0x000000cc000f7308 */ /* 0x0045e20000000800 */
[--C-:B---3--:R-:W-:Y:S01]  /*e660*/  FFMA.FTZ R109, R109, UR4, -R38.reuse ;  /* 0x000000046d6d7c23 */ /* 0x108fe20008010826 */
[----:B------:R-:W-:Y:S01]  /*e670*/  FFMA.FTZ R103, R94, UR4, -R38 ;  /* 0x000000045e677c23 */ /* 0x000fe20008010826 */
[----:B------:R-:W-:Y:S01]  /*e680*/  FFMA.FTZ R114, R114, UR4, -R205 ;  /* 0x0000000472727c23 */ /* 0x000fe200080108cd */
[----:B------:R-:W-:-:S04]  /*e690*/  FFMA.FTZ R112, R112, UR4, -R39 ;  /* 0x0000000470707c23 */ /* 0x000fc80008010827 */
[----:B------:R3:W-:Y:S01]  /*e6a0*/  MUFU.EX2 R38, R206 ;  /* 0x000000ce00267308 */ /* 0x0007e20000000800 */
[----:B--2---:R-:W2:Y:S01]  /*e6b0*/  SHFL.IDX PT, R204, R10, R9, 0x1f ;  /* 0x00001f090acc7589 */ /* 0x004ea200000e0000 */
[----:B------:R-:W-:Y:S01]  /*e6c0*/  FFMA.FTZ R107, R107, UR4, -R39 ;  /* 0x000000046b6b7c23 */ /* 0x000fe20008010827 */
[----:B----4-:R-:W-:Y:S01]  /*e6d0*/  FFMA.FTZ R205, R97, UR4, -R122 ;  /* 0x0000000461cd7c23 */ /* 0x010fe2000801087a */
[--C-:B------:R-:W-:Y:S01]  /*e6e0*/  FFMA.FTZ R119, R119, UR4, -R124.reuse ;  /* 0x0000000477777c23 */ /* 0x100fe2000801087c */
[----:B---3--:R-:W3:Y:S03]  /*e6f0*/  SHFL.IDX PT, R206, R10, R209, 0x1f ;  /* 0x00001fd10ace7589 */ /* 0x008ee600000e0000 */
[----:B------:R4:W-:Y:S01]  /*e700*/  MUFU.EX2 R39, R125 ;  /* 0x0000007d00277308 */ /* 0x0009e20000000800 */
[----:B------:R-:W-:Y:S01]  /*e710*/  FFMA.FTZ R124, R98, UR4, -R124 ;  /* 0x00000004627c7c23 */ /* 0x000fe2000801087c */
[----:B------:R-:W3:Y:S04]  /*e720*/  SHFL.IDX PT, R97, R10, R226, 0x1f ;  /* 0x00001fe20a617589 */ /* 0x000ee800000e0000 */
[----:B------:R-:W-:Y:S04]  /*e730*/  SHFL.IDX PT, R98, R10, R230, 0x1f ;  /* 0x00001fe60a627589 */ /* 0x000fe800000e0000 */
[----:B----4-:R-:W4:Y:S01]  /*e740*/  SHFL.IDX PT, R125, R10, R211, 0x1f ;  /* 0x00001fd30a7d7589 */ /* 0x010f2200000e0000 */
[----:B------:R1:W-:Y:S02]  /*e750*/  MUFU.EX2 R94, R120 ;  /* 0x00000078005e7308 */ /* 0x0003e40000000800 */
[----:B-1----:R-:W-:-:S02]  /*e760*/  FFMA.FTZ R120, R99, UR4, -R207 ;  /* 0x0000000463787c23 */ /* 0x002fc400080108cf */
[----:B------:R-:W1:Y:S04]  /*e770*/  SHFL.IDX PT, R99, R12, R9, 0x1f ;  /* 0x00001f090c637589 */ /* 0x000e6800000e0000 */
[----:B------:R-:W1:Y:S01]  /*e780*/  MUFU.EX2 R29, R29 ;  /* 0x0000001d001d7308 */ /* 0x000e620000000800 */
[--C-:B--2---:R-:W-:Y:S01]  /*e790*/  FFMA.FTZ R117, R117, UR4, -R204.reuse ;  /* 0x0000000475757c23 */ /* 0x104fe200080108cc */
[----:B------:R-:W-:Y:S01]  /*e7a0*/  FFMA.FTZ R106, R106, UR4, -R204 ;  /* 0x000000046a6a7c23 */ /* 0x000fe200080108cc */
[--C-:B---3--:R-:W-:Y:S01]  /*e7b0*/  FFMA.FTZ R105, R105, UR4, -R206.reuse ;  /* 0x0000000469697c23 */ /* 0x108fe200080108ce */
[----:B------:R2:W3:Y:S04]  /*e7c0*/  SHFL.IDX PT, R204, R10, R229, 0x1f ;  /* 0x00001fe50acc7589 */ /* 0x0004e800000e0000 */
[----:B------:R-:W3:Y:S01]  /*e7d0*/  MUFU.EX2 R31, R31 ;  /* 0x0000001f001f7308 */ /* 0x000ee20000000800 */
[----:B------:R-:W-:Y:S01]  /*e7e0*/  FFMA.FTZ R104, R104, UR4, -R206 ;  /* 0x0000000468687c23 */ /* 0x000fe200080108ce */
[----:B------:R-:W-:Y:S01]  /*e7f0*/  FMUL.FTZ R132, R132, UR9 ;  /* 0x0000000984847c20 */ /* 0x000fe20008410000 */
[----:B------:R-:W3:Y:S01]  /*e800*/  SHFL.IDX PT, R206, R12, R215, 0x1f ;  /* 0x00001fd70cce7589 */ /* 0x000ee200000e0000 */
[----:B------:R-:W-:Y:S01]  /*e810*/  FMUL.FTZ R134, R134, UR9 ;  /* 0x0000000986867c20 */ /* 0x000fe20008410000 */
[----:B------:R-:W-:Y:S01]  /*e820*/  FFMA.FTZ R122, R96, UR4, -R122 ;  /* 0x00000004607a7c23 */ /* 0x000fe2000801087a */
[----:B------:R-:W-:-:S02]  /*e830*/  FFMA.FTZ R101, R101, UR4, -R97 ;  /* 0x0000000465657c23 */ /* 0x000fc40008010861 */
[----:B--2---:R2:W-:Y:S01]  /*e840*/  MUFU.EX2 R10, R121 ;  /* 0x00000079000a7308 */ /* 0x0045e20000000800 */
[----:B------:R-:W-:Y:S01]  /*e850*/  FFMA.FTZ R100, R100, UR4, -R97 ;  /* 0x0000000464647c23 */ /* 0x000fe20008010861 */
[--C-:B----4-:R-:W-:Y:S01]  /*e860*/  FFMA.FTZ R102, R102, UR4, -R125.reuse ;  /* 0x0000000466667c23 */ /* 0x110fe2000801087d */
[----:B------:R-:W-:Y:S01]  /*e870*/  FFMA.FTZ R115, R115, UR4, -R125 ;  /* 0x0000000473737c23 */ /* 0x000fe2000801087d */
[----:B------:R-:W-:Y:S01]  /*e880*/  FFMA.FTZ R116, R116, UR4, -R98 ;  /* 0x0000000474747c23 */ /* 0x000fe20008010862 */
[----:B------:R-:W-:Y:S04]  /*e890*/  SHFL.IDX PT, R125, R12, R230, 0x1f ;  /* 0x00001fe60c7d7589 */ /* 0x000fe800000e0000 */
[----:B--2---:R-:W2:Y:S01]  /*e8a0*/  SHFL.IDX PT, R121, R12, R225, 0x1f ;  /* 0x00001fe10c797589 */ /* 0x004ea200000e0000 */
[----:B------:R4:W-:Y:S01]  /*e8b0*/  MUFU.EX2 R96, R123 ;  /* 0x0000007b00607308 */ /* 0x0009e20000000800 */
[----:B------:R-:W-:Y:S01]  /*e8c0*/  FMUL.FTZ R133, R133, UR9 ;  /* 0x0000000985857c20 */ /* 0x000fe20008410000 */
[----:B------:R-:W-:Y:S01]  /*e8d0*/  FMUL.FTZ R135, R135, UR9 ;  /* 0x0000000987877c20 */ /* 0x000fe20008410000 */
[----:B-1----:R-:W-:-:S05]  /*e8e0*/  FFMA.FTZ R113, R113, UR4, -R99 ;  /* 0x0000000471717c23 */ /* 0x002fca0008010863 */
[----:B------:R1:W-:Y:S01]  /*e8f0*/  MUFU.EX2 R97, R114 ;  /* 0x0000007200617308 */ /* 0x0003e20000000800 */
[----:B----4-:R4:W-:Y:S01]  /*e900*/  SHFL.IDX PT, R123, R12, R209, 0x1f ;  /* 0x00001fd10c7b7589 */ /* 0x0109e200000e0000 */
[----:B------:R-:W-:-:S06]  /*e910*/  FFMA.FTZ R131, R131, UR4, -R99 ;  /* 0x0000000483837c23 */ /* 0x000fcc0008010863 */
[----:B------:R-:W2:Y:S01]  /*e920*/  MUFU.TANH R132, R132 ;  /* 0x0000008400847308 */ /* 0x000ea20000002400 */
[----:B-1----:R-:W-:Y:S01]  /*e930*/  FFMA.FTZ R114, R95, UR4, -R98 ;  /* 0x000000045f727c23 */ /* 0x002fe20008010862 */
[----:B----4-:R-:W-:Y:S01]  /*e940*/  FFMA.FTZ R209, -R233, R233, 1 ;  /* 0x3f800000e9d17423 */ /* 0x010fe200000101e9 */
[----:B------:R-:W-:-:S05]  /*e950*/  VIADD R233, R9, 0xc ;  /* 0x0000000c09e97836 */ /* 0x000fca0000000000 */
[----:B------:R1:W-:Y:S08]  /*e960*/  MUFU.EX2 R98, R103 ;  /* 0x0000006700627308 */ /* 0x0003f00000000800 */
[----:B------:R-:W4:Y:S01]  /*e970*/  MUFU.TANH R134, R134 ;  /* 0x0000008600867308 */ /* 0x000f220000002400 */
[----:B-1----:R1:W-:Y:S07]  /*e980*/  SHFL.IDX PT, R103, R12, R211, 0x1f ;  /* 0x00001fd30c677589 */ /* 0x0023ee00000e0000 */
[----:B------:R3:W-:Y:S01]  /*e990*/  MUFU.EX2 R99, R112 ;  /* 0x0000007000637308 */ /* 0x0007e20000000800 */
[----:B-1----:R-:W-:Y:S01]  /*e9a0*/  FFMA.FTZ R211, -R22, R22, 1 ;  /* 0x3f80000016d37423 */ /* 0x002fe20000010116 */
[----:B------:R-:W-:-:S02]  /*e9b0*/  FMUL.FTZ R22, R29, R222 ;  /* 0x000000de1d167220 */ /* 0x000fc40000410000 */
[----:B------:R1:W-:Y:S04]  /*e9c0*/  SHFL.IDX PT, R222, R14, R215, 0x1f ;  /* 0x00001fd70ede7589 */ /* 0x0003e800000e0000 */
[----:B------:R-:W4:Y:S01]  /*e9d0*/  MUFU.TANH R133, R133 ;  /* 0x0000008500857308 */ /* 0x000f220000002400 */
[----:B---3--:R-:W3:Y:S01]  /*e9e0*/  SHFL.IDX PT, R112, R12, R229, 0x1f ;  /* 0x00001fe50c707589 */ /* 0x008ee200000e0000 */
[----:B-1----:R-:W-:-:S06]  /*e9f0*/  FMUL.FTZ R215, R31, R217 ;  /* 0x000000d91fd77220 */ /* 0x002fcc0000410000 */
[----:B------:R-:W1:Y:S01]  /*ea00*/  MUFU.TANH R135, R135 ;  /* 0x0000008700877308 */ /* 0x000e620000002400 */
[----:B------:R-:W3:Y:S07]  /*ea10*/  SHFL.IDX PT, R217, R14, R233, 0x1f ;  /* 0x00001fe90ed97589 */ /* 0x000eee00000e0000 */
[----:B------:R-:W3:Y:S01]  /*ea20*/  MUFU.EX2 R28, R28 ;  /* 0x0000001c001c7308 */ /* 0x000ee20000000800 */
[--C-:B------:R-:W-:Y:S01]  /*ea30*/  FFMA.FTZ R110, R110, UR4, -R204.reuse ;  /* 0x000000046e6e7c23 */ /* 0x100fe200080108cc */
[----:B------:R-:W-:Y:S01]  /*ea40*/  FFMA.FTZ R118, R118, UR4, -R204 ;  /* 0x0000000476767c23 */ /* 0x000fe200080108cc */
[--C-:B------:R-:W-:Y:S01]  /*ea50*/  FFMA.FTZ R127, R127, UR4, -R206.reuse ;  /* 0x000000047f7f7c23 */ /* 0x100fe200080108ce */
[----:B------:R-:W-:Y:S01]  /*ea60*/  FFMA.FTZ R129, R129, UR4, -R206 ;  /* 0x0000000481817c23 */ /* 0x000fe200080108ce */
[----:B--2---:R-:W-:-:S03]  /*ea70*/  FSEL R204, R132, -INF , !P5 ;  /* 0xff80000084cc7808 */ /* 0x004fc60006800000 */
[----:B------:R-:W2:Y:S01]  /*ea80*/  MUFU.EX2 R32, R32 ;  /* 0x0000002000207308 */ /* 0x000ea20000000800 */
[----:B----4-:R-:W-:Y:S01]  /*ea90*/  FSEL R206, R134, -INF , !P0 ;  /* 0xff80000086ce7808 */ /* 0x010fe20004000000 */
[--C-:B------:R-:W-:Y:S01]  /*eaa0*/  FFMA.FTZ R108, R108, UR4, -R121.reuse ;  /* 0x000000046c6c7c23 */ /* 0x100fe20008010879 */
[----:B------:R-:W-:Y:S01]  /*eab0*/  FFMA.FTZ R137, R137, UR4, -R121 ;  /* 0x0000000489897c23 */ /* 0x000fe20008010879 */
[----:B------:R-:W-:Y:S01]  /*eac0*/  FMUL.FTZ R218, R27, R218 ;  /* 0x000000da1bda7220 */ /* 0x000fe20000410000 */
[----:B------:R-:W-:Y:S01]  /*ead0*/  FFMA.FTZ R121, -R234, R234, 1 ;  /* 0x3f800000ea797423 */ /* 0x000fe200000101ea */
[----:B------:R-:W-:Y:S01]  /*eae0*/  FFMA.FTZ R204, R204, UR4, -R125 ;  /* 0x00000004cccc7c23 */ /* 0x000fe2000801087d */
[----:B------:R-:W-:Y:S01]  /*eaf0*/  FFMA.FTZ R111, R111, UR4, -R207 ;  /* 0x000000046f6f7c23 */ /* 0x000fe200080108cf */
[----:B------:R-:W-:Y:S01]  /*eb00*/  FFMA.FTZ R125, R206, UR4, -R125 ;  /* 0x00000004ce7d7c23 */ /* 0x000fe2000801087d */
[----:B------:R-:W-:Y:S01]  /*eb10*/  FSEL R206, R133, -INF , !P4 ;  /* 0xff80000085ce7808 */ /* 0x000fe20006000000 */
[----:B------:R-:W-:Y:S01]  /*eb20*/  FMUL.FTZ R121, R121, R218 ;  /* 0x000000da79797220 */ /* 0x000fe20000410000 */
[----:B-1----:R-:W-:Y:S01]  /*eb30*/  FSEL R207, R135, -INF , !P1 ;  /* 0xff80000087cf7808 */ /* 0x002fe20004800000 */
[----:B---3--:R-:W-:Y:S01]  /*eb40*/  FMUL.FTZ R221, R28, R221 ;  /* 0x000000dd1cdd7220 */ /* 0x008fe20000410000 */
[----:B------:R-:W-:Y:S01]  /*eb50*/  FFMA.FTZ R235, -R235, R235, 1 ;  /* 0x3f800000ebeb7423 */ /* 0x000fe200000101eb */
[----:B------:R-:W1:Y:S01]  /*eb60*/  SHFL.IDX PT, R218, R14, R9, 0x1f ;  /* 0x00001f090eda7589 */ /* 0x000e6200000e0000 */
[----:B------:R-:W-:Y:S01]  /*eb70*/  FFMA.FTZ R21, -R21, R21, 1 ;  /* 0x3f80000015157423 */ /* 0x000fe20000010115 */
[----:B------:R-:W-:Y:S01]  /*eb80*/  FMUL.FTZ R227, R17, R227 ;  /* 0x000000e311e37220 */ /* 0x000fe20000410000 */
[--C-:B------:R-:W-:Y:S01]  /*eb90*/  FFMA.FTZ R206, R206, UR4, -R112.reuse ;  /* 0x00000004cece7c23 */ /* 0x100fe20008010870 */
[----:B------:R-:W-:Y:S01]  /*eba0*/  FFMA.FTZ R207, R207, UR4, -R112 ;  /* 0x00000004cfcf7c23 */ /* 0x000fe20008010870 */
[----:B------:R-:W-:Y:S01]  /*ebb0*/  FMUL.FTZ R112, R235, R221 ;  /* 0x000000ddeb707220 */ /* 0x000fe20000410000 */
[--C-:B------:R-:W-:Y:S01]  /*ebc0*/  FADD.FTZ R45, R45, -R217.reuse ;  /* 0x800000d92d2d7221 */ /* 0x100fe20000010000 */
[----:B------:R-:W-:Y:S01]  /*ebd0*/  FADD.FTZ R47, R47, -R217 ;  /* 0x800000d92f2f7221 */ /* 0x000fe20000010000 */
[----:B------:R-:W-:Y:S01]  /*ebe0*/  FMUL.FTZ R21, R21, R227 ;  /* 0x000000e315157220 */ /* 0x000fe20000410000 */
[----:B------:R-:W3:Y:S01]  /*ebf0*/  SHFL.IDX PT, R221, R14, R225, 0x1f ;  /* 0x00001fe10edd7589 */ /* 0x000ee200000e0000 */
[----:B--2---:R-:W-:-:S03]  /*ec00*/  FMUL.FTZ R227, R32, R220 ;  /* 0x000000dc20e37220 */ /* 0x004fc60000410000 */
[----:B------:R2:W-:Y:S04]  /*ec10*/  LDS R217, [R11+0x400] ;  /* 0x000400000bd97984 */ /* 0x0005e80000000800 */
[----:B------:R-:W4:Y:S01]  /*ec20*/  SHFL.IDX PT, R220, R14, R229, 0x1f ;  /* 0x00001fe50edc7589 */ /* 0x000f2200000e0000 */
[----:B------:R-:W3:Y:S01]  /*ec30*/  MUFU.EX2 R36, R36 ;  /* 0x0000002400247308 */ /* 0x000ee20000000800 */
[----:B------:R-:W-:Y:S01]  /*ec40*/  FFMA.FTZ R20, -R20, R20, 1 ;  /* 0x3f80000014147423 */ /* 0x000fe20000010114 */
[----:B------:R-:W-:Y:S01]  /*ec50*/  FMUL.FTZ R224, R18, R224 ;  /* 0x000000e012e07220 */ /* 0x000fe20000410000 */
[C---:B------:R-:W-:Y:S01]  /*ec60*/  IADD3 R235, R9.reuse, 0x10, RZ ;  /* 0x0000001009eb7810 */ /* 0x040fe20007ffe0ff */
[--C-:B-1----:R-:W-:Y:S01]  /*ec70*/  FADD.FTZ R40, R40, -R218.reuse ;  /* 0x800000da28287221 */ /* 0x102fe20000010000 */
[----:B------:R-:W-:Y:S01]  /*ec80*/  FADD.FTZ R42, R42, -R218 ;  /* 0x800000da2a2a7221 */ /* 0x000fe20000010000 */
[----:B--2---:R-:W-:Y:S01]  /*ec90*/  FFMA.FTZ R11, -R170, R170, 1 ;  /* 0x3f800000aa0b7423 */ /* 0x004fe200000101aa */
[----:B------:R-:W-:-:S02]  /*eca0*/  VIADD R234, R9, 0x14 ;  /* 0x0000001409ea7836 */ /* 0x000fc40000000000 */
[----:B------:R-:W-:Y:S01]  /*ecb0*/  FMUL.FTZ R40, R35, R40 ;  /* 0x0000002823287220 */ /* 0x000fe20000410000 */
[----:B------:R-:W1:Y:S01]  /*ecc0*/  MUFU.EX2 R30, R30 ;  /* 0x0000001e001e7308 */ /* 0x000e620000000800 */
[----:B------:R-:W-:Y:S01]  /*ecd0*/  FMUL.FTZ R22, R20, R22 ;  /* 0x0000001614167220 */ /* 0x000fe20000410000 */
[----:B------:R-:W-:Y:S01]  /*ece0*/  FMUL.FTZ R20, R211, R224 ;  /* 0x000000e0d3147220 */ /* 0x000fe20000410000 */
[--C-:B---3--:R-:W-:Y:S01]  /*ecf0*/  FADD.FTZ R41, R41, -R221.reuse ;  /* 0x800000dd29297221 */ /* 0x108fe20000010000 */
[----:B------:R-:W2:Y:S01]  /*ed00*/  SHFL.IDX PT, R224, R14, R235, 0x1f ;  /* 0x00001feb0ee07589 */ /* 0x000ea200000e0000 */
[----:B------:R-:W-:Y:S01]  /*ed10*/  FADD.FTZ R43, R43, -R221 ;  /* 0x800000dd2b2b7221 */ /* 0x000fe20000010000 */
[----:B------:R-:W-:Y:S01]  /*ed20*/  FMUL.FTZ R11, R11, R40 ;  /* 0x000000280b0b7220 */ /* 0x000fe20000410000 */
[----:B------:R-:W-:Y:S01]  /*ed30*/  FMUL.FTZ R42, R36, R42 ;  /* 0x0000002a242a7220 */ /* 0x000fe20000410000 */
[----:B------:R-:W-:Y:S01]  /*ed40*/  FFMA.FTZ R40, -R169, R169, 1 ;  /* 0x3f800000a9287423 */ /* 0x000fe200000101a9 */
[----:B------:R-:W-:Y:S01]  /*ed50*/  FMUL.FTZ R221, R15, R41 ;  /* 0x000000290fdd7220 */ /* 0x000fe20000410000 */
[--C-:B----4-:R-:W-:Y:S01]  /*ed60*/  FADD.FTZ R53, R53, -R220.reuse ;  /* 0x800000dc35357221 */ /* 0x110fe20000010000 */
[----:B------:R-:W-:Y:S01]  /*ed70*/  FADD.FTZ R55, R55, -R220 ;  /* 0x800000dc37377221 */ /* 0x000fe20000010000 */
[----:B------:R-:W-:Y:S01]  /*ed80*/  FFMA.FTZ R220, -R168, R168, 1 ;  /* 0x3f800000a8dc7423 */ /* 0x000fe200000101a8 */
[----:B------:R-:W3:Y:S01]  /*ed90*/  SHFL.IDX PT, R225, R14, R234, 0x1f ;  /* 0x00001fea0ee17589 */ /* 0x000ee200000e0000 */
[----:B------:R-:W-:-:S02]  /*eda0*/  FADD.FTZ R46, R46, -R222 ;  /* 0x800000de2e2e7221 */ /* 0x000fc40000010000 */
[----:B------:R-:W-:Y:S01]  /*edb0*/  FMUL.FTZ R41, R220, R42 ;  /* 0x0000002adc297220 */ /* 0x000fe20000410000 */
[----:B------:R-:W-:Y:S01]  /*edc0*/  FMUL.FTZ R42, R40, R221 ;  /* 0x000000dd282a7220 */ /* 0x000fe20000410000 */
[----:B------:R-:W-:Y:S01]  /*edd0*/  FFMA.FTZ R40, -R23, R23, 1 ;  /* 0x3f80000017287423 */ /* 0x000fe20000010117 */
[----:B------:R-:W-:Y:S01]  /*ede0*/  FFMA.FTZ R23, -R88, R88, 1 ;  /* 0x3f80000058177423 */ /* 0x000fe20000010158 */
[----:B------:R-:W-:Y:S01]  /*edf0*/  FMUL.FTZ R46, R39, R46 ;  /* 0x0000002e272e7220 */ /* 0x000fe20000410000 */
[----:B------:R4:W4:Y:S03]  /*ee00*/  MUFU.EX2 R95, R109 ;  /* 0x0000006d005f7308 */ /* 0x0009260000000800 */
[----:B------:R-:W-:Y:S01]  /*ee10*/  FMUL.FTZ R23, R23, R46 ;  /* 0x0000002e17177220 */ /* 0x000fe20000410000 */
[----:B------:R-:W-:Y:S02]  /*ee20*/  FFMA.FTZ R46, -R92, R92, 1 ;  /* 0x3f8000005c2e7423 */ /* 0x000fe4000001015c */
[----:B------:R-:W4:Y:S01]  /*ee30*/  SHFL.IDX PT, R92, R217, R233, 0x1f ;  /* 0x00001fe9d95c7589 */ /* 0x000f2200000e0000 */
[----:B-1----:R-:W-:-:S04]  /*ee40*/  FMUL.FTZ R223, R30, R223 ;  /* 0x000000df1edf7220 */ /* 0x002fc80000410000 */
[----:B------:R-:W-:Y:S02]  /*ee50*/  FMUL.FTZ R209, R209, R223 ;  /* 0x000000dfd1d17220 */ /* 0x000fe40000410000 */
[----:B------:R-:W1:Y:S01]  /*ee60*/  SHFL.IDX PT, R223, R14, R230, 0x1f ;  /* 0x00001fe60edf7589 */ /* 0x000e6200000e0000 */
[----:B--2---:R-:W-:Y:S01]  /*ee70*/  FADD.FTZ R48, R48, -R224 ;  /* 0x800000e030307221 */ /* 0x004fe20000010000 */
[----:B------:R-:W-:Y:S01]  /*ee80*/  FMUL.FTZ R45, R94, R45 ;  /* 0x0000002d5e2d7220 */ /* 0x000fe20000410000 */
[--C-:B---3--:R-:W-:Y:S01]  /*ee90*/  FADD.FTZ R49, R49, -R225.reuse ;  /* 0x800000e131317221 */ /* 0x108fe20000010000 */
[----:B------:R-:W-:Y:S01]  /*eea0*/  FFMA.FTZ R211, -R200, R200, 1 ;  /* 0x3f800000c8d37423 */ /* 0x000fe200000101c8 */
[----:B------:R-:W-:Y:S01]  /*eeb0*/  FMUL.FTZ R228, R19, R228 ;  /* 0x000000e413e47220 */ /* 0x000fe20000410000 */
[----:B------:R-:W-:Y:S01]  /*eec0*/  FFMA.FTZ R89, -R89, R89, 1 ;  /* 0x3f80000059597423 */ /* 0x000fe20000010159 */
[----:B------:R-:W-:Y:S01]  /*eed0*/  FMUL.FTZ R47, R10, R47 ;  /* 0x0000002f0a2f7220 */ /* 0x000fe20000410000 */
[----:B----4-:R2:W-:Y:S01]  /*eee0*/  SHFL.IDX PT, R109, R12, R226, 0x1f ;  /* 0x00001fe20c6d7589 */ /* 0x0105e200000e0000 */
[----:B------:R-:W-:Y:S01]  /*eef0*/  FFMA.FTZ R90, -R90, R90, 1 ;  /* 0x3f8000005a5a7423 */ /* 0x000fe2000001015a */
[----:B------:R-:W-:Y:S01]  /*ef00*/  FMUL.FTZ R48, R96, R48 ;  /* 0x0000003060307220 */ /* 0x000fe20000410000 */
[----:B------:R-:W-:Y:S01]  /*ef10*/  FMUL.FTZ R45, R40, R45 ;  /* 0x0000002d282d7220 */ /* 0x000fe20000410000 */
[----:B------:R-:W-:Y:S01]  /*ef20*/  FADD.FTZ R51, R51, -R225 ;  /* 0x800000e133337221 */ /* 0x000fe20000010000 */
[----:B------:R-:W-:Y:S01]  /*ef30*/  FFMA.FTZ R218, -R167, R167, 1 ;  /* 0x3f800000a7da7423 */ /* 0x000fe200000101a7 */
[----:B------:R-:W-:Y:S01]  /*ef40*/  FMUL.FTZ R43, R37, R43 ;  /* 0x0000002b252b7220 */ /* 0x000fe20000410000 */
[----:B------:R-:W-:Y:S01]  /*ef50*/  FMUL.FTZ R40, R95, R49 ;  /* 0x000000315f287220 */ /* 0x000fe20000410000 */
[----:B------:R-:W-:Y:S01]  /*ef60*/  FMUL.FTZ R211, R211, R228 ;  /* 0x000000e4d3d37220 */ /* 0x000fe20000410000 */
[----:B------:R-:W-:Y:S01]  /*ef70*/  FADD.FTZ R44, R44, -R222 ;  /* 0x800000de2c2c7221 */ /* 0x000fe20000010000 */
[----:B--2---:R-:W-:Y:S01]  /*ef80*/  FFMA.FTZ R226, -R203, R203, 1 ;  /* 0x3f800000cbe27423 */ /* 0x004fe200000101cb */
[----:B------:R-:W-:Y:S01]  /*ef90*/  FMUL.FTZ R49, R89, R47 ;  /* 0x0000002f59317220 */ /* 0x000fe20000410000 */
[----:B------:R-:W-:Y:S01]  /*efa0*/  FFMA.FTZ R91, -R91, R91, 1 ;  /* 0x3f8000005b5b7423 */ /* 0x000fe2000001015b */
[----:B------:R-:W-:Y:S01]  /*efb0*/  FMUL.FTZ R47, R90, R48 ;  /* 0x000000305a2f7220 */ /* 0x000fe20000410000 */
[----:B------:R-:W-:-:S02]  /*efc0*/  VIADD R228, R9, 0x8 ;  /* 0x0000000809e47836 */ /* 0x000fc40000000000 */
[----:B------:R-:W-:Y:S01]  /*efd0*/  FMUL.FTZ R14, R226, R227 ;  /* 0x000000e3e20e7220 */ /* 0x000fe20000410000 */
[----:B------:R-:W-:Y:S01]  /*efe0*/  FFMA.FTZ R90, -R165, R165, 1 ;  /* 0x3f800000a55a7423 */ /* 0x000fe200000101a5 */
[----:B------:R-:W-:Y:S01]  /*eff0*/  FMUL.FTZ R43, R218, R43 ;  /* 0x0000002bda2b7220 */ /* 0x000fe20000410000 */
[----:B------:R-:W-:Y:S01]  /*f000*/  IADD3 R227, R9, 0x4, RZ ;  /* 0x0000000409e37810 */ /* 0x000fe20007ffe0ff */
[----:B------:R-:W-:Y:S01]  /*f010*/  FMUL.FTZ R51, R98, R51 ;  /* 0x0000003362337220 */ /* 0x000fe20000410000 */
[----:B------:R-:W-:Y:S01]  /*f020*/  FFMA.FTZ R218, -R166, R166, 1 ;  /* 0x3f800000a6da7423 */ /* 0x000fe200000101a6 */
[----:B------:R-:W-:Y:S01]  /*f030*/  FMUL.FTZ R44, R38, R44 ;  /* 0x0000002c262c7220 */ /* 0x000fe20000410000 */
[----:B------:R-:W-:Y:S01]  /*f040*/  FMUL.FTZ R48, R91, R40 ;  /* 0x000000285b307220 */ /* 0x000fe20000410000 */
[----:B------:R-:W2:Y:S01]  /*f050*/  SHFL.IDX PT, R89, R217, R9, 0x1f ;  /* 0x00001f09d9597589 */ /* 0x000ea200000e0000 */
[----:B------:R-:W3:Y:S01]  /*f060*/  MUFU.EX2 R107, R107 ;  /* 0x0000006b006b7308 */ /* 0x000ee20000000800 */
[--C-:B------:R-:W-:Y:S01]  /*f070*/  FADD.FTZ R61, R61, -R92.reuse ;  /* 0x8000005c3d3d7221 */ /* 0x100fe20000010000 */
[----:B------:R-:W-:Y:S01]  /*f080*/  FMUL.FTZ R51, R90, R51 ;  /* 0x000000335a337220 */ /* 0x000fe20000410000 */
[----:B------:R-:W4:Y:S01]  /*f090*/  SHFL.IDX PT, R40, R217, R228, 0x1f ;  /* 0x00001fe4d9287589 */ /* 0x000f2200000e0000 */
[----:B------:R-:W-:Y:S01]  /*f0a0*/  FADD.FTZ R92, R63, -R92 ;  /* 0x8000005c3f5c7221 */ /* 0x000fe20000010000 */
[----:B------:R-:W-:Y:S01]  /*f0b0*/  FADD.FTZ R50, R50, -R224 ;  /* 0x800000e032327221 */ /* 0x000fe20000010000 */
[----:B------:R-:W-:Y:S01]  /*f0c0*/  FMUL.FTZ R44, R218, R44 ;  /* 0x0000002cda2c7220 */ /* 0x000fe20000410000 */
[----:B------:R-:W4:Y:S01]  /*f0d0*/  SHFL.IDX PT, R88, R217, R227, 0x1f ;  /* 0x00001fe3d9587589 */ /* 0x000f2200000e0000 */
[----:B------:R-:W2:Y:S03]  /*f0e0*/  MUFU.EX2 R205, R205 ;  /* 0x000000cd00cd7308 */ /* 0x000ea60000000800 */
[----:B------:R-:W4:Y:S04]  /*f0f0*/  SHFL.IDX PT, R90, R217, R230, 0x1f ;  /* 0x00001fe6d95a7589 */ /* 0x000f2800000e0000 */
[----:B------:R-:W-:Y:S01]  /*f100*/  LDS R63, [R13+0x400] ;  /* 0x000400000d3f7984 */ /* 0x000fe20000000800 */
[----:B------:R-:W2:Y:S03]  /*f110*/  MUFU.EX2 R122, R122 ;  /* 0x0000007a007a7308 */ /* 0x000ea60000000800 */
[----:B------:R-:W4:Y:S01]  /*f120*/  SHFL.IDX PT, R218, R217, R235, 0x1f ;  /* 0x00001febd9da7589 */ /* 0x000f2200000e0000 */
[----:B------:R-:W-:-:S03]  /*f130*/  FMUL.FTZ R50, R97, R50 ;  /* 0x0000003261327220 */ /* 0x000fc60000410000 */
[----:B------:R-:W-:Y:S01]  /*f140*/  SHFL.IDX PT, R91, R217, R234, 0x1f ;  /* 0x00001fead95b7589 */ /* 0x000fe200000e0000 */
[----:B-1----:R-:W-:-:S03]  /*f150*/  FADD.FTZ R52, R52, -R223 ;  /* 0x800000df34347221 */ /* 0x002fc60000010000 */
[----:B------:R-:W1:Y:S01]  /*f160*/  SHFL.IDX PT, R217, R217, R229, 0x1f ;  /* 0x00001fe5d9d97589 */ /* 0x000e6200000e0000 */
[----:B------:R-:W1:Y:S01]  /*f170*/  MUFU.EX2 R117, R117 ;  /* 0x0000007500757308 */ /* 0x000e620000000800 */
[----:B------:R-:W-:Y:S01]  /*f180*/  FMUL.FTZ R46, R46, R50 ;  /* 0x000000322e2e7220 */ /* 0x000fe20000410000 */
[----:B------:R-:W-:Y:S01]  /*f190*/  FFMA.FTZ R50, -R164, R164, 1 ;  /* 0x3f800000a4327423 */ /* 0x000fe200000101a4 */
[----:B------:R-:W-:Y:S01]  /*f1a0*/  FMUL.FTZ R52, R99, R52 ;  /* 0x0000003463347220 */ /* 0x000fe20000410000 */
[----:B------:R-:W-:-:S04]  /*f1b0*/  FADD.FTZ R54, R54, -R223 ;  /* 0x800000df36367221 */ /* 0x000fc80000010000 */
[----:B------:R-:W1:Y:S01]  /*f1c0*/  MUFU.EX2 R124, R124 ;  /* 0x0000007c007c7308 */ /* 0x000e620000000800 */
[----:B------:R-:W-:Y:S01]  /*f1d0*/  FMUL.FTZ R50, R50, R52 ;  /* 0x0000003432327220 */ /* 0x000fe20000410000 */
[----:B------:R-:W-:Y:S01]  /*f1e0*/  FFMA.FTZ R52, -R162, R162, 1 ;  /* 0x3f800000a2347423 */ /* 0x000fe200000101a2 */
[----:B---3--:R-:W-:Y:S01]  /*f1f0*/  FMUL.FTZ R54, R107, R54 ;  /* 0x000000366b367220 */ /* 0x008fe20000410000 */
[----:B------:R-:W-:-:S04]  /*f200*/  FFMA.FTZ R220, -R163, R163, 1 ;  /* 0x3f800000a3dc7423 */ /* 0x000fc800000101a3 */
[----:B------:R-:W3:Y:S01]  /*f210*/  MUFU.EX2 R26, R26 ;  /* 0x0000001a001a7308 */ /* 0x000ee20000000800 */
[----:B--2---:R-:W-:Y:S01]  /*f220*/  FMUL.FTZ R53, R205, R53 ;  /* 0x00000035cd357220 */ /* 0x004fe20000410000 */
[----:B------:R-:W-:Y:S01]  /*f230*/  FFMA.FTZ R93, -R93, R93, 1 ;  /* 0x3f8000005d5d7423 */ /* 0x000fe2000001015d */
[----:B------:R-:W-:-:S05]  /*f240*/  FMUL.FTZ R55, R122, R55 ;  /* 0x000000377a377220 */ /* 0x000fca0000410000 */
[----:B------:R-:W2:Y:S01]  /*f250*/  MUFU.EX2 R111, R111 ;  /* 0x0000006f006f7308 */ /* 0x000ea20000000800 */
[----:B------:R-:W-:-:S07]  /*f260*/  FMUL.FTZ R52, R52, R54 ;  /* 0x0000003634347220 */ /* 0x000fce0000410000 */
[----:B------:R-:W2:Y:S01]  /*f270*/  MUFU.TANH R138, R138 ;  /* 0x0000008a008a7308 */ /* 0x000ea20000002400 */
[----:B------:R-:W-:-:S07]  /*f280*/  FMUL.FTZ R54, R220, R53 ;  /* 0x00000035dc367220 */ /* 0x000fce0000410000 */
[----:B------:R-:W2:Y:S01]  /*f290*/  MUFU.EX2 R100, R100 ;  /* 0x0000006400647308 */ /* 0x000ea20000000800 */
[----:B------:R-:W-:-:S07]  /*f2a0*/  FMUL.FTZ R53, R93, R55 ;  /* 0x000000375d357220 */ /* 0x000fce0000410000 */
[----:B------:R-:W2:Y:S01]  /*f2b0*/  MUFU.EX2 R106, R106 ;  /* 0x0000006a006a7308 */ /* 0x000ea20000000800 */
[----:B------:R-:W-:-:S07]  /*f2c0*/  FADD.FTZ R56, R56, -R89 ;  /* 0x8000005938387221 */ /* 0x000fce0000010000 */
[----:B------:R-:W2:Y:S01]  /*f2d0*/  MUFU.EX2 R25, R25 ;  /* 0x0000001900197308 */ /* 0x000ea20000000800 */
[----:B----4-:R-:W-:-:S07]  /*f2e0*/  FADD.FTZ R55, R60, -R40 ;  /* 0x800000283c377221 */ /* 0x010fce0000010000 */
[----:B------:R-:W4:Y:S01]  /*f2f0*/  MUFU.EX2 R102, R102 ;  /* 0x0000006600667308 */ /* 0x000f220000000800 */
[----:B------:R-:W-:-:S07]  /*f300*/  FADD.FTZ R40, R62, -R40 ;  /* 0x800000283e287221 */ /* 0x000fce0000010000 */
[----:B------:R-:W4:Y:S01]  /*f310*/  MUFU.EX2 R116, R116 ;  /* 0x0000007400747308 */ /* 0x000f220000000800 */
[----:B------:R-:W-:Y:S01]  /*f320*/  FADD.FTZ R59, R59, -R88 ;  /* 0x800000583b3b7221 */ /* 0x000fe20000010000 */
[----:B------:R-:W-:-:S06]  /*f330*/  FADD.FTZ R62, R68, -R90 ;  /* 0x8000005a443e7221 */ /* 0x000fcc0000010000 */
[----:B------:R-:W4:Y:S01]  /*f340*/  MUFU.EX2 R104, R104 ;  /* 0x0000006800687308 */ /* 0x000f220000000800 */
[----:B------:R-:W-:-:S07]  /*f350*/  FFMA.FTZ R68, -R161, R161, 1 ;  /* 0x3f800000a1447423 */ /* 0x000fce00000101a1 */
[----:B------:R-:W4:Y:S01]  /*f360*/  MUFU.EX2 R101, R101 ;  /* 0x0000006500657308 */ /* 0x000f220000000800 */
[----:B-1----:R-:W-:Y:S01]  /*f370*/  FMUL.FTZ R56, R117, R56 ;  /* 0x0000003875387220 */ /* 0x002fe20000410000 */
[----:B------:R-:W-:Y:S01]  /*f380*/  FADD.FTZ R57, R57, -R88 ;  /* 0x8000005839397221 */ /* 0x000fe20000010000 */
[--C-:B------:R-:W-:Y:S01]  /*f390*/  FADD.FTZ R66, R66, -R218.reuse ;  /* 0x800000da42427221 */ /* 0x100fe20000010000 */
[----:B------:R-:W-:Y:S01]  /*f3a0*/  FADD.FTZ R58, R58, -R89 ;  /* 0x800000593a3a7221 */ /* 0x000fe20000010000 */
[--C-:B------:R-:W-:Y:S01]  /*f3b0*/  FADD.FTZ R88, R69, -R217.reuse ;  /* 0x800000d945587221 */ /* 0x100fe20000010000 */
[----:B------:R-:W-:Y:S01]  /*f3c0*/  FADD.FTZ R217, R71, -R217 ;  /* 0x800000d947d97221 */ /* 0x000fe20000010000 */
[----:B------:R-:W-:Y:S01]  /*f3d0*/  FFMA.FTZ R69, -R158, R158, 1 ;  /* 0x3f8000009e457423 */ /* 0x000fe2000001019e */
[----:B------:R-:W-:Y:S01]  /*f3e0*/  FMUL.FTZ R59, R124, R59 ;  /* 0x0000003b7c3b7220 */ /* 0x000fe20000410000 */
[--C-:B------:R-:W-:Y:S01]  /*f3f0*/  FFMA.FTZ R126, R126, UR4, -R123.reuse ;  /* 0x000000047e7e7c23 */ /* 0x100fe2000801087b */
[----:B------:R-:W-:Y:S01]  /*f400*/  FFMA.FTZ R139, R139, UR4, -R123 ;  /* 0x000000048b8b7c23 */ /* 0x000fe2000801087b */
[----:B------:R-:W-:Y:S01]  /*f410*/  FFMA.FTZ R12, -R237, R237, 1 ;  /* 0x3f800000ed0c7423 */ /* 0x000fe200000101ed */
[----:B---3--:R-:W-:Y:S01]  /*f420*/  FMUL.FTZ R212, R26, R212 ;  /* 0x000000d41ad47220 */ /* 0x008fe20000410000 */
[--C-:B------:R-:W-:Y:S01]  /*f430*/  FFMA.FTZ R130, R130, UR4, -R109.reuse ;  /* 0x0000000482827c23 */ /* 0x100fe2000801086d */
[----:B------:R-:W-:Y:S01]  /*f440*/  FFMA.FTZ R136, R136, UR4, -R109 ;  /* 0x0000000488887c23 */ /* 0x000fe2000801086d */
[----:B------:R-:W-:Y:S01]  /*f450*/  FADD.FTZ R65, R65, -R91 ;  /* 0x8000005b41417221 */ /* 0x000fe20000010000 */
[----:B------:R-:W-:Y:S01]  /*f460*/  FMUL.FTZ R68, R68, R56 ;  /* 0x0000003844447220 */ /* 0x000fe20000410000 */
[----:B------:R-:W-:Y:S01]  /*f470*/  FFMA.FTZ R71, -R155, R155, 1 ;  /* 0x3f8000009b477423 */ /* 0x000fe2000001019b */
[----:B--2---:R-:W-:Y:S01]  /*f480*/  FMUL.FTZ R40, R111, R40 ;  /* 0x000000286f287220 */ /* 0x004fe20000410000 */
[----:B------:R-:W-:Y:S01]  /*f490*/  FSEL R109, R138, -INF , !P3 ;  /* 0xff8000008a6d7808 */ /* 0x000fe20005800000 */
[----:B------:R-:W-:Y:S01]  /*f4a0*/  FFMA.FTZ R56, -R151, R151, 1 ;  /* 0x3f80000097387423 */ /* 0x000fe20000010197 */
[----:B------:R-:W-:Y:S01]  /*f4b0*/  FSEL R123, R128, -INF , !P2 ;  /* 0xff800000807b7808 */ /* 0x000fe20005000000 */
[----:B------:R-:W-:Y:S01]  /*f4c0*/  FMUL.FTZ R66, R100, R66 ;  /* 0x0000004264427220 */ /* 0x000fe20000410000 */
[----:B------:R-:W1:Y:S01]  /*f4d0*/  MUFU.EX2 R119, R119 ;  /* 0x0000007700777308 */ /* 0x000e620000000800 */
[----:B------:R-:W-:Y:S01]  /*f4e0*/  FADD.FTZ R64, R64, -R218 ;  /* 0x800000da40407221 */ /* 0x000fe20000010000 */
[----:B------:R-:W-:Y:S01]  /*f4f0*/  FFMA.FTZ R13, -R159, R159, 1 ;  /* 0x3f8000009f0d7423 */ /* 0x000fe2000001019f */
[----:B------:R-:W-:Y:S01]  /*f500*/  FMUL.FTZ R58, R106, R58 ;  /* 0x0000003a6a3a7220 */ /* 0x000fe20000410000 */
[----:B------:R-:W-:Y:S01]  /*f510*/  FFMA.FTZ R236, -R236, R236, 1 ;  /* 0x3f800000ecec7423 */ /* 0x000fe200000101ec */
[----:B------:R-:W-:Y:S01]  /*f520*/  FMUL.FTZ R216, R25, R216 ;  /* 0x000000d819d87220 */ /* 0x000fe20000410000 */
[----:B------:R-:W-:Y:S01]  /*f530*/  FMUL.FTZ R69, R69, R59 ;  /* 0x0000003b45457220 */ /* 0x000fe20000410000 */
[----:B------:R-:W-:Y:S01]  /*f540*/  FMUL.FTZ R12, R12, R212 ;  /* 0x000000d40c0c7220 */ /* 0x000fe20000410000 */
[----:B------:R-:W-:Y:S01]  /*f550*/  FMUL.FTZ R71, R71, R40 ;  /* 0x0000002847477220 */ /* 0x000fe20000410000 */
[----:B----4-:R-:W-:Y:S01]  /*f560*/  FMUL.FTZ R59, R102, R65 ;  /* 0x00000041663b7220 */ /* 0x010fe20000410000 */
[----:B------:R-:W-:Y:S01]  /*f570*/  FFMA.FTZ R212, -R201, R201, 1 ;  /* 0x3f800000c9d47423 */ /* 0x000fe200000101c9 */
[----:B------:R-:W-:Y:S01]  /*f580*/  FFMA.FTZ R40, -R153, R153, 1 ;  /* 0x3f80000099287423 */ /* 0x000fe20000010199 */
[----:B------:R-:W-:Y:S01]  /*f590*/  FMUL.FTZ R65, R56, R66 ;  /* 0x0000004238417220 */ /* 0x000fe20000410000 */
[----:B------:R-:W-:Y:S01]  /*f5a0*/  FMUL.FTZ R62, R116, R62 ;  /* 0x0000003e743e7220 */ /* 0x000fe20000410000 */
[--C-:B------:R-:W-:Y:S01]  /*f5b0*/  FFMA.FTZ R109, R109, UR4, -R103.reuse ;  /* 0x000000046d6d7c23 */ /* 0x100fe20008010867 */
[----:B------:R-:W-:Y:S01]  /*f5c0*/  FFMA.FTZ R123, R123, UR4, -R103 ;  /* 0x000000047b7b7c23 */ /* 0x000fe20008010867 */
[----:B------:R-:W-:Y:S01]  /*f5d0*/  FMUL.FTZ R58, R13, R58 ;  /* 0x0000003a0d3a7220 */ /* 0x000fe20000410000 */
[----:B------:R-:W-:Y:S01]  /*f5e0*/  FMUL.FTZ R92, R104, R92 ;  /* 0x0000005c685c7220 */ /* 0x000fe20000410000 */
[----:B------:R-:W-:Y:S01]  /*f5f0*/  FMUL.FTZ R64, R101, R64 ;  /* 0x0000004065407220 */ /* 0x000fe20000410000 */
[----:B------:R-:W-:Y:S01]  /*f600*/  FFMA.FTZ R66, -R150, R150, 1 ;  /* 0x3f80000096427423 */ /* 0x000fe20000010196 */
[----:B------:R-:W-:Y:S01]  /*f610*/  FMUL.FTZ R103, R236, R216 ;  /* 0x000000d8ec677220 */ /* 0x000fe20000410000 */
[----:B------:R-:W2:Y:S01]  /*f620*/  LDL.LU R200, [R1+0x128] ;  /* 0x0001280001c87983 */ /* 0x000ea20000300800 */
[----:B------:R-:W3:Y:S01]  /*f630*/  MUFU.EX2 R120, R120 ;  /* 0x0000007800787308 */ /* 0x000ee20000000800 */
[----:B------:R-:W-:Y:S01]  /*f640*/  FFMA.FTZ R13, -R154, R154, 1 ;  /* 0x3f8000009a0d7423 */ /* 0x000fe2000001019a */
[----:B------:R-:W-:Y:S01]  /*f650*/  FFMA.FTZ R216, -R202, R202, 1 ;  /* 0x3f800000cad87423 */ /* 0x000fe200000101ca */
[----:B------:R-:W2:Y:S01]  /*f660*/  LDL.LU R201, [R1+0x124] ;  /* 0x0001240001c97983 */ /* 0x000ea20000300800 */
[----:B------:R-:W-:Y:S01]  /*f670*/  FMUL.FTZ R212, R212, R215 ;  /* 0x000000d7d4d47220 */ /* 0x000fe20000410000 */
[----:B------:R-:W-:Y:S01]  /*f680*/  FFMA.FTZ R215, -R171, R171, 1 ;  /* 0x3f800000abd77423 */ /* 0x000fe200000101ab */
[----:B------:R-:W-:Y:S01]  /*f690*/  FMUL.FTZ R64, R40, R64 ;  /* 0x0000004028407220 */ /* 0x000fe20000410000 */
[----:B------:R-:W2:Y:S01]  /*f6a0*/  LDL.LU R202, [R1+0x120] ;  /* 0x0001200001ca7983 */ /* 0x000ea20000300800 */
[----:B------:R-:W-:Y:S01]  /*f6b0*/  FMUL.FTZ R66, R66, R62 ;  /* 0x0000003e42427220 */ /* 0x000fe20000410000 */
[----:B------:R-:W4:Y:S01]  /*f6c0*/  MUFU.EX2 R105, R105 ;  /* 0x0000006900697308 */ /* 0x000f220000000800 */
[----:B------:R-:W-:Y:S01]  /*f6d0*/  FADD.FTZ R67, R67, -R91 ;  /* 0x8000005b43437221 */ /* 0x000fe20000010000 */
[----:B------:R-:W2:Y:S01]  /*f6e0*/  LDL.LU R203, [R1+0x11c] ;  /* 0x00011c0001cb7983 */ /* 0x000ea20000300800 */
[----:B------:R-:W-:-:S03]  /*f6f0*/  FMUL.FTZ R13, R13, R92 ;  /* 0x0000005c0d0d7220 */ /* 0x000fc60000410000 */
[----:B------:R1:W5:Y:S02]  /*f700*/  LDL.LU R171, [R1+0x118] ;  /* 0x0001180001ab7983 */ /* 0x0003640000300800 */
[----:B------:R-:W4:Y:S02]  /*f710*/  MUFU.EX2 R115, R115 ;  /* 0x0000007300737308 */ /* 0x000f240000000800 */
[----:B------:R-:W4:Y:S04]  /*f720*/  SHFL.IDX PT, R40, R63, R227, 0x1f ;  /* 0x00001fe33f287589 */ /* 0x000f2800000e0000 */
[----:B------:R-:W4:Y:S04]  /*f730*/  SHFL.IDX PT, R62, R63, R234, 0x1f ;  /* 0x00001fea3f3e7589 */ /* 0x000f2800000e0000 */
[----:B------:R1:W5:Y:S04]  /*f740*/  LDL.LU R170, [R1+0x114] ;  /* 0x0001140001aa7983 */ /* 0x0003680000300800 */
[----:B------:R-:W4:Y:S04]  /*f750*/  SHFL.IDX PT, R89, R63, R9, 0x1f ;  /* 0x00001f093f597589 */ /* 0x000f2800000e0000 */
[----:B------:R-:W-:Y:S04]  /*f760*/  SHFL.IDX PT, R92, R63, R228, 0x1f ;  /* 0x00001fe43f5c7589 */ /* 0x000fe800000e0000 */
[----:B------:R-:W-:Y:S04]  /*f770*/  SHFL.IDX PT, R93, R63, R233, 0x1f ;  /* 0x00001fe93f5d7589 */ /* 0x000fe800000e0000 */
[----:B------:R-:W-:Y:S04]  /*f780*/  SHFL.IDX PT, R218, R63, R235, 0x1f ;  /* 0x00001feb3fda7589 */ /* 0x000fe800000e0000 */
[----:B------:R-:W-:Y:S04]  /*f790*/  SHFL.IDX PT, R91, R63, R230, 0x1f ;  /* 0x00001fe63f5b7589 */ /* 0x000fe800000e0000 */
[----:B------:R1:W5:Y:S04]  /*f7a0*/  LDL.LU R169, [R1+0x110] ;  /* 0x0001100001a97983 */ /* 0x0003680000300800 */
[----:B------:R-:W4:Y:S01]  /*f7b0*/  SHFL.IDX PT, R63, R63, R229, 0x1f ;  /* 0x00001fe53f3f7589 */ /* 0x000f2200000e0000 */
[----:B------:R-:W4:Y:S03]  /*f7c0*/  MUFU.EX2 R110, R110 ;  /* 0x0000006e006e7308 */ /* 0x000f260000000800 */
[----:B------:R1:W5:Y:S04]  /*f7d0*/  LDL.LU R168, [R1+0x10c] ;  /* 0x00010c0001a87983 */ /* 0x0003680000300800 */
[----:B------:R2:W5:Y:S01]  /*f7e0*/  LDL.LU R167, [R1+0x108] ;  /* 0x0001080001a77983 */ /* 0x0005620000300800 */
[----:B------:R-:W-:-:S03]  /*f7f0*/  FFMA.FTZ R60, -R160, R160, 1 ;  /* 0x3f800000a03c7423 */ /* 0x000fc600000101a0 */
[----:B------:R2:W5:Y:S01]  /*f800*/  LDL.LU R166, [R1+0x104] ;  /* 0x0001040001a67983 */ /* 0x0005620000300800 */
[----:B-1----:R-:W-:-:S03]  /*f810*/  FMUL.FTZ R57, R119, R57 ;  /* 0x0000003977397220 */ /* 0x002fc60000410000 */
[----:B------:R1:W5:Y:S01]  /*f820*/  LDL.LU R165, [R1+0x100] ;  /* 0x0001000001a57983 */ /* 0x0003620000300800 */
[----:B------:R-:W1:Y:S03]  /*f830*/  MUFU.EX2 R114, R114 ;  /* 0x0000007200727308 */ /* 0x000e660000000800 */
[----:B------:R1:W5:Y:S04]  /*f840*/  LDL.LU R164, [R1+0xfc] ;  /* 0x0000fc0001a47983 */ /* 0x0003680000300800 */
[----:B------:R1:W5:Y:S01]  /*f850*/  LDL.LU R163, [R1+0xf8] ;  /* 0x0000f80001a37983 */ /* 0x0003620000300800 */
[----:B------:R-:W1:Y:S03]  /*f860*/  MUFU.EX2 R118, R118 ;  /* 0x0000007600767308 */ /* 0x000e660000000800 */
[----:B------:R1:W5:Y:S01]  /*f870*/  LDL.LU R162, [R1+0xf4] ;  /* 0x0000f40001a27983 */ /* 0x0003620000300800 */
[----:B------:R-:W-:-:S03]  /*f880*/  FMUL.FTZ R60, R60, R57 ;  /* 0x000000393c3c7220 */ /* 0x000fc60000410000 */
[----:B------:R1:W5:Y:S01]  /*f890*/  LDL.LU R161, [R1+0xf0] ;  /* 0x0000f00001a17983 */ /* 0x0003620000300800 */
[----:B------:R-:W1:Y:S01]  /*f8a0*/  MUFU.EX2 R137, R137 ;  /* 0x0000008900897308 */ /* 0x000e620000000800 */
[----:B------:R-:W-:Y:S02]  /*f8b0*/  FADD.FTZ R90, R70, -R90 ;  /* 0x8000005a465a7221 */ /* 0x000fe40000010000 */
[----:B------:R1:W5:Y:S01]  /*f8c0*/  LDL.LU R160, [R1+0xec] ;  /* 0x0000ec0001a07983 */ /* 0x0003620000300800 */
[----:B------:R-:W-:Y:S01]  /*f8d0*/  FFMA.FTZ R57, -R157, R157, 1 ;  /* 0x3f8000009d397423 */ /* 0x000fe2000001019d */
[----:B---3--:R-:W-:Y:S02]  /*f8e0*/  FMUL.FTZ R55, R120, R55 ;  /* 0x0000003778377220 */ /* 0x008fe40000410000 */
[----:B------:R3:W5:Y:S01]  /*f8f0*/  LDL.LU R159, [R1+0xe8] ;  /* 0x0000e800019f7983 */ /* 0x0007620000300800 */
[----:B------:R-:W-:-:S03]  /*f900*/  FFMA.FTZ R70, -R156, R156, 1 ;  /* 0x3f8000009c467423 */ /* 0x000fc6000001019c */
[----:B------:R3:W5:Y:S01]  /*f910*/  LDL.LU R158, [R1+0xe4] ;  /* 0x0000e400019e7983 */ /* 0x0007620000300800 */
[----:B----4-:R-:W-:-:S03]  /*f920*/  FMUL.FTZ R61, R105, R61 ;  /* 0x0000003d693d7220 */ /* 0x010fc60000410000 */
[----:B------:R3:W5:Y:S01]  /*f930*/  LDL.LU R157, [R1+0xe0] ;  /* 0x0000e000019d7983 */ /* 0x0007620000300800 */
[----:B------:R-:W-:-:S03]  /*f940*/  FMUL.FTZ R57, R57, R55 ;  /* 0x0000003739397220 */ /* 0x000fc60000410000 */
[----:B------:R3:W5:Y:S01]  /*f950*/  LDL.LU R156, [R1+0xdc] ;  /* 0x0000dc00019c7983 */ /* 0x0007620000300800 */
[----:B------:R-:W-:Y:S01]  /*f960*/  FFMA.FTZ R55, -R152, R152, 1 ;  /* 0x3f80000098377423 */ /* 0x000fe20000010198 */
[----:B------:R-:W-:Y:S02]  /*f970*/  FFMA.FTZ R56, -R149, R149, 1 ;  /* 0x3f80000095387423 */ /* 0x000fe40000010195 */
[----:B------:R3:W5:Y:S01]  /*f980*/  LDL.LU R155, [R1+0xd8] ;  /* 0x0000d800019b7983 */ /* 0x0007620000300800 */
[----:B------:R-:W-:-:S03]  /*f990*/  FMUL.FTZ R67, R115, R67 ;  /* 0x0000004373437220 */ /* 0x000fc60000410000 */
[----:B------:R3:W5:Y:S01]  /*f9a0*/  LDL.LU R154, [R1+0xd4] ;  /* 0x0000d400019a7983 */ /* 0x0007620000300800 */
[----:B------:R-:W-:-:S03]  /*f9b0*/  FMUL.FTZ R70, R70, R61 ;  /* 0x0000003d46467220 */ /* 0x000fc60000410000 */
[----:B------:R3:W5:Y:S01]  /*f9c0*/  LDL.LU R153, [R1+0xd0] ;  /* 0x0000d00001997983 */ /* 0x0007620000300800 */
[----:B------:R-:W-:-:S03]  /*f9d0*/  FMUL.FTZ R56, R56, R67 ;  /* 0x0000004338387220 */ /* 0x000fc60000410000 */
[----:B------:R3:W5:Y:S01]  /*f9e0*/  LDL.LU R152, [R1+0xcc] ;  /* 0x0000cc0001987983 */ /* 0x0007620000300800 */
[----:B------:R-:W-:-:S03]  /*f9f0*/  FFMA.FTZ R61, -R148, R148, 1 ;  /* 0x3f800000943d7423 */ /* 0x000fc60000010194 */
[----:B------:R3:W5:Y:S01]  /*fa00*/  LDL.LU R151, [R1+0xc8] ;  /* 0x0000c80001977983 */ /* 0x0007620000300800 */
[----:B------:R-:W-:Y:S01]  /*fa10*/  FMUL.FTZ R55, R55, R59 ;  /* 0x0000003b37377220 */ /* 0x000fe20000410000 */
[----:B------:R-:W-:Y:S02]  /*fa20*/  FFMA.FTZ R67, -R147, R147, 1 ;  /* 0x3f80000093437423 */ /* 0x000fe40000010193 */
[----:B------:R3:W5:Y:S01]  /*fa30*/  LDL.LU R150, [R1+0xc4] ;  /* 0x0000c40001967983 */ /* 0x0007620000300800 */
[----:B------:R-:W-:Y:S01]  /*fa40*/  FMUL.FTZ R88, R110, R88 ;  /* 0x000000586e587220 */ /* 0x000fe20000410000 */
[----:B------:R-:W-:Y:S02]  /*fa50*/  FFMA.FTZ R59, -R146, R146, 1 ;  /* 0x3f800000923b7423 */ /* 0x000fe40000010192 */
[----:B------:R3:W5:Y:S01]  /*fa60*/  LDL.LU R149, [R1+0xc0] ;  /* 0x0000c00001957983 */ /* 0x0007620000300800 */
[----:B------:R-:W-:Y:S01]  /*fa70*/  FADD.FTZ R73, R73, -R40 ;  /* 0x8000002849497221 */ /* 0x000fe20000010000 */
[--C-:B------:R-:W-:Y:S01]  /*fa80*/  FADD.FTZ R81, R81, -R62.reuse ;  /* 0x8000003e51517221 */ /* 0x100fe20000010000 */
[----:B------:R-:W-:Y:S01]  /*fa90*/  FADD.FTZ R83, R83, -R62 ;  /* 0x8000003e53537221 */ /* 0x000fe20000010000 */
[----:B------:R3:W5:Y:S01]  /*faa0*/  LDL.LU R148, [R1+0xbc] ;  /* 0x0000bc0001947983 */ /* 0x0007620000300800 */
[--C-:B------:R-:W-:Y:S01]  /*fab0*/  FADD.FTZ R72, R72, -R89.reuse ;  /* 0x8000005948487221 */ /* 0x100fe20000010000 */
[----:B------:R-:W-:Y:S01]  /*fac0*/  FADD.FTZ R74, R74, -R89 ;  /* 0x800000594a4a7221 */ /* 0x000fe20000010000 */
[----:B------:R-:W-:Y:S01]  /*fad0*/  FADD.FTZ R40, R75, -R40 ;  /* 0x800000284b287221 */ /* 0x000fe20000010000 */
[----:B------:R3:W5:Y:S01]  /*fae0*/  LDL.LU R147, [R1+0xb8] ;  /* 0x0000b80001937983 */ /* 0x0007620000300800 */
[----:B------:R-:W-:Y:S01]  /*faf0*/  FFMA.FTZ R62, -R145, R145, 1 ;  /* 0x3f800000913e7423 */ /* 0x000fe20000010191 */
[----:B-1----:R-:W-:Y:S01]  /*fb00*/  FMUL.FTZ R90, R114, R90 ;  /* 0x0000005a725a7220 */ /* 0x002fe20000410000 */
[--C-:B------:R-:W-:Y:S01]  /*fb10*/  FADD.FTZ R85, R85, -R63.reuse ;  /* 0x8000003f55557221 */ /* 0x100fe20000010000 */
[----:B------:R3:W5:Y:S01]  /*fb20*/  LDL.LU R146, [R1+0xb4] ;  /* 0x0000b40001927983 */ /* 0x0007620000300800 */
[----:B------:R-:W-:Y:S01]  /*fb30*/  FADD.FTZ R87, R87, -R63 ;  /* 0x8000003f57577221 */ /* 0x000fe20000010000 */
[----:B------:R-:W-:Y:S01]  /*fb40*/  FFMA.FTZ R89, -R144, R144, 1 ;  /* 0x3f80000090597423 */ /* 0x000fe20000010190 */
[----:B------:R-:W-:Y:S01]  /*fb50*/  FMUL.FTZ R61, R61, R88 ;  /* 0x000000583d3d7220 */ /* 0x000fe20000410000 */
[----:B------:R3:W5:Y:S01]  /*fb60*/  LDL.LU R145, [R1+0xb0] ;  /* 0x0000b00001917983 */ /* 0x0007620000300800 */
[----:B------:R-:W-:Y:S01]  /*fb70*/  FFMA.FTZ R63, -R143, R143, 1 ;  /* 0x3f8000008f3f7423 */ /* 0x000fe2000001018f */
[----:B------:R-:W-:Y:S01]  /*fb80*/  FMUL.FTZ R217, R118, R217 ;  /* 0x000000d976d97220 */ /* 0x000fe20000410000 */
[--C-:B------:R-:W-:Y:S01]  /*fb90*/  FADD.FTZ R76, R76, -R92.reuse ;  /* 0x8000005c4c4c7221 */ /* 0x100fe20000010000 */
[----:B------:R3:W5:Y:S01]  /*fba0*/  LDL.LU R144, [R1+0xac] ;  /* 0x0000ac0001907983 */ /* 0x0007620000300800 */
[----:B------:R-:W-:Y:S01]  /*fbb0*/  FADD.FTZ R78, R78, -R92 ;  /* 0x8000005c4e4e7221 */ /* 0x000fe20000010000 */
[----:B------:R-:W-:Y:S01]  /*fbc0*/  FFMA.FTZ R88, -R142, R142, 1 ;  /* 0x3f8000008e587423 */ /* 0x000fe2000001018e */
[--C-:B------:R-:W-:Y:S01]  /*fbd0*/  FADD.FTZ R77, R77, -R93.reuse ;  /* 0x8000005d4d4d7221 */ /* 0x100fe20000010000 */
[----:B------:R3:W5:Y:S01]  /*fbe0*/  LDL.LU R143, [R1+0xa8] ;  /* 0x0000a800018f7983 */ /* 0x0007620000300800 */
[----:B------:R-:W-:Y:S01]  /*fbf0*/  FADD.FTZ R79, R79, -R93 ;  /* 0x8000005d4f4f7221 */ /* 0x000fe20000010000 */
[----:B------:R-:W-:Y:S01]  /*fc00*/  FMUL.FTZ R40, R137, R40 ;  /* 0x0000002889287220 */ /* 0x000fe20000410000 */
[----:B------:R-:W-:Y:S01]  /*fc10*/  FFMA.FTZ R92, -R141, R141, 1 ;  /* 0x3f8000008d5c7423 */ /* 0x000fe2000001018d */
[----:B------:R3:W5:Y:S01]  /*fc20*/  LDL.LU R142, [R1+0xa4] ;  /* 0x0000a400018e7983 */ /* 0x0007620000300800 */
[----:B------:R-:W-:Y:S01]  /*fc30*/  FMUL.FTZ R67, R67, R90 ;  /* 0x0000005a43437220 */ /* 0x000fe20000410000 */
[----:B------:R-:W-:Y:S01]  /*fc40*/  FFMA.FTZ R93, -R140, R140, 1 ;  /* 0x3f8000008c5d7423 */ /* 0x000fe2000001018c */
        /* <DEDUP_REMOVED lines=8> */
[----:B------:R-:W-:Y:S01]  /*fcd0*/  FFMA.FTZ R217, -R4, R4, 1 ;  /* 0x3f80000004d97423 */ /* 0x000fe20000010104 */
[----:B------:R3:W5:Y:S01]  /*fce0*/  LDL.LU R6, [R1+0x98] ;  /* 0x0000980001067983 */ /* 0x0007620000300800 */
[----:B------:R-:W-:-:S03]  /*fcf0*/  FFMA.FTZ R40, -R2, R2, 1 ;  /* 0x3f80000002287423 */ /* 0x000fc60000010102 */
[----:B------:R3:W5:Y:S04]  /*fd00*/  LDL.LU R5, [R1+0x94] ;  /* 0x0000940001057983 */ /* 0x0007680000300800 */
[----:B------:R3:W5:Y:S04]  /*fd10*/  LDL.LU R4, [R1+0x90] ;  /* 0x0000900001047983 */ /* 0x0007680000300800 */
[----:B------:R3:W5:Y:S04]  /*fd20*/  LDL.LU R2, [R1+0x8c] ;  /* 0x00008c0001027983 */ /* 0x0007680000300800 */
[----:B------:R-:W4:Y:S01]  /*fd30*/  LDL R220, [R1+0x70] ;  /* 0x0000700001dc7983 */ /* 0x000f220000100800 */
[----:B------:R-:W1:Y:S08]  /*fd40*/  MUFU.EX2 R127, R127 ;  /* 0x0000007f007f7308 */ /* 0x000e700000000800 */
[----:B------:R-:W3:Y:S08]  /*fd50*/  MUFU.EX2 R113, R113 ;  /* 0x0000007100717308 */ /* 0x000ef00000000800 */
[----:B------:R-:W3:Y:S08]  /*fd60*/  MUFU.EX2 R136, R136 ;  /* 0x0000008800887308 */ /* 0x000ef00000000800 */
[----:B------:R-:W3:Y:S08]  /*fd70*/  MUFU.EX2 R33, R33 ;  /* 0x0000002100217308 */ /* 0x000ef00000000800 */
[----:B------:R-:W3:Y:S08]  /*fd80*/  MUFU.EX2 R34, R34 ;  /* 0x0000002200227308 */ /* 0x000ef00000000800 */
[----:B------:R-:W3:Y:S08]  /*fd90*/  MUFU.EX2 R204, R204 ;  /* 0x000000cc00cc7308 */ /* 0x000ef00000000800 */
[----:B------:R-:W3:Y:S08]  /*fda0*/  MUFU.EX2 R206, R206 ;  /* 0x000000ce00ce7308 */ /* 0x000ef00000000800 */
[----:B------:R-:W3:Y:S08]  /*fdb0*/  MUFU.EX2 R125, R125 ;  /* 0x0000007d007d7308 */ /* 0x000ef00000000800 */
[----:B------:R-:W3:Y:S01]  /*fdc0*/  MUFU.EX2 R207, R207 ;  /* 0x000000cf00cf7308 */ /* 0x000ee20000000800 */
[----:B------:R-:W-:-:S07]  /*fdd0*/  FADD.FTZ R82, R82, -R218 ;  /* 0x800000da52527221 */ /* 0x000fce0000010000 */
[----:B------:R-:W3:Y:S08]  /*fde0*/  MUFU.EX2 R131, R131 ;  /* 0x0000008300837308 */ /* 0x000ef00000000800 */
[----:B------:R-:W2:Y:S08]  /*fdf0*/  MUFU.EX2 R108, R108 ;  /* 0x0000006c006c7308 */ /* 0x000eb00000000800 */
[----:B------:R-:W2:Y:S08]  /*fe00*/  MUFU.EX2 R130, R130 ;  /* 0x0000008200827308 */ /* 0x000eb00000000800 */
[----:B------:R-:W2:Y:S08]  /*fe10*/  MUFU.EX2 R109, R109 ;  /* 0x0000006d006d7308 */ /* 0x000eb00000000800 */
[----:B------:R-:W2:Y:S08]  /*fe20*/  MUFU.EX2 R123, R123 ;  /* 0x0000007b007b7308 */ /* 0x000eb00000000800 */
[----:B------:R-:W2:Y:S08]  /*fe30*/  MUFU.EX2 R129, R129 ;  /* 0x0000008100817308 */ /* 0x000eb00000000800 */
[----:B------:R-:W2:Y:S08]  /*fe40*/  MUFU.EX2 R126, R126 ;  /* 0x0000007e007e7308 */ /* 0x000eb00000000800 */
[----:B------:R-:W2:Y:S01]  /*fe50*/  MUFU.EX2 R139, R139 ;  /* 0x0000008b008b7308 */ /* 0x000ea20000000800 */
[----:B-1----:R-:W-:Y:S01]  /*fe60*/  FMUL.FTZ R76, R127, R76 ;  /* 0x0000004c7f4c7220 */ /* 0x002fe20000410000 */
[----:B---3--:R-:W-:Y:S01]  /*fe70*/  FMUL.FTZ R72, R113, R72 ;  /* 0x0000004871487220 */ /* 0x008fe20000410000 */
[----:B------:R-:W-:Y:S01]  /*fe80*/  FMUL.FTZ R82, R136, R82 ;  /* 0x0000005288527220 */ /* 0x000fe20000410000 */
[----:B------:R-:W-:Y:S01]  /*fe90*/  FADD.FTZ R80, R80, -R218 ;  /* 0x800000da50507221 */ /* 0x000fe20000010000 */
[----:B------:R-:W-:Y:S01]  /*fea0*/  FMUL.FTZ R231, R33, R231 ;  /* 0x000000e721e77220 */ /* 0x000fe20000410000 */
[----:B------:R-:W-:Y:S01]  /*feb0*/  FMUL.FTZ R232, R34, R232 ;  /* 0x000000e822e87220 */ /* 0x000fe20000410000 */
[----:B------:R-:W-:Y:S01]  /*fec0*/  FFMA.FTZ R218, -R138, R138, 1 ;  /* 0x3f8000008ada7423 */ /* 0x000fe2000001018a */
[----:B------:R-:W-:Y:S01]  /*fed0*/  FMUL.FTZ R92, R92, R76 ;  /* 0x0000004c5c5c7220 */ /* 0x000fe20000410000 */
[----:B------:R-:W-:Y:S01]  /*fee0*/  FFMA.FTZ R138, -R128, R128, 1 ;  /* 0x3f800000808a7423 */ /* 0x000fe20000010180 */
[----:B------:R-:W-:Y:S01]  /*fef0*/  FMUL.FTZ R62, R62, R72 ;  /* 0x000000483e3e7220 */ /* 0x000fe20000410000 */
[----:B------:R-:W-:Y:S01]  /*ff00*/  FMUL.FTZ R128, R40, R82 ;  /* 0x0000005228807220 */ /* 0x000fe20000410000 */
[----:B------:R-:W-:Y:S01]  /*ff10*/  FFMA.FTZ R132, -R132, R132, 1 ;  /* 0x3f80000084847423 */ /* 0x000fe20000010184 */
[----:B------:R-:W-:Y:S01]  /*ff20*/  FFMA.FTZ R133, -R133, R133, 1 ;  /* 0x3f80000085857423 */ /* 0x000fe20000010185 */
[----:B------:R-:W-:Y:S01]  /*ff30*/  FMUL.FTZ R84, R204, R84 ;  /* 0x00000054cc547220 */ /* 0x000fe20000410000 */
[----:B------:R-:W-:Y:S01]  /*ff40*/  FMUL.FTZ R85, R206, R85 ;  /* 0x00000055ce557220 */ /* 0x000fe20000410000 */
[----:B------:R-:W-:Y:S01]  /*ff50*/  F2FP.BF16.F32.PACK_AB R76, R42, R11 ;  /* 0x0000000b2a4c723e */ /* 0x000fe200000010ff */
[----:B------:R-:W-:Y:S01]  /*ff60*/  FFMA.FTZ R72, -R134, R134, 1 ;  /* 0x3f80000086487423 */ /* 0x000fe20000010186 */
[----:B------:R-:W-:Y:S01]  /*ff70*/  FFMA.FTZ R40, -R135, R135, 1 ;  /* 0x3f80000087287423 */ /* 0x000fe20000010187 */
[----:B------:R-:W-:Y:S01]  /*ff80*/  FMUL.FTZ R86, R125, R86 ;  /* 0x000000567d567220 */ /* 0x000fe20000410000 */
[----:B------:R-:W-:Y:S01]  /*ff90*/  FMUL.FTZ R87, R207, R87 ;  /* 0x00000057cf577220 */ /* 0x000fe20000410000 */
[----:B------:R-:W-:Y:S01]  /*ffa0*/  FMUL.FTZ R216, R216, R231 ;  /* 0x000000e7d8d87220 */ /* 0x000fe20000410000 */
        /* <DEDUP_REMOVED lines=25> */
[----:B------:R-:W-:Y:S01]  /*10140*/  UMOV UR6, UR8 ;  /* 0x0000000800067c82 */ /* 0x000fe20008000000 */
[----:B------:R-:W-:Y:S01]  /*10150*/  F2FP.BF16.F32.PACK_AB R80, R21, R22 ;  /* 0x000000161550723e */ /* 0x000fe200000010ff */
[----:B------:R-:W-:Y:S01]  /*10160*/  UMOV UR7, 0x40000040 ;  /* 0x4000004000077882 */ /* 0x000fe20000000000 */
[----:B------:R-:W-:Y:S01]  /*10170*/  F2FP.BF16.F32.PACK_AB R81, R211, R20 ;  /* 0x00000014d351723e */ /* 0x000fe200000010ff */
[----:B------:R-:W-:Y:S01]  /*10180*/  UIADD3 UR4, UR8, 0x80, URZ ;  /* 0x0000008008047890 */ /* 0x000fe2000fffe03f */
        /* <DEDUP_REMOVED lines=30> */
[----:B----4-:R-:W-:-:S05]  /*10370*/  LEA R11, R0, R220, 0xe ;  /* 0x000000dc000b7211 */ /* 0x010fca00078e70ff */
[----:B------:R-:W-:-:S05]  /*10380*/  IMAD R11, R11, 0x2, R16 ;  /* 0x000000020b0b7824 */ /* 0x000fca00078e0210 */
        /* <DEDUP_REMOVED lines=79> */
[----:B------:R-:W-:Y:S02]  /*10880*/  R2UR UR4, R16 ;  /* 0x00000000100472ca */ /* 0x000fe400000e0000 */
[----:B--2---:R-:W-:-:S04]  /*10890*/  LEA R10, R0, R12, 0xb ;  /* 0x0000000c000a7211 */ /* 0x004fc800078e58ff */
[----:B------:R-:W-:-:S07]  /*108a0*/  R2UR UR9, R10 ;  /* 0x000000000a0972ca */ /* 0x000fce00000e0000 */
[----:B------:R-:W-:-:S04]  /*108b0*/  USHF.R.U32.HI UR4, URZ, 0x4, UR4 ;  /* 0x000000043f047899 */ /* 0x000fc80008011604 */
[----:B------:R-:W-:Y:S01]  /*108c0*/  ULOP3.LUT UR10, UR4, 0x3fff, URZ, 0xc0, !UPT ;  /* 0x00003fff040a7892 */ /* 0x000fe2000f8ec03f */
[----:B------:R-:W-:Y:S02]  /*108d0*/  UMOV UR5, 0x40000040 ;  /* 0x4000004000057882 */ /* 0x000fe40000000000 */
[----:B------:R-:W-:Y:S01]  /*108e0*/  UMOV UR4, UR9 ;  /* 0x0000000900047c82 */ /* 0x000fe20008000000 */
[----:B------:R-:W-:-:S03]  /*108f0*/  UMOV UR7, 0x40000040 ;  /* 0x4000004000077882 */ /* 0x000fc60000000000 */
[----:B------:R-:W-:Y:S01]  /*10900*/  UMOV UR6, UR10 ;  /* 0x0000000a00067c82 */ /* 0x000fe20008000000 */
[----:B------:R-:W-:Y:S02]  /*10910*/  WARPGROUP.DEPBAR.LE gsb0, 0x0 ;  /* 0x00008000000079c5 */ /* 0x000fe40000010000 */
[----:B------:R2:W-:Y:S06]  /*10920*/  MEMBAR.ALL.CTA ;  /* 0x0000000000007992 */ /* 0x0005ec0000008000 */
[----:B--2---:R-:W2:Y:S02]  /*10930*/  FENCE.VIEW.ASYNC.S ;  /* 0x00000000000073c6 */ /* 0x004ea40000000000 */
[----:B--2---:R-:W-:Y:S06]  /*10940*/  BAR.SYNC.DEFER_BLOCKING 0x9, 0x100 ;  /* 0x0244000000007b1d */ /* 0x004fec0000010000 */
        /* <DEDUP_REMOVED lines=54> */
.L_x_1088:
        /* <DEDUP_REMOVED lines=57> */
[----:B------:R2:W-:Y:S01]  /*11040*/  STS.128 [R2+0xa800], R44 ;  /* 0x00a8002c02007388 */ /* 0x0005e20000000c00 */
[----:B------:R-:W-:-:S03]  /*11050*/  IADD3 R10, R10, 0xc, RZ ;  /* 0x0000000c0a0a7810 */ /* 0x000fc60007ffe0ff */
        /* <DEDUP_REMOVED lines=11> */
.L_x_1089:
[----:B------:R-:W-:Y:S01]  /*11110*/  UIADD3 UR38, UR38, 0x1, URZ ;  /* 0x0000000126267890 */ /* 0x000fe2000fffe03f */
[----:B------:R-:W-:Y:S01]  /*11120*/  VIADD R6, R6, 0x30c20 ;  /* 0x00030c2006067836 */ /* 0x000fe20000000000 */
[----:B------:R-:W-:Y:S02]  /*11130*/  IADD3 R0, R0, 0x1, RZ ;  /* 0x0000000100007810 */ /* 0x000fe40007ffe0ff */
[----:B------:R-:W-:Y:S02]  /*11140*/  UISETP.GE.AND UP0, UPT, UR38, UR37, UPT ;  /* 0x000000252600728c */ /* 0x000fe4000bf06270 */
[----:B------:R-:W-:Y:S02]  /*11150*/  ISETP.NE.AND P0, PT, R0, 0x2, PT ;  /* 0x000000020000780c */ /* 0x000fe40003f05270 */
[----:B------:R-:W-:Y:S02]  /*11160*/  PRMT R6, RZ, 0x654, R6 ;  /* 0x00000654ff067816 */ /* 0x000fe40000000006 */
[----:B------:R-:W-:-:S02]  /*11170*/  PLOP3.LUT P1, PT, PT, PT, UP0, 0x80, 0x0 ;  /* 0x000000000000781c */ /* 0x000fc40003f2f008 */
[----:B--2---:R-:W-:Y:S01]  /*11180*/  SEL R5, RZ, 0x1, P0 ;  /* 0x00000001ff057807 */ /* 0x004fe20000000000 */
[----:B------:R2:W-:Y:S01]  /*11190*/  SYNCS.ARRIVE.TRANS64.RED.A1T0 RZ, [R6+URZ], RZ ;  /* 0x000000ff06ff79a7 */ /* 0x0005e2000810043f */
[----:B------:R-:W-:Y:S02]  /*111a0*/  SEL R0, R0, RZ, P0 ;  /* 0x000000ff00007207 */ /* 0x000fe40000000000 */
[----:B------:R-:W-:-:S07]  /*111b0*/  LOP3.LUT R4, R4, R5, RZ, 0x3c, !PT ;  /* 0x0000000504047212 */ /* 0x000fce00078e3cff */
[----:B--2---:R-:W-:Y:S05]  /*111c0*/  @!P1 BRA `(.L_x_1090) ;  /* 0xffffffac00c49947 */ /* 0x004fea000383ffff */
.L_x_1079:
        /* <DEDUP_REMOVED lines=34> */
.L_x_1047:
[----:B------:R-:W-:Y:S05]  /*113f0*/  @P0 BRA `(.L_x_1091) ;  /* 0x0000000800d40947 */ /* 0x000fea0003800000 */
[----:B------:R-:W2:Y:S01]  /*11400*/  S2R R3, SR_CgaCtaId ;  /* 0x0000000000037919 */ /* 0x000ea20000008800 */
[----:B------:R-:W-:-:S04]  /*11410*/  MOV R0, 0x400 ;  /* 0x0000040000007802 */ /* 0x000fc80000000f00 */
[----:B--2---:R-:W-:-:S04]  /*11420*/  LEA R17, R3, R0, 0x18 ;  /* 0x0000000003117211 */ /* 0x004fc800078ec0ff */
[----:B------:R-:W-:-:S13]  /*11430*/  LOP3.LUT P0, RZ, R17, 0x3ff, RZ, 0xc0, !PT ;  /* 0x000003ff11ff7812 */ /* 0x000fda000780c0ff */
[----:B------:R-:W-:Y:S05]  /*11440*/  @!P0 BRA `(.L_x_1092) ;  /* 0x0000000000408947 */ /* 0x000fea0003800000 */
[----:B------:R-:W-:Y:S01]  /*11450*/  MOV R0, 0x0 ;  /* 0x0000000000007802 */ /* 0x000fe20000000f00 */
[----:B------:R-:W-:Y:S01]  /*11460*/  ULDC.64 UR4, c[0x4][0x90] ;  /* 0x0100240000047ab9 */ /* 0x000fe20000000a00 */
[----:B------:R-:W-:Y:S01]  /*11470*/  ULDC.64 UR6, c[0x4][0x98] ;  /* 0x0100260000067ab9 */ /* 0x000fe20000000a00 */
[----:B------:R-:W-:Y:S01]  /*11480*/  IMAD.U32 R4, RZ, RZ, UR4 ;  /* 0x00000004ff047e24 */ /* 0x000fe2000f8e00ff */
[----:B------:R2:W3:Y:S01]  /*11490*/  LDC.64 R2, c[0x4][R0] ;  /* 0x0100000000027b82 */ /* 0x0004e20000000a00 */
[----:B------:R-:W-:Y:S01]  /*114a0*/  MOV R5, UR5 ;  /* 0x0000000500057c02 */ /* 0x000fe20008000f00 */
[----:B------:R-:W-:Y:S01]  /*114b0*/  ULDC.64 UR4, c[0x4][0x18] ;  /* 0x0100060000047ab9 */ /* 0x000fe20000000a00 */
[----:B------:R-:W-:Y:S01]  /*114c0*/  IMAD.U32 R6, RZ, RZ, UR6 ;  /* 0x00000006ff067e24 */ /* 0x000fe2000f8e00ff */
[----:B------:R-:W-:Y:S01]  /*114d0*/  MOV R7, UR7 ;  /* 0x0000000700077c02 */ /* 0x000fe20008000f00 */
[----:B------:R-:W-:Y:S01]  /*114e0*/  IMAD.U32 R10, RZ, RZ, UR4 ;  /* 0x00000004ff0a7e24 */ /* 0x000fe2000f8e00ff */
[----:B------:R-:W-:Y:S01]  /*114f0*/  MOV R11, UR5 ;  /* 0x00000005000b7c02 */ /* 0x000fe20008000f00 */
[----:B------:R-:W-:Y:S01]  /*11500*/  IMAD.MOV.U32 R8, RZ, RZ, 0x70 ;  /* 0x00000070ff087424 */ /* 0x000fe200078e00ff */
[----:B------:R-:W-:Y:S01]  /*11510*/  MOV R12, 0x1 ;  /* 0x00000001000c7802 */ /* 0x000fe20000000f00 */
[----:B--2---:R-:W-:-:S07]  /*11520*/  IMAD.MOV.U32 R13, RZ, RZ, RZ ;  /* 0x000000ffff0d7224 */ /* 0x004fce00078e00ff */
[----:B------:R-:W-:-:S07]  /*11530*/  LEPC R20, `(.L_x_1092) ;  /* 0x000000001014794e */ /* 0x000fce0000000000 */
[----:B-1-3--:R-:W-:Y:S05]  /*11540*/  CALL.ABS.NOINC R2 ;  /* 0x0000000002007343 */ /* 0x00afea0003c00000 */
.L_x_1092:
[----:B------:R-:W-:-:S04]  /*11550*/  IADD3 R16, R17, 0x4000, RZ ;  /* 0x0000400011107810 */ /* 0x000fc80007ffe0ff */
        /* <DEDUP_REMOVED lines=18> */
.L_x_1093:
[----:B------:R-:W-:-:S13]  /*11680*/  LOP3.LUT P6, RZ, R17, 0x3ff, RZ, 0xc0, !PT ;  /* 0x000003ff11ff7812 */ /* 0x000fda00078cc0ff */
[----:B------:R-:W-:Y:S05]  /*11690*/  @!P6 BRA `(.L_x_1094) ;  /* 0x000000000040e947 */ /* 0x000fea0003800000 */
[----:B------:R-:W-:Y:S01]  /*116a0*/  MOV R0, 0x0 ;  /* 0x0000000000007802 */ /* 0x000fe20000000f00 */
[----:B------:R-:W-:Y:S01]  /*116b0*/  ULDC.64 UR4, c[0x4][0x90] ;  /* 0x0100240000047ab9 */ /* 0x000fe20000000a00 */
[----:B------:R-:W-:Y:S01]  /*116c0*/  ULDC.64 UR6, c[0x4][0x98] ;  /* 0x0100260000067ab9 */ /* 0x000fe20000000a00 */
[----:B------:R-:W-:Y:S01]  /*116d0*/  MOV R4, UR4 ;  /* 0x0000000400047c02 */ /* 0x000fe20008000f00 */
[----:B------:R2:W3:Y:S01]  /*116e0*/  LDC.64 R2, c[0x4][R0] ;  /* 0x0100000000027b82 */ /* 0x0004e20000000a00 */
[----:B------:R-:W-:Y:S01]  /*116f0*/  IMAD.U32 R5, RZ, RZ, UR5 ;  /* 0x00000005ff057e24 */ /* 0x000fe2000f8e00ff */
[----:B------:R-:W-:Y:S01]  /*11700*/  ULDC.64 UR4, c[0x4][0x20] ;  /* 0x0100080000047ab9 */ /* 0x000fe20000000a00 */
[----:B------:R-:W-:Y:S01]  /*11710*/  MOV R6, UR6 ;  /* 0x0000000600067c02 */ /* 0x000fe20008000f00 */
[----:B------:R-:W-:Y:S01]  /*11720*/  IMAD.U32 R7, RZ, RZ, UR7 ;  /* 0x00000007ff077e24 */ /* 0x000fe2000f8e00ff */
[----:B------:R-:W-:Y:S01]  /*11730*/  MOV R10, UR4 ;  /* 0x00000004000a7c02 */ /* 0x000fe20008000f00 */
[----:B------:R-:W-:Y:S01]  /*11740*/  IMAD.U32 R11, RZ, RZ, UR5 ;  /* 0x00000005ff0b7e24 */ /* 0x000fe2000f8e00ff */
[----:B------:R-:W-:Y:S01]  /*11750*/  MOV R8, 0x70 ;  /* 0x0000007000087802 */ /* 0x000fe20000000f00 */
[----:B------:R-:W-:Y:S01]  /*11760*/  IMAD.MOV.U32 R12, RZ, RZ, 0x1 ;  /* 0x00000001ff0c7424 */ /* 0x000fe200078e00ff */
[----:B--2---:R-:W-:-:S07]  /*11770*/  MOV R13, RZ ;  /* 0x000000ff000d7202 */ /* 0x004fce0000000f00 */
[----:B------:R-:W-:-:S07]  /*11780*/  LEPC R20, `(.L_x_1094) ;  /* 0x000000001014794e */ /* 0x000fce0000000000 */
[----:B-1-3--:R-:W-:Y:S05]  /*11790*/  CALL.ABS.NOINC R2 ;  /* 0x0000000002007343 */ /* 0x00afea0003c00000 */
.L_x_1094:
        /* <DEDUP_REMOVED lines=18> */
.L_x_1095:
[----:B------:R-:W2:Y:S01]  /*118c0*/  S2R R0, SR_TID.X ;  /* 0x0000000000007919 */ /* 0x000ea20000002100 */
[----:B------:R-:W-:Y:S02]  /*118d0*/  F2FP.BF16.F32.PACK_AB R172, R173, R172 ;  /* 0x000000acadac723e */ /* 0x000fe400000010ff */
[----:B------:R-:W-:Y:S01]  /*118e0*/  F2FP.BF16.F32.PACK_AB R173, R175, R174 ;  /* 0x000000aeafad723e */ /* 0x000fe200000010ff */
[----:B------:R-:W-:Y:S01]  /*118f0*/  BAR.SYNC.DEFER_BLOCKING 0x1, 0x100 ;  /* 0x0044000000007b1d */ /* 0x000fe20000010000 */
        /* <DEDUP_REMOVED lines=14> */
[----:B--2---:R-:W-:Y:S02]  /*119e0*/  IADD3 R7, R0, -0x80, RZ ;  /* 0xffffff8000077810 */ /* 0x004fe40007ffe0ff */
[----:B------:R-:W-:-:S02]  /*119f0*/  F2FP.BF16.F32.PACK_AB R199, R203, R202 ;  /* 0x000000cacbc7723e */ /* 0x000fc400000010ff */
[----:B------:R-:W-:Y:S02]  /*11a00*/  SHF.R.S32.HI R2, RZ, 0x1f, R7 ;  /* 0x0000001fff027819 */ /* 0x000fe40000011407 */
[----:B------:R-:W-:Y:S02]  /*11a10*/  F2FP.BF16.F32.PACK_AB R141, R143, R142 ;  /* 0x0000008e8f8d723e */ /* 0x000fe400000010ff */
[CC--:B------:R-:W-:Y:S02]  /*11a20*/  LEA.HI R4, R2.reuse, R7.reuse, RZ, 0x4 ;  /* 0x0000000702047211 */ /* 0x0c0fe400078f20ff */
[----:B------:R-:W-:Y:S02]  /*11a30*/  LEA.HI R2, R2, R7, RZ, 0x5 ;  /* 0x0000000702027211 */ /* 0x000fe400078f28ff */
[----:B------:R-:W-:Y:S02]  /*11a40*/  LOP3.LUT R0, R4, 0xfffffff0, RZ, 0xc0, !PT ;  /* 0xfffffff004007812 */ /* 0x000fe400078ec0ff */
[----:B------:R-:W-:-:S02]  /*11a50*/  SHF.R.S32.HI R4, RZ, 0x4, R4 ;  /* 0x00000004ff047819 */ /* 0x000fc40000011404 */
[----:B------:R-:W-:Y:S01]  /*11a60*/  SHF.R.S32.HI R2, RZ, 0x5, R2 ;  /* 0x00000005ff027819 */ /* 0x000fe20000011402 */
[----:B------:R-:W-:Y:S01]  /*11a70*/  IMAD.IADD R0, R7, 0x1, -R0 ;  /* 0x0000000107007824 */ /* 0x000fe200078e0a00 */
[----:B------:R-:W-:Y:S02]  /*11a80*/  SHF.L.U32 R7, R4, 0x3, RZ ;  /* 0x0000000304077819 */ /* 0x000fe400000006ff */
[----:B------:R-:W-:Y:S02]  /*11a90*/  F2FP.BF16.F32.PACK_AB R148, R149, R148 ;  /* 0x000000949594723e */ /* 0x000fe400000010ff */
[----:B------:R-:W-:Y:S02]  /*11aa0*/  SHF.R.S32.HI R3, RZ, 0x1f, R0 ;  /* 0x0000001fff037819 */ /* 0x000fe40000011400 */
[----:B------:R-:W-:Y:S02]  /*11ab0*/  F2FP.BF16.F32.PACK_AB R142, R145, R144 ;  /* 0x00000090918e723e */ /* 0x000fe400000010ff */
[----:B------:R-:W-:-:S02]  /*11ac0*/  LEA.HI R3, R3, R0, RZ, 0x3 ;  /* 0x0000000003037211 */ /* 0x000fc400078f18ff */
[----:B------:R-:W-:Y:S02]  /*11ad0*/  F2FP.BF16.F32.PACK_AB R143, R147, R146 ;  /* 0x00000092938f723e */ /* 0x000fe400000010ff */
[C---:B------:R-:W-:Y:S01]  /*11ae0*/  LOP3.LUT R5, R3.reuse, 0xfffffff8, RZ, 0xc0, !PT ;  /* 0xfffffff803057812 */ /* 0x040fe200078ec0ff */
[----:B------:R-:W-:Y:S01]  /*11af0*/  IMAD.SHL.U32 R3, R3, 0x40, RZ ;  /* 0x0000004003037824 */ /* 0x000fe200078e00ff */
[----:B------:R-:W-:Y:S02]  /*11b00*/  F2FP.BF16.F32.PACK_AB R149, R151, R150 ;  /* 0x000000969795723e */ /* 0x000fe400000010ff */
[----:B------:R-:W-:Y:S02]  /*11b10*/  IADD3 R5, R0, -R5, RZ ;  /* 0x8000000500057210 */ /* 0x000fe40007ffe0ff */
[----:B------:R-:W-:Y:S02]  /*11b20*/  LOP3.LUT R3, R3, 0x7ffffe00, RZ, 0xc0, !PT ;  /* 0x7ffffe0003037812 */ /* 0x000fe400078ec0ff */
[C---:B------:R-:W-:Y:S01]  /*11b30*/  R2P PR, R5.reuse, 0x6 ;  /* 0x0000000605007804 */ /* 0x040fe20000000000 */
[----:B------:R-:W-:Y:S01]  /*11b40*/  IMAD.SHL.U32 R0, R5, 0x40, RZ ;  /* 0x0000004005007824 */ /* 0x000fe200078e00ff */
[----:B------:R-:W-:Y:S01]  /*11b50*/  LEA R3, R2, R3, 0xa ;  /* 0x0000000302037211 */ /* 0x000fe200078e50ff */
[----:B------:R-:W-:Y:S01]  /*11b60*/  IMAD.MOV.U32 R5, RZ, RZ, 0x40 ;  /* 0x00000040ff057424 */ /* 0x000fe200078e00ff */
[----:B------:R-:W2:Y:S01]  /*11b70*/  SHFL.IDX PT, R2, R2, RZ, 0x1f ;  /* 0x00001fff02027589 */ /* 0x000ea200000e0000 */
[----:B------:R-:W-:-:S02]  /*11b80*/  F2FP.BF16.F32.PACK_AB R156, R157, R156 ;  /* 0x0000009c9d9c723e */ /* 0x000fc400000010ff */
[----:B------:R-:W-:Y:S02]  /*11b90*/  LOP3.LUT R0, R0, 0x1c0, RZ, 0xc0, !PT ;  /* 0x000001c000007812 */ /* 0x000fe400078ec0ff */
[----:B------:R-:W-:Y:S02]  /*11ba0*/  SEL R5, R5, 0xffffffc0, !P2 ;  /* 0xffffffc005057807 */ /* 0x000fe40005000000 */
[----:B------:R-:W-:Y:S02]  /*11bb0*/  LOP3.LUT R7, R0, 0x8, R7, 0xf8, !PT ;  /* 0x0000000800077812 */ /* 0x000fe400078ef807 */
[----:B------:R-:W-:Y:S02]  /*11bc0*/  SHF.R.U32.HI R0, RZ, 0x3, R0 ;  /* 0x00000003ff007819 */ /* 0x000fe40000011600 */
[----:B------:R-:W-:Y:S02]  /*11bd0*/  F2FP.BF16.F32.PACK_AB R150, R153, R152 ;  /* 0x000000989996723e */ /* 0x000fe400000010ff */
[----:B------:R-:W-:-:S02]  /*11be0*/  LOP3.LUT R0, R7, R0, RZ, 0x3c, !PT ;  /* 0x0000000007007212 */ /* 0x000fc400078e3cff */
[----:B------:R-:W-:Y:S02]  /*11bf0*/  F2FP.BF16.F32.PACK_AB R151, R155, R154 ;  /* 0x0000009a9b97723e */ /* 0x000fe400000010ff */
[----:B------:R-:W-:Y:S01]  /*11c00*/  F2FP.BF16.F32.PACK_AB R157, R159, R158 ;  /* 0x0000009e9f9d723e */ /* 0x000fe200000010ff */
[----:B------:R-:W-:Y:S01]  /*11c10*/  IMAD.IADD R0, R0, 0x1, R3 ;  /* 0x0000000100007824 */ /* 0x000fe200078e0203 */
[----:B------:R-:W-:Y:S02]  /*11c20*/  MOV R3, 0x20 ;  /* 0x0000002000037802 */ /* 0x000fe40000000f00 */
[----:B------:R-:W-:Y:S02]  /*11c30*/  F2FP.BF16.F32.PACK_AB R164, R165, R164 ;  /* 0x000000a4a5a4723e */ /* 0x000fe400000010ff */
[----:B------:R-:W-:Y:S02]  /*11c40*/  LEA R0, R0, R17, 0x1 ;  /* 0x0000001100007211 */ /* 0x000fe400078e08ff */
[----:B------:R-:W-:-:S02]  /*11c50*/  SEL R3, R3, 0xffffffe0, !P1 ;  /* 0xffffffe003037807 */ /* 0x000fc40004800000 */
[--C-:B------:R-:W-:Y:S01]  /*11c60*/  IADD3 R6, R5, 0x4000, R0.reuse ;  /* 0x0000400005067810 */ /* 0x100fe20007ffe000 */
[----:B------:R3:W-:Y:S01]  /*11c70*/  STSM.16.M88.4 [R0+0x4000], R172 ;  /* 0x004000ac00007844 */ /* 0x0007e20000000200 */
[----:B------:R-:W-:Y:S02]  /*11c80*/  IADD3 R4, R3, 0x4000, R0 ;  /* 0x0000400003047810 */ /* 0x000fe40007ffe000 */
[----:B------:R-:W-:Y:S01]  /*11c90*/  F2FP.BF16.F32.PACK_AB R158, R161, R160 ;  /* 0x000000a0a19e723e */ /* 0x000fe200000010ff */
[----:B------:R-:W-:Y:S01]  /*11ca0*/  IMAD.IADD R3, R3, 0x1, R6 ;  /* 0x0000000103037824 */ /* 0x000fe200078e0206 */
[----:B------:R-:W-:Y:S01]  /*11cb0*/  F2FP.BF16.F32.PACK_AB R159, R163, R162 ;  /* 0x000000a2a39f723e */ /* 0x000fe200000010ff */
[----:B------:R3:W-:Y:S01]  /*11cc0*/  STSM.16.M88.4 [R4], R180 ;  /* 0x000000b404007844 */ /* 0x0007e20000000200 */
[----:B------:R-:W-:Y:S02]  /*11cd0*/  F2FP.BF16.F32.PACK_AB R165, R167, R166 ;  /* 0x000000a6a7a5723e */ /* 0x000fe400000010ff */
[----:B------:R-:W-:Y:S01]  /*11ce0*/  F2FP.BF16.F32.PACK_AB R166, R169, R168 ;  /* 0x000000a8a9a6723e */ /* 0x000fe200000010ff */
[----:B------:R3:W-:Y:S01]  /*11cf0*/  STSM.16.M88.4 [R6], R188 ;  /* 0x000000bc06007844 */ /* 0x0007e20000000200 */
[----:B------:R-:W-:-:S02]  /*11d00*/  F2FP.BF16.F32.PACK_AB R167, R171, R170 ;  /* 0x000000aaaba7723e */ /* 0x000fc400000010ff */
[----:B--2---:R-:W-:Y:S01]  /*11d10*/  ISETP.NE.AND P0, PT, R2, 0x7, PT ;  /* 0x000000070200780c */ /* 0x004fe20003f05270 */
[----:B------:R3:W-:Y:S04]  /*11d20*/  STSM.16.M88.4 [R3], R196 ;  /* 0x000000c403007844 */ /* 0x0007e80000000200 */
[----:B------:R3:W-:Y:S04]  /*11d30*/  STSM.16.M88.4 [R0], R140 ;  /* 0x0000008c00007844 */ /* 0x0007e80000000200 */
        /* <DEDUP_REMOVED lines=24> */
[----:B------:R-:W4:Y:S01]  /*11ec0*/  S2UR UR11, SR_CTAID.Y ;  /* 0x00000000000b79c3 */ /* 0x000f220000002600 */
[----:B--2---:R-:W-:-:S09]  /*11ed0*/  USHF.L.U32 UR10, UR10, 0x7, URZ ;  /* 0x000000070a0a7899 */ /* 0x004fd2000800063f */
[----:B----4-:R2:W-:Y:S02]  /*11ee0*/  UTMASTG.4D [UR8], [UR4] ;  /* 0x00000008040073b5 */ /* 0x0105e40008018000 */
[----:B--2---:R-:W-:Y:S02]  /*11ef0*/  UMOV UR8, UR6 ;  /* 0x0000000600087c82 */ /* 0x004fe40008000000 */
[----:B------:R2:W-:Y:S02]  /*11f00*/  UTMASTG.4D [UR8], [UR14] ;  /* 0x000000080e0073b5 */ /* 0x0005e40008018000 */
[----:B--2---:R0:W-:Y:S02]  /*11f10*/  UTMACMDFLUSH ;  /* 0x00000000000079b7 */ /* 0x0041e40000000000 */
.L_x_1097:
[----:B------:R-:W-:Y:S05]  /*11f20*/  BSYNC B0 ;  /* 0x0000000000007941 */ /* 0x000fea0003800000 */
.L_x_1096:
[----:B------:R-:W-:-:S04]  /*11f30*/  DEPBAR.LE SB0, 0x0 ;  /* 0x000080000000791a */ /* 0x000fc80000000000 */
[----:B------:R-:W-:Y:S05]  /*11f40*/  BRA `(.L_x_1045) ;  /* 0x00000034005c7947 */ /* 0x000fea0003800000 */
.L_x_1091:
[----:B------:R-:W2:Y:S01]  /*11f50*/  S2R R0, SR_TID.X ;  /* 0x0000000000007919 */ /* 0x000ea20000002100 */
[----:B------:R-:W3:Y:S01]  /*11f60*/  LDC.64 R16, c[0x0][0x808] ;  /* 0x00020200ff107b82 */ /* 0x000ee20000000a00 */
[----:B------:R-:W-:Y:S01]  /*11f70*/  ULDC.64 UR4, c[0x0][0x820] ;  /* 0x0002080000047ab9 */ /* 0x000fe20000000a00 */
[----:B------:R-:W-:Y:S01]  /*11f80*/  BSSY B0, `(.L_x_1098) ;  /* 0x0000033000007945 */ /* 0x000fe20003800000 */
[----:B------:R-:W4:Y:S01]  /*11f90*/  S2R R23, SR_CTAID.Y ;  /* 0x0000000000177919 */ /* 0x000f220000002600 */
[----:B------:R-:W3:Y:S04]  /*11fa0*/  S2R R15, SR_CTAID.X ;  /* 0x00000000000f7919 */ /* 0x000ee80000002500 */
[----:B------:R-:W1:Y:S01]  /*11fb0*/  LDC R19, c[0x0][0x83c] ;  /* 0x00020f00ff137b82 */ /* 0x000e620000000800 */
[----:B------:R-:W5:Y:S07]  /*11fc0*/  S2R R21, SR_CTAID.Z ;  /* 0x0000000000157919 */ /* 0x000f6e0000002700 */
[----:B------:R-:W1:Y:S01]  /*11fd0*/  LDC.64 R24, c[0x0][0x208] ;  /* 0x00008200ff187b82 */ /* 0x000e620000000a00 */
[----:B--2---:R-:W-:-:S04]  /*11fe0*/  IADD3 R3, R0, -0x80, RZ ;  /* 0xffffff8000037810 */ /* 0x004fc80007ffe0ff */
[----:B------:R-:W-:Y:S02]  /*11ff0*/  SHF.R.S32.HI R0, RZ, 0x1f, R3 ;  /* 0x0000001fff007819 */ /* 0x000fe40000011403 */
[----:B----4-:R-:W-:Y:S02]  /*12000*/  SHF.R.S32.HI R13, RZ, 0x1f, R23 ;  /* 0x0000001fff0d7819 */ /* 0x010fe40000011417 */
[----:B------:R-:W-:-:S04]  /*12010*/  LEA.HI R2, R0, R3, RZ, 0x3 ;  /* 0x0000000300027211 */ /* 0x000fc800078f18ff */
[----:B------:R-:W-:Y:S02]  /*12020*/  LOP3.LUT R0, R2, 0x1ffffff8, RZ, 0xc0, !PT ;  /* 0x1ffffff802007812 */ /* 0x000fe400078ec0ff */
[----:B------:R-:W-:Y:S02]  /*12030*/  SHF.R.S32.HI R2, RZ, 0x3, R2 ;  /* 0x00000003ff027819 */ /* 0x000fe40000011402 */
[----:B-----5:R-:W-:Y:S01]  /*12040*/  SHF.R.S32.HI R12, RZ, 0x1f, R21 ;  /* 0x0000001fff0c7819 */ /* 0x020fe20000011415 */
[----:B------:R-:W-:Y:S01]  /*12050*/  IMAD.IADD R0, R3, 0x1, -R0 ;  /* 0x0000000103007824 */ /* 0x000fe200078e0a00 */
[----:B------:R-:W-:Y:S01]  /*12060*/  IADD3 R8, R2, 0x60, RZ ;  /* 0x0000006002087810 */ /* 0x000fe20007ffe0ff */
[----:B---3--:R-:W-:-:S03]  /*12070*/  IMAD R3, R15, -0x80, R16 ;  /* 0xffffff800f037824 */ /* 0x008fc600078e0210 */
[----:B------:R-:W-:Y:S01]  /*12080*/  SHF.L.U32 R6, R0, 0x3, RZ ;  /* 0x0000000300067819 */ /* 0x000fe200000006ff */
[----:B------:R-:W-:Y:S01]  /*12090*/  IMAD R0, R13, UR4, RZ ;  /* 0x000000040d007c24 */ /* 0x000fe2000f8e02ff */
[----:B------:R-:W-:Y:S02]  /*120a0*/  ISETP.GE.AND P3, PT, R2, R3, PT ;  /* 0x000000030200720c */ /* 0x000fe40003f66270 */
[----:B------:R-:W-:Y:S01]  /*120b0*/  SHF.R.S32.HI R7, RZ, 0x1f, R6 ;  /* 0x0000001fff077819 */ /* 0x000fe20000011406 */
[C---:B------:R-:W-:Y:S01]  /*120c0*/  IMAD R9, R23.reuse, UR5, R0 ;  /* 0x0000000517097c24 */ /* 0x040fe2000f8e0200 */
[----:B------:R-:W-:Y:S01]  /*120d0*/  ISETP.GE.OR P6, PT, R6, R17, P3 ;  /* 0x000000110600720c */ /* 0x000fe20001fc6670 */
[----:B------:R-:W-:Y:S01]  /*120e0*/  VIADD R0, R2, 0x20 ;  /* 0x0000002002007836 */ /* 0x000fe20000000000 */
[----:B------:R-:W-:Y:S01]  /*120f0*/  ISETP.GE.AND P0, PT, R8, R3, PT ;  /* 0x000000030800720c */ /* 0x000fe20003f06270 */
[----:B------:R-:W-:Y:S01]  /*12100*/  IMAD.WIDE.U32 R4, R23, UR4, R6 ;  /* 0x0000000417047c25 */ /* 0x000fe2000f8e0006 */
[----:B------:R-:W-:-:S02]  /*12110*/  ULDC.64 UR4, c[0x0][0x828] ;  /* 0x00020a0000047ab9 */ /* 0x000fc40000000a00 */
[----:B------:R-:W-:Y:S01]  /*12120*/  ISETP.GE.AND P2, PT, R0, R3, PT ;  /* 0x000000030000720c */ /* 0x000fe20003f46270 */
[----:B------:R-:W-:Y:S01]  /*12130*/  VIADD R0, R2, 0x40 ;  /* 0x0000004002007836 */ /* 0x000fe20000000000 */
[----:B------:R-:W-:Y:S02]  /*12140*/  IADD3 R5, R5, R9, RZ ;  /* 0x0000000905057210 */ /* 0x000fe40007ffe0ff */
[----:B------:R-:W-:Y:S02]  /*12150*/  ISETP.GE.OR P5, PT, R6, R17, P2 ;  /* 0x000000110600720c */ /* 0x000fe400017a6670 */
[----:B------:R-:W-:Y:S01]  /*12160*/  ISETP.GE.AND P1, PT, R0, R3, PT ;  /* 0x000000030000720c */ /* 0x000fe20003f26270 */
[----:B------:R-:W-:Y:S01]  /*12170*/  IMAD R0, R12, UR4, RZ ;  /* 0x000000040c007c24 */ /* 0x000fe2000f8e02ff */
[----:B------:R-:W-:Y:S01]  /*12180*/  SHF.R.S32.HI R3, RZ, 0x1f, R2 ;  /* 0x0000001fff037819 */ /* 0x000fe20000011402 */
[----:B------:R-:W-:Y:S01]  /*12190*/  IMAD.WIDE.U32 R4, R21, UR4, R4 ;  /* 0x0000000415047c25 */ /* 0x000fe2000f8e0004 */
[----:B------:R-:W-:-:S03]  /*121a0*/  ISETP.GE.OR P4, PT, R6, R17, P1 ;  /* 0x000000110600720c */ /* 0x000fc60000f86670 */
[----:B------:R-:W-:Y:S02]  /*121b0*/  IMAD R11, R21, UR5, R0 ;  /* 0x00000005150b7c24 */ /* 0x000fe4000f8e0200 */
[----:B------:R-:W-:-:S04]  /*121c0*/  IMAD.WIDE R2, R15, 0x80, R2 ;  /* 0x000000800f027825 */ /* 0x000fc800078e0202 */
[----:B------:R-:W-:Y:S01]  /*121d0*/  IMAD.IADD R11, R5, 0x1, R11 ;  /* 0x00000001050b7824 */ /* 0x000fe200078e020b */
[----:B-1----:R-:W-:Y:S06]  /*121e0*/  @P6 BRA `(.L_x_1099) ;  /* 0x0000000000306947 */ /* 0x002fec0003800000 */
[----:B------:R-:W-:Y:S01]  /*121f0*/  ULDC.64 UR4, c[0x0][0x818] ;  /* 0x0002060000047ab9 */ /* 0x000fe20000000a00 */
[----:B------:R-:W-:Y:S01]  /*12200*/  MOV R10, R4 ;  /* 0x00000004000a7202 */ /* 0x000fe20000000f00 */
[----:B------:R-:W-:Y:S01]  /*12210*/  IMAD R15, R3, UR4, RZ ;  /* 0x00000004030f7c24 */ /* 0x000fe2000f8e02ff */
[----:B------:R-:W-:Y:S02]  /*12220*/  R2UR UR6, R24 ;  /* 0x00000000180672ca */ /* 0x000fe400000e0000 */
[----:B------:R-:W-:Y:S01]  /*12230*/  R2UR UR7, R25 ;  /* 0x00000000190772ca */ /* 0x000fe200000e0000 */
[----:B------:R-:W-:-:S04]  /*12240*/  IMAD.WIDE.U32 R8, R2, UR4, R10 ;  /* 0x0000000402087c25 */ /* 0x000fc8000f8e000a */
[----:B------:R-:W-:Y:S01]  /*12250*/  IMAD R15, R2, UR5, R15 ;  /* 0x00000005020f7c24 */ /* 0x000fe2000f8e020f */
[----:B------:R-:W-:Y:S02]  /*12260*/  ULDC.64 UR4, c[0x0][0x800] ;  /* 0x0002000000047ab9 */ /* 0x000fe40000000a00 */
[----:B------:R-:W-:Y:S01]  /*12270*/  LEA R14, P6, R8, UR4, 0x1 ;  /* 0x00000004080e7c11 */ /* 0x000fe2000f8c08ff */
[----:B------:R-:W-:-:S05]  /*12280*/  IMAD.IADD R9, R9, 0x1, R15 ;  /* 0x0000000109097824 */ /* 0x000fca00078e020f */
[----:B------:R-:W-:-:S05]  /*12290*/  LEA.HI.X R15, R8, UR5, R9, 0x1, P6 ;  /* 0x00000005080f7c11 */ /* 0x000fca000b0f0c09 */
[----:B------:R1:W-:Y:S02]  /*122a0*/  STG.E.128 desc[UR6][R14.64], RZ ;  /* 0x000000ff0e007986 */ /* 0x0003e4000c101d06 */
.L_x_1099:
[----:B------:R-:W-:Y:S05]  /*122b0*/  BSYNC B0 ;  /* 0x0000000000007941 */ /* 0x000fea0003800000 */
.L_x_1098:
[----:B------:R-:W-:Y:S01]  /*122c0*/  BSSY B0, `(.L_x_1100) ;  /* 0x0000012000007945 */ /* 0x000fe20003800000 */
[----:B------:R-:W-:-:S03]  /*122d0*/  ISETP.GE.OR P6, PT, R6, R17, P0 ;  /* 0x000000110600720c */ /* 0x000fc600007c6670 */
[----:B------:R-:W-:Y:S10]  /*122e0*/  @P5 BRA `(.L_x_1101) ;  /* 0x00000000003c5947 */ /* 0x000ff40003800000 */
[----:B-1----:R-:W-:Y:S01]  /*122f0*/  IADD3 R15, P5, R2, 0x20, RZ ;  /* 0x00000020020f7810 */ /* 0x002fe20007fbe0ff */
[----:B------:R-:W-:Y:S01]  /*12300*/  ULDC.64 UR4, c[0x0][0x818] ;  /* 0x0002060000047ab9 */ /* 0x000fe20000000a00 */
[----:B------:R-:W-:Y:S01]  /*12310*/  MOV R9, R11 ;  /* 0x0000000b00097202 */ /* 0x000fe20000000f00 */
[----:B------:R-:W-:Y:S01]  /*12320*/  IMAD.MOV.U32 R8, RZ, RZ, R4 ;  /* 0x000000ffff087224 */ /* 0x000fe200078e0004 */
[----:B------:R-:W-:Y:S02]  /*12330*/  IADD3.X R0, RZ, R3, RZ, P5, !PT ;  /* 0x00000003ff007210 */ /* 0x000fe40002ffe4ff */
[----:B------:R-:W-:Y:S01]  /*12340*/  R2UR UR6, R24 ;  /* 0x00000000180672ca */ /* 0x000fe200000e0000 */
[----:B------:R-:W-:Y:S01]  /*12350*/  IMAD.WIDE.U32 R8, R15, UR4, R8 ;  /* 0x000000040f087c25 */ /* 0x000fe2000f8e0008 */
[----:B------:R-:W-:-:S03]  /*12360*/  R2UR UR7, R25 ;  /* 0x00000000190772ca */ /* 0x000fc600000e0000 */
[----:B------:R-:W-:-:S04]  /*12370*/  IMAD R0, R0, UR4, RZ ;  /* 0x0000000400007c24 */ /* 0x000fc8000f8e02ff */
[----:B------:R-:W-:Y:S01]  /*12380*/  IMAD R15, R15, UR5, R0 ;  /* 0x000000050f0f7c24 */ /* 0x000fe2000f8e0200 */
[----:B------:R-:W-:Y:S02]  /*12390*/  ULDC.64 UR4, c[0x0][0x800] ;  /* 0x0002000000047ab9 */ /* 0x000fe40000000a00 */
[----:B------:R-:W-:Y:S01]  /*123a0*/  LEA R14, P5, R8, UR4, 0x1 ;  /* 0x00000004080e7c11 */ /* 0x000fe2000f8a08ff */
[----:B------:R-:W-:-:S05]  /*123b0*/  IMAD.IADD R9, R9, 0x1, R15 ;  /* 0x0000000109097824 */ /* 0x000fca00078e020f */
[----:B------:R-:W-:-:S05]  /*123c0*/  LEA.HI.X R15, R8, UR5, R9, 0x1, P5 ;  /* 0x00000005080f7c11 */ /* 0x000fca000a8f0c09 */
[----:B------:R2:W-:Y:S02]  /*123d0*/  STG.E.128 desc[UR6][R14.64], RZ ;  /* 0x000000ff0e007986 */ /* 0x0005e4000c101d06 */
.L_x_1101:
[----:B------:R-:W-:Y:S05]  /*123e0*/  BSYNC B0 ;  /* 0x0000000000007941 */ /* 0x000fea0003800000 */
.L_x_1100:
[----:B------:R-:W-:Y:S04]  /*123f0*/  BSSY B0, `(.L_x_1102) ;  /* 0x0000011000007945 */ /* 0x000fe80003800000 */
[----:B------:R-:W-:Y:S05]  /*12400*/  @P4 BRA `(.L_x_1103) ;  /* 0x00000000003c4947 */ /* 0x000fea0003800000 */
[----:B-12---:R-:W-:Y:S01]  /*12410*/  IADD3 R15, P4, R2, 0x40, RZ ;  /* 0x00000040020f7810 */ /* 0x006fe20007f9e0ff */
        /* <DEDUP_REMOVED lines=14> */
.L_x_1103:
[----:B------:R-:W-:Y:S05]  /*12500*/  BSYNC B0 ;  /* 0x0000000000007941 */ /* 0x000fea0003800000 */
.L_x_1102:
[----:B------:R-:W-:Y:S04]  /*12510*/  BSSY B0, `(.L_x_1104) ;  /* 0x0000010000007945 */ /* 0x000fe80003800000 */
[----:B------:R-:W-:Y:S05]  /*12520*/  @P6 BRA `(.L_x_1105) ;  /* 0x0000000000386947 */ /* 0x000fea0003800000 */
[----:B------:R-:W-:Y:S01]  /*12530*/  IADD3 R9, P4, R2, 0x60, RZ ;  /* 0x0000006002097810 */ /* 0x000fe20007f9e0ff */
[----:B------:R-:W-:Y:S01]  /*12540*/  ULDC.64 UR4, c[0x0][0x818] ;  /* 0x0002060000047ab9 */ /* 0x000fe20000000a00 */
[----:B------:R-:W-:Y:S01]  /*12550*/  IMAD.MOV.U32 R5, RZ, RZ, R11 ;  /* 0x000000ffff057224 */ /* 0x000fe200078e000b */
[----:B------:R-:W-:Y:S02]  /*12560*/  R2UR UR6, R24 ;  /* 0x00000000180672ca */ /* 0x000fe400000e0000 */
[----:B------:R-:W-:Y:S01]  /*12570*/  IADD3.X R0, RZ, R3, RZ, P4, !PT ;  /* 0x00000003ff007210 */ /* 0x000fe200027fe4ff */
[----:B------:R-:W-:Y:S01]  /*12580*/  IMAD.WIDE.U32 R4, R9, UR4, R4 ;  /* 0x0000000409047c25 */ /* 0x000fe2000f8e0004 */
[----:B------:R-:W-:-:S03]  /*12590*/  R2UR UR7, R25 ;  /* 0x00000000190772ca */ /* 0x000fc600000e0000 */
[----:B------:R-:W-:-:S04]  /*125a0*/  IMAD R0, R0, UR4, RZ ;  /* 0x0000000400007c24 */ /* 0x000fc8000f8e02ff */
[----:B------:R-:W-:Y:S01]  /*125b0*/  IMAD R9, R9, UR5, R0 ;  /* 0x0000000509097c24 */ /* 0x000fe2000f8e0200 */
[----:B------:R-:W-:Y:S02]  /*125c0*/  ULDC.64 UR4, c[0x0][0x800] ;  /* 0x0002000000047ab9 */ /* 0x000fe40000000a00 */
[----:B------:R-:W-:Y:S02]  /*125d0*/  LEA R8, P4, R4, UR4, 0x1 ;  /* 0x0000000404087c11 */ /* 0x000fe4000f8808ff */
[----:B------:R-:W-:-:S04]  /*125e0*/  IADD3 R5, R5, R9, RZ ;  /* 0x0000000905057210 */ /* 0x000fc80007ffe0ff */
[----:B------:R-:W-:-:S05]  /*125f0*/  LEA.HI.X R9, R4, UR5, R5, 0x1, P4 ;  /* 0x0000000504097c11 */ /* 0x000fca000a0f0c05 */
[----:B------:R4:W-:Y:S02]  /*12600*/  STG.E.128 desc[UR6][R8.64], RZ ;  /* 0x000000ff08007986 */ /* 0x0009e4000c101d06 */
.L_x_1105:
[----:B------:R-:W-:Y:S05]  /*12610*/  BSYNC B0 ;  /* 0x0000000000007941 */ /* 0x000fea0003800000 */
.L_x_1104:
[----:B------:R-:W-:Y:S01]  /*12620*/  ULDC.64 UR4, c[0x0][0x850] ;  /* 0x0002140000047ab9 */ /* 0x000fe20000000a00 */
[CC--:B------:R-:W-:Y:S01]  /*12630*/  ISETP.GE.OR P3, PT, R6.reuse, R19.reuse, P3 ;  /* 0x000000130600720c */ /* 0x0c0fe20001f66670 */
[----:B------:R-:W-:Y:S01]  /*12640*/  IMAD R13, R13, UR4, RZ ;  /* 0x000000040d0d7c24 */ /* 0x000fe2000f8e02ff */
[----:B------:R-:W-:Y:S01]  /*12650*/  BSSY B0, `(.L_x_1106) ;  /* 0x0000019000007945 */ /* 0x000fe20003800000 */
[C---:B------:R-:W-:Y:S01]  /*12660*/  IMAD.WIDE.U32 R4, R23.reuse, UR4, R6 ;  /* 0x0000000417047c25 */ /* 0x040fe2000f8e0006 */
[CC--:B------:R-:W-:Y:S02]  /*12670*/  ISETP.GE.OR P2, PT, R6.reuse, R19.reuse, P2 ;  /* 0x000000130600720c */ /* 0x0c0fe40001746670 */
[CC--:B------:R-:W-:Y:S01]  /*12680*/  ISETP.GE.OR P1, PT, R6.reuse, R19.reuse, P1 ;  /* 0x000000130600720c */ /* 0x0c0fe20000f26670 */
[----:B------:R-:W-:Y:S01]  /*12690*/  IMAD R13, R23, UR5, R13 ;  /* 0x00000005170d7c24 */ /* 0x000fe2000f8e020d */
[----:B------:R-:W-:Y:S01]  /*126a0*/  ULDC.64 UR4, c[0x0][0x858] ;  /* 0x0002160000047ab9 */ /* 0x000fe20000000a00 */
[----:B------:R-:W-:Y:S01]  /*126b0*/  ISETP.GE.OR P0, PT, R6, R19, P0 ;  /* 0x000000130600720c */ /* 0x000fe20000706670 */
[----:B------:R-:W-:-:S02]  /*126c0*/  IMAD R12, R12, UR4, RZ ;  /* 0x000000040c0c7c24 */ /* 0x000fc4000f8e02ff */
[----:B------:R-:W-:Y:S02]  /*126d0*/  IMAD.IADD R5, R5, 0x1, R13 ;  /* 0x0000000105057824 */ /* 0x000fe400078e020d */
[C---:B----4-:R-:W-:Y:S02]  /*126e0*/  IMAD R9, R21.reuse, UR5, R12 ;  /* 0x0000000515097c24 */ /* 0x050fe4000f8e020c */
[----:B------:R-:W-:-:S05]  /*126f0*/  IMAD.WIDE.U32 R4, R21, UR4, R4 ;  /* 0x0000000415047c25 */ /* 0x000fca000f8e0004 */
[----:B------:R-:W-:Y:S01]  /*12700*/  IADD3 R9, R5, R9, RZ ;  /* 0x0000000905097210 */ /* 0x000fe20007ffe0ff */
[----:B------:R-:W-:Y:S06]  /*12710*/  @P3 BRA `(.L_x_1107) ;  /* 0x0000000000303947 */ /* 0x000fec0003800000 */
[----:B------:R-:W-:Y:S01]  /*12720*/  ULDC.64 UR4, c[0x0][0x848] ;  /* 0x0002120000047ab9 */ /* 0x000fe20000000a00 */
[----:B------:R-:W-:Y:S01]  /*12730*/  IMAD.MOV.U32 R8, RZ, RZ, R4 ;  /* 0x000000ffff087224 */ /* 0x000fe200078e0004 */
[----:B------:R-:W-:Y:S01]  /*12740*/  R2UR UR6, R24 ;  /* 0x00000000180672ca */ /* 0x000fe200000e0000 */
[----:B------:R-:W-:Y:S01]  /*12750*/  IMAD R11, R3, UR4, RZ ;  /* 0x00000004030b7c24 */ /* 0x000fe2000f8e02ff */
[----:B------:R-:W-:Y:S01]  /*12760*/  R2UR UR7, R25 ;  /* 0x00000000190772ca */ /* 0x000fe200000e0000 */
[----:B------:R-:W-:-:S04]  /*12770*/  IMAD.WIDE.U32 R6, R2, UR4, R8 ;  /* 0x0000000402067c25 */ /* 0x000fc8000f8e0008 */
[----:B------:R-:W-:Y:S01]  /*12780*/  IMAD R11, R2, UR5, R11 ;  /* 0x00000005020b7c24 */ /* 0x000fe2000f8e020b */
[----:B------:R-:W-:Y:S02]  /*12790*/  ULDC.64 UR4, c[0x0][0x830] ;  /* 0x00020c0000047ab9 */ /* 0x000fe40000000a00 */
[----:B------:R-:W-:Y:S02]  /*127a0*/  LEA R10, P3, R6, UR4, 0x1 ;  /* 0x00000004060a7c11 */ /* 0x000fe4000f8608ff */
[----:B------:R-:W-:-:S04]  /*127b0*/  IADD3 R7, R7, R11, RZ ;  /* 0x0000000b07077210 */ /* 0x000fc80007ffe0ff */
[----:B------:R-:W-:-:S05]  /*127c0*/  LEA.HI.X R11, R6, UR5, R7, 0x1, P3 ;  /* 0x00000005060b7c11 */ /* 0x000fca00098f0c07 */
[----:B------:R4:W-:Y:S02]  /*127d0*/  STG.E.128 desc[UR6][R10.64], RZ ;  /* 0x000000ff0a007986 */ /* 0x0009e4000c101d06 */
.L_x_1107:
[----:B------:R-:W-:Y:S05]  /*127e0*/  BSYNC B0 ;  /* 0x0000000000007941 */ /* 0x000fea0003800000 */
.L_x_1106:
[----:B------:R-:W-:Y:S04]  /*127f0*/  BSSY B0, `(.L_x_1108) ;  /* 0x0000011000007945 */ /* 0x000fe80003800000 */
[----:B------:R-:W-:Y:S05]  /*12800*/  @P2 BRA `(.L_x_1109) ;  /* 0x00000000003c2947 */ /* 0x000fea0003800000 */
[----:B----4-:R-:W-:Y:S01]  /*12810*/  IADD3 R11, P2, R2, 0x20, RZ ;  /* 0x00000020020b7810 */ /* 0x010fe20007f5e0ff */
[----:B------:R-:W-:Y:S01]  /*12820*/  ULDC.64 UR4, c[0x0][0x848] ;  /* 0x0002120000047ab9 */ /* 0x000fe20000000a00 */
[----:B------:R-:W-:Y:S01]  /*12830*/  MOV R6, R4 ;  /* 0x0000000400067202 */ /* 0x000fe20000000f00 */
[----:B------:R-:W-:Y:S01]  /*12840*/  IMAD.MOV.U32 R7, RZ, RZ, R9 ;  /* 0x000000ffff077224 */ /* 0x000fe200078e0009 */
[----:B------:R-:W-:Y:S01]  /*12850*/  R2UR UR6, R24 ;  /* 0x00000000180672ca */ /* 0x000fe200000e0000 */
[----:B------:R-:W-:Y:S01]  /*12860*/  IMAD.X R0, RZ, RZ, R3, P2 ;  /* 0x000000ffff007224 */ /* 0x000fe200010e0603 */
[----:B------:R-:W-:Y:S01]  /*12870*/  R2UR UR7, R25 ;  /* 0x00000000190772ca */ /* 0x000fe200000e0000 */
        /* <DEDUP_REMOVED lines=8> */
.L_x_1109:
[----:B------:R-:W-:Y:S05]  /*12900*/  BSYNC B0 ;  /* 0x0000000000007941 */ /* 0x000fea0003800000 */
.L_x_1108:
        /* <DEDUP_REMOVED lines=17> */
.L_x_1111:
[----:B------:R-:W-:Y:S05]  /*12a20*/  BSYNC B0 ;  /* 0x0000000000007941 */ /* 0x000fea0003800000 */
.L_x_1110:
[----:B------:R-:W-:Y:S05]  /*12a30*/  @P0 BRA `(.L_x_1045) ;  /* 0x0000002800a00947 */ /* 0x000fea0003800000 */
[----:B------:R-:W-:Y:S01]  /*12a40*/  IADD3 R5, P0, R2, 0x60, RZ ;  /* 0x0000006002057810 */ /* 0x000fe20007f1e0ff */
[----:B------:R-:W-:Y:S01]  /*12a50*/  ULDC.64 UR4, c[0x0][0x848] ;  /* 0x0002120000047ab9 */ /* 0x000fe20000000a00 */
[----:B------:R-:W-:Y:S02]  /*12a60*/  MOV R2, R4 ;  /* 0x0000000400027202 */ /* 0x000fe40000000f00 */
[----:B------:R-:W-:Y:S01]  /*12a70*/  R2UR UR6, R24 ;  /* 0x00000000180672ca */ /* 0x000fe200000e0000 */
[----:B------:R-:W-:Y:S01]  /*12a80*/  IMAD.X R0, RZ, RZ, R3, P0 ;  /* 0x000000ffff007224 */ /* 0x000fe200000e0603 */
[----:B------:R-:W-:Y:S01]  /*12a90*/  R2UR UR7, R25 ;  /* 0x00000000190772ca */ /* 0x000fe200000e0000 */
        /* <DEDUP_REMOVED lines=8> */
[----:B------:R1:W-:Y:S01]  /*12b20*/  STG.E.128 desc[UR6][R4.64], RZ ;  /* 0x000000ff04007986 */ /* 0x0003e2000c101d06 */
[----:B------:R-:W-:Y:S05]  /*12b30*/  BRA `(.L_x_1045) ;  /* 0x0000002800607947 */ /* 0x000fea0003800000 */
.L_x_1043:
        /* <DEDUP_REMOVED lines=12> */
[----:B------:R-:W1:Y:S01]  /*12c00*/  S2UR UR7, SR_CTAID.X ;  /* 0x00000000000779c3 */ /* 0x000e620000002500 */
[----:B------:R-:W-:Y:S01]  /*12c10*/  ULDC UR4, c[0x0][0x280] ;  /* 0x0000a00000047ab9 */ /* 0x000fe20000000800 */
[----:B------:R-:W-:Y:S01]  /*12c20*/  ULDC UR6, c[0x0][0x290] ;  /* 0x0000a40000067ab9 */ /* 0x000fe20000000800 */
[----:B------:R-:W-:Y:S01]  /*12c30*/  ULDC UR8, c[0x0][0x74c] ;  /* 0x0001d30000087ab9 */ /* 0x000fe20000000800 */
[----:B------:R-:W-:-:S04]  /*12c40*/  USHF.R.S32.HI UR12, URZ, 0x1f, UR10 ;  /* 0x0000001f3f0c7899 */ /* 0x000fc8000801140a */
[----:B------:R-:W2:Y:S01]  /*12c50*/  S2UR UR11, SR_CTAID.Y ;  /* 0x00000000000b79c3 */ /* 0x000ea20000002600 */
[----:B-1----:R-:W-:Y:S02]  /*12c60*/  ULEA UR5, UR7, UR4, 0x7 ;  /* 0x0000000407057291 */ /* 0x002fe4000f8e383f */
[----:B------:R-:W-:Y:S02]  /*12c70*/  ISETP.LE.AND P0, PT, RZ, UR7, PT ;  /* 0x00000007ff007c0c */ /* 0x000fe4000bf03270 */
[----:B------:R-:W-:Y:S02]  /*12c80*/  UIADD3 UR6, -UR8, UR5, -UR6 ;  /* 0x0000000508067290 */ /* 0x000fe4000fffe906 */
[----:B------:R-:W-:Y:S02]  /*12c90*/  UIADD3 UR5, UR4, 0x7f, URZ ;  /* 0x0000007f04057890 */ /* 0x000fe4000fffe03f */
[----:B------:R-:W-:-:S04]  /*12ca0*/  USHF.R.S32.HI UR8, URZ, 0x1f, UR6 ;  /* 0x0000001f3f087899 */ /* 0x000fc80008011406 */
[----:B------:R-:W-:Y:S02]  /*12cb0*/  ULEA.HI UR8, UR8, UR6, URZ, 0x7 ;  /* 0x0000000608087291 */ /* 0x000fe4000f8f383f */
[----:B------:R-:W-:Y:S02]  /*12cc0*/  USHF.R.S32.HI UR6, URZ, 0x1f, UR5 ;  /* 0x0000001f3f067899 */ /* 0x000fe40008011405 */
[----:B------:R-:W-:Y:S02]  /*12cd0*/  USHF.R.S32.HI UR8, URZ, 0x7, UR8 ;  /* 0x000000073f087899 */ /* 0x000fe40008011408 */
[----:B------:R-:W-:Y:S02]  /*12ce0*/  ULEA.HI UR6, UR6, UR5, URZ, 0x7 ;  /* 0x0000000506067291 */ /* 0x000fe4000f8f383f */
[----:B------:R-:W-:Y:S02]  /*12cf0*/  UISETP.LT.AND UP0, UPT, URZ, UR8, UPT ;  /* 0x000000083f00728c */ /* 0x000fe4000bf01270 */
[----:B------:R-:W-:-:S02]  /*12d00*/  USHF.R.S32.HI UR6, URZ, 0x7, UR6 ;  /* 0x000000073f067899 */ /* 0x000fc40008011406 */
[----:B------:R-:W-:-:S04]  /*12d10*/  USEL UR5, URZ, UR8, !UP0 ;  /* 0x000000083f057287 */ /* 0x000fc8000c000000 */
[----:B------:R-:W-:Y:S01]  /*12d20*/  MOV R0, UR6 ;  /* 0x0000000600007c02 */ /* 0x000fe20008000f00 */
[----:B--2---:R-:W-:Y:S07]  /*12d30*/  @!P0 BRA `(.L_x_1113) ;  /* 0x0000000000248947 */ /* 0x004fee0003800000 */
[----:B------:R-:W1:Y:S01]  /*12d40*/  LDC R2, c[0x0][0x748] ;  /* 0x0001d200ff027b82 */ /* 0x000e620000000800 */
[----:B------:R-:W-:Y:S01]  /*12d50*/  ULEA UR4, UR7, UR4, 0x7 ;  /* 0x0000000407047291 */ /* 0x000fe2000f8e383f */
[----:B------:R-:W-:-:S03]  /*12d60*/  ULDC UR6, c[0x0][0x290] ;  /* 0x0000a40000067ab9 */ /* 0x000fc60000000800 */
[----:B------:R-:W-:-:S06]  /*12d70*/  UIADD3 UR4, -UR6, 0xff, UR4 ;  /* 0x000000ff06047890 */ /* 0x000fcc000fffe104 */
[----:B-1----:R-:W-:-:S05]  /*12d80*/  VIADD R2, R2, UR4 ;  /* 0x0000000402027c36 */ /* 0x002fca0008000000 */
[----:B------:R-:W-:-:S04]  /*12d90*/  SHF.R.S32.HI R3, RZ, 0x1f, R2 ;  /* 0x0000001fff037819 */ /* 0x000fc80000011402 */
[----:B------:R-:W-:-:S04]  /*12da0*/  LEA.HI R3, R3, R2, RZ, 0x7 ;  /* 0x0000000203037211 */ /* 0x000fc800078f38ff */
[----:B------:R-:W-:-:S04]  /*12db0*/  SHF.R.S32.HI R3, RZ, 0x7, R3 ;  /* 0x00000007ff037819 */ /* 0x000fc80000011403 */
[----:B------:R-:W-:-:S07]  /*12dc0*/  VIMNMX R0, R3, R0, PT ;  /* 0x0000000003007248 */ /* 0x000fce0003fe0100 */
.L_x_1113:
[----:B------:R-:W-:Y:S01]  /*12dd0*/  ISETP.GT.AND P0, PT, R0, UR5, PT ;  /* 0x0000000500007c0c */ /* 0x000fe2000bf04270 */
[----:B------:R-:W-:-:S12]  /*12de0*/  USHF.R.S32.HI UR4, URZ, 0x1f, UR11 ;  /* 0x0000001f3f047899 */ /* 0x000fd8000801140b */
[----:B------:R-:W-:Y:S05]  /*12df0*/  @!P0 BRA `(.L_x_1045) ;  /* 0x0000002400b08947 */ /* 0x000fea0003800000 */
[----:B------:R-:W-:Y:S01]  /*12e00*/  IADD3 R2, R0, -UR5, RZ ;  /* 0x8000000500027c10 */ /* 0x000fe2000fffe0ff */
[----:B------:R-:W-:Y:S01]  /*12e10*/  ULDC.64 UR8, c[0x0][0x2d8] ;  /* 0x0000b60000087ab9 */ /* 0x000fe20000000a00 */
[----:B------:R-:W-:Y:S01]  /*12e20*/  ELECT P0, URZ, PT ;  /* 0x00000000003f782f */ /* 0x000fe20003800000 */
[----:B------:R-:W-:Y:S01]  /*12e30*/  UIMAD UR4, UR4, UR8, URZ ;  /* 0x00000008040472a4 */ /* 0x000fe2000f8e023f */
[----:B------:R-:W-:Y:S01]  /*12e40*/  LOP3.LUT R2, R2, 0x1, RZ, 0xc0, !PT ;  /* 0x0000000102027812 */ /* 0x000fe200078ec0ff */
[----:B------:R-:W-:Y:S02]  /*12e50*/  UIMAD.WIDE.U32 UR6, UR11, UR8, URZ ;  /* 0x000000080b0672a5 */ /* 0x000fe4000f8e003f */
[----:B------:R-:W-:Y:S01]  /*12e60*/  UIMAD UR4, UR11, UR9, UR4 ;  /* 0x000000090b0472a4 */ /* 0x000fe2000f8e0204 */
[----:B------:R-:W-:Y:S02]  /*12e70*/  ISETP.NE.U32.AND P1, PT, R2, 0x1, PT ;  /* 0x000000010200780c */ /* 0x000fe40003f25070 */
[----:B------:R-:W-:Y:S01]  /*12e80*/  ULDC.64 UR8, c[0x0][0x2e0] ;  /* 0x0000b80000087ab9 */ /* 0x000fe20000000a00 */
[----:B------:R-:W-:-:S02]  /*12e90*/  UIADD3 UR7, UR7, UR4, URZ ;  /* 0x0000000407077290 */ /* 0x000fc4000fffe03f */
[----:B------:R-:W-:Y:S02]  /*12ea0*/  UIMAD UR4, UR12, UR8, URZ ;  /* 0x000000080c0472a4 */ /* 0x000fe4000f8e023f */
[----:B------:R-:W-:Y:S02]  /*12eb0*/  UIMAD.WIDE.U32 UR6, UR10, UR8, UR6 ;  /* 0x000000080a0672a5 */ /* 0x000fe4000f8e0006 */
[----:B------:R-:W-:-:S04]  /*12ec0*/  UIMAD UR4, UR10, UR9, UR4 ;  /* 0x000000090a0472a4 */ /* 0x000fc8000f8e0204 */
[----:B------:R-:W-:Y:S01]  /*12ed0*/  UIADD3 UR8, UR7, UR4, URZ ;  /* 0x0000000407087290 */ /* 0x000fe2000fffe03f */
[----:B------:R-:W-:Y:S11]  /*12ee0*/  @P1 BRA `(.L_x_1114) ;  /* 0x0000000000bc1947 */ /* 0x000ff60003800000 */
[----:B------:R-:W-:Y:S01]  /*12ef0*/  USHF.L.U32 UR13, UR5, 0xd, URZ ;  /* 0x0000000d050d7899 */ /* 0x000fe2000800063f */
        /* <DEDUP_REMOVED lines=17> */
.L_x_1116:
[----:B------:R-:W-:Y:S05]  /*13010*/  BSYNC B0 ;  /* 0x0000000000007941 */ /* 0x000fea0003800000 */
.L_x_1115:
        /* <DEDUP_REMOVED lines=8> */
[----:B------:R-:W-:-:S03]  /*130a0*/  UMOV UR15, 0x14f00000 ;  /* 0x14f00000000f7882 */ /* 0x000fc60000000000 */
[----:B------:R-:W-:Y:S02]  /*130b0*/  ULEA.HI.X.SX32 UR4, UR4, UR8, 0x1, UP0 ;  /* 0x0000000804047291 */ /* 0x000fe400080f0e3f */
[----:B------:R-:W-:-:S04]  /*130c0*/  ULEA UR10, UP0, UR14, UR10, 0x2 ;  /* 0x0000000a0e0a7291 */ /* 0x000fc8000f80103f */
[----:B------:R-:W-:-:S03]  /*130d0*/  ULEA.HI.X UR11, UR14, UR11, UR4, 0x2, UP0 ;  /* 0x0000000b0e0b7291 */ /* 0x000fc600080f1404 */
[----:B------:R-:W-:Y:S01]  /*130e0*/  UMOV UR4, 0x400 ;  /* 0x0000040000047882 */ /* 0x000fe20000000000 */
[----:B------:R-:W-:Y:S01]  /*130f0*/  UMOV UR14, 0x0 ;  /* 0x00000000000e7882 */ /* 0x000fe20000000000 */
[----:B-1----:R-:W-:-:S04]  /*13100*/  ULEA UR9, UR12, UR9, 0x18 ;  /* 0x000000090c097291 */ /* 0x002fc8000f8ec03f */
[----:B------:R-:W-:-:S09]  /*13110*/  UIADD3 UR9, UR9, 0xc000, URZ ;  /* 0x0000c00009097890 */ /* 0x000fd2000fffe03f */
[----:B------:R1:W-:Y:S01]  /*13120*/  UBLKRED.G.S.ADD.F32.RN [UR10], [UR9], UR4, desc[UR14] ;  /* 0x00000e0a090073bb */ /* 0x0003e200080a1404 */
[----:B------:R0:W-:Y:S01]  /*13130*/  UTMACMDFLUSH ;  /* 0x00000000000079b7 */ /* 0x0001e20000000000 */
[----:B-1----:R-:W-:-:S04]  /*13140*/  DEPBAR.LE SB0, 0x1 ;  /* 0x000080400000791a */ /* 0x002fc80000000000 */
.L_x_1118:
[----:B------:R-:W-:Y:S05]  /*13150*/  BSYNC B0 ;  /* 0x0000000000007941 */ /* 0x000fea0003800000 */
.L_x_1117:
[----:B------:R-:W-:Y:S06]  /*13160*/  BAR.ARV 0xa, 0xa0 ;  /* 0x0282800000007b1d */ /* 0x000fec0000002000 */
[----:B------:R-:W-:Y:S04]  /*13170*/  BSSY B0, `(.L_x_1119) ;  /* 0x0000003000007945 */ /* 0x000fe80003800000 */
[----:B------:R-:W-:Y:S05]  /*13180*/  @!P0 BRA `(.L_x_1120) ;  /* 0x0000000000048947 */ /* 0x000fea0003800000 */
[----:B------:R-:W-:-:S04]  /*13190*/  DEPBAR.LE SB0, 0x0 ;  /* 0x000080000000791a */ /* 0x000fc80000000000 */
.L_x_1120:
[----:B------:R-:W-:Y:S05]  /*131a0*/  BSYNC B0 ;  /* 0x0000000000007941 */ /* 0x000fea0003800000 */
.L_x_1119:
[----:B------:R-:W-:Y:S06]  /*131b0*/  BAR.ARV 0xb, 0xa0 ;  /* 0x02c2800000007b1d */ /* 0x000fec0000002000 */
[----:B------:R-:W-:Y:S01]  /*131c0*/  UIADD3 UR9, UR5, 0x1, URZ ;  /* 0x0000000105097890 */ /* 0x000fe2000fffe03f */
[----:B------:R-:W-:Y:S11]  /*131d0*/  BRA `(.L_x_1121) ;  /* 0x0000000000047947 */ /* 0x000ff60003800000 */
.L_x_1114:
[----:B------:R-:W-:-:S05]  /*131e0*/  UMOV UR9, UR5 ;  /* 0x0000000500097c82 */ /* 0x000fca0008000000 */
.L_x_1121:
[----:B------:R-:W-:-:S06]  /*131f0*/  UIADD3 UR4, UR5, 0x1, URZ ;  /* 0x0000000105047890 */ /* 0x000fcc000fffe03f */
[----:B------:R-:W-:-:S13]  /*13200*/  ISETP.NE.AND P1, PT, R0, UR4, PT ;  /* 0x0000000400007c0c */ /* 0x000fda000bf25270 */
[----:B------:R-:W-:Y:S05]  /*13210*/  @!P1 BRA `(.L_x_1045) ;  /* 0x0000002000a89947 */ /* 0x000fea0003800000 */
[----:B------:R-:W-:Y:S01]  /*13220*/  ULDC.64 UR18, c[0x0][0x2c0] ;  /* 0x0000b00000127ab9 */ /* 0x000fe20000000a00 */
[----:B------:R-:W-:Y:S02]  /*13230*/  USHF.L.U32 UR12, UR9, 0xd, URZ ;  /* 0x0000000d090c7899 */ /* 0x000fe4000800063f */
[----:B------:R-:W-:Y:S01]  /*13240*/  ULEA UR18, UP0, UR6, UR18, 0x2 ;  /* 0x0000001206127291 */ /* 0x000fe2000f80103f */
[----:B------:R-:W-:Y:S01]  /*13250*/  UMOV UR4, URZ ;  /* 0x0000003f00047c82 */ /* 0x000fe20008000000 */
[----:B------:R-:W-:Y:S02]  /*13260*/  ULDC.64 UR22, c[0x0][0x2c0] ;  /* 0x0000b00000167ab9 */ /* 0x000fe40000000a00 */
[----:B------:R-:W-:Y:S02]  /*13270*/  ULEA.HI.X UR19, UR6, UR19, UR8, 0x2, UP0 ;  /* 0x0000001306137291 */ /* 0x000fe400080f1408 */
[----:B------:R-:W-:Y:S02]  /*13280*/  UIADD3 UR14, UP0, UR18, 0x4000, URZ ;  /* 0x00004000120e7890 */ /* 0x000fe4000ff1e03f */
[----:B------:R-:W-:-:S02]  /*13290*/  UIADD3 UR16, UP1, UR18, 0x8000, URZ ;  /* 0x0000800012107890 */ /* 0x000fc4000ff3e03f */
[----:B------:R-:W-:Y:S02]  /*132a0*/  UIADD3 UR18, UP2, UR18, 0xc000, URZ ;  /* 0x0000c00012127890 */ /* 0x000fe4000ff5e03f */
[----:B------:R-:W-:Y:S02]  /*132b0*/  UIADD3.X UR15, URZ, UR19, URZ, UP0, !UPT ;  /* 0x000000133f0f7290 */ /* 0x000fe400087fe43f */
[----:B------:R-:W-:Y:S02]  /*132c0*/  UIADD3.X UR17, URZ, UR19, URZ, UP1, !UPT ;  /* 0x000000133f117290 */ /* 0x000fe40008ffe43f */
[----:B------:R-:W-:Y:S01]  /*132d0*/  UIADD3.X UR19, URZ, UR19, URZ, UP2, !UPT ;  /* 0x000000133f137290 */ /* 0x000fe200097fe43f */
[----:B------:R-:W-:-:S11]  /*132e0*/  UMOV UR13, UR12 ;  /* 0x0000000c000d7c82 */ /* 0x000fd60008000000 */
.L_x_1134:
[----:B------:R-:W-:Y:S01]  /*132f0*/  UIADD3 UR10, UR12, UR4, URZ ;  /* 0x000000040c0a7290 */ /* 0x000fe2000fffe03f */
[----:B------:R-:W-:Y:S03]  /*13300*/  BAR.SYNC.DEFER_BLOCKING 0xd, 0xa0 ;  /* 0x0342800000007b1d */ /* 0x000fe60000010000 */
[----:B------:R-:W-:Y:S02]  /*13310*/  UIMAD.WIDE UR26, UR10, 0x4, UR14 ;  /* 0x000000040a1a78a5 */ /* 0x000fe4000f8e020e */
[----:B------:R-:W-:Y:S01]  /*13320*/  UIMAD.WIDE UR24, UR10, 0x4, UR16 ;  /* 0x000000040a1878a5 */ /* 0x000fe2000f8e0210 */
[----:B------:R-:W-:Y:S01]  /*13330*/  BSSY B0, `(.L_x_1122) ;  /* 0x0000010000007945 */ /* 0x000fe20003800000 */
[----:B------:R-:W-:-:S03]  /*13340*/  UIMAD.WIDE UR10, UR10, 0x4, UR18 ;  /* 0x000000040a0a78a5 */ /* 0x000fc6000f8e0212 */
[----:B------:R-:W-:Y:S09]  /*13350*/  @!P0 BRA `(.L_x_1123) ;  /* 0x0000000000348947 */ /* 0x000ff20003800000 */
[----:B------:R-:W1:Y:S01]  /*13360*/  S2UR UR21, SR_CgaCtaId ;  /* 0x00000000001579c3 */ /* 0x000e620000008800 */
[----:B------:R-:W-:Y:S01]  /*13370*/  UIADD3 UR28, UP0, UR13, UR6, URZ ;  /* 0x000000060d1c7290 */ /* 0x000fe2000ff1e03f */
[----:B------:R-:W-:-:S03]  /*13380*/  UMOV UR20, 0x400 ;  /* 0x0000040000147882 */ /* 0x000fc60000000000 */
        /* <DEDUP_REMOVED lines=10> */
.L_x_1123:
[----:B------:R-:W-:Y:S05]  /*13430*/  BSYNC B0 ;  /* 0x0000000000007941 */ /* 0x000fea0003800000 */
.L_x_1122:
        /* <DEDUP_REMOVED lines=13> */
.L_x_1125:
[----:B------:R-:W-:Y:S05]  /*13510*/  BSYNC B0 ;  /* 0x0000000000007941 */ /* 0x000fea0003800000 */
.L_x_1124:
[----:B------:R-:W-:Y:S06]  /*13520*/  BAR.ARV 0xa, 0xa0 ;  /* 0x0282800000007b1d */ /* 0x000fec0000002000 */
[----:B------:R-:W-:Y:S04]  /*13530*/  BSSY B0, `(.L_x_1126) ;  /* 0x0000003000007945 */ /* 0x000fe80003800000 */
[----:B------:R-:W-:Y:S05]  /*13540*/  @!P0 BRA `(.L_x_1127) ;  /* 0x0000000000048947 */ /* 0x000fea0003800000 */
[----:B------:R-:W-:-:S04]  /*13550*/  DEPBAR.LE SB0, 0x0 ;  /* 0x000080000000791a */ /* 0x000fc80000000000 */
.L_x_1127:
[----:B------:R-:W-:Y:S05]  /*13560*/  BSYNC B0 ;  /* 0x0000000000007941 */ /* 0x000fea0003800000 */
.L_x_1126:
        /* <DEDUP_REMOVED lines=13> */
.L_x_1129:
[----:B------:R-:W-:Y:S05]  /*13640*/  BSYNC B0 ;  /* 0x0000000000007941 */ /* 0x000fea0003800000 */
.L_x_1128:
        /* <DEDUP_REMOVED lines=13> */
.L_x_1131:
[----:B------:R-:W-:Y:S05]  /*13720*/  BSYNC B0 ;  /* 0x0000000000007941 */ /* 0x000fea0003800000 */
.L_x_1130:
[----:B------:R-:W-:Y:S01]  /*13730*/  UIADD3 UR9, UR9, 0x2, URZ ;  /* 0x0000000209097890 */ /* 0x000fe2000fffe03f */
[----:B------:R-:W-:Y:S06]  /*13740*/  BAR.ARV 0xa, 0xa0 ;  /* 0x0282800000007b1d */ /* 0x000fec0000002000 */
[----:B------:R-:W-:Y:S01]  /*13750*/  BSSY B0, `(.L_x_1132) ;  /* 0x0000004000007945 */ /* 0x000fe20003800000 */
[----:B------:R-:W-:-:S03]  /*13760*/  ISETP.LE.AND P1, PT, R0, UR9, PT ;  /* 0x0000000900007c0c */ /* 0x000fc6000bf23270 */
[----:B------:R-:W-:Y:S10]  /*13770*/  @!P0 BRA `(.L_x_1133) ;  /* 0x0000000000048947 */ /* 0x000ff40003800000 */
[----:B------:R-:W-:-:S04]  /*13780*/  DEPBAR.LE SB0, 0x0 ;  /* 0x000080000000791a */ /* 0x000fc80000000000 */
.L_x_1133:
[----:B------:R-:W-:Y:S05]  /*13790*/  BSYNC B0 ;  /* 0x0000000000007941 */ /* 0x000fea0003800000 */
.L_x_1132:
[----:B------:R-:W-:Y:S06]  /*137a0*/  BAR.ARV 0xb, 0xa0 ;  /* 0x02c2800000007b1d */ /* 0x000fec0000002000 */
[----:B------:R-:W-:Y:S02]  /*137b0*/  UIADD3 UR13, UR13, 0x4000, URZ ;  /* 0x000040000d0d7890 */ /* 0x000fe4000fffe03f */
[----:B------:R-:W-:Y:S01]  /*137c0*/  UIADD3 UR4, UR4, 0x4000, URZ ;  /* 0x0000400004047890 */ /* 0x000fe2000fffe03f */
[----:B------:R-:W-:Y:S11]  /*137d0*/  @!P1 BRA `(.L_x_1134) ;  /* 0xfffffff800c49947 */ /* 0x000ff6000383ffff */
[----:B------:R-:W-:Y:S05]  /*137e0*/  BRA `(.L_x_1045) ;  /* 0x0000001c00347947 */ /* 0x000fea0003800000 */
.L_x_1112:
[----:B------:R-:W1:Y:S01]  /*137f0*/  S2UR UR21, SR_CTAID.Z ;  /* 0x00000000001579c3 */ /* 0x000e620000002700 */
[----:B------:R-:W-:Y:S01]  /*13800*/  IMAD.MOV.U32 R11, RZ, RZ, 0x1 ;  /* 0x00000001ff0b7424 */ /* 0x000fe200078e00ff */
[----:B-1----:R-:W-:-:S13]  /*13810*/  ISETP.LE.AND P0, PT, RZ, UR21, PT ;  /* 0x00000015ff007c0c */ /* 0x002fda000bf03270 */
[----:B------:R-:W-:Y:S05]  /*13820*/  @!P0 BRA `(.L_x_1135) ;  /* 0x0000001800908947 */ /* 0x000fea0003800000 */
[----:B------:R-:W1:Y:S01]  /*13830*/  S2UR UR8, SR_CTAID.X ;  /* 0x00000000000879c3 */ /* 0x000e620000002500 */
[----:B------:R-:W-:Y:S01]  /*13840*/  ULDC UR6, c[0x0][0x280] ;  /* 0x0000a00000067ab9 */ /* 0x000fe20000000800 */
[----:B------:R-:W-:Y:S01]  /*13850*/  ULDC UR4, c[0x0][0x290] ;  /* 0x0000a40000047ab9 */ /* 0x000fe20000000800 */
[----:B------:R-:W-:Y:S01]  /*13860*/  ULDC UR5, c[0x0][0x74c] ;  /* 0x0001d30000057ab9 */ /* 0x000fe20000000800 */
[----:B------:R-:W-:-:S04]  /*13870*/  UIADD3 UR7, UR6, 0x7f, URZ ;  /* 0x0000007f06077890 */ /* 0x000fc8000fffe03f */
[----:B------:R-:W2:Y:S01]  /*13880*/  S2UR UR20, SR_CTAID.Y ;  /* 0x00000000001479c3 */ /* 0x000ea20000002600 */
[----:B-1----:R-:W-:Y:S02]  /*13890*/  USHF.L.U32 UR11, UR8, 0x7, URZ ;  /* 0x00000007080b7899 */ /* 0x002fe4000800063f */
[----:B------:R-:W-:Y:S02]  /*138a0*/  ISETP.LE.AND P0, PT, RZ, UR8, PT ;  /* 0x00000008ff007c0c */ /* 0x000fe4000bf03270 */
[----:B------:R-:W-:-:S04]  /*138b0*/  UIADD3 UR4, -UR4, UR11, UR6 ;  /* 0x0000000b04047290 */ /* 0x000fc8000fffe106 */
[----:B------:R-:W-:-:S04]  /*138c0*/  UIADD3 UR4, UR4, -UR5, URZ ;  /* 0x8000000504047290 */ /* 0x000fc8000fffe03f */
        /* <DEDUP_REMOVED lines=19> */
.L_x_1136:
[----:B------:R-:W-:-:S13]  /*13a00*/  ISETP.GT.AND P0, PT, R0, UR10, PT ;  /* 0x0000000a00007c0c */ /* 0x000fda000bf04270 */
[----:B------:R-:W-:Y:S05]  /*13a10*/  @!P0 BRA `(.L_x_1135) ;  /* 0x0000001800148947 */ /* 0x000fea0003800000 */
[----:B------:R-:W-:Y:S01]  /*13a20*/  USHF.R.S32.HI UR8, URZ, 0x1f, UR20 ;  /* 0x0000001f3f087899 */ /* 0x000fe20008011414 */
[----:B------:R-:W-:Y:S01]  /*13a30*/  MOV R4, UR10 ;  /* 0x0000000a00047c02 */ /* 0x000fe20008000f00 */
[----:B------:R-:W-:Y:S01]  /*13a40*/  ULDC.64 UR6, c[0x0][0x718] ;  /* 0x0001c60000067ab9 */ /* 0x000fe20000000a00 */
[----:B------:R-:W-:Y:S01]  /*13a50*/  ULDC.64 UR12, c[0x0][0x730] ;  /* 0x0001cc00000c7ab9 */ /* 0x000fe20000000a00 */
[----:B------:R-:W-:Y:S01]  /*13a60*/  UIMAD.WIDE.U32 UR4, UR20, UR6, URZ ;  /* 0x00000006140472a5 */ /* 0x000fe2000f8e003f */
[----:B------:R-:W-:Y:S01]  /*13a70*/  BSSY B0, `(.L_x_1135) ;  /* 0x000017f000007945 */ /* 0x000fe20003800000 */
[----:B------:R-:W-:Y:S01]  /*13a80*/  UIMAD UR6, UR8, UR6, URZ ;  /* 0x00000006080672a4 */ /* 0x000fe2000f8e023f */
[----:B------:R-:W-:Y:S01]  /*13a90*/  IMAD.MOV.U32 R2, RZ, RZ, RZ ;  /* 0x000000ffff027224 */ /* 0x000fe200078e00ff */
[----:B------:R-:W-:Y:S02]  /*13aa0*/  UIMAD UR8, UR8, UR12, URZ ;  /* 0x0000000c080872a4 */ /* 0x000fe4000f8e023f */
[----:B------:R-:W-:-:S02]  /*13ab0*/  UIMAD UR14, UR20, UR7, UR6 ;  /* 0x00000007140e72a4 */ /* 0x000fc4000f8e0206 */
[----:B------:R-:W-:Y:S02]  /*13ac0*/  UIMAD UR9, UR20, UR13, UR8 ;  /* 0x0000000d140972a4 */ /* 0x000fe4000f8e0208 */
[----:B------:R-:W-:Y:S01]  /*13ad0*/  UIMAD.WIDE.U32 UR6, UR20, UR12, URZ ;  /* 0x0000000c140672a5 */ /* 0x000fe2000f8e003f */
[----:B------:R-:W-:Y:S01]  /*13ae0*/  ULDC UR8, c[0x0][0x2e8] ;  /* 0x0000ba0000087ab9 */ /* 0x000fe20000000800 */
[----:B------:R-:W-:Y:S02]  /*13af0*/  USHF.R.S32.HI UR12, URZ, 0x1f, UR21 ;  /* 0x0000001f3f0c7899 */ /* 0x000fe40008011415 */
[----:B------:R-:W-:Y:S01]  /*13b00*/  UISETP.NE.AND UP0, UPT, UR8, 0x1, UPT ;  /* 0x000000010800788c */ /* 0x000fe2000bf05270 */
[----:B------:R-:W-:Y:S01]  /*13b10*/  ULDC.64 UR16, c[0x0][0x720] ;  /* 0x0001c80000107ab9 */ /* 0x000fe20000000a00 */
[----:B------:R-:W-:Y:S01]  /*13b20*/  ELECT P0, URZ, PT ;  /* 0x00000000003f782f */ /* 0x000fe20003800000 */
[----:B------:R-:W-:Y:S01]  /*13b30*/  UIMAD UR8, UR12, UR16, URZ ;  /* 0x000000100c0872a4 */ /* 0x000fe2000f8e023f */
[----:B------:R-:W-:Y:S01]  /*13b40*/  ULDC.64 UR18, c[0x0][0x738] ;  /* 0x0001ce0000127ab9 */ /* 0x000fe20000000a00 */
[----:B------:R-:W-:-:S02]  /*13b50*/  UIADD3 UR15, UR5, UR14, URZ ;  /* 0x0000000e050f7290 */ /* 0x000fc4000fffe03f */
[----:B------:R-:W-:Y:S02]  /*13b60*/  UIMAD UR12, UR12, UR18, URZ ;  /* 0x000000120c0c72a4 */ /* 0x000fe4000f8e023f */
[----:B------:R-:W-:Y:S02]  /*13b70*/  UIMAD UR5, UR21, UR17, UR8 ;  /* 0x00000011150572a4 */ /* 0x000fe4000f8e0208 */
[----:B------:R-:W-:Y:S01]  /*13b80*/  UIADD3 UR7, UR7, UR9, URZ ;  /* 0x0000000907077290 */ /* 0x000fe2000fffe03f */
[----:B------:R-:W-:Y:S01]  /*13b90*/  @UP0 ULDC UR8, c[0x0][0x2ec] ;  /* 0x0000bb0000080ab9 */ /* 0x000fe20000000800 */
[----:B------:R-:W-:Y:S01]  /*13ba0*/  UMOV UR14, UR4 ;  /* 0x00000004000e7c82 */ /* 0x000fe20008000000 */
[----:B------:R-:W-:Y:S02]  /*13bb0*/  UIMAD.WIDE.U32 UR8, UR20, UR8, URZ ;  /* 0x00000008140872a5 */ /* 0x000fe4000f8e003f */
[----:B------:R-:W-:Y:S01]  /*13bc0*/  UIMAD UR4, UR21, UR19, UR12 ;  /* 0x00000013150472a4 */ /* 0x000fe2000f8e020c */
[----:B------:R-:W-:-:S02]  /*13bd0*/  @UP0 ULDC UR13, c[0x0][0x2f0] ;  /* 0x0000bc00000d0ab9 */ /* 0x000fc40000000800 */
[----:B------:R-:W-:Y:S01]  /*13be0*/  UMOV UR12, UR20 ;  /* 0x00000014000c7c82 */ /* 0x000fe20008000000 */
[----:B------:R-:W-:Y:S02]  /*13bf0*/  UIMAD.WIDE.U32 UR14, UR21, UR16, UR14 ;  /* 0x00000010150e72a5 */ /* 0x000fe4000f8e000e */
[----:B------:R-:W-:Y:S02]  /*13c00*/  UIMAD.WIDE.U32 UR6, UR21, UR18, UR6 ;  /* 0x00000012150672a5 */ /* 0x000fe4000f8e0006 */
[----:B------:R-:W-:Y:S01]  /*13c10*/  @UP0 USHF.R.U32.HI UR12, URZ, UR13, UR9 ;  /* 0x0000000d3f0c0299 */ /* 0x000fe20008011609 */
[----:B------:R-:W-:Y:S11]  /*13c20*/  @!P0 BRA `(.L_x_1137) ;  /* 0x00000014008c8947 */ /* 0x000ff60003800000 */
[----:B------:R-:W1:Y:S01]  /*13c30*/  S2R R3, SR_CgaCtaId ;  /* 0x0000000000037919 */ /* 0x000e620000008800 */
[----:B------:R-:W-:-:S04]  /*13c40*/  MOV R16, 0x400 ;  /* 0x0000040000107802 */ /* 0x000fc80000000f00 */
[----:B-1----:R-:W-:Y:S02]  /*13c50*/  LEA R16, R3, R16, 0x18 ;  /* 0x0000001003107211 */ /* 0x002fe400078ec0ff */
[----:B------:R-:W-:-:S04]  /*13c60*/  MOV R3, 0x1 ;  /* 0x0000000100037802 */ /* 0x000fc80000000f00 */
[----:B------:R-:W-:-:S04]  /*13c70*/  SHF.L.U32 R3, R3, 0x1f, RZ ;  /* 0x0000001f03037819 */ /* 0x000fc800000006ff */
[----:B------:R-:W1:Y:S02]  /*13c80*/  SYNCS.PHASECHK.TRANS64.TRYWAIT P0, [R16+URZ+0x30c20], R3 ;  /* 0x030c2003100075a7 */ /* 0x000e64000800017f */
[----:B-1----:R-:W-:Y:S05]  /*13c90*/  @!P0 BRA `(.L_x_1138) ;  /* 0x0000001800bc8947 */ /* 0x002fea0003800000 */
.L_x_1166:
[----:B------:R-:W2:Y:S01]  /*13ca0*/  S2R R2, SR_TID.X ;  /* 0x0000000000027919 */ /* 0x000ea20000002100 */
[----:B------:R-:W-:Y:S01]  /*13cb0*/  IMAD.U32 R15, RZ, RZ, UR15 ;  /* 0x0000000fff0f7e24 */ /* 0x000fe2000f8e00ff */
[----:B------:R-:W-:Y:S01]  /*13cc0*/  MOV R14, UR7 ;  /* 0x00000007000e7c02 */ /* 0x000fe20008000f00 */
[----:B------:R-:W-:Y:S02]  /*13cd0*/  IMAD.MOV.U32 R11, RZ, RZ, 0x1 ;  /* 0x00000001ff0b7424 */ /* 0x000fe400078e00ff */
[----:B------:R-:W-:Y:S01]  /*13ce0*/  VIADD R15, R15, UR5 ;  /* 0x000000050f0f7c36 */ /* 0x000fe20008000000 */
[----:B------:R-:W-:Y:S02]  /*13cf0*/  IADD3 R14, R14, UR4, RZ ;  /* 0x000000040e0e7c10 */ /* 0x000fe4000fffe0ff */
[----:B--2---:R-:W-:-:S04]  /*13d00*/  LOP3.LUT R2, R2, 0x7f, RZ, 0xc0, !PT ;  /* 0x0000007f02027812 */ /* 0x004fc800078ec0ff */
[----:B------:R-:W-:-:S13]  /*13d10*/  ISETP.NE.AND P0, PT, R2, RZ, PT ;  /* 0x000000ff0200720c */ /* 0x000fda0003f05270 */
[----:B------:R-:W-:Y:S05]  /*13d20*/  @P0 BRA `(.L_x_1139) ;  /* 0x0000000000180947 */ /* 0x000fea0003800000 */
[----:B------:R-:W2:Y:S01]  /*13d30*/  S2R R2, SR_TID.X ;  /* 0x0000000000027919 */ /* 0x000ea20000002100 */
[----:B-1----:R-:W-:-:S04]  /*13d40*/  MOV R3, 0x4200 ;  /* 0x0000420000037802 */ /* 0x002fc80000000f00 */
[----:B------:R3:W-:Y:S01]  /*13d50*/  SYNCS.ARRIVE.TRANS64 RZ, [R16+URZ+0x30c10], R3 ;  /* 0x030c100310ff79a7 */ /* 0x0007e2000800003f */
[----:B--2---:R-:W-:-:S13]  /*13d60*/  LOP3.LUT P1, RZ, R2, 0x1f, RZ, 0xc0, !PT ;  /* 0x0000001f02ff7812 */ /* 0x004fda000782c0ff */
[----:B---3--:R-:W-:Y:S05]  /*13d70*/  @!P1 BRA `(.L_x_1139) ;  /* 0x0000000000049947 */ /* 0x008fea0003800000 */
[----:B------:R-:W-:Y:S01]  /*13d80*/  BPT.TRAP 0x1 ;  /* 0x000000040000795c */ /* 0x000fe20000300000 */
.L_x_1139:
[----:B------:R-:W-:Y:S01]  /*13d90*/  R2UR UR19, R4 ;  /* 0x00000000041372ca */ /* 0x000fe200000e0000 */
[----:B------:R-:W2:Y:S01]  /*13da0*/  LDC.64 R12, c[0x0][0x198] ;  /* 0x00006600ff0c7b82 */ /* 0x000ea20000000a00 */
[----:B------:R-:W-:Y:S01]  /*13db0*/  R2UR UR8, R15 ;  /* 0x000000000f0872ca */ /* 0x000fe200000e0000 */
[----:B------:R-:W-:Y:S01]  /*13dc0*/  ULDC.64 UR16, c[0x0][0x700] ;  /* 0x0001c00000107ab9 */ /* 0x000fe20000000a00 */
[----:B------:R-:W-:Y:S01]  /*13dd0*/  UMOV UR32, 0x0 ;  /* 0x0000000000207882 */ /* 0x000fe20000000000 */
[----:B------:R-:W-:Y:S01]  /*13de0*/  IMAD.U32 R10, RZ, RZ, UR16 ;  /* 0x00000010ff0a7e24 */ /* 0x000fe2000f8e00ff */
[----:B------:R-:W-:Y:S01]  /*13df0*/  UMOV UR33, 0x14f00000 ;  /* 0x14f0000000217882 */ /* 0x000fe20000000000 */
[----:B------:R-:W-:Y:S01]  /*13e00*/  IMAD.U32 R9, RZ, RZ, UR17 ;  /* 0x00000011ff097e24 */ /* 0x000fe2000f8e00ff */
[----:B------:R-:W-:Y:S01]  /*13e10*/  UMOV UR18, URZ ;  /* 0x0000003f00127c82 */ /* 0x000fe20008000000 */
[----:B------:R-:W-:Y:S01]  /*13e20*/  UMOV UR25, 0x20 ;  /* 0x0000002000197882 */ /* 0x000fe20000000000 */
[----:B------:R-:W-:Y:S01]  /*13e30*/  UMOV UR34, 0x0 ;  /* 0x0000000000227882 */ /* 0x000fe20000000000 */
[----:B------:R-:W-:Y:S01]  /*13e40*/  UMOV UR35, 0x10000000 ;  /* 0x1000000000237882 */ /* 0x000fe20000000000 */
[----:B------:R-:W-:Y:S01]  /*13e50*/  UMOV UR13, UR21 ;  /* 0x00000015000d7c82 */ /* 0x000fe20008000000 */
[----:B------:R-:W-:Y:S01]  /*13e60*/  USHF.L.U32 UR19, UR19, 0x7, URZ ;  /* 0x0000000713137899 */ /* 0x000fe2000800063f */
[----:B------:R-:W-:Y:S01]  /*13e70*/  IMAD.MOV.U32 R19, RZ, RZ, RZ ;  /* 0x000000ffff137224 */ /* 0x000fe200078e00ff */
[----:B------:R-:W-:Y:S01]  /*13e80*/  UMOV UR10, UR18 ;  /* 0x00000012000a7c82 */ /* 0x000fe20008000000 */
[----:B------:R-:W-:Y:S01]  /*13e90*/  UMOV UR27, UR11 ;  /* 0x0000000b001b7c82 */ /* 0x000fe20008000000 */
[----:B------:R-:W-:Y:S01]  /*13ea0*/  UIADD3 UR9, UP0, UR19, UR14, URZ ;  /* 0x0000000e13097290 */ /* 0x000fe2000ff1e03f */
[----:B------:R-:W-:Y:S01]  /*13eb0*/  UMOV UR28, UR12 ;  /* 0x0000000c001c7c82 */ /* 0x000fe20008000000 */
[----:B------:R-:W-:-:S02]  /*13ec0*/  UMOV UR29, UR21 ;  /* 0x00000015001d7c82 */ /* 0x000fc40008000000 */
[----:B------:R-:W-:Y:S02]  /*13ed0*/  ULEA.HI.X.SX32 UR8, UR19, UR8, 0x1, UP0 ;  /* 0x0000000813087291 */ /* 0x000fe400080f0e3f */
[----:B-1----:R-:W-:Y:S01]  /*13ee0*/  MOV R3, UR9 ;  /* 0x0000000900037c02 */ /* 0x002fe20008000f00 */
[----:B------:R-:W-:Y:S01]  /*13ef0*/  UMOV UR26, UR18 ;  /* 0x00000012001a7c82 */ /* 0x000fe20008000000 */
[----:B--2---:R-:W-:Y:S01]  /*13f00*/  MOV R8, R12 ;  /* 0x0000000c00087202 */ /* 0x004fe20000000f00 */
[----:B------:R-:W-:Y:S01]  /*13f10*/  IMAD.MOV.U32 R7, RZ, RZ, R13 ;  /* 0x000000ffff077224 */ /* 0x000fe200078e000d */
[----:B------:R-:W-:Y:S01]  /*13f20*/  LEA R2, P1, R3, R10, 0x2 ;  /* 0x0000000a03027211 */ /* 0x000fe200078210ff */
[----:B------:R-:W-:Y:S01]  /*13f30*/  IMAD.U32 R3, RZ, RZ, UR8 ;  /* 0x00000008ff037e24 */ /* 0x000fe2000f8e00ff */
[----:B------:R-:W-:Y:S02]  /*13f40*/  MOV R6, UR9 ;  /* 0x0000000900067c02 */ /* 0x000fe40008000f00 */
[----:B------:R-:W-:-:S02]  /*13f50*/  R2UR UR22, R2 ;  /* 0x00000000021672ca */ /* 0x000fc400000e0000 */
[----:B------:R-:W-:Y:S02]  /*13f60*/  IADD3 R2, P2, R8, 0x2f0, RZ ;  /* 0x000002f008027810 */ /* 0x000fe40007f5e0ff */
[----:B------:R-:W-:Y:S02]  /*13f70*/  LEA.HI.X R3, R6, R9, R3, 0x2, P1 ;  /* 0x0000000906037211 */ /* 0x000fe400008f1403 */
[----:B------:R-:W-:Y:S01]  /*13f80*/  R2UR UR40, R2 ;  /* 0x00000000022872ca */ /* 0x000fe200000e0000 */
[----:B------:R-:W-:Y:S01]  /*13f90*/  IMAD.X R5, RZ, RZ, R7, P2 ;  /* 0x000000ffff057224 */ /* 0x000fe200010e0607 */
[----:B------:R-:W-:Y:S02]  /*13fa0*/  IADD3 R2, P3, R8, 0x3f0, RZ ;  /* 0x000003f008027810 */ /* 0x000fe40007f7e0ff */
[----:B------:R-:W-:Y:S02]  /*13fb0*/  R2UR UR8, R16 ;  /* 0x00000000100872ca */ /* 0x000fe400000e0000 */
[----:B------:R-:W-:-:S02]  /*13fc0*/  R2UR UR42, R2 ;  /* 0x00000000022a72ca */ /* 0x000fc400000e0000 */
[----:B------:R-:W-:Y:S02]  /*13fd0*/  IADD3 R2, P1, R8, 0xf0, RZ ;  /* 0x000000f008027810 */ /* 0x000fe40007f3e0ff */
[----:B------:R-:W-:Y:S02]  /*13fe0*/  R2UR UR23, R3 ;  /* 0x00000000031772ca */ /* 0x000fe400000e0000 */
[----:B------:R-:W-:Y:S02]  /*13ff0*/  IADD3 R6, R0, -0x1, RZ ;  /* 0xffffffff00067810 */ /* 0x000fe40007ffe0ff */
[-C--:B------:R-:W-:Y:S02]  /*14000*/  IADD3.X R3, RZ, R7.reuse, RZ, P1, !PT ;  /* 0x00000007ff037210 */ /* 0x080fe40000ffe4ff */
[----:B------:R-:W-:Y:S01]  /*14010*/  R2UR UR41, R5 ;  /* 0x00000000052972ca */ /* 0x000fe200000e0000 */
[----:B------:R1:W-:Y:S01]  /*14020*/  STL [R1], R6 ;  /* 0x0000000601007387 */ /* 0x0003e20000100800 */
[----:B------:R-:W-:Y:S01]  /*14030*/  IADD3.X R5, RZ, R7, RZ, P3, !PT ;  /* 0x00000007ff057210 */ /* 0x000fe20001ffe4ff */
[----:B------:R-:W-:Y:S01]  /*14040*/  UIADD3 UR16, UR8, 0x10000, URZ ;  /* 0x0001000008107890 */ /* 0x000fe2000fffe03f */
[----:B------:R-:W-:Y:S01]  /*14050*/  R2UR UR30, R2 ;  /* 0x00000000021e72ca */ /* 0x000fe200000e0000 */
[----:B------:R-:W-:Y:S01]  /*14060*/  UIADD3 UR17, UR8, 0x30c10, URZ ;  /* 0x00030c1008117890 */ /* 0x000fe2000fffe03f */
[----:B------:R-:W-:Y:S01]  /*14070*/  R2UR UR31, R3 ;  /* 0x00000000031f72ca */ /* 0x000fe200000e0000 */
[----:B------:R-:W-:Y:S01]  /*14080*/  UIADD3 UR38, UR8, 0x20000, URZ ;  /* 0x0002000008267890 */ /* 0x000fe2000fffe03f */
[----:B------:R-:W-:Y:S01]  /*14090*/  R2UR UR43, R5 ;  /* 0x00000000052b72ca */ /* 0x000fe200000e0000 */
[----:B------:R-:W-:Y:S01]  /*140a0*/  UIADD3 UR9, UR8, 0x30c00, URZ ;  /* 0x00030c0008097890 */ /* 0x000fe2000fffe03f */
[----:B------:R-:W-:Y:S01]  /*140b0*/  ISETP.GE.AND P1, PT, R4, R6, PT ;  /* 0x000000060400720c */ /* 0x000fe20003f26270 */
[----:B------:R-:W-:Y:S01]  /*140c0*/  UIADD3 UR24, UR8, 0x4000, URZ ;  /* 0x0000400008187890 */ /* 0x000fe2000fffe03f */
[----:B------:R-:W-:Y:S01]  /*140d0*/  IMAD.MOV.U32 R5, RZ, RZ, 0x8000 ;  /* 0x00008000ff057424 */ /* 0x000fe200078e00ff */
[----:B------:R-:W-:-:S06]  /*140e0*/  UMOV UR39, UR17 ;  /* 0x0000001100277c82 */ /* 0x000fcc0008000000 */
[----:B------:R-:W-:Y:S01]  /*140f0*/  UTMALDG.4D [UR16], [UR30], desc[UR32] ;  /* 0x000020101e0075b4 */ /* 0x000fe20008019000 */
[----:B------:R2:W-:Y:S01]  /*14100*/  UBLKCP.S.G [UR38], [UR22], UR25 ;  /* 0x00000026160073ba */ /* 0x0005e20008000219 */
[----:B------:R1:W-:Y:S01]  /*14110*/  SYNCS.ARRIVE.TRANS64 RZ, [R16+URZ+0x30c00], R5 ;  /* 0x030c000510ff79a7 */ /* 0x0003e2000800003f */
[----:B------:R1:W-:Y:S01]  /*14120*/  UTMALDG.4D [UR8], [UR40], desc[UR34] ;  /* 0x00002208280075b4 */ /* 0x0003e20008019000 */
[----:B--2---:R-:W-:Y:S02]  /*14130*/  UMOV UR25, UR9 ;  /* 0x0000000900197c82 */ /* 0x004fe40008000000 */
[----:B------:R1:W-:Y:S01]  /*14140*/  UTMALDG.4D [UR24], [UR42], desc[UR34] ;  /* 0x000022182a0075b4 */ /* 0x0003e20008019000 */
[----:B------:R-:W-:Y:S05]  /*14150*/  @P1 BRA `(.L_x_1140) ;  /* 0x0000000c00841947 */ /* 0x000fea0003800000 */
[----:B-1----:R-:W-:Y:S01]  /*14160*/  LOP3.LUT R5, RZ, R4, RZ, 0x33, !PT ;  /* 0x00000004ff057212 */ /* 0x002fe200078e33ff */
[----:B------:R-:W1:Y:S01]  /*14170*/  S2R R12, SR_TID.X ;  /* 0x00000000000c7919 */ /* 0x000e620000002100 */
[----:B------:R-:W-:Y:S02]  /*14180*/  MOV R11, 0x1 ;  /* 0x00000001000b7802 */ /* 0x000fe40000000f00 */
[----:B------:R-:W-:Y:S01]  /*14190*/  IADD3 R20, R5, R0, RZ ;  /* 0x0000000005147210 */ /* 0x000fe20007ffe0ff */
[----:B------:R-:W-:Y:S02]  /*141a0*/  VIADD R5, R0, 0xfffffffe ;  /* 0xfffffffe00057836 */ /* 0x000fe40000000000 */
[----:B------:R-:W-:-:S03]  /*141b0*/  IMAD.MOV.U32 R0, RZ, RZ, R4 ;  /* 0x000000ffff007224 */ /* 0x000fc600078e0004 */
[----:B------:R-:W-:Y:S02]  /*141c0*/  ISETP.NE.AND P1, PT, R5, R4, PT ;  /* 0x000000040500720c */ /* 0x000fe40003f25270 */
[----:B------:R-:W-:-:S05]  /*141d0*/  LOP3.LUT R5, R20, 0x1, RZ, 0xc0, !PT ;  /* 0x0000000114057812 */ /* 0x000fca00078ec0ff */
[----:B------:R2:W-:Y:S01]  /*141e0*/  STL [R1+0x4], R5 ;  /* 0x0000040501007387 */ /* 0x0005e20000100800 */
[----:B-1----:R-:W-:-:S05]  /*141f0*/  LOP3.LUT R6, R12, 0x1f, RZ, 0xc0, !PT ;  /* 0x0000001f0c067812 */ /* 0x002fca00078ec0ff */
[----:B--2---:R-:W-:Y:S05]  /*14200*/  @!P1 BRA `(.L_x_1141) ;  /* 0x0000000800389947 */ /* 0x004fea0003800000 */
[----:B------:R-:W-:Y:S01]  /*14210*/  IADD3 R20, R20, -R5, RZ ;  /* 0x8000000514147210 */ /* 0x000fe20007ffe0ff */
[----:B------:R-:W-:Y:S01]  /*14220*/  IMAD.MOV.U32 R0, RZ, RZ, R4 ;  /* 0x000000ffff007224 */ /* 0x000fe200078e0004 */
[----:B------:R-:W-:-:S07]  /*14230*/  MOV R11, 0x1 ;  /* 0x00000001000b7802 */ /* 0x000fce0000000f00 */
.L_x_1150:
[----:B--234-:R-:W-:-:S04]  /*14240*/  SHF.L.U32 R21, R11, 0x1f, RZ ;  /* 0x0000001f0b157819 */ /* 0x01cfc800000006ff */
[----:B------:R-:W1:Y:S02]  /*14250*/  SYNCS.PHASECHK.TRANS64.TRYWAIT P1, [R16+URZ+0x30c40], R21 ;  /* 0x030c4015100075a7 */ /* 0x000e64000802017f */
[----:B-1----:R-:W-:Y:S05]  /*14260*/  @!P1 BRA `(.L_x_1142) ;  /* 0x00000014005c9947 */ /* 0x002fea0003800000 */
.L_x_1167:
[----:B------:R-:W-:Y:S05]  /*14270*/  @P0 BRA `(.L_x_1143) ;  /* 0x0000000000140947 */ /* 0x000fea0003800000 */
[----:B------:R-:W-:Y:S01]  /*14280*/  ISETP.NE.AND P1, PT, R6, RZ, PT ;  /* 0x000000ff0600720c */ /* 0x000fe20003f25270 */
[----:B------:R-:W-:-:S04]  /*14290*/  IMAD.MOV.U32 R3, RZ, RZ, 0x4200 ;  /* 0x00004200ff037424 */ /* 0x000fc800078e00ff */
[----:B------:R2:W-:Y:S08]  /*142a0*/  SYNCS.ARRIVE.TRANS64 RZ, [R16+URZ+0x30c30], R3 ;  /* 0x030c300310ff79a7 */ /* 0x0005f0000800003f */
[----:B------:R-:W-:Y:S05]  /*142b0*/  @!P1 BRA `(.L_x_1143) ;  /* 0x0000000000049947 */ /* 0x000fea0003800000 */
[----:B------:R-:W-:Y:S01]  /*142c0*/  BPT.TRAP 0x1 ;  /* 0x000000040000795c */ /* 0x000fe20000300000 */
.L_x_1143:
[----:B------:R-:W2:Y:S01]  /*142d0*/  LDC.64 R12, c[0x0][0x728] ;  /* 0x0001ca00ff0c7b82 */ /* 0x000ea20000000a00 */
[----:B------:R-:W-:Y:S01]  /*142e0*/  SHF.L.U32 R18, R0, 0x7, RZ ;  /* 0x0000000700127819 */ /* 0x000fe200000006ff */
[----:B------:R-:W-:Y:S01]  /*142f0*/  UMOV UR26, 0x0 ;  /* 0x00000000001a7882 */ /* 0x000fe20000000000 */
[----:B------:R-:W-:Y:S01]  /*14300*/  R2UR UR8, R16 ;  /* 0x00000000100872ca */ /* 0x000fe200000e0000 */
[----:B------:R-:W-:Y:S01]  /*14310*/  UMOV UR27, 0x14f00000 ;  /* 0x14f00000001b7882 */ /* 0x000fe20000000000 */
[C---:B------:R-:W-:Y:S01]  /*14320*/  IADD3 R2, P1, R18.reuse, UR6, RZ ;  /* 0x0000000612027c10 */ /* 0x040fe2000ff3e0ff */
[----:B------:R-:W-:Y:S01]  /*14330*/  UMOV UR18, URZ ;  /* 0x0000003f00127c82 */ /* 0x000fe20008000000 */
[----:B------:R-:W-:Y:S01]  /*14340*/  R2UR UR19, R18 ;  /* 0x00000000121372ca */ /* 0x000fe200000e0000 */
[----:B------:R-:W3:Y:S01]  /*14350*/  LDC.64 R4, c[0x0][0x198] ;  /* 0x00006600ff047b82 */ /* 0x000ee20000000a00 */
[----:B------:R-:W-:-:S07]  /*14360*/  UMOV UR10, 0x20 ;  /* 0x00000020000a7882 */ /* 0x000fce0000000000 */
[----:B------:R-:W-:Y:S02]  /*14370*/  UIADD3 UR16, UR8, 0x18000, URZ ;  /* 0x0001800008107890 */ /* 0x000fe4000fffe03f */
[----:B------:R-:W-:Y:S02]  /*14380*/  UIADD3 UR17, UR8, 0x30c30, URZ ;  /* 0x00030c3008117890 */ /* 0x000fe4000fffe03f */
[----:B------:R-:W-:Y:S01]  /*14390*/  UIADD3 UR8, UR8, 0x20400, URZ ;  /* 0x0002040008087890 */ /* 0x000fe2000fffe03f */
[----:B--2---:R-:W-:-:S04]  /*143a0*/  LEA R3, P2, R2, R12, 0x2 ;  /* 0x0000000c02037211 */ /* 0x004fc800078410ff */
[----:B------:R-:W-:Y:S01]  /*143b0*/  UMOV UR9, UR17 ;  /* 0x0000001100097c82 */ /* 0x000fe20008000000 */
        /* <DEDUP_REMOVED lines=14> */
.L_x_1168:
[----:B------:R-:W-:Y:S05]  /*144a0*/  @P0 BRA `(.L_x_1145) ;  /* 0x0000000000140947 */ /* 0x000fea0003800000 */
[----:B------:R-:W-:Y:S02]  /*144b0*/  ISETP.NE.AND P1, PT, R6, RZ, PT ;  /* 0x000000ff0600720c */ /* 0x000fe40003f25270 */
[----:B------:R-:W-:-:S04]  /*144c0*/  MOV R2, 0x4200 ;  /* 0x0000420000027802 */ /* 0x000fc80000000f00 */
[----:B------:R3:W-:Y:S07]  /*144d0*/  SYNCS.ARRIVE.TRANS64 RZ, [R16+URZ+0x30c18], R2 ;  /* 0x030c180210ff79a7 */ /* 0x0007ee000800003f */
[----:B------:R-:W-:Y:S05]  /*144e0*/  @!P1 BRA `(.L_x_1145) ;  /* 0x0000000000049947 */ /* 0x000fea0003800000 */
[----:B------:R-:W-:Y:S01]  /*144f0*/  BPT.TRAP 0x1 ;  /* 0x000000040000795c */ /* 0x000fe20000300000 */
.L_x_1145:
[----:B------:R-:W-:Y:S01]  /*14500*/  VIADD R18, R18, 0x80 ;  /* 0x0000008012127836 */ /* 0x000fe20000000000 */
[----:B------:R-:W-:Y:S01]  /*14510*/  ULDC.64 UR8, c[0x0][0x700] ;  /* 0x0001c00000087ab9 */ /* 0x000fe20000000a00 */
[----:B------:R-:W-:Y:S01]  /*14520*/  R2UR UR24, R16 ;  /* 0x00000000101872ca */ /* 0x000fe200000e0000 */
[----:B------:R-:W-:Y:S01]  /*14530*/  IMAD.U32 R9, RZ, RZ, UR9 ;  /* 0x00000009ff097e24 */ /* 0x000fe2000f8e00ff */
[----:B------:R-:W-:Y:S01]  /*14540*/  MOV R10, UR8 ;  /* 0x00000008000a7c02 */ /* 0x000fe20008000f00 */
[----:B------:R-:W-:Y:S01]  /*14550*/  UMOV UR22, 0x0 ;  /* 0x0000000000167882 */ /* 0x000fe20000000000 */
[----:B---3--:R-:W-:Y:S01]  /*14560*/  IADD3 R2, P1, R18, UR14, RZ ;  /* 0x0000000e12027c10 */ /* 0x008fe2000ff3e0ff */
[----:B------:R-:W-:Y:S01]  /*14570*/  UMOV UR23, 0x14f00000 ;  /* 0x14f0000000177882 */ /* 0x000fe20000000000 */
[----:B------:R-:W-:Y:S01]  /*14580*/  SHF.R.S32.HI R17, RZ, 0x1f, R18 ;  /* 0x0000001fff117819 */ /* 0x000fe20000011412 */
[----:B------:R-:W-:Y:S01]  /*14590*/  UMOV UR18, URZ ;  /* 0x0000003f00127c82 */ /* 0x000fe20008000000 */
[----:B------:R-:W-:Y:S01]  /*145a0*/  LEA R3, P2, R2, R10, 0x2 ;  /* 0x0000000a02037211 */ /* 0x000fe200078410ff */
[----:B------:R-:W-:Y:S01]  /*145b0*/  UMOV UR10, 0x20 ;  /* 0x00000020000a7882 */ /* 0x000fe20000000000 */
[----:B------:R-:W-:-:S02]  /*145c0*/  R2UR UR19, R18 ;  /* 0x00000000121372ca */ /* 0x000fc400000e0000 */
[----:B------:R-:W-:Y:S01]  /*145d0*/  R2UR UR26, R3 ;  /* 0x00000000031a72ca */ /* 0x000fe200000e0000 */
[----:B------:R-:W-:Y:S01]  /*145e0*/  UIADD3 UR16, UR24, 0x14000, URZ ;  /* 0x0001400018107890 */ /* 0x000fe2000fffe03f */
[----:B------:R-:W-:Y:S01]  /*145f0*/  IADD3.X R3, R17, R15, RZ, P1, !PT ;  /* 0x0000000f11037210 */ /* 0x000fe20000ffe4ff */
[----:B------:R-:W-:Y:S02]  /*14600*/  UIADD3 UR17, UR24, 0x30c18, URZ ;  /* 0x00030c1818117890 */ /* 0x000fe4000fffe03f */
[----:B------:R-:W-:Y:S01]  /*14610*/  UIADD3 UR24, UR24, 0x20200, URZ ;  /* 0x0002020018187890 */ /* 0x000fe2000fffe03f */
[----:B------:R-:W-:Y:S02]  /*14620*/  LEA.HI.X R3, R2, R9, R3, 0x2, P2 ;  /* 0x0000000902037211 */ /* 0x000fe400010f1403 */
[----:B------:R-:W-:Y:S02]  /*14630*/  IADD3 R2, P1, R8, 0xf0, RZ ;  /* 0x000000f008027810 */ /* 0x000fe40007f3e0ff */
[----:B------:R-:W-:Y:S01]  /*14640*/  R2UR UR27, R3 ;  /* 0x00000000031b72ca */ /* 0x000fe200000e0000 */
[----:B------:R-:W-:Y:S01]  /*14650*/  UMOV UR25, UR17 ;  /* 0x0000001100197c82 */ /* 0x000fe20008000000 */
[----:B------:R-:W-:Y:S01]  /*14660*/  R2UR UR8, R2 ;  /* 0x00000000020872ca */ /* 0x000fe200000e0000 */
[----:B------:R-:W-:-:S05]  /*14670*/  IMAD.X R3, RZ, RZ, R7, P1 ;  /* 0x000000ffff037224 */ /* 0x000fca00008e0607 */
[----:B------:R-:W-:-:S13]  /*14680*/  R2UR UR9, R3 ;  /* 0x00000000030972ca */ /* 0x000fda00000e0000 */
[----:B------:R3:W-:Y:S01]  /*14690*/  UTMALDG.4D [UR16], [UR8], desc[UR22] ;  /* 0x00001610080075b4 */ /* 0x0007e20008019000 */
[----:B------:R3:W-:Y:S01]  /*146a0*/  UBLKCP.S.G [UR24], [UR26], UR10 ;  /* 0x000000181a0073ba */ /* 0x0007e2000800020a */
[----:B------:R-:W4:Y:S02]  /*146b0*/  SYNCS.PHASECHK.TRANS64.TRYWAIT P1, [R16+URZ+0x30c48], R21 ;  /* 0x030c4815100075a7 */ /* 0x000f24000802017f */
[----:B---34-:R-:W-:Y:S05]  /*146c0*/  @!P1 BRA `(.L_x_1146) ;  /* 0x00000010006c9947 */ /* 0x018fea0003800000 */
.L_x_1169:
[----:B------:R-:W-:Y:S05]  /*146d0*/  @P0 BRA `(.L_x_1147) ;  /* 0x0000000000140947 */ /* 0x000fea0003800000 */
[----:B------:R-:W-:Y:S02]  /*146e0*/  ISETP.NE.AND P1, PT, R6, RZ, PT ;  /* 0x000000ff0600720c */ /* 0x000fe40003f25270 */
[----:B-123--:R-:W-:-:S04]  /*146f0*/  MOV R21, 0x4200 ;  /* 0x0000420000157802 */ /* 0x00efc80000000f00 */
[----:B------:R4:W-:Y:S07]  /*14700*/  SYNCS.ARRIVE.TRANS64 RZ, [R16+URZ+0x30c38], R21 ;  /* 0x030c381510ff79a7 */ /* 0x0009ee000800003f */
[----:B------:R-:W-:Y:S05]  /*14710*/  @!P1 BRA `(.L_x_1147) ;  /* 0x0000000000049947 */ /* 0x000fea0003800000 */
[----:B------:R-:W-:Y:S01]  /*14720*/  BPT.TRAP 0x1 ;  /* 0x000000040000795c */ /* 0x000fe20000300000 */
.L_x_1147:
[C---:B------:R-:W-:Y:S01]  /*14730*/  R2UR UR19, R18.reuse ;  /* 0x00000000121372ca */ /* 0x040fe200000e0000 */
[----:B------:R-:W-:Y:S01]  /*14740*/  UMOV UR22, 0x0 ;  /* 0x0000000000167882 */ /* 0x000fe20000000000 */
[----:B------:R-:W-:Y:S01]  /*14750*/  IADD3 R18, P1, R18, UR6, RZ ;  /* 0x0000000612127c10 */ /* 0x000fe2000ff3e0ff */
        /* <DEDUP_REMOVED lines=19> */
[----:B------:R-:W5:Y:S02]  /*14890*/  SYNCS.PHASECHK.TRANS64.TRYWAIT P1, [R16+URZ+0x30c20], R5 ;  /* 0x030c2005100075a7 */ /* 0x000f64000802017f */
[----:B-1---5:R-:W-:Y:S05]  /*148a0*/  @!P1 BRA `(.L_x_1148) ;  /* 0x0000001000089947 */ /* 0x022fea0003800000 */
.L_x_1171:
[----:B------:R-:W-:Y:S05]  /*148b0*/  @P0 BRA `(.L_x_1149) ;  /* 0x0000000000140947 */ /* 0x000fea0003800000 */
[----:B------:R-:W-:Y:S02]  /*148c0*/  ISETP.NE.AND P1, PT, R6, RZ, PT ;  /* 0x000000ff0600720c */ /* 0x000fe40003f25270 */
[----:B------:R-:W-:-:S04]  /*148d0*/  MOV R5, 0x4200 ;  /* 0x0000420000057802 */ /* 0x000fc80000000f00 */
[----:B------:R1:W-:Y:S07]  /*148e0*/  SYNCS.ARRIVE.TRANS64 RZ, [R16+URZ+0x30c10], R5 ;  /* 0x030c100510ff79a7 */ /* 0x0003ee000800003f */
[----:B------:R-:W-:Y:S05]  /*148f0*/  @!P1 BRA `(.L_x_1149) ;  /* 0x0000000000049947 */ /* 0x000fea0003800000 */
[----:B------:R-:W-:Y:S01]  /*14900*/  BPT.TRAP 0x1 ;  /* 0x000000040000795c */ /* 0x000fe20000300000 */
.L_x_1149:
[----:B------:R-:W-:Y:S01]  /*14910*/  R2UR UR10, R0 ;  /* 0x00000000000a72ca */ /* 0x000fe200000e0000 */
[----:B------:R-:W-:Y:S01]  /*14920*/  UMOV UR22, 0x0 ;  /* 0x0000000000167882 */ /* 0x000fe20000000000 */
[----:B------:R-:W-:Y:S01]  /*14930*/  R2UR UR8, R15 ;  /* 0x000000000f0872ca */ /* 0x000fe200000e0000 */
[----:B------:R-:W-:Y:S01]  /*14940*/  UMOV UR23, 0x14f00000 ;  /* 0x14f0000000177882 */ /* 0x000fe20000000000 */
[----:B------:R-:W-:Y:S01]  /*14950*/  R2UR UR24, R16 ;  /* 0x00000000101872ca */ /* 0x000fe200000e0000 */
[----:B------:R-:W-:Y:S01]  /*14960*/  UMOV UR18, URZ ;  /* 0x0000003f00127c82 */ /* 0x000fe20008000000 */
[----:B------:R-:W-:Y:S01]  /*14970*/  IADD3 R20, R20, -0x2, RZ ;  /* 0xfffffffe14147810 */ /* 0x000fe20007ffe0ff */
[----:B------:R-:W-:-:S06]  /*14980*/  UMOV UR13, 0x20 ;  /* 0x00000020000d7882 */ /* 0x000fcc0000000000 */
[----:B------:R-:W-:-:S04]  /*14990*/  UIADD3 UR10, UR10, 0x2, URZ ;  /* 0x000000020a0a7890 */ /* 0x000fc8000fffe03f */
[----:B------:R-:W-:Y:S02]  /*149a0*/  USHF.L.U32 UR19, UR10, 0x7, URZ ;  /* 0x000000070a137899 */ /* 0x000fe4000800063f */
[----:B------:R-:W-:Y:S02]  /*149b0*/  UIADD3 UR16, UR24, 0x10000, URZ ;  /* 0x0001000018107890 */ /* 0x000fe4000fffe03f */
[----:B------:R-:W-:Y:S02]  /*149c0*/  UIADD3 UR9, UP0, UR19, UR14, URZ ;  /* 0x0000000e13097290 */ /* 0x000fe4000ff1e03f */
[----:B------:R-:W-:Y:S02]  /*149d0*/  UIADD3 UR17, UR24, 0x30c10, URZ ;  /* 0x00030c1018117890 */ /* 0x000fe4000fffe03f */
[----:B------:R-:W-:Y:S02]  /*149e0*/  ULEA.HI.X.SX32 UR8, UR19, UR8, 0x1, UP0 ;  /* 0x0000000813087291 */ /* 0x000fe400080f0e3f */
[----:B-1----:R-:W-:Y:S01]  /*149f0*/  IMAD.U32 R5, RZ, RZ, UR9 ;  /* 0x00000009ff057e24 */ /* 0x002fe2000f8e00ff */
[----:B------:R-:W-:-:S02]  /*14a00*/  UIADD3 UR24, UR24, 0x20000, URZ ;  /* 0x0002000018187890 */ /* 0x000fc4000fffe03f */
[----:B------:R-:W-:Y:S01]  /*14a10*/  UMOV UR25, UR17 ;  /* 0x0000001100197c82 */ /* 0x000fe20008000000 */
[----:B------:R-:W-:Y:S01]  /*14a20*/  IMAD.U32 R4, RZ, RZ, UR8 ;  /* 0x00000008ff047e24 */ /* 0x000fe2000f8e00ff */
[----:B------:R-:W-:Y:S02]  /*14a30*/  LEA R0, P1, R5, R10, 0x2 ;  /* 0x0000000a05007211 */ /* 0x000fe400078210ff */
[----:B------:R-:W-:Y:S02]  /*14a40*/  R2UR UR8, R2 ;  /* 0x00000000020872ca */ /* 0x000fe400000e0000 */
[----:B------:R-:W-:Y:S02]  /*14a50*/  R2UR UR26, R0 ;  /* 0x00000000001a72ca */ /* 0x000fe400000e0000 */
[----:B------:R-:W-:Y:S02]  /*14a60*/  MOV R0, UR9 ;  /* 0x0000000900007c02 */ /* 0x000fe40008000f00 */
[----:B------:R-:W-:-:S02]  /*14a70*/  R2UR UR9, R3 ;  /* 0x00000000030972ca */ /* 0x000fc400000e0000 */
[----:B------:R-:W-:Y:S02]  /*14a80*/  LEA.HI.X R0, R0, R9, R4, 0x2, P1 ;  /* 0x0000000900007211 */ /* 0x000fe400008f1404 */
[----:B------:R-:W-:Y:S02]  /*14a90*/  ISETP.NE.AND P1, PT, R20, RZ, PT ;  /* 0x000000ff1400720c */ /* 0x000fe40003f25270 */
[----:B------:R-:W-:Y:S01]  /*14aa0*/  R2UR UR27, R0 ;  /* 0x00000000001b72ca */ /* 0x000fe200000e0000 */
[----:B------:R-:W-:-:S06]  /*14ab0*/  IMAD.U32 R0, RZ, RZ, UR10 ;  /* 0x0000000aff007e24 */ /* 0x000fcc000f8e00ff */
[----:B------:R1:W-:Y:S06]  /*14ac0*/  UTMALDG.4D [UR16], [UR8], desc[UR22] ;  /* 0x00001610080075b4 */ /* 0x0003ec0008019000 */
[----:B------:R1:W-:Y:S02]  /*14ad0*/  UBLKCP.S.G [UR24], [UR26], UR13 ;  /* 0x000000181a0073ba */ /* 0x0003e4000800020d */
[----:B-1----:R-:W-:Y:S05]  /*14ae0*/  @P1 BRA `(.L_x_1150) ;  /* 0xfffffff400d41947 */ /* 0x002fea000383ffff */
.L_x_1141:
[----:B------:R-:W2:Y:S02]  /*14af0*/  LDL.LU R4, [R1+0x4] ;  /* 0x0000040001047983 */ /* 0x000ea40000300800 */
[----:B--2---:R-:W-:Y:S02]  /*14b00*/  ISETP.NE.AND P1, PT, R4, RZ, PT ;  /* 0x000000ff0400720c */ /* 0x004fe40003f25270 */
[----:B------:R2:W5:Y:S11]  /*14b10*/  LDL R4, [R1] ;  /* 0x0000000001047983 */ /* 0x0005760000100800 */
[----:B--2---:R-:W-:Y:S05]  /*14b20*/  @!P1 BRA `(.L_x_1140) ;  /* 0x0000000400109947 */ /* 0x004fea0003800000 */
[----:B------:R-:W-:-:S04]  /*14b30*/  SHF.L.U32 R13, R11, 0x1f, RZ ;  /* 0x0000001f0b0d7819 */ /* 0x000fc800000006ff */
[----:B------:R-:W1:Y:S02]  /*14b40*/  SYNCS.PHASECHK.TRANS64.TRYWAIT P1, [R16+URZ+0x30c40], R13 ;  /* 0x030c400d100075a7 */ /* 0x000e64000802017f */
[----:B-1----:R-:W-:Y:S05]  /*14b50*/  @!P1 BRA `(.L_x_1151) ;  /* 0x0000000c00749947 */ /* 0x002fea0003800000 */
.L_x_1172:
[----:B------:R-:W-:Y:S05]  /*14b60*/  @P0 BRA `(.L_x_1152) ;  /* 0x0000000000140947 */ /* 0x000fea0003800000 */
[----:B------:R-:W-:Y:S02]  /*14b70*/  ISETP.NE.AND P1, PT, R6, RZ, PT ;  /* 0x000000ff0600720c */ /* 0x000fe40003f25270 */
[----:B------:R-:W-:-:S04]  /*14b80*/  MOV R5, 0x4200 ;  /* 0x0000420000057802 */ /* 0x000fc80000000f00 */
[----:B------:R2:W-:Y:S07]  /*14b90*/  SYNCS.ARRIVE.TRANS64 RZ, [R16+URZ+0x30c30], R5 ;  /* 0x030c300510ff79a7 */ /* 0x0005ee000800003f */
[----:B------:R-:W-:Y:S05]  /*14ba0*/  @!P1 BRA `(.L_x_1152) ;  /* 0x0000000000049947 */ /* 0x000fea0003800000 */
[----:B------:R-:W-:Y:S01]  /*14bb0*/  BPT.TRAP 0x1 ;  /* 0x000000040000795c */ /* 0x000fe20000300000 */
.L_x_1152:
[----:B--2--5:R-:W2:Y:S01]  /*14bc0*/  LDC.64 R4, c[0x0][0x728] ;  /* 0x0001ca00ff047b82 */ /* 0x024ea20000000a00 */
[----:B------:R-:W-:Y:S01]  /*14bd0*/  IMAD.SHL.U32 R17, R0, 0x80, RZ ;  /* 0x0000008000117824 */ /* 0x000fe200078e00ff */
[----:B------:R-:W-:Y:S01]  /*14be0*/  R2UR UR24, R16 ;  /* 0x00000000101872ca */ /* 0x000fe200000e0000 */
[----:B------:R-:W-:Y:S01]  /*14bf0*/  UMOV UR22, 0x0 ;  /* 0x0000000000167882 */ /* 0x000fe20000000000 */
[----:B------:R-:W-:Y:S01]  /*14c00*/  UMOV UR23, 0x14f00000 ;  /* 0x14f0000000177882 */ /* 0x000fe20000000000 */
[----:B------:R-:W-:Y:S01]  /*14c10*/  UMOV UR18, URZ ;  /* 0x0000003f00127c82 */ /* 0x000fe20008000000 */
[C---:B------:R-:W-:Y:S01]  /*14c20*/  IADD3 R0, P1, R17.reuse, UR6, RZ ;  /* 0x0000000611007c10 */ /* 0x040fe2000ff3e0ff */
[----:B------:R-:W-:Y:S01]  /*14c30*/  UMOV UR10, 0x20 ;  /* 0x00000020000a7882 */ /* 0x000fe20000000000 */
[----:B------:R-:W-:-:S07]  /*14c40*/  R2UR UR19, R17 ;  /* 0x00000000111372ca */ /* 0x000fce00000e0000 */
[----:B------:R-:W-:Y:S02]  /*14c50*/  UIADD3 UR16, UR24, 0x18000, URZ ;  /* 0x0001800018107890 */ /* 0x000fe4000fffe03f */
[----:B------:R-:W-:Y:S02]  /*14c60*/  UIADD3 UR17, UR24, 0x30c30, URZ ;  /* 0x00030c3018117890 */ /* 0x000fe4000fffe03f */
[----:B------:R-:W-:Y:S01]  /*14c70*/  UIADD3 UR24, UR24, 0x20400, URZ ;  /* 0x0002040018187890 */ /* 0x000fe2000fffe03f */
[----:B--2---:R-:W-:-:S04]  /*14c80*/  LEA R4, P2, R0, R4, 0x2 ;  /* 0x0000000400047211 */ /* 0x004fc800078410ff */
        /* <DEDUP_REMOVED lines=11> */
[----:B------:R-:W1:Y:S02]  /*14d40*/  SYNCS.PHASECHK.TRANS64.TRYWAIT P1, [R16+URZ+0x30c28], R13 ;  /* 0x030c280d100075a7 */ /* 0x000e64000802017f */
[----:B-12---:R-:W-:Y:S05]  /*14d50*/  @!P1 BRA `(.L_x_1153) ;  /* 0x0000000c00089947 */ /* 0x006fea0003800000 */
.L_x_1173:
[----:B------:R-:W-:Y:S05]  /*14d60*/  @P0 BRA `(.L_x_1154) ;  /* 0x0000000000140947 */ /* 0x000fea0003800000 */
[----:B------:R-:W-:Y:S01]  /*14d70*/  ISETP.NE.AND P0, PT, R6, RZ, PT ;  /* 0x000000ff0600720c */ /* 0x000fe20003f05270 */
[----:B------:R-:W-:-:S04]  /*14d80*/  IMAD.MOV.U32 R5, RZ, RZ, 0x4200 ;  /* 0x00004200ff057424 */ /* 0x000fc800078e00ff */
[----:B------:R2:W-:Y:S08]  /*14d90*/  SYNCS.ARRIVE.TRANS64 RZ, [R16+URZ+0x30c18], R5 ;  /* 0x030c180510ff79a7 */ /* 0x0005f0000800003f */
[----:B------:R-:W-:Y:S05]  /*14da0*/  @!P0 BRA `(.L_x_1154) ;  /* 0x0000000000048947 */ /* 0x000fea0003800000 */
[----:B------:R-:W-:Y:S01]  /*14db0*/  BPT.TRAP 0x1 ;  /* 0x000000040000795c */ /* 0x000fe20000300000 */
.L_x_1154:
[----:B------:R-:W-:Y:S01]  /*14dc0*/  R2UR UR19, R17 ;  /* 0x00000000111372ca */ /* 0x000fe200000e0000 */
[----:B------:R-:W-:Y:S01]  /*14dd0*/  UMOV UR22, 0x0 ;  /* 0x0000000000167882 */ /* 0x000fe20000000000 */
[----:B------:R-:W-:Y:S01]  /*14de0*/  R2UR UR8, R15 ;  /* 0x000000000f0872ca */ /* 0x000fe200000e0000 */
[----:B------:R-:W-:Y:S01]  /*14df0*/  UMOV UR23, 0x14f00000 ;  /* 0x14f0000000177882 */ /* 0x000fe20000000000 */
[----:B------:R-:W-:Y:S01]  /*14e00*/  R2UR UR24, R16 ;  /* 0x00000000101872ca */ /* 0x000fe200000e0000 */
[----:B------:R-:W-:Y:S01]  /*14e10*/  UMOV UR18, URZ ;  /* 0x0000003f00127c82 */ /* 0x000fe20008000000 */
[----:B------:R-:W-:-:S07]  /*14e20*/  UMOV UR10, 0x20 ;  /* 0x00000020000a7882 */ /* 0x000fce0000000000 */
[----:B------:R-:W-:-:S04]  /*14e30*/  UIADD3 UR19, UR19, 0x80, URZ ;  /* 0x0000008013137890 */ /* 0x000fc8000fffe03f */
[----:B------:R-:W-:Y:S02]  /*14e40*/  UIADD3 UR9, UP0, UR19, UR14, URZ ;  /* 0x0000000e13097290 */ /* 0x000fe4000ff1e03f */
[----:B------:R-:W-:Y:S02]  /*14e50*/  UIADD3 UR16, UR24, 0x14000, URZ ;  /* 0x0001400018107890 */ /* 0x000fe4000fffe03f */
[----:B------:R-:W-:Y:S02]  /*14e60*/  ULEA.HI.X.SX32 UR8, UR19, UR8, 0x1, UP0 ;  /* 0x0000000813087291 */ /* 0x000fe400080f0e3f */
[----:B--2---:R-:W-:Y:S01]  /*14e70*/  MOV R5, UR9 ;  /* 0x0000000900057c02 */ /* 0x004fe20008000f00 */
[----:B------:R-:W-:Y:S01]  /*14e80*/  IMAD.U32 R0, RZ, RZ, UR9 ;  /* 0x00000009ff007e24 */ /* 0x000fe2000f8e00ff */
[----:B------:R-:W-:Y:S01]  /*14e90*/  R2UR UR9, R3 ;  /* 0x00000000030972ca */ /* 0x000fe200000e0000 */
[----:B------:R-:W-:Y:S01]  /*14ea0*/  UIADD3 UR17, UR24, 0x30c18, URZ ;  /* 0x00030c1818117890 */ /* 0x000fe2000fffe03f */
[----:B------:R-:W-:Y:S01]  /*14eb0*/  MOV R4, UR8 ;  /* 0x0000000800047c02 */ /* 0x000fe20008000f00 */
[----:B------:R-:W-:Y:S01]  /*14ec0*/  UIADD3 UR24, UR24, 0x20200, URZ ;  /* 0x0002020018187890 */ /* 0x000fe2000fffe03f */
[----:B------:R-:W-:-:S02]  /*14ed0*/  LEA R10, P0, R5, R10, 0x2 ;  /* 0x0000000a050a7211 */ /* 0x000fc400078010ff */
[----:B------:R-:W-:Y:S02]  /*14ee0*/  R2UR UR8, R2 ;  /* 0x00000000020872ca */ /* 0x000fe400000e0000 */
[----:B------:R-:W-:Y:S01]  /*14ef0*/  LEA.HI.X R9, R0, R9, R4, 0x2, P0 ;  /* 0x0000000900097211 */ /* 0x000fe200000f1404 */
[----:B------:R-:W-:Y:S01]  /*14f00*/  UMOV UR25, UR17 ;  /* 0x0000001100197c82 */ /* 0x000fe20008000000 */
[----:B------:R2:W5:Y:S01]  /*14f10*/  LDL.LU R4, [R1] ;  /* 0x0000000001047983 */ /* 0x0005620000300800 */
[----:B------:R-:W-:Y:S02]  /*14f20*/  R2UR UR26, R10 ;  /* 0x000000000a1a72ca */ /* 0x000fe400000e0000 */
[----:B------:R-:W-:-:S06]  /*14f30*/  R2UR UR27, R9 ;  /* 0x00000000091b72ca */ /* 0x000fcc00000e0000 */
[----:B------:R2:W-:Y:S07]  /*14f40*/  UTMALDG.4D [UR16], [UR8], desc[UR22] ;  /* 0x00001610080075b4 */ /* 0x0005ee0008019000 */
[----:B------:R2:W-:Y:S02]  /*14f50*/  UBLKCP.S.G [UR24], [UR26], UR10 ;  /* 0x000000181a0073ba */ /* 0x0005e4000800020a */
[----:B--2---:R-:W-:-:S07]  /*14f60*/  IMAD.MOV.U32 R19, RZ, RZ, 0x1 ;  /* 0x00000001ff137424 */ /* 0x004fce00078e00ff */
.L_x_1140:
[----:B------:R-:W2:Y:S01]  /*14f70*/  S2R R0, SR_TID.X ;  /* 0x0000000000007919 */ /* 0x000ea20000002100 */
[----:B------:R-:W-:Y:S02]  /*14f80*/  LEA R3, R19, R16, 0x3 ;  /* 0x0000001013037211 */ /* 0x000fe400078e18ff */
[----:B--2---:R-:W-:Y:S02]  /*14f90*/  LOP3.LUT R2, R0, 0x7f, RZ, 0xc0, !PT ;  /* 0x0000007f00027812 */ /* 0x004fe400078ec0ff */
[----:B------:R-:W-:Y:S02]  /*14fa0*/  SHF.L.U32 R0, R11, 0x1f, RZ ;  /* 0x0000001f0b007819 */ /* 0x000fe400000006ff */
[----:B------:R-:W-:Y:S02]  /*14fb0*/  ISETP.NE.AND P1, PT, R2, RZ, PT ;  /* 0x000000ff0200720c */ /* 0x000fe40003f25270 */
[----:B------:R-:W2:Y:S02]  /*14fc0*/  SYNCS.PHASECHK.TRANS64.TRYWAIT P0, [R3+URZ+0x30c40], R0 ;  /* 0x030c4000030075a7 */ /* 0x000ea4000800017f */
[----:B--2---:R-:W-:Y:S09]  /*14fd0*/  @!P0 BRA `(.L_x_1155) ;  /* 0x00000008007c8947 */ /* 0x004ff20003800000 */
.L_x_1174:
[----:B------:R-:W-:Y:S05]  /*14fe0*/  @P1 BRA `(.L_x_1156) ;  /* 0x0000000000181947 */ /* 0x000fea0003800000 */
[----:B------:R-:W1:Y:S01]  /*14ff0*/  S2R R2, SR_TID.X ;  /* 0x0000000000027919 */ /* 0x000e620000002100 */
[----:B--2---:R-:W-:-:S04]  /*15000*/  IMAD.MOV.U32 R0, RZ, RZ, 0x4200 ;  /* 0x00004200ff007424 */ /* 0x004fc800078e00ff */
[----:B------:R2:W-:Y:S01]  /*15010*/  SYNCS.ARRIVE.TRANS64 RZ, [R3+URZ+0x30c30], R0 ;  /* 0x030c300003ff79a7 */ /* 0x0005e2000800003f */
[----:B-1----:R-:W-:-:S13]  /*15020*/  LOP3.LUT P0, RZ, R2, 0x1f, RZ, 0xc0, !PT ;  /* 0x0000001f02ff7812 */ /* 0x002fda000780c0ff */
[----:B--2---:R-:W-:Y:S05]  /*15030*/  @!P0 BRA `(.L_x_1156) ;  /* 0x0000000000048947 */ /* 0x004fea0003800000 */
[----:B------:R-:W-:Y:S01]  /*15040*/  BPT.TRAP 0x1 ;  /* 0x000000040000795c */ /* 0x000fe20000300000 */
.L_x_1156:
[----:B-----5:R-:W-:Y:S01]  /*15050*/  R2UR UR19, R4 ;  /* 0x00000000041372ca */ /* 0x020fe200000e0000 */
[----:B-1----:R-:W-:Y:S01]  /*15060*/  ULDC.64 UR24, c[0x0][0x728] ;  /* 0x0001ca0000187ab9 */ /* 0x002fe20000000a00 */
[C---:B--2---:R-:W-:Y:S01]  /*15070*/  LEA R0, R19.reuse, R16, 0xe ;  /* 0x0000001013007211 */ /* 0x044fe200078e70ff */
[----:B---34-:R-:W-:Y:S01]  /*15080*/  IMAD R16, R19, 0x200, R16 ;  /* 0x0000020013107824 */ /* 0x018fe200078e0210 */
[----:B------:R-:W-:Y:S01]  /*15090*/  R2UR UR9, R14 ;  /* 0x000000000e0972ca */ /* 0x000fe200000e0000 */
[----:B------:R-:W-:Y:S01]  /*150a0*/  UMOV UR18, URZ ;  /* 0x0000003f00127c82 */ /* 0x000fe20008000000 */
[----:B------:R-:W-:Y:S01]  /*150b0*/  R2UR UR17, R3 ;  /* 0x00000000031172ca */ /* 0x000fe200000e0000 */
[----:B------:R-:W-:Y:S01]  /*150c0*/  VIADD R2, R19, 0x1 ;  /* 0x0000000113027836 */ /* 0x000fe20000000000 */
[----:B------:R-:W-:Y:S02]  /*150d0*/  R2UR UR16, R0 ;  /* 0x00000000001072ca */ /* 0x000fe400000e0000 */
[----:B------:R-:W-:-:S02]  /*150e0*/  IADD3 R8, P0, R8, 0x1f0, RZ ;  /* 0x000001f008087810 */ /* 0x000fc40007f1e0ff */
[----:B------:R-:W-:Y:S01]  /*150f0*/  R2UR UR10, R16 ;  /* 0x00000000100a72ca */ /* 0x000fe200000e0000 */
[----:B------:R-:W-:Y:S01]  /*15100*/  USHF.L.U32 UR19, UR19, 0x7, URZ ;  /* 0x0000000713137899 */ /* 0x000fe2000800063f */
[----:B------:R-:W-:Y:S02]  /*15110*/  IADD3.X R7, RZ, R7, RZ, P0, !PT ;  /* 0x00000007ff077210 */ /* 0x000fe400007fe4ff */
[----:B------:R-:W-:Y:S01]  /*15120*/  R2UR UR22, R8 ;  /* 0x00000000081672ca */ /* 0x000fe200000e0000 */
[----:B------:R-:W-:Y:S01]  /*15130*/  UIADD3 UR13, UP0, UR19, UR6, URZ ;  /* 0x00000006130d7290 */ /* 0x000fe2000ff1e03f */
[----:B------:R-:W-:Y:S01]  /*15140*/  R2UR UR23, R7 ;  /* 0x00000000071772ca */ /* 0x000fe200000e0000 */
[----:B------:R-:W-:Y:S01]  /*15150*/  UIADD3 UR17, UR17, 0x30c30, URZ ;  /* 0x00030c3011117890 */ /* 0x000fe2000fffe03f */
[C---:B------:R-:W-:Y:S01]  /*15160*/  ISETP.NE.AND P0, PT, R2.reuse, 0x2, PT ;  /* 0x000000020200780c */ /* 0x040fe20003f05270 */
[----:B------:R-:W-:Y:S02]  /*15170*/  ULEA UR8, UP1, UR13, UR24, 0x2 ;  /* 0x000000180d087291 */ /* 0x000fe4000f82103f */
[----:B------:R-:W-:Y:S01]  /*15180*/  ULEA.HI.X.SX32 UR9, UR19, UR9, 0x1, UP0 ;  /* 0x0000000913097291 */ /* 0x000fe200080f0e3f */
[----:B------:R-:W-:Y:S01]  /*15190*/  SEL R0, RZ, 0x1, P0 ;  /* 0x00000001ff007807 */ /* 0x000fe20000000000 */
[----:B------:R-:W-:Y:S01]  /*151a0*/  UIADD3 UR16, UR16, 0x18000, URZ ;  /* 0x0001800010107890 */ /* 0x000fe2000fffe03f */
[----:B------:R-:W-:Y:S01]  /*151b0*/  SEL R2, R2, RZ, P0 ;  /* 0x000000ff02027207 */ /* 0x000fe20000000000 */
[----:B------:R-:W-:Y:S01]  /*151c0*/  ULEA.HI.X UR9, UR13, UR25, UR9, 0x2, UP1 ;  /* 0x000000190d097291 */ /* 0x000fe200088f1409 */
[----:B------:R-:W-:Y:S01]  /*151d0*/  LOP3.LUT R11, R11, R0, RZ, 0x3c, !PT ;  /* 0x000000000b0b7212 */ /* 0x000fe200078e3cff */
[----:B------:R-:W-:Y:S01]  /*151e0*/  UIADD3 UR26, UR10, 0x20400, URZ ;  /* 0x000204000a1a7890 */ /* 0x000fe2000fffe03f */
[----:B------:R-:W-:Y:S01]  /*151f0*/  UMOV UR24, 0x0 ;  /* 0x0000000000187882 */ /* 0x000fe20000000000 */
[----:B------:R-:W-:Y:S01]  /*15200*/  UMOV UR25, 0x14f00000 ;  /* 0x14f0000000197882 */ /* 0x000fe20000000000 */
[----:B------:R-:W-:Y:S01]  /*15210*/  UMOV UR27, UR17 ;  /* 0x00000011001b7c82 */ /* 0x000fe20008000000 */
[----:B------:R-:W-:Y:S01]  /*15220*/  UMOV UR10, 0x20 ;  /* 0x00000020000a7882 */ /* 0x000fe20000000000 */
[----:B------:R1:W-:Y:S04]  /*15230*/  UTMALDG.4D [UR16], [UR22], desc[UR24] ;  /* 0x00001810160075b4 */ /* 0x0003e80008019000 */
[----:B------:R1:W-:Y:S02]  /*15240*/  UBLKCP.S.G [UR26], [UR8], UR10 ;  /* 0x0000001a080073ba */ /* 0x0003e4000800020a */
[----:B-1----:R-:W-:Y:S01]  /*15250*/  NOP ;  /* 0x0000000000007918 */ /* 0x002fe20000000000 */
.L_x_1137:
[----:B------:R-:W-:Y:S05]  /*15260*/  BSYNC B0 ;  /* 0x0000000000007941 */ /* 0x000fea0003800000 */
.L_x_1135:
[----:B------:R-:W-:-:S03]  /*15270*/  UMOV UR8, 0xffffffff ;  /* 0xffffffff00087882 */ /* 0x000fc60000000000 */
[----:B------:R-:W-:Y:S05]  /*15280*/  BRA.DIV UR8, `(.L_x_1157) ;  /* 0x0000000608e47947 */ /* 0x000fea000b800000 */
[----:B------:R-:W-:-:S13]  /*15290*/  ELECT P6, URZ, PT ;  /* 0x00000000003f782f */ /* 0x000fda00038c0000 */
.L_x_1177:
[----:B------:R-:W-:Y:S05]  /*152a0*/  @!P6 BRA `(.L_x_1045) ;  /* 0x000000000084e947 */ /* 0x000fea0003800000 */
[----:B------:R-:W-:-:S06]  /*152b0*/  ULOP3.LUT UR8, UR36, 0x2, URZ, 0xfc, !UPT ;  /* 0x0000000224087892 */ /* 0x000fcc000f8efc3f */
[----:B------:R-:W-:-:S04]  /*152c0*/  MOV R0, UR8 ;  /* 0x0000000800007c02 */ /* 0x000fc80008000f00 */
[----:B------:R-:W-:-:S13]  /*152d0*/  ISETP.NE.AND P2, PT, R0, 0x3, PT ;  /* 0x000000030000780c */ /* 0x000fda0003f45270 */
[----:B------:R-:W-:Y:S05]  /*152e0*/  @!P2 BRA `(.L_x_1158) ;  /* 0x000000000004a947 */ /* 0x000fea0003800000 */
[----:B------:R-:W-:Y:S01]  /*152f0*/  BPT.TRAP 0x1 ;  /* 0x000000040000795c */ /* 0x000fe20000300000 */
.L_x_1158:
        /* <DEDUP_REMOVED lines=15> */
.L_x_1178:
[----:B------:R-:W2:Y:S02]  /*153f0*/  SYNCS.PHASECHK.TRANS64.TRYWAIT P0, [R3+URZ], R0 ;  /* 0x00000000030075a7 */ /* 0x000ea4000800017f */
[----:B--2---:R-:W-:Y:S05]  /*15400*/  @!P0 BRA `(.L_x_1160) ;  /* 0x0000000400b88947 */ /* 0x004fea0003800000 */
.L_x_1179:
[----:B------:R-:W-:Y:S05]  /*15410*/  @!P2 BRA `(.L_x_1161) ;  /* 0x000000000004a947 */ /* 0x000fea0003800000 */
[----:B------:R-:W-:Y:S01]  /*15420*/  BPT.TRAP 0x1 ;  /* 0x000000040000795c */ /* 0x000fe20000300000 */
.L_x_1161:
[----:B--2---:R-:W-:-:S05]  /*15430*/  VIADD R3, R7, 0x30c40 ;  /* 0x00030c4007037836 */ /* 0x004fca0000000000 */
[----:B------:R-:W-:-:S04]  /*15440*/  LEA R2, R2, R3, 0x3 ;  /* 0x0000000302027211 */ /* 0x000fc800078e18ff */
[----:B------:R-:W2:Y:S02]  /*15450*/  SYNCS.PHASECHK.TRANS64.TRYWAIT P0, [R2+URZ], R5 ;  /* 0x00000005020075a7 */ /* 0x000ea4000800017f */
[----:B--2---:R-:W-:Y:S05]  /*15460*/  @!P0 BRA `(.L_x_1162) ;  /* 0x0000000400b48947 */ /* 0x004fea0003800000 */
.L_x_1180:
[----:B------:R-:W-:-:S07]  /*15470*/  IMAD R3, R4, 0x8, R3 ;  /* 0x0000000804037824 */ /* 0x000fce00078e0203 */
.L_x_1163:
[----:B---3--:R3:W4:Y:S02]  /*15480*/  SYNCS.PHASECHK.TRANS64.TRYWAIT P0, [R3+URZ], R0 ;  /* 0x00000000030075a7 */ /* 0x008724000800017f */
[----:B----4-:R-:W-:Y:S05]  /*15490*/  @!P0 NANOSLEEP.SYNCS 0x989680 ;  /* 0x009896800000895d */ /* 0x010fea0003900000 */
[----:B------:R-:W4:Y:S02]  /*154a0*/  @!P0 SYNCS.PHASECHK.TRANS64 P0, [R3+URZ], R0 ;  /* 0x00000000030085a7 */ /* 0x000f24000800007f */
[----:B----4-:R-:W-:Y:S05]  /*154b0*/  @!P0 BRA `(.L_x_1163) ;  /* 0xfffffffc00f08947 */ /* 0x010fea000383ffff */
.L_x_1045:
[----:B------:R-:W-:Y:S05]  /*154c0*/  BSYNC B6 ;  /* 0x0000000000067941 */ /* 0x000fea0003800000 */
.L_x_1042:
[----:B------:R-:W-:Y:S05]  /*154d0*/  EXIT ;  /* 0x000000000000794d */ /* 0x000fea0003800000 */
.L_x_1052:
[----:B------:R-:W-:Y:S01]  /*154e0*/  MOV R13, R18 ;  /* 0x00000012000d7202 */ /* 0x000fe20000000f00 */
[----:B------:R-:W-:Y:S01]  /*154f0*/  IMAD.MOV.U32 R12, RZ, RZ, RZ ;  /* 0x000000ffff0c7224 */ /* 0x000fe200078e00ff */
[----:B------:R-:W-:Y:S01]  /*15500*/  MOV R11, 0x1f ;  /* 0x0000001f000b7802 */ /* 0x000fe20000000f00 */
[----:B------:R-:W-:-:S07]  /*15510*/  IMAD.MOV.U32 R15, RZ, RZ, -0x1 ;  /* 0xffffffffff0f7424 */ /* 0x000fce00078e00ff */
[----:B------:R-:W-:Y:S05]  /*15520*/  WARPSYNC.COLLECTIVE R15, `(.L_x_1164) ;  /* 0x000000000f087348 */ /* 0x000fea0003c00000 */
[----:B------:R1:W2:Y:S02]  /*15530*/  SHFL.IDX P6, R14, R13, R12, R11 ;  /* 0x0000000c0d0e7389 */ /* 0x0002a400000c000b */
[----:B-12---:R-:W-:Y:S01]  /*15540*/  ENDCOLLECTIVE ;  /* 0x000000000000791b */ /* 0x006fe20003800000 */
.L_x_1164:
[----:B------:R-:W-:Y:S05]  /*15550*/  BRA `(.L_x_1165) ;  /* 0xfffffeb800987947 */ /* 0x000fea000383ffff */
.L_x_1054:
[----:B--2---:R2:W3:Y:S02]  /*15560*/  SYNCS.PHASECHK.TRANS64.TRYWAIT P0, [R16+URZ+0x30c00], R11 ;  /* 0x030c000b100075a7 */ /* 0x0044e4000800017f */
[----:B---3--:R-:W-:Y:S05]  /*15570*/  @!P0 NANOSLEEP.SYNCS 0x989680 ;  /* 0x009896800000895d */ /* 0x008fea0003900000 */
[----:B------:R-:W3:Y:S02]  /*15580*/  @!P0 SYNCS.PHASECHK.TRANS64 P0, [R16+URZ+0x30c00], R11 ;  /* 0x030c000b100085a7 */ /* 0x000ee4000800007f */
[----:B---3--:R-:W-:Y:S05]  /*15590*/  @!P0 BRA `(.L_x_1054) ;  /* 0xfffffffc00f08947 */ /* 0x008fea000383ffff */
[----:B------:R-:W-:Y:S05]  /*155a0*/  BRA `(.L_x_1053) ;  /* 0xfffffeb800e47947 */ /* 0x000fea000383ffff */
.L_x_1059:
[----:B--2---:R2:W3:Y:S02]  /*155b0*/  SYNCS.PHASECHK.TRANS64.TRYWAIT P0, [R6+URZ+0x30c10], R23 ;  /* 0x030c1017060075a7 */ /* 0x0044e4000800017f */
[----:B---3--:R-:W-:Y:S05]  /*155c0*/  @!P0 NANOSLEEP.SYNCS 0x989680 ;  /* 0x009896800000895d */ /* 0x008fea0003900000 */
[----:B------:R-:W3:Y:S02]  /*155d0*/  @!P0 SYNCS.PHASECHK.TRANS64 P0, [R6+URZ+0x30c10], R23 ;  /* 0x030c1017060085a7 */ /* 0x000ee4000800007f */
[----:B---3--:R-:W-:Y:S05]  /*155e0*/  @!P0 BRA `(.L_x_1059) ;  /* 0xfffffffc00f08947 */ /* 0x008fea000383ffff */
[----:B------:R-:W-:Y:S05]  /*155f0*/  BRA `(.L_x_1058) ;  /* 0xfffffec4002c7947 */ /* 0x000fea000383ffff */
.L_x_1063:
[----:B------:R1:W1:Y:S02]  /*15600*/  SYNCS.PHASECHK.TRANS64.TRYWAIT P0, [R6+URZ+0x30c30], R23 ;  /* 0x030c3017060075a7 */ /* 0x000264000800017f */
[----:B-1----:R-:W-:Y:S05]  /*15610*/  @!P0 NANOSLEEP.SYNCS 0x989680 ;  /* 0x009896800000895d */ /* 0x002fea0003900000 */
[----:B------:R-:W1:Y:S02]  /*15620*/  @!P0 SYNCS.PHASECHK.TRANS64 P0, [R6+URZ+0x30c30], R23 ;  /* 0x030c3017060085a7 */ /* 0x000e64000800007f */
[----:B-1----:R-:W-:Y:S05]  /*15630*/  @!P0 BRA `(.L_x_1063) ;  /* 0xfffffffc00f08947 */ /* 0x002fea000383ffff */
[----:B------:R-:W-:Y:S05]  /*15640*/  BRA `(.L_x_1062) ;  /* 0xfffffec800347947 */ /* 0x000fea000383ffff */
.L_x_1071:
[----:B--2---:R2:W3:Y:S02]  /*15650*/  SYNCS.PHASECHK.TRANS64.TRYWAIT P1, [R6+URZ+0x30c10], R23 ;  /* 0x030c1017060075a7 */ /* 0x0044e4000802017f */
[----:B---3--:R-:W-:Y:S05]  /*15660*/  @!P1 NANOSLEEP.SYNCS 0x989680 ;  /* 0x009896800000995d */ /* 0x008fea0003900000 */
[----:B------:R-:W3:Y:S02]  /*15670*/  @!P1 SYNCS.PHASECHK.TRANS64 P1, [R6+URZ+0x30c10], R23 ;  /* 0x030c1017060095a7 */ /* 0x000ee4000802007f */
[----:B---3--:R-:W-:Y:S05]  /*15680*/  @!P1 BRA `(.L_x_1071) ;  /* 0xfffffffc00f09947 */ /* 0x008fea000383ffff */
[----:B------:R-:W-:Y:S05]  /*15690*/  BRA `(.L_x_1070) ;  /* 0xffffff1c00547947 */ /* 0x000fea000383ffff */
.L_x_1075:
[----:B------:R1:W1:Y:S02]  /*156a0*/  SYNCS.PHASECHK.TRANS64.TRYWAIT P1, [R6+URZ+0x30c30], R23 ;  /* 0x030c3017060075a7 */ /* 0x000264000802017f */
[----:B-1----:R-:W-:Y:S05]  /*156b0*/  @!P1 NANOSLEEP.SYNCS 0x989680 ;  /* 0x009896800000995d */ /* 0x002fea0003900000 */
[----:B------:R-:W1:Y:S02]  /*156c0*/  @!P1 SYNCS.PHASECHK.TRANS64 P1, [R6+URZ+0x30c30], R23 ;  /* 0x030c3017060095a7 */ /* 0x000e64000802007f */
[----:B-1----:R-:W-:Y:S05]  /*156d0*/  @!P1 BRA `(.L_x_1075) ;  /* 0xfffffffc00f09947 */ /* 0x002fea000383ffff */
[----:B------:R-:W-:Y:S05]  /*156e0*/  BRA `(.L_x_1074) ;  /* 0xffffff2000547947 */ /* 0x000fea000383ffff */
.L_x_1083:
[----:B--2---:R2:W3:Y:S02]  /*156f0*/  SYNCS.PHASECHK.TRANS64.TRYWAIT P0, [R6+URZ+0x30c10], R21 ;  /* 0x030c1015060075a7 */ /* 0x0044e4000800017f */
[----:B---3--:R-:W-:Y:S05]  /*15700*/  @!P0 NANOSLEEP.SYNCS 0x989680 ;  /* 0x009896800000895d */ /* 0x008fea0003900000 */
[----:B------:R-:W3:Y:S02]  /*15710*/  @!P0 SYNCS.PHASECHK.TRANS64 P0, [R6+URZ+0x30c10], R21 ;  /* 0x030c1015060085a7 */ /* 0x000ee4000800007f */
[----:B---3--:R-:W-:Y:S05]  /*15720*/  @!P0 BRA `(.L_x_1083) ;  /* 0xfffffffc00f08947 */ /* 0x008fea000383ffff */
[----:B------:R-:W-:Y:S05]  /*15730*/  BRA `(.L_x_1082) ;  /* 0xffffff6800b07947 */ /* 0x000fea000383ffff */
.L_x_1087:
[----:B------:R1:W1:Y:S02]  /*15740*/  SYNCS.PHASECHK.TRANS64.TRYWAIT P0, [R6+URZ+0x30c30], R21 ;  /* 0x030c3015060075a7 */ /* 0x000264000800017f */
[----:B-1----:R-:W-:Y:S05]  /*15750*/  @!P0 NANOSLEEP.SYNCS 0x989680 ;  /* 0x009896800000895d */ /* 0x002fea0003900000 */
[----:B------:R-:W1:Y:S02]  /*15760*/  @!P0 SYNCS.PHASECHK.TRANS64 P0, [R6+URZ+0x30c30], R21 ;  /* 0x030c3015060085a7 */ /* 0x000e64000800007f */
[----:B-1----:R-:W-:Y:S05]  /*15770*/  @!P0 BRA `(.L_x_1087) ;  /* 0xfffffffc00f08947 */ /* 0x002fea000383ffff */
[----:B------:R-:W-:Y:S05]  /*15780*/  BRA `(.L_x_1086) ;  /* 0xffffff6c00b07947 */ /* 0x000fea000383ffff */
.L_x_1138:
[----:B-1----:R1:W2:Y:S02]  /*15790*/  SYNCS.PHASECHK.TRANS64.TRYWAIT P0, [R16+URZ+0x30c20], R3 ;  /* 0x030c2003100075a7 */ /* 0x0022a4000800017f */
[----:B--2---:R-:W-:Y:S05]  /*157a0*/  @!P0 NANOSLEEP.SYNCS 0x989680 ;  /* 0x009896800000895d */ /* 0x004fea0003900000 */
[----:B------:R-:W2:Y:S02]  /*157b0*/  @!P0 SYNCS.PHASECHK.TRANS64 P0, [R16+URZ+0x30c20], R3 ;  /* 0x030c2003100085a7 */ /* 0x000ea4000800007f */
[----:B--2---:R-:W-:Y:S05]  /*157c0*/  @!P0 BRA `(.L_x_1138) ;  /* 0xfffffffc00f08947 */ /* 0x004fea000383ffff */
[----:B------:R-:W-:Y:S05]  /*157d0*/  BRA `(.L_x_1166) ;  /* 0xffffffe400307947 */ /* 0x000fea000383ffff */
.L_x_1142:
[----:B-1----:R1:W2:Y:S02]  /*157e0*/  SYNCS.PHASECHK.TRANS64.TRYWAIT P1, [R16+URZ+0x30c40], R21 ;  /* 0x030c4015100075a7 */ /* 0x0022a4000802017f */
[----:B--2---:R-:W-:Y:S05]  /*157f0*/  @!P1 NANOSLEEP.SYNCS 0x989680 ;  /* 0x009896800000995d */ /* 0x004fea0003900000 */
[----:B------:R-:W2:Y:S02]  /*15800*/  @!P1 SYNCS.PHASECHK.TRANS64 P1, [R16+URZ+0x30c40], R21 ;  /* 0x030c4015100095a7 */ /* 0x000ea4000802007f */
[----:B--2---:R-:W-:Y:S05]  /*15810*/  @!P1 BRA `(.L_x_1142) ;  /* 0xfffffffc00f09947 */ /* 0x004fea000383ffff */
[----:B------:R-:W-:Y:S05]  /*15820*/  BRA `(.L_x_1167) ;  /* 0xffffffe800907947 */ /* 0x000fea000383ffff */
.L_x_1144:
[----:B--2---:R2:W3:Y:S02]  /*15830*/  SYNCS.PHASECHK.TRANS64.TRYWAIT P1, [R16+URZ+0x30c28], R21 ;  /* 0x030c2815100075a7 */ /* 0x0044e4000802017f */
[----:B---3--:R-:W-:Y:S05]  /*15840*/  @!P1 NANOSLEEP.SYNCS 0x989680 ;  /* 0x009896800000995d */ /* 0x008fea0003900000 */
[----:B------:R-:W3:Y:S02]  /*15850*/  @!P1 SYNCS.PHASECHK.TRANS64 P1, [R16+URZ+0x30c28], R21 ;  /* 0x030c2815100095a7 */ /* 0x000ee4000802007f */
[----:B---3--:R-:W-:Y:S05]  /*15860*/  @!P1 BRA `(.L_x_1144) ;  /* 0xfffffffc00f09947 */ /* 0x008fea000383ffff */
[----:B------:R-:W-:Y:S05]  /*15870*/  BRA `(.L_x_1168) ;  /* 0xffffffec00087947 */ /* 0x000fea000383ffff */
.L_x_1146:
[----:B---3--:R3:W4:Y:S02]  /*15880*/  SYNCS.PHASECHK.TRANS64.TRYWAIT P1, [R16+URZ+0x30c48], R21 ;  /* 0x030c4815100075a7 */ /* 0x008724000802017f */
[----:B----4-:R-:W-:Y:S05]  /*15890*/  @!P1 NANOSLEEP.SYNCS 0x989680 ;  /* 0x009896800000995d */ /* 0x010fea0003900000 */
[----:B------:R-:W4:Y:S02]  /*158a0*/  @!P1 SYNCS.PHASECHK.TRANS64 P1, [R16+URZ+0x30c48], R21 ;  /* 0x030c4815100095a7 */ /* 0x000f24000802007f */
[----:B----4-:R-:W-:Y:S05]  /*158b0*/  @!P1 BRA `(.L_x_1146) ;  /* 0xfffffffc00f09947 */ /* 0x010fea000383ffff */
[----:B------:R-:W-:Y:S05]  /*158c0*/  BRA `(.L_x_1169) ;  /* 0xffffffec00807947 */ /* 0x000fea000383ffff */
.L_x_1148:
[----:B------:R-:W-:-:S07]  /*158d0*/  SHF.L.U32 R5, R11, 0x1f, RZ ;  /* 0x0000001f0b057819 */ /* 0x000fce00000006ff */
.L_x_1170:
[----:B------:R1:W1:Y:S02]  /*158e0*/  SYNCS.PHASECHK.TRANS64.TRYWAIT P1, [R16+URZ+0x30c20], R5 ;  /* 0x030c2005100075a7 */ /* 0x000264000802017f */
[----:B-1----:R-:W-:Y:S05]  /*158f0*/  @!P1 NANOSLEEP.SYNCS 0x989680 ;  /* 0x009896800000995d */ /* 0x002fea0003900000 */
[----:B------:R-:W1:Y:S02]  /*15900*/  @!P1 SYNCS.PHASECHK.TRANS64 P1, [R16+URZ+0x30c20], R5 ;  /* 0x030c2005100095a7 */ /* 0x000e64000802007f */
[----:B-1----:R-:W-:Y:S05]  /*15910*/  @!P1 BRA `(.L_x_1170) ;  /* 0xfffffffc00f09947 */ /* 0x002fea000383ffff */
[----:B------:R-:W-:Y:S05]  /*15920*/  BRA `(.L_x_1171) ;  /* 0xffffffec00e07947 */ /* 0x000fea000383ffff */
.L_x_1151:
[----:B-1----:R1:W2:Y:S02]  /*15930*/  SYNCS.PHASECHK.TRANS64.TRYWAIT P1, [R16+URZ+0x30c40], R13 ;  /* 0x030c400d100075a7 */ /* 0x0022a4000802017f */
[----:B--2---:R-:W-:Y:S05]  /*15940*/  @!P1 NANOSLEEP.SYNCS 0x989680 ;  /* 0x009896800000995d */ /* 0x004fea0003900000 */
[----:B------:R-:W2:Y:S02]  /*15950*/  @!P1 SYNCS.PHASECHK.TRANS64 P1, [R16+URZ+0x30c40], R13 ;  /* 0x030c400d100095a7 */ /* 0x000ea4000802007f */
[----:B--2---:R-:W-:Y:S05]  /*15960*/  @!P1 BRA `(.L_x_1151) ;  /* 0xfffffffc00f09947 */ /* 0x004fea000383ffff */
[----:B------:R-:W-:Y:S05]  /*15970*/  BRA `(.L_x_1172) ;  /* 0xfffffff000787947 */ /* 0x000fea000383ffff */
.L_x_1153:
[----:B-1----:R1:W2:Y:S02]  /*15980*/  SYNCS.PHASECHK.TRANS64.TRYWAIT P1, [R16+URZ+0x30c28], R13 ;  /* 0x030c280d100075a7 */ /* 0x0022a4000802017f */
[----:B--2---:R-:W-:Y:S05]  /*15990*/  @!P1 NANOSLEEP.SYNCS 0x989680 ;  /* 0x009896800000995d */ /* 0x004fea0003900000 */
[----:B------:R-:W2:Y:S02]  /*159a0*/  @!P1 SYNCS.PHASECHK.TRANS64 P1, [R16+URZ+0x30c28], R13 ;  /* 0x030c280d100095a7 */ /* 0x000ea4000802007f */
[----:B--2---:R-:W-:Y:S05]  /*159b0*/  @!P1 BRA `(.L_x_1153) ;  /* 0xfffffffc00f09947 */ /* 0x004fea000383ffff */
[----:B------:R-:W-:Y:S05]  /*159c0*/  BRA `(.L_x_1173) ;  /* 0xfffffff000e47947 */ /* 0x000fea000383ffff */
.L_x_1155:
[----:B--2---:R2:W1:Y:S02]  /*159d0*/  SYNCS.PHASECHK.TRANS64.TRYWAIT P0, [R3+URZ+0x30c40], R0 ;  /* 0x030c4000030075a7 */ /* 0x004464000800017f */
[----:B-1----:R-:W-:Y:S05]  /*159e0*/  @!P0 NANOSLEEP.SYNCS 0x989680 ;  /* 0x009896800000895d */ /* 0x002fea0003900000 */
[----:B------:R-:W1:Y:S02]  /*159f0*/  @!P0 SYNCS.PHASECHK.TRANS64 P0, [R3+URZ+0x30c40], R0 ;  /* 0x030c4000030085a7 */ /* 0x000e64000800007f */
[----:B-1----:R-:W-:Y:S05]  /*15a00*/  @!P0 BRA `(.L_x_1155) ;  /* 0xfffffffc00f08947 */ /* 0x002fea000383ffff */
[----:B------:R-:W-:Y:S05]  /*15a10*/  BRA `(.L_x_1174) ;  /* 0xfffffff400707947 */ /* 0x000fea000383ffff */
.L_x_1157:
[----:B------:R-:W-:Y:S01]  /*15a20*/  BSSY B0, `(.L_x_1175) ;  /* 0x0000006000007945 */ /* 0x000fe20003800000 */
[----:B------:R-:W-:-:S07]  /*15a30*/  MOV R15, 0xffffffff ;  /* 0xffffffff000f7802 */ /* 0x000fce0000000f00 */
[----:B------:R-:W-:Y:S05]  /*15a40*/  WARPSYNC.COLLECTIVE R15, `(.L_x_1176) ;  /* 0x000000000f0c7348 */ /* 0x000fea0003c00000 */
[----:B------:R-:W-:Y:S02]  /*15a50*/  ELECT P6, UR62, PT ;  /* 0x00000000003e782f */ /* 0x000fe400038c0000 */
[----:B------:R-:W-:Y:S01]  /*15a60*/  MOV R14, UR62 ;  /* 0x0000003e000e7c02 */ /* 0x000fe20008000f00 */
[----:B------:R-:W-:Y:S10]  /*15a70*/  ENDCOLLECTIVE ;  /* 0x000000000000791b */ /* 0x000ff40003800000 */
.L_x_1176:
[----:B------:R-:W-:Y:S05]  /*15a80*/  BSYNC B0 ;  /* 0x0000000000007941 */ /* 0x000fea0003800000 */
.L_x_1175:
[----:B------:R-:W-:Y:S05]  /*15a90*/  BRA `(.L_x_1177) ;  /* 0xfffffff800007947 */ /* 0x000fea000383ffff */
.L_x_1159:
[----:B-1----:R1:W2:Y:S02]  /*15aa0*/  SYNCS.PHASECHK.TRANS64.TRYWAIT P0, [R6+URZ], R5 ;  /* 0x00000005060075a7 */ /* 0x0022a4000800017f */
[----:B--2---:R-:W-:Y:S05]  /*15ab0*/  @!P0 NANOSLEEP.SYNCS 0x989680 ;  /* 0x009896800000895d */ /* 0x004fea0003900000 */
[----:B------:R-:W2:Y:S02]  /*15ac0*/  @!P0 SYNCS.PHASECHK.TRANS64 P0, [R6+URZ], R5 ;  /* 0x00000005060085a7 */ /* 0x000ea4000800007f */
[----:B--2---:R-:W-:Y:S05]  /*15ad0*/  @!P0 BRA `(.L_x_1159) ;  /* 0xfffffffc00f08947 */ /* 0x004fea000383ffff */
[----:B------:R-:W-:Y:S05]  /*15ae0*/  BRA `(.L_x_1178) ;  /* 0xfffffff800407947 */ /* 0x000fea000383ffff */
.L_x_1160:
[----:B--2---:R2:W3:Y:S02]  /*15af0*/  SYNCS.PHASECHK.TRANS64.TRYWAIT P0, [R3+URZ], R0 ;  /* 0x00000000030075a7 */ /* 0x0044e4000800017f */
[----:B---3--:R-:W-:Y:S05]  /*15b00*/  @!P0 NANOSLEEP.SYNCS 0x989680 ;  /* 0x009896800000895d */ /* 0x008fea0003900000 */
[----:B------:R-:W3:Y:S02]  /*15b10*/  @!P0 SYNCS.PHASECHK.TRANS64 P0, [R3+URZ], R0 ;  /* 0x00000000030085a7 */ /* 0x000ee4000800007f */
[----:B---3--:R-:W-:Y:S05]  /*15b20*/  @!P0 BRA `(.L_x_1160) ;  /* 0xfffffffc00f08947 */ /* 0x008fea000383ffff */
[----:B------:R-:W-:Y:S05]  /*15b30*/  BRA `(.L_x_1179) ;  /* 0xfffffff800347947 */ /* 0x000fea000383ffff */
.L_x_1162:
[----:B--2---:R2:W3:Y:S02]  /*15b40*/  SYNCS.PHASECHK.TRANS64.TRYWAIT P0, [R2+URZ], R5 ;  /* 0x00000005020075a7 */ /* 0x0044e4000800017f */
[----:B---3--:R-:W-:Y:S05]  /*15b50*/  @!P0 NANOSLEEP.SYNCS 0x989680 ;  /* 0x009896800000895d */ /* 0x008fea0003900000 */
[----:B------:R-:W3:Y:S02]  /*15b60*/  @!P0 SYNCS.PHASECHK.TRANS64 P0, [R2+URZ], R5 ;  /* 0x00000005020085a7 */ /* 0x000ee4000800007f */
[----:B---3--:R-:W-:Y:S05]  /*15b70*/  @!P0 BRA `(.L_x_1162) ;  /* 0xfffffffc00f08947 */ /* 0x008fea000383ffff */
[----:B------:R-:W-:Y:S05]  /*15b80*/  BRA `(.L_x_1180) ;  /* 0xfffffff800387947 */ /* 0x000fea000383ffff */
.L_x_1181:
        /* <DEDUP_REMOVED lines=15> */
.L_x_7382:


//--------------------- .text._ZN7cutlass13device_kernelIN5flash11enable_sm90INS1_16FlashAttnBwdSm90INS1_25CollectiveMainloopBwdSm90ILi2ELi2ELi2EN4cute5tupleIJNS5_1CILi1EEES8_S8_EEENS6_IJNS7_ILi128EEESA_NS7_ILi64EEEEEENS_10bfloat16_tEfNS_4arch4Sm90ELb0ELb1ELb1ELb0ELb1ELb1ELb0ELb0ELi2ELi1ELi2ELi2ELb0EEENS1_21CollectiveEpilogueBwdISC_SD_SF_Li256ELb0ELb0ELi1EEENS1_19SingleTileSchedulerILb0ELb0ELb0ELi128EEEEEEEEEvNT_6ParamsE --------------------------
	.section	.text._ZN7cutlass13device_kernelIN5flash11enable_sm90INS1_16FlashAttnBwdSm90INS1_25CollectiveMainloopBwdSm90ILi2ELi2ELi2EN4cute5tupleIJNS5_1CILi1EEES8_S8_EEENS6_IJNS7_ILi128EEESA_NS7_ILi64EEEEEENS_10bfloat16_tEfNS_4arch4Sm90ELb0ELb1ELb1ELb0ELb1ELb1ELb0ELb0ELi2ELi1ELi2ELi2ELb0EEENS1_21CollectiveEpilogueBwdISC_SD_SF_Li256ELb0ELb0ELi1EEENS1_19SingleTileSchedulerILb0ELb0ELb0ELi128EEEEEEEEEvNT_6ParamsE,"ax",@progbits
	.align	128
.text._ZN7cutlass13device_kernelIN5flash11enable_sm90INS1_16FlashAttnBwdSm90INS1_25CollectiveMainloopBwdSm90ILi2ELi2ELi2EN4cute5tupleIJNS5_1CILi1EEES8_S8_EEENS6_IJNS7_ILi128EEESA_NS7_ILi64EEEEEENS_10bfloat16_tEfNS_4arch4Sm90ELb0ELb1ELb1ELb0ELb1ELb1ELb0ELb0ELi2ELi1ELi2ELi2ELb0EEENS1_21CollectiveEpilogueBwdISC_SD_SF_Li256ELb0ELb0ELi1EEENS1_19SingleTileSchedulerILb0ELb0ELb0ELi128EEEEEEEEEvNT_6ParamsE:
        .type           _ZN7cutlass13device_kernelIN5flash11enable_sm90INS1_16FlashAttnBwdSm90INS1_25CollectiveMainloopBwdSm90ILi2ELi2ELi2EN4cute5tupleIJNS5_1CILi1EEES8_S8_EEENS6_IJNS7_ILi128EEESA_NS7_ILi64EEEEEENS_10bfloat16_tEfNS_4arch4Sm90ELb0ELb1ELb1ELb0ELb1ELb1ELb0ELb0ELi2ELi1ELi2ELi2ELb0EEENS1_21CollectiveEpilogueBwdISC_SD_SF_Li256ELb0ELb0ELi1EEENS1_19SingleTileSchedulerILb0ELb0ELb0ELi128EEEEEEEEEvNT_6ParamsE,@function
        .size           _ZN7cutlass13device_kernelIN5flash11enable_sm90INS1_16FlashAttnBwdSm90INS1_25CollectiveMainloopBwdSm90ILi2ELi2ELi2EN4cute5tupleIJNS5_1CILi1EEES8_S8_EEENS6_IJNS7_ILi128EEESA_NS7_ILi64EEEEEENS_10bfloat16_tEfNS_4arch4Sm90ELb0ELb1ELb1ELb0ELb1ELb1ELb0ELb0ELi2ELi1ELi2ELi2ELb0EEENS1_21CollectiveEpilogueBwdISC_SD_SF_Li256ELb0ELb0ELi1EEENS1_19SingleTileSchedulerILb0ELb0ELb0ELi128EEEEEEEEEvNT_6ParamsE,(.L_x_7383 - _ZN7cutlass13device_kernelIN5flash11enable_sm90INS1_16FlashAttnBwdSm90INS1_25CollectiveMainloopBwdSm90ILi2ELi2ELi2EN4cute5tupleIJNS5_1CILi1EEES8_S8_EEENS6_IJNS7_ILi128EEESA_NS7_ILi64EEEEEENS_10bfloat16_tEfNS_4arch4Sm90ELb0ELb1ELb1ELb0ELb1ELb1ELb0ELb0ELi2ELi1ELi2ELi2ELb0EEENS1_21CollectiveEpilogueBwdISC_SD_SF_Li256ELb0ELb0ELi1EEENS1_19SingleTileSchedulerILb0ELb0ELb0ELi128EEEEEEEEEvNT_6ParamsE)
        .other          _ZN7cutlass13device_kernelIN5flash11enable_sm90INS1_16FlashAttnBwdSm90INS1_25CollectiveMainloopBwdSm90ILi2ELi2ELi2EN4cute5tupleIJNS5_1CILi1EEES8_S8_EEENS6_IJNS7_ILi128EEESA_NS7_ILi64EEEEEENS_10bfloat16_tEfNS_4arch4Sm90ELb0ELb1ELb1ELb0ELb1ELb1ELb0ELb0ELi2ELi1ELi2ELi2ELb0EEENS1_21CollectiveEpilogueBwdISC_SD_SF_Li256ELb0ELb0ELi1EEENS1_19SingleTileSchedulerILb0ELb0ELb0ELi128EEEEEEEEEvNT_6ParamsE,@"STO_CUDA_ENTRY STV_DEFAULT"
_ZN7cutlass13device_kernelIN5flash11enable_sm90INS1_16FlashAttnBwdSm90INS1_25CollectiveMainloopBwdSm90ILi2ELi2ELi2EN4cute5tupleIJNS5_1CILi1EEES8_S8_EEENS6_IJNS7_ILi128EEESA_NS7_ILi64EEEEEENS_10bfloat16_tEfNS_4arch4Sm90ELb0ELb1ELb1ELb0ELb1ELb1ELb0ELb0ELi2ELi1ELi2ELi2ELb0EEENS1_21CollectiveEpilogueBwdISC_SD_SF_Li256ELb0ELb0ELi1EEENS1_19SingleTileSchedulerILb0ELb0ELb0ELi128EEEEEEEEEvNT_6ParamsE:
        /* <DEDUP_REMOVED lines=30> */
.L_x_1183:
[----:B------:R-:W-:Y:S05]  /*01e0*/  BSYNC B0 ;  /* 0x0000000000007941 */ /* 0x000fea0003800000 */
.L_x_1182:
        /* <DEDUP_REMOVED lines=37> */
.L_x_1184:
        /* <DEDUP_REMOVED lines=22> */
.L_x_1185:
[----:B------:R-:W-:Y:S01]  /*05a0*/  PLOP3.LUT P0, PT, PT, PT, UP0, 0x80, 0x0 ;  /* 0x000000000000781c */ /* 0x000fe20003f0f008 */
[----:B------:R-:W-:Y:S01]  /*05b0*/  NOP ;  /* 0x0000000000007918 */ /* 0x000fe20000000000 */
[----:B------:R-:W-:Y:S01]  /*05c0*/  ULDC.64 UR38, c[0x0][0x208] ;  /* 0x0000820000267ab9 */ /* 0x000fe20000000a00 */
[----:B------:R-:W-:Y:S01]  /*05d0*/  BSSY B6, `(.L_x_1186) ;  /* 0x00015ca000067945 */ /* 0x000fe20003800000 */
[----:B-12-4-:R-:W-:Y:S09]  /*05e0*/  BAR.SYNC.DEFER_BLOCKING 0x0 ;  /* 0x0000000000007b1d */ /* 0x016ff20000010000 */
[----:B------:R-:W-:Y:S05]  /*05f0*/  @!P0 BRA `(.L_x_1187) ;  /* 0x0000012000f88947 */ /* 0x000fea0003800000 */
.L_x_1188:
        /* <DEDUP_REMOVED lines=71> */
.L_x_1190:
        /* <DEDUP_REMOVED lines=28> */
.L_x_1193:
        /* <DEDUP_REMOVED lines=15> */
.L_x_1192:
        /* <DEDUP_REMOVED lines=22> */
.L_x_1195:
        /* <DEDUP_REMOVED lines=15> */
.L_x_1194:
[----:B------:R-:W-:Y:S01]  /*0f70*/  SHF.R.S32.HI R6, RZ, 0x1f, R17 ;  /* 0x0000001fff067819 */ /* 0x000fe20000011411 */
[----:B------:R-:W-:-:S03]  /*0f80*/  UMOV UR4, 0xffffffff ;  /* 0xffffffff00047882 */ /* 0x000fc60000000000 */
[----:B------:R-:W-:-:S04]  /*0f90*/  LEA.HI R0, R6, R17, RZ, 0x7 ;  /* 0x0000001106007211 */ /* 0x000fc800078f38ff */
[----:B------:R-:W-:Y:S01]  /*0fa0*/  SHF.R.S32.HI R18, RZ, 0x7, R0 ;  /* 0x00000007ff127819 */ /* 0x000fe20000011400 */
[----:B------:R-:W-:Y:S06]  /*0fb0*/  BRA.DIV UR4, `(.L_x_1196) ;  /* 0x0000015204b47947 */ /* 0x000fec000b800000 */
[----:B------:R1:W2:Y:S02]  /*0fc0*/  SHFL.IDX PT, R14, R18, RZ, 0x1f ;  /* 0x00001fff120e7589 */ /* 0x0002a400000e0000 */
.L_x_1338:
        /* <DEDUP_REMOVED lines=24> */
.L_x_1197:
        /* <DEDUP_REMOVED lines=134> */
.L_x_1210:
[----:B------:R-:W-:Y:S05]  /*19b0*/  YIELD ;  /* 0x0000000000007946 */ /* 0x000fea0003800000 */
[----:B------:R-:W-:-:S06]  /*19c0*/  ULOP3.LUT UR4, UR36, 0x1, URZ, 0xfc, !UPT ;  /* 0x0000000124047892 */ /* 0x000fcc000f8efc3f */
[----:B-1----:R-:W-:-:S05]  /*19d0*/  IMAD.U32 R5, RZ, RZ, UR4 ;  /* 0x00000004ff057e24 */ /* 0x002fca000f8e00ff */
[----:B------:R-:W-:-:S13]  /*19e0*/  ISETP.NE.AND P6, PT, R5, 0x3, PT ;  /* 0x000000030500780c */ /* 0x000fda0003fc5270 */
[----:B------:R-:W-:Y:S05]  /*19f0*/  @!P6 BRA `(.L_x_1200) ;  /* 0x000000000004e947 */ /* 0x000fea0003800000 */
[----:B------:R-:W-:Y:S01]  /*1a00*/  BPT.TRAP 0x1 ;  /* 0x000000040000795c */ /* 0x000fe20000300000 */
.L_x_1200:
[----:B------:R-:W-:Y:S02]  /*1a10*/  LEA R6, R0, R16, 0x3 ;  /* 0x0000001000067211 */ /* 0x000fe400078e18ff */
[----:B------:R-:W-:-:S04]  /*1a20*/  SHF.L.U32 R23, R4, 0x1f, RZ ;  /* 0x0000001f04177819 */ /* 0x000fc800000006ff */
[----:B------:R1:W2:Y:S01]  /*1a30*/  SYNCS.PHASECHK.TRANS64.TRYWAIT P0, [R6+URZ+0x30c10], R23 ;  /* 0x030c1017060075a7 */ /* 0x0002a2000800017f */
[----:B------:R-:W-:Y:S05]  /*1a40*/  @!P6 BRA `(.L_x_1201) ;  /* 0x000000000004e947 */ /* 0x000fea0003800000 */
[----:B------:R-:W-:Y:S01]  /*1a50*/  BPT.TRAP 0x1 ;  /* 0x000000040000795c */ /* 0x000fe20000300000 */
.L_x_1201:
[----:B------:R-:W-:-:S05]  /*1a60*/  VIADD R5, R16, 0x10000 ;  /* 0x0001000010057836 */ /* 0x000fca0000000000 */
[----:B------:R-:W-:-:S04]  /*1a70*/  SHF.R.U32.HI R5, RZ, 0x4, R5 ;  /* 0x00000004ff057819 */ /* 0x000fc80000011605 */
[----:B------:R-:W-:Y:S01]  /*1a80*/  LOP3.LUT R5, R5, 0x3fff, RZ, 0xc0, !PT ;  /* 0x00003fff05057812 */ /* 0x000fe200078ec0ff */
[----:B--2---:R-:W-:Y:S06]  /*1a90*/  @P0 BRA `(.L_x_1202) ;  /* 0x0000000000080947 */ /* 0x004fec0003800000 */
[----:B------:R-:W2:Y:S02]  /*1aa0*/  SYNCS.PHASECHK.TRANS64.TRYWAIT P0, [R6+URZ+0x30c10], R23 ;  /* 0x030c1017060075a7 */ /* 0x000ea4000800017f */
[----:B--2---:R-:W-:Y:S05]  /*1ab0*/  @!P0 BRA `(.L_x_1203) ;  /* 0x0000014800288947 */ /* 0x004fea0003800000 */
.L_x_1202:
        /* <DEDUP_REMOVED lines=65> */
.L_x_1204:
[----:B------:R1:W1:Y:S01]  /*1ed0*/  SYNCS.PHASECHK.TRANS64.TRYWAIT P0, [R6+URZ+0x30c30], R23 ;  /* 0x030c3017060075a7 */ /* 0x000262000800017f */
[----:B------:R-:W-:Y:S05]  /*1ee0*/  @!P6 BRA `(.L_x_1205) ;  /* 0x000000000004e947 */ /* 0x000fea0003800000 */
[----:B------:R-:W-:Y:S01]  /*1ef0*/  BPT.TRAP 0x1 ;  /* 0x000000040000795c */ /* 0x000fe20000300000 */
.L_x_1205:
[----:B-1----:R-:W-:Y:S05]  /*1f00*/  @P0 BRA `(.L_x_1206) ;  /* 0x0000000000080947 */ /* 0x002fea0003800000 */
[----:B------:R-:W1:Y:S02]  /*1f10*/  SYNCS.PHASECHK.TRANS64.TRYWAIT P0, [R6+URZ+0x30c30], R23 ;  /* 0x030c3017060075a7 */ /* 0x000e64000800017f */
[----:B-1----:R-:W-:Y:S05]  /*1f20*/  @!P0 BRA `(.L_x_1207) ;  /* 0x0000014400208947 */ /* 0x002fea0003800000 */
.L_x_1206:
        /* <DEDUP_REMOVED lines=1124> */
.L_x_1208:
        /* <DEDUP_REMOVED lines=68> */
.L_x_1209:
        /* <DEDUP_REMOVED lines=12> */
.L_x_1199:
        /* <DEDUP_REMOVED lines=15> */
[----:B------:R-:W2:Y:S04]  /*6b60*/  LDL R13, [R1+0x6c] ;  /* 0x00006c00010d7983 */ /* 0x000ea80000100800 */
[----:B------:R-:W3:Y:S04]  /*6b70*/  LDL R10, [R1+0x48] ;  /* 0x00004800010a7983 */ /* 0x000ee80000100800 */
[----:B------:R-:W4:Y:S01]  /*6b80*/  LDL R12, [R1+0x68] ;  /* 0x00006800010c7983 */ /* 0x000f220000100800 */
[----:B------:R-:W5:Y:S01]  /*6b90*/  S2R R5, SR_TID.X ;  /* 0x0000000000057919 */ /* 0x000f620000002100 */
[----:B------:R-:W1:Y:S01]  /*6ba0*/  S2R R11, SR_TID.X ;  /* 0x00000000000b7919 */ /* 0x000e620000002100 */
[----:B------:R-:W-:Y:S01]  /*6bb0*/  IMAD R8, R8, -0x80, R7 ;  /* 0xffffff8008087824 */ /* 0x000fe200078e0207 */
[----:B-----5:R-:W-:Y:S01]  /*6bc0*/  IADD3 R9, R5, -0x80, RZ ;  /* 0xffffff8005097810 */ /* 0x020fe20007ffe0ff */
[----:B-1----:R-:W-:Y:S01]  /*6bd0*/  VIADD R17, R11, 0xffffff80 ;  /* 0xffffff800b117836 */ /* 0x002fe20000000000 */
[----:B------:R-:W-:Y:S01]  /*6be0*/  MOV R21, 0x40000040 ;  /* 0x4000004000157802 */ /* 0x000fe20000000f00 */
[----:B------:R-:W-:-:S02]  /*6bf0*/  IMAD.MOV.U32 R23, RZ, RZ, 0x40000040 ;  /* 0x40000040ff177424 */ /* 0x000fc400078e00ff */
[----:B------:R-:W-:Y:S01]  /*6c00*/  IMAD.MOV.U32 R19, RZ, RZ, 0x40000040 ;  /* 0x40000040ff137424 */ /* 0x000fe200078e00ff */
[----:B--2---:R-:W-:Y:S01]  /*6c10*/  LEA.HI R13, R13, R15, RZ, 0x5 ;  /* 0x0000000f0d0d7211 */ /* 0x004fe200078f28ff */
[----:B------:R-:W-:Y:S02]  /*6c20*/  VIADD R15, R11, 0xffffff80 ;  /* 0xffffff800b0f7836 */ /* 0x000fe40000000000 */
[----:B---3--:R-:W-:Y:S01]  /*6c30*/  IMAD.MOV.U32 R14, RZ, RZ, R10 ;  /* 0x000000ffff0e7224 */ /* 0x008fe200078e000a */
[----:B------:R-:W-:Y:S02]  /*6c40*/  SHF.R.S32.HI R10, RZ, 0x1f, R9 ;  /* 0x0000001fff0a7819 */ /* 0x000fe40000011409 */
[----:B------:R-:W-:Y:S02]  /*6c50*/  SHF.R.S32.HI R15, RZ, 0x1f, R15 ;  /* 0x0000001fff0f7819 */ /* 0x000fe4000001140f */
[----:B------:R-:W-:Y:S02]  /*6c60*/  LEA.HI R5, R10, R9, RZ, 0x5 ;  /* 0x000000090a057211 */ /* 0x000fe400078f28ff */
[----:B----4-:R-:W-:-:S02]  /*6c70*/  SHF.R.S32.HI R11, RZ, 0x2, R12 ;  /* 0x00000002ff0b7819 */ /* 0x010fc4000001140c */
[----:B------:R-:W-:Y:S02]  /*6c80*/  LEA.HI R15, R15, R17, RZ, 0x7 ;  /* 0x000000110f0f7211 */ /* 0x000fe400078f38ff */
[----:B------:R-:W-:Y:S02]  /*6c90*/  SHF.R.S32.HI R12, RZ, 0x1f, R12 ;  /* 0x0000001fff0c7819 */ /* 0x000fe4000001140c */
[----:B------:R-:W-:Y:S02]  /*6ca0*/  LOP3.LUT R6, R5, 0xffffffe0, RZ, 0xc0, !PT ;  /* 0xffffffe005067812 */ /* 0x000fe400078ec0ff */
[----:B------:R-:W-:Y:S02]  /*6cb0*/  SHF.R.S32.HI R13, RZ, 0x5, R13 ;  /* 0x00000005ff0d7819 */ /* 0x000fe4000001140d */
[----:B------:R-:W-:Y:S02]  /*6cc0*/  SHF.R.S32.HI R15, RZ, 0x7, R15 ;  /* 0x00000007ff0f7819 */ /* 0x000fe4000001140f */
[----:B------:R-:W-:-:S02]  /*6cd0*/  LEA.HI R12, R12, R11, RZ, 0x3 ;  /* 0x0000000b0c0c7211 */ /* 0x000fc400078f18ff */
[----:B------:R-:W-:Y:S01]  /*6ce0*/  IADD3 R7, R9, -R6, RZ ;  /* 0x8000000609077210 */ /* 0x000fe20007ffe0ff */
[----:B------:R-:W-:Y:S01]  /*6cf0*/  IMAD R6, R13, -0x10, R8 ;  /* 0xfffffff00d067824 */ /* 0x000fe200078e0208 */
[----:B------:R-:W-:Y:S02]  /*6d00*/  LEA.HI R5, R15, R15, RZ, 0x1 ;  /* 0x0000000f0f057211 */ /* 0x000fe400078f08ff */
[----:B------:R-:W-:Y:S02]  /*6d10*/  LOP3.LUT R12, R12, 0xfffffff8, RZ, 0xc0, !PT ;  /* 0xfffffff80c0c7812 */ /* 0x000fe400078ec0ff */
[----:B------:R-:W-:Y:S02]  /*6d20*/  SHF.R.S32.HI R8, RZ, 0x1f, R7 ;  /* 0x0000001fff087819 */ /* 0x000fe40000011407 */
[----:B------:R-:W-:Y:S02]  /*6d30*/  LOP3.LUT R5, R5, 0xfffffffe, RZ, 0xc0, !PT ;  /* 0xfffffffe05057812 */ /* 0x000fe400078ec0ff */
[----:B------:R-:W-:-:S02]  /*6d40*/  LEA.HI R13, R10, R9, RZ, 0x2 ;  /* 0x000000090a0d7211 */ /* 0x000fc400078f10ff */
[----:B------:R-:W-:Y:S02]  /*6d50*/  IADD3 R6, R6, R12, -R11 ;  /* 0x0000000c06067210 */ /* 0x000fe40007ffe80b */
[CC--:B------:R-:W-:Y:S02]  /*6d60*/  LEA.HI R10, R8.reuse, R7.reuse, RZ, 0x3 ;  /* 0x00000007080a7211 */ /* 0x0c0fe400078f18ff */
[----:B------:R-:W-:Y:S01]  /*6d70*/  LEA.HI R12, R8, R7, RZ, 0x2 ;  /* 0x00000007080c7211 */ /* 0x000fe200078f10ff */
[----:B------:R-:W-:Y:S01]  /*6d80*/  IMAD.MOV.U32 R17, RZ, RZ, R14 ;  /* 0x000000ffff117224 */ /* 0x000fe200078e000e */
[----:B------:R-:W-:Y:S01]  /*6d90*/  LOP3.LUT R14, R13, 0xfffffffc, RZ, 0xc0, !PT ;  /* 0xfffffffc0d0e7812 */ /* 0x000fe200078ec0ff */
[----:B------:R-:W-:Y:S01]  /*6da0*/  IMAD.IADD R5, R15, 0x1, -R5 ;  /* 0x000000010f057824 */ /* 0x000fe200078e0a05 */
[----:B------:R-:W-:Y:S02]  /*6db0*/  SHF.R.S32.HI R11, RZ, 0x3, R10 ;  /* 0x00000003ff0b7819 */ /* 0x000fe4000001140a */
[----:B------:R-:W-:-:S02]  /*6dc0*/  SHF.R.S32.HI R13, RZ, 0x2, R12 ;  /* 0x00000002ff0d7819 */ /* 0x000fc4000001140c */
[----:B------:R-:W-:Y:S01]  /*6dd0*/  SHF.R.S32.HI R10, RZ, 0x1f, R10 ;  /* 0x0000001fff0a7819 */ /* 0x000fe2000001140a */
[----:B------:R-:W-:Y:S01]  /*6de0*/  IMAD R8, R5, -0x40, R6 ;  /* 0xffffffc005087824 */ /* 0x000fe200078e0206 */
[----:B------:R-:W-:Y:S01]  /*6df0*/  IADD3 R7, R9, -R14, RZ ;  /* 0x8000000e09077210 */ /* 0x000fe20007ffe0ff */
[C---:B------:R-:W-:Y:S01]  /*6e00*/  VIADD R5, R13.reuse, 0x8 ;  /* 0x000000080d057836 */ /* 0x040fe20000000000 */
[----:B------:R-:W-:Y:S01]  /*6e10*/  LEA.HI R10, R10, R11, RZ, 0x4 ;  /* 0x0000000b0a0a7211 */ /* 0x000fe200078f20ff */
[----:B------:R-:W-:Y:S01]  /*6e20*/  VIADD R9, R13, 0x10 ;  /* 0x000000100d097836 */ /* 0x000fe20000000000 */
[----:B------:R-:W-:Y:S02]  /*6e30*/  LEA.HI R12, R12, R13, RZ, 0x1 ;  /* 0x0000000d0c0c7211 */ /* 0x000fe400078f08ff */
[----:B------:R-:W-:Y:S02]  /*6e40*/  LOP3.LUT R10, R10, 0x1ffffff0, RZ, 0xc0, !PT ;  /* 0x1ffffff00a0a7812 */ /* 0x000fe400078ec0ff */
[----:B------:R-:W-:-:S02]  /*6e50*/  LOP3.LUT R12, R12, 0xfffffffe, RZ, 0xc0, !PT ;  /* 0xfffffffe0c0c7812 */ /* 0x000fc400078ec0ff */
[----:B------:R-:W-:Y:S02]  /*6e60*/  LEA.HI R6, R5, R5, RZ, 0x1 ;  /* 0x0000000505067211 */ /* 0x000fe400078f08ff */
[----:B------:R-:W-:Y:S01]  /*6e70*/  LEA.HI R14, R9, R9, RZ, 0x1 ;  /* 0x00000009090e7211 */ /* 0x000fe200078f08ff */
[----:B------:R-:W-:Y:S01]  /*6e80*/  IMAD.IADD R12, R13, 0x1, -R12 ;  /* 0x000000010d0c7824 */ /* 0x000fe200078e0a0c */
[----:B------:R-:W-:Y:S01]  /*6e90*/  IADD3 R11, R11, -R10, RZ ;  /* 0x8000000a0b0b7210 */ /* 0x000fe20007ffe0ff */
[----:B------:R-:W-:Y:S01]  /*6ea0*/  VIADD R13, R13, 0x18 ;  /* 0x000000180d0d7836 */ /* 0x000fe20000000000 */
[----:B------:R-:W-:Y:S02]  /*6eb0*/  LOP3.LUT R10, R6, 0xfffffffe, RZ, 0xc0, !PT ;  /* 0xfffffffe060a7812 */ /* 0x000fe400078ec0ff */
[----:B------:R-:W-:Y:S02]  /*6ec0*/  LOP3.LUT R18, R14, 0xfffffffe, RZ, 0xc0, !PT ;  /* 0xfffffffe0e127812 */ /* 0x000fe400078ec0ff */
[----:B------:R-:W-:Y:S01]  /*6ed0*/  LEA R11, R11, R12, 0x3 ;  /* 0x0000000c0b0b7211 */ /* 0x000fe200078e18ff */
[----:B------:R-:W-:Y:S01]  /*6ee0*/  IMAD.IADD R10, R5, 0x1, -R10 ;  /* 0x00000001050a7824 */ /* 0x000fe200078e0a0a */
[----:B------:R-:W-:Y:S01]  /*6ef0*/  SHF.R.S32.HI R5, RZ, 0x1, R6 ;  /* 0x00000001ff057819 */ /* 0x000fe20000011406 */
[----:B------:R-:W-:Y:S01]  /*6f00*/  IMAD.IADD R18, R9, 0x1, -R18 ;  /* 0x0000000109127824 */ /* 0x000fe200078e0a12 */
[----:B------:R-:W-:-:S02]  /*6f10*/  LEA.HI R9, R13, R13, RZ, 0x1 ;  /* 0x0000000d0d097211 */ /* 0x000fc400078f08ff */
[----:B------:R-:W-:Y:S01]  /*6f20*/  SHF.R.S32.HI R6, RZ, 0x1f, R6 ;  /* 0x0000001fff067819 */ /* 0x000fe20000011406 */
[----:B------:R1:W-:Y:S01]  /*6f30*/  STL [R1+0x58], R11 ;  /* 0x0000580b01007387 */ /* 0x0003e20000100800 */
[----:B------:R-:W-:Y:S02]  /*6f40*/  LOP3.LUT R12, R9, 0xfffffffe, RZ, 0xc0, !PT ;  /* 0xfffffffe090c7812 */ /* 0x000fe400078ec0ff */
[----:B------:R-:W-:Y:S02]  /*6f50*/  LEA.HI R6, R6, R5, RZ, 0x4 ;  /* 0x0000000506067211 */ /* 0x000fe400078f20ff */
[----:B------:R-:W-:Y:S02]  /*6f60*/  IADD3 R13, R13, -R12, RZ ;  /* 0x8000000c0d0d7210 */ /* 0x000fe40007ffe0ff */
[----:B------:R-:W-:Y:S02]  /*6f70*/  LOP3.LUT R12, R6, 0x1ffffff0, RZ, 0xc0, !PT ;  /* 0x1ffffff0060c7812 */ /* 0x000fe400078ec0ff */
[----:B-1----:R-:W-:-:S02]  /*6f80*/  SHF.R.S32.HI R11, RZ, 0x1, R14 ;  /* 0x00000001ff0b7819 */ /* 0x002fc4000001140e */
[----:B------:R-:W-:Y:S02]  /*6f90*/  SHF.R.S32.HI R14, RZ, 0x1f, R14 ;  /* 0x0000001fff0e7819 */ /* 0x000fe4000001140e */
[--C-:B------:R-:W-:Y:S02]  /*6fa0*/  SHF.R.S32.HI R15, RZ, 0x1, R9.reuse ;  /* 0x00000001ff0f7819 */ /* 0x100fe40000011409 */
[----:B------:R-:W-:Y:S02]  /*6fb0*/  LEA.HI R14, R14, R11, RZ, 0x4 ;  /* 0x0000000b0e0e7211 */ /* 0x000fe400078f20ff */
[----:B------:R-:W-:Y:S01]  /*6fc0*/  SHF.R.S32.HI R20, RZ, 0x1f, R9 ;  /* 0x0000001fff147819 */ /* 0x000fe20000011409 */
[----:B------:R-:W-:Y:S01]  /*6fd0*/  IMAD.IADD R9, R5, 0x1, -R12 ;  /* 0x0000000105097824 */ /* 0x000fe200078e0a0c */
[----:B------:R-:W-:Y:S01]  /*6fe0*/  LOP3.LUT R14, R14, 0x1ffffff0, RZ, 0xc0, !PT ;  /* 0x1ffffff00e0e7812 */ /* 0x000fe200078ec0ff */
[----:B------:R-:W-:Y:S01]  /*6ff0*/  IMAD R6, R17, 0x2000, R16 ;  /* 0x0000200011067824 */ /* 0x000fe200078e0210 */
[----:B------:R-:W-:Y:S01]  /*7000*/  LEA.HI R20, R20, R15, RZ, 0x4 ;  /* 0x0000000f14147211 */ /* 0x000fe200078f20ff */
[----:B------:R-:W-:Y:S01]  /*7010*/  IMAD R9, R9, 0x8, R10 ;  /* 0x0000000809097824 */ /* 0x000fe200078e020a */
[----:B------:R-:W-:Y:S01]  /*7020*/  IADD3 R11, R11, -R14, RZ ;  /* 0x8000000e0b0b7210 */ /* 0x000fe20007ffe0ff */
[----:B------:R-:W-:Y:S01]  /*7030*/  VIADD R12, R6, 0x4000 ;  /* 0x00004000060c7836 */ /* 0x000fe20000000000 */
[----:B------:R-:W-:-:S02]  /*7040*/  LOP3.LUT R20, R20, 0x1ffffff0, RZ, 0xc0, !PT ;  /* 0x1ffffff014147812 */ /* 0x000fc400078ec0ff */
[----:B------:R-:W-:Y:S01]  /*7050*/  IADD3 R5, R6, 0x20c00, RZ ;  /* 0x00020c0006057810 */ /* 0x000fe20007ffe0ff */
[----:B------:R1:W-:Y:S01]  /*7060*/  STL [R1+0x50], R9 ;  /* 0x0000500901007387 */ /* 0x0003e20000100800 */
[----:B------:R-:W-:Y:S01]  /*7070*/  SHF.R.U32.HI R6, RZ, 0x4, R6 ;  /* 0x00000004ff067819 */ /* 0x000fe20000011606 */
[----:B------:R-:W-:Y:S01]  /*7080*/  IMAD.IADD R20, R15, 0x1, -R20 ;  /* 0x000000010f147824 */ /* 0x000fe200078e0a14 */
[----:B------:R-:W-:Y:S02]  /*7090*/  SHF.R.U32.HI R5, RZ, 0x4, R5 ;  /* 0x00000004ff057819 */ /* 0x000fe40000011605 */
[----:B------:R-:W-:Y:S02]  /*70a0*/  SHF.R.U32.HI R12, RZ, 0x4, R12 ;  /* 0x00000004ff0c7819 */ /* 0x000fe4000001160c */
[----:B------:R-:W-:Y:S01]  /*70b0*/  LOP3.LUT R6, R6, 0x3fff, RZ, 0xc0, !PT ;  /* 0x00003fff06067812 */ /* 0x000fe200078ec0ff */
[----:B-1----:R-:W-:Y:S01]  /*70c0*/  IMAD R9, R11, 0x8, R18 ;  /* 0x000000080b097824 */ /* 0x002fe200078e0212 */
[----:B------:R-:W-:-:S02]  /*70d0*/  LOP3.LUT R5, R5, 0x3fff, RZ, 0xc0, !PT ;  /* 0x00003fff05057812 */ /* 0x000fc400078ec0ff */
[----:B------:R-:W-:Y:S02]  /*70e0*/  LOP3.LUT R12, R12, 0x3fff, RZ, 0xc0, !PT ;  /* 0x00003fff0c0c7812 */ /* 0x000fe400078ec0ff */
[----:B------:R1:W-:Y:S01]  /*70f0*/  STL [R1+0x4c], R9 ;  /* 0x00004c0901007387 */ /* 0x0003e20000100800 */
[----:B------:R-:W-:Y:S02]  /*7100*/  LEA R10, R20, R13, 0x3 ;  /* 0x0000000d140a7211 */ /* 0x000fe400078e18ff */
[----:B------:R-:W-:Y:S02]  /*7110*/  LOP3.LUT R5, R5, 0x10000, RZ, 0xfc, !PT ;  /* 0x0001000005057812 */ /* 0x000fe400078efcff */
[----:B-1----:R-:W-:Y:S02]  /*7120*/  LOP3.LUT R9, R6, 0x10000, RZ, 0xfc, !PT ;  /* 0x0001000006097812 */ /* 0x002fe400078efcff */
[----:B------:R-:W-:Y:S01]  /*7130*/  LOP3.LUT R6, R12, 0x10000, RZ, 0xfc, !PT ;  /* 0x000100000c067812 */ /* 0x000fe200078efcff */
[----:B------:R1:W-:Y:S02]  /*7140*/  STL [R1+0x44], R10 ;  /* 0x0000440a01007387 */ /* 0x0003e40000100800 */
[C---:B------:R-:W-:Y:S01]  /*7150*/  VIADD R22, R9.reuse, 0x2 ;  /* 0x0000000209167836 */ /* 0x040fe20000000000 */
[C---:B------:R-:W-:Y:S01]  /*7160*/  IADD3 R18, R9.reuse, 0x6, RZ ;  /* 0x0000000609127810 */ /* 0x040fe20007ffe0ff */
[----:B------:R-:W-:Y:S01]  /*7170*/  VIADD R20, R9, 0x4 ;  /* 0x0000000409147836 */ /* 0x000fe20000000000 */
[----:B------:R-:W-:Y:S01]  /*7180*/  STL [R1+0x3c], R9 ;  /* 0x00003c0901007387 */ /* 0x000fe20000100800 */
[----:B------:R-:W-:Y:S01]  /*7190*/  IMAD.MOV.U32 R11, RZ, RZ, 0x40000040 ;  /* 0x40000040ff0b7424 */ /* 0x000fe200078e00ff */
[----:B------:R-:W-:Y:S01]  /*71a0*/  MOV R13, 0x40000040 ;  /* 0x40000040000d7802 */ /* 0x000fe20000000f00 */
[C---:B------:R-:W-:Y:S01]  /*71b0*/  VIADD R14, R6.reuse, 0x2 ;  /* 0x00000002060e7836 */ /* 0x040fe20000000000 */
[----:B------:R2:W-:Y:S01]  /*71c0*/  STL [R1+0x5c], R5 ;  /* 0x00005c0501007387 */ /* 0x0005e20000100800 */
[----:B-1----:R-:W-:Y:S01]  /*71d0*/  IADD3 R10, R6, 0x6, RZ ;  /* 0x00000006060a7810 */ /* 0x002fe20007ffe0ff */
[----:B------:R-:W-:-:S02]  /*71e0*/  IMAD.MOV.U32 R15, RZ, RZ, 0x40000040 ;  /* 0x40000040ff0f7424 */ /* 0x000fc400078e00ff */
[----:B------:R1:W-:Y:S01]  /*71f0*/  STL [R1+0x38], R6 ;  /* 0x0000380601007387 */ /* 0x0003e20000100800 */
[----:B------:R-:W-:-:S03]  /*7200*/  VIADD R12, R6, 0x4 ;  /* 0x00000004060c7836 */ /* 0x000fc60000000000 */
[----:B------:R3:W-:Y:S04]  /*7210*/  STL.64 [R1+0x30], R22 ;  /* 0x0000301601007387 */ /* 0x0007e80000100a00 */
[----:B------:R3:W-:Y:S04]  /*7220*/  STL.64 [R1+0x28], R20 ;  /* 0x0000281401007387 */ /* 0x0007e80000100a00 */
[----:B------:R3:W-:Y:S04]  /*7230*/  STL.64 [R1+0x20], R18 ;  /* 0x0000201201007387 */ /* 0x0007e80000100a00 */
[----:B------:R3:W-:Y:S04]  /*7240*/  STL.64 [R1+0x8], R10 ;  /* 0x0000080a01007387 */ /* 0x0007e80000100a00 */
[----:B------:R3:W-:Y:S04]  /*7250*/  STL.64 [R1+0x18], R14 ;  /* 0x0000180e01007387 */ /* 0x0007e80000100a00 */
[----:B------:R3:W-:Y:S01]  /*7260*/  STL.64 [R1+0x10], R12 ;  /* 0x0000100c01007387 */ /* 0x0007e20000100a00 */
[C---:B--2---:R-:W-:Y:S01]  /*7270*/  VIADD R5, R7.reuse, 0x4 ;  /* 0x0000000407057836 */ /* 0x044fe20000000000 */
[C---:B-1----:R-:W-:Y:S01]  /*7280*/  IADD3 R6, R7.reuse, 0xc, RZ ;  /* 0x0000000c07067810 */ /* 0x042fe20007ffe0ff */
[C---:B------:R-:W-:Y:S01]  /*7290*/  VIADD R9, R7.reuse, 0x8 ;  /* 0x0000000807097836 */ /* 0x040fe20000000000 */
[C---:B------:R-:W-:Y:S01]  /*72a0*/  IADD3 R6, R7.reuse, 0x18, RZ ;  /* 0x0000001807067810 */ /* 0x040fe20007ffe0ff */
[----:B------:R-:W-:-:S02]  /*72b0*/  VIADD R5, R7, 0x10 ;  /* 0x0000001007057836 */ /* 0x000fc40000000000 */
[C---:B------:R-:W-:Y:S02]  /*72c0*/  VIADD R9, R7.reuse, 0x14 ;  /* 0x0000001407097836 */ /* 0x040fe40000000000 */
[----:B------:R-:W-:-:S07]  /*72d0*/  VIADD R5, R7, 0x1c ;  /* 0x0000001c07057836 */ /* 0x000fce0000000000 */
.L_x_1222:
[----:B------:R-:W-:Y:S01]  /*72e0*/  IMAD.U32 R5, RZ, RZ, UR36 ;  /* 0x00000024ff057e24 */ /* 0x000fe2000f8e00ff */
[----:B------:R-:W-:Y:S05]  /*72f0*/  YIELD ;  /* 0x0000000000007946 */ /* 0x000fea0003800000 */
[----:B------:R-:W-:-:S04]  /*7300*/  LOP3.LUT R5, R5, 0x1, RZ, 0xfc, !PT ;  /* 0x0000000105057812 */ /* 0x000fc800078efcff */
[----:B------:R-:W-:-:S13]  /*7310*/  ISETP.NE.AND P0, PT, R5, 0x3, PT ;  /* 0x000000030500780c */ /* 0x000fda0003f05270 */
[----:B------:R-:W-:Y:S05]  /*7320*/  @!P0 BRA `(.L_x_1212) ;  /* 0x0000000000048947 */ /* 0x000fea0003800000 */
[----:B------:R-:W-:Y:S01]  /*7330*/  BPT.TRAP 0x1 ;  /* 0x000000040000795c */ /* 0x000fe20000300000 */
.L_x_1212:
[----:B------:R-:W-:Y:S02]  /*7340*/  LEA R6, R0, R16, 0x3 ;  /* 0x0000001000067211 */ /* 0x000fe400078e18ff */
[----:B---3--:R-:W-:-:S04]  /*7350*/  SHF.L.U32 R23, R4, 0x1f, RZ ;  /* 0x0000001f04177819 */ /* 0x008fc800000006ff */
[----:B------:R1:W2:Y:S01]  /*7360*/  SYNCS.PHASECHK.TRANS64.TRYWAIT P1, [R6+URZ+0x30c10], R23 ;  /* 0x030c1017060075a7 */ /* 0x0002a2000802017f */
[----:B------:R-:W-:Y:S05]  /*7370*/  @!P0 BRA `(.L_x_1213) ;  /* 0x0000000000048947 */ /* 0x000fea0003800000 */
[----:B------:R-:W-:Y:S01]  /*7380*/  BPT.TRAP 0x1 ;  /* 0x000000040000795c */ /* 0x000fe20000300000 */
.L_x_1213:
[----:B------:R-:W-:-:S05]  /*7390*/  VIADD R5, R16, 0x10000 ;  /* 0x0001000010057836 */ /* 0x000fca0000000000 */
[----:B------:R-:W-:-:S04]  /*73a0*/  SHF.R.U32.HI R5, RZ, 0x4, R5 ;  /* 0x00000004ff057819 */ /* 0x000fc80000011605 */
[----:B------:R-:W-:-:S04]  /*73b0*/  LOP3.LUT R5, R5, 0x3fff, RZ, 0xc0, !PT ;  /* 0x00003fff05057812 */ /* 0x000fc800078ec0ff */
[----:B------:R-:W-:Y:S01]  /*73c0*/  LOP3.LUT R9, R5, 0x10000, RZ, 0xfc, !PT ;  /* 0x0001000005097812 */ /* 0x000fe200078efcff */
[----:B--2---:R-:W-:Y:S06]  /*73d0*/  @P1 BRA `(.L_x_1214) ;  /* 0x0000000000081947 */ /* 0x004fec0003800000 */
[----:B------:R-:W2:Y:S02]  /*73e0*/  SYNCS.PHASECHK.TRANS64.TRYWAIT P1, [R6+URZ+0x30c10], R23 ;  /* 0x030c1017060075a7 */ /* 0x000ea4000802017f */
[----:B--2---:R-:W-:Y:S05]  /*73f0*/  @!P1 BRA `(.L_x_1215) ;  /* 0x000000f000009947 */ /* 0x004fea0003800000 */
.L_x_1214:
        /* <DEDUP_REMOVED lines=63> */
.L_x_1216:
[----:B------:R1:W1:Y:S01]  /*77f0*/  SYNCS.PHASECHK.TRANS64.TRYWAIT P1, [R6+URZ+0x30c30], R23 ;  /* 0x030c3017060075a7 */ /* 0x000262000802017f */
[----:B------:R-:W-:Y:S05]  /*7800*/  @!P0 BRA `(.L_x_1217) ;  /* 0x0000000000048947 */ /* 0x000fea0003800000 */
[----:B------:R-:W-:Y:S01]  /*7810*/  BPT.TRAP 0x1 ;  /* 0x000000040000795c */ /* 0x000fe20000300000 */
.L_x_1217:
[----:B-1----:R-:W-:Y:S05]  /*7820*/  @P1 BRA `(.L_x_1218) ;  /* 0x0000000000081947 */ /* 0x002fea0003800000 */
[----:B------:R-:W1:Y:S02]  /*7830*/  SYNCS.PHASECHK.TRANS64.TRYWAIT P1, [R6+URZ+0x30c30], R23 ;  /* 0x030c3017060075a7 */ /* 0x000e64000802017f */
[----:B-1----:R-:W-:Y:S05]  /*7840*/  @!P1 BRA `(.L_x_1219) ;  /* 0x000000ec00009947 */ /* 0x002fea0003800000 */
.L_x_1218:
        /* <DEDUP_REMOVED lines=83> */
[----:B------:R-:W-:Y:S01]  /*7d80*/  UMOV UR11, 0x40000040 ;  /* 0x40000040000b7882 */ /* 0x000fe20000000000 */
[C---:B------:R-:W-:Y:S01]  /*7d90*/  VIADD R227, R7.reuse, 0x4 ;  /* 0x0000000407e37836 */ /* 0x040fe20000000000 */
[----:B------:R-:W-:Y:S01]  /*7da0*/  MUFU.TANH R18, R18 ;  /* 0x0000001200127308 */ /* 0x000fe20000002400 */
[----:B------:R-:W-:Y:S04]  /*7db0*/  STL [R1+0x90], R143 ;  /* 0x0000908f01007387 */ /* 0x000fe80000100800 */
[----:B------:R-:W-:Y:S03]  /*7dc0*/  STL [R1+0x8c], R142 ;  /* 0x00008c8e01007387 */ /* 0x000fe60000100800 */
[----:B------:R-:W1:Y:S01]  /*7dd0*/  MUFU.TANH R20, R20 ;  /* 0x0000001400147308 */ /* 0x000e620000002400 */
[----:B------:R-:W-:Y:S04]  /*7de0*/  STL [R1+0x88], R141 ;  /* 0x0000888d01007387 */ /* 0x000fe80000100800 */
[----:B------:R-:W-:Y:S01]  /*7df0*/  STL [R1+0x84], R140 ;  /* 0x0000848c01007387 */ /* 0x000fe20000100800 */
[----:B------:R-:W-:-:S02]  /*7e00*/  VIADD R229, R7, 0x8 ;  /* 0x0000000807e57836 */ /* 0x000fc40000000000 */
[----:B------:R-:W2:Y:S01]  /*7e10*/  MUFU.TANH R21, R21 ;  /* 0x0000001500157308 */ /* 0x000ea20000002400 */
[----:B------:R-:W-:Y:S04]  /*7e20*/  STL [R1+0x80], R6 ;  /* 0x0000800601007387 */ /* 0x000fe80000100800 */
[----:B------:R-:W-:Y:S03]  /*7e30*/  STL [R1+0x7c], R5 ;  /* 0x00007c0501007387 */ /* 0x000fe60000100800 */
[----:B------:R-:W3:Y:S01]  /*7e40*/  MUFU.TANH R19, R19 ;  /* 0x0000001300137308 */ /* 0x000ee20000002400 */
[----:B------:R-:W-:Y:S04]  /*7e50*/  STL [R1+0x78], R4 ;  /* 0x0000780401007387 */ /* 0x000fe80000100800 */
[----:B------:R-:W-:Y:S01]  /*7e60*/  STL [R1+0x74], R3 ;  /* 0x0000740301007387 */ /* 0x000fe20000100800 */
[----:B------:R-:W-:-:S02]  /*7e70*/  IADD3 R213, R7, 0xc, RZ ;  /* 0x0000000c07d57810 */ /* 0x000fc40007ffe0ff */
[----:B------:R-:W4:Y:S01]  /*7e80*/  MUFU.TANH R22, R22 ;  /* 0x0000001600167308 */ /* 0x000f220000002400 */
[----:B------:R1:W-:Y:S01]  /*7e90*/  STL [R1+0x70], R2 ;  /* 0x0000700201007387 */ /* 0x0003e20000100800 */
[C---:B------:R-:W-:Y:S02]  /*7ea0*/  ISETP.GT.AND P2, PT, R8.reuse, RZ, PT ;  /* 0x000000ff0800720c */ /* 0x040fe40003f44270 */
[----:B------:R-:W-:-:S04]  /*7eb0*/  ISETP.GT.AND P1, PT, R8, 0x8, PT ;  /* 0x000000080800780c */ /* 0x000fc80003f24270 */
[----:B------:R-:W4:Y:S01]  /*7ec0*/  MUFU.TANH R204, R204 ;  /* 0x000000cc00cc7308 */ /* 0x000f220000002400 */
[----:B-1----:R-:W2:Y:S01]  /*7ed0*/  LDL.64 R2, [R1+0x18] ;  /* 0x0000180001027983 */ /* 0x002ea20000100a00 */
[----:B------:R-:W-:Y:S01]  /*7ee0*/  WARPGROUP.ARRIVE ;  /* 0x00000000000079c5 */ /* 0x000fe20000000000 */
[C---:B------:R-:W-:Y:S02]  /*7ef0*/  VIADD R222, R7.reuse, 0x14 ;  /* 0x0000001407de7836 */ /* 0x040fe40000000000 */
[----:B------:R-:W-:-:S03]  /*7f00*/  VIADD R220, R7, 0x10 ;  /* 0x0000001007dc7836 */ /* 0x000fc60000000000 */
[----:B------:R-:W1:Y:S01]  /*7f10*/  MUFU.TANH R23, R23 ;  /* 0x0000001700177308 */ /* 0x000e620000002400 */
        /* <DEDUP_REMOVED lines=8> */
[----:B------:R-:W-:Y:S01]  /*7fa0*/  FMUL.FTZ R116, R136, UR8 ;  /* 0x0000000888747c20 */ /* 0x000fe20008410000 */
[----:B------:R-:W-:Y:S01]  /*7fb0*/  ULDC UR5, c[0x0][0x744] ;  /* 0x0001d10000057ab9 */ /* 0x000fe20000000800 */
[----:B------:R-:W1:Y:S01]  /*7fc0*/  MUFU.TANH R205, R205 ;  /* 0x000000cd00cd7308 */ /* 0x000e620000002400 */
[----:B---3--:R-:W3:Y:S01]  /*7fd0*/  LDL.64 R108, [R1+0x8] ;  /* 0x00000800016c7983 */ /* 0x008ee20000100a00 */
[----:B------:R-:W-:Y:S01]  /*7fe0*/  UIADD3 UR4, UR6, 0x2, URZ ;  /* 0x0000000206047890 */ /* 0x000fe2000fffe03f */
[----:B------:R-:W-:-:S05]  /*7ff0*/  IADD3 R214, R7, 0x18, RZ ;  /* 0x0000001807d67810 */ /* 0x000fca0007ffe0ff */
[----:B------:R-:W-:Y:S01]  /*8000*/  MUFU.TANH R207, R207 ;  /* 0x000000cf00cf7308 */ /* 0x000fe20000002400 */
[----:B------:R-:W-:-:S07]  /*8010*/  UMOV UR14, UR4 ;  /* 0x00000004000e7c82 */ /* 0x000fce0008000000 */
[----:B------:R-:W1:Y:S08]  /*8020*/  MUFU.TANH R206, R206 ;  /* 0x000000ce00ce7308 */ /* 0x000e700000002400 */
[----:B------:R-:W1:Y:S08]  /*8030*/  MUFU.TANH R228, R228 ;  /* 0x000000e400e47308 */ /* 0x000e700000002400 */
[----:B------:R-:W1:Y:S01]  /*8040*/  MUFU.TANH R208, R208 ;  /* 0x000000d000d07308 */ /* 0x000e620000002400 */
        /* <DEDUP_REMOVED lines=9> */
[----:B------:R4:W-:Y:S01]  /*80e0*/  MUFU.TANH R153, R112 ;  /* 0x0000007000997308 */ /* 0x0009e20000002400 */
[----:B------:R-:W-:Y:S01]  /*80f0*/  FMUL.FTZ R94, R102, UR8 ;  /* 0x00000008665e7c20 */ /* 0x000fe20008410000 */
[----:B------:R-:W-:Y:S01]  /*8100*/  UIADD3 UR6, UR6, 0x6, URZ ;  /* 0x0000000606067890 */ /* 0x000fe2000fffe03f */
[----:B---3--:R-:W-:-:S05]  /*8110*/  R2UR UR9, R109 ;  /* 0x000000006d0972ca */ /* 0x008fca00000e0000 */
[----:B------:R3:W-:Y:S01]  /*8120*/  MUFU.TANH R151, R113 ;  /* 0x0000007100977308 */ /* 0x0007e20000002400 */
[----:B----4-:R-:W-:Y:S01]  /*8130*/  FMUL.FTZ R112, R118, UR8 ;  /* 0x0000000876707c20 */ /* 0x010fe20008410000 */
[----:B------:R-:W-:-:S06]  /*8140*/  FMUL.FTZ R118, R138, UR8 ;  /* 0x000000088a767c20 */ /* 0x000fcc0008410000 */
[----:B------:R4:W-:Y:S01]  /*8150*/  MUFU.TANH R152, R114 ;  /* 0x0000007200987308 */ /* 0x0009e20000002400 */
[----:B---3--:R-:W-:Y:S01]  /*8160*/  FMUL.FTZ R113, R133, UR8 ;  /* 0x0000000885717c20 */ /* 0x008fe20008410000 */
[----:B------:R-:W-:Y:S02]  /*8170*/  WARPGROUP.DEPBAR.LE gsb0, 0x0 ;  /* 0x00008000000079c5 */ /* 0x000fe40000010000 */
[----:B------:R-:W-:-:S04]  /*8180*/  WARPGROUP.ARRIVE ;  /* 0x00000000000079c5 */ /* 0x000fc80000000000 */
[----:B------:R3:W-:Y:S01]  /*8190*/  MUFU.TANH R150, R115 ;  /* 0x0000007300967308 */ /* 0x0007e20000002400 */
[----:B----4-:R-:W-:-:S07]  /*81a0*/  FMUL.FTZ R114, R134, UR8 ;  /* 0x0000000886727c20 */ /* 0x010fce0008410000 */
[----:B------:R4:W-:Y:S01]  /*81b0*/  MUFU.TANH R149, R117 ;  /* 0x0000007500957308 */ /* 0x0009e20000002400 */
[----:B---3--:R-:W-:-:S07]  /*81c0*/  FMUL.FTZ R115, R135, UR8 ;  /* 0x0000000887737c20 */ /* 0x008fce0008410000 */
[----:B------:R3:W-:Y:S01]  /*81d0*/  MUFU.TANH R145, R121 ;  /* 0x0000007900917308 */ /* 0x0007e20000002400 */
[----:B----4-:R-:W-:Y:S01]  /*81e0*/  FMUL.FTZ R117, R137, UR8 ;  /* 0x0000000889757c20 */ /* 0x010fe20008410000 */
[----:B---3--:R-:W-:Y:S01]  /*81f0*/  FMUL.FTZ R121, R139, UR8 ;  /* 0x000000088b797c20 */ /* 0x008fe20008410000 */
[----:B------:R-:W-:Y:S02]  /*8200*/  R2UR UR8, R108 ;  /* 0x000000006c0872ca */ /* 0x000fe400000e0000 */
[----:B--2---:R-:W-:Y:S02]  /*8210*/  R2UR UR12, R2 ;  /* 0x00000000020c72ca */ /* 0x004fe400000e0000 */
[----:B------:R-:W-:-:S13]  /*8220*/  R2UR UR13, R3 ;  /* 0x00000000030d72ca */ /* 0x000fda00000e0000 */
[----:B------:R-:W-:Y:S01]  /*8230*/  HGMMA.64x128x16.F32.BF16 R24, gdesc[UR12], R24, gsb0 ;  /* 0x01e000000c1879f0 */ /* 0x000fe20008001818 */
[----:B------:R-:W-:Y:S01]  /*8240*/  UMOV UR10, UR6 ;  /* 0x00000006000a7c82 */ /* 0x000fe20008000000 */
[----:B------:R2:W-:Y:S01]  /*8250*/  MUFU.TANH R164, R96 ;  /* 0x0000006000a47308 */ /* 0x0005e20000002400 */
[----:B------:R-:W-:Y:S04]  /*8260*/  SHFL.IDX PT, R97, R17, R227, 0x1f ;  /* 0x00001fe311617589 */ /* 0x000fe800000e0000 */
[----:B--2---:R-:W2:Y:S04]  /*8270*/  SHFL.IDX PT, R96, R17, R7, 0x1f ;  /* 0x00001f0711607589 */ /* 0x004ea800000e0000 */
[----:B------:R-:W3:Y:S01]  /*8280*/  SHFL.IDX PT, R95, R17, R229, 0x1f ;  /* 0x00001fe5115f7589 */ /* 0x000ee200000e0000 */
[----:B------:R4:W-:Y:S01]  /*8290*/  MUFU.TANH R163, R99 ;  /* 0x0000006300a37308 */ /* 0x0009e20000002400 */
[----:B------:R-:W-:-:S07]  /*82a0*/  FSEL R98, R20, -INF , P1 ;  /* 0xff80000014627808 */ /* 0x000fce0000800000 */
[----:B------:R1:W-:Y:S01]  /*82b0*/  MUFU.TANH R161, R104 ;  /* 0x0000006800a17308 */ /* 0x0003e20000002400 */
[----:B----4-:R-:W-:Y:S01]  /*82c0*/  FSEL R99, R18, -INF , P2 ;  /* 0xff80000012637808 */ /* 0x010fe20001000000 */
[----:B------:R-:W-:Y:S04]  /*82d0*/  SHFL.IDX PT, R101, R17, R222, 0x1f ;  /* 0x00001fde11657589 */ /* 0x000fe800000e0000 */
[----:B-1----:R-:W1:Y:S02]  /*82e0*/  SHFL.IDX PT, R104, R17, R213, 0x1f ;  /* 0x00001fd511687589 */ /* 0x002e6400000e0000 */
[----:B------:R4:W-:Y:S01]  /*82f0*/  MUFU.TANH R148, R119 ;  /* 0x0000007700947308 */ /* 0x0009e20000002400 */
[--C-:B--2---:R-:W-:Y:S01]  /*8300*/  FFMA.FTZ R99, R99, UR5, -R96.reuse ;  /* 0x0000000563637c23 */ /* 0x104fe20008010860 */
[----:B------:R-:W-:Y:S01]  /*8310*/  FFMA.FTZ R98, R98, UR5, -R96 ;  /* 0x0000000562627c23 */ /* 0x000fe20008010860 */
[----:B------:R-:W-:-:S02]  /*8320*/  WARPGROUP.DEPBAR.LE gsb0, 0x0 ;  /* 0x00008000000079c5 */ /* 0x000fc40000010000 */
[----:B------:R-:W-:-:S06]  /*8330*/  WARPGROUP.ARRIVE ;  /* 0x00000000000079c5 */ /* 0x000fcc0000000000 */
[----:B------:R-:W-:Y:S01]  /*8340*/  HGMMA.64x128x16.F32.BF16 R24, gdesc[UR8], R24, gsb0 ;  /* 0x01e00000081879f0 */ /* 0x000fe20008001818 */
[----:B------:R-:W-:Y:S01]  /*8350*/  FSEL R96, R21, -INF , P1 ;  /* 0xff80000015607808 */ /* 0x000fe20000800000 */
[----:B------:R-:W2:Y:S01]  /*8360*/  SHFL.IDX PT, R100, R17, R220, 0x1f ;  /* 0x00001fdc11647589 */ /* 0x000ea200000e0000 */
[----:B----4-:R-:W-:Y:S01]  /*8370*/  FSEL R119, R19, -INF , P2 ;  /* 0xff80000013777808 */ /* 0x010fe20001000000 */
[----:B------:R-:W-:Y:S04]  /*8380*/  MUFU.TANH R147, R120 ;  /* 0x0000007800937308 */ /* 0x000fe80000002400 */
[----:B------:R-:W-:-:S04]  /*8390*/  FFMA.FTZ R119, R119, UR5, -R97 ;  /* 0x0000000577777c23 */ /* 0x000fc80008010861 */
[----:B------:R4:W-:Y:S08]  /*83a0*/  MUFU.EX2 R120, R99 ;  /* 0x0000006300787308 */ /* 0x0009f00000000800 */
[----:B------:R3:W-:Y:S01]  /*83b0*/  MUFU.TANH R160, R106 ;  /* 0x0000006a00a07308 */ /* 0x0007e20000002400 */
[----:B----4-:R-:W-:Y:S01]  /*83c0*/  FFMA.FTZ R99, R96, UR5, -R97 ;  /* 0x0000000560637c23 */ /* 0x010fe20008010861 */
[----:B------:R-:W-:-:S02]  /*83d0*/  FSEL R96, R22, -INF , P2 ;  /* 0xff80000016607808 */ /* 0x000fc40001000000 */
[----:B------:R-:W-:Y:S01]  /*83e0*/  FSEL R97, R204, -INF , P1 ;  /* 0xff800000cc617808 */ /* 0x000fe20000800000 */
[----:B---3--:R-:W3:Y:S03]  /*83f0*/  SHFL.IDX PT, R106, R17, R214, 0x1f ;  /* 0x00001fd6116a7589 */ /* 0x008ee600000e0000 */
[----:B------:R-:W4:Y:S01]  /*8400*/  MUFU.TANH R88, R88 ;  /* 0x0000005800587308 */ /* 0x000f220000002400 */
[--C-:B------:R-:W-:Y:S01]  /*8410*/  FFMA.FTZ R96, R96, UR5, -R95.reuse ;  /* 0x0000000560607c23 */ /* 0x100fe2000801085f */
[----:B------:R-:W-:Y:S01]  /*8420*/  FFMA.FTZ R95, R97, UR5, -R95 ;  /* 0x00000005615f7c23 */ /* 0x000fe2000801085f */
[----:B------:R-:W-:-:S05]  /*8430*/  FSEL R97, R23, -INF , P2 ;  /* 0xff80000017617808 */ /* 0x000fca0001000000 */
[----:B------:R1:W-:Y:S01]  /*8440*/  MUFU.TANH R4, R129 ;  /* 0x0000008100047308 */ /* 0x0003e20000002400 */
[----:B------:R-:W-:-:S07]  /*8450*/  FSEL R102, R205, -INF , P1 ;  /* 0xff800000cd667808 */ /* 0x000fce0000800000 */
[----:B------:R-:W3:Y:S01]  /*8460*/  MUFU.TANH R226, R226 ;  /* 0x000000e200e27308 */ /* 0x000ee20000002400 */
[----:B-1----:R-:W-:Y:S02]  /*8470*/  VIADD R129, R7, 0x1c ;  /* 0x0000001c07817836 */ /* 0x002fe40000000000 */
[----:B------:R-:W-:-:S05]  /*8480*/  FFMA.FTZ R97, R97, UR5, -R104 ;  /* 0x0000000561617c23 */ /* 0x000fca0008010868 */
[----:B------:R1:W-:Y:S01]  /*8490*/  MUFU.TANH R146, R122 ;  /* 0x0000007a00927308 */ /* 0x0003e20000002400 */
[----:B------:R-:W-:Y:S01]  /*84a0*/  FFMA.FTZ R104, R102, UR5, -R104 ;  /* 0x0000000566687c23 */ /* 0x000fe20008010868 */
[----:B------:R-:W-:-:S06]  /*84b0*/  FSEL R102, R206, -INF , P2 ;  /* 0xff800000ce667808 */ /* 0x000fcc0001000000 */
[----:B------:R2:W-:Y:S01]  /*84c0*/  MUFU.TANH R158, R107 ;  /* 0x0000006b009e7308 */ /* 0x0005e20000002400 */
[----:B-1----:R-:W1:Y:S07]  /*84d0*/  SHFL.IDX PT, R122, R13, R7, 0x1f ;  /* 0x00001f070d7a7589 */ /* 0x002e6e00000e0000 */
[----:B------:R-:W1:Y:S01]  /*84e0*/  MUFU.TANH R230, R230 ;  /* 0x000000e600e67308 */ /* 0x000e620000002400 */
[----:B--2---:R2:W1:Y:S07]  /*84f0*/  SHFL.IDX PT, R107, R17, R129, 0x1f ;  /* 0x00001f81116b7589 */ /* 0x00446e00000e0000 */
[----:B------:R-:W1:Y:S01]  /*8500*/  MUFU.TANH R235, R235 ;  /* 0x000000eb00eb7308 */ /* 0x000e620000002400 */
[----:B------:R-:W1:Y:S01]  /*8510*/  SHFL.IDX PT, R212, R13, R213, 0x1f ;  /* 0x00001fd50dd47589 */ /* 0x000e6200000e0000 */
[----:B--2---:R-:W-:-:S06]  /*8520*/  FSEL R17, R228, -INF , P1 ;  /* 0xff800000e4117808 */ /* 0x004fcc0000800000 */
[----:B------:R-:W2:Y:S01]  /*8530*/  MUFU.TANH R89, R89 ;  /* 0x0000005900597308 */ /* 0x000ea20000002400 */
[----:B------:R-:W-:-:S07]  /*8540*/  FFMA.FTZ R102, R102, UR5, -R100 ;  /* 0x0000000566667c23 */ /* 0x000fce0008010864 */
[----:B------:R-:W-:Y:S08]  /*8550*/  MUFU.TANH R225, R225 ;  /* 0x000000e100e17308 */ /* 0x000ff00000002400 */
[----:B------:R4:W-:Y:S01]  /*8560*/  MUFU.TANH R162, R103 ;  /* 0x0000006700a27308 */ /* 0x0009e20000002400 */
[----:B------:R-:W-:-:S07]  /*8570*/  IMAD R209, R0, 0x400, R209 ;  /* 0x0000040000d17824 */ /* 0x000fce00078e02d1 */
[----:B------:R3:W-:Y:S01]  /*8580*/  MUFU.TANH R159, R105 ;  /* 0x00000069009f7308 */ /* 0x0007e20000002400 */
[----:B----4-:R-:W-:Y:S01]  /*8590*/  FSEL R103, R207, -INF , P2 ;  /* 0xff800000cf677808 */ /* 0x010fe20001000000 */
[----:B------:R-:W-:Y:S06]  /*85a0*/  SHFL.IDX PT, R217, R13, R222, 0x1f ;  /* 0x00001fde0dd97589 */ /* 0x000fec00000e0000 */
[----:B------:R4:W-:Y:S01]  /*85b0*/  MUFU.TANH R143, R124 ;  /* 0x0000007c008f7308 */ /* 0x0009e20000002400 */
[----:B---3--:R-:W-:Y:S01]  /*85c0*/  FSEL R105, R208, -INF , P1 ;  /* 0xff800000d0697808 */ /* 0x008fe20000800000 */
[--C-:B------:R-:W-:Y:S01]  /*85d0*/  FFMA.FTZ R103, R103, UR5, -R101.reuse ;  /* 0x0000000567677c23 */ /* 0x100fe20008010865 */
[----:B------:R-:W-:Y:S01]  /*85e0*/  FFMA.FTZ R101, R17, UR5, -R101 ;  /* 0x0000000511657c23 */ /* 0x000fe20008010865 */
[----:B------:R-:W-:-:S04]  /*85f0*/  FSEL R17, R88, -INF , P2 ;  /* 0xff80000058117808 */ /* 0x000fc80001000000 */
[----:B------:R-:W3:Y:S01]  /*8600*/  MUFU.TANH R91, R91 ;  /* 0x0000005b005b7308 */ /* 0x000ee20000002400 */
[----:B----4-:R-:W4:Y:S01]  /*8610*/  SHFL.IDX PT, R124, R13, R229, 0x1f ;  /* 0x00001fe50d7c7589 */ /* 0x010f2200000e0000 */
[----:B------:R-:W-:-:S03]  /*8620*/  WARPGROUP.DEPBAR.LE gsb0, 0x0 ;  /* 0x00008000000079c5 */ /* 0x000fc60000010000 */
[----:B------:R-:W-:Y:S03]  /*8630*/  LDS R224, [R12+0x400] ;  /* 0x000400000ce07984 */ /* 0x000fe60000000800 */
[----:B------:R-:W-:Y:S01]  /*8640*/  MUFU.TANH R92, R92 ;  /* 0x0000005c005c7308 */ /* 0x000fe20000002400 */
[----:B------:R-:W-:Y:S01]  /*8650*/  FFMA.FTZ R100, R105, UR5, -R100 ;  /* 0x0000000569647c23 */ /* 0x000fe20008010864 */
[----:B------:R-:W-:Y:S01]  /*8660*/  FSEL R105, R226, -INF , P1 ;  /* 0xff800000e2697808 */ /* 0x000fe20000800000 */
[----:B------:R-:W4:Y:S01]  /*8670*/  SHFL.IDX PT, R211, R13, R220, 0x1f ;  /* 0x00001fdc0dd37589 */ /* 0x000f2200000e0000 */
[----:B------:R-:W-:Y:S01]  /*8680*/  FFMA.FTZ R17, R17, UR5, -R106 ;  /* 0x0000000511117c23 */ /* 0x000fe2000801086a */
[----:B------:R-:W-:-:S03]  /*8690*/  R2UR UR4, R209 ;  /* 0x00000000d10472ca */ /* 0x000fc600000e0000 */
[----:B------:R-:W4:Y:S01]  /*86a0*/  MUFU.TANH R93, R93 ;  /* 0x0000005d005d7308 */ /* 0x000f220000002400 */
[----:B------:R-:W-:Y:S01]  /*86b0*/  FFMA.FTZ R106, R105, UR5, -R106 ;  /* 0x00000005696a7c23 */ /* 0x000fe2000801086a */
[----:B-1----:R-:W-:Y:S01]  /*86c0*/  FSEL R105, R230, -INF , P2 ;  /* 0xff800000e6697808 */ /* 0x002fe20001000000 */
[----:B------:R-:W1:Y:S01]  /*86d0*/  SHFL.IDX PT, R209, R13, R214, 0x1f ;  /* 0x00001fd60dd17589 */ /* 0x000e6200000e0000 */
[----:B------:R-:W-:-:S04]  /*86e0*/  FSEL R108, R235, -INF , P2 ;  /* 0xff800000eb6c7808 */ /* 0x000fc80001000000 */
[----:B------:R-:W1:Y:S01]  /*86f0*/  MUFU.TANH R237, R237 ;  /* 0x000000ed00ed7308 */ /* 0x000e620000002400 */
[----:B--2---:R-:W-:-:S07]  /*8700*/  FSEL R109, R89, -INF , P1 ;  /* 0xff800000596d7808 */ /* 0x004fce0000800000 */
[----:B------:R-:W2:Y:S01]  /*8710*/  MUFU.TANH R94, R94 ;  /* 0x0000005e005e7308 */ /* 0x000ea20000002400 */
[----:B------:R-:W-:Y:S01]  /*8720*/  FFMA.FTZ R105, R105, UR5, -R122 ;  /* 0x0000000569697c23 */ /* 0x000fe2000801087a */
[----:B------:R-:W-:-:S06]  /*8730*/  FFMA.FTZ R108, R108, UR5, -R107 ;  /* 0x000000056c6c7c23 */ /* 0x000fcc000801086b */
[----:B------:R3:W-:Y:S01]  /*8740*/  MUFU.TANH R2, R132 ;  /* 0x0000008400027308 */ /* 0x0007e20000002400 */
[----:B------:R-:W-:Y:S01]  /*8750*/  FFMA.FTZ R122, R109, UR5, -R122 ;  /* 0x000000056d7a7c23 */ /* 0x000fe2000801087a */
[----:B------:R-:W-:Y:S06]  /*8760*/  SHFL.IDX PT, R136, R15, R7, 0x1f ;  /* 0x00001f070f887589 */ /* 0x000fec00000e0000 */
[----:B------:R4:W2:Y:S01]  /*8770*/  MUFU.TANH R156, R110 ;  /* 0x0000006e009c7308 */ /* 0x0008a20000002400 */
[----:B---3--:R-:W3:Y:S01]  /*8780*/  SHFL.IDX PT, R132, R15, R229, 0x1f ;  /* 0x00001fe50f847589 */ /* 0x008ee200000e0000 */
[----:B------:R-:W-:-:S06]  /*8790*/  FSEL R109, R91, -INF , P2 ;  /* 0xff8000005b6d7808 */ /* 0x000fcc0001000000 */
[----:B------:R1:W-:Y:S01]  /*87a0*/  MUFU.TANH R154, R111 ;  /* 0x0000006f009a7308 */ /* 0x0003e20000002400 */
[----:B----4-:R-:W-:Y:S01]  /*87b0*/  FSEL R110, R225, -INF , P1 ;  /* 0xff800000e16e7808 */ /* 0x010fe20000800000 */
[----:B------:R-:W-:Y:S04]  /*87c0*/  SHFL.IDX PT, R134, R15, R227, 0x1f ;  /* 0x00001fe30f867589 */ /* 0x000fe800000e0000 */
[----:B------:R-:W-:Y:S01]  /*87d0*/  FFMA.FTZ R107, R110, UR5, -R107 ;  /* 0x000000056e6b7c23 */ /* 0x000fe2000801086b */
[----:B------:R-:W-:Y:S01]  /*87e0*/  FSEL R110, R164, -INF , P2 ;  /* 0xff800000a46e7808 */ /* 0x000fe20001000000 */
[----:B------:R4:W-:Y:S01]  /*87f0*/  MUFU.TANH R141, R125 ;  /* 0x0000007d008d7308 */ /* 0x0009e20000002400 */
[----:B-1----:R-:W-:Y:S04]  /*8800*/  SHFL.IDX PT, R111, R13, R227, 0x1f ;  /* 0x00001fe30d6f7589 */ /* 0x002fe800000e0000 */
[----:B------:R-:W1:Y:S03]  /*8810*/  SHFL.IDX PT, R13, R13, R129, 0x1f ;  /* 0x00001f810d0d7589 */ /* 0x000e6600000e0000 */
[----:B------:R2:W-:Y:S01]  /*8820*/  MUFU.TANH R142, R126 ;  /* 0x0000007e008e7308 */ /* 0x0005e20000002400 */
[----:B----4-:R-:W-:Y:S01]  /*8830*/  FSEL R125, R163, -INF , P1 ;  /* 0xff800000a37d7808 */ /* 0x010fe20000800000 */
[----:B------:R-:W-:Y:S01]  /*8840*/  FFMA.FTZ R109, R109, UR5, -R212 ;  /* 0x000000056d6d7c23 */ /* 0x000fe200080108d4 */
[----:B------:R-:W-:Y:S01]  /*8850*/  FFMA.FTZ R110, R110, UR5, -R124 ;  /* 0x000000056e6e7c23 */ /* 0x000fe2000801087c */
[----:B------:R-:W-:-:S04]  /*8860*/  FSEL R210, R93, -INF , P2 ;  /* 0xff8000005dd27808 */ /* 0x000fc80001000000 */
[----:B------:R4:W-:Y:S01]  /*8870*/  MUFU.TANH R5, R130 ;  /* 0x0000008200057308 */ /* 0x0009e20000002400 */
[----:B--2---:R-:W-:Y:S01]  /*8880*/  FSEL R126, R92, -INF , P1 ;  /* 0xff8000005c7e7808 */ /* 0x004fe20000800000 */
[----:B------:R-:W-:Y:S01]  /*8890*/  FFMA.FTZ R212, R125, UR5, -R212 ;  /* 0x000000057dd47c23 */ /* 0x000fe200080108d4 */
[----:B------:R-:W-:-:S05]  /*88a0*/  FSEL R234, R237, -INF , P2 ;  /* 0xff800000edea7808 */ /* 0x000fca0001000000 */
[----:B------:R-:W2:Y:S01]  /*88b0*/  MUFU.TANH R231, R231 ;  /* 0x000000e700e77308 */ /* 0x000ea20000002400 */
[----:B----4-:R-:W4:Y:S01]  /*88c0*/  SHFL.IDX PT, R130, R15, R213, 0x1f ;  /* 0x00001fd50f827589 */ /* 0x010f2200000e0000 */
[----:B------:R-:W-:Y:S01]  /*88d0*/  FFMA.FTZ R124, R126, UR5, -R124 ;  /* 0x000000057e7c7c23 */ /* 0x000fe2000801087c */
[----:B------:R-:W-:Y:S02]  /*88e0*/  FSEL R125, R162, -INF , P1 ;  /* 0xff800000a27d7808 */ /* 0x000fe40000800000 */
[----:B------:R-:W-:Y:S01]  /*88f0*/  FSEL R126, R94, -INF , P1 ;  /* 0xff8000005e7e7808 */ /* 0x000fe20000800000 */
[----:B------:R-:W-:Y:S01]  /*8900*/  FFMA.FTZ R210, R210, UR5, -R217 ;  /* 0x00000005d2d27c23 */ /* 0x000fe200080108d9 */
[----:B------:R-:W-:Y:S01]  /*8910*/  FSEL R216, R161, -INF , P2 ;  /* 0xff800000a1d87808 */ /* 0x000fe20001000000 */
[----:B------:R3:W-:Y:S01]  /*8920*/  MUFU.TANH R6, R128 ;  /* 0x0000008000067308 */ /* 0x0007e20000002400 */
[----:B------:R-:W-:Y:S01]  /*8930*/  FFMA.FTZ R234, R234, UR5, -R211 ;  /* 0x00000005eaea7c23 */ /* 0x000fe200080108d3 */
[----:B------:R-:W-:Y:S01]  /*8940*/  FFMA.FTZ R217, R125, UR5, -R217 ;  /* 0x000000057dd97c23 */ /* 0x000fe200080108d9 */
[----:B------:R-:W-:Y:S01]  /*8950*/  FSEL R12, R160, -INF , P1 ;  /* 0xff800000a00c7808 */ /* 0x000fe20000800000 */
[----:B------:R-:W-:Y:S01]  /*8960*/  FFMA.FTZ R211, R126, UR5, -R211 ;  /* 0x000000057ed37c23 */ /* 0x000fe200080108d3 */
[----:B------:R-:W-:Y:S01]  /*8970*/  SHFL.IDX PT, R125, R15, R222, 0x1f ;  /* 0x00001fde0f7d7589 */ /* 0x000fe200000e0000 */
[----:B------:R-:W-:-:S02]  /*8980*/  FSEL R133, R153, -INF , P2 ;  /* 0xff80000099857808 */ /* 0x000fc40001000000 */
[----:B------:R-:W-:Y:S01]  /*8990*/  FSEL R126, R152, -INF , P1 ;  /* 0xff800000987e7808 */ /* 0x000fe20000800000 */
[----:B---3--:R-:W3:Y:S01]  /*89a0*/  SHFL.IDX PT, R128, R15, R220, 0x1f ;  /* 0x00001fdc0f807589 */ /* 0x008ee200000e0000 */
[----:B------:R-:W4:Y:S01]  /*89b0*/  MUFU.TANH R236, R236 ;  /* 0x000000ec00ec7308 */ /* 0x000f220000002400 */
[--C-:B------:R-:W-:Y:S02]  /*89c0*/  FFMA.FTZ R216, R216, UR5, -R209.reuse ;  /* 0x00000005d8d87c23 */ /* 0x100fe400080108d1 */
[----:B------:R-:W-:Y:S01]  /*89d0*/  SHFL.IDX PT, R215, R15, R214, 0x1f ;  /* 0x00001fd60fd77589 */ /* 0x000fe200000e0000 */
[----:B------:R-:W-:Y:S01]  /*89e0*/  FFMA.FTZ R209, R12, UR5, -R209 ;  /* 0x000000050cd17c23 */ /* 0x000fe200080108d1 */
[----:B------:R-:W-:Y:S01]  /*89f0*/  FSEL R137, R157, -INF , P2 ;  /* 0xff8000009d897808 */ /* 0x000fe20001000000 */
[----:B------:R-:W-:Y:S01]  /*8a00*/  FFMA.FTZ R133, R133, UR5, -R132 ;  /* 0x0000000585857c23 */ /* 0x000fe20008010884 */
[----:B------:R-:W3:Y:S01]  /*8a10*/  SHFL.IDX PT, R218, R224, R7, 0x1f ;  /* 0x00001f07e0da7589 */ /* 0x000ee200000e0000 */
[----:B------:R-:W3:Y:S01]  /*8a20*/  MUFU.TANH R112, R112 ;  /* 0x0000007000707308 */ /* 0x000ee20000002400 */
[----:B------:R-:W-:-:S02]  /*8a30*/  FSEL R12, R156, -INF , P1 ;  /* 0xff8000009c0c7808 */ /* 0x000fc40000800000 */
[----:B------:R-:W-:Y:S01]  /*8a40*/  SHFL.IDX PT, R221, R224, R227, 0x1f ;  /* 0x00001fe3e0dd7589 */ /* 0x000fe200000e0000 */
[----:B------:R-:W-:Y:S01]  /*8a50*/  FFMA.FTZ R132, R126, UR5, -R132 ;  /* 0x000000057e847c23 */ /* 0x000fe20008010884 */
[----:B------:R-:W-:Y:S02]  /*8a60*/  FSEL R139, R159, -INF , P2 ;  /* 0xff8000009f8b7808 */ /* 0x000fe40001000000 */
[----:B------:R-:W-:Y:S01]  /*8a70*/  FSEL R138, R158, -INF , P1 ;  /* 0xff8000009e8a7808 */ /* 0x000fe20000800000 */
[----:B------:R4:W3:Y:S01]  /*8a80*/  SHFL.IDX PT, R126, R15, R129, 0x1f ;  /* 0x00001f810f7e7589 */ /* 0x0008e200000e0000 */
[----:B------:R2:W3:Y:S01]  /*8a90*/  MUFU.TANH R144, R123 ;  /* 0x0000007b00907308 */ /* 0x0004e20000002400 */
[--C-:B------:R-:W-:Y:S02]  /*8aa0*/  FFMA.FTZ R137, R137, UR5, -R136.reuse ;  /* 0x0000000589897c23 */ /* 0x100fe40008010888 */
[----:B------:R3:W3:Y:S01]  /*8ab0*/  SHFL.IDX PT, R223, R224, R213, 0x1f ;  /* 0x00001fd5e0df7589 */ /* 0x0006e200000e0000 */
[----:B------:R-:W-:Y:S01]  /*8ac0*/  FFMA.FTZ R136, R12, UR5, -R136 ;  /* 0x000000050c887c23 */ /* 0x000fe20008010888 */
[--C-:B-1----:R-:W-:Y:S01]  /*8ad0*/  FFMA.FTZ R139, R139, UR5, -R13.reuse ;  /* 0x000000058b8b7c23 */ /* 0x102fe2000801080d */
[----:B------:R-:W-:Y:S01]  /*8ae0*/  FFMA.FTZ R138, R138, UR5, -R13 ;  /* 0x000000058a8a7c23 */ /* 0x000fe2000801080d */
[----:B------:R-:W-:Y:S01]  /*8af0*/  FSEL R135, R155, -INF , P2 ;  /* 0xff8000009b877808 */ /* 0x000fe20001000000 */
[----:B------:R1:W-:Y:S01]  /*8b00*/  MUFU.TANH R3, R131 ;  /* 0x0000008300037308 */ /* 0x0003e20000002400 */
[----:B--2---:R-:W-:-:S02]  /*8b10*/  FSEL R123, R231, -INF , P2 ;  /* 0xff800000e77b7808 */ /* 0x004fc40001000000 */
[----:B------:R-:W-:Y:S01]  /*8b20*/  FSEL R219, R146, -INF , P1 ;  /* 0xff80000092db7808 */ /* 0x000fe20000800000 */
[----:B------:R-:W-:Y:S01]  /*8b30*/  SHFL.IDX PT, R232, R14, R227, 0x1f ;  /* 0x00001fe30ee87589 */ /* 0x000fe200000e0000 */
[----:B------:R-:W-:-:S03]  /*8b40*/  FSEL R13, R154, -INF , P1 ;  /* 0xff8000009a0d7808 */ /* 0x000fc60000800000 */
[----:B------:R2:W-:Y:S01]  /*8b50*/  MUFU.EX2 R12, R122 ;  /* 0x0000007a000c7308 */ /* 0x0005e20000000800 */
[----:B-1----:R-:W-:Y:S01]  /*8b60*/  FSEL R131, R151, -INF , P2 ;  /* 0xff80000097837808 */ /* 0x002fe20001000000 */
[----:B------:R-:W-:Y:S01]  /*8b70*/  FFMA.FTZ R123, R123, UR5, -R111 ;  /* 0x000000057b7b7c23 */ /* 0x000fe2000801086f */
[----:B------:R-:W-:Y:S01]  /*8b80*/  FFMA.FTZ R135, R135, UR5, -R134 ;  /* 0x0000000587877c23 */ /* 0x000fe20008010886 */
[----:B------:R-:W1:Y:S04]  /*8b90*/  SHFL.IDX PT, R222, R224, R222, 0x1f ;  /* 0x00001fdee0de7589 */ /* 0x000e6800000e0000 */
[----:B------:R-:W1:Y:S01]  /*8ba0*/  MUFU.TANH R90, R90 ;  /* 0x0000005a005a7308 */ /* 0x000e620000002400 */
[----:B--2---:R-:W-:Y:S01]  /*8bb0*/  FSEL R122, R150, -INF , P1 ;  /* 0xff800000967a7808 */ /* 0x004fe20000800000 */
[----:B----4-:R-:W-:Y:S01]  /*8bc0*/  FFMA.FTZ R131, R131, UR5, -R130 ;  /* 0x0000000583837c23 */ /* 0x010fe20008010882 */
[----:B------:R-:W-:Y:S01]  /*8bd0*/  FFMA.FTZ R134, R13, UR5, -R134 ;  /* 0x000000050d867c23 */ /* 0x000fe20008010886 */
[----:B------:R-:W-:Y:S01]  /*8be0*/  FSEL R129, R236, -INF , P2 ;  /* 0xff800000ec817808 */ /* 0x000fe20001000000 */
[----:B------:R-:W-:Y:S01]  /*8bf0*/  SHFL.IDX PT, R233, R14, R7, 0x1f ;  /* 0x00001f070ee97589 */ /* 0x000fe200000e0000 */
[----:B------:R-:W-:Y:S01]  /*8c00*/  FFMA.FTZ R130, R122, UR5, -R130 ;  /* 0x000000057a827c23 */ /* 0x000fe20008010882 */
[----:B------:R-:W-:Y:S01]  /*8c10*/  FSEL R122, R149, -INF , P2 ;  /* 0xff800000957a7808 */ /* 0x000fe20001000000 */
[----:B------:R2:W-:Y:S01]  /*8c20*/  MUFU.EX2 R13, R123 ;  /* 0x0000007b000d7308 */ /* 0x0005e20000000800 */
[----:B------:R-:W-:Y:S01]  /*8c30*/  FSEL R15, R148, -INF , P1 ;  /* 0xff800000940f7808 */ /* 0x000fe20000800000 */
[----:B---3--:R-:W-:Y:S01]  /*8c40*/  FFMA.FTZ R129, R129, UR5, -R128 ;  /* 0x0000000581817c23 */ /* 0x008fe20008010880 */
[----:B------:R3:W4:Y:S01]  /*8c50*/  SHFL.IDX PT, R227, R224, R220, 0x1f ;  /* 0x00001fdce0e37589 */ /* 0x00072200000e0000 */
[----:B------:R-:W-:-:S04]  /*8c60*/  FFMA.FTZ R122, R122, UR5, -R125 ;  /* 0x000000057a7a7c23 */ /* 0x000fc8000801087d */
[----:B------:R-:W4:Y:S01]  /*8c70*/  MUFU.TANH R140, R127 ;  /* 0x0000007f008c7308 */ /* 0x000f220000002400 */
[----:B--2---:R-:W-:Y:S01]  /*8c80*/  FSEL R123, R112, -INF , P1 ;  /* 0xff800000707b7808 */ /* 0x004fe20000800000 */
[----:B------:R-:W-:Y:S01]  /*8c90*/  FFMA.FTZ R125, R15, UR5, -R125 ;  /* 0x000000050f7d7c23 */ /* 0x000fe2000801087d */
[----:B------:R-:W-:-:S05]  /*8ca0*/  FSEL R213, R144, -INF , P1 ;  /* 0xff80000090d57808 */ /* 0x000fca0000800000 */
[----:B------:R-:W-:Y:S01]  /*8cb0*/  MUFU.EX2 R98, R98 ;  /* 0x0000006200627308 */ /* 0x000fe20000000800 */
[----:B------:R-:W-:Y:S01]  /*8cc0*/  FFMA.FTZ R128, R123, UR5, -R128 ;  /* 0x000000057b807c23 */ /* 0x000fe20008010880 */
[----:B------:R-:W-:Y:S01]  /*8cd0*/  FSEL R123, R145, -INF , P2 ;  /* 0xff800000917b7808 */ /* 0x000fe20001000000 */
[--C-:B---3--:R-:W-:Y:S01]  /*8ce0*/  FADD.FTZ R220, R24, -R218.reuse ;  /* 0x800000da18dc7221 */ /* 0x108fe20000010000 */
[----:B------:R-:W-:-:S04]  /*8cf0*/  FADD.FTZ R218, R26, -R218 ;  /* 0x800000da1ada7221 */ /* 0x000fc80000010000 */
[----:B------:R-:W2:Y:S01]  /*8d00*/  MUFU.EX2 R119, R119 ;  /* 0x0000007700777308 */ /* 0x000ea20000000800 */
[----:B------:R-:W-:Y:S01]  /*8d10*/  SHFL.IDX PT, R214, R224, R229, 0x1f ;  /* 0x00001fe5e0d67589 */ /* 0x000fe200000e0000 */
[----:B------:R-:W-:Y:S02]  /*8d20*/  VIADD R26, R7, 0x1c ;  /* 0x0000001c071a7836 */ /* 0x000fe40000000000 */
[----:B------:R-:W-:-:S04]  /*8d30*/  FFMA.FTZ R123, R123, UR5, -R126 ;  /* 0x000000057b7b7c23 */ /* 0x000fc8000801087e */
[----:B------:R-:W-:Y:S01]  /*8d40*/  MUFU.TANH R114, R114 ;  /* 0x0000007200727308 */ /* 0x000fe20000002400 */
[----:B------:R-:W3:Y:S01]  /*8d50*/  SHFL.IDX PT, R229, R14, R229, 0x1f ;  /* 0x00001fe50ee57589 */ /* 0x000ee200000e0000 */
[----:B------:R-:W-:-:S06]  /*8d60*/  FFMA.FTZ R126, R213, UR5, -R126 ;  /* 0x00000005d57e7c23 */ /* 0x000fcc000801087e */
[----:B------:R-:W2:Y:S01]  /*8d70*/  MUFU.EX2 R99, R99 ;  /* 0x0000006300637308 */ /* 0x000ea20000000800 */
[----:B------:R-:W-:-:S07]  /*8d80*/  FADD.FTZ R213, R29, -R223 ;  /* 0x800000df1dd57221 */ /* 0x000fce0000010000 */
[----:B------:R-:W2:Y:S08]  /*8d90*/  MUFU.TANH R113, R113 ;  /* 0x0000007100717308 */ /* 0x000eb00000002400 */
[----:B------:R-:W2:Y:S08]  /*8da0*/  MUFU.TANH R115, R115 ;  /* 0x0000007300737308 */ /* 0x000eb00000002400 */
[----:B------:R-:W2:Y:S01]  /*8db0*/  MUFU.EX2 R96, R96 ;  /* 0x0000006000607308 */ /* 0x000ea20000000800 */
[----:B------:R-:W-:-:S07]  /*8dc0*/  FFMA.FTZ R21, -R21, R21, 1 ;  /* 0x3f80000015157423 */ /* 0x000fce0000010115 */
[----:B------:R-:W2:Y:S08]  /*8dd0*/  MUFU.TANH R118, R118 ;  /* 0x0000007600767308 */ /* 0x000eb00000002400 */
[----:B------:R-:W-:Y:S08]  /*8de0*/  MUFU.TANH R116, R116 ;  /* 0x0000007400747308 */ /* 0x000ff00000002400 */
[----:B------:R-:W-:Y:S08]  /*8df0*/  MUFU.TANH R121, R121 ;  /* 0x0000007900797308 */ /* 0x000ff00000002400 */
[----:B------:R-:W2:Y:S01]  /*8e00*/  MUFU.EX2 R95, R95 ;  /* 0x0000005f005f7308 */ /* 0x000ea20000000800 */
[----:B------:R-:W-:-:S07]  /*8e10*/  FFMA.FTZ R22, -R22, R22, 1 ;  /* 0x3f80000016167423 */ /* 0x000fce0000010116 */
[----:B------:R-:W-:Y:S08]  /*8e20*/  MUFU.TANH R117, R117 ;  /* 0x0000007500757308 */ /* 0x000ff00000002400 */
[----:B------:R-:W-:Y:S08]  /*8e30*/  MUFU.EX2 R97, R97 ;  /* 0x0000006100617308 */ /* 0x000ff00000000800 */
[----:B------:R-:W2:Y:S08]  /*8e40*/  MUFU.EX2 R102, R102 ;  /* 0x0000006600667308 */ /* 0x000eb00000000800 */
[----:B------:R-:W2:Y:S01]  /*8e50*/  MUFU.EX2 R104, R104 ;  /* 0x0000006800687308 */ /* 0x000ea20000000800 */
[----:B------:R-:W-:Y:S01]  /*8e60*/  FFMA.FTZ R206, -R206, R206, 1 ;  /* 0x3f800000cece7423 */ /* 0x000fe200000101ce */
[----:B------:R-:W-:Y:S01]  /*8e70*/  FFMA.FTZ R23, -R23, R23, 1 ;  /* 0x3f80000017177423 */ /* 0x000fe20000010117 */
[----:B------:R-:W-:Y:S01]  /*8e80*/  FFMA.FTZ R208, -R208, R208, 1 ;  /* 0x3f800000d0d07423 */ /* 0x000fe200000101d0 */
[----:B------:R-:W-:Y:S01]  /*8e90*/  FFMA.FTZ R205, -R205, R205, 1 ;  /* 0x3f800000cdcd7423 */ /* 0x000fe200000101cd */
[----:B------:R-:W-:Y:S01]  /*8ea0*/  FFMA.FTZ R228, -R228, R228, 1 ;  /* 0x3f800000e4e47423 */ /* 0x000fe200000101e4 */
[----:B------:R-:W-:Y:S02]  /*8eb0*/  LDS R9, [R9+0x400] ;  /* 0x0004000009097984 */ /* 0x000fe40000000800 */
[----:B------:R1:W-:Y:S02]  /*8ec0*/  MUFU.EX2 R15, R124 ;  /* 0x0000007c000f7308 */ /* 0x0003e40000000800 */
[----:B-1----:R-:W-:Y:S01]  /*8ed0*/  FFMA.FTZ R124, R219, UR5, -R215 ;  /* 0x00000005db7c7c23 */ /* 0x002fe200080108d7 */
[----:B------:R-:W-:Y:S01]  /*8ee0*/  FADD.FTZ R219, R25, -R221 ;  /* 0x800000dd19db7221 */ /* 0x000fe20000010000 */
[----:B------:R-:W-:-:S04]  /*8ef0*/  IADD3 R25, R7, 0x18, RZ ;  /* 0x0000001807197810 */ /* 0x000fc80007ffe0ff */
[----:B------:R1:W-:Y:S01]  /*8f00*/  MUFU.EX2 R24, R212 ;  /* 0x000000d400187308 */ /* 0x0003e20000000800 */
[----:B------:R-:W-:Y:S01]  /*8f10*/  FADD.FTZ R221, R27, -R221 ;  /* 0x800000dd1bdd7221 */ /* 0x000fe20000010000 */
[----:B------:R-:W-:Y:S02]  /*8f20*/  VIADD R27, R7, 0xc ;  /* 0x0000000c071b7836 */ /* 0x000fe40000000000 */
[----:B-1----:R-:W-:Y:S02]  /*8f30*/  FADD.FTZ R212, R31, -R223 ;  /* 0x800000df1fd47221 */ /* 0x002fe40000010000 */
[----:B------:R-:W1:Y:S04]  /*8f40*/  SHFL.IDX PT, R223, R224, R25, 0x1f ;  /* 0x00001f19e0df7589 */ /* 0x000e6800000e0000 */
[----:B------:R3:W2:Y:S01]  /*8f50*/  SHFL.IDX PT, R224, R224, R26, 0x1f ;  /* 0x00001f1ae0e07589 */ /* 0x0006a200000e0000 */
[--C-:B------:R-:W-:Y:S01]  /*8f60*/  FADD.FTZ R33, R33, -R222.reuse ;  /* 0x800000de21217221 */ /* 0x100fe20000010000 */
[----:B------:R-:W-:-:S02]  /*8f70*/  FADD.FTZ R35, R35, -R222 ;  /* 0x800000de23237221 */ /* 0x000fc40000010000 */
[----:B------:R1:W2:Y:S01]  /*8f80*/  SHFL.IDX PT, R222, R14, R27, 0x1f ;  /* 0x00001f1b0ede7589 */ /* 0x0002a200000e0000 */
[----:B------:R-:W-:Y:S01]  /*8f90*/  FSEL R127, R90, -INF , P1 ;  /* 0xff8000005a7f7808 */ /* 0x000fe20000800000 */
[--C-:B----4-:R-:W-:Y:S01]  /*8fa0*/  FADD.FTZ R32, R32, -R227.reuse ;  /* 0x800000e320207221 */ /* 0x110fe20000010000 */
[----:B------:R-:W-:Y:S01]  /*8fb0*/  FADD.FTZ R34, R34, -R227 ;  /* 0x800000e322227221 */ /* 0x000fe20000010000 */
[----:B------:R-:W-:Y:S01]  /*8fc0*/  FSEL R227, R5, -INF , P1 ;  /* 0xff80000005e37808 */ /* 0x000fe20000800000 */
[----:B---3--:R3:W-:Y:S01]  /*8fd0*/  MUFU.EX2 R26, R211 ;  /* 0x000000d3001a7308 */ /* 0x0087e20000000800 */
[----:B------:R-:W-:Y:S01]  /*8fe0*/  FFMA.FTZ R111, R127, UR5, -R111 ;  /* 0x000000057f6f7c23 */ /* 0x000fe2000801086f */
[----:B------:R-:W-:Y:S02]  /*8ff0*/  FSEL R127, R147, -INF , P2 ;  /* 0xff800000937f7808 */ /* 0x000fe40001000000 */
[----:B---3--:R-:W-:-:S04]  /*9000*/  FSEL R211, R6, -INF , P2 ;  /* 0xff80000006d37808 */ /* 0x008fc80001000000 */
[----:B------:R3:W-:Y:S01]  /*9010*/  MUFU.EX2 R25, R234 ;  /* 0x000000ea00197308 */ /* 0x0007e20000000800 */
[----:B------:R-:W-:Y:S01]  /*9020*/  FFMA.FTZ R127, R127, UR5, -R215 ;  /* 0x000000057f7f7c23 */ /* 0x000fe200080108d7 */
[----:B------:R-:W-:-:S06]  /*9030*/  FFMA.FTZ R211, R211, UR5, -R229 ;  /* 0x00000005d3d37c23 */ /* 0x000fcc00080108e5 */
[----:B-1----:R1:W-:Y:S01]  /*9040*/  MUFU.EX2 R27, R210 ;  /* 0x000000d2001b7308 */ /* 0x0023e20000000800 */
[----:B---3--:R-:W-:Y:S01]  /*9050*/  IADD3 R234, R7, 0x10, RZ ;  /* 0x0000001007ea7810 */ /* 0x008fe20007ffe0ff */
[--C-:B------:R-:W-:Y:S01]  /*9060*/  FADD.FTZ R215, R28, -R214.reuse ;  /* 0x800000d61cd77221 */ /* 0x100fe20000010000 */
[--C-:B------:R-:W-:Y:S01]  /*9070*/  FADD.FTZ R36, R36, -R223.reuse ;  /* 0x800000df24247221 */ /* 0x100fe20000010000 */
[----:B------:R-:W-:Y:S01]  /*9080*/  FADD.FTZ R38, R38, -R223 ;  /* 0x800000df26267221 */ /* 0x000fe20000010000 */
[----:B------:R-:W-:Y:S01]  /*9090*/  FADD.FTZ R214, R30, -R214 ;  /* 0x800000d61ed67221 */ /* 0x000fe20000010000 */
[----:B-1----:R-:W-:Y:S01]  /*90a0*/  FFMA.FTZ R210, R227, UR5, -R229 ;  /* 0x00000005e3d27c23 */ /* 0x002fe200080108e5 */
[----:B------:R-:W-:Y:S01]  /*90b0*/  FFMA.FTZ R227, -R18, R18, 1 ;  /* 0x3f80000012e37423 */ /* 0x000fe20000010112 */
[----:B------:R-:W-:Y:S01]  /*90c0*/  FMUL.FTZ R229, R120, R220 ;  /* 0x000000dc78e57220 */ /* 0x000fe20000410000 */
[----:B------:R1:W-:Y:S01]  /*90d0*/  MUFU.EX2 R18, R217 ;  /* 0x000000d900127308 */ /* 0x0003e20000000800 */
[----:B------:R-:W-:Y:S01]  /*90e0*/  FSEL R29, R141, -INF , P2 ;  /* 0xff8000008d1d7808 */ /* 0x000fe20001000000 */
[----:B------:R3:W4:Y:S01]  /*90f0*/  SHFL.IDX PT, R223, R14, R234, 0x1f ;  /* 0x00001fea0edf7589 */ /* 0x00072200000e0000 */
[----:B------:R-:W-:Y:S01]  /*9100*/  FSEL R31, R140, -INF , P1 ;  /* 0xff8000008c1f7808 */ /* 0x000fe20000800000 */
[----:B--2---:R-:W-:Y:S01]  /*9110*/  FADD.FTZ R220, R39, -R224 ;  /* 0x800000e027dc7221 */ /* 0x004fe20000010000 */
[----:B------:R-:W-:-:S02]  /*9120*/  FSEL R28, R143, -INF , P2 ;  /* 0xff8000008f1c7808 */ /* 0x000fc40001000000 */
[----:B------:R-:W-:Y:S01]  /*9130*/  FSEL R30, R142, -INF , P1 ;  /* 0xff8000008e1e7808 */ /* 0x000fe20000800000 */
[----:B-1----:R-:W-:Y:S01]  /*9140*/  FADD.FTZ R217, R37, -R224 ;  /* 0x800000e025d97221 */ /* 0x002fe20000010000 */
[----:B------:R-:W-:Y:S01]  /*9150*/  FMUL.FTZ R37, R227, R229 ;  /* 0x000000e5e3257220 */ /* 0x000fe20000410000 */
[----:B------:R-:W-:Y:S01]  /*9160*/  FSEL R227, R4, -INF , P2 ;  /* 0xff80000004e37808 */ /* 0x000fe20001000000 */
[----:B---3--:R-:W-:Y:S01]  /*9170*/  VIADD R234, R7, 0x14 ;  /* 0x0000001407ea7836 */ /* 0x008fe20000000000 */
[----:B------:R-:W-:Y:S01]  /*9180*/  FSEL R224, R3, -INF , P1 ;  /* 0xff80000003e07808 */ /* 0x000fe20000800000 */
[----:B------:R-:W-:Y:S01]  /*9190*/  FFMA.FTZ R39, -R20, R20, 1 ;  /* 0x3f80000014277423 */ /* 0x000fe20000010114 */
[----:B------:R-:W-:Y:S01]  /*91a0*/  FFMA.FTZ R20, -R19, R19, 1 ;  /* 0x3f80000013147423 */ /* 0x000fe20000010113 */
[--C-:B------:R-:W-:Y:S01]  /*91b0*/  FFMA.FTZ R29, R29, UR5, -R232.reuse ;  /* 0x000000051d1d7c23 */ /* 0x100fe200080108e8 */
[----:B------:R-:W-:Y:S01]  /*91c0*/  FFMA.FTZ R31, R31, UR5, -R232 ;  /* 0x000000051f1f7c23 */ /* 0x000fe200080108e8 */
[----:B------:R1:W-:Y:S01]  /*91d0*/  MUFU.EX2 R19, R216 ;  /* 0x000000d800137308 */ /* 0x0003e20000000800 */
[--C-:B------:R-:W-:Y:S01]  /*91e0*/  FFMA.FTZ R28, R28, UR5, -R233.reuse ;  /* 0x000000051c1c7c23 */ /* 0x100fe200080108e9 */
[----:B------:R-:W-:Y:S01]  /*91f0*/  FFMA.FTZ R30, R30, UR5, -R233 ;  /* 0x000000051e1e7c23 */ /* 0x000fe200080108e9 */
[----:B------:R2:W3:Y:S01]  /*9200*/  SHFL.IDX PT, R229, R14, R234, 0x1f ;  /* 0x00001fea0ee57589 */ /* 0x0004e200000e0000 */
[----:B------:R-:W-:Y:S01]  /*9210*/  FMUL.FTZ R232, R119, R219 ;  /* 0x000000db77e87220 */ /* 0x000fe20000410000 */
[----:B------:R-:W-:Y:S01]  /*9220*/  FFMA.FTZ R219, R227, UR5, -R222 ;  /* 0x00000005e3db7c23 */ /* 0x000fe200080108de */
[----:B------:R-:W-:-:S02]  /*9230*/  VIADD R233, R7, 0x18 ;  /* 0x0000001807e97836 */ /* 0x000fc40000000000 */
[----:B-1----:R-:W-:Y:S01]  /*9240*/  FMUL.FTZ R216, R98, R218 ;  /* 0x000000da62d87220 */ /* 0x002fe20000410000 */
[----:B------:R-:W-:Y:S02]  /*9250*/  FFMA.FTZ R218, R224, UR5, -R222 ;  /* 0x00000005e0da7c23 */ /* 0x000fe400080108de */
[----:B------:R-:W-:Y:S01]  /*9260*/  LDS R222, [R10+0x400] ;  /* 0x000400000ade7984 */ /* 0x000fe20000000800 */
[----:B--2---:R-:W-:-:S03]  /*9270*/  IADD3 R234, R7, 0x1c, RZ ;  /* 0x0000001c07ea7810 */ /* 0x004fc60007ffe0ff */
[----:B------:R-:W1:Y:S01]  /*9280*/  SHFL.IDX PT, R224, R14, R233, 0x1f ;  /* 0x00001fe90ee07589 */ /* 0x000e6200000e0000 */
[----:B------:R-:W-:Y:S01]  /*9290*/  FMUL.FTZ R39, R39, R216 ;  /* 0x000000d827277220 */ /* 0x000fe20000410000 */
[----:B------:R-:W-:Y:S02]  /*92a0*/  FMUL.FTZ R216, R20, R232 ;  /* 0x000000e814d87220 */ /* 0x000fe40000410000 */
[----:B------:R2:W-:Y:S01]  /*92b0*/  MUFU.EX2 R20, R209 ;  /* 0x000000d100147308 */ /* 0x0005e20000000800 */
[----:B------:R4:W1:Y:S01]  /*92c0*/  SHFL.IDX PT, R227, R14, R234, 0x1f ;  /* 0x00001fea0ee37589 */ /* 0x00086200000e0000 */
[----:B------:R-:W-:Y:S01]  /*92d0*/  FMUL.FTZ R232, R99, R221 ;  /* 0x000000dd63e87220 */ /* 0x000fe20000410000 */
[----:B--2---:R-:W-:Y:S02]  /*92e0*/  FSEL R209, R114, -INF , P1 ;  /* 0xff80000072d17808 */ /* 0x004fe40000800000 */
[----:B----4-:R-:W-:-:S03]  /*92f0*/  FSEL R14, R2, -INF , P2 ;  /* 0xff800000020e7808 */ /* 0x010fc60001000000 */
[----:B------:R2:W-:Y:S01]  /*9300*/  MUFU.EX2 R10, R139 ;  /* 0x0000008b000a7308 */ /* 0x0005e20000000800 */
[--C-:B------:R-:W-:Y:S01]  /*9310*/  FFMA.FTZ R209, R209, UR5, -R223.reuse ;  /* 0x00000005d1d17c23 */ /* 0x100fe200080108df */
[----:B------:R-:W-:Y:S01]  /*9320*/  FFMA.FTZ R221, R14, UR5, -R223 ;  /* 0x000000050edd7c23 */ /* 0x000fe200080108df */
[----:B------:R-:W-:Y:S01]  /*9330*/  FSEL R223, R113, -INF , P2 ;  /* 0xff80000071df7808 */ /* 0x000fe20001000000 */
[----:B--2---:R-:W-:Y:S01]  /*9340*/  FMUL.FTZ R139, R21, R232 ;  /* 0x000000e8158b7220 */ /* 0x004fe20000410000 */
[----:B------:R-:W-:Y:S01]  /*9350*/  FSEL R21, R115, -INF , P1 ;  /* 0xff80000073157808 */ /* 0x000fe20000800000 */
[----:B------:R-:W-:Y:S02]  /*9360*/  FMUL.FTZ R232, R96, R215 ;  /* 0x000000d760e87220 */ /* 0x000fe40000410000 */
[----:B------:R-:W2:Y:S01]  /*9370*/  MUFU.EX2 R100, R100 ;  /* 0x0000006400647308 */ /* 0x000ea20000000800 */
[--C-:B---3--:R-:W-:Y:S01]  /*9380*/  FFMA.FTZ R223, R223, UR5, -R229.reuse ;  /* 0x00000005dfdf7c23 */ /* 0x108fe200080108e5 */
[----:B------:R-:W-:Y:S01]  /*9390*/  FFMA.FTZ R215, R21, UR5, -R229 ;  /* 0x0000000515d77c23 */ /* 0x000fe200080108e5 */
[----:B------:R-:W-:-:S05]  /*93a0*/  FSEL R229, R118, -INF , P1 ;  /* 0xff80000076e57808 */ /* 0x000fca0000800000 */
[----:B------:R-:W3:Y:S01]  /*93b0*/  MUFU.EX2 R103, R103 ;  /* 0x0000006700677308 */ /* 0x000ee20000000800 */
[----:B------:R-:W-:-:S07]  /*93c0*/  FMUL.FTZ R233, R95, R214 ;  /* 0x000000d65fe97220 */ /* 0x000fce0000410000 */
[----:B------:R4:W-:Y:S01]  /*93d0*/  MUFU.EX2 R14, R138 ;  /* 0x0000008a000e7308 */ /* 0x0009e20000000800 */
[----:B------:R-:W-:Y:S01]  /*93e0*/  FMUL.FTZ R32, R102, R32 ;  /* 0x0000002066207220 */ /* 0x000fe20000410000 */
[----:B----4-:R-:W-:Y:S01]  /*93f0*/  FMUL.FTZ R138, R22, R232 ;  /* 0x000000e8168a7220 */ /* 0x010fe20000410000 */
[----:B------:R-:W-:Y:S01]  /*9400*/  FSEL R232, R116, -INF , P2 ;  /* 0xff80000074e87808 */ /* 0x000fe20001000000 */
[----:B------:R-:W-:Y:S01]  /*9410*/  FFMA.FTZ R22, -R204, R204, 1 ;  /* 0x3f800000cc167423 */ /* 0x000fe200000101cc */
[----:B-1----:R-:W-:-:S03]  /*9420*/  FFMA.FTZ R204, R229, UR5, -R224 ;  /* 0x00000005e5cc7c23 */ /* 0x002fc600080108e0 */
[----:B------:R-:W1:Y:S01]  /*9430*/  MUFU.EX2 R101, R101 ;  /* 0x0000006500657308 */ /* 0x000e620000000800 */
[----:B------:R-:W-:Y:S01]  /*9440*/  FSEL R229, R121, -INF , P1 ;  /* 0xff80000079e57808 */ /* 0x000fe20000800000 */
[----:B------:R-:W-:Y:S01]  /*9450*/  FFMA.FTZ R214, R232, UR5, -R224 ;  /* 0x00000005e8d67c23 */ /* 0x000fe200080108e0 */
[----:B------:R-:W-:Y:S01]  /*9460*/  FSEL R224, R117, -INF , P2 ;  /* 0xff80000075e07808 */ /* 0x000fe20001000000 */
[----:B------:R-:W-:Y:S02]  /*9470*/  FMUL.FTZ R232, R97, R213 ;  /* 0x000000d561e87220 */ /* 0x000fe40000410000 */
[--C-:B------:R-:W-:Y:S02]  /*9480*/  FFMA.FTZ R213, R229, UR5, -R227.reuse ;  /* 0x00000005e5d57c23 */ /* 0x100fe400080108e3 */
[----:B------:R4:W-:Y:S01]  /*9490*/  MUFU.EX2 R21, R137 ;  /* 0x0000008900157308 */ /* 0x0009e20000000800 */
[----:B------:R-:W-:Y:S02]  /*94a0*/  VIADD R229, R7, 0x4 ;  /* 0x0000000407e57836 */ /* 0x000fe40000000000 */
[----:B------:R-:W-:Y:S01]  /*94b0*/  FFMA.FTZ R224, R224, UR5, -R227 ;  /* 0x00000005e0e07c23 */ /* 0x000fe200080108e3 */
[----:B------:R-:W-:Y:S01]  /*94c0*/  FFMA.FTZ R227, -R207, R207, 1 ;  /* 0x3f800000cfe37423 */ /* 0x000fe200000101cf */
[----:B------:R-:W-:Y:S01]  /*94d0*/  FMUL.FTZ R206, R206, R32 ;  /* 0x00000020cece7220 */ /* 0x000fe20000410000 */
[----:B----4-:R-:W-:Y:S01]  /*94e0*/  FMUL.FTZ R137, R22, R233 ;  /* 0x000000e916897220 */ /* 0x010fe20000410000 */
[----:B------:R-:W-:-:S02]  /*94f0*/  VIADD R233, R7, 0x8 ;  /* 0x0000000807e97836 */ /* 0x000fc40000000000 */
[----:B------:R-:W-:Y:S01]  /*9500*/  FMUL.FTZ R207, R104, R212 ;  /* 0x000000d468cf7220 */ /* 0x000fe20000410000 */
[----:B--2---:R-:W-:Y:S01]  /*9510*/  FMUL.FTZ R34, R100, R34 ;  /* 0x0000002264227220 */ /* 0x004fe20000410000 */
[----:B------:R2:W-:Y:S01]  /*9520*/  MUFU.EX2 R32, R134 ;  /* 0x0000008600207308 */ /* 0x0005e20000000800 */
[----:B---3--:R-:W-:Y:S01]  /*9530*/  FMUL.FTZ R33, R103, R33 ;  /* 0x0000002167217220 */ /* 0x008fe20000410000 */
[----:B------:R3:W-:Y:S01]  /*9540*/  SHFL.IDX PT, R212, R222, R233, 0x1f ;  /* 0x00001fe9ded47589 */ /* 0x0007e200000e0000 */
[----:B------:R-:W-:-:S05]  /*9550*/  FMUL.FTZ R207, R205, R207 ;  /* 0x000000cfcdcf7220 */ /* 0x000fca0000410000 */
[----:B------:R4:W-:Y:S01]  /*9560*/  MUFU.EX2 R22, R136 ;  /* 0x0000008800167308 */ /* 0x0009e20000000800 */
[----:B--2---:R2:W-:Y:S01]  /*9570*/  SHFL.IDX PT, R134, R222, R229, 0x1f ;  /* 0x00001fe5de867589 */ /* 0x0045e200000e0000 */
[----:B---3--:R-:W-:Y:S01]  /*9580*/  IADD3 R233, R7, 0xc, RZ ;  /* 0x0000000c07e97810 */ /* 0x008fe20007ffe0ff */
[----:B------:R-:W-:Y:S01]  /*9590*/  FMUL.FTZ R205, R227, R33 ;  /* 0x00000021e3cd7220 */ /* 0x000fe20000410000 */
[----:B----4-:R-:W-:Y:S01]  /*95a0*/  FMUL.FTZ R136, R23, R232 ;  /* 0x000000e817887220 */ /* 0x010fe20000410000 */
[----:B--2---:R-:W-:-:S03]  /*95b0*/  VIADD R229, R7, 0x14 ;  /* 0x0000001407e57836 */ /* 0x004fc60000000000 */
[----:B------:R2:W-:Y:S01]  /*95c0*/  MUFU.EX2 R23, R135 ;  /* 0x0000008700177308 */ /* 0x0005e20000000800 */
[----:B-1----:R-:W-:Y:S01]  /*95d0*/  FMUL.FTZ R35, R101, R35 ;  /* 0x0000002365237220 */ /* 0x002fe20000410000 */
[----:B------:R1:W-:Y:S01]  /*95e0*/  SHFL.IDX PT, R232, R222, R233, 0x1f ;  /* 0x00001fe9dee87589 */ /* 0x0003e200000e0000 */
[C---:B------:R-:W-:Y:S02]  /*95f0*/  VIADD R227, R7.reuse, 0x10 ;  /* 0x0000001007e37836 */ /* 0x040fe40000000000 */
[----:B--2---:R-:W-:Y:S02]  /*9600*/  FMUL.FTZ R135, R208, R34 ;  /* 0x00000022d0877220 */ /* 0x004fe40000410000 */
[----:B------:R-:W2:Y:S01]  /*9610*/  SHFL.IDX PT, R208, R222, R7, 0x1f ;  /* 0x00001f07ded07589 */ /* 0x000ea200000e0000 */
[----:B------:R-:W3:Y:S01]  /*9620*/  MUFU.EX2 R17, R17 ;  /* 0x0000001100117308 */ /* 0x000ee20000000800 */
[----:B-1----:R-:W-:Y:S02]  /*9630*/  IADD3 R233, R7, 0x18, RZ ;  /* 0x0000001807e97810 */ /* 0x002fe40007ffe0ff */
[----:B------:R-:W1:Y:S01]  /*9640*/  SHFL.IDX PT, R229, R222, R229, 0x1f ;  /* 0x00001fe5dee57589 */ /* 0x000e6200000e0000 */
[----:B------:R-:W-:Y:S01]  /*9650*/  FFMA.FTZ R34, -R88, R88, 1 ;  /* 0x3f80000058227423 */ /* 0x000fe20000010158 */
[----:B------:R-:W-:-:S02]  /*9660*/  FMUL.FTZ R88, R228, R35 ;  /* 0x00000023e4587220 */ /* 0x000fc40000410000 */
[----:B------:R-:W-:Y:S01]  /*9670*/  SHFL.IDX PT, R228, R222, R227, 0x1f ;  /* 0x00001fe3dee47589 */ /* 0x000fe200000e0000 */
[----:B------:R-:W4:Y:S03]  /*9680*/  MUFU.EX2 R105, R105 ;  /* 0x0000006900697308 */ /* 0x000f260000000800 */
[----:B------:R-:W4:Y:S05]  /*9690*/  SHFL.IDX PT, R227, R222, R233, 0x1f ;  /* 0x00001fe9dee37589 */ /* 0x000f2a00000e0000 */
[----:B------:R-:W4:Y:S01]  /*96a0*/  MUFU.EX2 R111, R111 ;  /* 0x0000006f006f7308 */ /* 0x000f220000000800 */
[----:B---3--:R-:W-:-:S07]  /*96b0*/  FMUL.FTZ R36, R17, R36 ;  /* 0x0000002411247220 */ /* 0x008fce0000410000 */
[----:B------:R-:W3:Y:S01]  /*96c0*/  MUFU.EX2 R107, R107 ;  /* 0x0000006b006b7308 */ /* 0x000ee20000000800 */
[----:B--2---:R-:W-:Y:S01]  /*96d0*/  FADD.FTZ R40, R40, -R208 ;  /* 0x800000d028287221 */ /* 0x004fe20000010000 */
[--C-:B------:R-:W-:Y:S01]  /*96e0*/  FADD.FTZ R41, R41, -R134.reuse ;  /* 0x8000008629297221 */ /* 0x100fe20000010000 */
[----:B------:R-:W-:-:S05]  /*96f0*/  FADD.FTZ R43, R43, -R134 ;  /* 0x800000862b2b7221 */ /* 0x000fca0000010000 */
[----:B------:R-:W2:Y:S01]  /*9700*/  MUFU.EX2 R110, R110 ;  /* 0x0000006e006e7308 */ /* 0x000ea20000000800 */
[----:B-1----:R-:W-:Y:S01]  /*9710*/  FADD.FTZ R134, R49, -R229 ;  /* 0x800000e531867221 */ /* 0x002fe20000010000 */
[----:B----4-:R-:W-:-:S06]  /*9720*/  FMUL.FTZ R49, R105, R40 ;  /* 0x0000002869317220 */ /* 0x010fcc0000410000 */
[----:B------:R-:W1:Y:S01]  /*9730*/  MUFU.EX2 R109, R109 ;  /* 0x0000006d006d7308 */ /* 0x000e620000000800 */
[----:B------:R-:W-:-:S07]  /*9740*/  FADD.FTZ R42, R42, -R208 ;  /* 0x800000d02a2a7221 */ /* 0x000fce0000010000 */
[----:B------:R4:W-:Y:S01]  /*9750*/  MUFU.EX2 R33, R133 ;  /* 0x0000008500217308 */ /* 0x0009e20000000800 */
[----:B------:R-:W-:Y:S01]  /*9760*/  FADD.FTZ R208, R52, -R227 ;  /* 0x800000e334d07221 */ /* 0x000fe20000010000 */
[----:B----4-:R-:W-:-:S06]  /*9770*/  FMUL.FTZ R133, R34, R36 ;  /* 0x0000002422857220 */ /* 0x010fcc0000410000 */
[----:B------:R4:W-:Y:S01]  /*9780*/  MUFU.EX2 R36, R130 ;  /* 0x0000008200247308 */ /* 0x0009e20000000800 */
[----:B------:R-:W-:Y:S01]  /*9790*/  FMUL.FTZ R52, R111, R43 ;  /* 0x0000002b6f347220 */ /* 0x000fe20000410000 */
[----:B------:R-:W-:Y:S01]  /*97a0*/  FADD.FTZ R44, R44, -R212 ;  /* 0x800000d42c2c7221 */ /* 0x000fe20000010000 */
[----:B----4-:R-:W-:Y:S01]  /*97b0*/  FADD.FTZ R130, R45, -R232 ;  /* 0x800000e82d827221 */ /* 0x010fe20000010000 */
[----:B------:R-:W-:Y:S01]  /*97c0*/  FFMA.FTZ R45, -R230, R230, 1 ;  /* 0x3f800000e62d7423 */ /* 0x000fe200000101e6 */
[----:B------:R-:W-:-:S03]  /*97d0*/  FFMA.FTZ R225, -R225, R225, 1 ;  /* 0x3f800000e1e17423 */ /* 0x000fc600000101e1 */
[----:B------:R-:W-:Y:S01]  /*97e0*/  FMUL.FTZ R45, R45, R49 ;  /* 0x000000312d2d7220 */ /* 0x000fe20000410000 */
[----:B------:R-:W-:Y:S01]  /*97f0*/  FFMA.FTZ R49, -R90, R90, 1 ;  /* 0x3f8000005a317423 */ /* 0x000fe2000001015a */
[----:B---3--:R-:W-:Y:S01]  /*9800*/  FMUL.FTZ R220, R107, R220 ;  /* 0x000000dc6bdc7220 */ /* 0x008fe20000410000 */
[----:B------:R-:W-:Y:S01]  /*9810*/  FADD.FTZ R46, R46, -R212 ;  /* 0x800000d42e2e7221 */ /* 0x000fe20000010000 */
[----:B------:R3:W-:Y:S01]  /*9820*/  MUFU.EX2 R35, R131 ;  /* 0x0000008300237308 */ /* 0x0007e20000000800 */
[----:B------:R-:W-:Y:S01]  /*9830*/  FMUL.FTZ R49, R49, R52 ;  /* 0x0000003431317220 */ /* 0x000fe20000410000 */
[----:B------:R-:W-:Y:S01]  /*9840*/  FFMA.FTZ R52, -R164, R164, 1 ;  /* 0x3f800000a4347423 */ /* 0x000fe200000101a4 */
[----:B--2---:R-:W-:Y:S01]  /*9850*/  FMUL.FTZ R44, R110, R44 ;  /* 0x0000002c6e2c7220 */ /* 0x004fe20000410000 */
[----:B------:R-:W-:Y:S01]  /*9860*/  FFMA.FTZ R92, -R92, R92, 1 ;  /* 0x3f8000005c5c7423 */ /* 0x000fe2000001015c */
[----:B------:R-:W-:Y:S01]  /*9870*/  FFMA.FTZ R91, -R91, R91, 1 ;  /* 0x3f8000005b5b7423 */ /* 0x000fe2000001015b */
[----:B------:R-:W-:Y:S01]  /*9880*/  FMUL.FTZ R46, R15, R46 ;  /* 0x0000002e0f2e7220 */ /* 0x000fe20000410000 */
[----:B-1----:R-:W-:Y:S01]  /*9890*/  FMUL.FTZ R130, R109, R130 ;  /* 0x000000826d827220 */ /* 0x002fe20000410000 */
        /* <DEDUP_REMOVED lines=10> */
[----:B------:R-:W-:Y:S01]  /*9940*/  FMUL.FTZ R41, R13, R41 ;  /* 0x000000290d297220 */ /* 0x000fe20000410000 */
[----:B------:R-:W-:Y:S01]  /*9950*/  FFMA.FTZ R226, -R226, R226, 1 ;  /* 0x3f800000e2e27423 */ /* 0x000fe200000101e2 */
[----:B------:R-:W-:Y:S01]  /*9960*/  FADD.FTZ R47, R47, -R232 ;  /* 0x800000e82f2f7221 */ /* 0x000fe20000010000 */
[--C-:B------:R-:W-:Y:S01]  /*9970*/  FADD.FTZ R48, R48, -R228.reuse ;  /* 0x800000e430307221 */ /* 0x100fe20000010000 */
[----:B------:R-:W-:Y:S01]  /*9980*/  FADD.FTZ R50, R50, -R228 ;  /* 0x800000e432327221 */ /* 0x000fe20000010000 */
[----:B------:R-:W-:Y:S01]  /*9990*/  FFMA.FTZ R237, -R237, R237, 1 ;  /* 0x3f800000eded7423 */ /* 0x000fe200000101ed */
[----:B------:R3:W4:Y:S01]  /*99a0*/  MUFU.EX2 R34, R132 ;  /* 0x0000008400227308 */ /* 0x0007220000000800 */
[----:B--2---:R-:W-:Y:S01]  /*99b0*/  FMUL.FTZ R38, R106, R38 ;  /* 0x000000266a267220 */ /* 0x004fe20000410000 */
[----:B------:R-:W-:Y:S01]  /*99c0*/  FMUL.FTZ R43, R231, R41 ;  /* 0x00000029e72b7220 */ /* 0x000fe20000410000 */
[----:B------:R-:W-:Y:S01]  /*99d0*/  FFMA.FTZ R93, -R93, R93, 1 ;  /* 0x3f8000005d5d7423 */ /* 0x000fe2000001015d */
[----:B-1----:R-:W-:Y:S01]  /*99e0*/  FADD.FTZ R40, R53, -R222 ;  /* 0x800000de35287221 */ /* 0x002fe20000010000 */
[----:B------:R-:W-:Y:S01]  /*99f0*/  FMUL.FTZ R38, R226, R38 ;  /* 0x00000026e2267220 */ /* 0x000fe20000410000 */
[----:B------:R-:W-:Y:S01]  /*9a00*/  FFMA.FTZ R53, -R163, R163, 1 ;  /* 0x3f800000a3357423 */ /* 0x000fe200000101a3 */
[----:B------:R-:W-:Y:S01]  /*9a10*/  FMUL.FTZ R47, R24, R47 ;  /* 0x0000002f182f7220 */ /* 0x000fe20000410000 */
[----:B------:R-:W-:Y:S01]  /*9a20*/  FMUL.FTZ R48, R25, R48 ;  /* 0x0000003019307220 */ /* 0x000fe20000410000 */
[----:B---3--:R-:W-:Y:S01]  /*9a30*/  FFMA.FTZ R132, -R235, R235, 1 ;  /* 0x3f800000eb847423 */ /* 0x008fe200000101eb */
[----:B----4-:R-:W-:Y:S01]  /*9a40*/  FMUL.FTZ R217, R108, R217 ;  /* 0x000000d96cd97220 */ /* 0x010fe20000410000 */
[----:B------:R-:W-:Y:S01]  /*9a50*/  FMUL.FTZ R41, R26, R50 ;  /* 0x000000321a297220 */ /* 0x000fe20000410000 */
[----:B------:R-:W-:Y:S01]  /*9a60*/  FFMA.FTZ R94, -R94, R94, 1 ;  /* 0x3f8000005e5e7423 */ /* 0x000fe2000001015e */
[----:B------:R-:W-:Y:S01]  /*9a70*/  FMUL.FTZ R134, R27, R134 ;  /* 0x000000861b867220 */ /* 0x000fe20000410000 */
[----:B------:R-:W-:-:S02]  /*9a80*/  VIADD R225, R7, 0x4 ;  /* 0x0000000407e17836 */ /* 0x000fc40000000000 */
[--C-:B------:R-:W-:Y:S01]  /*9a90*/  FADD.FTZ R60, R60, -R91.reuse ;  /* 0x8000005b3c3c7221 */ /* 0x100fe20000010000 */
[C---:B------:R-:W-:Y:S02]  /*9aa0*/  VIADD R226, R7.reuse, 0x10 ;  /* 0x0000001007e27836 */ /* 0x040fe40000000000 */
[----:B------:R-:W-:Y:S01]  /*9ab0*/  FADD.FTZ R62, R62, -R91 ;  /* 0x8000005b3e3e7221 */ /* 0x000fe20000010000 */
[----:B------:R-:W-:Y:S01]  /*9ac0*/  VIADD R235, R7, 0x14 ;  /* 0x0000001407eb7836 */ /* 0x000fe20000000000 */
[----:B------:R-:W-:Y:S01]  /*9ad0*/  LDS R91, [R11+0x400] ;  /* 0x000400000b5b7984 */ /* 0x000fe20000000800 */
[----:B------:R-:W-:Y:S01]  /*9ae0*/  FMUL.FTZ R132, R132, R217 ;  /* 0x000000d984847220 */ /* 0x000fe20000410000 */
[----:B------:R-:W-:Y:S01]  /*9af0*/  FMUL.FTZ R53, R53, R47 ;  /* 0x0000002f35357220 */ /* 0x000fe20000410000 */
[----:B------:R-:W-:Y:S01]  /*9b00*/  FMUL.FTZ R50, R237, R48 ;  /* 0x00000030ed327220 */ /* 0x000fe20000410000 */
[----:B------:R-:W-:Y:S01]  /*9b10*/  FMUL.FTZ R47, R94, R41 ;  /* 0x000000295e2f7220 */ /* 0x000fe20000410000 */
[----:B------:R-:W-:Y:S01]  /*9b20*/  FMUL.FTZ R48, R93, R134 ;  /* 0x000000865d307220 */ /* 0x000fe20000410000 */
[----:B------:R-:W-:Y:S01]  /*9b30*/  IADD3 R217, R7, 0xc, RZ ;  /* 0x0000000c07d97810 */ /* 0x000fe20007ffe0ff */
[----:B------:R-:W1:Y:S04]  /*9b40*/  SHFL.IDX PT, R41, R9, R7, 0x1f ;  /* 0x00001f0709297589 */ /* 0x000e6800000e0000 */
[----:B------:R-:W2:Y:S04]  /*9b50*/  SHFL.IDX PT, R90, R9, R225, 0x1f ;  /* 0x00001fe1095a7589 */ /* 0x000ea800000e0000 */
[----:B------:R-:W3:Y:S04]  /*9b60*/  SHFL.IDX PT, R93, R9, R226, 0x1f ;  /* 0x00001fe2095d7589 */ /* 0x000ee800000e0000 */
[----:B------:R-:W4:Y:S04]  /*9b70*/  SHFL.IDX PT, R130, R9, R235, 0x1f ;  /* 0x00001feb09827589 */ /* 0x000f2800000e0000 */
[----:B------:R-:W4:Y:S04]  /*9b80*/  SHFL.IDX PT, R92, R9, R233, 0x1f ;  /* 0x00001fe9095c7589 */ /* 0x000f2800000e0000 */
[----:B------:R-:W4:Y:S04]  /*9b90*/  SHFL.IDX PT, R134, R9, R217, 0x1f ;  /* 0x00001fd909867589 */ /* 0x000f2800000e0000 */
[----:B------:R1:W4:Y:S01]  /*9ba0*/  SHFL.IDX PT, R94, R9, R234, 0x1f ;  /* 0x00001fea095e7589 */ /* 0x00032200000e0000 */
[----:B------:R-:W-:Y:S01]  /*9bb0*/  FADD.FTZ R222, R55, -R222 ;  /* 0x800000de37de7221 */ /* 0x000fe20000010000 */
[----:B------:R-:W4:Y:S01]  /*9bc0*/  MUFU.EX2 R128, R128 ;  /* 0x0000008000807308 */ /* 0x000f220000000800 */
[----:B------:R-:W-:Y:S01]  /*9bd0*/  FFMA.FTZ R55, -R161, R161, 1 ;  /* 0x3f800000a1377423 */ /* 0x000fe200000101a1 */
[----:B------:R-:W-:Y:S01]  /*9be0*/  FMUL.FTZ R208, R19, R208 ;  /* 0x000000d013d07220 */ /* 0x000fe20000410000 */
[----:B------:R-:W-:Y:S01]  /*9bf0*/  FADD.FTZ R54, R54, -R227 ;  /* 0x800000e336367221 */ /* 0x000fe20000010000 */
[----:B------:R-:W-:Y:S01]  /*9c00*/  FFMA.FTZ R89, -R89, R89, 1 ;  /* 0x3f80000059597423 */ /* 0x000fe20000010159 */
[----:B------:R-:W-:Y:S01]  /*9c10*/  FMUL.FTZ R42, R12, R42 ;  /* 0x0000002a0c2a7220 */ /* 0x000fe20000410000 */
[----:B------:R-:W-:Y:S01]  /*9c20*/  FMUL.FTZ R55, R55, R208 ;  /* 0x000000d037377220 */ /* 0x000fe20000410000 */
[----:B------:R-:W-:Y:S01]  /*9c30*/  FMUL.FTZ R54, R20, R54 ;  /* 0x0000003614367220 */ /* 0x000fe20000410000 */
[----:B-1----:R-:W-:Y:S01]  /*9c40*/  FFMA.FTZ R9, -R160, R160, 1 ;  /* 0x3f800000a0097423 */ /* 0x002fe200000101a0 */
[----:B------:R-:W-:Y:S01]  /*9c50*/  FMUL.FTZ R208, R10, R40 ;  /* 0x000000280ad07220 */ /* 0x000fe20000410000 */
[----:B------:R-:W-:Y:S01]  /*9c60*/  FFMA.FTZ R40, -R158, R158, 1 ;  /* 0x3f8000009e287423 */ /* 0x000fe2000001019e */
[----:B------:R-:W-:Y:S01]  /*9c70*/  FMUL.FTZ R222, R14, R222 ;  /* 0x000000de0ede7220 */ /* 0x000fe20000410000 */
[----:B------:R-:W-:Y:S01]  /*9c80*/  FADD.FTZ R51, R51, -R229 ;  /* 0x800000e533337221 */ /* 0x000fe20000010000 */
[----:B------:R-:W-:Y:S01]  /*9c90*/  FMUL.FTZ R54, R9, R54 ;  /* 0x0000003609367220 */ /* 0x000fe20000410000 */
[----:B------:R-:W-:Y:S01]  /*9ca0*/  FADD.FTZ R56, R56, -R41 ;  /* 0x8000002938387221 */ /* 0x000fe20000010000 */
[----:B--2---:R-:W-:Y:S01]  /*9cb0*/  FADD.FTZ R57, R57, -R90 ;  /* 0x8000005a39397221 */ /* 0x004fe20000010000 */
        /* <DEDUP_REMOVED lines=9> */
[----:B------:R-:W2:Y:S01]  /*9d50*/  MUFU.EX2 R122, R122 ;  /* 0x0000007a007a7308 */ /* 0x000ea20000000800 */
[----:B-1----:R-:W-:Y:S01]  /*9d60*/  FMUL.FTZ R28, R40, R222 ;  /* 0x000000de281c7220 */ /* 0x002fe20000410000 */
[----:B------:R-:W-:Y:S01]  /*9d70*/  FFMA.FTZ R68, -R157, R157, 1 ;  /* 0x3f8000009d447423 */ /* 0x000fe2000001019d */
[----:B------:R-:W-:Y:S01]  /*9d80*/  FMUL.FTZ R56, R21, R56 ;  /* 0x0000003815387220 */ /* 0x000fe20000410000 */
[----:B------:R-:W-:Y:S01]  /*9d90*/  FMUL.FTZ R57, R23, R57 ;  /* 0x0000003917397220 */ /* 0x000fe20000410000 */
[----:B------:R-:W-:Y:S01]  /*9da0*/  FADD.FTZ R59, R59, -R90 ;  /* 0x8000005a3b3b7221 */ /* 0x000fe20000010000 */
[----:B------:R1:W5:Y:S02]  /*9db0*/  LDL.LU R164, [R1+0xe4] ;  /* 0x0000e40001a47983 */ /* 0x0003640000300800 */
[----:B------:R3:W-:Y:S01]  /*9dc0*/  MUFU.EX2 R40, R30 ;  /* 0x0000001e00287308 */ /* 0x0007e20000000800 */
[--C-:B------:R-:W-:Y:S01]  /*9dd0*/  FADD.FTZ R90, R69, -R94.reuse ;  /* 0x8000005e455a7221 */ /* 0x100fe20000010000 */
[----:B------:R-:W-:Y:S01]  /*9de0*/  FADD.FTZ R94, R71, -R94 ;  /* 0x8000005e475e7221 */ /* 0x000fe20000010000 */
[----:B------:R-:W-:Y:S01]  /*9df0*/  FMUL.FTZ R62, R34, R62 ;  /* 0x0000003e223e7220 */ /* 0x000fe20000410000 */
[----:B------:R-:W-:Y:S01]  /*9e00*/  FMUL.FTZ R51, R89, R51 ;  /* 0x0000003359337220 */ /* 0x000fe20000410000 */
[----:B------:R-:W-:Y:S01]  /*9e10*/  FMUL.FTZ R68, R68, R56 ;  /* 0x0000003844447220 */ /* 0x000fe20000410000 */
[----:B------:R-:W-:Y:S01]  /*9e20*/  FMUL.FTZ R63, R36, R63 ;  /* 0x0000003f243f7220 */ /* 0x000fe20000410000 */
[----:B------:R-:W-:Y:S01]  /*9e30*/  FMUL.FTZ R93, R128, R93 ;  /* 0x0000005d805d7220 */ /* 0x000fe20000410000 */
[----:B------:R-:W4:Y:S01]  /*9e40*/  MUFU.EX2 R125, R125 ;  /* 0x0000007d007d7308 */ /* 0x000f220000000800 */
[----:B---3--:R-:W-:Y:S01]  /*9e50*/  FFMA.FTZ R30, -R155, R155, 1 ;  /* 0x3f8000009b1e7423 */ /* 0x008fe2000001019b */
[----:B------:R-:W-:Y:S01]  /*9e60*/  FFMA.FTZ R71, -R152, R152, 1 ;  /* 0x3f80000098477423 */ /* 0x000fe20000010198 */
[----:B------:R-:W-:Y:S01]  /*9e70*/  FFMA.FTZ R89, -R159, R159, 1 ;  /* 0x3f8000009f597423 */ /* 0x000fe2000001019f */
[----:B------:R-:W-:Y:S01]  /*9e80*/  FFMA.FTZ R56, -R112, R112, 1 ;  /* 0x3f80000070387423 */ /* 0x000fe20000010170 */
[----:B------:R-:W-:Y:S01]  /*9e90*/  FMUL.FTZ R30, R30, R57 ;  /* 0x000000391e1e7220 */ /* 0x000fe20000410000 */
[----:B------:R-:W-:Y:S01]  /*9ea0*/  FFMA.FTZ R57, -R150, R150, 1 ;  /* 0x3f80000096397423 */ /* 0x000fe20000010196 */
[----:B------:R-:W-:Y:S01]  /*9eb0*/  FMUL.FTZ R71, R71, R62 ;  /* 0x0000003e47477220 */ /* 0x000fe20000410000 */
[----:B------:R-:W-:Y:S01]  /*9ec0*/  FMUL.FTZ R89, R89, R208 ;  /* 0x000000d059597220 */ /* 0x000fe20000410000 */
[----:B------:R-:W-:Y:S01]  /*9ed0*/  FADD.FTZ R61, R61, -R134 ;  /* 0x800000863d3d7221 */ /* 0x000fe20000010000 */
[----:B------:R-:W-:Y:S01]  /*9ee0*/  FADD.FTZ R67, R67, -R130 ;  /* 0x8000008243437221 */ /* 0x000fe20000010000 */
[----:B------:R-:W-:Y:S01]  /*9ef0*/  FMUL.FTZ R57, R57, R63 ;  /* 0x0000003f39397220 */ /* 0x000fe20000410000 */
[----:B------:R-:W-:Y:S01]  /*9f00*/  FMUL.FTZ R56, R56, R93 ;  /* 0x0000005d38387220 */ /* 0x000fe20000410000 */
[----:B------:R-:W3:Y:S04]  /*9f10*/  SHFL.IDX PT, R62, R91, R225, 0x1f ;  /* 0x00001fe15b3e7589 */ /* 0x000ee800000e0000 */
[----:B------:R-:W-:Y:S04]  /*9f20*/  SHFL.IDX PT, R208, R91, R7, 0x1f ;  /* 0x00001f075bd07589 */ /* 0x000fe800000e0000 */
[----:B------:R-:W1:Y:S04]  /*9f30*/  SHFL.IDX PT, R63, R91, R220, 0x1f ;  /* 0x00001fdc5b3f7589 */ /* 0x000e6800000e0000 */
[----:B------:R-:W-:Y:S04]  /*9f40*/  SHFL.IDX PT, R93, R91, R217, 0x1f ;  /* 0x00001fd95b5d7589 */ /* 0x000fe800000e0000 */
[----:B------:R-:W-:Y:S04]  /*9f50*/  SHFL.IDX PT, R112, R91, R226, 0x1f ;  /* 0x00001fe25b707589 */ /* 0x000fe800000e0000 */
[----:B------:R-:W-:Y:S04]  /*9f60*/  SHFL.IDX PT, R130, R91, R235, 0x1f ;  /* 0x00001feb5b827589 */ /* 0x000fe800000e0000 */
[----:B------:R-:W-:Y:S04]  /*9f70*/  SHFL.IDX PT, R134, R91, R233, 0x1f ;  /* 0x00001fe95b867589 */ /* 0x000fe800000e0000 */
[----:B------:R-:W1:Y:S01]  /*9f80*/  SHFL.IDX PT, R91, R91, R234, 0x1f ;  /* 0x00001fea5b5b7589 */ /* 0x000e6200000e0000 */
[----:B------:R-:W3:Y:S01]  /*9f90*/  MUFU.EX2 R123, R123 ;  /* 0x0000007b007b7308 */ /* 0x000ee20000000800 */
[----:B------:R-:W-:-:S02]  /*9fa0*/  FADD.FTZ R58, R58, -R41 ;  /* 0x800000293a3a7221 */ /* 0x000fc40000010000 */
[----:B------:R1:W5:Y:S04]  /*9fb0*/  LDL.LU R163, [R1+0xe0] ;  /* 0x0000e00001a37983 */ /* 0x0003680000300800 */
[----:B------:R1:W5:Y:S01]  /*9fc0*/  LDL.LU R162, [R1+0xdc] ;  /* 0x0000dc0001a27983 */ /* 0x0003620000300800 */
[----:B------:R-:W1:Y:S03]  /*9fd0*/  MUFU.EX2 R126, R126 ;  /* 0x0000007e007e7308 */ /* 0x000e660000000800 */
[----:B------:R1:W5:Y:S01]  /*9fe0*/  LDL.LU R161, [R1+0xd8] ;  /* 0x0000d80001a17983 */ /* 0x0003620000300800 */
[----:B------:R-:W-:-:S03]  /*9ff0*/  FMUL.FTZ R59, R32, R59 ;  /* 0x0000003b203b7220 */ /* 0x000fc60000410000 */
[----:B------:R1:W5:Y:S01]  /*a000*/  LDL.LU R160, [R1+0xd4] ;  /* 0x0000d40001a07983 */ /* 0x0003620000300800 */
[----:B------:R2:W-:Y:S01]  /*a010*/  MUFU.EX2 R41, R29 ;  /* 0x0000001d00297308 */ /* 0x0005e20000000800 */
[----:B------:R-:W-:Y:S02]  /*a020*/  FFMA.FTZ R69, -R156, R156, 1 ;  /* 0x3f8000009c457423 */ /* 0x000fe4000001019c */
[----:B------:R1:W5:Y:S01]  /*a030*/  LDL.LU R159, [R1+0xd0] ;  /* 0x0000d000019f7983 */ /* 0x0003620000300800 */
[----:B------:R-:W-:-:S03]  /*a040*/  FMUL.FTZ R58, R22, R58 ;  /* 0x0000003a163a7220 */ /* 0x000fc60000410000 */
[----:B------:R1:W5:Y:S01]  /*a050*/  LDL.LU R158, [R1+0xcc] ;  /* 0x0000cc00019e7983 */ /* 0x0003620000300800 */
[----:B--2---:R-:W-:-:S03]  /*a060*/  FFMA.FTZ R29, -R154, R154, 1 ;  /* 0x3f8000009a1d7423 */ /* 0x004fc6000001019a */
[----:B------:R2:W5:Y:S01]  /*a070*/  LDL.LU R157, [R1+0xc8] ;  /* 0x0000c800019d7983 */ /* 0x0005620000300800 */
[----:B------:R-:W-:Y:S01]  /*a080*/  FADD.FTZ R92, R70, -R92 ;  /* 0x8000005c465c7221 */ /* 0x000fe20000010000 */
[----:B------:R-:W-:Y:S02]  /*a090*/  FMUL.FTZ R29, R29, R59 ;  /* 0x0000003b1d1d7220 */ /* 0x000fe40000410000 */
[----:B------:R2:W5:Y:S01]  /*a0a0*/  LDL.LU R156, [R1+0xc4] ;  /* 0x0000c400019c7983 */ /* 0x0005620000300800 */
[----:B------:R-:W-:Y:S01]  /*a0b0*/  FFMA.FTZ R70, -R153, R153, 1 ;  /* 0x3f80000099467423 */ /* 0x000fe20000010199 */
[----:B------:R3:W-:Y:S02]  /*a0c0*/  MUFU.EX2 R11, R31 ;  /* 0x0000001f000b7308 */ /* 0x0007e40000000800 */
[----:B------:R2:W5:Y:S01]  /*a0d0*/  LDL.LU R155, [R1+0xc0] ;  /* 0x0000c000019b7983 */ /* 0x0005620000300800 */
[----:B------:R-:W-:Y:S01]  /*a0e0*/  FMUL.FTZ R69, R69, R58 ;  /* 0x0000003a45457220 */ /* 0x000fe20000410000 */
[----:B------:R-:W-:Y:S01]  /*a0f0*/  FFMA.FTZ R59, -R149, R149, 1 ;  /* 0x3f800000953b7423 */ /* 0x000fe20000010195 */
[----:B------:R-:W-:Y:S01]  /*a100*/  FMUL.FTZ R66, R122, R66 ;  /* 0x000000427a427220 */ /* 0x000fe20000410000 */
[----:B------:R2:W5:Y:S01]  /*a110*/  LDL.LU R154, [R1+0xbc] ;  /* 0x0000bc00019a7983 */ /* 0x0005620000300800 */
[----:B------:R-:W-:Y:S01]  /*a120*/  FFMA.FTZ R58, -R148, R148, 1 ;  /* 0x3f800000943a7423 */ /* 0x000fe20000010194 */
[----:B----4-:R-:W-:Y:S01]  /*a130*/  FMUL.FTZ R67, R125, R67 ;  /* 0x000000437d437220 */ /* 0x010fe20000410000 */
[----:B---3--:R-:W-:Y:S01]  /*a140*/  FFMA.FTZ R31, -R151, R151, 1 ;  /* 0x3f800000971f7423 */ /* 0x008fe20000010197 */
[----:B------:R2:W5:Y:S01]  /*a150*/  LDL.LU R153, [R1+0xb8] ;  /* 0x0000b80001997983 */ /* 0x0005620000300800 */
[----:B------:R-:W-:Y:S01]  /*a160*/  FMUL.FTZ R61, R35, R61 ;  /* 0x0000003d233d7220 */ /* 0x000fe20000410000 */
[----:B------:R-:W-:-:S02]  /*a170*/  FMUL.FTZ R60, R33, R60 ;  /* 0x0000003c213c7220 */ /* 0x000fc40000410000 */
[----:B------:R2:W5:Y:S01]  /*a180*/  LDL.LU R152, [R1+0xb4] ;  /* 0x0000b40001987983 */ /* 0x0005620000300800 */
[----:B------:R-:W-:-:S03]  /*a190*/  FMUL.FTZ R59, R59, R66 ;  /* 0x000000423b3b7220 */ /* 0x000fc60000410000 */
[----:B------:R2:W5:Y:S01]  /*a1a0*/  LDL.LU R151, [R1+0xb0] ;  /* 0x0000b00001977983 */ /* 0x0005620000300800 */
[----:B------:R-:W-:Y:S01]  /*a1b0*/  FMUL.FTZ R58, R58, R67 ;  /* 0x000000433a3a7220 */ /* 0x000fe20000410000 */
[----:B------:R-:W-:Y:S02]  /*a1c0*/  FFMA.FTZ R66, -R147, R147, 1 ;  /* 0x3f80000093427423 */ /* 0x000fe40000010193 */
        /* <DEDUP_REMOVED lines=10> */
[--C-:B------:R-:W-:Y:S01]  /*a270*/  FADD.FTZ R73, R73, -R62.reuse ;  /* 0x8000003e49497221 */ /* 0x100fe20000010000 */
[----:B------:R-:W-:Y:S02]  /*a280*/  FADD.FTZ R75, R75, -R62 ;  /* 0x8000003e4b4b7221 */ /* 0x000fe40000010000 */
[----:B------:R2:W5:Y:S01]  /*a290*/  LDL.LU R146, [R1+0x9c] ;  /* 0x00009c0001927983 */ /* 0x0005620000300800 */
[--C-:B-1----:R-:W-:Y:S01]  /*a2a0*/  FADD.FTZ R76, R76, -R63.reuse ;  /* 0x8000003f4c4c7221 */ /* 0x102fe20000010000 */
        /* <DEDUP_REMOVED lines=68> */
[----:B------:R-:W-:Y:S01]  /*a6f0*/  F2FP.BF16.F32.PACK_AB R69, R29, R69 ;  /* 0x000000451d45723e */ /* 0x000fe200000010ff */
[----:B------:R-:W-:Y:S01]  /*a700*/  FMUL.FTZ R92, R124, R92 ;  /* 0x0000005c7c5c7220 */ /* 0x000fe20000410000 */
[----:B------:R-:W-:Y:S01]  /*a710*/  FFMA.FTZ R116, -R118, R118, 1 ;  /* 0x3f80000076747423 */ /* 0x000fe20000010176 */
[----:B------:R-:W-:Y:S01]  /*a720*/  FFMA.FTZ R117, -R121, R121, 1 ;  /* 0x3f80000079757423 */ /* 0x000fe20000010179 */
        /* <DEDUP_REMOVED lines=65> */
[----:B---3--:R-:W-:-:S05]  /*ab40*/  LEA R29, R0, R208, 0xe ;  /* 0x000000d0001d7211 */ /* 0x008fca00078e70ff */
        /* <DEDUP_REMOVED lines=74> */
[----:B------:R-:W-:Y:S01]  /*aff0*/  R2UR UR5, R16 ;  /* 0x00000000100572ca */ /* 0x000fe200000e0000 */
[----:B--2---:R-:W-:-:S05]  /*b000*/  IMAD R9, R0, 0x800, R38 ;  /* 0x0000080000097824 */ /* 0x004fca00078e0226 */
        /* <DEDUP_REMOVED lines=9> */
[----:B--2---:R-:W2:Y:S02]  /*b0a0*/  FENCE.VIEW.ASYNC.S ;  /* 0x00000000000073c6 */ /* 0x004ea40000000000 */
[----:B--2---:R-:W-:Y:S06]  /*b0b0*/  BAR.SYNC.DEFER_BLOCKING 0x9, 0x100 ;  /* 0x0244000000007b1d */ /* 0x004fec0000010000 */
[----:B-1----:R-:W-:-:S06]  /*b0c0*/  WARPGROUP.ARRIVE ;  /* 0x00000000000079c5 */ /* 0x002fcc0000000000 */
        /* <DEDUP_REMOVED lines=53> */
.L_x_1220:
        /* <DEDUP_REMOVED lines=13> */
[C---:B--2---:R-:W-:Y:S01]  /*b4f0*/  VIADD R5, R9.reuse, 0x9 ;  /* 0x0000000909057836 */ /* 0x044fe20000000000 */
        /* <DEDUP_REMOVED lines=54> */
.L_x_1221:
[----:B-1----:R-:W2:Y:S01]  /*b860*/  LDL R5, [R1+0x40] ;  /* 0x0000400001057983 */ /* 0x002ea20000100800 */
[----:B------:R-:W-:Y:S01]  /*b870*/  UIADD3 UR40, UR40, 0x1, URZ ;  /* 0x0000000128287890 */ /* 0x000fe2000fffe03f */
[----:B------:R-:W-:Y:S02]  /*b880*/  VIADD R0, R0, 0x1 ;  /* 0x0000000100007836 */ /* 0x000fe40000000000 */
[----:B------:R-:W-:-:S03]  /*b890*/  VIADD R6, R6, 0x30c20 ;  /* 0x00030c2006067836 */ /* 0x000fc60000000000 */
[C---:B------:R-:W-:Y:S02]  /*b8a0*/  ISETP.NE.AND P0, PT, R0.reuse, 0x2, PT ;  /* 0x000000020000780c */ /* 0x040fe40003f05270 */
[----:B------:R-:W-:Y:S02]  /*b8b0*/  PRMT R6, RZ, 0x654, R6 ;  /* 0x00000654ff067816 */ /* 0x000fe40000000006 */
[----:B------:R-:W-:Y:S02]  /*b8c0*/  SEL R0, R0, RZ, P0 ;  /* 0x000000ff00007207 */ /* 0x000fe40000000000 */
[----:B------:R4:W-:Y:S01]  /*b8d0*/  SYNCS.ARRIVE.TRANS64.RED.A1T0 RZ, [R6+URZ], RZ ;  /* 0x000000ff06ff79a7 */ /* 0x0009e2000810043f */
[----:B--2---:R-:W-:Y:S02]  /*b8e0*/  ISETP.LE.AND P1, PT, R5, UR40, PT ;  /* 0x0000002805007c0c */ /* 0x004fe4000bf23270 */
[----:B------:R-:W-:-:S04]  /*b8f0*/  SEL R5, RZ, 0x1, P0 ;  /* 0x00000001ff057807 */ /* 0x000fc80000000000 */
[----:B------:R-:W-:-:S07]  /*b900*/  LOP3.LUT R4, R4, R5, RZ, 0x3c, !PT ;  /* 0x0000000504047212 */ /* 0x000fce00078e3cff */
[----:B----4-:R-:W-:Y:S05]  /*b910*/  @!P1 BRA `(.L_x_1222) ;  /* 0xffffffb800709947 */ /* 0x010fea000383ffff */
.L_x_1211:
[----:B------:R-:W-:-:S06]  /*b920*/  UISETP.GE.AND UP0, UPT, UR40, UR37, UPT ;  /* 0x000000252800728c */ /* 0x000fcc000bf06270 */
[----:B------:R-:W-:-:S13]  /*b930*/  PLOP3.LUT P0, PT, PT, PT, UP0, 0x80, 0x0 ;  /* 0x000000000000781c */ /* 0x000fda0003f0f008 */
[----:B------:R-:W-:Y:S05]  /*b940*/  @P0 BRA `(.L_x_1223) ;  /* 0x00000058000c0947 */ /* 0x000fea0003800000 */
[----:B------:R-:W2:Y:S01]  /*b950*/  LDL.LU R21, [R1+0x48] ;  /* 0x0000480001157983 */ /* 0x000ea20000300800 */
[----:B------:R-:W3:Y:S01]  /*b960*/  LDC R22, c[0x0][0x290] ;  /* 0x0000a400ff167b82 */ /* 0x000ee20000000800 */
[----:B------:R-:W-:Y:S01]  /*b970*/  IMAD.MOV.U32 R19, RZ, RZ, 0x40000040 ;  /* 0x40000040ff137424 */ /* 0x000fe200078e00ff */
[----:B------:R-:W4:Y:S01]  /*b980*/  S2R R5, SR_TID.X ;  /* 0x0000000000057919 */ /* 0x000f220000002100 */
[----:B------:R-:W5:Y:S01]  /*b990*/  S2R R6, SR_TID.X ;  /* 0x0000000000067919 */ /* 0x000f620000002100 */
[----:B----4-:R-:W-:Y:S01]  /*b9a0*/  VIADD R5, R5, 0xffffff80 ;  /* 0xffffff8005057836 */ /* 0x010fe20000000000 */
[----:B-----5:R-:W-:-:S04]  /*b9b0*/  IADD3 R9, R6, -0x80, RZ ;  /* 0xffffff8006097810 */ /* 0x020fc80007ffe0ff */
[----:B------:R-:W-:Y:S02]  /*b9c0*/  SHF.R.S32.HI R6, RZ, 0x1f, R5 ;  /* 0x0000001fff067819 */ /* 0x000fe40000011405 */
[----:B------:R-:W-:Y:S02]  /*b9d0*/  SHF.R.S32.HI R8, RZ, 0x1f, R9 ;  /* 0x0000001fff087819 */ /* 0x000fe40000011409 */
[----:B------:R-:W-:Y:S02]  /*b9e0*/  LEA.HI R7, R6, R5, RZ, 0x5 ;  /* 0x0000000506077211 */ /* 0x000fe400078f28ff */
[----:B------:R-:W-:Y:S02]  /*b9f0*/  LEA.HI R11, R8, R9, RZ, 0x7 ;  /* 0x00000009080b7211 */ /* 0x000fe400078f38ff */
[----:B------:R-:W-:Y:S02]  /*ba00*/  LOP3.LUT R8, R7, 0xffffffe0, RZ, 0xc0, !PT ;  /* 0xffffffe007087812 */ /* 0x000fe400078ec0ff */
[----:B------:R-:W-:-:S02]  /*ba10*/  LEA.HI R6, R6, R5, RZ, 0x2 ;  /* 0x0000000506067211 */ /* 0x000fc400078f10ff */
[----:B------:R-:W-:Y:S02]  /*ba20*/  IADD3 R8, R5, -R8, RZ ;  /* 0x8000000805087210 */ /* 0x000fe40007ffe0ff */
[----:B------:R-:W-:Y:S02]  /*ba30*/  LOP3.LUT R10, R11, 0xffffff80, RZ, 0xc0, !PT ;  /* 0xffffff800b0a7812 */ /* 0x000fe400078ec0ff */
[----:B------:R-:W-:Y:S02]  /*ba40*/  LOP3.LUT R6, R6, 0xfffffffc, RZ, 0xc0, !PT ;  /* 0xfffffffc06067812 */ /* 0x000fe400078ec0ff */
[----:B------:R-:W-:Y:S01]  /*ba50*/  SHF.R.S32.HI R7, RZ, 0x1f, R8 ;  /* 0x0000001fff077819 */ /* 0x000fe20000011408 */
[----:B------:R-:W-:Y:S01]  /*ba60*/  IMAD.IADD R9, R9, 0x1, -R10 ;  /* 0x0000000109097824 */ /* 0x000fe200078e0a0a */
[----:B------:R-:W-:Y:S01]  /*ba70*/  SHF.R.S32.HI R20, RZ, 0x7, R11 ;  /* 0x00000007ff147819 */ /* 0x000fe2000001140b */
[----:B------:R-:W-:Y:S01]  /*ba80*/  IMAD.IADD R10, R5, 0x1, -R6 ;  /* 0x00000001050a7824 */ /* 0x000fe200078e0a06 */
[----:B------:R-:W-:-:S02]  /*ba90*/  LEA.HI R5, R7, R8, RZ, 0x3 ;  /* 0x0000000807057211 */ /* 0x000fc400078f18ff */
[----:B------:R-:W-:Y:S02]  /*baa0*/  SHF.R.S32.HI R14, RZ, 0x1f, R9 ;  /* 0x0000001fff0e7819 */ /* 0x000fe40000011409 */
[--C-:B------:R-:W-:Y:S02]  /*bab0*/  SHF.R.S32.HI R6, RZ, 0x3, R5.reuse ;  /* 0x00000003ff067819 */ /* 0x100fe40000011405 */
[----:B------:R-:W-:Y:S02]  /*bac0*/  SHF.R.S32.HI R5, RZ, 0x1f, R5 ;  /* 0x0000001fff057819 */ /* 0x000fe40000011405 */
[----:B------:R-:W-:Y:S02]  /*bad0*/  LEA.HI R7, R7, R8, RZ, 0x2 ;  /* 0x0000000807077211 */ /* 0x000fe400078f10ff */
[----:B------:R-:W-:Y:S02]  /*bae0*/  LEA.HI R5, R5, R6, RZ, 0x4 ;  /* 0x0000000605057211 */ /* 0x000fe400078f20ff */
[----:B------:R-:W-:-:S02]  /*baf0*/  LEA.HI R12, R14, R9, RZ, 0x2 ;  /* 0x000000090e0c7211 */ /* 0x000fc400078f10ff */
[----:B------:R-:W-:Y:S02]  /*bb00*/  SHF.R.S32.HI R8, RZ, 0x2, R7 ;  /* 0x00000002ff087819 */ /* 0x000fe40000011407 */
[----:B------:R-:W-:Y:S02]  /*bb10*/  LEA.HI R14, R14, R9, RZ, 0x5 ;  /* 0x000000090e0e7211 */ /* 0x000fe400078f28ff */
[----:B------:R-:W-:Y:S02]  /*bb20*/  LOP3.LUT R5, R5, 0x1ffffff0, RZ, 0xc0, !PT ;  /* 0x1ffffff005057812 */ /* 0x000fe400078ec0ff */
[--C-:B------:R-:W-:Y:S02]  /*bb30*/  SHF.R.S32.HI R9, RZ, 0x2, R12.reuse ;  /* 0x00000002ff097819 */ /* 0x100fe4000001140c */
[----:B------:R-:W-:Y:S01]  /*bb40*/  LEA.HI R11, R20, R20, RZ, 0x1 ;  /* 0x00000014140b7211 */ /* 0x000fe200078f08ff */
[----:B------:R-:W-:Y:S01]  /*bb50*/  IMAD.IADD R6, R6, 0x1, -R5 ;  /* 0x0000000106067824 */ /* 0x000fe200078e0a05 */
[----:B------:R-:W-:Y:S01]  /*bb60*/  LEA.HI R7, R7, R8, RZ, 0x1 ;  /* 0x0000000807077211 */ /* 0x000fe200078f08ff */
[----:B------:R-:W-:Y:S01]  /*bb70*/  VIADD R5, R8, 0x8 ;  /* 0x0000000808057836 */ /* 0x000fe20000000000 */
[----:B------:R-:W-:-:S02]  /*bb80*/  SHF.R.S32.HI R12, RZ, 0x1f, R12 ;  /* 0x0000001fff0c7819 */ /* 0x000fc4000001140c */
[----:B------:R-:W-:Y:S02]  /*bb90*/  LOP3.LUT R11, R11, 0x3fffffe, RZ, 0xc0, !PT ;  /* 0x03fffffe0b0b7812 */ /* 0x000fe400078ec0ff */
[----:B------:R-:W-:Y:S02]  /*bba0*/  LOP3.LUT R7, R7, 0xfffffffe, RZ, 0xc0, !PT ;  /* 0xfffffffe07077812 */ /* 0x000fe400078ec0ff */
[----:B------:R-:W-:Y:S01]  /*bbb0*/  LEA.HI R12, R12, R9, RZ, 0x3 ;  /* 0x000000090c0c7211 */ /* 0x000fe200078f18ff */
[----:B------:R-:W-:Y:S01]  /*bbc0*/  IMAD.IADD R20, R20, 0x1, -R11 ;  /* 0x0000000114147824 */ /* 0x000fe200078e0a0b */
[C---:B------:R-:W-:Y:S01]  /*bbd0*/  IADD3 R13, R8.reuse, 0x10, RZ ;  /* 0x00000010080d7810 */ /* 0x040fe20007ffe0ff */
[----:B------:R-:W-:Y:S01]  /*bbe0*/  IMAD.IADD R7, R8, 0x1, -R7 ;  /* 0x0000000108077824 */ /* 0x000fe200078e0a07 */
[----:B------:R-:W-:Y:S01]  /*bbf0*/  LOP3.LUT R12, R12, 0xfffffff8, RZ, 0xc0, !PT ;  /* 0xfffffff80c0c7812 */ /* 0x000fe200078ec0ff */
[----:B------:R-:W-:Y:S01]  /*bc00*/  VIADD R8, R8, 0x18 ;  /* 0x0000001808087836 */ /* 0x000fe20000000000 */
[----:B------:R-:W-:-:S02]  /*bc10*/  LEA.HI R11, R5, R5, RZ, 0x1 ;  /* 0x00000005050b7211 */ /* 0x000fc400078f08ff */
[----:B-1----:R-:W-:Y:S02]  /*bc20*/  SHF.R.S32.HI R18, RZ, 0x5, R14 ;  /* 0x00000005ff127819 */ /* 0x002fe4000001140e */
[----:B------:R-:W-:Y:S02]  /*bc30*/  LEA.HI R14, R13, R13, RZ, 0x1 ;  /* 0x0000000d0d0e7211 */ /* 0x000fe400078f08ff */
[----:B------:R-:W-:Y:S02]  /*bc40*/  IADD3 R15, R9, -R12, RZ ;  /* 0x8000000c090f7210 */ /* 0x000fe40007ffe0ff */
[----:B------:R-:W-:Y:S01]  /*bc50*/  LOP3.LUT R12, R11, 0xfffffffe, RZ, 0xc0, !PT ;  /* 0xfffffffe0b0c7812 */ /* 0x000fe200078ec0ff */
[----:B------:R-:W3:Y:S01]  /*bc60*/  S2R R9, SR_CTAID.X ;  /* 0x0000000000097919 */ /* 0x000ee20000002500 */
[----:B------:R-:W-:Y:S01]  /*bc70*/  LEA R7, R6, R7, 0x3 ;  /* 0x0000000706077211 */ /* 0x000fe200078e18ff */
[----:B------:R-:W-:Y:S01]  /*bc80*/  IMAD R17, R18, 0x10, R15 ;  /* 0x0000001012117824 */ /* 0x000fe200078e020f */
[----:B------:R-:W-:Y:S01]  /*bc90*/  LOP3.LUT R6, R14, 0xfffffffe, RZ, 0xc0, !PT ;  /* 0xfffffffe0e067812 */ /* 0x000fe200078ec0ff */
[----:B------:R-:W-:Y:S01]  /*bca0*/  IMAD.IADD R12, R5, 0x1, -R12 ;  /* 0x00000001050c7824 */ /* 0x000fe200078e0a0c */
[----:B------:R-:W-:Y:S01]  /*bcb0*/  SHF.R.S32.HI R5, RZ, 0x1, R11 ;  /* 0x00000001ff057819 */ /* 0x000fe2000001140b */
[----:B------:R1:W-:Y:S01]  /*bcc0*/  STL [R1+0x64], R7 ;  /* 0x0000640701007387 */ /* 0x0003e20000100800 */
[----:B------:R-:W-:-:S02]  /*bcd0*/  IADD3 R13, R13, -R6, RZ ;  /* 0x800000060d0d7210 */ /* 0x000fc40007ffe0ff */
[----:B------:R-:W-:Y:S02]  /*bce0*/  SHF.R.S32.HI R6, RZ, 0x1f, R11 ;  /* 0x0000001fff067819 */ /* 0x000fe4000001140b */
[----:B------:R-:W-:Y:S02]  /*bcf0*/  LEA.HI R11, R8, R8, RZ, 0x1 ;  /* 0x00000008080b7211 */ /* 0x000fe400078f08ff */
[----:B------:R-:W-:Y:S02]  /*bd00*/  LEA.HI R6, R6, R5, RZ, 0x4 ;  /* 0x0000000506067211 */ /* 0x000fe400078f20ff */
[----:B------:R-:W-:Y:S02]  /*bd10*/  SHF.R.S32.HI R15, RZ, 0x1, R11 ;  /* 0x00000001ff0f7819 */ /* 0x000fe4000001140b */
[--C-:B-1----:R-:W-:Y:S02]  /*bd20*/  SHF.R.S32.HI R7, RZ, 0x1, R14.reuse ;  /* 0x00000001ff077819 */ /* 0x102fe4000001140e */
[----:B------:R-:W-:-:S02]  /*bd30*/  SHF.R.S32.HI R14, RZ, 0x1f, R14 ;  /* 0x0000001fff0e7819 */ /* 0x000fc4000001140e */
[----:B------:R-:W-:Y:S02]  /*bd40*/  SHF.R.S32.HI R18, RZ, 0x1f, R11 ;  /* 0x0000001fff127819 */ /* 0x000fe4000001140b */
[----:B------:R-:W-:Y:S02]  /*bd50*/  LOP3.LUT R6, R6, 0x1ffffff0, RZ, 0xc0, !PT ;  /* 0x1ffffff006067812 */ /* 0x000fe400078ec0ff */
[----:B------:R-:W-:Y:S02]  /*bd60*/  LEA.HI R14, R14, R7, RZ, 0x4 ;  /* 0x000000070e0e7211 */ /* 0x000fe400078f20ff */
[----:B------:R-:W-:Y:S01]  /*bd70*/  LEA.HI R18, R18, R15, RZ, 0x4 ;  /* 0x0000000f12127211 */ /* 0x000fe200078f20ff */
[----:B------:R-:W-:Y:S01]  /*bd80*/  IMAD.IADD R5, R5, 0x1, -R6 ;  /* 0x0000000105057824 */ /* 0x000fe200078e0a06 */
[----:B------:R-:W-:Y:S02]  /*bd90*/  LOP3.LUT R11, R11, 0xfffffffe, RZ, 0xc0, !PT ;  /* 0xfffffffe0b0b7812 */ /* 0x000fe400078ec0ff */
[----:B------:R-:W-:-:S02]  /*bda0*/  LOP3.LUT R14, R14, 0x1ffffff0, RZ, 0xc0, !PT ;  /* 0x1ffffff00e0e7812 */ /* 0x000fc400078ec0ff */
[----:B------:R-:W-:Y:S01]  /*bdb0*/  LOP3.LUT R18, R18, 0x1ffffff0, RZ, 0xc0, !PT ;  /* 0x1ffffff012127812 */ /* 0x000fe200078ec0ff */
[----:B------:R-:W-:Y:S01]  /*bdc0*/  IMAD.IADD R11, R8, 0x1, -R11 ;  /* 0x00000001080b7824 */ /* 0x000fe200078e0a0b */
[----:B------:R-:W-:Y:S01]  /*bdd0*/  LEA R5, R5, R12, 0x3 ;  /* 0x0000000c05057211 */ /* 0x000fe200078e18ff */
[----:B------:R-:W-:Y:S01]  /*bde0*/  IMAD.IADD R14, R7, 0x1, -R14 ;  /* 0x00000001070e7824 */ /* 0x000fe200078e0a0e */
[----:B------:R-:W-:Y:S01]  /*bdf0*/  LEA R20, R20, R17, 0x6 ;  /* 0x0000001114147211 */ /* 0x000fe200078e30ff */
[----:B------:R-:W-:Y:S01]  /*be00*/  IMAD.IADD R18, R15, 0x1, -R18 ;  /* 0x000000010f127824 */ /* 0x000fe200078e0a12 */
[----:B------:R-:W-:Y:S01]  /*be10*/  MOV R15, 0x40000040 ;  /* 0x40000040000f7802 */ /* 0x000fe20000000f00 */
[----:B------:R-:W-:Y:S01]  /*be20*/  IMAD R8, R14, 0x8, R13 ;  /* 0x000000080e087824 */ /* 0x000fe200078e020d */
[----:B------:R-:W-:Y:S01]  /*be30*/  STL [R1+0x60], R5 ;  /* 0x0000600501007387 */ /* 0x000fe20000100800 */
[C---:B---3--:R-:W-:Y:S01]  /*be40*/  IMAD R7, R9.reuse, -0x80, R22 ;  /* 0xffffff8009077824 */ /* 0x048fe200078e0216 */
[----:B------:R-:W-:Y:S01]  /*be50*/  LEA R6, R18, R11, 0x3 ;  /* 0x0000000b12067211 */ /* 0x000fe200078e18ff */
[----:B------:R-:W-:Y:S01]  /*be60*/  IMAD.MOV.U32 R13, RZ, RZ, 0x40000040 ;  /* 0x40000040ff0d7424 */ /* 0x000fe200078e00ff */
[----:B------:R1:W-:Y:S01]  /*be70*/  STL [R1+0x5c], R8 ;  /* 0x00005c0801007387 */ /* 0x0003e20000100800 */
[----:B------:R-:W-:-:S03]  /*be80*/  IMAD R9, R9, -0x80, -R20 ;  /* 0xffffff8009097824 */ /* 0x000fc600078e0a14 */
[----:B------:R3:W-:Y:S01]  /*be90*/  STL [R1+0x58], R6 ;  /* 0x0000580601007387 */ /* 0x0007e20000100800 */
[----:B-1----:R-:W-:Y:S02]  /*bea0*/  IMAD.IADD R8, R7, 0x1, -R20 ;  /* 0x0000000107087824 */ /* 0x002fe400078e0a14 */
[----:B--2---:R-:W-:-:S04]  /*beb0*/  IMAD R5, R21, 0x2000, R16 ;  /* 0x0000200015057824 */ /* 0x004fc800078e0210 */
[C---:B---3--:R-:W-:Y:S01]  /*bec0*/  VIADD R6, R5.reuse, 0x4000 ;  /* 0x0000400005067836 */ /* 0x048fe20000000000 */
[----:B------:R-:W-:Y:S02]  /*bed0*/  IADD3 R7, R5, 0x20c00, RZ ;  /* 0x00020c0005077810 */ /* 0x000fe40007ffe0ff */
[----:B------:R-:W-:Y:S02]  /*bee0*/  SHF.R.U32.HI R5, RZ, 0x4, R5 ;  /* 0x00000004ff057819 */ /* 0x000fe40000011605 */
[----:B------:R-:W-:Y:S02]  /*bef0*/  SHF.R.U32.HI R6, RZ, 0x4, R6 ;  /* 0x00000004ff067819 */ /* 0x000fe40000011606 */
[----:B------:R-:W-:Y:S02]  /*bf00*/  SHF.R.U32.HI R7, RZ, 0x4, R7 ;  /* 0x00000004ff077819 */ /* 0x000fe40000011607 */
[----:B------:R-:W-:Y:S02]  /*bf10*/  LOP3.LUT R6, R6, 0x3fff, RZ, 0xc0, !PT ;  /* 0x00003fff06067812 */ /* 0x000fe400078ec0ff */
[----:B------:R-:W-:-:S02]  /*bf20*/  LOP3.LUT R5, R5, 0x3fff, RZ, 0xc0, !PT ;  /* 0x00003fff05057812 */ /* 0x000fc400078ec0ff */
[----:B------:R-:W-:Y:S02]  /*bf30*/  LOP3.LUT R11, R7, 0x3fff, RZ, 0xc0, !PT ;  /* 0x00003fff070b7812 */ /* 0x000fe400078ec0ff */
[----:B------:R-:W-:Y:S02]  /*bf40*/  LOP3.LUT R6, R6, 0x10000, RZ, 0xfc, !PT ;  /* 0x0001000006067812 */ /* 0x000fe400078efcff */
[----:B------:R-:W-:Y:S02]  /*bf50*/  LOP3.LUT R7, R5, 0x10000, RZ, 0xfc, !PT ;  /* 0x0001000005077812 */ /* 0x000fe400078efcff */
[----:B------:R-:W-:Y:S01]  /*bf60*/  LOP3.LUT R5, R11, 0x10000, RZ, 0xfc, !PT ;  /* 0x000100000b057812 */ /* 0x000fe200078efcff */
[C---:B------:R-:W-:Y:S01]  /*bf70*/  VIADD R18, R6.reuse, 0x2 ;  /* 0x0000000206127836 */ /* 0x040fe20000000000 */
[C---:B------:R-:W-:Y:S01]  /*bf80*/  IADD3 R12, R6.reuse, 0x6, RZ ;  /* 0x00000006060c7810 */ /* 0x040fe20007ffe0ff */
[----:B------:R-:W-:Y:S01]  /*bf90*/  VIADD R14, R6, 0x4 ;  /* 0x00000004060e7836 */ /* 0x000fe20000000000 */
[----:B------:R1:W-:Y:S01]  /*bfa0*/  STL [R1+0x34], R6 ;  /* 0x0000340601007387 */ /* 0x0003e20000100800 */
[----:B------:R-:W-:-:S02]  /*bfb0*/  VIADD R11, R10, 0x8 ;  /* 0x000000080a0b7836 */ /* 0x000fc40000000000 */
[C---:B------:R-:W-:Y:S01]  /*bfc0*/  VIADD R11, R10.reuse, 0x14 ;  /* 0x000000140a0b7836 */ /* 0x040fe20000000000 */
[----:B------:R2:W-:Y:S04]  /*bfd0*/  STL [R1+0x50], R5 ;  /* 0x0000500501007387 */ /* 0x0005e80000100800 */
[----:B------:R3:W-:Y:S01]  /*bfe0*/  STL.64 [R1+0x38], R12 ;  /* 0x0000380c01007387 */ /* 0x0007e20000100a00 */
[----:B-1----:R-:W-:-:S03]  /*bff0*/  IADD3 R6, R10, 0xc, RZ ;  /* 0x0000000c0a067810 */ /* 0x002fc60007ffe0ff */
[----:B------:R3:W-:Y:S01]  /*c000*/  STL.64 [R1+0x48], R18 ;  /* 0x0000481201007387 */ /* 0x0007e20000100a00 */
[C---:B------:R-:W-:Y:S01]  /*c010*/  IADD3 R6, R10.reuse, 0x18, RZ ;  /* 0x000000180a067810 */ /* 0x040fe20007ffe0ff */
[C---:B--2---:R-:W-:Y:S02]  /*c020*/  VIADD R5, R10.reuse, 0x4 ;  /* 0x000000040a057836 */ /* 0x044fe40000000000 */
[----:B------:R3:W-:Y:S01]  /*c030*/  STL.64 [R1+0x40], R14 ;  /* 0x0000400e01007387 */ /* 0x0007e20000100a00 */
[C---:B------:R-:W-:Y:S02]  /*c040*/  VIADD R5, R10.reuse, 0x10 ;  /* 0x000000100a057836 */ /* 0x040fe40000000000 */
[----:B------:R-:W-:-:S07]  /*c050*/  VIADD R5, R10, 0x1c ;  /* 0x0000001c0a057836 */ /* 0x000fce0000000000 */
.L_x_1234:
[----:B------:R-:W-:Y:S01]  /*c060*/  IMAD.U32 R5, RZ, RZ, UR36 ;  /* 0x00000024ff057e24 */ /* 0x000fe2000f8e00ff */
[----:B------:R-:W-:Y:S05]  /*c070*/  YIELD ;  /* 0x0000000000007946 */ /* 0x000fea0003800000 */
[----:B------:R-:W-:-:S04]  /*c080*/  LOP3.LUT R5, R5, 0x1, RZ, 0xfc, !PT ;  /* 0x0000000105057812 */ /* 0x000fc800078efcff */
[----:B------:R-:W-:-:S13]  /*c090*/  ISETP.NE.AND P6, PT, R5, 0x3, PT ;  /* 0x000000030500780c */ /* 0x000fda0003fc5270 */
[----:B------:R-:W-:Y:S05]  /*c0a0*/  @!P6 BRA `(.L_x_1224) ;  /* 0x000000000004e947 */ /* 0x000fea0003800000 */
[----:B------:R-:W-:Y:S01]  /*c0b0*/  BPT.TRAP 0x1 ;  /* 0x000000040000795c */ /* 0x000fe20000300000 */
.L_x_1224:
[----:B------:R-:W-:Y:S02]  /*c0c0*/  LEA R6, R0, R16, 0x3 ;  /* 0x0000001000067211 */ /* 0x000fe400078e18ff */
[----:B---3--:R-:W-:-:S04]  /*c0d0*/  SHF.L.U32 R19, R4, 0x1f, RZ ;  /* 0x0000001f04137819 */ /* 0x008fc800000006ff */
[----:B------:R1:W2:Y:S01]  /*c0e0*/  SYNCS.PHASECHK.TRANS64.TRYWAIT P0, [R6+URZ+0x30c10], R19 ;  /* 0x030c1013060075a7 */ /* 0x0002a2000800017f */
[----:B------:R-:W-:Y:S05]  /*c0f0*/  @!P6 BRA `(.L_x_1225) ;  /* 0x000000000004e947 */ /* 0x000fea0003800000 */
[----:B------:R-:W-:Y:S01]  /*c100*/  BPT.TRAP 0x1 ;  /* 0x000000040000795c */ /* 0x000fe20000300000 */
.L_x_1225:
[----:B------:R-:W-:-:S05]  /*c110*/  VIADD R5, R16, 0x10000 ;  /* 0x0001000010057836 */ /* 0x000fca0000000000 */
[----:B------:R-:W-:-:S04]  /*c120*/  SHF.R.U32.HI R5, RZ, 0x4, R5 ;  /* 0x00000004ff057819 */ /* 0x000fc80000011605 */
[----:B------:R-:W-:-:S04]  /*c130*/  LOP3.LUT R5, R5, 0x3fff, RZ, 0xc0, !PT ;  /* 0x00003fff05057812 */ /* 0x000fc800078ec0ff */
[----:B------:R-:W-:Y:S01]  /*c140*/  LOP3.LUT R11, R5, 0x10000, RZ, 0xfc, !PT ;  /* 0x00010000050b7812 */ /* 0x000fe200078efcff */
[----:B--2---:R-:W-:Y:S06]  /*c150*/  @P0 BRA `(.L_x_1226) ;  /* 0x0000000000080947 */ /* 0x004fec0003800000 */
[----:B------:R-:W2:Y:S02]  /*c160*/  SYNCS.PHASECHK.TRANS64.TRYWAIT P0, [R6+URZ+0x30c10], R19 ;  /* 0x030c1013060075a7 */ /* 0x000ea4000800017f */
[----:B--2---:R-:W-:Y:S05]  /*c170*/  @!P0 BRA `(.L_x_1227) ;  /* 0x000000a000c88947 */ /* 0x004fea0003800000 */
.L_x_1226:
[----:B------:R-:W-:Y:S01]  /*c180*/  IMAD R11, R0, 0x400, R11 ;  /* 0x00000400000b7824 */ /* 0x000fe200078e020b */
[----:B------:R-:W-:Y:S05]  /*c190*/  WARPSYNC.ALL ;  /* 0x0000000000007948 */ /* 0x000fea0003800000 */
[----:B------:R-:W-:Y:S01]  /*c1a0*/  R2UR UR4, R7 ;  /* 0x00000000070472ca */ /* 0x000fe200000e0000 */
[----:B------:R-:W3:Y:S01]  /*c1b0*/  LDL R18, [R1+0x64] ;  /* 0x0000640001127983 */ /* 0x000ee20000100800 */
[----:B------:R-:W-:Y:S01]  /*c1c0*/  R2UR UR6, R11 ;  /* 0x000000000b0672ca */ /* 0x000fe200000e0000 */
[----:B------:R-:W-:Y:S01]  /*c1d0*/  WARPGROUP.ARRIVE ;  /* 0x00000000000079c5 */ /* 0x000fe20000000000 */
[----:B------:R-:W-:Y:S01]  /*c1e0*/  UMOV UR5, 0x40000040 ;  /* 0x4000004000057882 */ /* 0x000fe20000000000 */
[----:B------:R-:W-:Y:S01]  /*c1f0*/  UMOV UR7, 0x40000040 ;  /* 0x4000004000077882 */ /* 0x000fe20000000000 */
[----:B------:R-:W4:Y:S04]  /*c200*/  LDL R14, [R1+0x60] ;  /* 0x00006000010e7983 */ /* 0x000f280000100800 */
[----:B------:R-:W5:Y:S04]  /*c210*/  LDL R17, [R1+0x5c] ;  /* 0x00005c0001117983 */ /* 0x000f680000100800 */
[----:B------:R-:W2:Y:S01]  /*c220*/  LDL R15, [R1+0x58] ;  /* 0x00005800010f7983 */ /* 0x000ea20000100800 */
[----:B------:R-:W-:Y:S01]  /*c230*/  HGMMA.64x128x16.F32.BF16 R72, gdesc[UR4], RZ, !UPT, gsb0 ;  /* 0x01e00000044879f0 */ /* 0x000fe2000c0018ff */
[----:B------:R-:W-:Y:S01]  /*c240*/  IMAD.MOV.U32 R13, RZ, RZ, 0x40000040 ;  /* 0x40000040ff0d7424 */ /* 0x000fe200078e00ff */
[----:B------:R-:W-:Y:S01]  /*c250*/  IADD3 R12, R7, 0x2, RZ ;  /* 0x00000002070c7810 */ /* 0x000fe20007ffe0ff */
[----:B------:R-:W-:Y:S01]  /*c260*/  UIADD3 UR4, UR6, 0x2, URZ ;  /* 0x0000000206047890 */ /* 0x000fe2000fffe03f */
[----:B------:R-:W-:-:S02]  /*c270*/  UMOV UR11, 0x40000040 ;  /* 0x40000040000b7882 */ /* 0x000fc40000000000 */
[----:B------:R-:W-:Y:S01]  /*c280*/  R2UR UR8, R12 ;  /* 0x000000000c0872ca */ /* 0x000fe200000e0000 */
[----:B------:R-:W-:Y:S01]  /*c290*/  VIADD R12, R7, 0x4 ;  /* 0x00000004070c7836 */ /* 0x000fe20000000000 */
[----:B------:R-:W-:Y:S01]  /*c2a0*/  R2UR UR9, R13 ;  /* 0x000000000d0972ca */ /* 0x000fe200000e0000 */
[----:B------:R-:W-:Y:S01]  /*c2b0*/  UMOV UR7, 0x40000040 ;  /* 0x4000004000077882 */ /* 0x000fe20000000000 */
[----:B------:R-:W-:Y:S01]  /*c2c0*/  UMOV UR10, UR4 ;  /* 0x00000004000a7c82 */ /* 0x000fe20008000000 */
[----:B------:R-:W-:Y:S01]  /*c2d0*/  MOV R13, 0x40000040 ;  /* 0x40000040000d7802 */ /* 0x000fe20000000f00 */
[----:B------:R-:W-:Y:S02]  /*c2e0*/  UIADD3 UR4, UR6, 0x4, URZ ;  /* 0x0000000406047890 */ /* 0x000fe4000fffe03f */
[----:B------:R-:W-:Y:S01]  /*c2f0*/  UIADD3 UR6, UR6, 0x6, URZ ;  /* 0x0000000606067890 */ /* 0x000fe2000fffe03f */
[----:B------:R-:W-:Y:S02]  /*c300*/  WARPGROUP.DEPBAR.LE gsb0, 0x0 ;  /* 0x00008000000079c5 */ /* 0x000fe40000010000 */
[----:B------:R-:W-:-:S06]  /*c310*/  WARPGROUP.ARRIVE ;  /* 0x00000000000079c5 */ /* 0x000fcc0000000000 */
[----:B------:R-:W-:Y:S01]  /*c320*/  HGMMA.64x128x16.F32.BF16 R72, gdesc[UR8], R72, gsb0 ;  /* 0x01e00000084879f0 */ /* 0x000fe20008001848 */
[----:B------:R-:W-:Y:S01]  /*c330*/  R2UR UR8, R12 ;  /* 0x000000000c0872ca */ /* 0x000fe200000e0000 */
[----:B------:R-:W-:Y:S01]  /*c340*/  UMOV UR10, UR4 ;  /* 0x00000004000a7c82 */ /* 0x000fe20008000000 */
[----:B------:R-:W-:Y:S01]  /*c350*/  R2UR UR9, R13 ;  /* 0x000000000d0972ca */ /* 0x000fe200000e0000 */
[----:B------:R-:W-:Y:S01]  /*c360*/  UMOV UR11, 0x40000040 ;  /* 0x40000040000b7882 */ /* 0x000fe20000000000 */
[----:B------:R-:W-:Y:S02]  /*c370*/  VIADD R12, R7, 0x6 ;  /* 0x00000006070c7836 */ /* 0x000fe40000000000 */
[----:B------:R-:W-:-:S03]  /*c380*/  IMAD.MOV.U32 R13, RZ, RZ, 0x40000040 ;  /* 0x40000040ff0d7424 */ /* 0x000fc600078e00ff */
[----:B------:R-:W-:Y:S02]  /*c390*/  R2UR UR4, R12 ;  /* 0x000000000c0472ca */ /* 0x000fe400000e0000 */
[----:B------:R-:W-:Y:S01]  /*c3a0*/  R2UR UR5, R13 ;  /* 0x000000000d0572ca */ /* 0x000fe200000e0000 */
[----:B------:R-:W-:Y:S02]  /*c3b0*/  WARPGROUP.DEPBAR.LE gsb0, 0x0 ;  /* 0x00008000000079c5 */ /* 0x000fe40000010000 */
[----:B------:R-:W-:-:S06]  /*c3c0*/  WARPGROUP.ARRIVE ;  /* 0x00000000000079c5 */ /* 0x000fcc0000000000 */
[----:B------:R-:W-:Y:S01]  /*c3d0*/  HGMMA.64x128x16.F32.BF16 R72, gdesc[UR8], R72, gsb0 ;  /* 0x01e00000084879f0 */ /* 0x000fe20008001848 */
[----:B---3--:R-:W-:-:S04]  /*c3e0*/  LEA R12, R0, R18, 0x7 ;  /* 0x00000012000c7211 */ /* 0x008fc800078e38ff */
[----:B------:R-:W-:Y:S01]  /*c3f0*/  LEA R227, R3, R12, 0x1 ;  /* 0x0000000c03e37211 */ /* 0x000fe200078e08ff */
[C---:B----4-:R-:W-:Y:S01]  /*c400*/  IMAD R14, R0.reuse, 0x80, R14 ;  /* 0x00000080000e7824 */ /* 0x050fe200078e020e */
[----:B-----5:R-:W-:-:S03]  /*c410*/  LEA R18, R0, R17, 0x7 ;  /* 0x0000001100127211 */ /* 0x020fc600078e38ff */
[C---:B------:R-:W-:Y:S02]  /*c420*/  IMAD R17, R3.reuse, 0x2, R14 ;  /* 0x0000000203117824 */ /* 0x040fe400078e020e */
[----:B--2---:R-:W-:Y:S01]  /*c430*/  IMAD R20, R0, 0x80, R15 ;  /* 0x0000008000147824 */ /* 0x004fe200078e020f */
[----:B------:R-:W-:Y:S01]  /*c440*/  LEA R13, R3, R18, 0x1 ;  /* 0x00000012030d7211 */ /* 0x000fe200078e08ff */
[----:B------:R-:W-:Y:S01]  /*c450*/  IMAD R12, R17, 0x4, R16 ;  /* 0x00000004110c7824 */ /* 0x000fe200078e0210 */
[-C--:B------:R-:W-:Y:S01]  /*c460*/  LEA R18, R227, R16.reuse, 0x2 ;  /* 0x00000010e3127211 */ /* 0x080fe200078e10ff */
        /* <DEDUP_REMOVED lines=18> */
.L_x_1228:
[----:B------:R1:W1:Y:S01]  /*c590*/  SYNCS.PHASECHK.TRANS64.TRYWAIT P0, [R6+URZ+0x30c30], R19 ;  /* 0x030c3013060075a7 */ /* 0x000262000800017f */
[----:B------:R-:W-:Y:S05]  /*c5a0*/  @!P6 BRA `(.L_x_1229) ;  /* 0x000000000004e947 */ /* 0x000fea0003800000 */
[----:B------:R-:W-:Y:S01]  /*c5b0*/  BPT.TRAP 0x1 ;  /* 0x000000040000795c */ /* 0x000fe20000300000 */
.L_x_1229:
[----:B-1----:R-:W-:Y:S05]  /*c5c0*/  @P0 BRA `(.L_x_1230) ;  /* 0x0000000000080947 */ /* 0x002fea0003800000 */
[----:B------:R-:W1:Y:S02]  /*c5d0*/  SYNCS.PHASECHK.TRANS64.TRYWAIT P0, [R6+URZ+0x30c30], R19 ;  /* 0x030c3013060075a7 */ /* 0x000e64000800017f */
[----:B-1----:R-:W-:Y:S05]  /*c5e0*/  @!P0 BRA `(.L_x_1231) ;  /* 0x0000009c00c08947 */ /* 0x002fea0003800000 */
.L_x_1230:
        /* <DEDUP_REMOVED lines=16> */
[----:B-1----:R-:W-:Y:S01]  /*c6f0*/  MUFU.TANH R200, R75 ;  /* 0x0000004b00c87308 */ /* 0x002fe20000002400 */
        /* <DEDUP_REMOVED lines=12> */
[----:B---3--:R-:W-:Y:S01]  /*c7c0*/  MUFU.TANH R201, R83 ;  /* 0x0000005300c97308 */ /* 0x008fe20000002400 */
[----:B------:R-:W-:Y:S01]  /*c7d0*/  FMUL.FTZ R23, R84, UR9 ;  /* 0x0000000954177c20 */ /* 0x000fe20008410000 */
[----:B------:R-:W-:Y:S01]  /*c7e0*/  STL [R1+0xf4], R168 ;  /* 0x0000f4a801007387 */ /* 0x000fe20000100800 */
[----:B------:R-:W-:-:S03]  /*c7f0*/  FMUL.FTZ R138, R86, UR9 ;  /* 0x00000009568a7c20 */ /* 0x000fc60008410000 */
[----:B------:R-:W-:Y:S01]  /*c800*/  STL [R1+0xf0], R167 ;  /* 0x0000f0a701007387 */ /* 0x000fe20000100800 */
[----:B------:R-:W-:Y:S01]  /*c810*/  FMUL.FTZ R136, R87, UR9 ;  /* 0x0000000957887c20 */ /* 0x000fe20008410000 */
[----:B----4-:R1:W-:Y:S02]  /*c820*/  MUFU.TANH R202, R85 ;  /* 0x0000005500ca7308 */ /* 0x0103e40000002400 */
[----:B------:R-:W-:Y:S04]  /*c830*/  STL [R1+0xec], R166 ;  /* 0x0000eca601007387 */ /* 0x000fe80000100800 */
[----:B------:R-:W-:Y:S01]  /*c840*/  STL [R1+0xe8], R165 ;  /* 0x0000e8a501007387 */ /* 0x000fe20000100800 */
[----:B------:R-:W-:Y:S01]  /*c850*/  UMOV UR5, 0x40000040 ;  /* 0x4000004000057882 */ /* 0x000fe20000000000 */
[----:B------:R-:W-:Y:S01]  /*c860*/  UMOV UR7, 0x40000040 ;  /* 0x4000004000077882 */ /* 0x000fe20000000000 */
[----:B------:R-:W-:Y:S01]  /*c870*/  UMOV UR15, 0x40000040 ;  /* 0x40000040000f7882 */ /* 0x000fe20000000000 */
[----:B------:R-:W-:Y:S01]  /*c880*/  STL [R1+0xe4], R164 ;  /* 0x0000e4a401007387 */ /* 0x000fe20000100800 */
[----:B------:R-:W-:Y:S01]  /*c890*/  FMUL.FTZ R204, R91, UR9 ;  /* 0x000000095bcc7c20 */ /* 0x000fe20008410000 */
[----:B------:R3:W-:Y:S02]  /*c8a0*/  MUFU.TANH R203, R138 ;  /* 0x0000008a00cb7308 */ /* 0x0007e40000002400 */
[----:B------:R-:W-:Y:S04]  /*c8b0*/  STL [R1+0xe0], R163 ;  /* 0x0000e0a301007387 */ /* 0x000fe80000100800 */
[----:B------:R-:W-:Y:S01]  /*c8c0*/  STL [R1+0xdc], R162 ;  /* 0x0000dca201007387 */ /* 0x000fe20000100800 */
[----:B--2---:R-:W-:-:S03]  /*c8d0*/  R2UR UR4, R26 ;  /* 0x000000001a0472ca */ /* 0x004fc600000e0000 */
[----:B------:R-:W-:Y:S01]  /*c8e0*/  STL [R1+0xd8], R161 ;  /* 0x0000d8a101007387 */ /* 0x000fe20000100800 */
[----:B------:R-:W-:Y:S01]  /*c8f0*/  FMUL.FTZ R139, R89, UR9 ;  /* 0x00000009598b7c20 */ /* 0x000fe20008410000 */
[----:B------:R-:W-:Y:S01]  /*c900*/  FMUL.FTZ R126, R126, UR9 ;  /* 0x000000097e7e7c20 */ /* 0x000fe20008410000 */
[----:B------:R-:W2:Y:S01]  /*c910*/  MUFU.TANH R19, R19 ;  /* 0x0000001300137308 */ /* 0x000ea20000002400 */
[----:B------:R-:W-:Y:S04]  /*c920*/  STL [R1+0xd4], R160 ;  /* 0x0000d4a001007387 */ /* 0x000fe80000100800 */
[----:B------:R-:W-:Y:S01]  /*c930*/  STL [R1+0xd0], R159 ;  /* 0x0000d09f01007387 */ /* 0x000fe20000100800 */
[----:B------:R-:W-:Y:S02]  /*c940*/  ISETP.GT.AND P2, PT, R9, RZ, PT ;  /* 0x000000ff0900720c */ /* 0x000fe40003f44270 */
[----:B------:R-:W4:Y:S01]  /*c950*/  MUFU.TANH R230, R230 ;  /* 0x000000e600e67308 */ /* 0x000f220000002400 */
[----:B------:R-:W-:Y:S04]  /*c960*/  STL [R1+0xcc], R158 ;  /* 0x0000cc9e01007387 */ /* 0x000fe80000100800 */
[----:B------:R-:W-:Y:S01]  /*c970*/  STL [R1+0xc8], R157 ;  /* 0x0000c89d01007387 */ /* 0x000fe20000100800 */
[----:B------:R-:W-:-:S02]  /*c980*/  ISETP.GT.AND P3, PT, R8, 0x8, PT ;  /* 0x000000080800780c */ /* 0x000fc40003f64270 */
[----:B------:R-:W-:Y:S01]  /*c990*/  MUFU.TANH R237, R237 ;  /* 0x000000ed00ed7308 */ /* 0x000fe20000002400 */
[----:B------:R-:W-:Y:S04]  /*c9a0*/  STL [R1+0xc4], R156 ;  /* 0x0000c49c01007387 */ /* 0x000fe80000100800 */
[----:B------:R-:W-:Y:S03]  /*c9b0*/  STL [R1+0xc0], R155 ;  /* 0x0000c09b01007387 */ /* 0x000fe60000100800 */
[----:B------:R-:W4:Y:S01]  /*c9c0*/  MUFU.TANH R236, R236 ;  /* 0x000000ec00ec7308 */ /* 0x000f220000002400 */
[----:B------:R-:W-:Y:S04]  /*c9d0*/  STL [R1+0xbc], R154 ;  /* 0x0000bc9a01007387 */ /* 0x000fe80000100800 */
[----:B------:R-:W-:Y:S01]  /*c9e0*/  STL [R1+0xb8], R153 ;  /* 0x0000b89901007387 */ /* 0x000fe20000100800 */
[----:B------:R-:W-:Y:S01]  /*c9f0*/  ISETP.GT.AND P1, PT, R8, RZ, PT ;  /* 0x000000ff0800720c */ /* 0x000fe20003f24270 */
[----:B------:R-:W-:Y:S01]  /*ca00*/  FMUL.FTZ R128, R128, UR9 ;  /* 0x0000000980807c20 */ /* 0x000fe20008410000 */
[----:B------:R-:W-:Y:S01]  /*ca10*/  ISETP.GT.AND P0, PT, R9, 0x8, PT ;  /* 0x000000080900780c */ /* 0x000fe20003f04270 */
[----:B------:R-:W-:Y:S01]  /*ca20*/  STL [R1+0xb4], R152 ;  /* 0x0000b49801007387 */ /* 0x000fe20000100800 */
[----:B------:R-:W4:Y:S03]  /*ca30*/  MUFU.TANH R233, R233 ;  /* 0x000000e900e97308 */ /* 0x000f260000002400 */
[----:B------:R-:W-:Y:S04]  /*ca40*/  STL [R1+0xb0], R151 ;  /* 0x0000b09701007387 */ /* 0x000fe80000100800 */
        /* <DEDUP_REMOVED lines=19> */
[----:B------:R1:W-:Y:S04]  /*cb80*/  STL [R1+0x7c], R6 ;  /* 0x00007c0601007387 */ /* 0x0003e80000100800 */
[----:B------:R-:W-:Y:S04]  /*cb90*/  STL [R1+0x78], R5 ;  /* 0x0000780501007387 */ /* 0x000fe80000100800 */
[----:B------:R3:W-:Y:S04]  /*cba0*/  STL [R1+0x74], R4 ;  /* 0x0000740401007387 */ /* 0x0007e80000100800 */
[----:B------:R2:W-:Y:S04]  /*cbb0*/  STL [R1+0x70], R2 ;  /* 0x0000700201007387 */ /* 0x0005e80000100800 */
[----:B-1----:R-:W4:Y:S04]  /*cbc0*/  LDL.64 R6, [R1+0x40] ;  /* 0x0000400001067983 */ /* 0x002f280000100a00 */
[----:B---3--:R-:W3:Y:S01]  /*cbd0*/  LDL.64 R4, [R1+0x48] ;  /* 0x0000480001047983 */ /* 0x008ee20000100a00 */
[----:B------:R-:W-:Y:S01]  /*cbe0*/  WARPGROUP.ARRIVE ;  /* 0x00000000000079c5 */ /* 0x000fe20000000000 */
[----:B------:R-:W-:Y:S01]  /*cbf0*/  FMUL.FTZ R91, R96, UR9 ;  /* 0x00000009605b7c20 */ /* 0x000fe20008410000 */
[----:B------:R-:W-:Y:S01]  /*cc00*/  FMUL.FTZ R138, R90, UR9 ;  /* 0x000000095a8a7c20 */ /* 0x000fe20008410000 */
[----:B------:R-:W-:Y:S01]  /*cc10*/  FMUL.FTZ R89, R94, UR9 ;  /* 0x000000095e597c20 */ /* 0x000fe20008410000 */
[----:B------:R-:W-:Y:S01]  /*cc20*/  FMUL.FTZ R90, R95, UR9 ;  /* 0x000000095f5a7c20 */ /* 0x000fe20008410000 */
[----:B--2---:R-:W1:Y:S01]  /*cc30*/  LDC R2, c[0x0][0x74c] ;  /* 0x0001d300ff027b82 */ /* 0x004e620000000800 */
[----:B------:R-:W-:Y:S01]  /*cc40*/  HGMMA.64x128x16.F32.BF16 R24, gdesc[UR4], RZ, !UPT, gsb0 ;  /* 0x01e00000041879f0 */ /* 0x000fe2000c0018ff */
[----:B------:R-:W-:Y:S01]  /*cc50*/  UIADD3 UR4, UR6, 0x2, URZ ;  /* 0x0000000206047890 */ /* 0x000fe2000fffe03f */
[----:B------:R-:W2:Y:S01]  /*cc60*/  MUFU.TANH R136, R136 ;  /* 0x0000008800887308 */ /* 0x000ea20000002400 */
[----:B------:R-:W-:Y:S01]  /*cc70*/  FMUL.FTZ R205, R92, UR9 ;  /* 0x000000095ccd7c20 */ /* 0x000fe20008410000 */
[----:B------:R-:W-:Y:S01]  /*cc80*/  FMUL.FTZ R92, R97, UR9 ;  /* 0x00000009615c7c20 */ /* 0x000fe20008410000 */
[----:B------:R-:W-:Y:S01]  /*cc90*/  FMUL.FTZ R100, R100, UR9 ;  /* 0x0000000964647c20 */ /* 0x000fe20008410000 */
[----:B------:R-:W-:Y:S01]  /*cca0*/  FMUL.FTZ R101, R101, UR9 ;  /* 0x0000000965657c20 */ /* 0x000fe20008410000 */
[----:B------:R-:W2:Y:S01]  /*ccb0*/  LDC.64 R94, c[0x0][0x748] ;  /* 0x0001d200ff5e7b82 */ /* 0x000ea20000000a00 */
[----:B------:R-:W-:Y:S01]  /*ccc0*/  UMOV UR14, UR4 ;  /* 0x00000004000e7c82 */ /* 0x000fe20008000000 */
[----:B------:R-:W-:Y:S01]  /*ccd0*/  ULDC UR4, c[0x0][0x280] ;  /* 0x0000a00000047ab9 */ /* 0x000fe20000000800 */
[----:B------:R1:W2:Y:S01]  /*cce0*/  MUFU.TANH R171, R88 ;  /* 0x0000005800ab7308 */ /* 0x0002a20000002400 */
[----:B------:R-:W-:Y:S01]  /*ccf0*/  ULEA UR4, UR40, -UR4, 0x7 ;  /* 0x8000000428047291 */ /* 0x000fe2000f8e383f */
[----:B------:R-:W-:Y:S01]  /*cd00*/  FMUL.FTZ R120, R120, UR9 ;  /* 0x0000000978787c20 */ /* 0x000fe20008410000 */
[----:B------:R-:W-:Y:S01]  /*cd10*/  FMUL.FTZ R122, R122, UR9 ;  /* 0x000000097a7a7c20 */ /* 0x000fe20008410000 */
[----:B------:R-:W-:Y:S01]  /*cd20*/  FMUL.FTZ R123, R123, UR9 ;  /* 0x000000097b7b7c20 */ /* 0x000fe20008410000 */
[----:B------:R-:W-:Y:S01]  /*cd30*/  FMUL.FTZ R99, R99, UR9 ;  /* 0x0000000963637c20 */ /* 0x000fe20008410000 */
[----:B------:R-:W-:Y:S01]  /*cd40*/  FMUL.FTZ R102, R102, UR9 ;  /* 0x0000000966667c20 */ /* 0x000fe20008410000 */
[----:B------:R-:W-:Y:S01]  /*cd50*/  LEA R96, R3, UR4, 0x1 ;  /* 0x0000000403607c11 */ /* 0x000fe2000f8e08ff */
[----:B------:R-:W-:Y:S01]  /*cd60*/  UIADD3 UR4, UR6, 0x4, URZ ;  /* 0x0000000406047890 */ /* 0x000fe2000fffe03f */
[----:B-1----:R-:W-:Y:S01]  /*cd70*/  FMUL.FTZ R88, R93, UR9 ;  /* 0x000000095d587c20 */ /* 0x002fe20008410000 */
[----:B------:R-:W1:Y:S01]  /*cd80*/  MUFU.TANH R170, R139 ;  /* 0x0000008b00aa7308 */ /* 0x000e620000002400 */
[----:B------:R-:W-:Y:S01]  /*cd90*/  FMUL.FTZ R103, R103, UR9 ;  /* 0x0000000967677c20 */ /* 0x000fe20008410000 */
[----:B------:R-:W-:Y:S01]  /*cda0*/  FMUL.FTZ R109, R109, UR9 ;  /* 0x000000096d6d7c20 */ /* 0x000fe20008410000 */
[----:B------:R-:W-:Y:S01]  /*cdb0*/  FMUL.FTZ R104, R104, UR9 ;  /* 0x0000000968687c20 */ /* 0x000fe20008410000 */
[----:B------:R-:W-:Y:S01]  /*cdc0*/  FMUL.FTZ R105, R105, UR9 ;  /* 0x0000000969697c20 */ /* 0x000fe20008410000 */
[----:B------:R-:W-:Y:S01]  /*cdd0*/  FMUL.FTZ R112, R112, UR9 ;  /* 0x0000000970707c20 */ /* 0x000fe20008410000 */
[----:B------:R-:W-:Y:S01]  /*cde0*/  FMUL.FTZ R124, R124, UR9 ;  /* 0x000000097c7c7c20 */ /* 0x000fe20008410000 */
[----:B------:R-:W-:Y:S01]  /*cdf0*/  FMUL.FTZ R108, R108, UR9 ;  /* 0x000000096c6c7c20 */ /* 0x000fe20008410000 */
[----:B------:R-:W-:Y:S01]  /*ce00*/  MUFU.TANH R91, R91 ;  /* 0x0000005b005b7308 */ /* 0x000fe20000002400 */
        /* <DEDUP_REMOVED lines=8> */
[----:B------:R-:W-:-:S07]  /*ce90*/  FMUL.FTZ R106, R106, UR9 ;  /* 0x000000096a6a7c20 */ /* 0x000fce0008410000 */
[----:B------:R-:W-:Y:S08]  /*cea0*/  MUFU.TANH R168, R204 ;  /* 0x000000cc00a87308 */ /* 0x000ff00000002400 */
[----:B------:R-:W-:Y:S08]  /*ceb0*/  MUFU.TANH R89, R89 ;  /* 0x0000005900597308 */ /* 0x000ff00000002400 */
[----:B------:R-:W-:Y:S01]  /*cec0*/  MUFU.TANH R90, R90 ;  /* 0x0000005a005a7308 */ /* 0x000fe20000002400 */
[----:B------:R-:W-:-:S02]  /*ced0*/  WARPGROUP.DEPBAR.LE gsb0, 0x0 ;  /* 0x00008000000079c5 */ /* 0x000fc40000010000 */
[----:B------:R-:W-:Y:S01]  /*cee0*/  WARPGROUP.ARRIVE ;  /* 0x00000000000079c5 */ /* 0x000fe20000000000 */
[----:B---3--:R-:W-:Y:S02]  /*cef0*/  R2UR UR12, R4 ;  /* 0x00000000040c72ca */ /* 0x008fe400000e0000 */
[----:B------:R-:W-:Y:S02]  /*cf00*/  R2UR UR13, R5 ;  /* 0x00000000050d72ca */ /* 0x000fe400000e0000 */
[----:B------:R-:W-:Y:S01]  /*cf10*/  IADD3 R2, -R2, 0x8, RZ ;  /* 0x0000000802027810 */ /* 0x000fe20007ffe1ff */
[----:B------:R-:W3:Y:S01]  /*cf20*/  LDL.64 R4, [R1+0x38] ;  /* 0x0000380001047983 */ /* 0x000ee20000100a00 */
[----:B------:R-:W-:Y:S01]  /*cf30*/  IADD3 R96, R8, R96, RZ ;  /* 0x0000006008607210 */ /* 0x000fe20007ffe0ff */
[----:B------:R-:W-:Y:S01]  /*cf40*/  UIADD3 UR6, UR6, 0x6, URZ ;  /* 0x0000000606067890 */ /* 0x000fe2000fffe03f */
[----:B------:R-:W1:Y:S01]  /*cf50*/  MUFU.TANH R167, R205 ;  /* 0x000000cd00a77308 */ /* 0x000e620000002400 */
[----:B------:R-:W-:Y:S01]  /*cf60*/  UMOV UR7, 0x40000040 ;  /* 0x4000004000077882 */ /* 0x000fe20000000000 */
[----:B------:R-:W-:-:S05]  /*cf70*/  FMUL.FTZ R93, R98, UR9 ;  /* 0x00000009625d7c20 */ /* 0x000fca0008410000 */
[----:B------:R-:W-:Y:S01]  /*cf80*/  HGMMA.64x128x16.F32.BF16 R24, gdesc[UR12], R24, gsb0 ;  /* 0x01e000000c1879f0 */ /* 0x000fe20008001818 */
[----:B----4-:R-:W-:Y:S01]  /*cf90*/  R2UR UR12, R6 ;  /* 0x00000000060c72ca */ /* 0x010fe200000e0000 */
[----:B------:R-:W4:Y:S01]  /*cfa0*/  MUFU.TANH R88, R88 ;  /* 0x0000005800587308 */ /* 0x000f220000002400 */
[----:B------:R-:W-:Y:S01]  /*cfb0*/  R2UR UR13, R7 ;  /* 0x00000000070d72ca */ /* 0x000fe200000e0000 */
[----:B------:R-:W-:Y:S01]  /*cfc0*/  UMOV UR14, UR4 ;  /* 0x00000004000e7c82 */ /* 0x000fe20008000000 */
[----:B------:R-:W-:-:S05]  /*cfd0*/  UMOV UR15, 0x40000040 ;  /* 0x40000040000f7882 */ /* 0x000fca0000000000 */
[----:B------:R1:W-:Y:S01]  /*cfe0*/  MUFU.TANH R7, R126 ;  /* 0x0000007e00077308 */ /* 0x0003e20000002400 */
[-C--:B------:R-:W-:Y:S02]  /*cff0*/  IADD3 R221, R2, -R96.reuse, RZ ;  /* 0x8000006002dd7210 */ /* 0x080fe40007ffe0ff */
[----:B--2---:R-:W-:-:S05]  /*d000*/  IADD3 R95, RZ, -R96, -R95 ;  /* 0x80000060ff5f7210 */ /* 0x004fca0007ffe85f */
[----:B------:R-:W2:Y:S01]  /*d010*/  MUFU.TANH R92, R92 ;  /* 0x0000005c005c7308 */ /* 0x000ea20000002400 */
[C-C-:B-1----:R-:W-:Y:S01]  /*d020*/  IMAD.IADD R126, R94.reuse, 0x1, -R96.reuse ;  /* 0x000000015e7e7824 */ /* 0x142fe200078e0a60 */
[----:B------:R-:W-:-:S04]  /*d030*/  IADD3 R94, R94, 0x8, -R96 ;  /* 0x000000085e5e7810 */ /* 0x000fc80007ffe860 */
[----:B------:R-:W-:Y:S02]  /*d040*/  SEL R126, R126, 0x80, !P2 ;  /* 0x000000807e7e7807 */ /* 0x000fe40005000000 */
[----:B------:R-:W-:Y:S01]  /*d050*/  SEL R221, R221, 0x80, P3 ;  /* 0x00000080dddd7807 */ /* 0x000fe20001800000 */
[----:B------:R-:W1:Y:S01]  /*d060*/  MUFU.TANH R165, R100 ;  /* 0x0000006400a57308 */ /* 0x000e620000002400 */
[----:B------:R-:W-:-:S07]  /*d070*/  SEL R218, R95, 0x80, P1 ;  /* 0x000000805fda7807 */ /* 0x000fce0000800000 */
[----:B------:R-:W1:Y:S08]  /*d080*/  MUFU.TANH R164, R101 ;  /* 0x0000006500a47308 */ /* 0x000e700000002400 */
[----:B------:R-:W-:Y:S08]  /*d090*/  MUFU.TANH R145, R120 ;  /* 0x0000007800917308 */ /* 0x000ff00000002400 */
[----:B------:R-:W-:Y:S08]  /*d0a0*/  MUFU.TANH R143, R122 ;  /* 0x0000007a008f7308 */ /* 0x000ff00000002400 */
[----:B------:R-:W-:Y:S08]  /*d0b0*/  MUFU.TANH R142, R123 ;  /* 0x0000007b008e7308 */ /* 0x000ff00000002400 */
[----:B------:R-:W1:Y:S08]  /*d0c0*/  MUFU.TANH R93, R93 ;  /* 0x0000005d005d7308 */ /* 0x000e700000002400 */
[----:B------:R-:W1:Y:S08]  /*d0d0*/  MUFU.TANH R166, R99 ;  /* 0x0000006300a67308 */ /* 0x000e700000002400 */
[----:B------:R-:W1:Y:S08]  /*d0e0*/  MUFU.TANH R163, R102 ;  /* 0x0000006600a37308 */ /* 0x000e700000002400 */
[----:B------:R-:W1:Y:S08]  /*d0f0*/  MUFU.TANH R162, R103 ;  /* 0x0000006700a27308 */ /* 0x000e700000002400 */
[----:B------:R-:W-:Y:S08]  /*d100*/  MUFU.TANH R156, R109 ;  /* 0x0000006d009c7308 */ /* 0x000ff00000002400 */
[----:B------:R-:W1:Y:S08]  /*d110*/  MUFU.TANH R161, R104 ;  /* 0x0000006800a17308 */ /* 0x000e700000002400 */
[----:B------:R-:W1:Y:S01]  /*d120*/  MUFU.TANH R160, R105 ;  /* 0x0000006900a07308 */ /* 0x000e620000002400 */
[----:B------:R-:W-:-:S07]  /*d130*/  FMUL.FTZ R110, R110, UR9 ;  /* 0x000000096e6e7c20 */ /* 0x000fce0008410000 */
[----:B------:R-:W-:Y:S01]  /*d140*/  MUFU.TANH R153, R112 ;  /* 0x0000007000997308 */ /* 0x000fe20000002400 */
[----:B------:R-:W-:-:S07]  /*d150*/  FMUL.FTZ R111, R111, UR9 ;  /* 0x000000096f6f7c20 */ /* 0x000fce0008410000 */
[----:B------:R-:W-:Y:S01]  /*d160*/  MUFU.TANH R141, R124 ;  /* 0x0000007c008d7308 */ /* 0x000fe20000002400 */
[----:B------:R-:W-:Y:S02]  /*d170*/  WARPGROUP.DEPBAR.LE gsb0, 0x0 ;  /* 0x00008000000079c5 */ /* 0x000fe40000010000 */
[----:B------:R-:W-:-:S05]  /*d180*/  WARPGROUP.ARRIVE ;  /* 0x00000000000079c5 */ /* 0x000fca0000000000 */
[----:B------:R-:W1:Y:S01]  /*d190*/  MUFU.TANH R157, R108 ;  /* 0x0000006c009d7308 */ /* 0x000e620000002400 */
[----:B------:R-:W-:Y:S01]  /*d1a0*/  HGMMA.64x128x16.F32.BF16 R24, gdesc[UR12], R24, gsb0 ;  /* 0x01e000000c1879f0 */ /* 0x000fe20008001818 */
[C---:B------:R-:W-:Y:S02]  /*d1b0*/  ISETP.GE.AND P3, PT, R126.reuse, RZ, PT ;  /* 0x000000ff7e00720c */ /* 0x040fe40003f66270 */
[C---:B------:R-:W-:Y:S02]  /*d1c0*/  ISETP.GE.AND P4, PT, R126.reuse, 0x1, PT ;  /* 0x000000017e00780c */ /* 0x040fe40003f86270 */
[----:B------:R-:W-:Y:S02]  /*d1d0*/  ISETP.GE.AND P1, PT, R126, 0x9, PT ;  /* 0x000000097e00780c */ /* 0x000fe40003f26270 */
[----:B------:R-:W1:Y:S01]  /*d1e0*/  MUFU.TANH R152, R113 ;  /* 0x0000007100987308 */ /* 0x000e620000002400 */
[C---:B------:R-:W-:Y:S02]  /*d1f0*/  ISETP.GT.OR P3, PT, R218.reuse, RZ, !P3 ;  /* 0x000000ffda00720c */ /* 0x040fe40005f64670 */
[----:B------:R-:W-:-:S02]  /*d200*/  ISETP.GT.OR P4, PT, R218, 0x1, !P4 ;  /* 0x00000001da00780c */ /* 0x000fc40006784670 */
[----:B------:R-:W-:Y:S02]  /*d210*/  ISETP.GT.OR P1, PT, R218, 0x9, !P1 ;  /* 0x00000009da00780c */ /* 0x000fe40004f24670 */
[----:B------:R-:W-:Y:S01]  /*d220*/  FSEL R216, R19, -INF , !P3 ;  /* 0xff80000013d87808 */ /* 0x000fe20005800000 */
[----:B------:R-:W-:Y:S01]  /*d230*/  MUFU.TANH R144, R121 ;  /* 0x0000007900907308 */ /* 0x000fe20000002400 */
[----:B------:R-:W-:Y:S02]  /*d240*/  FSEL R219, R230, -INF , !P4 ;  /* 0xff800000e6db7808 */ /* 0x000fe40006000000 */
[C---:B------:R-:W-:Y:S02]  /*d250*/  ISETP.GE.AND P2, PT, R126.reuse, 0x10, PT ;  /* 0x000000107e00780c */ /* 0x040fe40003f46270 */
[C---:B------:R-:W-:Y:S02]  /*d260*/  ISETP.GE.AND P3, PT, R126.reuse, 0x11, PT ;  /* 0x000000117e00780c */ /* 0x040fe40003f66270 */
[C---:B------:R-:W-:Y:S01]  /*d270*/  ISETP.GE.AND P5, PT, R126.reuse, 0x18, PT ;  /* 0x000000187e00780c */ /* 0x040fe20003fa6270 */
[----:B------:R-:W-:Y:S01]  /*d280*/  MUFU.TANH R140, R125 ;  /* 0x0000007d008c7308 */ /* 0x000fe20000002400 */
[----:B------:R-:W-:-:S02]  /*d290*/  ISETP.GE.AND P4, PT, R126, 0x19, PT ;  /* 0x000000197e00780c */ /* 0x000fc40003f86270 */
[----:B------:R-:W-:Y:S02]  /*d2a0*/  FSEL R220, R236, -INF , !P1 ;  /* 0xff800000ecdc7808 */ /* 0x000fe40004800000 */
[C---:B------:R-:W-:Y:S02]  /*d2b0*/  ISETP.GT.OR P2, PT, R218.reuse, 0x10, !P2 ;  /* 0x00000010da00780c */ /* 0x040fe40005744670 */
[C---:B------:R-:W-:Y:S01]  /*d2c0*/  ISETP.GT.OR P3, PT, R218.reuse, 0x11, !P3 ;  /* 0x00000011da00780c */ /* 0x040fe20005f64670 */
[----:B------:R-:W1:Y:S01]  /*d2d0*/  MUFU.TANH R150, R116 ;  /* 0x0000007400967308 */ /* 0x000e620000002400 */
[C---:B------:R-:W-:Y:S02]  /*d2e0*/  ISETP.GT.OR P5, PT, R218.reuse, 0x18, !P5 ;  /* 0x00000018da00780c */ /* 0x040fe40006fa4670 */
[----:B------:R-:W-:Y:S02]  /*d2f0*/  ISETP.GT.OR P4, PT, R218, 0x19, !P4 ;  /* 0x00000019da00780c */ /* 0x000fe40006784670 */
[----:B------:R-:W-:-:S02]  /*d300*/  FSEL R215, R233, -INF , !P2 ;  /* 0xff800000e9d77808 */ /* 0x000fc40005000000 */
[----:B------:R-:W-:Y:S01]  /*d310*/  FSEL R211, R21, -INF , !P3 ;  /* 0xff80000015d37808 */ /* 0x000fe20005800000 */
[----:B------:R-:W1:Y:S01]  /*d320*/  MUFU.TANH R148, R117 ;  /* 0x0000007500947308 */ /* 0x000e620000002400 */
[----:B------:R-:W-:Y:S02]  /*d330*/  FSEL R208, R23, -INF , !P5 ;  /* 0xff80000017d07808 */ /* 0x000fe40006800000 */
[----:B------:R-:W-:Y:S01]  /*d340*/  FSEL R206, R202, -INF , !P4 ;  /* 0xff800000cace7808 */ /* 0x000fe20006000000 */
[----:B------:R-:W-:Y:S01]  /*d350*/  FMUL.FTZ R119, R119, UR9 ;  /* 0x0000000977777c20 */ /* 0x000fe20008410000 */
[----:B------:R-:W-:-:S03]  /*d360*/  FMUL.FTZ R115, R115, UR9 ;  /* 0x0000000973737c20 */ /* 0x000fc60008410000 */
[----:B------:R-:W-:Y:S01]  /*d370*/  MUFU.TANH R158, R107 ;  /* 0x0000006b009e7308 */ /* 0x000fe20000002400 */
[----:B------:R-:W-:-:S07]  /*d380*/  FMUL.FTZ R118, R118, UR9 ;  /* 0x0000000976767c20 */ /* 0x000fce0008410000 */
[----:B------:R-:W-:Y:S08]  /*d390*/  MUFU.TANH R151, R114 ;  /* 0x0000007200977308 */ /* 0x000ff00000002400 */
[----:B------:R-:W1:Y:S08]  /*d3a0*/  MUFU.TANH R159, R106 ;  /* 0x0000006a009f7308 */ /* 0x000e700000002400 */
[----:B------:R-:W1:Y:S08]  /*d3b0*/  MUFU.TANH R155, R110 ;  /* 0x0000006e009b7308 */ /* 0x000e700000002400 */
[----:B------:R-:W1:Y:S08]  /*d3c0*/  MUFU.TANH R154, R111 ;  /* 0x0000006f009a7308 */ /* 0x000e700000002400 */
[----:B------:R-:W-:Y:S01]  /*d3d0*/  MUFU.TANH R146, R119 ;  /* 0x0000007700927308 */ /* 0x000fe20000002400 */
[----:B------:R-:W-:-:S02]  /*d3e0*/  WARPGROUP.DEPBAR.LE gsb0, 0x0 ;  /* 0x00008000000079c5 */ /* 0x000fc40000010000 */
[----:B------:R-:W4:Y:S01]  /*d3f0*/  LDS R227, [R227+0x400] ;  /* 0x00040000e3e37984 */ /* 0x000f220000000800 */
[----:B---3--:R-:W-:-:S04]  /*d400*/  R2UR UR5, R5 ;  /* 0x00000000050572ca */ /* 0x008fc800000e0000 */
[----:B------:R3:W-:Y:S01]  /*d410*/  MUFU.TANH R5, R128 ;  /* 0x0000008000057308 */ /* 0x0007e20000002400 */
[----:B------:R-:W-:Y:S02]  /*d420*/  R2UR UR4, R4 ;  /* 0x00000000040472ca */ /* 0x000fe400000e0000 */
[----:B---3--:R-:W-:Y:S02]  /*d430*/  SEL R128, R94, 0x80, !P0 ;  /* 0x000000805e807807 */ /* 0x008fe40004000000 */
[----:B------:R-:W-:-:S04]  /*d440*/  ISETP.GE.AND P0, PT, R126, 0x8, PT ;  /* 0x000000087e00780c */ /* 0x000fc80003f06270 */
[----:B------:R-:W-:Y:S01]  /*d450*/  ISETP.GT.OR P0, PT, R218, 0x8, !P0 ;  /* 0x00000008da00780c */ /* 0x000fe20004704670 */
[----:B------:R-:W-:Y:S01]  /*d460*/  WARPGROUP.ARRIVE ;  /* 0x00000000000079c5 */ /* 0x000fe20000000000 */
[C---:B------:R-:W-:Y:S02]  /*d470*/  ISETP.GE.AND P1, PT, R128.reuse, 0x1, PT ;  /* 0x000000018000780c */ /* 0x040fe40003f26270 */
[----:B------:R-:W-:Y:S02]  /*d480*/  FSEL R224, R237, -INF , !P0 ;  /* 0xff800000ede07808 */ /* 0x000fe40004000000 */
[----:B------:R-:W-:Y:S01]  /*d490*/  ISETP.GE.AND P0, PT, R128, RZ, PT ;  /* 0x000000ff8000720c */ /* 0x000fe20003f06270 */
[----:B------:R-:W-:Y:S01]  /*d4a0*/  HGMMA.64x128x16.F32.BF16 R24, gdesc[UR4], R24, gsb0 ;  /* 0x01e00000041879f0 */ /* 0x000fe20008001818 */
[C---:B------:R-:W-:Y:S01]  /*d4b0*/  ISETP.GT.OR P1, PT, R221.reuse, 0x1, !P1 ;  /* 0x00000001dd00780c */ /* 0x040fe20004f24670 */
[----:B------:R-:W3:Y:S01]  /*d4c0*/  MUFU.TANH R149, R115 ;  /* 0x0000007300957308 */ /* 0x000ee20000002400 */
[----:B------:R-:W-:-:S07]  /*d4d0*/  ISETP.GT.OR P0, PT, R221, RZ, !P0 ;  /* 0x000000ffdd00720c */ /* 0x000fce0004704670 */
[----:B------:R-:W3:Y:S01]  /*d4e0*/  MUFU.TANH R147, R118 ;  /* 0x0000007600937308 */ /* 0x000ee20000002400 */
[C---:B------:R-:W-:Y:S01]  /*d4f0*/  ISETP.GE.AND P2, PT, R128.reuse, 0x8, PT ;  /* 0x000000088000780c */ /* 0x040fe20003f46270 */
[----:B------:R-:W-:Y:S01]  /*d500*/  FMUL.FTZ R127, R127, UR9 ;  /* 0x000000097f7f7c20 */ /* 0x000fe20008410000 */
[----:B------:R-:W-:Y:S01]  /*d510*/  ISETP.GE.AND P3, PT, R128, 0x9, PT ;  /* 0x000000098000780c */ /* 0x000fe20003f66270 */
[----:B------:R-:W-:Y:S01]  /*d520*/  FMUL.FTZ R130, R130, UR9 ;  /* 0x0000000982827c20 */ /* 0x000fe20008410000 */
[C---:B------:R-:W-:Y:S01]  /*d530*/  ISETP.GE.AND P5, PT, R128.reuse, 0x10, PT ;  /* 0x000000108000780c */ /* 0x040fe20003fa6270 */
[----:B------:R-:W-:Y:S01]  /*d540*/  FMUL.FTZ R212, R131, UR9 ;  /* 0x0000000983d47c20 */ /* 0x000fe20008410000 */
[----:B------:R-:W-:Y:S01]  /*d550*/  ISETP.GE.AND P4, PT, R128, 0x11, PT ;  /* 0x000000118000780c */ /* 0x000fe20003f86270 */
[----:B------:R-:W-:Y:S01]  /*d560*/  IMAD R137, R0, 0x400, R137 ;  /* 0x0000040000897824 */ /* 0x000fe200078e0289 */
[----:B------:R-:W-:Y:S01]  /*d570*/  FSEL R214, R20, -INF , !P0 ;  /* 0xff80000014d67808 */ /* 0x000fe20004000000 */
[----:B------:R-:W-:Y:S01]  /*d580*/  FMUL.FTZ R129, R129, UR9 ;  /* 0x0000000981817c20 */ /* 0x000fe20008410000 */
[----:B------:R-:W-:Y:S01]  /*d590*/  FSEL R228, R200, -INF , !P1 ;  /* 0xff800000c8e47808 */ /* 0x000fe20004800000 */
[----:B------:R-:W-:Y:S01]  /*d5a0*/  VIADD R223, R10, 0x4 ;  /* 0x000000040adf7836 */ /* 0x000fe20000000000 */
[C---:B------:R-:W-:Y:S01]  /*d5b0*/  ISETP.GE.AND P0, PT, R128.reuse, 0x18, PT ;  /* 0x000000188000780c */ /* 0x040fe20003f06270 */
[----:B----4-:R-:W4:Y:S01]  /*d5c0*/  SHFL.IDX PT, R225, R227, R10, 0x1f ;  /* 0x00001f0ae3e17589 */ /* 0x010f2200000e0000 */
[----:B------:R-:W-:-:S02]  /*d5d0*/  ISETP.GE.AND P1, PT, R128, 0x19, PT ;  /* 0x000000198000780c */ /* 0x000fc40003f26270 */
[C---:B------:R-:W-:Y:S01]  /*d5e0*/  IADD3 R231, R10.reuse, 0x8, RZ ;  /* 0x000000080ae77810 */ /* 0x040fe20007ffe0ff */
[----:B------:R-:W-:Y:S01]  /*d5f0*/  VIADD R232, R10, 0xc ;  /* 0x0000000c0ae87836 */ /* 0x000fe20000000000 */
[C---:B------:R-:W-:Y:S01]  /*d600*/  ISETP.GT.OR P2, PT, R221.reuse, 0x8, !P2 ;  /* 0x00000008dd00780c */ /* 0x040fe20005744670 */
[----:B------:R-:W-:Y:S01]  /*d610*/  ULDC UR4, c[0x0][0x744] ;  /* 0x0001d10000047ab9 */ /* 0x000fe20000000800 */
[C---:B------:R-:W-:Y:S02]  /*d620*/  ISETP.GT.OR P3, PT, R221.reuse, 0x9, !P3 ;  /* 0x00000009dd00780c */ /* 0x040fe40005f64670 */
[C---:B------:R-:W-:Y:S02]  /*d630*/  ISETP.GT.OR P5, PT, R221.reuse, 0x10, !P5 ;  /* 0x00000010dd00780c */ /* 0x040fe40006fa4670 */
[C---:B------:R-:W-:Y:S02]  /*d640*/  ISETP.GT.OR P4, PT, R221.reuse, 0x11, !P4 ;  /* 0x00000011dd00780c */ /* 0x040fe40006784670 */
[----:B------:R-:W-:-:S02]  /*d650*/  ISETP.GT.OR P0, PT, R221, 0x18, !P0 ;  /* 0x00000018dd00780c */ /* 0x000fc40004704670 */
[----:B------:R-:W-:Y:S02]  /*d660*/  ISETP.GT.OR P1, PT, R221, 0x19, !P1 ;  /* 0x00000019dd00780c */ /* 0x000fe40004f24670 */
[----:B------:R-:W-:Y:S02]  /*d670*/  FSEL R222, R235, -INF , !P2 ;  /* 0xff800000ebde7808 */ /* 0x000fe40005000000 */
[----:B------:R-:W-:Y:S02]  /*d680*/  FSEL R217, R234, -INF , !P3 ;  /* 0xff800000ead97808 */ /* 0x000fe40005800000 */
[----:B------:R-:W-:Y:S02]  /*d690*/  FSEL R213, R22, -INF , !P5 ;  /* 0xff80000016d57808 */ /* 0x000fe40006800000 */
[----:B------:R-:W-:Y:S02]  /*d6a0*/  FSEL R210, R201, -INF , !P4 ;  /* 0xff800000c9d27808 */ /* 0x000fe40006000000 */
[----:B------:R-:W-:-:S02]  /*d6b0*/  ISETP.GE.AND P2, PT, R126, 0x20, PT ;  /* 0x000000207e00780c */ /* 0x000fc40003f46270 */
[C---:B------:R-:W-:Y:S02]  /*d6c0*/  ISETP.GE.AND P3, PT, R126.reuse, 0x21, PT ;  /* 0x000000217e00780c */ /* 0x040fe40003f66270 */
[C---:B------:R-:W-:Y:S02]  /*d6d0*/  ISETP.GE.AND P5, PT, R126.reuse, 0x28, PT ;  /* 0x000000287e00780c */ /* 0x040fe40003fa6270 */
[----:B------:R-:W-:Y:S02]  /*d6e0*/  ISETP.GE.AND P4, PT, R126, 0x29, PT ;  /* 0x000000297e00780c */ /* 0x000fe40003f86270 */
[----:B------:R-:W-:Y:S02]  /*d6f0*/  FSEL R209, R203, -INF , !P0 ;  /* 0xff800000cbd17808 */ /* 0x000fe40004000000 */
[----:B------:R-:W-:Y:S02]  /*d700*/  FSEL R207, R136, -INF , !P1 ;  /* 0xff80000088cf7808 */ /* 0x000fe40004800000 */
[----:B------:R-:W-:-:S02]  /*d710*/  ISETP.GE.AND P0, PT, R126, 0x30, PT ;  /* 0x000000307e00780c */ /* 0x000fc40003f06270 */
[----:B------:R-:W-:Y:S02]  /*d720*/  ISETP.GE.AND P1, PT, R126, 0x31, PT ;  /* 0x000000317e00780c */ /* 0x000fe40003f26270 */
[C---:B------:R-:W-:Y:S02]  /*d730*/  ISETP.GT.OR P2, PT, R218.reuse, 0x20, !P2 ;  /* 0x00000020da00780c */ /* 0x040fe40005744670 */
        /* <DEDUP_REMOVED lines=10> */
[----:B------:R-:W-:Y:S02]  /*d7e0*/  ISETP.GE.AND P3, PT, R126, 0x39, PT ;  /* 0x000000397e00780c */ /* 0x000fe40003f66270 */
[C---:B------:R-:W-:Y:S02]  /*d7f0*/  ISETP.GE.AND P5, PT, R128.reuse, 0x20, PT ;  /* 0x000000208000780c */ /* 0x040fe40003fa6270 */
[----:B------:R-:W-:Y:S02]  /*d800*/  ISETP.GE.AND P4, PT, R128, 0x21, PT ;  /* 0x000000218000780c */ /* 0x000fe40003f86270 */
[----:B------:R-:W-:Y:S02]  /*d810*/  FSEL R103, R91, -INF , !P0 ;  /* 0xff8000005b677808 */ /* 0x000fe40004000000 */
[----:B--2---:R-:W-:Y:S02]  /*d820*/  FSEL R109, R92, -INF , !P1 ;  /* 0xff8000005c6d7808 */ /* 0x004fe40004800000 */
[----:B------:R-:W-:-:S02]  /*d830*/  ISETP.GE.AND P0, PT, R128, 0x28, PT ;  /* 0x000000288000780c */ /* 0x000fc40003f06270 */
[----:B------:R-:W-:Y:S02]  /*d840*/  ISETP.GE.AND P1, PT, R128, 0x29, PT ;  /* 0x000000298000780c */ /* 0x000fe40003f26270 */
[C---:B------:R-:W-:Y:S02]  /*d850*/  ISETP.GT.OR P2, PT, R218.reuse, 0x38, !P2 ;  /* 0x00000038da00780c */ /* 0x040fe40005744670 */
[----:B------:R-:W-:Y:S02]  /*d860*/  ISETP.GT.OR P3, PT, R218, 0x39, !P3 ;  /* 0x00000039da00780c */ /* 0x000fe40005f64670 */
[C---:B------:R-:W-:Y:S02]  /*d870*/  ISETP.GT.OR P5, PT, R221.reuse, 0x20, !P5 ;  /* 0x00000020dd00780c */ /* 0x040fe40006fa4670 */
[C---:B------:R-:W-:Y:S02]  /*d880*/  ISETP.GT.OR P4, PT, R221.reuse, 0x21, !P4 ;  /* 0x00000021dd00780c */ /* 0x040fe40006784670 */
[----:B------:R-:W-:-:S02]  /*d890*/  ISETP.GT.OR P0, PT, R221, 0x28, !P0 ;  /* 0x00000028dd00780c */ /* 0x000fc40004704670 */
[----:B------:R-:W-:Y:S02]  /*d8a0*/  ISETP.GT.OR P1, PT, R221, 0x29, !P1 ;  /* 0x00000029dd00780c */ /* 0x000fe40004f24670 */
[----:B-1----:R-:W-:Y:S02]  /*d8b0*/  FSEL R112, R165, -INF , !P2 ;  /* 0xff800000a5707808 */ /* 0x002fe40005000000 */
        /* <DEDUP_REMOVED lines=14> */
[----:B------:R-:W-:Y:S02]  /*d9a0*/  ISETP.GT.OR P4, PT, R221, 0x39, !P4 ;  /* 0x00000039dd00780c */ /* 0x000fe40006784670 */
        /* <DEDUP_REMOVED lines=45> */
[C---:B------:R-:W-:Y:S02]  /*dc80*/  ISETP.GE.AND P4, PT, R126.reuse, 0x61, PT ;  /* 0x000000617e00780c */ /* 0x040fe40003f86270 */
[----:B------:R-:W-:Y:S02]  /*dc90*/  FSEL R100, R151, -INF , !P0 ;  /* 0xff80000097647808 */ /* 0x000fe40004000000 */
[----:B---3--:R-:W-:Y:S02]  /*dca0*/  FSEL R115, R149, -INF , !P1 ;  /* 0xff80000095737808 */ /* 0x008fe40004800000 */
[----:B------:R-:W-:-:S02]  /*dcb0*/  ISETP.GE.AND P0, PT, R126, 0x68, PT ;  /* 0x000000687e00780c */ /* 0x000fc40003f06270 */
[----:B------:R-:W-:Y:S02]  /*dcc0*/  ISETP.GE.AND P1, PT, R126, 0x69, PT ;  /* 0x000000697e00780c */ /* 0x000fe40003f26270 */
[C---:B------:R-:W-:Y:S02]  /*dcd0*/  ISETP.GT.OR P2, PT, R221.reuse, 0x58, !P2 ;  /* 0x00000058dd00780c */ /* 0x040fe40005744670 */
[----:B------:R-:W-:Y:S02]  /*dce0*/  ISETP.GT.OR P3, PT, R221, 0x59, !P3 ;  /* 0x00000059dd00780c */ /* 0x000fe40005f64670 */
[C---:B------:R-:W-:Y:S02]  /*dcf0*/  ISETP.GT.OR P5, PT, R218.reuse, 0x60, !P5 ;  /* 0x00000060da00780c */ /* 0x040fe40006fa4670 */
[C---:B------:R-:W-:Y:S02]  /*dd00*/  ISETP.GT.OR P4, PT, R218.reuse, 0x61, !P4 ;  /* 0x00000061da00780c */ /* 0x040fe40006784670 */
[----:B------:R-:W-:-:S02]  /*dd10*/  ISETP.GT.OR P0, PT, R218, 0x68, !P0 ;  /* 0x00000068da00780c */ /* 0x000fc40004704670 */
[----:B------:R-:W-:Y:S01]  /*dd20*/  ISETP.GT.OR P1, PT, R218, 0x69, !P1 ;  /* 0x00000069da00780c */ /* 0x000fe20004f24670 */
[----:B------:R1:W2:Y:S01]  /*dd30*/  MUFU.TANH R6, R127 ;  /* 0x0000007f00067308 */ /* 0x0002a20000002400 */
[----:B------:R-:W-:Y:S02]  /*dd40*/  FSEL R95, R147, -INF , !P2 ;  /* 0xff800000935f7808 */ /* 0x000fe40005000000 */
[----:B------:R-:W-:Y:S02]  /*dd50*/  FSEL R118, R146, -INF , !P3 ;  /* 0xff80000092767808 */ /* 0x000fe40005800000 */
[----:B------:R-:W-:Y:S02]  /*dd60*/  FSEL R113, R145, -INF , !P5 ;  /* 0xff80000091717808 */ /* 0x000fe40006800000 */
[----:B------:R-:W-:Y:S02]  /*dd70*/  FSEL R108, R144, -INF , !P4 ;  /* 0xff800000906c7808 */ /* 0x000fe40006000000 */
[----:B------:R-:W-:-:S02]  /*dd80*/  ISETP.GE.AND P2, PT, R126, 0x70, PT ;  /* 0x000000707e00780c */ /* 0x000fc40003f46270 */
[C---:B------:R-:W-:Y:S02]  /*dd90*/  ISETP.GE.AND P3, PT, R126.reuse, 0x71, PT ;  /* 0x000000717e00780c */ /* 0x040fe40003f66270 */
[C---:B------:R-:W-:Y:S02]  /*dda0*/  ISETP.GE.AND P5, PT, R126.reuse, 0x78, PT ;  /* 0x000000787e00780c */ /* 0x040fe40003fa6270 */
[----:B------:R-:W-:Y:S01]  /*ddb0*/  ISETP.GE.AND P4, PT, R126, 0x79, PT ;  /* 0x000000797e00780c */ /* 0x000fe20003f86270 */
[----:B------:R3:W4:Y:S01]  /*ddc0*/  MUFU.TANH R2, R130 ;  /* 0x0000008200027308 */ /* 0x0007220000002400 */
[----:B-1----:R-:W-:Y:S02]  /*ddd0*/  FSEL R127, R141, -INF , !P0 ;  /* 0xff8000008d7f7808 */ /* 0x002fe40004000000 */
[----:B------:R-:W-:Y:S02]  /*dde0*/  FSEL R126, R140, -INF , !P1 ;  /* 0xff8000008c7e7808 */ /* 0x000fe40004800000 */
[----:B------:R-:W-:-:S02]  /*ddf0*/  ISETP.GE.AND P0, PT, R128, 0x60, PT ;  /* 0x000000608000780c */ /* 0x000fc40003f06270 */
[----:B------:R-:W-:Y:S02]  /*de00*/  ISETP.GE.AND P1, PT, R128, 0x61, PT ;  /* 0x000000618000780c */ /* 0x000fe40003f26270 */
[----:B------:R-:W-:Y:S02]  /*de10*/  ISETP.GT.OR P2, PT, R218, 0x70, !P2 ;  /* 0x00000070da00780c */ /* 0x000fe40005744670 */
[C---:B------:R-:W-:Y:S02]  /*de20*/  ISETP.GT.OR P0, PT, R221.reuse, 0x60, !P0 ;  /* 0x00000060dd00780c */ /* 0x040fe40004704670 */
[----:B------:R-:W-:Y:S02]  /*de30*/  ISETP.GT.OR P1, PT, R221, 0x61, !P1 ;  /* 0x00000061dd00780c */ /* 0x000fe40004f24670 */
[----:B---3--:R-:W-:Y:S02]  /*de40*/  FSEL R130, R5, -INF , !P2 ;  /* 0xff80000005827808 */ /* 0x008fe40005000000 */
[----:B------:R-:W-:-:S02]  /*de50*/  FSEL R131, R143, -INF , !P0 ;  /* 0xff8000008f837808 */ /* 0x000fc40004000000 */
[----:B------:R-:W-:Y:S02]  /*de60*/  FSEL R138, R142, -INF , !P1 ;  /* 0xff8000008e8a7808 */ /* 0x000fe40004800000 */
[C---:B------:R-:W-:Y:S02]  /*de70*/  ISETP.GE.AND P2, PT, R128.reuse, 0x68, PT ;  /* 0x000000688000780c */ /* 0x040fe40003f46270 */
[C---:B------:R-:W-:Y:S02]  /*de80*/  ISETP.GE.AND P0, PT, R128.reuse, 0x69, PT ;  /* 0x000000698000780c */ /* 0x040fe40003f06270 */
[----:B------:R-:W-:Y:S02]  /*de90*/  ISETP.GE.AND P1, PT, R128, 0x70, PT ;  /* 0x000000708000780c */ /* 0x000fe40003f26270 */
[C---:B------:R-:W-:Y:S02]  /*dea0*/  ISETP.GT.OR P2, PT, R221.reuse, 0x68, !P2 ;  /* 0x00000068dd00780c */ /* 0x040fe40005744670 */
[----:B------:R-:W-:-:S02]  /*deb0*/  ISETP.GT.OR P0, PT, R221, 0x69, !P0 ;  /* 0x00000069dd00780c */ /* 0x000fc40004704670 */
[----:B------:R-:W-:Y:S01]  /*dec0*/  ISETP.GT.OR P1, PT, R221, 0x70, !P1 ;  /* 0x00000070dd00780c */ /* 0x000fe20004f24670 */
[----:B------:R1:W-:Y:S01]  /*ded0*/  MUFU.TANH R4, R129 ;  /* 0x0000008100047308 */ /* 0x0003e20000002400 */
[----:B------:R-:W-:Y:S02]  /*dee0*/  R2UR UR8, R137 ;  /* 0x00000000890872ca */ /* 0x000fe400000e0000 */
[----:B--2---:R-:W-:Y:S02]  /*def0*/  FSEL R139, R6, -INF , !P0 ;  /* 0xff800000068b7808 */ /* 0x004fe40004000000 */
[----:B----4-:R-:W-:Y:S02]  /*df00*/  FSEL R137, R2, -INF , !P1 ;  /* 0xff80000002897808 */ /* 0x010fe40004800000 */
[----:B------:R-:W-:Y:S02]  /*df10*/  ISETP.GE.AND P0, PT, R128, 0x78, PT ;  /* 0x000000788000780c */ /* 0x000fe40003f06270 */
[----:B-1----:R-:W-:-:S02]  /*df20*/  FSEL R129, R7, -INF , !P2 ;  /* 0xff80000007817808 */ /* 0x002fc40005000000 */
[C---:B------:R-:W-:Y:S02]  /*df30*/  ISETP.GE.AND P2, PT, R128.reuse, 0x71, PT ;  /* 0x000000718000780c */ /* 0x040fe40003f46270 */
[----:B------:R-:W-:Y:S02]  /*df40*/  ISETP.GE.AND P1, PT, R128, 0x79, PT ;  /* 0x000000798000780c */ /* 0x000fe40003f26270 */
[----:B------:R1:W-:Y:S02]  /*df50*/  MUFU.TANH R128, R212 ;  /* 0x000000d400807308 */ /* 0x0003e40000002400 */
[----:B-1----:R-:W1:Y:S01]  /*df60*/  SHFL.IDX PT, R212, R227, R223, 0x1f ;  /* 0x00001fdfe3d47589 */ /* 0x002e6200000e0000 */
[C---:B------:R-:W-:Y:S02]  /*df70*/  ISETP.GT.OR P3, PT, R218.reuse, 0x71, !P3 ;  /* 0x00000071da00780c */ /* 0x040fe40005f64670 */
[C---:B------:R-:W-:Y:S02]  /*df80*/  ISETP.GT.OR P5, PT, R218.reuse, 0x78, !P5 ;  /* 0x00000078da00780c */ /* 0x040fe40006fa4670 */
[----:B------:R-:W-:-:S02]  /*df90*/  ISETP.GT.OR P4, PT, R218, 0x79, !P4 ;  /* 0x00000079da00780c */ /* 0x000fc40006784670 */
[----:B------:R-:W2:Y:S01]  /*dfa0*/  SHFL.IDX PT, R218, R18, R10, 0x1f ;  /* 0x00001f0a12da7589 */ /* 0x000ea200000e0000 */
[----:B------:R-:W-:Y:S02]  /*dfb0*/  WARPGROUP.DEPBAR.LE gsb0, 0x0 ;  /* 0x00008000000079c5 */ /* 0x000fe40000010000 */
[----:B------:R-:W-:Y:S01]  /*dfc0*/  FADD.FTZ R229, R24, -R225 ;  /* 0x800000e118e57221 */ /* 0x000fe20000010000 */
[C---:B------:R-:W-:Y:S01]  /*dfd0*/  ISETP.GT.OR P2, PT, R221.reuse, 0x71, !P2 ;  /* 0x00000071dd00780c */ /* 0x040fe20005744670 */
[----:B------:R-:W3:Y:S01]  /*dfe0*/  SHFL.IDX PT, R24, R227, R231, 0x1f ;  /* 0x00001fe7e3187589 */ /* 0x000ee200000e0000 */
[C---:B------:R-:W-:Y:S02]  /*dff0*/  ISETP.GT.OR P0, PT, R221.reuse, 0x78, !P0 ;  /* 0x00000078dd00780c */ /* 0x040fe40004704670 */
[----:B------:R-:W-:Y:S01]  /*e000*/  ISETP.GT.OR P1, PT, R221, 0x79, !P1 ;  /* 0x00000079dd00780c */ /* 0x000fe20004f24670 */
[----:B------:R-:W-:Y:S01]  /*e010*/  LDS R17, [R17+0x400] ;  /* 0x0004000011117984 */ /* 0x000fe20000000800 */
[----:B-1----:R-:W-:-:S03]  /*e020*/  FADD.FTZ R226, R25, -R212 ;  /* 0x800000d419e27221 */ /* 0x002fc60000010000 */
[----:B------:R-:W-:Y:S04]  /*e030*/  SHFL.IDX PT, R25, R18, R223, 0x1f ;  /* 0x00001fdf12197589 */ /* 0x000fe800000e0000 */
[----:B------:R-:W1:Y:S01]  /*e040*/  SHFL.IDX PT, R223, R227, R232, 0x1f ;  /* 0x00001fe8e3df7589 */ /* 0x000e6200000e0000 */
[----:B------:R-:W-:Y:S01]  /*e050*/  FADD.FTZ R212, R27, -R212 ;  /* 0x800000d41bd47221 */ /* 0x000fe20000010000 */
[--C-:B--2---:R-:W-:Y:S01]  /*e060*/  FFMA.FTZ R216, R216, UR4, -R218.reuse ;  /* 0x00000004d8d87c23 */ /* 0x104fe200080108da */
[----:B------:R-:W-:Y:S01]  /*e070*/  IADD3 R27, R10, 0x10, RZ ;  /* 0x000000100a1b7810 */ /* 0x000fe20007ffe0ff */
[----:B------:R-:W-:Y:S01]  /*e080*/  FADD.FTZ R225, R26, -R225 ;  /* 0x800000e11ae17221 */ /* 0x000fe20000010000 */
[----:B------:R-:W-:Y:S02]  /*e090*/  VIADD R221, R10, 0x14 ;  /* 0x000000140add7836 */ /* 0x000fe40000000000 */
[----:B------:R-:W-:-:S02]  /*e0a0*/  FFMA.FTZ R26, R214, UR4, -R218 ;  /* 0x00000004d61a7c23 */ /* 0x000fc400080108da */
[----:B------:R2:W4:Y:S01]  /*e0b0*/  MUFU.EX2 R214, R216 ;  /* 0x000000d800d67308 */ /* 0x0005220000000800 */
[----:B------:R-:W4:Y:S01]  /*e0c0*/  SHFL.IDX PT, R231, R18, R231, 0x1f ;  /* 0x00001fe712e77589 */ /* 0x000f2200000e0000 */
[--C-:B---3--:R-:W-:Y:S01]  /*e0d0*/  FADD.FTZ R218, R30, -R24.reuse ;  /* 0x800000181eda7221 */ /* 0x108fe20000010000 */
[----:B--2---:R-:W-:Y:S02]  /*e0e0*/  FADD.FTZ R216, R28, -R24 ;  /* 0x800000181cd87221 */ /* 0x004fe40000010000 */
[----:B------:R-:W2:Y:S04]  /*e0f0*/  SHFL.IDX PT, R28, R227, R27, 0x1f ;  /* 0x00001f1be31c7589 */ /* 0x000ea800000e0000 */
[----:B------:R1:W-:Y:S04]  /*e100*/  SHFL.IDX PT, R27, R227, R221, 0x1f ;  /* 0x00001fdde31b7589 */ /* 0x0003e800000e0000 */
[----:B------:R-:W3:Y:S01]  /*e110*/  SHFL.IDX PT, R30, R18, R232, 0x1f ;  /* 0x00001fe8121e7589 */ /* 0x000ee200000e0000 */
[--C-:B-1----:R-:W-:Y:S01]  /*e120*/  FADD.FTZ R221, R29, -R223.reuse ;  /* 0x800000df1ddd7221 */ /* 0x102fe20000010000 */
[C---:B------:R-:W-:Y:S01]  /*e130*/  IADD3 R29, R10.reuse, 0x18, RZ ;  /* 0x000000180a1d7810 */ /* 0x040fe20007ffe0ff */
[----:B------:R-:W-:Y:S01]  /*e140*/  FADD.FTZ R223, R31, -R223 ;  /* 0x800000df1fdf7221 */ /* 0x000fe20000010000 */
[----:B------:R-:W-:-:S04]  /*e150*/  IADD3 R31, R10, 0x10, RZ ;  /* 0x000000100a1f7810 */ /* 0x000fc80007ffe0ff */
[----:B------:R-:W1:Y:S04]  /*e160*/  SHFL.IDX PT, R29, R227, R29, 0x1f ;  /* 0x00001f1de31d7589 */ /* 0x000e6800000e0000 */
[----:B------:R-:W1:Y:S01]  /*e170*/  SHFL.IDX PT, R31, R18, R31, 0x1f ;  /* 0x00001f1f121f7589 */ /* 0x000e6200000e0000 */
[----:B------:R4:W1:Y:S01]  /*e180*/  MUFU.EX2 R24, R26 ;  /* 0x0000001a00187308 */ /* 0x0008620000000800 */
[--C-:B------:R-:W-:Y:S01]  /*e190*/  FFMA.FTZ R219, R219, UR4, -R25.reuse ;  /* 0x00000004dbdb7c23 */ /* 0x100fe20008010819 */
[----:B----4-:R-:W-:Y:S01]  /*e1a0*/  FFMA.FTZ R26, R228, UR4, -R25 ;  /* 0x00000004e41a7c23 */ /* 0x010fe20008010819 */
[--C-:B------:R-:W-:Y:S01]  /*e1b0*/  FFMA.FTZ R25, R224, UR4, -R231.reuse ;  /* 0x00000004e0197c23 */ /* 0x100fe200080108e7 */
[----:B------:R-:W-:Y:S01]  /*e1c0*/  FFMA.FTZ R231, R222, UR4, -R231 ;  /* 0x00000004dee77c23 */ /* 0x000fe200080108e7 */
[--C-:B--2---:R-:W-:Y:S01]  /*e1d0*/  FADD.FTZ R222, R32, -R28.reuse ;  /* 0x8000001c20de7221 */ /* 0x104fe20000010000 */
[----:B------:R-:W-:Y:S01]  /*e1e0*/  FADD.FTZ R224, R34, -R28 ;  /* 0x8000001c22e07221 */ /* 0x000fe20000010000 */
[--C-:B---3--:R-:W-:Y:S01]  /*e1f0*/  FFMA.FTZ R28, R220, UR4, -R30.reuse ;  /* 0x00000004dc1c7c23 */ /* 0x108fe2000801081e */
[----:B------:R-:W-:Y:S01]  /*e200*/  FFMA.FTZ R30, R217, UR4, -R30 ;  /* 0x00000004d91e7c23 */ /* 0x000fe2000801081e */
[----:B------:R-:W-:-:S02]  /*e210*/  VIADD R32, R10, 0x14 ;  /* 0x000000140a207836 */ /* 0x000fc40000000000 */
[--C-:B-1----:R-:W-:Y:S01]  /*e220*/  FADD.FTZ R217, R36, -R29.reuse ;  /* 0x8000001d24d97221 */ /* 0x102fe20000010000 */
[----:B------:R-:W-:Y:S01]  /*e230*/  FADD.FTZ R220, R38, -R29 ;  /* 0x8000001d26dc7221 */ /* 0x000fe20000010000 */
[----:B------:R-:W-:Y:S01]  /*e240*/  FMUL.FTZ R229, R214, R229 ;  /* 0x000000e5d6e57220 */ /* 0x000fe20000410000 */
[--C-:B------:R-:W-:Y:S01]  /*e250*/  FFMA.FTZ R29, R215, UR4, -R31.reuse ;  /* 0x00000004d71d7c23 */ /* 0x100fe2000801081f */
[----:B------:R-:W-:Y:S01]  /*e260*/  FFMA.FTZ R31, R213, UR4, -R31 ;  /* 0x00000004d51f7c23 */ /* 0x000fe2000801081f */
[----:B------:R-:W-:Y:S01]  /*e270*/  FFMA.FTZ R213, -R19, R19, 1 ;  /* 0x3f80000013d57423 */ /* 0x000fe20000010113 */
[C---:B------:R-:W-:Y:S01]  /*e280*/  VIADD R232, R10.reuse, 0x1c ;  /* 0x0000001c0ae87836 */ /* 0x040fe20000000000 */
[----:B------:R-:W1:Y:S01]  /*e290*/  SHFL.IDX PT, R32, R18, R32, 0x1f ;  /* 0x00001f2012207589 */ /* 0x000e6200000e0000 */
[C---:B------:R-:W-:Y:S01]  /*e2a0*/  IADD3 R34, R10.reuse, 0x18, RZ ;  /* 0x000000180a227810 */ /* 0x040fe20007ffe0ff */
[----:B------:R-:W-:Y:S01]  /*e2b0*/  FMUL.FTZ R213, R213, R229 ;  /* 0x000000e5d5d57220 */ /* 0x000fe20000410000 */
[----:B------:R-:W-:-:S02]  /*e2c0*/  VIADD R229, R10, 0x1c ;  /* 0x0000001c0ae57836 */ /* 0x000fc40000000000 */
[----:B------:R2:W-:Y:S02]  /*e2d0*/  SHFL.IDX PT, R232, R227, R232, 0x1f ;  /* 0x00001fe8e3e87589 */ /* 0x0005e400000e0000 */
[--C-:B--2---:R-:W-:Y:S02]  /*e2e0*/  FADD.FTZ R227, R33, -R27.reuse ;  /* 0x8000001b21e37221 */ /* 0x104fe40000010000 */
[----:B------:R-:W2:Y:S04]  /*e2f0*/  SHFL.IDX PT, R33, R18, R34, 0x1f ;  /* 0x00001f2212217589 */ /* 0x000ea800000e0000 */
[----:B------:R-:W3:Y:S01]  /*e300*/  SHFL.IDX PT, R34, R18, R229, 0x1f ;  /* 0x00001fe512227589 */ /* 0x000ee200000e0000 */
[----:B------:R-:W-:Y:S01]  /*e310*/  FADD.FTZ R228, R35, -R27 ;  /* 0x8000001b23e47221 */ /* 0x000fe20000010000 */
[--C-:B-1----:R-:W-:Y:S01]  /*e320*/  FFMA.FTZ R211, R211, UR4, -R32.reuse ;  /* 0x00000004d3d37c23 */ /* 0x102fe20008010820 */
[----:B------:R-:W-:Y:S01]  /*e330*/  FFMA.FTZ R32, R210, UR4, -R32 ;  /* 0x00000004d2207c23 */ /* 0x000fe20008010820 */
[----:B------:R-:W1:Y:S01]  /*e340*/  SHFL.IDX PT, R35, R12, R10, 0x1f ;  /* 0x00001f0a0c237589 */ /* 0x000e6200000e0000 */
[----:B------:R-:W-:Y:S01]  /*e350*/  IADD3 R215, R10, 0x4, RZ ;  /* 0x000000040ad77810 */ /* 0x000fe20007ffe0ff */
[----:B------:R-:W-:Y:S01]  /*e360*/  FFMA.FTZ R210, -R20, R20, 1 ;  /* 0x3f80000014d27423 */ /* 0x000fe20000010114 */
[----:B------:R2:W-:Y:S08]  /*e370*/  MUFU.EX2 R19, R31 ;  /* 0x0000001f00137308 */ /* 0x0005f00000000800 */
[----:B------:R4:W-:Y:S01]  /*e380*/  MUFU.EX2 R20, R32 ;  /* 0x0000002000147308 */ /* 0x0009e20000000800 */
[--C-:B--2---:R-:W-:Y:S01]  /*e390*/  FFMA.FTZ R31, R208, UR4, -R33.reuse ;  /* 0x00000004d01f7c23 */ /* 0x104fe20008010821 */
[----:B----4-:R-:W-:Y:S01]  /*e3a0*/  FFMA.FTZ R32, R209, UR4, -R33 ;  /* 0x00000004d1207c23 */ /* 0x010fe20008010821 */
[----:B---3--:R-:W-:-:S05]  /*e3b0*/  FFMA.FTZ R33, R206, UR4, -R34 ;  /* 0x00000004ce217c23 */ /* 0x008fca0008010822 */
[----:B------:R-:W2:Y:S01]  /*e3c0*/  MUFU.EX2 R219, R219 ;  /* 0x000000db00db7308 */ /* 0x000ea20000000800 */
[----:B------:R-:W3:Y:S01]  /*e3d0*/  SHFL.IDX PT, R206, R12, R215, 0x1f ;  /* 0x00001fd70cce7589 */ /* 0x000ee200000e0000 */
[----:B------:R-:W-:Y:S01]  /*e3e0*/  FMUL.FTZ R225, R24, R225 ;  /* 0x000000e118e17220 */ /* 0x000fe20000410000 */
[----:B------:R-:W-:Y:S01]  /*e3f0*/  FFMA.FTZ R208, -R230, R230, 1 ;  /* 0x3f800000e6d07423 */ /* 0x000fe200000101e6 */
[--C-:B-1----:R-:W-:Y:S01]  /*e400*/  FFMA.FTZ R204, R204, UR4, -R35.reuse ;  /* 0x00000004cccc7c23 */ /* 0x102fe20008010823 */
[----:B------:R-:W-:Y:S01]  /*e410*/  FFMA.FTZ R36, R205, UR4, -R35 ;  /* 0x00000004cd247c23 */ /* 0x000fe20008010823 */
[----:B------:R-:W-:Y:S01]  /*e420*/  FMUL.FTZ R210, R210, R225 ;  /* 0x000000e1d2d27220 */ /* 0x000fe20000410000 */
[C---:B------:R-:W-:Y:S01]  /*e430*/  IADD3 R209, R10.reuse, 0xc, RZ ;  /* 0x0000000c0ad17810 */ /* 0x040fe20007ffe0ff */
[----:B------:R1:W-:Y:S01]  /*e440*/  MUFU.EX2 R18, R211 ;  /* 0x000000d300127308 */ /* 0x0003e20000000800 */
[C---:B------:R-:W-:Y:S02]  /*e450*/  VIADD R225, R10.reuse, 0x10 ;  /* 0x000000100ae17836 */ /* 0x040fe40000000000 */
[----:B------:R-:W-:-:S02]  /*e460*/  VIADD R230, R10, 0x18 ;  /* 0x000000180ae67836 */ /* 0x000fc40000000000 */
[----:B--2---:R-:W-:Y:S01]  /*e470*/  FMUL.FTZ R226, R219, R226 ;  /* 0x000000e2dbe27220 */ /* 0x004fe20000410000 */
[----:B-1----:R-:W-:Y:S02]  /*e480*/  IADD3 R211, R10, 0x14, RZ ;  /* 0x000000140ad37810 */ /* 0x002fe40007ffe0ff */
[----:B------:R3:W-:Y:S01]  /*e490*/  MUFU.EX2 R35, R204 ;  /* 0x000000cc00237308 */ /* 0x0007e20000000800 */
[----:B------:R-:W-:Y:S01]  /*e4a0*/  FMUL.FTZ R208, R208, R226 ;  /* 0x000000e2d0d07220 */ /* 0x000fe20000410000 */
[----:B------:R-:W-:Y:S02]  /*e4b0*/  VIADD R226, R10, 0x8 ;  /* 0x000000080ae27836 */ /* 0x000fe40000000000 */
[----:B------:R-:W-:Y:S01]  /*e4c0*/  FFMA.FTZ R34, R207, UR4, -R34 ;  /* 0x00000004cf227c23 */ /* 0x000fe20008010822 */
[----:B------:R-:W-:Y:S03]  /*e4d0*/  SHFL.IDX PT, R38, R12, R211, 0x1f ;  /* 0x00001fd30c267589 */ /* 0x000fe600000e0000 */
[----:B------:R1:W-:Y:S01]  /*e4e0*/  MUFU.EX2 R27, R231 ;  /* 0x000000e7001b7308 */ /* 0x0003e20000000800 */
[--C-:B---3--:R-:W-:Y:S01]  /*e4f0*/  FFMA.FTZ R204, R122, UR4, -R206.reuse ;  /* 0x000000047acc7c23 */ /* 0x108fe200080108ce */
[----:B------:R-:W-:Y:S01]  /*e500*/  FFMA.FTZ R206, R124, UR4, -R206 ;  /* 0x000000047cce7c23 */ /* 0x000fe200080108ce */
[----:B------:R-:W-:Y:S04]  /*e510*/  SHFL.IDX PT, R207, R12, R226, 0x1f ;  /* 0x00001fe20ccf7589 */ /* 0x000fe800000e0000 */
[----:B------:R-:W2:Y:S01]  /*e520*/  SHFL.IDX PT, R122, R12, R230, 0x1f ;  /* 0x00001fe60c7a7589 */ /* 0x000ea200000e0000 */
[--C-:B-1----:R-:W-:Y:S01]  /*e530*/  FADD.FTZ R231, R37, -R232.reuse ;  /* 0x800000e825e77221 */ /* 0x102fe20000010000 */
[----:B------:R-:W-:-:S02]  /*e540*/  FADD.FTZ R232, R39, -R232 ;  /* 0x800000e827e87221 */ /* 0x000fc40000010000 */
[----:B------:R-:W-:Y:S04]  /*e550*/  SHFL.IDX PT, R37, R12, R209, 0x1f ;  /* 0x00001fd10c257589 */ /* 0x000fe800000e0000 */
[----:B------:R-:W-:Y:S04]  /*e560*/  SHFL.IDX PT, R39, R12, R225, 0x1f ;  /* 0x00001fe10c277589 */ /* 0x000fe800000e0000 */
[----:B------:R1:W3:Y:S02]  /*e570*/  SHFL.IDX PT, R124, R12, R229, 0x1f ;  /* 0x00001fe50c7c7589 */ /* 0x0002e400000e0000 */
[----:B-1----:R1:W-:Y:S02]  /*e580*/  MUFU.EX2 R12, R204 ;  /* 0x000000cc000c7308 */ /* 0x0023e40000000800 */
[----:B-1----:R-:W1:Y:S01]  /*e590*/  SHFL.IDX PT, R204, R11, R215, 0x1f ;  /* 0x00001fd70bcc7589 */ /* 0x002e6200000e0000 */
[--C-:B--2---:R-:W-:Y:S01]  /*e5a0*/  FFMA.FTZ R112, R112, UR4, -R122.reuse ;  /* 0x0000000470707c23 */ /* 0x104fe2000801087a */
[----:B------:R-:W-:-:S02]  /*e5b0*/  FFMA.FTZ R107, R107, UR4, -R122 ;  /* 0x000000046b6b7c23 */ /* 0x000fc4000801087a */
[----:B------:R-:W2:Y:S01]  /*e5c0*/  SHFL.IDX PT, R205, R11, R10, 0x1f ;  /* 0x00001f0a0bcd7589 */ /* 0x000ea200000e0000 */
[----:B---3--:R-:W-:-:S03]  /*e5d0*/  FFMA.FTZ R122, R97, UR4, -R124 ;  /* 0x00000004617a7c23 */ /* 0x008fc6000801087c */
[----:B------:R-:W3:Y:S01]  /*e5e0*/  SHFL.IDX PT, R97, R11, R225, 0x1f ;  /* 0x00001fe10b617589 */ /* 0x000ee200000e0000 */
[--C-:B------:R-:W-:Y:S01]  /*e5f0*/  FFMA.FTZ R123, R123, UR4, -R207.reuse ;  /* 0x000000047b7b7c23 */ /* 0x100fe200080108cf */
[----:B------:R-:W-:Y:S02]  /*e600*/  FFMA.FTZ R125, R125, UR4, -R207 ;  /* 0x000000047d7d7c23 */ /* 0x000fe400080108cf */
[----:B------:R-:W-:Y:S01]  /*e610*/  SHFL.IDX PT, R207, R11, R226, 0x1f ;  /* 0x00001fe20bcf7589 */ /* 0x000fe200000e0000 */
[--C-:B-1----:R-:W-:Y:S01]  /*e620*/  FFMA.FTZ R119, R119, UR4, -R204.reuse ;  /* 0x0000000477777c23 */ /* 0x102fe200080108cc */
[----:B------:R-:W-:Y:S02]  /*e630*/  FFMA.FTZ R204, R98, UR4, -R204 ;  /* 0x0000000462cc7c23 */ /* 0x000fe400080108cc */
[----:B------:R-:W1:Y:S01]  /*e640*/  SHFL.IDX PT, R98, R11, R230, 0x1f ;  /* 0x00001fe60b627589 */ /* 0x000e6200000e0000 */
[--C-:B------:R-:W-:Y:S01]  /*e650*/  FFMA.FTZ R120, R120, UR4, -R37.reuse ;  /* 0x0000000478787c23 */ /* 0x100fe20008010825 */
[----:B------:R-:W-:Y:S01]  /*e660*/  FFMA.FTZ R121, R121, UR4, -R37 ;  /* 0x0000000479797c23 */ /* 0x000fe20008010825 */
[--C-:B------:R-:W-:Y:S01]  /*e670*/  FFMA.FTZ R109, R109, UR4, -R38.reuse ;  /* 0x000000046d6d7c23 */ /* 0x100fe20008010826 */
[----:B------:R4:W-:Y:S01]  /*e680*/  MUFU.EX2 R37, R206 ;  /* 0x000000ce00257308 */ /* 0x0009e20000000800 */
[--C-:B------:R-:W-:Y:S01]  /*e690*/  FFMA.FTZ R103, R103, UR4, -R39.reuse ;  /* 0x0000000467677c23 */ /* 0x100fe20008010827 */
[----:B------:R-:W-:Y:S01]  /*e6a0*/  FFMA.FTZ R114, R114, UR4, -R39 ;  /* 0x0000000472727c23 */ /* 0x000fe20008010827 */
[--C-:B--2---:R-:W-:Y:S01]  /*e6b0*/  FFMA.FTZ R117, R117, UR4, -R205.reuse ;  /* 0x0000000475757c23 */ /* 0x104fe200080108cd */
[----:B------:R-:W-:Y:S01]  /*e6c0*/  FFMA.FTZ R106, R106, UR4, -R205 ;  /* 0x000000046a6a7c23 */ /* 0x000fe200080108cd */
[----:B----4-:R-:W-:-:S03]  /*e6d0*/  FFMA.FTZ R206, R94, UR4, -R38 ;  /* 0x000000045ece7c23 */ /* 0x010fc60008010826 */
[----:B------:R2:W-:Y:S01]  /*e6e0*/  MUFU.EX2 R38, R123 ;  /* 0x0000007b00267308 */ /* 0x0005e20000000800 */
[----:B------:R-:W-:Y:S01]  /*e6f0*/  SHFL.IDX PT, R205, R11, R229, 0x1f ;  /* 0x00001fe50bcd7589 */ /* 0x000fe200000e0000 */
[--C-:B---3--:R-:W-:Y:S01]  /*e700*/  FFMA.FTZ R101, R101, UR4, -R97.reuse ;  /* 0x0000000465657c23 */ /* 0x108fe20008010861 */
[----:B------:R-:W-:Y:S02]  /*e710*/  FFMA.FTZ R100, R100, UR4, -R97 ;  /* 0x0000000464647c23 */ /* 0x000fe40008010861 */
[----:B--2---:R-:W2:Y:S03]  /*e720*/  SHFL.IDX PT, R123, R11, R209, 0x1f ;  /* 0x00001fd10b7b7589 */ /* 0x004ea600000e0000 */
[----:B------:R3:W-:Y:S02]  /*e730*/  MUFU.EX2 R39, R125 ;  /* 0x0000007d00277308 */ /* 0x0007e40000000800 */
[----:B---3--:R3:W-:Y:S06]  /*e740*/  SHFL.IDX PT, R125, R11, R211, 0x1f ;  /* 0x00001fd30b7d7589 */ /* 0x0087ec00000e0000 */
[----:B------:R1:W-:Y:S08]  /*e750*/  MUFU.EX2 R97, R114 ;  /* 0x0000007200617308 */ /* 0x0003f00000000800 */
[----:B---3--:R3:W-:Y:S01]  /*e760*/  MUFU.EX2 R11, R121 ;  /* 0x00000079000b7308 */ /* 0x0087e20000000800 */
[----:B-1----:R-:W-:Y:S01]  /*e770*/  FFMA.FTZ R114, R95, UR4, -R98 ;  /* 0x000000045f727c23 */ /* 0x002fe20008010862 */
[----:B---3--:R-:W1:Y:S06]  /*e780*/  SHFL.IDX PT, R121, R14, R215, 0x1f ;  /* 0x00001fd70e797589 */ /* 0x008e6c00000e0000 */
[----:B------:R3:W-:Y:S01]  /*e790*/  MUFU.EX2 R95, R109 ;  /* 0x0000006d005f7308 */ /* 0x0007e20000000800 */
[----:B------:R-:W-:-:S07]  /*e7a0*/  FFMA.FTZ R124, R96, UR4, -R124 ;  /* 0x00000004607c7c23 */ /* 0x000fce000801087c */
[----:B------:R4:W-:Y:S01]  /*e7b0*/  MUFU.EX2 R94, R120 ;  /* 0x00000078005e7308 */ /* 0x0009e20000000800 */
[----:B---3--:R-:W3:Y:S01]  /*e7c0*/  SHFL.IDX PT, R109, R14, R225, 0x1f ;  /* 0x00001fe10e6d7589 */ /* 0x008ee200000e0000 */
[----:B----4-:R-:W-:-:S03]  /*e7d0*/  FFMA.FTZ R120, R99, UR4, -R207 ;  /* 0x0000000463787c23 */ /* 0x010fc600080108cf */
[----:B------:R-:W4:Y:S03]  /*e7e0*/  SHFL.IDX PT, R99, R14, R10, 0x1f ;  /* 0x00001f0a0e637589 */ /* 0x000f2600000e0000 */
[----:B------:R-:W3:Y:S01]  /*e7f0*/  MUFU.EX2 R25, R25 ;  /* 0x0000001900197308 */ /* 0x000ee20000000800 */
[----:B--2---:R-:W-:-:S07]  /*e800*/  FFMA.FTZ R105, R105, UR4, -R123 ;  /* 0x0000000469697c23 */ /* 0x004fce000801087b */
[----:B------:R2:W-:Y:S01]  /*e810*/  MUFU.EX2 R96, R103 ;  /* 0x0000006700607308 */ /* 0x0005e20000000800 */
[----:B------:R-:W-:Y:S01]  /*e820*/  FFMA.FTZ R104, R104, UR4, -R123 ;  /* 0x0000000468687c23 */ /* 0x000fe2000801087b */
[----:B--2---:R-:W2:Y:S04]  /*e830*/  SHFL.IDX PT, R103, R14, R209, 0x1f ;  /* 0x00001fd10e677589 */ /* 0x004ea800000e0000 */
[----:B------:R-:W2:Y:S01]  /*e840*/  SHFL.IDX PT, R123, R14, R226, 0x1f ;  /* 0x00001fe20e7b7589 */ /* 0x000ea200000e0000 */
[--C-:B-1----:R-:W-:Y:S01]  /*e850*/  FFMA.FTZ R108, R108, UR4, -R121.reuse ;  /* 0x000000046c6c7c23 */ /* 0x102fe20008010879 */
[----:B------:R-:W-:Y:S02]  /*e860*/  FFMA.FTZ R138, R138, UR4, -R121 ;  /* 0x000000048a8a7c23 */ /* 0x000fe40008010879 */
[----:B------:R-:W1:Y:S01]  /*e870*/  SHFL.IDX PT, R121, R14, R211, 0x1f ;  /* 0x00001fd30e797589 */ /* 0x000e6200000e0000 */
[--C-:B---3--:R-:W-:Y:S01]  /*e880*/  FFMA.FTZ R130, R130, UR4, -R109.reuse ;  /* 0x0000000482827c23 */ /* 0x108fe2000801086d */
[----:B------:R-:W-:Y:S01]  /*e890*/  FFMA.FTZ R137, R137, UR4, -R109 ;  /* 0x0000000489897c23 */ /* 0x000fe2000801086d */
[----:B------:R-:W-:Y:S01]  /*e8a0*/  FMUL.FTZ R216, R25, R216 ;  /* 0x000000d819d87220 */ /* 0x000fe20000410000 */
[----:B------:R-:W-:Y:S01]  /*e8b0*/  FMUL.FTZ R132, R132, UR9 ;  /* 0x0000000984847c20 */ /* 0x000fe20008410000 */
[----:B------:R-:W-:Y:S01]  /*e8c0*/  FMUL.FTZ R134, R134, UR9 ;  /* 0x0000000986867c20 */ /* 0x000fe20008410000 */
[----:B------:R-:W-:Y:S01]  /*e8d0*/  FFMA.FTZ R109, -R237, R237, 1 ;  /* 0x3f800000ed6d7423 */ /* 0x000fe200000101ed */
[--C-:B----4-:R-:W-:Y:S01]  /*e8e0*/  FFMA.FTZ R113, R113, UR4, -R99.reuse ;  /* 0x0000000471717c23 */ /* 0x110fe20008010863 */
[----:B------:R-:W-:-:S02]  /*e8f0*/  FFMA.FTZ R131, R131, UR4, -R99 ;  /* 0x0000000483837c23 */ /* 0x000fc40008010863 */
[----:B------:R3:W-:Y:S01]  /*e900*/  MUFU.EX2 R99, R112 ;  /* 0x0000007000637308 */ /* 0x0007e20000000800 */
[----:B------:R-:W-:Y:S01]  /*e910*/  FMUL.FTZ R109, R109, R216 ;  /* 0x000000d86d6d7220 */ /* 0x000fe20000410000 */
[----:B------:R-:W-:Y:S01]  /*e920*/  FMUL.FTZ R133, R133, UR9 ;  /* 0x0000000985857c20 */ /* 0x000fe20008410000 */
[----:B------:R-:W-:Y:S01]  /*e930*/  FMUL.FTZ R135, R135, UR9 ;  /* 0x0000000987877c20 */ /* 0x000fe20008410000 */
[----:B------:R-:W-:Y:S04]  /*e940*/  SHFL.IDX PT, R216, R17, R10, 0x1f ;  /* 0x00001f0a11d87589 */ /* 0x000fe800000e0000 */
[----:B------:R-:W4:Y:S01]  /*e950*/  MUFU.EX2 R26, R26 ;  /* 0x0000001a001a7308 */ /* 0x000f220000000800 */
[----:B---3--:R-:W3:Y:S01]  /*e960*/  SHFL.IDX PT, R112, R14, R230, 0x1f ;  /* 0x00001fe60e707589 */ /* 0x008ee200000e0000 */
[--C-:B--2---:R-:W-:Y:S01]  /*e970*/  FFMA.FTZ R126, R126, UR4, -R103.reuse ;  /* 0x000000047e7e7c23 */ /* 0x104fe20008010867 */
[----:B------:R-:W-:-:S02]  /*e980*/  FFMA.FTZ R139, R139, UR4, -R103 ;  /* 0x000000048b8b7c23 */ /* 0x000fc40008010867 */
[----:B------:R2:W3:Y:S03]  /*e990*/  SHFL.IDX PT, R103, R14, R229, 0x1f ;  /* 0x00001fe50e677589 */ /* 0x0004e600000e0000 */
[----:B------:R-:W4:Y:S08]  /*e9a0*/  MUFU.TANH R132, R132 ;  /* 0x0000008400847308 */ /* 0x000f300000002400 */
[----:B------:R-:W3:Y:S01]  /*e9b0*/  MUFU.TANH R134, R134 ;  /* 0x0000008600867308 */ /* 0x000ee20000002400 */
[--C-:B------:R-:W-:Y:S01]  /*e9c0*/  FFMA.FTZ R127, R127, UR4, -R123.reuse ;  /* 0x000000047f7f7c23 */ /* 0x100fe2000801087b */
[----:B------:R-:W-:Y:S01]  /*e9d0*/  FFMA.FTZ R129, R129, UR4, -R123 ;  /* 0x0000000481817c23 */ /* 0x000fe2000801087b */
[----:B------:R-:W-:-:S05]  /*e9e0*/  FFMA.FTZ R102, R102, UR4, -R125 ;  /* 0x0000000466667c23 */ /* 0x000fca000801087d */
[----:B------:R-:W-:Y:S01]  /*e9f0*/  MUFU.TANH R133, R133 ;  /* 0x0000008500857308 */ /* 0x000fe20000002400 */
[----:B------:R-:W-:Y:S01]  /*ea00*/  FFMA.FTZ R115, R115, UR4, -R125 ;  /* 0x0000000473737c23 */ /* 0x000fe2000801087d */
[----:B------:R-:W-:-:S06]  /*ea10*/  FSEL R123, R4, -INF , !P3 ;  /* 0xff800000047b7808 */ /* 0x000fcc0005800000 */
[----:B------:R-:W3:Y:S01]  /*ea20*/  MUFU.TANH R135, R135 ;  /* 0x0000008700877308 */ /* 0x000ee20000002400 */
[----:B------:R-:W-:-:S07]  /*ea30*/  FSEL R125, R128, -INF , !P2 ;  /* 0xff800000807d7808 */ /* 0x000fce0005000000 */
[----:B------:R-:W3:Y:S08]  /*ea40*/  MUFU.EX2 R28, R28 ;  /* 0x0000001c001c7308 */ /* 0x000ef00000000800 */
[----:B------:R-:W3:Y:S01]  /*ea50*/  MUFU.EX2 R29, R29 ;  /* 0x0000001d001d7308 */ /* 0x000ee20000000800 */
[----:B-1----:R-:W-:-:S07]  /*ea60*/  FFMA.FTZ R123, R123, UR4, -R121 ;  /* 0x000000047b7b7c23 */ /* 0x002fce0008010879 */
[----:B------:R-:W1:Y:S01]  /*ea70*/  MUFU.EX2 R32, R32 ;  /* 0x0000002000207308 */ /* 0x000e620000000800 */
[--C-:B------:R-:W-:Y:S01]  /*ea80*/  FFMA.FTZ R110, R110, UR4, -R205.reuse ;  /* 0x000000046e6e7c23 */ /* 0x100fe200080108cd */
[----:B------:R-:W-:Y:S01]  /*ea90*/  FFMA.FTZ R118, R118, UR4, -R205 ;  /* 0x0000000476767c23 */ /* 0x000fe200080108cd */
[----:B--2---:R-:W-:-:S05]  /*eaa0*/  FFMA.FTZ R14, -R200, R200, 1 ;  /* 0x3f800000c80e7423 */ /* 0x004fca00000101c8 */
[----:B------:R-:W2:Y:S01]  /*eab0*/  MUFU.EX2 R31, R31 ;  /* 0x0000001f001f7308 */ /* 0x000ea20000000800 */
[----:B----4-:R-:W-:Y:S01]  /*eac0*/  FMUL.FTZ R212, R26, R212 ;  /* 0x000000d41ad47220 */ /* 0x010fe20000410000 */
[----:B------:R-:W-:Y:S01]  /*ead0*/  FFMA.FTZ R121, R125, UR4, -R121 ;  /* 0x000000047d797c23 */ /* 0x000fe20008010879 */
[----:B------:R-:W-:Y:S01]  /*eae0*/  FSEL R125, R132, -INF , !P5 ;  /* 0xff800000847d7808 */ /* 0x000fe20006800000 */
[----:B------:R-:W-:Y:S01]  /*eaf0*/  FMUL.FTZ R218, R27, R218 ;  /* 0x000000da1bda7220 */ /* 0x000fe20000410000 */
[----:B---3--:R-:W-:Y:S01]  /*eb00*/  FSEL R205, R134, -INF , !P0 ;  /* 0xff80000086cd7808 */ /* 0x008fe20004000000 */
[----:B------:R-:W-:Y:S01]  /*eb10*/  FFMA.FTZ R235, -R235, R235, 1 ;  /* 0x3f800000ebeb7423 */ /* 0x000fe200000101eb */
[----:B------:R-:W-:Y:S01]  /*eb20*/  FFMA.FTZ R116, R116, UR4, -R98 ;  /* 0x0000000474747c23 */ /* 0x000fe20008010862 */
[----:B------:R-:W-:Y:S01]  /*eb30*/  FMUL.FTZ R14, R14, R212 ;  /* 0x000000d40e0e7220 */ /* 0x000fe20000410000 */
[----:B------:R-:W-:Y:S01]  /*eb40*/  FFMA.FTZ R111, R111, UR4, -R207 ;  /* 0x000000046f6f7c23 */ /* 0x000fe200080108cf */
[----:B------:R3:W-:Y:S01]  /*eb50*/  MUFU.EX2 R98, R206 ;  /* 0x000000ce00627308 */ /* 0x0007e20000000800 */
[----:B------:R-:W-:Y:S01]  /*eb60*/  FFMA.FTZ R212, -R21, R21, 1 ;  /* 0x3f80000015d47423 */ /* 0x000fe20000010115 */
[--C-:B------:R-:W-:Y:S01]  /*eb70*/  FFMA.FTZ R125, R125, UR4, -R112.reuse ;  /* 0x000000047d7d7c23 */ /* 0x100fe20008010870 */
[----:B------:R-:W-:Y:S01]  /*eb80*/  FFMA.FTZ R205, R205, UR4, -R112 ;  /* 0x00000004cdcd7c23 */ /* 0x000fe20008010870 */
[----:B------:R-:W-:Y:S01]  /*eb90*/  FSEL R207, R135, -INF , !P1 ;  /* 0xff80000087cf7808 */ /* 0x000fe20004800000 */
[----:B------:R-:W-:Y:S01]  /*eba0*/  FFMA.FTZ R21, -R22, R22, 1 ;  /* 0x3f80000016157423 */ /* 0x000fe20000010116 */
[----:B------:R-:W-:Y:S01]  /*ebb0*/  FMUL.FTZ R112, R235, R218 ;  /* 0x000000daeb707220 */ /* 0x000fe20000410000 */
[----:B------:R-:W-:Y:S01]  /*ebc0*/  FMUL.FTZ R221, R28, R221 ;  /* 0x000000dd1cdd7220 */ /* 0x000fe20000410000 */
[----:B------:R-:W-:Y:S01]  /*ebd0*/  FFMA.FTZ R209, -R233, R233, 1 ;  /* 0x3f800000e9d17423 */ /* 0x000fe200000101e9 */
[----:B---3--:R-:W-:Y:S01]  /*ebe0*/  FSEL R206, R133, -INF , !P4 ;  /* 0xff80000085ce7808 */ /* 0x008fe20006000000 */
[----:B------:R-:W-:Y:S01]  /*ebf0*/  FFMA.FTZ R211, -R234, R234, 1 ;  /* 0x3f800000ead37423 */ /* 0x000fe200000101ea */
[----:B------:R-:W-:Y:S01]  /*ec00*/  FMUL.FTZ R222, R29, R222 ;  /* 0x000000de1dde7220 */ /* 0x000fe20000410000 */
[----:B------:R-:W-:Y:S01]  /*ec10*/  FMUL.FTZ R22, R18, R227 ;  /* 0x000000e312167220 */ /* 0x000fe20000410000 */
[--C-:B------:R-:W-:Y:S01]  /*ec20*/  FADD.FTZ R40, R40, -R216.reuse ;  /* 0x800000d828287221 */ /* 0x100fe20000010000 */
[----:B------:R-:W-:Y:S01]  /*ec30*/  FADD.FTZ R42, R42, -R216 ;  /* 0x800000d82a2a7221 */ /* 0x000fe20000010000 */
[----:B------:R-:W3:Y:S01]  /*ec40*/  MUFU.EX2 R30, R30 ;  /* 0x0000001e001e7308 */ /* 0x000ee20000000800 */
[----:B------:R-:W-:Y:S01]  /*ec50*/  FFMA.FTZ R236, -R236, R236, 1 ;  /* 0x3f800000ecec7423 */ /* 0x000fe200000101ec */
[----:B------:R-:W4:Y:S01]  /*ec60*/  SHFL.IDX PT, R218, R17, R215, 0x1f ;  /* 0x00001fd711da7589 */ /* 0x000f2200000e0000 */
[C---:B------:R-:W-:Y:S01]  /*ec70*/  IADD3 R227, R10.reuse, 0x8, RZ ;  /* 0x000000080ae37810 */ /* 0x040fe20007ffe0ff */
[----:B------:R-:W-:-:S02]  /*ec80*/  VIADD R234, R10, 0xc ;  /* 0x0000000c0aea7836 */ /* 0x000fc40000000000 */
[----:B------:R3:W-:Y:S01]  /*ec90*/  LDS R216, [R13+0x400] ;  /* 0x000400000dd87984 */ /* 0x0007e20000000800 */
[----:B-1----:R-:W-:Y:S01]  /*eca0*/  FMUL.FTZ R226, R32, R220 ;  /* 0x000000dc20e27220 */ /* 0x002fe20000410000 */
[--C-:B------:R-:W-:Y:S01]  /*ecb0*/  FFMA.FTZ R206, R206, UR4, -R103.reuse ;  /* 0x00000004cece7c23 */ /* 0x100fe20008010867 */
[----:B------:R-:W-:Y:S01]  /*ecc0*/  FFMA.FTZ R207, R207, UR4, -R103 ;  /* 0x00000004cfcf7c23 */ /* 0x000fe20008010867 */
[----:B------:R-:W-:Y:S01]  /*ecd0*/  FMUL.FTZ R209, R209, R222 ;  /* 0x000000ded1d17220 */ /* 0x000fe20000410000 */
[----:B------:R-:W1:Y:S01]  /*ece0*/  SHFL.IDX PT, R220, R17, R229, 0x1f ;  /* 0x00001fe511dc7589 */ /* 0x000e6200000e0000 */
[----:B------:R-:W-:Y:S01]  /*ecf0*/  FMUL.FTZ R103, R236, R221 ;  /* 0x000000ddec677220 */ /* 0x000fe20000410000 */
[----:B--2---:R-:W-:Y:S02]  /*ed00*/  FMUL.FTZ R222, R31, R217 ;  /* 0x000000d91fde7220 */ /* 0x004fe40000410000 */
[----:B------:R-:W2:Y:S04]  /*ed10*/  SHFL.IDX PT, R221, R17, R227, 0x1f ;  /* 0x00001fe311dd7589 */ /* 0x000ea800000e0000 */
[----:B------:R-:W2:Y:S01]  /*ed20*/  SHFL.IDX PT, R217, R17, R234, 0x1f ;  /* 0x00001fea11d97589 */ /* 0x000ea200000e0000 */
[----:B------:R-:W1:Y:S01]  /*ed30*/  MUFU.EX2 R36, R36 ;  /* 0x0000002400247308 */ /* 0x000e620000000800 */
[----:B---3--:R-:W-:Y:S01]  /*ed40*/  FMUL.FTZ R223, R30, R223 ;  /* 0x000000df1edf7220 */ /* 0x008fe20000410000 */
[C---:B------:R-:W-:Y:S01]  /*ed50*/  IADD3 R233, R10.reuse, 0x10, RZ ;  /* 0x000000100ae97810 */ /* 0x040fe20007ffe0ff */
[----:B------:R-:W-:Y:S01]  /*ed60*/  FMUL.FTZ R224, R19, R224 ;  /* 0x000000e013e07220 */ /* 0x000fe20000410000 */
[----:B------:R-:W-:-:S02]  /*ed70*/  VIADD R235, R10, 0x14 ;  /* 0x000000140aeb7836 */ /* 0x000fc40000000000 */
[----:B------:R-:W-:Y:S01]  /*ed80*/  FMUL.FTZ R211, R211, R223 ;  /* 0x000000dfd3d37220 */ /* 0x000fe20000410000 */
[----:B------:R-:W-:Y:S01]  /*ed90*/  FFMA.FTZ R13, -R171, R171, 1 ;  /* 0x3f800000ab0d7423 */ /* 0x000fe200000101ab */
[----:B------:R-:W3:Y:S01]  /*eda0*/  SHFL.IDX PT, R223, R17, R233, 0x1f ;  /* 0x00001fe911df7589 */ /* 0x000ee200000e0000 */
[----:B------:R-:W-:Y:S01]  /*edb0*/  FMUL.FTZ R40, R35, R40 ;  /* 0x0000002823287220 */ /* 0x000fe20000410000 */
[--C-:B----4-:R-:W-:Y:S01]  /*edc0*/  FADD.FTZ R41, R41, -R218.reuse ;  /* 0x800000da29297221 */ /* 0x110fe20000010000 */
[----:B------:R-:W-:Y:S01]  /*edd0*/  FMUL.FTZ R21, R21, R224 ;  /* 0x000000e015157220 */ /* 0x000fe20000410000 */
[----:B------:R-:W-:Y:S01]  /*ede0*/  FMUL.FTZ R22, R212, R22 ;  /* 0x00000016d4167220 */ /* 0x000fe20000410000 */
[----:B------:R-:W-:Y:S01]  /*edf0*/  FFMA.FTZ R212, -R23, R23, 1 ;  /* 0x3f80000017d47423 */ /* 0x000fe20000010117 */
[----:B------:R-:W4:Y:S01]  /*ee00*/  SHFL.IDX PT, R224, R17, R235, 0x1f ;  /* 0x00001feb11e07589 */ /* 0x000f2200000e0000 */
[----:B------:R-:W-:Y:S01]  /*ee10*/  FADD.FTZ R43, R43, -R218 ;  /* 0x800000da2b2b7221 */ /* 0x000fe20000010000 */
[--C-:B-1----:R-:W-:Y:S01]  /*ee20*/  FADD.FTZ R53, R53, -R220.reuse ;  /* 0x800000dc35357221 */ /* 0x102fe20000010000 */
[----:B------:R-:W-:Y:S01]  /*ee30*/  FADD.FTZ R55, R55, -R220 ;  /* 0x800000dc37377221 */ /* 0x000fe20000010000 */
[----:B------:R-:W-:Y:S01]  /*ee40*/  FMUL.FTZ R13, R13, R40 ;  /* 0x000000280d0d7220 */ /* 0x000fe20000410000 */
[----:B------:R-:W-:Y:S01]  /*ee50*/  FFMA.FTZ R218, -R169, R169, 1 ;  /* 0x3f800000a9da7423 */ /* 0x000fe200000101a9 */
[----:B------:R-:W-:Y:S01]  /*ee60*/  FMUL.FTZ R42, R36, R42 ;  /* 0x0000002a242a7220 */ /* 0x000fe20000410000 */
[----:B------:R-:W-:Y:S01]  /*ee70*/  FFMA.FTZ R40, -R170, R170, 1 ;  /* 0x3f800000aa287423 */ /* 0x000fe200000101aa */
[----:B------:R-:W-:Y:S01]  /*ee80*/  FMUL.FTZ R220, R12, R41 ;  /* 0x000000290cdc7220 */ /* 0x000fe20000410000 */
[----:B--2---:R-:W-:Y:S01]  /*ee90*/  FADD.FTZ R44, R44, -R221 ;  /* 0x800000dd2c2c7221 */ /* 0x004fe20000010000 */
[--C-:B------:R-:W-:Y:S01]  /*eea0*/  FADD.FTZ R45, R45, -R217.reuse ;  /* 0x800000d92d2d7221 */ /* 0x100fe20000010000 */
[----:B------:R-:W-:Y:S01]  /*eeb0*/  FADD.FTZ R47, R47, -R217 ;  /* 0x800000d92f2f7221 */ /* 0x000fe20000010000 */
[----:B------:R-:W-:Y:S01]  /*eec0*/  FFMA.FTZ R215, -R201, R201, 1 ;  /* 0x3f800000c9d77423 */ /* 0x000fe200000101c9 */
[----:B------:R-:W-:Y:S01]  /*eed0*/  FMUL.FTZ R228, R20, R228 ;  /* 0x000000e414e47220 */ /* 0x000fe20000410000 */
[----:B------:R-:W-:Y:S01]  /*eee0*/  FMUL.FTZ R212, R212, R222 ;  /* 0x000000ded4d47220 */ /* 0x000fe20000410000 */
[----:B------:R-:W-:Y:S01]  /*eef0*/  FADD.FTZ R46, R46, -R221 ;  /* 0x800000dd2e2e7221 */ /* 0x000fe20000010000 */
[----:B------:R-:W-:Y:S01]  /*ef00*/  FFMA.FTZ R217, -R168, R168, 1 ;  /* 0x3f800000a8d97423 */ /* 0x000fe200000101a8 */
[----:B------:R-:W-:Y:S01]  /*ef10*/  FMUL.FTZ R43, R37, R43 ;  /* 0x0000002b252b7220 */ /* 0x000fe20000410000 */
[----:B------:R-:W1:Y:S01]  /*ef20*/  SHFL.IDX PT, R222, R17, R230, 0x1f ;  /* 0x00001fe611de7589 */ /* 0x000e6200000e0000 */
[----:B------:R-:W-:Y:S01]  /*ef30*/  FMUL.FTZ R41, R218, R42 ;  /* 0x0000002ada297220 */ /* 0x000fe20000410000 */
[----:B------:R-:W-:Y:S01]  /*ef40*/  FMUL.FTZ R42, R40, R220 ;  /* 0x000000dc282a7220 */ /* 0x000fe20000410000 */
[----:B------:R-:W-:Y:S01]  /*ef50*/  FFMA.FTZ R40, -R167, R167, 1 ;  /* 0x3f800000a7287423 */ /* 0x000fe200000101a7 */
[----:B------:R-:W-:Y:S01]  /*ef60*/  FMUL.FTZ R44, R38, R44 ;  /* 0x0000002c262c7220 */ /* 0x000fe20000410000 */
[----:B------:R-:W-:Y:S01]  /*ef70*/  FMUL.FTZ R23, R215, R228 ;  /* 0x000000e4d7177220 */ /* 0x000fe20000410000 */
[----:B------:R-:W-:Y:S01]  /*ef80*/  FMUL.FTZ R43, R217, R43 ;  /* 0x0000002bd92b7220 */ /* 0x000fe20000410000 */
[----:B------:R-:W-:Y:S01]  /*ef90*/  FFMA.FTZ R88, -R88, R88, 1 ;  /* 0x3f80000058587423 */ /* 0x000fe20000010158 */
[----:B------:R-:W-:Y:S01]  /*efa0*/  FFMA.FTZ R89, -R89, R89, 1 ;  /* 0x3f80000059597423 */ /* 0x000fe20000010159 */
[----:B------:R-:W-:Y:S01]  /*efb0*/  FMUL.FTZ R46, R39, R46 ;  /* 0x0000002e272e7220 */ /* 0x000fe20000410000 */
[----:B------:R-:W-:Y:S01]  /*efc0*/  FMUL.FTZ R217, R94, R45 ;  /* 0x0000002d5ed97220 */ /* 0x000fe20000410000 */
[----:B------:R-:W-:Y:S01]  /*efd0*/  IADD3 R228, R10, 0x4, RZ ;  /* 0x000000040ae47810 */ /* 0x000fe20007ffe0ff */
[----:B------:R-:W-:Y:S01]  /*efe0*/  FMUL.FTZ R45, R40, R44 ;  /* 0x0000002c282d7220 */ /* 0x000fe20000410000 */
[----:B------:R-:W-:Y:S01]  /*eff0*/  FMUL.FTZ R44, R89, R46 ;  /* 0x0000002e592c7220 */ /* 0x000fe20000410000 */
[----:B------:R-:W-:Y:S01]  /*f000*/  FMUL.FTZ R46, R88, R217 ;  /* 0x000000d9582e7220 */ /* 0x000fe20000410000 */
[----:B------:R-:W-:Y:S01]  /*f010*/  FFMA.FTZ R90, -R90, R90, 1 ;  /* 0x3f8000005a5a7423 */ /* 0x000fe2000001015a */
[----:B------:R-:W2:Y:S01]  /*f020*/  SHFL.IDX PT, R88, R216, R228, 0x1f ;  /* 0x00001fe4d8587589 */ /* 0x000ea200000e0000 */
[--C-:B---3--:R-:W-:Y:S01]  /*f030*/  FADD.FTZ R48, R48, -R223.reuse ;  /* 0x800000df30307221 */ /* 0x108fe20000010000 */
[----:B------:R-:W-:Y:S01]  /*f040*/  FADD.FTZ R50, R50, -R223 ;  /* 0x800000df32327221 */ /* 0x000fe20000010000 */
[--C-:B----4-:R-:W-:Y:S01]  /*f050*/  FADD.FTZ R49, R49, -R224.reuse ;  /* 0x800000e031317221 */ /* 0x110fe20000010000 */
[----:B------:R-:W-:Y:S01]  /*f060*/  FMUL.FTZ R47, R11, R47 ;  /* 0x0000002f0b2f7220 */ /* 0x000fe20000410000 */
[----:B------:R-:W-:Y:S01]  /*f070*/  FFMA.FTZ R91, -R91, R91, 1 ;  /* 0x3f8000005b5b7423 */ /* 0x000fe2000001015b */
[----:B------:R-:W-:Y:S01]  /*f080*/  FMUL.FTZ R48, R96, R48 ;  /* 0x0000003060307220 */ /* 0x000fe20000410000 */
[----:B------:R-:W-:Y:S01]  /*f090*/  FMUL.FTZ R40, R97, R50 ;  /* 0x0000003261287220 */ /* 0x000fe20000410000 */
[----:B------:R-:W-:Y:S01]  /*f0a0*/  FADD.FTZ R51, R51, -R224 ;  /* 0x800000e033337221 */ /* 0x000fe20000010000 */
[----:B------:R-:W-:Y:S01]  /*f0b0*/  FFMA.FTZ R93, -R93, R93, 1 ;  /* 0x3f8000005d5d7423 */ /* 0x000fe2000001015d */
[----:B------:R-:W-:Y:S01]  /*f0c0*/  FFMA.FTZ R92, -R92, R92, 1 ;  /* 0x3f8000005c5c7423 */ /* 0x000fe2000001015c */
[----:B------:R-:W-:Y:S01]  /*f0d0*/  FMUL.FTZ R49, R95, R49 ;  /* 0x000000315f317220 */ /* 0x000fe20000410000 */
[----:B------:R-:W-:Y:S01]  /*f0e0*/  FMUL.FTZ R50, R90, R47 ;  /* 0x0000002f5a327220 */ /* 0x000fe20000410000 */
[----:B-1----:R-:W-:Y:S01]  /*f0f0*/  FADD.FTZ R52, R52, -R222 ;  /* 0x800000de34347221 */ /* 0x002fe20000010000 */
[----:B------:R-:W-:Y:S01]  /*f100*/  FMUL.FTZ R48, R91, R48 ;  /* 0x000000305b307220 */ /* 0x000fe20000410000 */
[----:B------:R-:W-:Y:S01]  /*f110*/  FFMA.FTZ R90, -R166, R166, 1 ;  /* 0x3f800000a65a7423 */ /* 0x000fe200000101a6 */
[----:B------:R-:W-:Y:S01]  /*f120*/  FMUL.FTZ R47, R93, R40 ;  /* 0x000000285d2f7220 */ /* 0x000fe20000410000 */
[----:B------:R-:W-:Y:S01]  /*f130*/  FMUL.FTZ R91, R98, R51 ;  /* 0x00000033625b7220 */ /* 0x000fe20000410000 */
[----:B------:R-:W1:Y:S01]  /*f140*/  SHFL.IDX PT, R40, R216, R227, 0x1f ;  /* 0x00001fe3d8287589 */ /* 0x000e6200000e0000 */
[----:B------:R-:W-:Y:S01]  /*f150*/  FMUL.FTZ R49, R92, R49 ;  /* 0x000000315c317220 */ /* 0x000fe20000410000 */
[----:B------:R-:W-:-:S02]  /*f160*/  FMUL.FTZ R93, R99, R52 ;  /* 0x00000034635d7220 */ /* 0x000fc40000410000 */
[----:B------:R-:W3:Y:S01]  /*f170*/  SHFL.IDX PT, R89, R216, R10, 0x1f ;  /* 0x00001f0ad8597589 */ /* 0x000ee200000e0000 */
[----:B------:R-:W-:-:S03]  /*f180*/  FMUL.FTZ R52, R90, R91 ;  /* 0x0000005b5a347220 */ /* 0x000fc60000410000 */
[----:B------:R-:W4:Y:S01]  /*f190*/  SHFL.IDX PT, R92, R216, R234, 0x1f ;  /* 0x00001fead85c7589 */ /* 0x000f2200000e0000 */
[----:B------:R-:W-:-:S03]  /*f1a0*/  FFMA.FTZ R51, -R165, R165, 1 ;  /* 0x3f800000a5337423 */ /* 0x000fc600000101a5 */
[----:B------:R-:W4:Y:S01]  /*f1b0*/  SHFL.IDX PT, R90, R216, R230, 0x1f ;  /* 0x00001fe6d85a7589 */ /* 0x000f2200000e0000 */
[--C-:B--2---:R-:W-:Y:S01]  /*f1c0*/  FADD.FTZ R57, R57, -R88.reuse ;  /* 0x8000005839397221 */ /* 0x104fe20000010000 */
[----:B------:R-:W-:Y:S01]  /*f1d0*/  FADD.FTZ R59, R59, -R88 ;  /* 0x800000583b3b7221 */ /* 0x000fe20000010000 */
[----:B------:R-:W-:Y:S01]  /*f1e0*/  FMUL.FTZ R51, R51, R93 ;  /* 0x0000005d33337220 */ /* 0x000fe20000410000 */
[----:B------:R2:W-:Y:S01]  /*f1f0*/  LDS R88, [R15+0x400] ;  /* 0x000400000f587984 */ /* 0x0005e20000000800 */
[----:B------:R-:W2:Y:S03]  /*f200*/  MUFU.EX2 R117, R117 ;  /* 0x0000007500757308 */ /* 0x000ea60000000800 */
[----:B------:R-:W2:Y:S04]  /*f210*/  SHFL.IDX PT, R93, R216, R233, 0x1f ;  /* 0x00001fe9d85d7589 */ /* 0x000ea800000e0000 */
[----:B------:R-:W-:Y:S01]  /*f220*/  SHFL.IDX PT, R91, R216, R235, 0x1f ;  /* 0x00001febd85b7589 */ /* 0x000fe200000e0000 */
[----:B------:R-:W2:Y:S03]  /*f230*/  MUFU.EX2 R106, R106 ;  /* 0x0000006a006a7308 */ /* 0x000ea60000000800 */
[----:B------:R-:W2:Y:S05]  /*f240*/  SHFL.IDX PT, R216, R216, R229, 0x1f ;  /* 0x00001fe5d8d87589 */ /* 0x000eaa00000e0000 */
[----:B------:R-:W2:Y:S01]  /*f250*/  MUFU.EX2 R119, R119 ;  /* 0x0000007700777308 */ /* 0x000ea20000000800 */
[----:B-1----:R-:W-:-:S07]  /*f260*/  FADD.FTZ R60, R60, -R40 ;  /* 0x800000283c3c7221 */ /* 0x002fce0000010000 */
[----:B------:R-:W1:Y:S01]  /*f270*/  MUFU.EX2 R204, R204 ;  /* 0x000000cc00cc7308 */ /* 0x000e620000000800 */
[----:B---3--:R-:W-:Y:S01]  /*f280*/  FADD.FTZ R56, R56, -R89 ;  /* 0x8000005938387221 */ /* 0x008fe20000010000 */
[----:B------:R-:W-:-:S06]  /*f290*/  FADD.FTZ R40, R62, -R40 ;  /* 0x800000283e287221 */ /* 0x000fcc0000010000 */
[----:B------:R-:W3:Y:S01]  /*f2a0*/  MUFU.EX2 R120, R120 ;  /* 0x0000007800787308 */ /* 0x000ee20000000800 */
[--C-:B----4-:R-:W-:Y:S01]  /*f2b0*/  FADD.FTZ R62, R61, -R92.reuse ;  /* 0x8000005c3d3e7221 */ /* 0x110fe20000010000 */
[----:B------:R-:W-:Y:S01]  /*f2c0*/  FADD.FTZ R58, R58, -R89 ;  /* 0x800000593a3a7221 */ /* 0x000fe20000010000 */
[----:B------:R-:W4:Y:S05]  /*f2d0*/  LDL.LU R200, [R1+0x110] ;  /* 0x0001100001c87983 */ /* 0x000f2a0000300800 */
[----:B------:R-:W3:Y:S01]  /*f2e0*/  MUFU.EX2 R111, R111 ;  /* 0x0000006f006f7308 */ /* 0x000ee20000000800 */
[----:B------:R-:W-:-:S07]  /*f2f0*/  FADD.FTZ R92, R63, -R92 ;  /* 0x8000005c3f5c7221 */ /* 0x000fce0000010000 */
[----:B------:R-:W3:Y:S01]  /*f300*/  MUFU.EX2 R100, R100 ;  /* 0x0000006400647308 */ /* 0x000ee20000000800 */
[----:B------:R-:W-:Y:S01]  /*f310*/  FADD.FTZ R63, R68, -R90 ;  /* 0x8000005a443f7221 */ /* 0x000fe20000010000 */
[----:B------:R-:W-:Y:S01]  /*f320*/  FFMA.FTZ R68, -R161, R161, 1 ;  /* 0x3f800000a1447423 */ /* 0x000fe200000101a1 */
[----:B--2---:R-:W-:-:S05]  /*f330*/  FMUL.FTZ R56, R117, R56 ;  /* 0x0000003875387220 */ /* 0x004fca0000410000 */
[----:B------:R-:W2:Y:S01]  /*f340*/  MUFU.EX2 R102, R102 ;  /* 0x0000006600667308 */ /* 0x000ea20000000800 */
[----:B------:R-:W-:Y:S01]  /*f350*/  FFMA.FTZ R15, -R159, R159, 1 ;  /* 0x3f8000009f0f7423 */ /* 0x000fe2000001019f */
[----:B------:R-:W-:-:S06]  /*f360*/  FMUL.FTZ R58, R106, R58 ;  /* 0x0000003a6a3a7220 */ /* 0x000fcc0000410000 */
[----:B------:R-:W2:Y:S01]  /*f370*/  MUFU.EX2 R116, R116 ;  /* 0x0000007400747308 */ /* 0x000ea20000000800 */
[----:B------:R-:W-:-:S07]  /*f380*/  FMUL.FTZ R68, R68, R56 ;  /* 0x0000003844447220 */ /* 0x000fce0000410000 */
[----:B------:R-:W2:Y:S01]  /*f390*/  MUFU.EX2 R104, R104 ;  /* 0x0000006800687308 */ /* 0x000ea20000000800 */
[----:B------:R-:W-:Y:S01]  /*f3a0*/  FFMA.FTZ R61, -R160, R160, 1 ;  /* 0x3f800000a03d7423 */ /* 0x000fe200000101a0 */
[----:B------:R-:W-:-:S06]  /*f3b0*/  FMUL.FTZ R57, R119, R57 ;  /* 0x0000003977397220 */ /* 0x000fcc0000410000 */
[----:B------:R-:W2:Y:S01]  /*f3c0*/  MUFU.EX2 R107, R107 ;  /* 0x0000006b006b7308 */ /* 0x000ea20000000800 */
[----:B------:R-:W-:-:S07]  /*f3d0*/  FADD.FTZ R66, R66, -R93 ;  /* 0x8000005d42427221 */ /* 0x000fce0000010000 */
[----:B------:R-:W2:Y:S01]  /*f3e0*/  MUFU.EX2 R122, R122 ;  /* 0x0000007a007a7308 */ /* 0x000ea20000000800 */
[----:B-1----:R-:W-:-:S07]  /*f3f0*/  FMUL.FTZ R56, R204, R59 ;  /* 0x0000003bcc387220 */ /* 0x002fce0000410000 */
[----:B------:R-:W1:Y:S01]  /*f400*/  MUFU.EX2 R101, R101 ;  /* 0x0000006500657308 */ /* 0x000e620000000800 */
[----:B------:R-:W-:Y:S01]  /*f410*/  FMUL.FTZ R59, R15, R58 ;  /* 0x0000003a0f3b7220 */ /* 0x000fe20000410000 */
[----:B------:R-:W-:-:S06]  /*f420*/  FADD.FTZ R89, R69, -R216 ;  /* 0x800000d845597221 */ /* 0x000fcc0000010000 */
[----:B------:R-:W1:Y:S01]  /*f430*/  MUFU.EX2 R124, R124 ;  /* 0x0000007c007c7308 */ /* 0x000e620000000800 */
[----:B------:R-:W-:Y:S01]  /*f440*/  FFMA.FTZ R58, -R157, R157, 1 ;  /* 0x3f8000009d3a7423 */ /* 0x000fe2000001019d */
[----:B---3--:R-:W-:Y:S01]  /*f450*/  FMUL.FTZ R60, R120, R60 ;  /* 0x0000003c783c7220 */ /* 0x008fe20000410000 */
[----:B------:R-:W-:Y:S01]  /*f460*/  FADD.FTZ R65, R65, -R91 ;  /* 0x8000005b41417221 */ /* 0x000fe20000010000 */
[----:B------:R-:W-:Y:S01]  /*f470*/  FADD.FTZ R216, R71, -R216 ;  /* 0x800000d847d87221 */ /* 0x000fe20000010000 */
[----:B------:R-:W-:Y:S01]  /*f480*/  FMUL.FTZ R61, R61, R57 ;  /* 0x000000393d3d7220 */ /* 0x000fe20000410000 */
[----:B------:R-:W-:Y:S01]  /*f490*/  FFMA.FTZ R71, -R155, R155, 1 ;  /* 0x3f8000009b477423 */ /* 0x000fe2000001019b */
[----:B------:R-:W-:Y:S01]  /*f4a0*/  FMUL.FTZ R40, R111, R40 ;  /* 0x000000286f287220 */ /* 0x000fe20000410000 */
[----:B------:R-:W-:Y:S01]  /*f4b0*/  FFMA.FTZ R57, -R151, R151, 1 ;  /* 0x3f80000097397423 */ /* 0x000fe20000010197 */
[----:B------:R-:W-:Y:S01]  /*f4c0*/  FMUL.FTZ R66, R100, R66 ;  /* 0x0000004264427220 */ /* 0x000fe20000410000 */
[----:B------:R-:W-:Y:S01]  /*f4d0*/  FADD.FTZ R54, R54, -R222 ;  /* 0x800000de36367221 */ /* 0x000fe20000010000 */
[----:B------:R-:W-:Y:S01]  /*f4e0*/  FADD.FTZ R64, R64, -R93 ;  /* 0x8000005d40407221 */ /* 0x000fe20000010000 */
[----:B------:R-:W-:Y:S01]  /*f4f0*/  FMUL.FTZ R58, R58, R60 ;  /* 0x0000003c3a3a7220 */ /* 0x000fe20000410000 */
[----:B--2---:R-:W-:Y:S01]  /*f500*/  FMUL.FTZ R60, R102, R65 ;  /* 0x00000041663c7220 */ /* 0x004fe20000410000 */
[----:B------:R-:W-:Y:S01]  /*f510*/  FMUL.FTZ R71, R71, R40 ;  /* 0x0000002847477220 */ /* 0x000fe20000410000 */
        /* <DEDUP_REMOVED lines=9> */
[----:B------:R-:W-:Y:S01]  /*f5b0*/  FFMA.FTZ R15, -R154, R154, 1 ;  /* 0x3f8000009a0f7423 */ /* 0x000fe2000001019a */
[----:B-1----:R-:W-:Y:S01]  /*f5c0*/  FMUL.FTZ R64, R101, R64 ;  /* 0x0000004065407220 */ /* 0x002fe20000410000 */
[----:B------:R-:W4:Y:S01]  /*f5d0*/  LDL.LU R201, [R1+0x10c] ;  /* 0x00010c0001c97983 */ /* 0x000f220000300800 */
[----:B------:R-:W-:Y:S01]  /*f5e0*/  FFMA.FTZ R215, -R202, R202, 1 ;  /* 0x3f800000cad77423 */ /* 0x000fe200000101ca */
[----:B------:R-:W-:Y:S01]  /*f5f0*/  FFMA.FTZ R225, -R203, R203, 1 ;  /* 0x3f800000cbe17423 */ /* 0x000fe200000101cb */
[----:B------:R-:W1:Y:S01]  /*f600*/  MUFU.EX2 R115, R115 ;  /* 0x0000007300737308 */ /* 0x000e620000000800 */
[----:B------:R-:W4:Y:S01]  /*f610*/  LDL.LU R202, [R1+0x108] ;  /* 0x0001080001ca7983 */ /* 0x000f220000300800 */
[----:B------:R-:W-:Y:S01]  /*f620*/  FMUL.FTZ R222, R124, R55 ;  /* 0x000000377cde7220 */ /* 0x000fe20000410000 */
[----:B------:R-:W-:Y:S01]  /*f630*/  FMUL.FTZ R66, R66, R63 ;  /* 0x0000003f42427220 */ /* 0x000fe20000410000 */
[----:B------:R-:W-:Y:S01]  /*f640*/  FMUL.FTZ R53, R218, R220 ;  /* 0x000000dcda357220 */ /* 0x000fe20000410000 */
[----:B------:R-:W4:Y:S01]  /*f650*/  LDL.LU R203, [R1+0x104] ;  /* 0x0001040001cb7983 */ /* 0x000f220000300800 */
[----:B------:R-:W-:Y:S01]  /*f660*/  FMUL.FTZ R55, R217, R221 ;  /* 0x000000ddd9377220 */ /* 0x000fe20000410000 */
[----:B------:R-:W-:Y:S01]  /*f670*/  FADD.FTZ R67, R67, -R91 ;  /* 0x8000005b43437221 */ /* 0x000fe20000010000 */
[----:B------:R-:W2:Y:S01]  /*f680*/  MUFU.EX2 R105, R105 ;  /* 0x0000006900697308 */ /* 0x000ea20000000800 */
[----:B------:R3:W5:Y:S01]  /*f690*/  LDL.LU R171, [R1+0x100] ;  /* 0x0001000001ab7983 */ /* 0x0007620000300800 */
[----:B------:R-:W-:Y:S01]  /*f6a0*/  FMUL.FTZ R15, R15, R92 ;  /* 0x0000005c0f0f7220 */ /* 0x000fe20000410000 */
[----:B------:R-:W-:-:S02]  /*f6b0*/  FMUL.FTZ R64, R40, R64 ;  /* 0x0000004028407220 */ /* 0x000fc40000410000 */
[----:B------:R-:W3:Y:S04]  /*f6c0*/  SHFL.IDX PT, R63, R88, R235, 0x1f ;  /* 0x00001feb583f7589 */ /* 0x000ee800000e0000 */
[----:B------:R1:W5:Y:S01]  /*f6d0*/  LDL.LU R170, [R1+0xfc] ;  /* 0x0000fc0001aa7983 */ /* 0x0003620000300800 */
[----:B------:R-:W3:Y:S03]  /*f6e0*/  MUFU.EX2 R114, R114 ;  /* 0x0000007200727308 */ /* 0x000ee60000000800 */
[----:B------:R-:W-:Y:S04]  /*f6f0*/  SHFL.IDX PT, R91, R88, R10, 0x1f ;  /* 0x00001f0a585b7589 */ /* 0x000fe800000e0000 */
[----:B------:R-:W3:Y:S04]  /*f700*/  SHFL.IDX PT, R40, R88, R228, 0x1f ;  /* 0x00001fe458287589 */ /* 0x000ee800000e0000 */
[----:B------:R-:W-:Y:S04]  /*f710*/  SHFL.IDX PT, R93, R88, R227, 0x1f ;  /* 0x00001fe3585d7589 */ /* 0x000fe800000e0000 */
[----:B------:R-:W-:Y:S04]  /*f720*/  SHFL.IDX PT, R217, R88, R234, 0x1f ;  /* 0x00001fea58d97589 */ /* 0x000fe800000e0000 */
[----:B------:R-:W-:Y:S04]  /*f730*/  SHFL.IDX PT, R218, R88, R233, 0x1f ;  /* 0x00001fe958da7589 */ /* 0x000fe800000e0000 */
[----:B------:R-:W-:Y:S04]  /*f740*/  SHFL.IDX PT, R92, R88, R230, 0x1f ;  /* 0x00001fe6585c7589 */ /* 0x000fe800000e0000 */
[----:B------:R1:W5:Y:S04]  /*f750*/  LDL.LU R169, [R1+0xf8] ;  /* 0x0000f80001a97983 */ /* 0x0003680000300800 */
[----:B------:R-:W3:Y:S01]  /*f760*/  SHFL.IDX PT, R88, R88, R229, 0x1f ;  /* 0x00001fe558587589 */ /* 0x000ee200000e0000 */
[----:B------:R-:W3:Y:S03]  /*f770*/  MUFU.EX2 R110, R110 ;  /* 0x0000006e006e7308 */ /* 0x000ee60000000800 */
[----:B------:R1:W5:Y:S04]  /*f780*/  LDL.LU R168, [R1+0xf4] ;  /* 0x0000f40001a87983 */ /* 0x0003680000300800 */
[----:B------:R1:W5:Y:S01]  /*f790*/  LDL.LU R167, [R1+0xf0] ;  /* 0x0000f00001a77983 */ /* 0x0003620000300800 */
[----:B------:R-:W-:-:S03]  /*f7a0*/  FFMA.FTZ R54, -R162, R162, 1 ;  /* 0x3f800000a2367423 */ /* 0x000fc600000101a2 */
[----:B------:R1:W5:Y:S01]  /*f7b0*/  LDL.LU R166, [R1+0xec] ;  /* 0x0000ec0001a67983 */ /* 0x0003620000300800 */
[----:B------:R-:W3:Y:S03]  /*f7c0*/  MUFU.EX2 R118, R118 ;  /* 0x0000007600767308 */ /* 0x000ee60000000800 */
[----:B------:R1:W5:Y:S04]  /*f7d0*/  LDL.LU R165, [R1+0xe8] ;  /* 0x0000e80001a57983 */ /* 0x0003680000300800 */
[----:B------:R1:W5:Y:S04]  /*f7e0*/  LDL.LU R164, [R1+0xe4] ;  /* 0x0000e40001a47983 */ /* 0x0003680000300800 */
[----:B------:R1:W5:Y:S01]  /*f7f0*/  LDL.LU R163, [R1+0xe0] ;  /* 0x0000e00001a37983 */ /* 0x0003620000300800 */
[----:B------:R-:W-:-:S03]  /*f800*/  FFMA.FTZ R69, -R158, R158, 1 ;  /* 0x3f8000009e457423 */ /* 0x000fc6000001019e */
[----:B------:R1:W5:Y:S01]  /*f810*/  LDL.LU R162, [R1+0xdc] ;  /* 0x0000dc0001a27983 */ /* 0x0003620000300800 */
[----:B------:R-:W-:-:S03]  /*f820*/  FADD.FTZ R90, R70, -R90 ;  /* 0x8000005a465a7221 */ /* 0x000fc60000010000 */
[----:B------:R1:W5:Y:S01]  /*f830*/  LDL.LU R161, [R1+0xd8] ;  /* 0x0000d80001a17983 */ /* 0x0003620000300800 */
[----:B------:R-:W3:Y:S03]  /*f840*/  MUFU.EX2 R138, R138 ;  /* 0x0000008a008a7308 */ /* 0x000ee60000000800 */
[----:B------:R1:W5:Y:S01]  /*f850*/  LDL.LU R160, [R1+0xd4] ;  /* 0x0000d40001a07983 */ /* 0x0003620000300800 */
[----:B------:R-:W-:-:S03]  /*f860*/  FFMA.FTZ R70, -R156, R156, 1 ;  /* 0x3f8000009c467423 */ /* 0x000fc6000001019c */
[----:B------:R2:W5:Y:S01]  /*f870*/  LDL.LU R159, [R1+0xd0] ;  /* 0x0000d000019f7983 */ /* 0x0005620000300800 */
[----:B------:R-:W-:-:S03]  /*f880*/  FFMA.FTZ R57, -R149, R149, 1 ;  /* 0x3f80000095397423 */ /* 0x000fc60000010195 */
[----:B------:R3:W5:Y:S01]  /*f890*/  LDL.LU R158, [R1+0xcc] ;  /* 0x0000cc00019e7983 */ /* 0x0007620000300800 */
[----:B-1----:R-:W-:-:S03]  /*f8a0*/  FMUL.FTZ R67, R115, R67 ;  /* 0x0000004373437220 */ /* 0x002fc60000410000 */
[----:B------:R1:W5:Y:S01]  /*f8b0*/  LDL.LU R157, [R1+0xc8] ;  /* 0x0000c800019d7983 */ /* 0x0003620000300800 */
[----:B------:R-:W-:Y:S01]  /*f8c0*/  FMUL.FTZ R69, R69, R56 ;  /* 0x0000003845457220 */ /* 0x000fe20000410000 */
[----:B--2---:R-:W-:Y:S02]  /*f8d0*/  FMUL.FTZ R62, R105, R62 ;  /* 0x0000003e693e7220 */ /* 0x004fe40000410000 */
[----:B------:R1:W5:Y:S01]  /*f8e0*/  LDL.LU R156, [R1+0xc4] ;  /* 0x0000c400019c7983 */ /* 0x0003620000300800 */
[----:B------:R-:W-:-:S03]  /*f8f0*/  FFMA.FTZ R56, -R152, R152, 1 ;  /* 0x3f80000098387423 */ /* 0x000fc60000010198 */
[----:B------:R1:W5:Y:S01]  /*f900*/  LDL.LU R155, [R1+0xc0] ;  /* 0x0000c000019b7983 */ /* 0x0003620000300800 */
[----:B------:R-:W-:-:S03]  /*f910*/  FMUL.FTZ R57, R57, R67 ;  /* 0x0000004339397220 */ /* 0x000fc60000410000 */
[----:B------:R1:W5:Y:S01]  /*f920*/  LDL.LU R154, [R1+0xbc] ;  /* 0x0000bc00019a7983 */ /* 0x0003620000300800 */
[----:B------:R-:W-:-:S03]  /*f930*/  FMUL.FTZ R70, R70, R62 ;  /* 0x0000003e46467220 */ /* 0x000fc60000410000 */
[----:B------:R1:W5:Y:S01]  /*f940*/  LDL.LU R153, [R1+0xb8] ;  /* 0x0000b80001997983 */ /* 0x0003620000300800 */
[----:B------:R-:W-:Y:S01]  /*f950*/  FFMA.FTZ R67, -R147, R147, 1 ;  /* 0x3f80000093437423 */ /* 0x000fe20000010193 */
[----:B---3--:R-:W-:Y:S02]  /*f960*/  FMUL.FTZ R90, R114, R90 ;  /* 0x0000005a725a7220 */ /* 0x008fe40000410000 */
[----:B------:R1:W5:Y:S01]  /*f970*/  LDL.LU R152, [R1+0xb4] ;  /* 0x0000b40001987983 */ /* 0x0003620000300800 */
[----:B------:R-:W-:-:S03]  /*f980*/  FFMA.FTZ R62, -R148, R148, 1 ;  /* 0x3f800000943e7423 */ /* 0x000fc60000010194 */
[----:B------:R1:W5:Y:S01]  /*f990*/  LDL.LU R151, [R1+0xb0] ;  /* 0x0000b00001977983 */ /* 0x0003620000300800 */
[----:B------:R-:W-:Y:S01]  /*f9a0*/  FMUL.FTZ R56, R56, R60 ;  /* 0x0000003c38387220 */ /* 0x000fe20000410000 */
[----:B------:R-:W-:Y:S02]  /*f9b0*/  FMUL.FTZ R89, R110, R89 ;  /* 0x000000596e597220 */ /* 0x000fe40000410000 */
[----:B------:R1:W5:Y:S01]  /*f9c0*/  LDL.LU R150, [R1+0xac] ;  /* 0x0000ac0001967983 */ /* 0x0003620000300800 */
[----:B------:R-:W-:Y:S01]  /*f9d0*/  FFMA.FTZ R60, -R146, R146, 1 ;  /* 0x3f800000923c7423 */ /* 0x000fe20000010192 */
[--C-:B------:R-:W-:Y:S02]  /*f9e0*/  FADD.FTZ R81, R81, -R63.reuse ;  /* 0x8000003f51517221 */ /* 0x100fe40000010000 */
[----:B------:R1:W5:Y:S01]  /*f9f0*/  LDL.LU R149, [R1+0xa8] ;  /* 0x0000a80001957983 */ /* 0x0003620000300800 */
[----:B------:R-:W-:Y:S01]  /*fa00*/  FADD.FTZ R83, R83, -R63 ;  /* 0x8000003f53537221 */ /* 0x000fe20000010000 */
[----:B------:R-:W-:-:S02]  /*fa10*/  FMUL.FTZ R216, R118, R216 ;  /* 0x000000d876d87220 */ /* 0x000fc40000410000 */
[----:B------:R1:W5:Y:S01]  /*fa20*/  LDL.LU R148, [R1+0xa4] ;  /* 0x0000a40001947983 */ /* 0x0003620000300800 */
[----:B------:R-:W-:Y:S01]  /*fa30*/  FMUL.FTZ R67, R67, R90 ;  /* 0x0000005a43437220 */ /* 0x000fe20000410000 */
[--C-:B------:R-:W-:Y:S01]  /*fa40*/  FADD.FTZ R73, R73, -R40.reuse ;  /* 0x8000002849497221 */ /* 0x100fe20000010000 */
[----:B------:R-:W-:Y:S01]  /*fa50*/  FFMA.FTZ R63, -R145, R145, 1 ;  /* 0x3f800000913f7423 */ /* 0x000fe20000010191 */
[----:B------:R1:W5:Y:S01]  /*fa60*/  LDL.LU R147, [R1+0xa0] ;  /* 0x0000a00001937983 */ /* 0x0003620000300800 */
[----:B------:R-:W-:Y:S01]  /*fa70*/  FADD.FTZ R40, R75, -R40 ;  /* 0x800000284b287221 */ /* 0x000fe20000010000 */
[--C-:B------:R-:W-:Y:S01]  /*fa80*/  FADD.FTZ R85, R85, -R88.reuse ;  /* 0x8000005855557221 */ /* 0x100fe20000010000 */
[----:B------:R-:W-:Y:S01]  /*fa90*/  FADD.FTZ R87, R87, -R88 ;  /* 0x8000005857577221 */ /* 0x000fe20000010000 */
[----:B------:R1:W5:Y:S01]  /*faa0*/  LDL.LU R146, [R1+0x9c] ;  /* 0x00009c0001927983 */ /* 0x0003620000300800 */
[----:B------:R-:W-:Y:S01]  /*fab0*/  FFMA.FTZ R90, -R144, R144, 1 ;  /* 0x3f800000905a7423 */ /* 0x000fe20000010190 */
[----:B------:R-:W-:Y:S01]  /*fac0*/  FMUL.FTZ R62, R62, R89 ;  /* 0x000000593e3e7220 */ /* 0x000fe20000410000 */
        /* <DEDUP_REMOVED lines=11> */
[----:B------:R-:W-:Y:S01]  /*fb80*/  FMUL.FTZ R40, R138, R40 ;  /* 0x000000288a287220 */ /* 0x000fe20000410000 */
[----:B------:R1:W5:Y:S01]  /*fb90*/  LDL.LU R142, [R1+0x8c] ;  /* 0x00008c00018e7983 */ /* 0x0003620000300800 */
[----:B------:R-:W-:Y:S01]  /*fba0*/  FFMA.FTZ R216, -R140, R140, 1 ;  /* 0x3f8000008cd87423 */ /* 0x000fe2000001018c */
[--C-:B------:R-:W-:Y:S01]  /*fbb0*/  FADD.FTZ R84, R84, -R92.reuse ;  /* 0x8000005c54547221 */ /* 0x100fe20000010000 */
[----:B------:R-:W-:Y:S01]  /*fbc0*/  FADD.FTZ R86, R86, -R92 ;  /* 0x8000005c56567221 */ /* 0x000fe20000010000 */
[----:B------:R1:W5:Y:S01]  /*fbd0*/  LDL.LU R141, [R1+0x88] ;  /* 0x00008800018d7983 */ /* 0x0003620000300800 */
[----:B------:R-:W-:Y:S01]  /*fbe0*/  FFMA.FTZ R91, -R7, R7, 1 ;  /* 0x3f800000075b7423 */ /* 0x000fe20000010107 */
[----:B------:R-:W-:-:S02]  /*fbf0*/  FFMA.FTZ R92, -R6, R6, 1 ;  /* 0x3f800000065c7423 */ /* 0x000fc40000010106 */
[----:B------:R1:W5:Y:S01]  /*fc00*/  LDL.LU R140, [R1+0x84] ;  /* 0x00008400018c7983 */ /* 0x0003620000300800 */
[--C-:B------:R-:W-:Y:S01]  /*fc10*/  FADD.FTZ R80, R80, -R218.reuse ;  /* 0x800000da50507221 */ /* 0x100fe20000010000 */
[----:B------:R-:W-:Y:S01]  /*fc20*/  FADD.FTZ R82, R82, -R218 ;  /* 0x800000da52527221 */ /* 0x000fe20000010000 */
[----:B------:R-:W-:Y:S01]  /*fc30*/  FFMA.FTZ R220, -R5, R5, 1 ;  /* 0x3f80000005dc7423 */ /* 0x000fe20000010105 */
[----:B------:R1:W5:Y:S01]  /*fc40*/  LDL.LU R7, [R1+0x80] ;  /* 0x0000800001077983 */ /* 0x0003620000300800 */
[----:B------:R-:W-:Y:S01]  /*fc50*/  FMUL.FTZ R89, R89, R40 ;  /* 0x0000002859597220 */ /* 0x000fe20000410000 */
[----:B------:R-:W-:Y:S02]  /*fc60*/  FFMA.FTZ R218, -R4, R4, 1 ;  /* 0x3f80000004da7423 */ /* 0x000fe40000010104 */
[----:B------:R1:W5:Y:S01]  /*fc70*/  LDL.LU R6, [R1+0x7c] ;  /* 0x00007c0001067983 */ /* 0x0003620000300800 */
[----:B------:R-:W-:-:S03]  /*fc80*/  FFMA.FTZ R40, -R2, R2, 1 ;  /* 0x3f80000002287423 */ /* 0x000fc60000010102 */
[----:B------:R1:W5:Y:S04]  /*fc90*/  LDL.LU R5, [R1+0x78] ;  /* 0x0000780001057983 */ /* 0x0003680000300800 */
[----:B------:R1:W5:Y:S04]  /*fca0*/  LDL.LU R4, [R1+0x74] ;  /* 0x0000740001047983 */ /* 0x0003680000300800 */
[----:B------:R1:W5:Y:S04]  /*fcb0*/  LDL.LU R2, [R1+0x70] ;  /* 0x0000700001027983 */ /* 0x0003680000300800 */
[----:B------:R-:W2:Y:S01]  /*fcc0*/  LDL R221, [R1+0x54] ;  /* 0x0000540001dd7983 */ /* 0x000ea20000100800 */
[----:B------:R-:W3:Y:S08]  /*fcd0*/  MUFU.EX2 R131, R131 ;  /* 0x0000008300837308 */ /* 0x000ef00000000800 */
        /* <DEDUP_REMOVED lines=9> */
[----:B------:R-:W4:Y:S08]  /*fd70*/  MUFU.EX2 R123, R123 ;  /* 0x0000007b007b7308 */ /* 0x000f300000000800 */
[----:B------:R-:W4:Y:S08]  /*fd80*/  MUFU.EX2 R121, R121 ;  /* 0x0000007900797308 */ /* 0x000f300000000800 */
[----:B------:R-:W4:Y:S08]  /*fd90*/  MUFU.EX2 R129, R129 ;  /* 0x0000008100817308 */ /* 0x000f300000000800 */
[----:B------:R-:W4:Y:S08]  /*fda0*/  MUFU.EX2 R126, R126 ;  /* 0x0000007e007e7308 */ /* 0x000f300000000800 */
[----:B------:R-:W4:Y:S08]  /*fdb0*/  MUFU.EX2 R139, R139 ;  /* 0x0000008b008b7308 */ /* 0x000f300000000800 */
[----:B------:R-:W4:Y:S08]  /*fdc0*/  MUFU.EX2 R125, R125 ;  /* 0x0000007d007d7308 */ /* 0x000f300000000800 */
[----:B------:R-:W4:Y:S01]  /*fdd0*/  MUFU.EX2 R205, R205 ;  /* 0x000000cd00cd7308 */ /* 0x000f220000000800 */
[----:B---3--:R-:W-:Y:S01]  /*fde0*/  FMUL.FTZ R74, R131, R74 ;  /* 0x0000004a834a7220 */ /* 0x008fe20000410000 */
[----:B-1----:R-:W-:Y:S01]  /*fdf0*/  FMUL.FTZ R76, R127, R76 ;  /* 0x0000004c7f4c7220 */ /* 0x002fe20000410000 */
[----:B------:R-:W-:Y:S01]  /*fe00*/  FMUL.FTZ R82, R137, R82 ;  /* 0x0000005289527220 */ /* 0x000fe20000410000 */
[----:B------:R-:W-:Y:S01]  /*fe10*/  FFMA.FTZ R136, -R136, R136, 1 ;  /* 0x3f80000088887423 */ /* 0x000fe20000010188 */
[----:B------:R-:W-:Y:S01]  /*fe20*/  FMUL.FTZ R231, R33, R231 ;  /* 0x000000e721e77220 */ /* 0x000fe20000410000 */
[----:B------:R-:W-:Y:S01]  /*fe30*/  FMUL.FTZ R232, R34, R232 ;  /* 0x000000e822e87220 */ /* 0x000fe20000410000 */
[--C-:B------:R-:W-:Y:S01]  /*fe40*/  FADD.FTZ R77, R77, -R217.reuse ;  /* 0x800000d94d4d7221 */ /* 0x100fe20000010000 */
[----:B------:R-:W-:Y:S01]  /*fe50*/  FADD.FTZ R79, R79, -R217 ;  /* 0x800000d94f4f7221 */ /* 0x000fe20000010000 */
[----:B------:R-:W-:Y:S01]  /*fe60*/  FMUL.FTZ R73, R108, R73 ;  /* 0x000000496c497220 */ /* 0x000fe20000410000 */
[----:B------:R-:W-:Y:S01]  /*fe70*/  FMUL.FTZ R72, R113, R72 ;  /* 0x0000004871487220 */ /* 0x000fe20000410000 */
[----:B------:R-:W-:Y:S01]  /*fe80*/  FMUL.FTZ R88, R88, R74 ;  /* 0x0000004a58587220 */ /* 0x000fe20000410000 */
[----:B------:R-:W-:Y:S01]  /*fe90*/  FMUL.FTZ R93, R93, R76 ;  /* 0x0000004c5d5d7220 */ /* 0x000fe20000410000 */
[----:B------:R-:W-:Y:S01]  /*fea0*/  FFMA.FTZ R217, -R128, R128, 1 ;  /* 0x3f80000080d97423 */ /* 0x000fe20000010180 */
[----:B------:R-:W-:Y:S01]  /*feb0*/  FMUL.FTZ R128, R40, R82 ;  /* 0x0000005228807220 */ /* 0x000fe20000410000 */
[----:B------:R-:W-:Y:S01]  /*fec0*/  FFMA.FTZ R133, -R133, R133, 1 ;  /* 0x3f80000085857423 */ /* 0x000fe20000010185 */
        /* <DEDUP_REMOVED lines=69> */
[----:B--2---:R-:W-:-:S05]  /*10320*/  IMAD R13, R0, 0x4000, R221 ;  /* 0x00004000000d7824 */ /* 0x004fca00078e02dd */
[----:B------:R-:W-:-:S05]  /*10330*/  LEA R13, R13, R16, 0x1 ;  /* 0x000000100d0d7211 */ /* 0x000fca00078e08ff */
        /* <DEDUP_REMOVED lines=79> */
[----:B------:R-:W-:Y:S01]  /*10830*/  R2UR UR4, R16 ;  /* 0x00000000100472ca */ /* 0x000fe200000e0000 */
[----:B---3--:R-:W-:-:S05]  /*10840*/  IMAD R11, R0, 0x800, R14 ;  /* 0x00000800000b7824 */ /* 0x008fca00078e020e */
        /* <DEDUP_REMOVED lines=65> */
.L_x_1232:
        /* <DEDUP_REMOVED lines=70> */
.L_x_1233:
        /* <DEDUP_REMOVED lines=12> */
.L_x_1223:
        /* <DEDUP_REMOVED lines=34> */
.L_x_1191:
        /* <DEDUP_REMOVED lines=22> */
.L_x_1236:
[----:B------:R-:W-:-:S05]  /*11500*/  VIADD R16, R17, 0x4000 ;  /* 0x0000400011107836 */ /* 0x000fca0000000000 */
        /* <DEDUP_REMOVED lines=18> */
.L_x_1237:
        /* <DEDUP_REMOVED lines=18> */
.L_x_1238:
        /* <DEDUP_REMOVED lines=18> */
.L_x_1239:
        /* <DEDUP_REMOVED lines=22> */
[----:B------:R-:W-:Y:S02]  /*119d0*/  F2FP.BF16.F32.PACK_AB R148, R149, R148 ;  /* 0x000000949594723e */ /* 0x000fe400000010ff */
[CC--:B------:R-:W-:Y:S02]  /*119e0*/  LEA.HI R4, R2.reuse, R7.reuse, RZ, 0x4 ;  /* 0x0000000702047211 */ /* 0x0c0fe400078f20ff */
[----:B------:R-:W-:Y:S02]  /*119f0*/  LEA.HI R2, R2, R7, RZ, 0x5 ;  /* 0x0000000702027211 */ /* 0x000fe400078f28ff */
[----:B------:R-:W-:Y:S02]  /*11a00*/  LOP3.LUT R0, R4, 0xfffffff0, RZ, 0xc0, !PT ;  /* 0xfffffff004007812 */ /* 0x000fe400078ec0ff */
[----:B------:R-:W-:-:S02]  /*11a10*/  SHF.R.S32.HI R4, RZ, 0x4, R4 ;  /* 0x00000004ff047819 */ /* 0x000fc40000011404 */
[----:B------:R-:W-:Y:S02]  /*11a20*/  IADD3 R0, R7, -R0, RZ ;  /* 0x8000000007007210 */ /* 0x000fe40007ffe0ff */
[----:B------:R-:W-:Y:S01]  /*11a30*/  SHF.R.S32.HI R2, RZ, 0x5, R2 ;  /* 0x00000005ff027819 */ /* 0x000fe20000011402 */
[----:B------:R-:W-:Y:S01]  /*11a40*/  IMAD.SHL.U32 R7, R4, 0x8, RZ ;  /* 0x0000000804077824 */ /* 0x000fe200078e00ff */
[----:B------:R-:W-:Y:S02]  /*11a50*/  SHF.R.S32.HI R3, RZ, 0x1f, R0 ;  /* 0x0000001fff037819 */ /* 0x000fe40000011400 */
[----:B------:R-:W-:Y:S02]  /*11a60*/  F2FP.BF16.F32.PACK_AB R142, R145, R144 ;  /* 0x00000090918e723e */ /* 0x000fe400000010ff */
[----:B------:R-:W-:Y:S02]  /*11a70*/  LEA.HI R3, R3, R0, RZ, 0x3 ;  /* 0x0000000003037211 */ /* 0x000fe400078f18ff */
[----:B------:R-:W-:-:S02]  /*11a80*/  F2FP.BF16.F32.PACK_AB R143, R147, R146 ;  /* 0x00000092938f723e */ /* 0x000fc400000010ff */
[C---:B------:R-:W-:Y:S02]  /*11a90*/  LOP3.LUT R5, R3.reuse, 0xfffffff8, RZ, 0xc0, !PT ;  /* 0xfffffff803057812 */ /* 0x040fe400078ec0ff */
[----:B------:R-:W-:Y:S02]  /*11aa0*/  SHF.L.U32 R3, R3, 0x6, RZ ;  /* 0x0000000603037819 */ /* 0x000fe400000006ff */
[----:B------:R-:W-:Y:S01]  /*11ab0*/  F2FP.BF16.F32.PACK_AB R149, R151, R150 ;  /* 0x000000969795723e */ /* 0x000fe200000010ff */
[----:B------:R-:W-:Y:S01]  /*11ac0*/  IMAD.IADD R5, R0, 0x1, -R5 ;  /* 0x0000000100057824 */ /* 0x000fe200078e0a05 */
[----:B------:R-:W-:Y:S02]  /*11ad0*/  LOP3.LUT R3, R3, 0x7ffffe00, RZ, 0xc0, !PT ;  /* 0x7ffffe0003037812 */ /* 0x000fe400078ec0ff */
[----:B------:R-:W-:Y:S02]  /*11ae0*/  F2FP.BF16.F32.PACK_AB R156, R157, R156 ;  /* 0x0000009c9d9c723e */ /* 0x000fe400000010ff */
[C---:B------:R-:W-:Y:S01]  /*11af0*/  SHF.L.U32 R0, R5.reuse, 0x6, RZ ;  /* 0x0000000605007819 */ /* 0x040fe200000006ff */
[----:B------:R-:W-:Y:S01]  /*11b00*/  IMAD R3, R2, 0x400, R3 ;  /* 0x0000040002037824 */ /* 0x000fe200078e0203 */
[----:B------:R-:W-:Y:S01]  /*11b10*/  R2P PR, R5, 0x6 ;  /* 0x0000000605007804 */ /* 0x000fe20000000000 */
[----:B------:R-:W2:Y:S01]  /*11b20*/  SHFL.IDX PT, R2, R2, RZ, 0x1f ;  /* 0x00001fff02027589 */ /* 0x000ea200000e0000 */
[----:B------:R-:W-:-:S02]  /*11b30*/  LOP3.LUT R0, R0, 0x1c0, RZ, 0xc0, !PT ;  /* 0x000001c000007812 */ /* 0x000fc400078ec0ff */
[----:B------:R-:W-:Y:S02]  /*11b40*/  MOV R5, 0x40 ;  /* 0x0000004000057802 */ /* 0x000fe40000000f00 */
[----:B------:R-:W-:Y:S02]  /*11b50*/  LOP3.LUT R7, R0, 0x8, R7, 0xf8, !PT ;  /* 0x0000000800077812 */ /* 0x000fe400078ef807 */
[----:B------:R-:W-:Y:S02]  /*11b60*/  SHF.R.U32.HI R0, RZ, 0x3, R0 ;  /* 0x00000003ff007819 */ /* 0x000fe40000011600 */
[----:B------:R-:W-:Y:S02]  /*11b70*/  SEL R5, R5, 0xffffffc0, !P2 ;  /* 0xffffffc005057807 */ /* 0x000fe40005000000 */
[----:B------:R-:W-:Y:S02]  /*11b80*/  LOP3.LUT R0, R7, R0, RZ, 0x3c, !PT ;  /* 0x0000000007007212 */ /* 0x000fe400078e3cff */
[----:B------:R-:W-:-:S02]  /*11b90*/  F2FP.BF16.F32.PACK_AB R150, R153, R152 ;  /* 0x000000989996723e */ /* 0x000fc400000010ff */
[----:B------:R-:W-:Y:S01]  /*11ba0*/  IADD3 R0, R0, R3, RZ ;  /* 0x0000000300007210 */ /* 0x000fe20007ffe0ff */
[----:B------:R-:W-:Y:S01]  /*11bb0*/  IMAD.MOV.U32 R3, RZ, RZ, 0x20 ;  /* 0x00000020ff037424 */ /* 0x000fe200078e00ff */
[----:B------:R-:W-:Y:S02]  /*11bc0*/  F2FP.BF16.F32.PACK_AB R151, R155, R154 ;  /* 0x0000009a9b97723e */ /* 0x000fe400000010ff */
[----:B------:R-:W-:Y:S01]  /*11bd0*/  F2FP.BF16.F32.PACK_AB R157, R159, R158 ;  /* 0x0000009e9f9d723e */ /* 0x000fe200000010ff */
[----:B------:R-:W-:Y:S01]  /*11be0*/  IMAD R0, R0, 0x2, R17 ;  /* 0x0000000200007824 */ /* 0x000fe200078e0211 */
[----:B------:R-:W-:Y:S02]  /*11bf0*/  SEL R3, R3, 0xffffffe0, !P1 ;  /* 0xffffffe003037807 */ /* 0x000fe40004800000 */
[----:B------:R-:W-:Y:S02]  /*11c00*/  F2FP.BF16.F32.PACK_AB R164, R165, R164 ;  /* 0x000000a4a5a4723e */ /* 0x000fe400000010ff */
[--C-:B------:R-:W-:Y:S01]  /*11c10*/  IADD3 R6, R5, 0x4000, R0.reuse ;  /* 0x0000400005067810 */ /* 0x100fe20007ffe000 */
[----:B------:R3:W-:Y:S01]  /*11c20*/  STSM.16.M88.4 [R0+0x4000], R172 ;  /* 0x004000ac00007844 */ /* 0x0007e20000000200 */
[----:B------:R-:W-:-:S02]  /*11c30*/  IADD3 R4, R3, 0x4000, R0 ;  /* 0x0000400003047810 */ /* 0x000fc40007ffe000 */
[----:B------:R-:W-:Y:S02]  /*11c40*/  IADD3 R3, R3, R6, RZ ;  /* 0x0000000603037210 */ /* 0x000fe40007ffe0ff */
        /* <DEDUP_REMOVED lines=40> */
.L_x_1241:
[----:B------:R-:W-:Y:S05]  /*11ed0*/  BSYNC B0 ;  /* 0x0000000000007941 */ /* 0x000fea0003800000 */
.L_x_1240:
[----:B------:R-:W-:-:S04]  /*11ee0*/  DEPBAR.LE SB0, 0x0 ;  /* 0x000080000000791a */ /* 0x000fc80000000000 */
[----:B------:R-:W-:Y:S05]  /*11ef0*/  BRA `(.L_x_1189) ;  /* 0x0000004000dc7947 */ /* 0x000fea0003800000 */
.L_x_1235:
[----:B------:R-:W2:Y:S01]  /*11f00*/  S2R R0, SR_TID.X ;  /* 0x0000000000007919 */ /* 0x000ea20000002100 */
[----:B------:R-:W3:Y:S01]  /*11f10*/  LDC.64 R16, c[0x0][0x808] ;  /* 0x00020200ff107b82 */ /* 0x000ee20000000a00 */
[----:B------:R-:W-:Y:S01]  /*11f20*/  ULDC.64 UR4, c[0x0][0x820] ;  /* 0x0002080000047ab9 */ /* 0x000fe20000000a00 */
[----:B------:R-:W-:Y:S01]  /*11f30*/  BSSY B0, `(.L_x_1242) ;  /* 0x0000030000007945 */ /* 0x000fe20003800000 */
[----:B------:R-:W4:Y:S01]  /*11f40*/  S2R R23, SR_CTAID.Y ;  /* 0x0000000000177919 */ /* 0x000f220000002600 */
[----:B------:R-:W3:Y:S04]  /*11f50*/  S2R R15, SR_CTAID.X ;  /* 0x00000000000f7919 */ /* 0x000ee80000002500 */
[----:B------:R-:W1:Y:S01]  /*11f60*/  LDC R19, c[0x0][0x83c] ;  /* 0x00020f00ff137b82 */ /* 0x000e620000000800 */
[----:B------:R-:W5:Y:S01]  /*11f70*/  S2R R21, SR_CTAID.Z ;  /* 0x0000000000157919 */ /* 0x000f620000002700 */
[----:B--2---:R-:W-:Y:S01]  /*11f80*/  VIADD R3, R0, 0xffffff80 ;  /* 0xffffff8000037836 */ /* 0x004fe20000000000 */
[----:B----4-:R-:W-:-:S04]  /*11f90*/  SHF.R.S32.HI R13, RZ, 0x1f, R23 ;  /* 0x0000001fff0d7819 */ /* 0x010fc80000011417 */
[----:B------:R-:W-:-:S04]  /*11fa0*/  SHF.R.S32.HI R0, RZ, 0x1f, R3 ;  /* 0x0000001fff007819 */ /* 0x000fc80000011403 */
[----:B------:R-:W-:Y:S02]  /*11fb0*/  LEA.HI R2, R0, R3, RZ, 0x3 ;  /* 0x0000000300027211 */ /* 0x000fe400078f18ff */
[----:B-----5:R-:W-:Y:S02]  /*11fc0*/  SHF.R.S32.HI R12, RZ, 0x1f, R21 ;  /* 0x0000001fff0c7819 */ /* 0x020fe40000011415 */
[----:B------:R-:W-:Y:S02]  /*11fd0*/  LOP3.LUT R0, R2, 0x1ffffff8, RZ, 0xc0, !PT ;  /* 0x1ffffff802007812 */ /* 0x000fe400078ec0ff */
[----:B------:R-:W-:Y:S02]  /*11fe0*/  SHF.R.S32.HI R2, RZ, 0x3, R2 ;  /* 0x00000003ff027819 */ /* 0x000fe40000011402 */
[----:B------:R-:W-:Y:S01]  /*11ff0*/  IADD3 R0, R3, -R0, RZ ;  /* 0x8000000003007210 */ /* 0x000fe20007ffe0ff */
[----:B---3--:R-:W-:Y:S02]  /*12000*/  IMAD R3, R15, -0x80, R16 ;  /* 0xffffff800f037824 */ /* 0x008fe400078e0210 */
[----:B------:R-:W-:-:S02]  /*12010*/  VIADD R8, R2, 0x60 ;  /* 0x0000006002087836 */ /* 0x000fc40000000000 */
[----:B------:R-:W-:Y:S01]  /*12020*/  IMAD.SHL.U32 R6, R0, 0x8, RZ ;  /* 0x0000000800067824 */ /* 0x000fe200078e00ff */
[-C--:B------:R-:W-:Y:S01]  /*12030*/  ISETP.GE.AND P3, PT, R2, R3.reuse, PT ;  /* 0x000000030200720c */ /* 0x080fe20003f66270 */
[----:B------:R-:W-:Y:S01]  /*12040*/  IMAD R0, R13, UR4, RZ ;  /* 0x000000040d007c24 */ /* 0x000fe2000f8e02ff */
[----:B------:R-:W-:Y:S02]  /*12050*/  ISETP.GE.AND P0, PT, R8, R3, PT ;  /* 0x000000030800720c */ /* 0x000fe40003f06270 */
[----:B------:R-:W-:Y:S01]  /*12060*/  SHF.R.S32.HI R7, RZ, 0x1f, R6 ;  /* 0x0000001fff077819 */ /* 0x000fe20000011406 */
[C---:B------:R-:W-:Y:S01]  /*12070*/  IMAD R9, R23.reuse, UR5, R0 ;  /* 0x0000000517097c24 */ /* 0x040fe2000f8e0200 */
[----:B------:R-:W-:Y:S02]  /*12080*/  IADD3 R0, R2, 0x20, RZ ;  /* 0x0000002002007810 */ /* 0x000fe40007ffe0ff */
[----:B------:R-:W-:Y:S01]  /*12090*/  ISETP.GE.OR P6, PT, R6, R17, P3 ;  /* 0x000000110600720c */ /* 0x000fe20001fc6670 */
[----:B------:R-:W-:Y:S01]  /*120a0*/  IMAD.WIDE.U32 R4, R23, UR4, R6 ;  /* 0x0000000417047c25 */ /* 0x000fe2000f8e0006 */
[----:B------:R-:W-:Y:S01]  /*120b0*/  ISETP.GE.AND P2, PT, R0, R3, PT ;  /* 0x000000030000720c */ /* 0x000fe20003f46270 */
[----:B------:R-:W-:Y:S01]  /*120c0*/  ULDC.64 UR4, c[0x0][0x828] ;  /* 0x00020a0000047ab9 */ /* 0x000fe20000000a00 */
[----:B------:R-:W-:Y:S01]  /*120d0*/  IADD3 R0, R2, 0x40, RZ ;  /* 0x0000004002007810 */ /* 0x000fe20007ffe0ff */
[----:B------:R-:W-:Y:S01]  /*120e0*/  IMAD.IADD R5, R5, 0x1, R9 ;  /* 0x0000000105057824 */ /* 0x000fe200078e0209 */
[----:B------:R-:W-:-:S02]  /*120f0*/  ISETP.GE.OR P5, PT, R6, R17, P2 ;  /* 0x000000110600720c */ /* 0x000fc400017a6670 */
[----:B------:R-:W-:Y:S01]  /*12100*/  ISETP.GE.AND P1, PT, R0, R3, PT ;  /* 0x000000030000720c */ /* 0x000fe20003f26270 */
[----:B------:R-:W-:Y:S01]  /*12110*/  IMAD R0, R12, UR4, RZ ;  /* 0x000000040c007c24 */ /* 0x000fe2000f8e02ff */
[----:B------:R-:W-:Y:S01]  /*12120*/  SHF.R.S32.HI R3, RZ, 0x1f, R2 ;  /* 0x0000001fff037819 */ /* 0x000fe20000011402 */
[----:B------:R-:W-:Y:S01]  /*12130*/  IMAD.WIDE.U32 R4, R21, UR4, R4 ;  /* 0x0000000415047c25 */ /* 0x000fe2000f8e0004 */
[----:B------:R-:W-:-:S03]  /*12140*/  ISETP.GE.OR P4, PT, R6, R17, P1 ;  /* 0x000000110600720c */ /* 0x000fc60000f86670 */
[----:B------:R-:W-:Y:S02]  /*12150*/  IMAD R11, R21, UR5, R0 ;  /* 0x00000005150b7c24 */ /* 0x000fe4000f8e0200 */
[----:B------:R-:W-:-:S03]  /*12160*/  IMAD.WIDE R2, R15, 0x80, R2 ;  /* 0x000000800f027825 */ /* 0x000fc600078e0202 */
[----:B------:R-:W-:Y:S01]  /*12170*/  IADD3 R11, R5, R11, RZ ;  /* 0x0000000b050b7210 */ /* 0x000fe20007ffe0ff */
[----:B-1----:R-:W-:Y:S06]  /*12180*/  @P6 BRA `(.L_x_1243) ;  /* 0x0000000000286947 */ /* 0x002fec0003800000 */
        /* <DEDUP_REMOVED lines=10> */
.L_x_1243:
[----:B------:R-:W-:Y:S05]  /*12230*/  BSYNC B0 ;  /* 0x0000000000007941 */ /* 0x000fea0003800000 */
.L_x_1242:
[----:B------:R-:W-:Y:S01]  /*12240*/  BSSY B0, `(.L_x_1244) ;  /* 0x0000010000007945 */ /* 0x000fe20003800000 */
[----:B------:R-:W-:-:S03]  /*12250*/  ISETP.GE.OR P6, PT, R6, R17, P0 ;  /* 0x000000110600720c */ /* 0x000fc600007c6670 */
[----:B------:R-:W-:Y:S10]  /*12260*/  @P5 BRA `(.L_x_1245) ;  /* 0x0000000000345947 */ /* 0x000ff40003800000 */
        /* <DEDUP_REMOVED lines=13> */
.L_x_1245:
[----:B------:R-:W-:Y:S05]  /*12340*/  BSYNC B0 ;  /* 0x0000000000007941 */ /* 0x000fea0003800000 */
.L_x_1244:
[----:B------:R-:W-:Y:S04]  /*12350*/  BSSY B0, `(.L_x_1246) ;  /* 0x000000f000007945 */ /* 0x000fe80003800000 */
[----:B------:R-:W-:Y:S05]  /*12360*/  @P4 BRA `(.L_x_1247) ;  /* 0x0000000000344947 */ /* 0x000fea0003800000 */
[----:B-12---:R-:W-:Y:S01]  /*12370*/  IADD3 R15, P4, R2, 0x40, RZ ;  /* 0x00000040020f7810 */ /* 0x006fe20007f9e0ff */
        /* <DEDUP_REMOVED lines=12> */
.L_x_1247:
[----:B------:R-:W-:Y:S05]  /*12440*/  BSYNC B0 ;  /* 0x0000000000007941 */ /* 0x000fea0003800000 */
.L_x_1246:
[----:B------:R-:W-:Y:S04]  /*12450*/  BSSY B0, `(.L_x_1248) ;  /* 0x000000e000007945 */ /* 0x000fe80003800000 */
[----:B------:R-:W-:Y:S05]  /*12460*/  @P6 BRA `(.L_x_1249) ;  /* 0x0000000000306947 */ /* 0x000fea0003800000 */
[----:B------:R-:W-:Y:S01]  /*12470*/  IADD3 R9, P4, R2, 0x60, RZ ;  /* 0x0000006002097810 */ /* 0x000fe20007f9e0ff */
[----:B------:R-:W-:Y:S01]  /*12480*/  ULDC.64 UR4, c[0x0][0x818] ;  /* 0x0002060000047ab9 */ /* 0x000fe20000000a00 */
[----:B------:R-:W-:-:S03]  /*12490*/  MOV R5, R11 ;  /* 0x0000000b00057202 */ /* 0x000fc60000000f00 */
        /* <DEDUP_REMOVED lines=8> */
[----:B------:R4:W-:Y:S02]  /*12520*/  STG.E.128 desc[UR38][R8.64], RZ ;  /* 0x000000ff08007986 */ /* 0x0009e4000c101d26 */
.L_x_1249:
[----:B------:R-:W-:Y:S05]  /*12530*/  BSYNC B0 ;  /* 0x0000000000007941 */ /* 0x000fea0003800000 */
.L_x_1248:
        /* <DEDUP_REMOVED lines=11> */
[----:B------:R-:W-:Y:S02]  /*125f0*/  IADD3 R5, R5, R13, RZ ;  /* 0x0000000d05057210 */ /* 0x000fe40007ffe0ff */
[C---:B----4-:R-:W-:Y:S02]  /*12600*/  IMAD R9, R21.reuse, UR5, R12 ;  /* 0x0000000515097c24 */ /* 0x050fe4000f8e020c */
[----:B------:R-:W-:-:S04]  /*12610*/  IMAD.WIDE.U32 R4, R21, UR4, R4 ;  /* 0x0000000415047c25 */ /* 0x000fc8000f8e0004 */
[----:B------:R-:W-:Y:S01]  /*12620*/  IMAD.IADD R9, R5, 0x1, R9 ;  /* 0x0000000105097824 */ /* 0x000fe200078e0209 */
[----:B------:R-:W-:Y:S06]  /*12630*/  @P3 BRA `(.L_x_1251) ;  /* 0x0000000000283947 */ /* 0x000fec0003800000 */
        /* <DEDUP_REMOVED lines=9> */
[----:B------:R4:W-:Y:S02]  /*126d0*/  STG.E.128 desc[UR38][R10.64], RZ ;  /* 0x000000ff0a007986 */ /* 0x0009e4000c101d26 */
.L_x_1251:
[----:B------:R-:W-:Y:S05]  /*126e0*/  BSYNC B0 ;  /* 0x0000000000007941 */ /* 0x000fea0003800000 */
.L_x_1250:
[----:B------:R-:W-:Y:S04]  /*126f0*/  BSSY B0, `(.L_x_1252) ;  /* 0x000000f000007945 */ /* 0x000fe80003800000 */
[----:B------:R-:W-:Y:S05]  /*12700*/  @P2 BRA `(.L_x_1253) ;  /* 0x0000000000342947 */ /* 0x000fea0003800000 */
[----:B----4-:R-:W-:Y:S01]  /*12710*/  IADD3 R11, P2, R2, 0x20, RZ ;  /* 0x00000020020b7810 */ /* 0x010fe20007f5e0ff */
[----:B------:R-:W-:Y:S01]  /*12720*/  ULDC.64 UR4, c[0x0][0x848] ;  /* 0x0002120000047ab9 */ /* 0x000fe20000000a00 */
[----:B------:R-:W-:Y:S01]  /*12730*/  MOV R7, R9 ;  /* 0x0000000900077202 */ /* 0x000fe20000000f00 */
[----:B------:R-:W-:Y:S01]  /*12740*/  IMAD.MOV.U32 R6, RZ, RZ, R4 ;  /* 0x000000ffff067224 */ /* 0x000fe200078e0004 */
[----:B------:R-:W-:-:S03]  /*12750*/  IADD3.X R0, RZ, R3, RZ, P2, !PT ;  /* 0x00000003ff007210 */ /* 0x000fc600017fe4ff */
        /* <DEDUP_REMOVED lines=8> */
.L_x_1253:
[----:B------:R-:W-:Y:S05]  /*127e0*/  BSYNC B0 ;  /* 0x0000000000007941 */ /* 0x000fea0003800000 */
.L_x_1252:
        /* <DEDUP_REMOVED lines=15> */
.L_x_1255:
[----:B------:R-:W-:Y:S05]  /*128e0*/  BSYNC B0 ;  /* 0x0000000000007941 */ /* 0x000fea0003800000 */
.L_x_1254:
[----:B------:R-:W-:Y:S05]  /*128f0*/  @P0 BRA `(.L_x_1189) ;  /* 0x00000038005c0947 */ /* 0x000fea0003800000 */
[----:B------:R-:W-:Y:S01]  /*12900*/  IADD3 R5, P0, R2, 0x60, RZ ;  /* 0x0000006002057810 */ /* 0x000fe20007f1e0ff */
[----:B------:R-:W-:Y:S01]  /*12910*/  ULDC.64 UR4, c[0x0][0x848] ;  /* 0x0002120000047ab9 */ /* 0x000fe20000000a00 */
[----:B------:R-:W-:Y:S02]  /*12920*/  IMAD.MOV.U32 R2, RZ, RZ, R4 ;  /* 0x000000ffff027224 */ /* 0x000fe400078e0004 */
[----:B------:R-:W-:Y:S02]  /*12930*/  IADD3.X R0, RZ, R3, RZ, P0, !PT ;  /* 0x00000003ff007210 */ /* 0x000fe400007fe4ff */
[----:B------:R-:W-:-:S03]  /*12940*/  MOV R3, R9 ;  /* 0x0000000900037202 */ /* 0x000fc60000000f00 */
        /* <DEDUP_REMOVED lines=9> */
.L_x_1187:
        /* <DEDUP_REMOVED lines=13> */
[----:B------:R-:W-:Y:S02]  /*12ab0*/  ULDC UR6, c[0x0][0x280] ;  /* 0x0000a00000067ab9 */ /* 0x000fe40000000800 */
[----:B------:R-:W-:-:S04]  /*12ac0*/  UIADD3 UR4, UR6, 0x7f, URZ ;  /* 0x0000007f06047890 */ /* 0x000fc8000fffe03f */
[----:B------:R-:W-:Y:S01]  /*12ad0*/  USHF.R.S32.HI UR5, URZ, 0x1f, UR4 ;  /* 0x0000001f3f057899 */ /* 0x000fe20008011404 */
[----:B------:R-:W2:Y:S03]  /*12ae0*/  S2UR UR16, SR_CTAID.Y ;  /* 0x00000000001079c3 */ /* 0x000ea60000002600 */
[----:B------:R-:W-:-:S04]  /*12af0*/  ULEA.HI UR5, UR5, UR4, URZ, 0x7 ;  /* 0x0000000405057291 */ /* 0x000fc8000f8f383f */
[----:B------:R-:W-:Y:S01]  /*12b00*/  USHF.R.S32.HI UR5, URZ, 0x7, UR5 ;  /* 0x000000073f057899 */ /* 0x000fe20008011405 */
[----:B-1----:R-:W-:Y:S01]  /*12b10*/  ISETP.LE.AND P0, PT, RZ, UR22, PT ;  /* 0x00000016ff007c0c */ /* 0x002fe2000bf03270 */
[----:B--2---:R-:W-:-:S12]  /*12b20*/  USHF.R.S32.HI UR17, URZ, 0x1f, UR16 ;  /* 0x0000001f3f117899 */ /* 0x004fd80008011410 */
[----:B------:R-:W-:Y:S05]  /*12b30*/  @!P0 BRA `(.L_x_1257) ;  /* 0x0000000000308947 */ /* 0x000fea0003800000 */
        /* <DEDUP_REMOVED lines=9> */
[----:B------:R-:W-:-:S06]  /*12bd0*/  USEL UR4, UR5, UR7, UP0 ;  /* 0x0000000705047287 */ /* 0x000fcc0008000000 */
[----:B------:R-:W-:Y:S01]  /*12be0*/  IMAD.U32 R9, RZ, RZ, UR4 ;  /* 0x00000004ff097e24 */ /* 0x000fe2000f8e00ff */
[----:B------:R-:W-:Y:S06]  /*12bf0*/  BRA `(.L_x_1258) ;  /* 0x0000000000047947 */ /* 0x000fec0003800000 */
.L_x_1257:
[----:B------:R-:W-:-:S07]  /*12c00*/  MOV R9, UR5 ;  /* 0x0000000500097c02 */ /* 0x000fce0008000f00 */
.L_x_1258:
[----:B------:R-:W-:Y:S01]  /*12c10*/  ULEA UR6, UR22, UR6, 0x7 ;  /* 0x0000000616067291 */ /* 0x000fe2000f8e383f */
[----:B------:R-:W-:Y:S01]  /*12c20*/  ULDC UR4, c[0x0][0x290] ;  /* 0x0000a40000047ab9 */ /* 0x000fe20000000800 */
[----:B------:R-:W-:Y:S01]  /*12c30*/  ULDC UR7, c[0x0][0x74c] ;  /* 0x0001d30000077ab9 */ /* 0x000fe20000000800 */
[----:B------:R-:W-:Y:S01]  /*12c40*/  ULDC.64 UR8, c[0x0][0x2d8] ;  /* 0x0000b60000087ab9 */ /* 0x000fe20000000a00 */
[----:B------:R-:W-:Y:S02]  /*12c50*/  UIADD3 UR10, -UR7, UR6, -UR4 ;  /* 0x00000006070a7290 */ /* 0x000fe4000fffe904 */
[----:B------:R-:W-:Y:S02]  /*12c60*/  UIMAD UR4, UR17, UR8, URZ ;  /* 0x00000008110472a4 */ /* 0x000fe4000f8e023f */
[----:B------:R-:W-:Y:S02]  /*12c70*/  USHF.R.S32.HI UR11, URZ, 0x1f, UR10 ;  /* 0x0000001f3f0b7899 */ /* 0x000fe4000801140a */
[----:B------:R-:W-:-:S02]  /*12c80*/  UIMAD.WIDE.U32 UR6, UR16, UR8, URZ ;  /* 0x00000008100672a5 */ /* 0x000fc4000f8e003f */
[----:B------:R-:W-:Y:S02]  /*12c90*/  ULEA.HI UR11, UR11, UR10, URZ, 0x7 ;  /* 0x0000000a0b0b7291 */ /* 0x000fe4000f8f383f */
[----:B------:R-:W-:Y:S02]  /*12ca0*/  UIMAD UR4, UR16, UR9, UR4 ;  /* 0x00000009100472a4 */ /* 0x000fe4000f8e0204 */
[----:B------:R-:W-:Y:S02]  /*12cb0*/  USHF.R.S32.HI UR8, URZ, 0x1f, UR15 ;  /* 0x0000001f3f087899 */ /* 0x000fe4000801140f */
[----:B------:R-:W-:Y:S01]  /*12cc0*/  USHF.R.S32.HI UR9, URZ, 0x7, UR11 ;  /* 0x000000073f097899 */ /* 0x000fe2000801140b */
[----:B------:R-:W-:Y:S01]  /*12cd0*/  ULDC.64 UR12, c[0x0][0x2e0] ;  /* 0x0000b800000c7ab9 */ /* 0x000fe20000000a00 */
[----:B------:R-:W-:Y:S01]  /*12ce0*/  ULDC UR14, c[0x0][0x288] ;  /* 0x0000a200000e7ab9 */ /* 0x000fe20000000800 */
[----:B------:R-:W-:Y:S02]  /*12cf0*/  UIMAD UR8, UR8, UR12, URZ ;  /* 0x0000000c080872a4 */ /* 0x000fe4000f8e023f */
[----:B------:R-:W-:-:S02]  /*12d00*/  UISETP.LT.AND UP0, UPT, URZ, UR9, UPT ;  /* 0x000000093f00728c */ /* 0x000fc4000bf01270 */
[----:B------:R-:W-:Y:S02]  /*12d10*/  UIMAD UR11, UR15, UR13, UR8 ;  /* 0x0000000d0f0b72a4 */ /* 0x000fe4000f8e0208 */
[----:B------:R-:W-:Y:S02]  /*12d20*/  USEL UR8, URZ, UR9, !UP0 ;  /* 0x000000093f087287 */ /* 0x000fe4000c000000 */
[----:B------:R-:W-:Y:S02]  /*12d30*/  UIMAD UR10, UR15, UR14, URZ ;  /* 0x0000000e0f0a72a4 */ /* 0x000fe4000f8e023f */
[----:B------:R-:W-:Y:S02]  /*12d40*/  UIADD3 UR7, UR7, UR4, URZ ;  /* 0x0000000407077290 */ /* 0x000fe4000fffe03f */
[----:B------:R-:W-:Y:S01]  /*12d50*/  ISETP.GT.AND P1, PT, R9, UR8, PT ;  /* 0x0000000809007c0c */ /* 0x000fe2000bf24270 */
[----:B------:R-:W-:Y:S02]  /*12d60*/  UIADD3 UR9, UP0, UR10, UR16, URZ ;  /* 0x000000100a097290 */ /* 0x000fe4000ff1e03f */
[----:B------:R-:W-:Y:S01]  /*12d70*/  UIMAD.WIDE.U32 UR6, UR15, UR12, UR6 ;  /* 0x0000000c0f0672a5 */ /* 0x000fe2000f8e0006 */
[----:B------:R-:W-:Y:S01]  /*12d80*/  ELECT P0, URZ, PT ;  /* 0x00000000003f782f */ /* 0x000fe20003800000 */
[----:B------:R-:W-:-:S08]  /*12d90*/  ULEA.HI.X.SX32 UR10, UR10, UR17, 0x1, UP0 ;  /* 0x000000110a0a7291 */ /* 0x000fd000080f0e3f */
[----:B------:R-:W-:Y:S05]  /*12da0*/  @!P1 BRA `(.L_x_1259) ;  /* 0x0000001000409947 */ /* 0x000fea0003800000 */
[----:B------:R-:W1:Y:S01]  /*12db0*/  S2R R2, SR_TID.X ;  /* 0x0000000000027919 */ /* 0x000e620000002100 */
[----:B------:R-:W-:Y:S01]  /*12dc0*/  VIADD R0, R9, -UR8 ;  /* 0x8000000809007c36 */ /* 0x000fe20008000000 */
[----:B------:R-:W-:Y:S01]  /*12dd0*/  ULDC UR12, c[0x0][0x760] ;  /* 0x0001d800000c7ab9 */ /* 0x000fe20000000800 */
[----:B------:R-:W-:Y:S02]  /*12de0*/  UIADD3 UR11, UR7, UR11, URZ ;  /* 0x0000000b070b7290 */ /* 0x000fe4000fffe03f */
[----:B------:R-:W-:Y:S01]  /*12df0*/  UIMAD UR12, UR14, UR12, URZ ;  /* 0x0000000c0e0c72a4 */ /* 0x000fe2000f8e023f */
[----:B------:R-:W-:-:S04]  /*12e00*/  LOP3.LUT R0, R0, 0x1, RZ, 0xc0, !PT ;  /* 0x0000000100007812 */ /* 0x000fc800078ec0ff */
[----:B------:R-:W-:Y:S02]  /*12e10*/  ISETP.NE.U32.AND P1, PT, R0, 0x1, PT ;  /* 0x000000010000780c */ /* 0x000fe40003f25070 */
[----:B-1----:R-:W-:-:S11]  /*12e20*/  LOP3.LUT R10, R2, 0x1f, RZ, 0xc0, !PT ;  /* 0x0000001f020a7812 */ /* 0x002fd600078ec0ff */
[----:B------:R-:W-:Y:S05]  /*12e30*/  @P1 BRA `(.L_x_1260) ;  /* 0x00000004006c1947 */ /* 0x000fea0003800000 */
        /* <DEDUP_REMOVED lines=8> */
[----:B------:R-:W-:-:S04]  /*12ec0*/  MOV R2, UR14 ;  /* 0x0000000e00027c02 */ /* 0x000fc80008000f00 */
[----:B------:R-:W-:Y:S01]  /*12ed0*/  IMAD.U32 R3, RZ, RZ, UR4 ;  /* 0x00000004ff037e24 */ /* 0x000fe2000f8e00ff */
[----:B------:R-:W-:Y:S06]  /*12ee0*/  @P2 BRA `(.L_x_1262) ;  /* 0x0000000000142947 */ /* 0x000fec0003800000 */
.L_x_1263:
[----:B------:R-:W2:Y:S04]  /*12ef0*/  LDG.E.STRONG.GPU R0, desc[UR38][R2.64] ;  /* 0x0000002602007981 */ /* 0x000ea8000c1ef900 */
[----:B--2---:R-:W-:Y:S01]  /*12f00*/  CCTL.IVALL ;  /* 0x00000000ff00798f */ /* 0x004fe20002000000 */
[----:B------:R-:W-:Y:S05]  /*12f10*/  YIELD ;  /* 0x0000000000007946 */ /* 0x000fea0003800000 */
[----:B------:R-:W-:-:S13]  /*12f20*/  ISETP.NE.AND P1, PT, R0, UR22, PT ;  /* 0x0000001600007c0c */ /* 0x000fda000bf25270 */
[----:B------:R-:W-:Y:S05]  /*12f30*/  @P1 BRA `(.L_x_1263) ;  /* 0xfffffffc00ec1947 */ /* 0x000fea000383ffff */
.L_x_1262:
[----:B------:R-:W-:Y:S05]  /*12f40*/  BSYNC B0 ;  /* 0x0000000000007941 */ /* 0x000fea0003800000 */
.L_x_1261:
[----:B------:R-:W-:-:S03]  /*12f50*/  UMOV UR4, 0xffffffff ;  /* 0xffffffff00047882 */ /* 0x000fc60000000000 */
[----:B------:R-:W-:Y:S05]  /*12f60*/  BRA.DIV UR4, `(.L_x_1264) ;  /* 0x0000003604747947 */ /* 0x000fea000b800000 */
[----:B------:R-:W-:Y:S01]  /*12f70*/  NOP ;  /* 0x0000000000007918 */ /* 0x000fe20000000000 */
.L_x_1341:
[----:B------:R-:W-:Y:S01]  /*12f80*/  MOV R8, UR8 ;  /* 0x0000000800087c02 */ /* 0x000fe20008000f00 */
        /* <DEDUP_REMOVED lines=21> */
.L_x_1266:
[----:B------:R-:W-:Y:S05]  /*130e0*/  BSYNC B0 ;  /* 0x0000000000007941 */ /* 0x000fea0003800000 */
.L_x_1265:
        /* <DEDUP_REMOVED lines=20> */
.L_x_1268:
[----:B------:R-:W-:Y:S05]  /*13230*/  BSYNC B0 ;  /* 0x0000000000007941 */ /* 0x000fea0003800000 */
.L_x_1267:
[----:B------:R-:W-:Y:S06]  /*13240*/  BAR.ARV 0xa, 0xa0 ;  /* 0x0282800000007b1d */ /* 0x000fec0000002000 */
[----:B------:R-:W-:Y:S04]  /*13250*/  BSSY B0, `(.L_x_1269) ;  /* 0x0000003000007945 */ /* 0x000fe80003800000 */
[----:B------:R-:W-:Y:S05]  /*13260*/  @!P0 BRA `(.L_x_1270) ;  /* 0x0000000000048947 */ /* 0x000fea0003800000 */
[----:B------:R-:W-:-:S04]  /*13270*/  DEPBAR.LE SB0, 0x0 ;  /* 0x000080000000791a */ /* 0x000fc80000000000 */
.L_x_1270:
[----:B------:R-:W-:Y:S05]  /*13280*/  BSYNC B0 ;  /* 0x0000000000007941 */ /* 0x000fea0003800000 */
.L_x_1269:
        /* <DEDUP_REMOVED lines=19> */
.L_x_1272:
[----:B------:R-:W-:Y:S05]  /*133c0*/  BSYNC B0 ;  /* 0x0000000000007941 */ /* 0x000fea0003800000 */
.L_x_1271:
[----:B------:R-:W-:Y:S01]  /*133d0*/  UIADD3 UR13, UR8, 0x1, URZ ;  /* 0x00000001080d7890 */ /* 0x000fe2000fffe03f */
[----:B------:R-:W-:Y:S11]  /*133e0*/  BRA `(.L_x_1273) ;  /* 0x0000000000047947 */ /* 0x000ff60003800000 */
.L_x_1260:
[----:B------:R-:W-:-:S05]  /*133f0*/  UMOV UR13, UR8 ;  /* 0x00000008000d7c82 */ /* 0x000fca0008000000 */
.L_x_1273:
[----:B------:R-:W-:-:S03]  /*13400*/  UIADD3 UR4, UR8, 0x1, URZ ;  /* 0x0000000108047890 */ /* 0x000fc6000fffe03f */
[----:B------:R-:W-:-:S03]  /*13410*/  UMOV UR8, UR13 ;  /* 0x0000000d00087c82 */ /* 0x000fc60008000000 */
[----:B------:R-:W-:-:S13]  /*13420*/  ISETP.NE.AND P1, PT, R9, UR4, PT ;  /* 0x0000000409007c0c */ /* 0x000fda000bf25270 */
[----:B------:R-:W-:Y:S05]  /*13430*/  @!P1 BRA `(.L_x_1259) ;  /* 0x00000008009c9947 */ /* 0x000fea0003800000 */
[----:B------:R-:W-:Y:S01]  /*13440*/  ULDC.64 UR18, c[0x0][0x2c0] ;  /* 0x0000b00000127ab9 */ /* 0x000fe20000000a00 */
[----:B------:R-:W-:Y:S01]  /*13450*/  UMOV UR4, URZ ;  /* 0x0000003f00047c82 */ /* 0x000fe20008000000 */
[----:B------:R-:W-:Y:S01]  /*13460*/  ULEA UR18, UP0, UR6, UR18, 0x2 ;  /* 0x0000001206127291 */ /* 0x000fe2000f80103f */
[----:B------:R-:W-:-:S03]  /*13470*/  UMOV UR8, UR13 ;  /* 0x0000000d00087c82 */ /* 0x000fc60008000000 */
[----:B------:R-:W-:Y:S02]  /*13480*/  ULEA.HI.X UR19, UR6, UR19, UR11, 0x2, UP0 ;  /* 0x0000001306137291 */ /* 0x000fe400080f140b */
[----:B------:R-:W-:-:S04]  /*13490*/  UIADD3 UR18, UP0, UR18, 0x4000, URZ ;  /* 0x0000400012127890 */ /* 0x000fc8000ff1e03f */
[----:B------:R-:W-:-:S12]  /*134a0*/  UIADD3.X UR19, URZ, UR19, URZ, UP0, !UPT ;  /* 0x000000133f137290 */ /* 0x000fd800087fe43f */
.L_x_1298:
        /* <DEDUP_REMOVED lines=11> */
.L_x_1276:
[----:B------:R-:W2:Y:S04]  /*13560*/  LDG.E.STRONG.GPU R0, desc[UR38][R2.64] ;  /* 0x0000002602007981 */ /* 0x000ea8000c1ef900 */
[----:B--2---:R-:W-:Y:S01]  /*13570*/  CCTL.IVALL ;  /* 0x00000000ff00798f */ /* 0x004fe20002000000 */
[----:B------:R-:W-:Y:S05]  /*13580*/  YIELD ;  /* 0x0000000000007946 */ /* 0x000fea0003800000 */
[----:B------:R-:W-:-:S13]  /*13590*/  ISETP.NE.AND P1, PT, R0, UR22, PT ;  /* 0x0000001600007c0c */ /* 0x000fda000bf25270 */
[----:B------:R-:W-:Y:S05]  /*135a0*/  @P1 BRA `(.L_x_1276) ;  /* 0xfffffffc00ec1947 */ /* 0x000fea000383ffff */
.L_x_1275:
[----:B------:R-:W-:Y:S05]  /*135b0*/  BSYNC B0 ;  /* 0x0000000000007941 */ /* 0x000fea0003800000 */
.L_x_1274:
[----:B------:R-:W-:-:S03]  /*135c0*/  UMOV UR16, 0xffffffff ;  /* 0xffffffff00107882 */ /* 0x000fc60000000000 */
[----:B------:R-:W-:Y:S05]  /*135d0*/  BRA.DIV UR16, `(.L_x_1277) ;  /* 0x0000002e10f47947 */ /* 0x000fea000b800000 */
[----:B------:R-:W-:Y:S01]  /*135e0*/  NOP ;  /* 0x0000000000007918 */ /* 0x000fe20000000000 */
.L_x_1344:
        /* <DEDUP_REMOVED lines=19> */
.L_x_1279:
[----:B------:R-:W-:Y:S05]  /*13720*/  BSYNC B0 ;  /* 0x0000000000007941 */ /* 0x000fea0003800000 */
.L_x_1278:
[----:B------:R-:W-:Y:S01]  /*13730*/  ULEA UR16, UR13, UR4, 0xd ;  /* 0x000000040d107291 */ /* 0x000fe2000f8e683f */
[----:B------:R-:W-:Y:S03]  /*13740*/  BAR.SYNC.DEFER_BLOCKING 0xe, 0xa0 ;  /* 0x0382800000007b1d */ /* 0x000fe60000010000 */
[----:B------:R-:W-:-:S03]  /*13750*/  UIMAD.WIDE UR16, UR16, 0x4, UR18 ;  /* 0x00000004101078a5 */ /* 0x000fc6000f8e0212 */
        /* <DEDUP_REMOVED lines=12> */
.L_x_1281:
[----:B------:R-:W-:Y:S05]  /*13820*/  BSYNC B0 ;  /* 0x0000000000007941 */ /* 0x000fea0003800000 */
.L_x_1280:
[----:B------:R-:W-:Y:S06]  /*13830*/  BAR.ARV 0xa, 0xa0 ;  /* 0x0282800000007b1d */ /* 0x000fec0000002000 */
[----:B------:R-:W-:Y:S04]  /*13840*/  BSSY B0, `(.L_x_1282) ;  /* 0x0000003000007945 */ /* 0x000fe80003800000 */
[----:B------:R-:W-:Y:S05]  /*13850*/  @!P0 BRA `(.L_x_1283) ;  /* 0x0000000000048947 */ /* 0x000fea0003800000 */
[----:B------:R-:W-:-:S04]  /*13860*/  DEPBAR.LE SB0, 0x0 ;  /* 0x000080000000791a */ /* 0x000fc80000000000 */
.L_x_1283:
[----:B------:R-:W-:Y:S05]  /*13870*/  BSYNC B0 ;  /* 0x0000000000007941 */ /* 0x000fea0003800000 */
.L_x_1282:
        /* <DEDUP_REMOVED lines=19> */
.L_x_1285:
[----:B------:R-:W-:Y:S05]  /*139b0*/  BSYNC B0 ;  /* 0x0000000000007941 */ /* 0x000fea0003800000 */
.L_x_1284:
[----:B------:R-:W-:Y:S01]  /*139c0*/  UIADD3 UR20, UR12, UR20, URZ ;  /* 0x000000140c147290 */ /* 0x000fe2000fffe03f */
[----:B------:R-:W-:Y:S03]  /*139d0*/  BSSY B0, `(.L_x_1286) ;  /* 0x000000d000007945 */ /* 0x000fe60003800000 */
[----:B------:R-:W-:-:S04]  /*139e0*/  UIADD3 UR21, UP0, UR20, UR9, URZ ;  /* 0x0000000914157290 */ /* 0x000fc8000ff1e03f */
[----:B------:R-:W-:Y:S02]  /*139f0*/  ULEA.HI.X.SX32 UR20, UR20, UR10, 0x1, UP0 ;  /* 0x0000000a14147291 */ /* 0x000fe400080f0e3f */
[----:B------:R-:W-:-:S04]  /*13a00*/  ULEA UR14, UP0, UR21, UR14, 0x2 ;  /* 0x0000000e150e7291 */ /* 0x000fc8000f80103f */
[----:B------:R-:W-:Y:S02]  /*13a10*/  ULEA.HI.X UR20, UR21, UR15, UR20, 0x2, UP0 ;  /* 0x0000000f15147291 */ /* 0x000fe400080f1414 */
[----:B-1----:R-:W-:-:S04]  /*13a20*/  MOV R2, UR14 ;  /* 0x0000000e00027c02 */ /* 0x002fc80008000f00 */
[----:B------:R-:W-:Y:S01]  /*13a30*/  IMAD.U32 R3, RZ, RZ, UR20 ;  /* 0x00000014ff037e24 */ /* 0x000fe2000f8e00ff */
[----:B------:R-:W-:Y:S06]  /*13a40*/  @P2 BRA `(.L_x_1287) ;  /* 0x0000000000142947 */ /* 0x000fec0003800000 */
.L_x_1288:
[----:B------:R-:W2:Y:S04]  /*13a50*/  LDG.E.STRONG.GPU R0, desc[UR38][R2.64] ;  /* 0x0000002602007981 */ /* 0x000ea8000c1ef900 */
[----:B--2---:R-:W-:Y:S01]  /*13a60*/  CCTL.IVALL ;  /* 0x00000000ff00798f */ /* 0x004fe20002000000 */
[----:B------:R-:W-:Y:S05]  /*13a70*/  YIELD ;  /* 0x0000000000007946 */ /* 0x000fea0003800000 */
[----:B------:R-:W-:-:S13]  /*13a80*/  ISETP.NE.AND P1, PT, R0, UR22, PT ;  /* 0x0000001600007c0c */ /* 0x000fda000bf25270 */
[----:B------:R-:W-:Y:S05]  /*13a90*/  @P1 BRA `(.L_x_1288) ;  /* 0xfffffffc00ec1947 */ /* 0x000fea000383ffff */
.L_x_1287:
[----:B------:R-:W-:Y:S05]  /*13aa0*/  BSYNC B0 ;  /* 0x0000000000007941 */ /* 0x000fea0003800000 */
.L_x_1286:
[----:B------:R-:W-:-:S03]  /*13ab0*/  UMOV UR14, 0xffffffff ;  /* 0xffffffff000e7882 */ /* 0x000fc60000000000 */
[----:B------:R-:W-:Y:S05]  /*13ac0*/  BRA.DIV UR14, `(.L_x_1289) ;  /* 0x0000002a0ed47947 */ /* 0x000fea000b800000 */
[----:B------:R-:W-:Y:S01]  /*13ad0*/  NOP ;  /* 0x0000000000007918 */ /* 0x000fe20000000000 */
.L_x_1347:
[----:B------:R-:W-:Y:S05]  /*13ae0*/  WARPSYNC.ALL ;  /* 0x0000000000007948 */ /* 0x000fea0003800000 */
[----:B------:R-:W-:Y:S06]  /*13af0*/  BAR.SYNC.DEFER_BLOCKING 0xd, 0xa0 ;  /* 0x0342800000007b1d */ /* 0x000fec0000010000 */
[----:B------:R-:W-:Y:S04]  /*13b00*/  BSSY B0, `(.L_x_1290) ;  /* 0x000000d000007945 */ /* 0x000fe80003800000 */
[----:B------:R-:W-:Y:S05]  /*13b10*/  @!P0 BRA `(.L_x_1291) ;  /* 0x00000000002c8947 */ /* 0x000fea0003800000 */
[----:B------:R-:W1:Y:S01]  /*13b20*/  S2UR UR15, SR_CgaCtaId ;  /* 0x00000000000f79c3 */ /* 0x000e620000008800 */
[----:B------:R-:W-:Y:S01]  /*13b30*/  UMOV UR14, 0x400 ;  /* 0x00000400000e7882 */ /* 0x000fe20000000000 */
[----:B------:R-:W-:Y:S01]  /*13b40*/  UIADD3 UR20, UP0, UR16, 0x4000, URZ ;  /* 0x0000400010147890 */ /* 0x000fe2000ff1e03f */
[----:B------:R-:W-:Y:S01]  /*13b50*/  UMOV UR24, 0x0 ;  /* 0x0000000000187882 */ /* 0x000fe20000000000 */
[----:B------:R-:W-:Y:S02]  /*13b60*/  UMOV UR25, 0x14f00000 ;  /* 0x14f0000000197882 */ /* 0x000fe40000000000 */
[----:B------:R-:W-:Y:S02]  /*13b70*/  UIADD3.X UR21, URZ, UR17, URZ, UP0, !UPT ;  /* 0x000000113f157290 */ /* 0x000fe400087fe43f */
[----:B-1----:R-:W-:-:S03]  /*13b80*/  ULEA UR14, UR15, UR14, 0x18 ;  /* 0x0000000e0f0e7291 */ /* 0x002fc6000f8ec03f */
[----:B------:R-:W-:Y:S01]  /*13b90*/  UMOV UR15, 0x400 ;  /* 0x00000400000f7882 */ /* 0x000fe20000000000 */
[----:B------:R-:W-:-:S09]  /*13ba0*/  UIADD3 UR14, UR14, 0x8000, URZ ;  /* 0x000080000e0e7890 */ /* 0x000fd2000fffe03f */
[----:B------:R1:W-:Y:S02]  /*13bb0*/  UBLKRED.G.S.ADD.F32.RN [UR20], [UR14], UR15, desc[UR24] ;  /* 0x000018140e0073bb */ /* 0x0003e400080a140f */
[----:B-1----:R0:W-:Y:S02]  /*13bc0*/  UTMACMDFLUSH ;  /* 0x00000000000079b7 */ /* 0x0021e40000000000 */
.L_x_1291:
[----:B------:R-:W-:Y:S05]  /*13bd0*/  BSYNC B0 ;  /* 0x0000000000007941 */ /* 0x000fea0003800000 */
.L_x_1290:
        /* <DEDUP_REMOVED lines=12> */
[----:B------:R1:W-:Y:S01]  /*13ca0*/  UBLKRED.G.S.ADD.F32.RN [UR20], [UR14], UR15, desc[UR24] ;  /* 0x000018140e0073bb */ /* 0x0003e200080a140f */
[----:B------:R0:W-:Y:S01]  /*13cb0*/  UTMACMDFLUSH ;  /* 0x00000000000079b7 */ /* 0x0001e20000000000 */
[----:B-1----:R-:W-:-:S04]  /*13cc0*/  DEPBAR.LE SB0, 0x1 ;  /* 0x000080400000791a */ /* 0x002fc80000000000 */
.L_x_1293:
[----:B------:R-:W-:Y:S05]  /*13cd0*/  BSYNC B0 ;  /* 0x0000000000007941 */ /* 0x000fea0003800000 */
.L_x_1292:
[----:B------:R-:W-:Y:S06]  /*13ce0*/  BAR.ARV 0xa, 0xa0 ;  /* 0x0282800000007b1d */ /* 0x000fec0000002000 */
[----:B------:R-:W-:Y:S04]  /*13cf0*/  BSSY B0, `(.L_x_1294) ;  /* 0x0000003000007945 */ /* 0x000fe80003800000 */
[----:B------:R-:W-:Y:S05]  /*13d00*/  @!P0 BRA `(.L_x_1295) ;  /* 0x0000000000048947 */ /* 0x000fea0003800000 */
[----:B------:R-:W-:-:S04]  /*13d10*/  DEPBAR.LE SB0, 0x0 ;  /* 0x000080000000791a */ /* 0x000fc80000000000 */
.L_x_1295:
[----:B------:R-:W-:Y:S05]  /*13d20*/  BSYNC B0 ;  /* 0x0000000000007941 */ /* 0x000fea0003800000 */
.L_x_1294:
        /* <DEDUP_REMOVED lines=19> */
.L_x_1297:
[----:B------:R-:W-:Y:S05]  /*13e60*/  BSYNC B0 ;  /* 0x0000000000007941 */ /* 0x000fea0003800000 */
.L_x_1296:
[----:B------:R-:W-:Y:S02]  /*13e70*/  UIADD3 UR8, UR8, 0x2, URZ ;  /* 0x0000000208087890 */ /* 0x000fe4000fffe03f */
[----:B------:R-:W-:-:S04]  /*13e80*/  UIADD3 UR4, UR4, 0x4000, URZ ;  /* 0x0000400004047890 */ /* 0x000fc8000fffe03f */
[----:B------:R-:W-:-:S13]  /*13e90*/  ISETP.LE.AND P1, PT, R9, UR8, PT ;  /* 0x0000000809007c0c */ /* 0x000fda000bf23270 */
[----:B------:R-:W-:Y:S05]  /*13ea0*/  @!P1 BRA `(.L_x_1298) ;  /* 0xfffffff400809947 */ /* 0x000fea000383ffff */
.L_x_1259:
[----:B------:R-:W-:-:S06]  /*13eb0*/  UISETP.GT.AND UP0, UPT, UR5, UR8, UPT ;  /* 0x000000080500728c */ /* 0x000fcc000bf04270 */
[----:B------:R-:W-:-:S13]  /*13ec0*/  PLOP3.LUT P0, PT, PT, PT, UP0, 0x80, 0x0 ;  /* 0x000000000000781c */ /* 0x000fda0003f0f008 */
[----:B------:R-:W-:Y:S05]  /*13ed0*/  @!P0 BRA `(.L_x_1189) ;  /* 0x0000002000e48947 */ /* 0x000fea0003800000 */
[----:B------:R-:W2:Y:S01]  /*13ee0*/  S2R R0, SR_TID.X ;  /* 0x0000000000007919 */ /* 0x000ea20000002100 */
[----:B------:R-:W-:Y:S01]  /*13ef0*/  UIADD3 UR4, UR5, -UR8, URZ ;  /* 0x8000000805047290 */ /* 0x000fe2000fffe03f */
[----:B------:R-:W-:Y:S01]  /*13f00*/  ULDC UR16, c[0x0][0x288] ;  /* 0x0000a20000107ab9 */ /* 0x000fe20000000800 */
[----:B------:R-:W-:Y:S02]  /*13f10*/  ULDC UR17, c[0x0][0x760] ;  /* 0x0001d80000117ab9 */ /* 0x000fe40000000800 */
[----:B------:R-:W-:Y:S02]  /*13f20*/  ULOP3.LUT UR4, UR4, 0x1, URZ, 0xc0, !UPT ;  /* 0x0000000104047892 */ /* 0x000fe4000f8ec03f */
[----:B------:R-:W-:Y:S02]  /*13f30*/  UIMAD UR18, UR16, UR17, URZ ;  /* 0x00000011101272a4 */ /* 0x000fe4000f8e023f */
[----:B------:R-:W-:-:S06]  /*13f40*/  UISETP.NE.U32.AND UP0, UPT, UR4, 0x1, UPT ;  /* 0x000000010400788c */ /* 0x000fcc000bf05070 */
[----:B------:R-:W-:Y:S02]  /*13f50*/  PLOP3.LUT P0, PT, PT, PT, UP0, 0x80, 0x0 ;  /* 0x000000000000781c */ /* 0x000fe40003f0f008 */
[----:B--2---:R-:W-:-:S11]  /*13f60*/  LOP3.LUT R0, R0, 0x1f, RZ, 0xc0, !PT ;  /* 0x0000001f00007812 */ /* 0x004fd600078ec0ff */
[----:B------:R-:W-:Y:S05]  /*13f70*/  @P0 BRA `(.L_x_1299) ;  /* 0x0000000000780947 */ /* 0x000fea0003800000 */
[----:B------:R-:W-:Y:S01]  /*13f80*/  UIMAD UR4, UR18, UR8, URZ ;  /* 0x00000008120472a4 */ /* 0x000fe2000f8e023f */
[----:B------:R-:W-:Y:S01]  /*13f90*/  ISETP.NE.AND P0, PT, R0, RZ, PT ;  /* 0x000000ff0000720c */ /* 0x000fe20003f05270 */
[----:B------:R-:W-:Y:S01]  /*13fa0*/  ULDC.64 UR12, c[0x0][0x768] ;  /* 0x0001da00000c7ab9 */ /* 0x000fe20000000a00 */
[----:B------:R-:W-:Y:S01]  /*13fb0*/  BSSY B0, `(.L_x_1300) ;  /* 0x0000019000007945 */ /* 0x000fe20003800000 */
[----:B------:R-:W-:-:S04]  /*13fc0*/  UIADD3 UR6, UP0, UR4, UR9, URZ ;  /* 0x0000000904067290 */ /* 0x000fc8000ff1e03f */
[----:B------:R-:W-:Y:S02]  /*13fd0*/  ULEA.HI.X.SX32 UR7, UR4, UR10, 0x1, UP0 ;  /* 0x0000000a04077291 */ /* 0x000fe400080f0e3f */
[----:B------:R-:W-:Y:S02]  /*13fe0*/  ULEA UR11, UP0, UR6, UR12, 0x2 ;  /* 0x0000000c060b7291 */ /* 0x000fe4000f80103f */
[----:B------:R-:W-:Y:S02]  /*13ff0*/  UIADD3 UR4, UR8, 0x1, URZ ;  /* 0x0000000108047890 */ /* 0x000fe4000fffe03f */
[----:B------:R-:W-:Y:S01]  /*14000*/  ULEA.HI.X UR7, UR6, UR13, UR7, 0x2, UP0 ;  /* 0x0000000d06077291 */ /* 0x000fe200080f1407 */
[----:B------:R-:W-:Y:S01]  /*14010*/  NOP ;  /* 0x0000000000007918 */ /* 0x000fe20000000000 */
[----:B------:R-:W-:Y:S10]  /*14020*/  @P0 BRA `(.L_x_1301) ;  /* 0x0000000000440947 */ /* 0x000ff40003800000 */
        /* <DEDUP_REMOVED lines=9> */
[----:B-1----:R-:W1:Y:S01]  /*140c0*/  S2R R2, SR_LANEID ;  /* 0x0000000000027919 */ /* 0x002e620000000000 */
[----:B------:R-:W-:Y:S01]  /*140d0*/  VOTEU.ANY UR6, UPT, PT ;  /* 0x0000000000067886 */ /* 0x000fe200038e0100 */
[----:B------:R-:W-:Y:S01]  /*140e0*/  IMAD.U32 R3, RZ, RZ, UR7 ;  /* 0x00000007ff037e24 */ /* 0x000fe2000f8e00ff */
[----:B------:R-:W-:-:S02]  /*140f0*/  UFLO.U32 UR12, UR6 ;  /* 0x00000006000c72bd */ /* 0x000fc400080e0000 */
[----:B------:R-:W2:Y:S04]  /*14100*/  POPC R5, UR6 ;  /* 0x0000000600057d09 */ /* 0x000ea80008000000 */
[----:B-1----:R-:W-:Y:S02]  /*14110*/  ISETP.EQ.U32.AND P0, PT, R2, UR12, PT ;  /* 0x0000000c02007c0c */ /* 0x002fe4000bf02070 */
[----:B------:R-:W-:-:S11]  /*14120*/  MOV R2, UR11 ;  /* 0x0000000b00027c02 */ /* 0x000fd60008000f00 */
[----:B--2---:R2:W-:Y:S02]  /*14130*/  @P0 REDG.E.ADD.S32.STRONG.GPU desc[UR38][R2.64], R5 ;  /* 0x000000050200098e */ /* 0x0045e4000c10e3a6 */
.L_x_1301:
[----:B------:R-:W-:Y:S05]  /*14140*/  BSYNC B0 ;  /* 0x0000000000007941 */ /* 0x000fea0003800000 */
.L_x_1300:
[----:B------:R-:W-:Y:S05]  /*14150*/  BRA `(.L_x_1302) ;  /* 0x0000000000047947 */ /* 0x000fea0003800000 */
.L_x_1299:
[----:B------:R-:W-:-:S05]  /*14160*/  UMOV UR4, UR8 ;  /* 0x0000000800047c82 */ /* 0x000fca0008000000 */
.L_x_1302:
[----:B------:R-:W-:-:S04]  /*14170*/  UIADD3 UR6, UR8, 0x1, URZ ;  /* 0x0000000108067890 */ /* 0x000fc8000fffe03f */
[----:B------:R-:W-:-:S06]  /*14180*/  UISETP.NE.AND UP0, UPT, UR5, UR6, UPT ;  /* 0x000000060500728c */ /* 0x000fcc000bf05270 */
[----:B------:R-:W-:-:S13]  /*14190*/  PLOP3.LUT P0, PT, PT, PT, UP0, 0x80, 0x0 ;  /* 0x000000000000781c */ /* 0x000fda0003f0f008 */
[----:B------:R-:W-:Y:S05]  /*141a0*/  @!P0 BRA `(.L_x_1189) ;  /* 0x0000002000308947 */ /* 0x000fea0003800000 */
[----:B------:R-:W-:Y:S01]  /*141b0*/  UIADD3 UR6, UR4, 0x1, URZ ;  /* 0x0000000104067890 */ /* 0x000fe2000fffe03f */
[----:B------:R-:W-:Y:S01]  /*141c0*/  ISETP.NE.AND P1, PT, R0, RZ, PT ;  /* 0x000000ff0000720c */ /* 0x000fe20003f25270 */
[----:B------:R-:W-:Y:S02]  /*141d0*/  UIMAD UR7, UR4, UR16, URZ ;  /* 0x00000010040772a4 */ /* 0x000fe4000f8e023f */
[----:B------:R-:W-:Y:S02]  /*141e0*/  UIADD3 UR11, -UR5, UR4, URZ ;  /* 0x00000004050b7290 */ /* 0x000fe4000fffe13f */
[----:B------:R-:W-:Y:S02]  /*141f0*/  UIMAD UR6, UR18, UR6, URZ ;  /* 0x00000006120672a4 */ /* 0x000fe4000f8e023f */
[----:B------:R-:W-:Y:S01]  /*14200*/  UIMAD UR7, UR7, UR17, URZ ;  /* 0x00000011070772a4 */ /* 0x000fe2000f8e023f */
[----:B------:R-:W-:-:S11]  /*14210*/  ULDC.64 UR20, c[0x0][0x768] ;  /* 0x0001da0000147ab9 */ /* 0x000fd60000000a00 */
.L_x_1307:
[----:B------:R-:W-:Y:S01]  /*14220*/  UIADD3 UR12, UP0, UR7, UR9, URZ ;  /* 0x00000009070c7290 */ /* 0x000fe2000ff1e03f */
[----:B------:R-:W-:-:S03]  /*14230*/  NOP ;  /* 0x0000000000007918 */ /* 0x000fc60000000000 */
[----:B------:R-:W-:Y:S01]  /*14240*/  ULEA.HI.X.SX32 UR13, UR7, UR10, 0x1, UP0 ;  /* 0x0000000a070d7291 */ /* 0x000fe200080f0e3f */
[----:B------:R-:W-:Y:S01]  /*14250*/  BSSY B0, `(.L_x_1303) ;  /* 0x0000015000007945 */ /* 0x000fe20003800000 */
[----:B------:R-:W-:-:S04]  /*14260*/  ULEA UR15, UP0, UR12, UR20, 0x2 ;  /* 0x000000140c0f7291 */ /* 0x000fc8000f80103f */
[----:B------:R-:W-:Y:S01]  /*14270*/  ULEA.HI.X UR13, UR12, UR21, UR13, 0x2, UP0 ;  /* 0x000000150c0d7291 */ /* 0x000fe200080f140d */
[----:B---34-:R-:W-:Y:S11]  /*14280*/  @P1 BRA `(.L_x_1304) ;  /* 0x0000000000441947 */ /* 0x018ff60003800000 */
        /* <DEDUP_REMOVED lines=8> */
[----:B012345:R-:W-:Y:S01]  /*14310*/  CCTL.IVALL ;  /* 0x00000000ff00798f */ /* 0x03ffe20002000000 */
[----:B------:R-:W3:Y:S01]  /*14320*/  S2R R0, SR_LANEID ;  /* 0x0000000000007919 */ /* 0x000ee20000000000 */
[----:B------:R-:W-:Y:S01]  /*14330*/  VOTEU.ANY UR12, UPT, PT ;  /* 0x00000000000c7886 */ /* 0x000fe200038e0100 */
[----:B-12---:R-:W-:Y:S01]  /*14340*/  MOV R2, UR15 ;  /* 0x0000000f00027c02 */ /* 0x006fe20008000f00 */
[----:B------:R-:W-:-:S02]  /*14350*/  UFLO.U32 UR14, UR12 ;  /* 0x0000000c000e72bd */ /* 0x000fc400080e0000 */
[----:B------:R-:W1:Y:S01]  /*14360*/  POPC R5, UR12 ;  /* 0x0000000c00057d09 */ /* 0x000e620008000000 */
[----:B------:R-:W-:-:S03]  /*14370*/  IMAD.U32 R3, RZ, RZ, UR13 ;  /* 0x0000000dff037e24 */ /* 0x000fc6000f8e00ff */
[----:B---3--:R-:W-:-:S13]  /*14380*/  ISETP.EQ.U32.AND P0, PT, R0, UR14, PT ;  /* 0x0000000e00007c0c */ /* 0x008fda000bf02070 */
[----:B-1----:R3:W-:Y:S02]  /*14390*/  @P0 REDG.E.ADD.S32.STRONG.GPU desc[UR38][R2.64], R5 ;  /* 0x000000050200098e */ /* 0x0027e4000c10e3a6 */
.L_x_1304:
[----:B------:R-:W-:Y:S05]  /*143a0*/  BSYNC B0 ;  /* 0x0000000000007941 */ /* 0x000fea0003800000 */
.L_x_1303:
[----:B------:R-:W-:Y:S01]  /*143b0*/  UIADD3 UR12, UP0, UR6, UR9, URZ ;  /* 0x00000009060c7290 */ /* 0x000fe2000ff1e03f */
[----:B------:R-:W-:-:S03]  /*143c0*/  NOP ;  /* 0x0000000000007918 */ /* 0x000fc60000000000 */
[----:B------:R-:W-:Y:S01]  /*143d0*/  ULEA.HI.X.SX32 UR13, UR6, UR10, 0x1, UP0 ;  /* 0x0000000a060d7291 */ /* 0x000fe200080f0e3f */
[----:B------:R-:W-:Y:S01]  /*143e0*/  BSSY B0, `(.L_x_1305) ;  /* 0x0000015000007945 */ /* 0x000fe20003800000 */
[----:B------:R-:W-:-:S04]  /*143f0*/  ULEA UR15, UP0, UR12, UR20, 0x2 ;  /* 0x000000140c0f7291 */ /* 0x000fc8000f80103f */
[----:B------:R-:W-:Y:S01]  /*14400*/  ULEA.HI.X UR13, UR12, UR21, UR13, 0x2, UP0 ;  /* 0x000000150c0d7291 */ /* 0x000fe200080f140d */
[----:B------:R-:W-:Y:S11]  /*14410*/  @P1 BRA `(.L_x_1306) ;  /* 0x0000000000441947 */ /* 0x000ff60003800000 */
[----:B------:R-:W-:Y:S01]  /*14420*/  @!PT LDS RZ, [RZ] ;  /* 0x00000000fffff984 */ /* 0x000fe20000000800 */
[----:B------:R-:W-:Y:S01]  /*14430*/  @!PT LDS RZ, [RZ] ;  /* 0x00000000fffff984 */ /* 0x000fe20000000800 */
[----:B------:R-:W-:Y:S01]  /*14440*/  @!PT LDS RZ, [RZ] ;  /* 0x00000000fffff984 */ /* 0x000fe20000000800 */
[----:B------:R-:W-:Y:S01]  /*14450*/  @!PT LDS RZ, [RZ] ;  /* 0x00000000fffff984 */ /* 0x000fe20000000800 */
[----:B------:R4:W-:Y:S06]  /*14460*/  MEMBAR.ALL.CTA ;  /* 0x0000000000007992 */ /* 0x0009ec0000008000 */
[----:B----4-:R-:W-:Y:S06]  /*14470*/  MEMBAR.ALL.GPU ;  /* 0x0000000000007992 */ /* 0x010fec000000a000 */
[----:B------:R-:W-:-:S00]  /*14480*/  ERRBAR ;  /* 0x00000000000079ab */ /* 0x000fc00000000000 */
[----:B------:R-:W-:Y:S06]  /*14490*/  CGAERRBAR ;  /* 0x00000000000075ab */ /* 0x000fec0000000000 */
[----:B012345:R-:W-:Y:S01]  /*144a0*/  CCTL.IVALL ;  /* 0x00000000ff00798f */ /* 0x03ffe20002000000 */
[----:B------:R-:W4:Y:S01]  /*144b0*/  S2R R0, SR_LANEID ;  /* 0x0000000000007919 */ /* 0x000f220000000000 */
[----:B------:R-:W-:Y:S01]  /*144c0*/  VOTEU.ANY UR12, UPT, PT ;  /* 0x00000000000c7886 */ /* 0x000fe200038e0100 */
[----:B-123--:R-:W-:Y:S01]  /*144d0*/  MOV R2, UR15 ;  /* 0x0000000f00027c02 */ /* 0x00efe20008000f00 */
[----:B------:R-:W-:-:S02]  /*144e0*/  UFLO.U32 UR14, UR12 ;  /* 0x0000000c000e72bd */ /* 0x000fc400080e0000 */
[----:B------:R-:W1:Y:S01]  /*144f0*/  POPC R5, UR12 ;  /* 0x0000000c00057d09 */ /* 0x000e620008000000 */
[----:B------:R-:W-:-:S03]  /*14500*/  IMAD.U32 R3, RZ, RZ, UR13 ;  /* 0x0000000dff037e24 */ /* 0x000fc6000f8e00ff */
[----:B----4-:R-:W-:-:S13]  /*14510*/  ISETP.EQ.U32.AND P0, PT, R0, UR14, PT ;  /* 0x0000000e00007c0c */ /* 0x010fda000bf02070 */
[----:B-1----:R4:W-:Y:S02]  /*14520*/  @P0 REDG.E.ADD.S32.STRONG.GPU desc[UR38][R2.64], R5 ;  /* 0x000000050200098e */ /* 0x0029e4000c10e3a6 */
.L_x_1306:
[----:B------:R-:W-:Y:S05]  /*14530*/  BSYNC B0 ;  /* 0x0000000000007941 */ /* 0x000fea0003800000 */
.L_x_1305:
[----:B------:R-:W-:Y:S02]  /*14540*/  UIADD3 UR11, UR11, 0x2, URZ ;  /* 0x000000020b0b7890 */ /* 0x000fe4000fffe03f */
[----:B------:R-:W-:Y:S02]  /*14550*/  ULEA UR6, UR18, UR6, 0x1 ;  /* 0x0000000612067291 */ /* 0x000fe4000f8e083f */
[----:B------:R-:W-:Y:S02]  /*14560*/  ULEA UR7, UR18, UR7, 0x1 ;  /* 0x0000000712077291 */ /* 0x000fe4000f8e083f */
[----:B------:R-:W-:-:S13]  /*14570*/  ISETP.NE.AND P0, PT, RZ, UR11, PT ;  /* 0x0000000bff007c0c */ /* 0x000fda000bf05270 */
[----:B------:R-:W-:Y:S05]  /*14580*/  @!P0 BRA `(.L_x_1189) ;  /* 0x0000001c00388947 */ /* 0x000fea0003800000 */
[----:B------:R-:W-:Y:S05]  /*14590*/  BRA `(.L_x_1307) ;  /* 0xfffffffc00207947 */ /* 0x000fea000383ffff */
.L_x_1256:
[----:B------:R-:W1:Y:S01]  /*145a0*/  S2UR UR21, SR_CTAID.Z ;  /* 0x00000000001579c3 */ /* 0x000e620000002700 */
[----:B------:R-:W-:Y:S02]  /*145b0*/  MOV R11, 0x1 ;  /* 0x00000001000b7802 */ /* 0x000fe40000000f00 */
        /* <DEDUP_REMOVED lines=20> */
[----:B------:R-:W-:Y:S01]  /*14700*/  IMAD.U32 R0, RZ, RZ, UR4 ;  /* 0x00000004ff007e24 */ /* 0x000fe2000f8e00ff */
[----:B--2---:R-:W-:Y:S07]  /*14710*/  @!P0 BRA `(.L_x_1309) ;  /* 0x0000000000248947 */ /* 0x004fee0003800000 */
[----:B------:R-:W1:Y:S01]  /*14720*/  LDC R3, c[0x0][0x748] ;  /* 0x0001d200ff037b82 */ /* 0x000e620000000800 */
[----:B------:R-:W-:Y:S01]  /*14730*/  ULEA UR6, UR8, UR6, 0x7 ;  /* 0x0000000608067291 */ /* 0x000fe2000f8e383f */
[----:B------:R-:W-:-:S03]  /*14740*/  ULDC UR4, c[0x0][0x290] ;  /* 0x0000a40000047ab9 */ /* 0x000fc60000000800 */
[----:B------:R-:W-:-:S06]  /*14750*/  UIADD3 UR4, -UR4, 0xff, UR6 ;  /* 0x000000ff04047890 */ /* 0x000fcc000fffe106 */
[----:B-1----:R-:W-:-:S04]  /*14760*/  IADD3 R3, R3, UR4, RZ ;  /* 0x0000000403037c10 */ /* 0x002fc8000fffe0ff */
[----:B------:R-:W-:-:S04]  /*14770*/  SHF.R.S32.HI R4, RZ, 0x1f, R3 ;  /* 0x0000001fff047819 */ /* 0x000fc80000011403 */
[----:B------:R-:W-:-:S04]  /*14780*/  LEA.HI R4, R4, R3, RZ, 0x7 ;  /* 0x0000000304047211 */ /* 0x000fc800078f38ff */
[----:B------:R-:W-:-:S04]  /*14790*/  SHF.R.S32.HI R3, RZ, 0x7, R4 ;  /* 0x00000007ff037819 */ /* 0x000fc80000011404 */
[----:B------:R-:W-:-:S07]  /*147a0*/  VIMNMX R0, R3, R0, PT ;  /* 0x0000000003007248 */ /* 0x000fce0003fe0100 */
.L_x_1309:
[----:B------:R-:W-:-:S13]  /*147b0*/  ISETP.GT.AND P0, PT, R0, UR10, PT ;  /* 0x0000000a00007c0c */ /* 0x000fda000bf04270 */
[----:B------:R-:W-:Y:S05]  /*147c0*/  @!P0 BRA `(.L_x_1308) ;  /* 0x0000001800148947 */ /* 0x000fea0003800000 */
[----:B------:R-:W-:Y:S01]  /*147d0*/  USHF.R.S32.HI UR8, URZ, 0x1f, UR20 ;  /* 0x0000001f3f087899 */ /* 0x000fe20008011414 */
[----:B------:R-:W-:Y:S01]  /*147e0*/  IMAD.U32 R4, RZ, RZ, UR10 ;  /* 0x0000000aff047e24 */ /* 0x000fe2000f8e00ff */
[----:B------:R-:W-:Y:S01]  /*147f0*/  ULDC.64 UR6, c[0x0][0x718] ;  /* 0x0001c60000067ab9 */ /* 0x000fe20000000a00 */
[----:B------:R-:W-:Y:S01]  /*14800*/  ULDC.64 UR12, c[0x0][0x730] ;  /* 0x0001cc00000c7ab9 */ /* 0x000fe20000000a00 */
[----:B------:R-:W-:Y:S01]  /*14810*/  UIMAD.WIDE.U32 UR4, UR20, UR6, URZ ;  /* 0x00000006140472a5 */ /* 0x000fe2000f8e003f */
[----:B------:R-:W-:Y:S01]  /*14820*/  BSSY B0, `(.L_x_1308) ;  /* 0x000017f000007945 */ /* 0x000fe20003800000 */
[----:B------:R-:W-:Y:S01]  /*14830*/  UIMAD UR6, UR8, UR6, URZ ;  /* 0x00000006080672a4 */ /* 0x000fe2000f8e023f */
[----:B------:R-:W-:Y:S01]  /*14840*/  MOV R2, RZ ;  /* 0x000000ff00027202 */ /* 0x000fe20000000f00 */
        /* <DEDUP_REMOVED lines=27> */
[----:B-1----:R-:W-:Y:S01]  /*14a00*/  LEA R16, R3, R16, 0x18 ;  /* 0x0000001003107211 */ /* 0x002fe200078ec0ff */
[----:B------:R-:W-:-:S05]  /*14a10*/  IMAD.MOV.U32 R3, RZ, RZ, 0x1 ;  /* 0x00000001ff037424 */ /* 0x000fca00078e00ff */
[----:B------:R-:W-:-:S04]  /*14a20*/  SHF.L.U32 R3, R3, 0x1f, RZ ;  /* 0x0000001f03037819 */ /* 0x000fc800000006ff */
[----:B------:R-:W1:Y:S02]  /*14a30*/  SYNCS.PHASECHK.TRANS64.TRYWAIT P0, [R16+URZ+0x30c20], R3 ;  /* 0x030c2003100075a7 */ /* 0x000e64000800017f */
[----:B-1----:R-:W-:Y:S05]  /*14a40*/  @!P0 BRA `(.L_x_1311) ;  /* 0x0000001c00108947 */ /* 0x002fea0003800000 */
.L_x_1348:
[----:B------:R-:W2:Y:S01]  /*14a50*/  S2R R2, SR_TID.X ;  /* 0x0000000000027919 */ /* 0x000ea20000002100 */
[----:B------:R-:W-:Y:S01]  /*14a60*/  MOV R15, UR15 ;  /* 0x0000000f000f7c02 */ /* 0x000fe20008000f00 */
[----:B------:R-:W-:Y:S01]  /*14a70*/  IMAD.U32 R14, RZ, RZ, UR7 ;  /* 0x00000007ff0e7e24 */ /* 0x000fe2000f8e00ff */
[----:B------:R-:W-:Y:S02]  /*14a80*/  MOV R11, 0x1 ;  /* 0x00000001000b7802 */ /* 0x000fe40000000f00 */
[----:B------:R-:W-:Y:S01]  /*14a90*/  IADD3 R15, R15, UR5, RZ ;  /* 0x000000050f0f7c10 */ /* 0x000fe2000fffe0ff */
[----:B------:R-:W-:Y:S01]  /*14aa0*/  VIADD R14, R14, UR4 ;  /* 0x000000040e0e7c36 */ /* 0x000fe20008000000 */
[----:B--2---:R-:W-:-:S04]  /*14ab0*/  LOP3.LUT R2, R2, 0x7f, RZ, 0xc0, !PT ;  /* 0x0000007f02027812 */ /* 0x004fc800078ec0ff */
[----:B------:R-:W-:-:S13]  /*14ac0*/  ISETP.NE.AND P0, PT, R2, RZ, PT ;  /* 0x000000ff0200720c */ /* 0x000fda0003f05270 */
[----:B------:R-:W-:Y:S05]  /*14ad0*/  @P0 BRA `(.L_x_1312) ;  /* 0x0000000000180947 */ /* 0x000fea0003800000 */
[----:B------:R-:W2:Y:S01]  /*14ae0*/  S2R R2, SR_TID.X ;  /* 0x0000000000027919 */ /* 0x000ea20000002100 */
[----:B-1----:R-:W-:-:S04]  /*14af0*/  IMAD.MOV.U32 R3, RZ, RZ, 0x4200 ;  /* 0x00004200ff037424 */ /* 0x002fc800078e00ff */
[----:B------:R3:W-:Y:S01]  /*14b00*/  SYNCS.ARRIVE.TRANS64 RZ, [R16+URZ+0x30c10], R3 ;  /* 0x030c100310ff79a7 */ /* 0x0007e2000800003f */
[----:B--2---:R-:W-:-:S13]  /*14b10*/  LOP3.LUT P1, RZ, R2, 0x1f, RZ, 0xc0, !PT ;  /* 0x0000001f02ff7812 */ /* 0x004fda000782c0ff */
[----:B---3--:R-:W-:Y:S05]  /*14b20*/  @!P1 BRA `(.L_x_1312) ;  /* 0x0000000000049947 */ /* 0x008fea0003800000 */
[----:B------:R-:W-:Y:S01]  /*14b30*/  BPT.TRAP 0x1 ;  /* 0x000000040000795c */ /* 0x000fe20000300000 */
.L_x_1312:
[----:B------:R-:W-:Y:S01]  /*14b40*/  R2UR UR19, R4 ;  /* 0x00000000041372ca */ /* 0x000fe200000e0000 */
[----:B------:R-:W2:Y:S01]  /*14b50*/  LDC.64 R12, c[0x0][0x198] ;  /* 0x00006600ff0c7b82 */ /* 0x000ea20000000a00 */
[----:B------:R-:W-:Y:S01]  /*14b60*/  R2UR UR8, R15 ;  /* 0x000000000f0872ca */ /* 0x000fe200000e0000 */
[----:B------:R-:W-:Y:S01]  /*14b70*/  ULDC.64 UR16, c[0x0][0x700] ;  /* 0x0001c00000107ab9 */ /* 0x000fe20000000a00 */
[----:B------:R-:W-:Y:S01]  /*14b80*/  UMOV UR32, 0x0 ;  /* 0x0000000000207882 */ /* 0x000fe20000000000 */
[----:B------:R-:W-:Y:S01]  /*14b90*/  MOV R10, UR16 ;  /* 0x00000010000a7c02 */ /* 0x000fe20008000f00 */
[----:B------:R-:W-:Y:S01]  /*14ba0*/  UMOV UR33, 0x14f00000 ;  /* 0x14f0000000217882 */ /* 0x000fe20000000000 */
[----:B------:R-:W-:Y:S01]  /*14bb0*/  MOV R9, UR17 ;  /* 0x0000001100097c02 */ /* 0x000fe20008000f00 */
[----:B------:R-:W-:Y:S01]  /*14bc0*/  UMOV UR18, URZ ;  /* 0x0000003f00127c82 */ /* 0x000fe20008000000 */
[----:B------:R-:W-:Y:S01]  /*14bd0*/  UMOV UR25, 0x20 ;  /* 0x0000002000197882 */ /* 0x000fe20000000000 */
[----:B------:R-:W-:Y:S01]  /*14be0*/  UMOV UR34, 0x0 ;  /* 0x0000000000227882 */ /* 0x000fe20000000000 */
[----:B------:R-:W-:Y:S01]  /*14bf0*/  UMOV UR35, 0x10000000 ;  /* 0x1000000000237882 */ /* 0x000fe20000000000 */
[----:B------:R-:W-:Y:S01]  /*14c00*/  UMOV UR13, UR21 ;  /* 0x00000015000d7c82 */ /* 0x000fe20008000000 */
[----:B------:R-:W-:Y:S01]  /*14c10*/  USHF.L.U32 UR19, UR19, 0x7, URZ ;  /* 0x0000000713137899 */ /* 0x000fe2000800063f */
[----:B------:R-:W-:Y:S01]  /*14c20*/  MOV R19, RZ ;  /* 0x000000ff00137202 */ /* 0x000fe20000000f00 */
[----:B------:R-:W-:Y:S01]  /*14c30*/  UMOV UR10, UR18 ;  /* 0x00000012000a7c82 */ /* 0x000fe20008000000 */
[----:B------:R-:W-:Y:S01]  /*14c40*/  UMOV UR27, UR11 ;  /* 0x0000000b001b7c82 */ /* 0x000fe20008000000 */
[----:B------:R-:W-:Y:S01]  /*14c50*/  UIADD3 UR9, UP0, UR19, UR14, URZ ;  /* 0x0000000e13097290 */ /* 0x000fe2000ff1e03f */
[----:B------:R-:W-:Y:S01]  /*14c60*/  UMOV UR28, UR12 ;  /* 0x0000000c001c7c82 */ /* 0x000fe20008000000 */
[----:B------:R-:W-:-:S02]  /*14c70*/  UMOV UR29, UR21 ;  /* 0x00000015001d7c82 */ /* 0x000fc40008000000 */
[----:B------:R-:W-:Y:S02]  /*14c80*/  ULEA.HI.X.SX32 UR8, UR19, UR8, 0x1, UP0 ;  /* 0x0000000813087291 */ /* 0x000fe400080f0e3f */
[----:B-1----:R-:W-:Y:S01]  /*14c90*/  IMAD.U32 R3, RZ, RZ, UR9 ;  /* 0x00000009ff037e24 */ /* 0x002fe2000f8e00ff */
[----:B------:R-:W-:Y:S01]  /*14ca0*/  UMOV UR26, UR18 ;  /* 0x00000012001a7c82 */ /* 0x000fe20008000000 */
[----:B--2---:R-:W-:Y:S01]  /*14cb0*/  IMAD.MOV.U32 R8, RZ, RZ, R12 ;  /* 0x000000ffff087224 */ /* 0x004fe200078e000c */
[----:B------:R-:W-:Y:S01]  /*14cc0*/  MOV R7, R13 ;  /* 0x0000000d00077202 */ /* 0x000fe20000000f00 */
[----:B------:R-:W-:Y:S01]  /*14cd0*/  IMAD.U32 R6, RZ, RZ, UR9 ;  /* 0x00000009ff067e24 */ /* 0x000fe2000f8e00ff */
[----:B------:R-:W-:Y:S02]  /*14ce0*/  LEA R2, P1, R3, R10, 0x2 ;  /* 0x0000000a03027211 */ /* 0x000fe400078210ff */
[----:B------:R-:W-:Y:S02]  /*14cf0*/  MOV R3, UR8 ;  /* 0x0000000800037c02 */ /* 0x000fe40008000f00 */
[----:B------:R-:W-:-:S02]  /*14d00*/  R2UR UR22, R2 ;  /* 0x00000000021672ca */ /* 0x000fc400000e0000 */
[----:B------:R-:W-:Y:S02]  /*14d10*/  IADD3 R2, P2, R8, 0x2f0, RZ ;  /* 0x000002f008027810 */ /* 0x000fe40007f5e0ff */
[----:B------:R-:W-:Y:S01]  /*14d20*/  LEA.HI.X R3, R6, R9, R3, 0x2, P1 ;  /* 0x0000000906037211 */ /* 0x000fe200008f1403 */
[----:B------:R-:W-:Y:S01]  /*14d30*/  VIADD R6, R0, 0xffffffff ;  /* 0xffffffff00067836 */ /* 0x000fe20000000000 */
[----:B------:R-:W-:Y:S02]  /*14d40*/  R2UR UR42, R2 ;  /* 0x00000000022a72ca */ /* 0x000fe400000e0000 */
[----:B------:R-:W-:Y:S02]  /*14d50*/  IADD3 R2, P3, R8, 0x3f0, RZ ;  /* 0x000003f008027810 */ /* 0x000fe40007f7e0ff */
[----:B------:R-:W-:Y:S01]  /*14d60*/  R2UR UR8, R16 ;  /* 0x00000000100872ca */ /* 0x000fe200000e0000 */
[----:B------:R1:W-:Y:S01]  /*14d70*/  STL [R1], R6 ;  /* 0x0000000601007387 */ /* 0x0003e20000100800 */
[----:B------:R-:W-:-:S02]  /*14d80*/  R2UR UR44, R2 ;  /* 0x00000000022c72ca */ /* 0x000fc400000e0000 */
[----:B------:R-:W-:Y:S02]  /*14d90*/  IADD3 R2, P1, R8, 0xf0, RZ ;  /* 0x000000f008027810 */ /* 0x000fe40007f3e0ff */
[----:B------:R-:W-:Y:S02]  /*14da0*/  R2UR UR23, R3 ;  /* 0x00000000031772ca */ /* 0x000fe400000e0000 */
[----:B------:R-:W-:Y:S01]  /*14db0*/  IADD3.X R5, RZ, R7, RZ, P2, !PT ;  /* 0x00000007ff057210 */ /* 0x000fe200017fe4ff */
[--C-:B------:R-:W-:Y:S01]  /*14dc0*/  IMAD.X R3, RZ, RZ, R7.reuse, P1 ;  /* 0x000000ffff037224 */ /* 0x100fe200008e0607 */
[----:B------:R-:W-:Y:S02]  /*14dd0*/  R2UR UR30, R2 ;  /* 0x00000000021e72ca */ /* 0x000fe400000e0000 */
[----:B------:R-:W-:Y:S01]  /*14de0*/  R2UR UR43, R5 ;  /* 0x00000000052b72ca */ /* 0x000fe200000e0000 */
[----:B------:R-:W-:Y:S01]  /*14df0*/  IMAD.X R5, RZ, RZ, R7, P3 ;  /* 0x000000ffff057224 */ /* 0x000fe200018e0607 */
[----:B------:R-:W-:Y:S01]  /*14e00*/  R2UR UR31, R3 ;  /* 0x00000000031f72ca */ /* 0x000fe200000e0000 */
[----:B------:R-:W-:Y:S01]  /*14e10*/  UIADD3 UR16, UR8, 0x10000, URZ ;  /* 0x0001000008107890 */ /* 0x000fe2000fffe03f */
[----:B------:R-:W-:Y:S01]  /*14e20*/  ISETP.GE.AND P1, PT, R4, R6, PT ;  /* 0x000000060400720c */ /* 0x000fe20003f26270 */
[----:B------:R-:W-:Y:S01]  /*14e30*/  UIADD3 UR17, UR8, 0x30c10, URZ ;  /* 0x00030c1008117890 */ /* 0x000fe2000fffe03f */
[----:B------:R-:W-:Y:S01]  /*14e40*/  R2UR UR45, R5 ;  /* 0x00000000052d72ca */ /* 0x000fe200000e0000 */
[----:B------:R-:W-:Y:S01]  /*14e50*/  UIADD3 UR40, UR8, 0x20000, URZ ;  /* 0x0002000008287890 */ /* 0x000fe2000fffe03f */
[----:B------:R-:W-:Y:S01]  /*14e60*/  MOV R5, 0x8000 ;  /* 0x0000800000057802 */ /* 0x000fe20000000f00 */
[----:B------:R-:W-:-:S02]  /*14e70*/  UIADD3 UR9, UR8, 0x30c00, URZ ;  /* 0x00030c0008097890 */ /* 0x000fc4000fffe03f */
[----:B------:R-:W-:Y:S01]  /*14e80*/  UIADD3 UR24, UR8, 0x4000, URZ ;  /* 0x0000400008187890 */ /* 0x000fe2000fffe03f */
[----:B------:R-:W-:-:S03]  /*14e90*/  UMOV UR41, UR17 ;  /* 0x0000001100297c82 */ /* 0x000fc60008000000 */
        /* <DEDUP_REMOVED lines=9> */
[----:B------:R-:W-:-:S03]  /*14f30*/  IMAD.MOV.U32 R11, RZ, RZ, 0x1 ;  /* 0x00000001ff0b7424 */ /* 0x000fc600078e00ff */
[----:B------:R-:W-:Y:S01]  /*14f40*/  IMAD.IADD R20, R5, 0x1, R0 ;  /* 0x0000000105147824 */ /* 0x000fe200078e0200 */
[----:B------:R-:W-:Y:S02]  /*14f50*/  IADD3 R5, R0, -0x2, RZ ;  /* 0xfffffffe00057810 */ /* 0x000fe40007ffe0ff */
[-C--:B------:R-:W-:Y:S02]  /*14f60*/  MOV R0, R4.reuse ;  /* 0x0000000400007202 */ /* 0x080fe40000000f00 */
[----:B------:R-:W-:Y:S02]  /*14f70*/  ISETP.NE.AND P1, PT, R5, R4, PT ;  /* 0x000000040500720c */ /* 0x000fe40003f25270 */
[----:B------:R-:W-:-:S05]  /*14f80*/  LOP3.LUT R5, R20, 0x1, RZ, 0xc0, !PT ;  /* 0x0000000114057812 */ /* 0x000fca00078ec0ff */
[----:B------:R2:W-:Y:S01]  /*14f90*/  STL [R1+0x4], R5 ;  /* 0x0000040501007387 */ /* 0x0005e20000100800 */
[----:B-1----:R-:W-:-:S05]  /*14fa0*/  LOP3.LUT R6, R12, 0x1f, RZ, 0xc0, !PT ;  /* 0x0000001f0c067812 */ /* 0x002fca00078ec0ff */
[----:B--2---:R-:W-:Y:S05]  /*14fb0*/  @!P1 BRA `(.L_x_1314) ;  /* 0x0000000800389947 */ /* 0x004fea0003800000 */
[----:B------:R-:W-:Y:S01]  /*14fc0*/  IMAD.IADD R20, R20, 0x1, -R5 ;  /* 0x0000000114147824 */ /* 0x000fe200078e0a05 */
[----:B------:R-:W-:Y:S01]  /*14fd0*/  MOV R0, R4 ;  /* 0x0000000400007202 */ /* 0x000fe20000000f00 */
[----:B------:R-:W-:-:S07]  /*14fe0*/  IMAD.MOV.U32 R11, RZ, RZ, 0x1 ;  /* 0x00000001ff0b7424 */ /* 0x000fce00078e00ff */
.L_x_1323:
[----:B--234-:R-:W-:-:S04]  /*14ff0*/  SHF.L.U32 R21, R11, 0x1f, RZ ;  /* 0x0000001f0b157819 */ /* 0x01cfc800000006ff */
[----:B------:R-:W1:Y:S02]  /*15000*/  SYNCS.PHASECHK.TRANS64.TRYWAIT P1, [R16+URZ+0x30c40], R21 ;  /* 0x030c4015100075a7 */ /* 0x000e64000802017f */
[----:B-1----:R-:W-:Y:S05]  /*15010*/  @!P1 BRA `(.L_x_1315) ;  /* 0x0000001400b09947 */ /* 0x002fea0003800000 */
.L_x_1349:
[----:B------:R-:W-:Y:S05]  /*15020*/  @P0 BRA `(.L_x_1316) ;  /* 0x0000000000140947 */ /* 0x000fea0003800000 */
[----:B------:R-:W-:Y:S02]  /*15030*/  ISETP.NE.AND P1, PT, R6, RZ, PT ;  /* 0x000000ff0600720c */ /* 0x000fe40003f25270 */
[----:B------:R-:W-:-:S04]  /*15040*/  MOV R3, 0x4200 ;  /* 0x0000420000037802 */ /* 0x000fc80000000f00 */
[----:B------:R2:W-:Y:S07]  /*15050*/  SYNCS.ARRIVE.TRANS64 RZ, [R16+URZ+0x30c30], R3 ;  /* 0x030c300310ff79a7 */ /* 0x0005ee000800003f */
[----:B------:R-:W-:Y:S05]  /*15060*/  @!P1 BRA `(.L_x_1316) ;  /* 0x0000000000049947 */ /* 0x000fea0003800000 */
[----:B------:R-:W-:Y:S01]  /*15070*/  BPT.TRAP 0x1 ;  /* 0x000000040000795c */ /* 0x000fe20000300000 */
.L_x_1316:
[----:B------:R-:W2:Y:S01]  /*15080*/  LDC.64 R12, c[0x0][0x728] ;  /* 0x0001ca00ff0c7b82 */ /* 0x000ea20000000a00 */
[----:B------:R-:W-:Y:S01]  /*15090*/  IMAD.SHL.U32 R18, R0, 0x80, RZ ;  /* 0x0000008000127824 */ /* 0x000fe200078e00ff */
[----:B------:R-:W-:Y:S01]  /*150a0*/  R2UR UR8, R16 ;  /* 0x00000000100872ca */ /* 0x000fe200000e0000 */
[----:B------:R-:W-:Y:S01]  /*150b0*/  UMOV UR26, 0x0 ;  /* 0x00000000001a7882 */ /* 0x000fe20000000000 */
[----:B------:R-:W-:Y:S01]  /*150c0*/  UMOV UR27, 0x14f00000 ;  /* 0x14f00000001b7882 */ /* 0x000fe20000000000 */
[----:B------:R-:W-:Y:S01]  /*150d0*/  UMOV UR18, URZ ;  /* 0x0000003f00127c82 */ /* 0x000fe20008000000 */
[C---:B------:R-:W-:Y:S01]  /*150e0*/  IADD3 R2, P1, R18.reuse, UR6, RZ ;  /* 0x0000000612027c10 */ /* 0x040fe2000ff3e0ff */
[----:B------:R-:W-:Y:S01]  /*150f0*/  UMOV UR10, 0x20 ;  /* 0x00000020000a7882 */ /* 0x000fe20000000000 */
[----:B------:R-:W3:Y:S01]  /*15100*/  LDC.64 R4, c[0x0][0x198] ;  /* 0x00006600ff047b82 */ /* 0x000ee20000000a00 */
[----:B------:R-:W-:-:S06]  /*15110*/  R2UR UR19, R18 ;  /* 0x00000000121372ca */ /* 0x000fcc00000e0000 */
[----:B------:R-:W-:Y:S02]  /*15120*/  UIADD3 UR16, UR8, 0x18000, URZ ;  /* 0x0001800008107890 */ /* 0x000fe4000fffe03f */
[----:B------:R-:W-:Y:S02]  /*15130*/  UIADD3 UR17, UR8, 0x30c30, URZ ;  /* 0x00030c3008117890 */ /* 0x000fe4000fffe03f */
[----:B------:R-:W-:Y:S01]  /*15140*/  UIADD3 UR8, UR8, 0x20400, URZ ;  /* 0x0002040008087890 */ /* 0x000fe2000fffe03f */
[----:B--2---:R-:W-:-:S04]  /*15150*/  LEA R3, P2, R2, R12, 0x2 ;  /* 0x0000000c02037211 */ /* 0x004fc800078410ff */
[----:B------:R-:W-:Y:S01]  /*15160*/  UMOV UR9, UR17 ;  /* 0x0000001100097c82 */ /* 0x000fe20008000000 */
[----:B------:R-:W-:Y:S02]  /*15170*/  R2UR UR22, R3 ;  /* 0x00000000031672ca */ /* 0x000fe400000e0000 */
[----:B------:R-:W-:Y:S02]  /*15180*/  LEA.HI.X.SX32 R3, R18, R14, 0x1, P1 ;  /* 0x0000000e12037211 */ /* 0x000fe400008f0eff */
[----:B---3--:R-:W-:Y:S01]  /*15190*/  MOV R8, R4 ;  /* 0x0000000400087202 */ /* 0x008fe20000000f00 */
        /* <DEDUP_REMOVED lines=11> */
.L_x_1350:
[----:B------:R-:W-:Y:S05]  /*15250*/  @P0 BRA `(.L_x_1318) ;  /* 0x0000000000140947 */ /* 0x000fea0003800000 */
[----:B------:R-:W-:Y:S01]  /*15260*/  ISETP.NE.AND P1, PT, R6, RZ, PT ;  /* 0x000000ff0600720c */ /* 0x000fe20003f25270 */
[----:B------:R-:W-:-:S04]  /*15270*/  IMAD.MOV.U32 R2, RZ, RZ, 0x4200 ;  /* 0x00004200ff027424 */ /* 0x000fc800078e00ff */
[----:B------:R3:W-:Y:S08]  /*15280*/  SYNCS.ARRIVE.TRANS64 RZ, [R16+URZ+0x30c18], R2 ;  /* 0x030c180210ff79a7 */ /* 0x0007f0000800003f */
[----:B------:R-:W-:Y:S05]  /*15290*/  @!P1 BRA `(.L_x_1318) ;  /* 0x0000000000049947 */ /* 0x000fea0003800000 */
[----:B------:R-:W-:Y:S01]  /*152a0*/  BPT.TRAP 0x1 ;  /* 0x000000040000795c */ /* 0x000fe20000300000 */
.L_x_1318:
[----:B------:R-:W-:Y:S01]  /*152b0*/  IADD3 R18, R18, 0x80, RZ ;  /* 0x0000008012127810 */ /* 0x000fe20007ffe0ff */
[----:B------:R-:W-:Y:S01]  /*152c0*/  ULDC.64 UR8, c[0x0][0x700] ;  /* 0x0001c00000087ab9 */ /* 0x000fe20000000a00 */
[----:B------:R-:W-:Y:S01]  /*152d0*/  R2UR UR24, R16 ;  /* 0x00000000101872ca */ /* 0x000fe200000e0000 */
[----:B------:R-:W-:Y:S01]  /*152e0*/  IMAD.U32 R10, RZ, RZ, UR8 ;  /* 0x00000008ff0a7e24 */ /* 0x000fe2000f8e00ff */
[----:B---3--:R-:W-:Y:S01]  /*152f0*/  IADD3 R2, P1, R18, UR14, RZ ;  /* 0x0000000e12027c10 */ /* 0x008fe2000ff3e0ff */
[----:B------:R-:W-:Y:S01]  /*15300*/  UMOV UR22, 0x0 ;  /* 0x0000000000167882 */ /* 0x000fe20000000000 */
[----:B------:R-:W-:Y:S01]  /*15310*/  SHF.R.S32.HI R17, RZ, 0x1f, R18 ;  /* 0x0000001fff117819 */ /* 0x000fe20000011412 */
[----:B------:R-:W-:Y:S01]  /*15320*/  UMOV UR23, 0x14f00000 ;  /* 0x14f0000000177882 */ /* 0x000fe20000000000 */
[----:B------:R-:W-:Y:S01]  /*15330*/  LEA R3, P2, R2, R10, 0x2 ;  /* 0x0000000a02037211 */ /* 0x000fe200078410ff */
[----:B------:R-:W-:Y:S01]  /*15340*/  UMOV UR18, URZ ;  /* 0x0000003f00127c82 */ /* 0x000fe20008000000 */
[----:B------:R-:W-:Y:S01]  /*15350*/  MOV R9, UR9 ;  /* 0x0000000900097c02 */ /* 0x000fe20008000f00 */
[----:B------:R-:W-:Y:S01]  /*15360*/  UMOV UR10, 0x20 ;  /* 0x00000020000a7882 */ /* 0x000fe20000000000 */
[----:B------:R-:W-:Y:S01]  /*15370*/  R2UR UR26, R3 ;  /* 0x00000000031a72ca */ /* 0x000fe200000e0000 */
[----:B------:R-:W-:Y:S01]  /*15380*/  IMAD.X R3, R17, 0x1, R15, P1 ;  /* 0x0000000111037824 */ /* 0x000fe200008e060f */
[----:B------:R-:W-:Y:S01]  /*15390*/  R2UR UR19, R18 ;  /* 0x00000000121372ca */ /* 0x000fe200000e0000 */
[----:B------:R-:W-:-:S02]  /*153a0*/  UIADD3 UR16, UR24, 0x14000, URZ ;  /* 0x0001400018107890 */ /* 0x000fc4000fffe03f */
[----:B------:R-:W-:Y:S01]  /*153b0*/  UIADD3 UR17, UR24, 0x30c18, URZ ;  /* 0x00030c1818117890 */ /* 0x000fe2000fffe03f */
[----:B------:R-:W-:Y:S01]  /*153c0*/  LEA.HI.X R3, R2, R9, R3, 0x2, P2 ;  /* 0x0000000902037211 */ /* 0x000fe200010f1403 */
[----:B------:R-:W-:Y:S01]  /*153d0*/  UIADD3 UR24, UR24, 0x20200, URZ ;  /* 0x0002020018187890 */ /* 0x000fe2000fffe03f */
[----:B------:R-:W-:Y:S02]  /*153e0*/  IADD3 R2, P1, R8, 0xf0, RZ ;  /* 0x000000f008027810 */ /* 0x000fe40007f3e0ff */
[----:B------:R-:W-:Y:S02]  /*153f0*/  R2UR UR27, R3 ;  /* 0x00000000031b72ca */ /* 0x000fe400000e0000 */
[----:B------:R-:W-:Y:S01]  /*15400*/  IADD3.X R3, RZ, R7, RZ, P1, !PT ;  /* 0x00000007ff037210 */ /* 0x000fe20000ffe4ff */
[----:B------:R-:W-:Y:S01]  /*15410*/  UMOV UR25, UR17 ;  /* 0x0000001100197c82 */ /* 0x000fe20008000000 */
[----:B------:R-:W-:Y:S02]  /*15420*/  R2UR UR8, R2 ;  /* 0x00000000020872ca */ /* 0x000fe400000e0000 */
[----:B------:R-:W-:-:S13]  /*15430*/  R2UR UR9, R3 ;  /* 0x00000000030972ca */ /* 0x000fda00000e0000 */
[----:B------:R3:W-:Y:S01]  /*15440*/  UTMALDG.4D [UR16], [UR8], desc[UR22] ;  /* 0x00001610080075b4 */ /* 0x0007e20008019000 */
[----:B------:R3:W-:Y:S01]  /*15450*/  UBLKCP.S.G [UR24], [UR26], UR10 ;  /* 0x000000181a0073ba */ /* 0x0007e2000800020a */
[----:B------:R-:W4:Y:S02]  /*15460*/  SYNCS.PHASECHK.TRANS64.TRYWAIT P1, [R16+URZ+0x30c48], R21 ;  /* 0x030c4815100075a7 */ /* 0x000f24000802017f */
[----:B---34-:R-:W-:Y:S05]  /*15470*/  @!P1 BRA `(.L_x_1319) ;  /* 0x0000001000c09947 */ /* 0x018fea0003800000 */
.L_x_1351:
[----:B------:R-:W-:Y:S05]  /*15480*/  @P0 BRA `(.L_x_1320) ;  /* 0x0000000000140947 */ /* 0x000fea0003800000 */
[----:B------:R-:W-:Y:S01]  /*15490*/  ISETP.NE.AND P1, PT, R6, RZ, PT ;  /* 0x000000ff0600720c */ /* 0x000fe20003f25270 */
[----:B-123--:R-:W-:-:S04]  /*154a0*/  IMAD.MOV.U32 R21, RZ, RZ, 0x4200 ;  /* 0x00004200ff157424 */ /* 0x00efc800078e00ff */
[----:B------:R4:W-:Y:S08]  /*154b0*/  SYNCS.ARRIVE.TRANS64 RZ, [R16+URZ+0x30c38], R21 ;  /* 0x030c381510ff79a7 */ /* 0x0009f0000800003f */
[----:B------:R-:W-:Y:S05]  /*154c0*/  @!P1 BRA `(.L_x_1320) ;  /* 0x0000000000049947 */ /* 0x000fea0003800000 */
[----:B------:R-:W-:Y:S01]  /*154d0*/  BPT.TRAP 0x1 ;  /* 0x000000040000795c */ /* 0x000fe20000300000 */
.L_x_1320:
[C---:B------:R-:W-:Y:S01]  /*154e0*/  R2UR UR19, R18.reuse ;  /* 0x00000000121372ca */ /* 0x040fe200000e0000 */
[----:B------:R-:W-:Y:S01]  /*154f0*/  UMOV UR22, 0x0 ;  /* 0x0000000000167882 */ /* 0x000fe20000000000 */
[----:B------:R-:W-:Y:S01]  /*15500*/  IADD3 R18, P1, R18, UR6, RZ ;  /* 0x0000000612127c10 */ /* 0x000fe2000ff3e0ff */
        /* <DEDUP_REMOVED lines=19> */
[----:B------:R-:W5:Y:S02]  /*15640*/  SYNCS.PHASECHK.TRANS64.TRYWAIT P1, [R16+URZ+0x30c20], R5 ;  /* 0x030c2005100075a7 */ /* 0x000f64000802017f */
[----:B-1---5:R-:W-:Y:S05]  /*15650*/  @!P1 BRA `(.L_x_1321) ;  /* 0x00000010005c9947 */ /* 0x022fea0003800000 */
.L_x_1353:
[----:B------:R-:W-:Y:S05]  /*15660*/  @P0 BRA `(.L_x_1322) ;  /* 0x0000000000140947 */ /* 0x000fea0003800000 */
[----:B------:R-:W-:Y:S01]  /*15670*/  ISETP.NE.AND P1, PT, R6, RZ, PT ;  /* 0x000000ff0600720c */ /* 0x000fe20003f25270 */
[----:B------:R-:W-:-:S04]  /*15680*/  IMAD.MOV.U32 R5, RZ, RZ, 0x4200 ;  /* 0x00004200ff057424 */ /* 0x000fc800078e00ff */
[----:B------:R1:W-:Y:S08]  /*15690*/  SYNCS.ARRIVE.TRANS64 RZ, [R16+URZ+0x30c10], R5 ;  /* 0x030c100510ff79a7 */ /* 0x0003f0000800003f */
[----:B------:R-:W-:Y:S05]  /*156a0*/  @!P1 BRA `(.L_x_1322) ;  /* 0x0000000000049947 */ /* 0x000fea0003800000 */
[----:B------:R-:W-:Y:S01]  /*156b0*/  BPT.TRAP 0x1 ;  /* 0x000000040000795c */ /* 0x000fe20000300000 */
.L_x_1322:
[----:B------:R-:W-:Y:S01]  /*156c0*/  R2UR UR10, R0 ;  /* 0x00000000000a72ca */ /* 0x000fe200000e0000 */
[----:B------:R-:W-:Y:S01]  /*156d0*/  VIADD R20, R20, 0xfffffffe ;  /* 0xfffffffe14147836 */ /* 0x000fe20000000000 */
[----:B------:R-:W-:Y:S01]  /*156e0*/  R2UR UR8, R15 ;  /* 0x000000000f0872ca */ /* 0x000fe200000e0000 */
[----:B------:R-:W-:Y:S01]  /*156f0*/  UMOV UR22, 0x0 ;  /* 0x0000000000167882 */ /* 0x000fe20000000000 */
[----:B------:R-:W-:Y:S01]  /*15700*/  R2UR UR24, R16 ;  /* 0x00000000101872ca */ /* 0x000fe200000e0000 */
[----:B------:R-:W-:Y:S01]  /*15710*/  UMOV UR23, 0x14f00000 ;  /* 0x14f0000000177882 */ /* 0x000fe20000000000 */
[----:B------:R-:W-:Y:S01]  /*15720*/  UMOV UR18, URZ ;  /* 0x0000003f00127c82 */ /* 0x000fe20008000000 */
[----:B------:R-:W-:-:S06]  /*15730*/  UMOV UR13, 0x20 ;  /* 0x00000020000d7882 */ /* 0x000fcc0000000000 */
[----:B------:R-:W-:-:S04]  /*15740*/  UIADD3 UR10, UR10, 0x2, URZ ;  /* 0x000000020a0a7890 */ /* 0x000fc8000fffe03f */
[----:B------:R-:W-:Y:S02]  /*15750*/  USHF.L.U32 UR19, UR10, 0x7, URZ ;  /* 0x000000070a137899 */ /* 0x000fe4000800063f */
[----:B------:R-:W-:Y:S02]  /*15760*/  UIADD3 UR16, UR24, 0x10000, URZ ;  /* 0x0001000018107890 */ /* 0x000fe4000fffe03f */
[----:B------:R-:W-:Y:S02]  /*15770*/  UIADD3 UR9, UP0, UR19, UR14, URZ ;  /* 0x0000000e13097290 */ /* 0x000fe4000ff1e03f */
[----:B------:R-:W-:Y:S02]  /*15780*/  UIADD3 UR17, UR24, 0x30c10, URZ ;  /* 0x00030c1018117890 */ /* 0x000fe4000fffe03f */
[----:B------:R-:W-:Y:S02]  /*15790*/  ULEA.HI.X.SX32 UR8, UR19, UR8, 0x1, UP0 ;  /* 0x0000000813087291 */ /* 0x000fe400080f0e3f */
[----:B-1----:R-:W-:Y:S01]  /*157a0*/  MOV R5, UR9 ;  /* 0x0000000900057c02 */ /* 0x002fe20008000f00 */
[----:B------:R-:W-:-:S02]  /*157b0*/  UIADD3 UR24, UR24, 0x20000, URZ ;  /* 0x0002000018187890 */ /* 0x000fc4000fffe03f */
[----:B------:R-:W-:Y:S01]  /*157c0*/  UMOV UR25, UR17 ;  /* 0x0000001100197c82 */ /* 0x000fe20008000000 */
[----:B------:R-:W-:Y:S02]  /*157d0*/  LEA R0, P1, R5, R10, 0x2 ;  /* 0x0000000a05007211 */ /* 0x000fe400078210ff */
[----:B------:R-:W-:Y:S02]  /*157e0*/  MOV R4, UR8 ;  /* 0x0000000800047c02 */ /* 0x000fe40008000f00 */
[----:B------:R-:W-:Y:S01]  /*157f0*/  R2UR UR26, R0 ;  /* 0x00000000001a72ca */ /* 0x000fe200000e0000 */
[----:B------:R-:W-:Y:S01]  /*15800*/  IMAD.U32 R0, RZ, RZ, UR9 ;  /* 0x00000009ff007e24 */ /* 0x000fe2000f8e00ff */
[----:B------:R-:W-:Y:S02]  /*15810*/  R2UR UR8, R2 ;  /* 0x00000000020872ca */ /* 0x000fe400000e0000 */
[----:B------:R-:W-:Y:S02]  /*15820*/  R2UR UR9, R3 ;  /* 0x00000000030972ca */ /* 0x000fe400000e0000 */
[----:B------:R-:W-:-:S02]  /*15830*/  LEA.HI.X R0, R0, R9, R4, 0x2, P1 ;  /* 0x0000000900007211 */ /* 0x000fc400008f1404 */
[----:B------:R-:W-:Y:S02]  /*15840*/  ISETP.NE.AND P1, PT, R20, RZ, PT ;  /* 0x000000ff1400720c */ /* 0x000fe40003f25270 */
[----:B------:R-:W-:Y:S02]  /*15850*/  R2UR UR27, R0 ;  /* 0x00000000001b72ca */ /* 0x000fe400000e0000 */
[----:B------:R-:W-:-:S05]  /*15860*/  MOV R0, UR10 ;  /* 0x0000000a00007c02 */ /* 0x000fca0008000f00 */
[----:B------:R1:W-:Y:S06]  /*15870*/  UTMALDG.4D [UR16], [UR8], desc[UR22] ;  /* 0x00001610080075b4 */ /* 0x0003ec0008019000 */
[----:B------:R1:W-:Y:S02]  /*15880*/  UBLKCP.S.G [UR24], [UR26], UR13 ;  /* 0x000000181a0073ba */ /* 0x0003e4000800020d */
[----:B-1----:R-:W-:Y:S05]  /*15890*/  @P1 BRA `(.L_x_1323) ;  /* 0xfffffff400d41947 */ /* 0x002fea000383ffff */
.L_x_1314:
[----:B------:R-:W2:Y:S02]  /*158a0*/  LDL.LU R4, [R1+0x4] ;  /* 0x0000040001047983 */ /* 0x000ea40000300800 */
[----:B--2---:R-:W-:Y:S02]  /*158b0*/  ISETP.NE.AND P1, PT, R4, RZ, PT ;  /* 0x000000ff0400720c */ /* 0x004fe40003f25270 */
[----:B------:R2:W5:Y:S11]  /*158c0*/  LDL R4, [R1] ;  /* 0x0000000001047983 */ /* 0x0005760000100800 */
[----:B--2---:R-:W-:Y:S05]  /*158d0*/  @!P1 BRA `(.L_x_1313) ;  /* 0x0000000400109947 */ /* 0x004fea0003800000 */
[----:B------:R-:W-:-:S04]  /*158e0*/  SHF.L.U32 R13, R11, 0x1f, RZ ;  /* 0x0000001f0b0d7819 */ /* 0x000fc800000006ff */
[----:B------:R-:W1:Y:S02]  /*158f0*/  SYNCS.PHASECHK.TRANS64.TRYWAIT P1, [R16+URZ+0x30c40], R13 ;  /* 0x030c400d100075a7 */ /* 0x000e64000802017f */
[----:B-1----:R-:W-:Y:S05]  /*15900*/  @!P1 BRA `(.L_x_1324) ;  /* 0x0000000c00c89947 */ /* 0x002fea0003800000 */
.L_x_1354:
[----:B------:R-:W-:Y:S05]  /*15910*/  @P0 BRA `(.L_x_1325) ;  /* 0x0000000000140947 */ /* 0x000fea0003800000 */
[----:B------:R-:W-:Y:S01]  /*15920*/  ISETP.NE.AND P1, PT, R6, RZ, PT ;  /* 0x000000ff0600720c */ /* 0x000fe20003f25270 */
[----:B------:R-:W-:-:S04]  /*15930*/  IMAD.MOV.U32 R5, RZ, RZ, 0x4200 ;  /* 0x00004200ff057424 */ /* 0x000fc800078e00ff */
[----:B------:R2:W-:Y:S08]  /*15940*/  SYNCS.ARRIVE.TRANS64 RZ, [R16+URZ+0x30c30], R5 ;  /* 0x030c300510ff79a7 */ /* 0x0005f0000800003f */
[----:B------:R-:W-:Y:S05]  /*15950*/  @!P1 BRA `(.L_x_1325) ;  /* 0x0000000000049947 */ /* 0x000fea0003800000 */
[----:B------:R-:W-:Y:S01]  /*15960*/  BPT.TRAP 0x1 ;  /* 0x000000040000795c */ /* 0x000fe20000300000 */
.L_x_1325:
[----:B--2--5:R-:W2:Y:S01]  /*15970*/  LDC.64 R4, c[0x0][0x728] ;  /* 0x0001ca00ff047b82 */ /* 0x024ea20000000a00 */
[----:B------:R-:W-:Y:S01]  /*15980*/  SHF.L.U32 R17, R0, 0x7, RZ ;  /* 0x0000000700117819 */ /* 0x000fe200000006ff */
[----:B------:R-:W-:Y:S01]  /*15990*/  UMOV UR22, 0x0 ;  /* 0x0000000000167882 */ /* 0x000fe20000000000 */
[----:B------:R-:W-:Y:S01]  /*159a0*/  R2UR UR24, R16 ;  /* 0x00000000101872ca */ /* 0x000fe200000e0000 */
[----:B------:R-:W-:Y:S01]  /*159b0*/  UMOV UR23, 0x14f00000 ;  /* 0x14f0000000177882 */ /* 0x000fe20000000000 */
[C---:B------:R-:W-:Y:S01]  /*159c0*/  IADD3 R0, P1, R17.reuse, UR6, RZ ;  /* 0x0000000611007c10 */ /* 0x040fe2000ff3e0ff */
[----:B------:R-:W-:Y:S01]  /*159d0*/  UMOV UR18, URZ ;  /* 0x0000003f00127c82 */ /* 0x000fe20008000000 */
[----:B------:R-:W-:Y:S01]  /*159e0*/  R2UR UR19, R17 ;  /* 0x00000000111372ca */ /* 0x000fe200000e0000 */
[----:B------:R-:W-:-:S08]  /*159f0*/  UMOV UR10, 0x20 ;  /* 0x00000020000a7882 */ /* 0x000fd00000000000 */
        /* <DEDUP_REMOVED lines=15> */
[----:B------:R-:W1:Y:S02]  /*15af0*/  SYNCS.PHASECHK.TRANS64.TRYWAIT P1, [R16+URZ+0x30c28], R13 ;  /* 0x030c280d100075a7 */ /* 0x000e64000802017f */
[----:B-12---:R-:W-:Y:S05]  /*15b00*/  @!P1 BRA `(.L_x_1326) ;  /* 0x0000000c005c9947 */ /* 0x006fea0003800000 */
.L_x_1355:
[----:B------:R-:W-:Y:S05]  /*15b10*/  @P0 BRA `(.L_x_1327) ;  /* 0x0000000000140947 */ /* 0x000fea0003800000 */
[----:B------:R-:W-:Y:S02]  /*15b20*/  ISETP.NE.AND P0, PT, R6, RZ, PT ;  /* 0x000000ff0600720c */ /* 0x000fe40003f05270 */
[----:B------:R-:W-:-:S04]  /*15b30*/  MOV R5, 0x4200 ;  /* 0x0000420000057802 */ /* 0x000fc80000000f00 */
[----:B------:R2:W-:Y:S07]  /*15b40*/  SYNCS.ARRIVE.TRANS64 RZ, [R16+URZ+0x30c18], R5 ;  /* 0x030c180510ff79a7 */ /* 0x0005ee000800003f */
[----:B------:R-:W-:Y:S05]  /*15b50*/  @!P0 BRA `(.L_x_1327) ;  /* 0x0000000000048947 */ /* 0x000fea0003800000 */
[----:B------:R-:W-:Y:S01]  /*15b60*/  BPT.TRAP 0x1 ;  /* 0x000000040000795c */ /* 0x000fe20000300000 */
.L_x_1327:
        /* <DEDUP_REMOVED lines=11> */
[----:B--2---:R-:W-:Y:S01]  /*15c20*/  IMAD.U32 R5, RZ, RZ, UR9 ;  /* 0x00000009ff057e24 */ /* 0x004fe2000f8e00ff */
[----:B------:R-:W-:Y:S01]  /*15c30*/  MOV R0, UR9 ;  /* 0x0000000900007c02 */ /* 0x000fe20008000f00 */
[----:B------:R-:W-:Y:S01]  /*15c40*/  UIADD3 UR17, UR24, 0x30c18, URZ ;  /* 0x00030c1818117890 */ /* 0x000fe2000fffe03f */
[----:B------:R-:W-:Y:S01]  /*15c50*/  R2UR UR9, R3 ;  /* 0x00000000030972ca */ /* 0x000fe200000e0000 */
[----:B------:R-:W-:Y:S01]  /*15c60*/  IMAD.U32 R4, RZ, RZ, UR8 ;  /* 0x00000008ff047e24 */ /* 0x000fe2000f8e00ff */
[----:B------:R-:W-:Y:S01]  /*15c70*/  LEA R10, P0, R5, R10, 0x2 ;  /* 0x0000000a050a7211 */ /* 0x000fe200078010ff */
[----:B------:R-:W-:Y:S01]  /*15c80*/  UIADD3 UR24, UR24, 0x20200, URZ ;  /* 0x0002020018187890 */ /* 0x000fe2000fffe03f */
[----:B------:R-:W-:-:S02]  /*15c90*/  R2UR UR8, R2 ;  /* 0x00000000020872ca */ /* 0x000fc400000e0000 */
[----:B------:R-:W-:Y:S01]  /*15ca0*/  LEA.HI.X R9, R0, R9, R4, 0x2, P0 ;  /* 0x0000000900097211 */ /* 0x000fe200000f1404 */
[----:B------:R-:W-:Y:S01]  /*15cb0*/  UMOV UR25, UR17 ;  /* 0x0000001100197c82 */ /* 0x000fe20008000000 */
[----:B------:R2:W5:Y:S01]  /*15cc0*/  LDL.LU R4, [R1] ;  /* 0x0000000001047983 */ /* 0x0005620000300800 */
[----:B------:R-:W-:Y:S02]  /*15cd0*/  R2UR UR26, R10 ;  /* 0x000000000a1a72ca */ /* 0x000fe400000e0000 */
[----:B------:R-:W-:-:S06]  /*15ce0*/  R2UR UR27, R9 ;  /* 0x00000000091b72ca */ /* 0x000fcc00000e0000 */
[----:B------:R2:W-:Y:S07]  /*15cf0*/  UTMALDG.4D [UR16], [UR8], desc[UR22] ;  /* 0x00001610080075b4 */ /* 0x0005ee0008019000 */
[----:B------:R2:W-:Y:S02]  /*15d00*/  UBLKCP.S.G [UR24], [UR26], UR10 ;  /* 0x000000181a0073ba */ /* 0x0005e4000800020a */
[----:B--2---:R-:W-:-:S07]  /*15d10*/  MOV R19, 0x1 ;  /* 0x0000000100137802 */ /* 0x004fce0000000f00 */
.L_x_1313:
[----:B------:R-:W2:Y:S01]  /*15d20*/  S2R R0, SR_TID.X ;  /* 0x0000000000007919 */ /* 0x000ea20000002100 */
[----:B------:R-:W-:Y:S01]  /*15d30*/  IMAD R3, R19, 0x8, R16 ;  /* 0x0000000813037824 */ /* 0x000fe200078e0210 */
[----:B--2---:R-:W-:Y:S02]  /*15d40*/  LOP3.LUT R2, R0, 0x7f, RZ, 0xc0, !PT ;  /* 0x0000007f00027812 */ /* 0x004fe400078ec0ff */
[----:B------:R-:W-:Y:S02]  /*15d50*/  SHF.L.U32 R0, R11, 0x1f, RZ ;  /* 0x0000001f0b007819 */ /* 0x000fe400000006ff */
[----:B------:R-:W-:Y:S02]  /*15d60*/  ISETP.NE.AND P1, PT, R2, RZ, PT ;  /* 0x000000ff0200720c */ /* 0x000fe40003f25270 */
[----:B------:R-:W2:Y:S02]  /*15d70*/  SYNCS.PHASECHK.TRANS64.TRYWAIT P0, [R3+URZ+0x30c40], R0 ;  /* 0x030c4000030075a7 */ /* 0x000ea4000800017f */
[----:B--2---:R-:W-:Y:S09]  /*15d80*/  @!P0 BRA `(.L_x_1328) ;  /* 0x0000000800d08947 */ /* 0x004ff20003800000 */
.L_x_1356:
[----:B------:R-:W-:Y:S05]  /*15d90*/  @P1 BRA `(.L_x_1329) ;  /* 0x0000000000181947 */ /* 0x000fea0003800000 */
[----:B------:R-:W1:Y:S01]  /*15da0*/  S2R R2, SR_TID.X ;  /* 0x0000000000027919 */ /* 0x000e620000002100 */
[----:B--2---:R-:W-:-:S04]  /*15db0*/  MOV R0, 0x4200 ;  /* 0x0000420000007802 */ /* 0x004fc80000000f00 */
[----:B------:R2:W-:Y:S01]  /*15dc0*/  SYNCS.ARRIVE.TRANS64 RZ, [R3+URZ+0x30c30], R0 ;  /* 0x030c300003ff79a7 */ /* 0x0005e2000800003f */
[----:B-1----:R-:W-:-:S13]  /*15dd0*/  LOP3.LUT P0, RZ, R2, 0x1f, RZ, 0xc0, !PT ;  /* 0x0000001f02ff7812 */ /* 0x002fda000780c0ff */
[----:B--2---:R-:W-:Y:S05]  /*15de0*/  @!P0 BRA `(.L_x_1329) ;  /* 0x0000000000048947 */ /* 0x004fea0003800000 */
[----:B------:R-:W-:Y:S01]  /*15df0*/  BPT.TRAP 0x1 ;  /* 0x000000040000795c */ /* 0x000fe20000300000 */
.L_x_1329:
[----:B-----5:R-:W-:Y:S01]  /*15e00*/  R2UR UR19, R4 ;  /* 0x00000000041372ca */ /* 0x020fe200000e0000 */
[C---:B--2---:R-:W-:Y:S01]  /*15e10*/  IMAD R0, R19.reuse, 0x4000, R16 ;  /* 0x0000400013007824 */ /* 0x044fe200078e0210 */
[----:B-1----:R-:W-:Y:S01]  /*15e20*/  R2UR UR9, R14 ;  /* 0x000000000e0972ca */ /* 0x002fe200000e0000 */
[----:B------:R-:W-:Y:S01]  /*15e30*/  ULDC.64 UR24, c[0x0][0x728] ;  /* 0x0001ca0000187ab9 */ /* 0x000fe20000000a00 */
[----:B---34-:R-:W-:Y:S01]  /*15e40*/  LEA R16, R19, R16, 0x9 ;  /* 0x0000001013107211 */ /* 0x018fe200078e48ff */
[----:B------:R-:W-:Y:S01]  /*15e50*/  UMOV UR18, URZ ;  /* 0x0000003f00127c82 */ /* 0x000fe20008000000 */
[----:B------:R-:W-:Y:S02]  /*15e60*/  IADD3 R8, P0, R8, 0x1f0, RZ ;  /* 0x000001f008087810 */ /* 0x000fe40007f1e0ff */
[----:B------:R-:W-:Y:S02]  /*15e70*/  R2UR UR17, R3 ;  /* 0x00000000031172ca */ /* 0x000fe400000e0000 */
[----:B------:R-:W-:Y:S01]  /*15e80*/  R2UR UR16, R0 ;  /* 0x00000000001072ca */ /* 0x000fe200000e0000 */
[----:B------:R-:W-:Y:S01]  /*15e90*/  IMAD.X R7, RZ, RZ, R7, P0 ;  /* 0x000000ffff077224 */ /* 0x000fe200000e0607 */
[----:B------:R-:W-:Y:S01]  /*15ea0*/  R2UR UR10, R16 ;  /* 0x00000000100a72ca */ /* 0x000fe200000e0000 */
[----:B------:R-:W-:Y:S01]  /*15eb0*/  USHF.L.U32 UR19, UR19, 0x7, URZ ;  /* 0x0000000713137899 */ /* 0x000fe2000800063f */
[----:B------:R-:W-:-:S02]  /*15ec0*/  R2UR UR22, R8 ;  /* 0x00000000081672ca */ /* 0x000fc400000e0000 */
[----:B------:R-:W-:Y:S01]  /*15ed0*/  R2UR UR23, R7 ;  /* 0x00000000071772ca */ /* 0x000fe200000e0000 */
[----:B------:R-:W-:Y:S01]  /*15ee0*/  UIADD3 UR13, UP0, UR19, UR6, URZ ;  /* 0x00000006130d7290 */ /* 0x000fe2000ff1e03f */
[----:B------:R-:W-:-:S03]  /*15ef0*/  IADD3 R2, R19, 0x1, RZ ;  /* 0x0000000113027810 */ /* 0x000fc60007ffe0ff */
[----:B------:R-:W-:Y:S01]  /*15f00*/  ULEA UR8, UP1, UR13, UR24, 0x2 ;  /* 0x000000180d087291 */ /* 0x000fe2000f82103f */
[C---:B------:R-:W-:Y:S01]  /*15f10*/  ISETP.NE.AND P0, PT, R2.reuse, 0x2, PT ;  /* 0x000000020200780c */ /* 0x040fe20003f05270 */
[----:B------:R-:W-:Y:S02]  /*15f20*/  ULEA.HI.X.SX32 UR9, UR19, UR9, 0x1, UP0 ;  /* 0x0000000913097291 */ /* 0x000fe400080f0e3f */
[----:B------:R-:W-:Y:S01]  /*15f30*/  UIADD3 UR17, UR17, 0x30c30, URZ ;  /* 0x00030c3011117890 */ /* 0x000fe2000fffe03f */
        /* <DEDUP_REMOVED lines=13> */
.L_x_1310:
[----:B------:R-:W-:Y:S05]  /*16010*/  BSYNC B0 ;  /* 0x0000000000007941 */ /* 0x000fea0003800000 */
.L_x_1308:
[----:B------:R-:W-:-:S03]  /*16020*/  UMOV UR8, 0xffffffff ;  /* 0xffffffff00087882 */ /* 0x000fc60000000000 */
[----:B------:R-:W-:Y:S05]  /*16030*/  BRA.DIV UR8, `(.L_x_1330) ;  /* 0x0000000a08387947 */ /* 0x000fea000b800000 */
[----:B------:R-:W-:-:S13]  /*16040*/  ELECT P6, URZ, PT ;  /* 0x00000000003f782f */ /* 0x000fda00038c0000 */
.L_x_1359:
[----:B------:R-:W-:Y:S05]  /*16050*/  @!P6 BRA `(.L_x_1189) ;  /* 0x000000000084e947 */ /* 0x000fea0003800000 */
[----:B------:R-:W-:-:S06]  /*16060*/  ULOP3.LUT UR8, UR36, 0x2, URZ, 0xfc, !UPT ;  /* 0x0000000224087892 */ /* 0x000fcc000f8efc3f */
[----:B------:R-:W-:-:S05]  /*16070*/  IMAD.U32 R0, RZ, RZ, UR8 ;  /* 0x00000008ff007e24 */ /* 0x000fca000f8e00ff */
[----:B------:R-:W-:-:S13]  /*16080*/  ISETP.NE.AND P2, PT, R0, 0x3, PT ;  /* 0x000000030000780c */ /* 0x000fda0003f45270 */
[----:B------:R-:W-:Y:S05]  /*16090*/  @!P2 BRA `(.L_x_1331) ;  /* 0x000000000004a947 */ /* 0x000fea0003800000 */
[----:B------:R-:W-:Y:S01]  /*160a0*/  BPT.TRAP 0x1 ;  /* 0x000000040000795c */ /* 0x000fe20000300000 */
.L_x_1331:
        /* <DEDUP_REMOVED lines=15> */
.L_x_1360:
[----:B------:R-:W2:Y:S02]  /*161a0*/  SYNCS.PHASECHK.TRANS64.TRYWAIT P0, [R3+URZ], R0 ;  /* 0x00000000030075a7 */ /* 0x000ea4000800017f */
[----:B--2---:R-:W-:Y:S05]  /*161b0*/  @!P0 BRA `(.L_x_1333) ;  /* 0x00000008000c8947 */ /* 0x004fea0003800000 */
.L_x_1361:
[----:B------:R-:W-:Y:S05]  /*161c0*/  @!P2 BRA `(.L_x_1334) ;  /* 0x000000000004a947 */ /* 0x000fea0003800000 */
[----:B------:R-:W-:Y:S01]  /*161d0*/  BPT.TRAP 0x1 ;  /* 0x000000040000795c */ /* 0x000fe20000300000 */
.L_x_1334:
[----:B--2---:R-:W-:-:S05]  /*161e0*/  IADD3 R3, R7, 0x30c40, RZ ;  /* 0x00030c4007037810 */ /* 0x004fca0007ffe0ff */
[----:B------:R-:W-:-:S04]  /*161f0*/  IMAD R2, R2, 0x8, R3 ;  /* 0x0000000802027824 */ /* 0x000fc800078e0203 */
[----:B------:R-:W2:Y:S02]  /*16200*/  SYNCS.PHASECHK.TRANS64.TRYWAIT P0, [R2+URZ], R5 ;  /* 0x00000005020075a7 */ /* 0x000ea4000800017f */
[----:B--2---:R-:W-:Y:S05]  /*16210*/  @!P0 BRA `(.L_x_1335) ;  /* 0x0000000800088947 */ /* 0x004fea0003800000 */
.L_x_1362:
[----:B------:R-:W-:-:S07]  /*16220*/  LEA R3, R4, R3, 0x3 ;  /* 0x0000000304037211 */ /* 0x000fce00078e18ff */
.L_x_1336:
[----:B---3--:R3:W4:Y:S02]  /*16230*/  SYNCS.PHASECHK.TRANS64.TRYWAIT P0, [R3+URZ], R0 ;  /* 0x00000000030075a7 */ /* 0x008724000800017f */
[----:B----4-:R-:W-:Y:S05]  /*16240*/  @!P0 NANOSLEEP.SYNCS 0x989680 ;  /* 0x009896800000895d */ /* 0x010fea0003900000 */
[----:B------:R-:W4:Y:S02]  /*16250*/  @!P0 SYNCS.PHASECHK.TRANS64 P0, [R3+URZ], R0 ;  /* 0x00000000030085a7 */ /* 0x000f24000800007f */
[----:B----4-:R-:W-:Y:S05]  /*16260*/  @!P0 BRA `(.L_x_1336) ;  /* 0xfffffffc00f08947 */ /* 0x010fea000383ffff */
.L_x_1189:
[----:B------:R-:W-:Y:S05]  /*16270*/  BSYNC B6 ;  /* 0x0000000000067941 */ /* 0x000fea0003800000 */
.L_x_1186:
[----:B------:R-:W-:Y:S05]  /*16280*/  EXIT ;  /* 0x000000000000794d */ /* 0x000fea0003800000 */
.L_x_1196:
[----:B------:R-:W-:Y:S01]  /*16290*/  IMAD.MOV.U32 R13, RZ, RZ, R18 ;  /* 0x000000ffff0d7224 */ /* 0x000fe200078e0012 */
[----:B------:R-:W-:Y:S01]  /*162a0*/  MOV R12, RZ ;  /* 0x000000ff000c7202 */ /* 0x000fe20000000f00 */
[----:B------:R-:W-:Y:S01]  /*162b0*/  IMAD.MOV.U32 R11, RZ, RZ, 0x1f ;  /* 0x0000001fff0b7424 */ /* 0x000fe200078e00ff */
[----:B------:R-:W-:-:S07]  /*162c0*/  MOV R15, 0xffffffff ;  /* 0xffffffff000f7802 */ /* 0x000fce0000000f00 */
[----:B------:R-:W-:Y:S05]  /*162d0*/  WARPSYNC.COLLECTIVE R15, `(.L_x_1337) ;  /* 0x000000000f087348 */ /* 0x000fea0003c00000 */
[----:B------:R1:W2:Y:S02]  /*162e0*/  SHFL.IDX P6, R14, R13, R12, R11 ;  /* 0x0000000c0d0e7389 */ /* 0x0002a400000c000b */
[----:B-12---:R-:W-:Y:S01]  /*162f0*/  ENDCOLLECTIVE ;  /* 0x000000000000791b */ /* 0x006fe20003800000 */
.L_x_1337:
[----:B------:R-:W-:Y:S05]  /*16300*/  BRA `(.L_x_1338) ;  /* 0xfffffeac00307947 */ /* 0x000fea000383ffff */
.L_x_1198:
[----:B--2---:R2:W3:Y:S02]  /*16310*/  SYNCS.PHASECHK.TRANS64.TRYWAIT P0, [R16+URZ+0x30c00], R11 ;  /* 0x030c000b100075a7 */ /* 0x0044e4000800017f */
[----:B---3--:R-:W-:Y:S05]  /*16320*/  @!P0 NANOSLEEP.SYNCS 0x989680 ;  /* 0x009896800000895d */ /* 0x008fea0003900000 */
[----:B------:R-:W3:Y:S02]  /*16330*/  @!P0 SYNCS.PHASECHK.TRANS64 P0, [R16+URZ+0x30c00], R11 ;  /* 0x030c000b100085a7 */ /* 0x000ee4000800007f */
[----:B---3--:R-:W-:Y:S05]  /*16340*/  @!P0 BRA `(.L_x_1198) ;  /* 0xfffffffc00f08947 */ /* 0x008fea000383ffff */
[----:B------:R-:W-:Y:S05]  /*16350*/  BRA `(.L_x_1197) ;  /* 0xfffffeac007c7947 */ /* 0x000fea000383ffff */
.L_x_1203:
[----:B--2---:R2:W3:Y:S02]  /*16360*/  SYNCS.PHASECHK.TRANS64.TRYWAIT P0, [R6+URZ+0x30c10], R23 ;  /* 0x030c1017060075a7 */ /* 0x0044e4000800017f */
[----:B---3--:R-:W-:Y:S05]  /*16370*/  @!P0 NANOSLEEP.SYNCS 0x989680 ;  /* 0x009896800000895d */ /* 0x008fea0003900000 */
[----:B------:R-:W3:Y:S02]  /*16380*/  @!P0 SYNCS.PHASECHK.TRANS64 P0, [R6+URZ+0x30c10], R23 ;  /* 0x030c1017060085a7 */ /* 0x000ee4000800007f */
[----:B---3--:R-:W-:Y:S05]  /*16390*/  @!P0 BRA `(.L_x_1203) ;  /* 0xfffffffc00f08947 */ /* 0x008fea000383ffff */
[----:B------:R-:W-:Y:S05]  /*163a0*/  BRA `(.L_x_1202) ;  /* 0xfffffeb400c47947 */ /* 0x000fea000383ffff */
.L_x_1207:
[----:B------:R1:W1:Y:S02]  /*163b0*/  SYNCS.PHASECHK.TRANS64.TRYWAIT P0, [R6+URZ+0x30c30], R23 ;  /* 0x030c3017060075a7 */ /* 0x000264000800017f */
[----:B-1----:R-:W-:Y:S05]  /*163c0*/  @!P0 NANOSLEEP.SYNCS 0x989680 ;  /* 0x009896800000895d */ /* 0x002fea0003900000 */
[----:B------:R-:W1:Y:S02]  /*163d0*/  @!P0 SYNCS.PHASECHK.TRANS64 P0, [R6+URZ+0x30c30], R23 ;  /* 0x030c3017060085a7 */ /* 0x000e64000800007f */
[----:B-1----:R-:W-:Y:S05]  /*163e0*/  @!P0 BRA `(.L_x_1207) ;  /* 0xfffffffc00f08947 */ /* 0x002fea000383ffff */
[----:B------:R-:W-:Y:S05]  /*163f0*/  BRA `(.L_x_1206) ;  /* 0xfffffeb800cc7947 */ /* 0x000fea000383ffff */
.L_x_1215:
[----:B--2---:R2:W3:Y:S02]  /*16400*/  SYNCS.PHASECHK.TRANS64.TRYWAIT P1, [R6+URZ+0x30c10], R23 ;  /* 0x030c1017060075a7 */ /* 0x0044e4000802017f */
[----:B---3--:R-:W-:Y:S05]  /*16410*/  @!P1 NANOSLEEP.SYNCS 0x989680 ;  /* 0x009896800000995d */ /* 0x008fea0003900000 */
[----:B------:R-:W3:Y:S02]  /*16420*/  @!P1 SYNCS.PHASECHK.TRANS64 P1, [R6+URZ+0x30c10], R23 ;  /* 0x030c1017060095a7 */ /* 0x000ee4000802007f */
[----:B---3--:R-:W-:Y:S05]  /*16430*/  @!P1 BRA `(.L_x_1215) ;  /* 0xfffffffc00f09947 */ /* 0x008fea000383ffff */
[----:B------:R-:W-:Y:S05]  /*16440*/  BRA `(.L_x_1214) ;  /* 0xffffff0c00ec7947 */ /* 0x000fea000383ffff */
.L_x_1219:
[----:B------:R1:W1:Y:S02]  /*16450*/  SYNCS.PHASECHK.TRANS64.TRYWAIT P1, [R6+URZ+0x30c30], R23 ;  /* 0x030c3017060075a7 */ /* 0x000264000802017f */
[----:B-1----:R-:W-:Y:S05]  /*16460*/  @!P1 NANOSLEEP.SYNCS 0x989680 ;  /* 0x009896800000995d */ /* 0x002fea0003900000 */
[----:B------:R-:W1:Y:S02]  /*16470*/  @!P1 SYNCS.PHASECHK.TRANS64 P1, [R6+URZ+0x30c30], R23 ;  /* 0x030c3017060095a7 */ /* 0x000e64000802007f */
[----:B-1----:R-:W-:Y:S05]  /*16480*/  @!P1 BRA `(.L_x_1219) ;  /* 0xfffffffc00f09947 */ /* 0x002fea000383ffff */
[----:B------:R-:W-:Y:S05]  /*16490*/  BRA `(.L_x_1218) ;  /* 0xffffff1000ec7947 */ /* 0x000fea000383ffff */
.L_x_1227:
[----:B--2---:R2:W3:Y:S02]  /*164a0*/  SYNCS.PHASECHK.TRANS64.TRYWAIT P0, [R6+URZ+0x30c10], R19 ;  /* 0x030c1013060075a7 */ /* 0x0044e4000800017f */
[----:B---3--:R-:W-:Y:S05]  /*164b0*/  @!P0 NANOSLEEP.SYNCS 0x989680 ;  /* 0x009896800000895d */ /* 0x008fea0003900000 */
[----:B------:R-:W3:Y:S02]  /*164c0*/  @!P0 SYNCS.PHASECHK.TRANS64 P0, [R6+URZ+0x30c10], R19 ;  /* 0x030c1013060085a7 */ /* 0x000ee4000800007f */
[----:B---3--:R-:W-:Y:S05]  /*164d0*/  @!P0 BRA `(.L_x_1227) ;  /* 0xfffffffc00f08947 */ /* 0x008fea000383ffff */
[----:B------:R-:W-:Y:S05]  /*164e0*/  BRA `(.L_x_1226) ;  /* 0xffffff5c00247947 */ /* 0x000fea000383ffff */
.L_x_1231:
[----:B------:R1:W1:Y:S02]  /*164f0*/  SYNCS.PHASECHK.TRANS64.TRYWAIT P0, [R6+URZ+0x30c30], R19 ;  /* 0x030c3013060075a7 */ /* 0x000264000800017f */
[----:B-1----:R-:W-:Y:S05]  /*16500*/  @!P0 NANOSLEEP.SYNCS 0x989680 ;  /* 0x009896800000895d */ /* 0x002fea0003900000 */
[----:B------:R-:W1:Y:S02]  /*16510*/  @!P0 SYNCS.PHASECHK.TRANS64 P0, [R6+URZ+0x30c30], R19 ;  /* 0x030c3013060085a7 */ /* 0x000e64000800007f */
[----:B-1----:R-:W-:Y:S05]  /*16520*/  @!P0 BRA `(.L_x_1231) ;  /* 0xfffffffc00f08947 */ /* 0x002fea000383ffff */
[----:B------:R-:W-:Y:S05]  /*16530*/  BRA `(.L_x_1230) ;  /* 0xffffff60002c7947 */ /* 0x000fea000383ffff */
.L_x_1264:
[----:B------:R-:W-:Y:S01]  /*16540*/  BSSY B0, `(.L_x_1339) ;  /* 0x0000005000007945 */ /* 0x000fe20003800000 */
[----:B------:R-:W-:-:S07]  /*16550*/  IMAD.MOV.U32 R15, RZ, RZ, -0x1 ;  /* 0xffffffffff0f7424 */ /* 0x000fce00078e00ff */
[----:B------:R-:W-:Y:S05]  /*16560*/  WARPSYNC.COLLECTIVE R15, `(.L_x_1340) ;  /* 0x000000000f087348 */ /* 0x000fea0003c00000 */
[----:B------:R-:W-:Y:S01]  /*16570*/  NOP ;  /* 0x0000000000007918 */ /* 0x000fe20000000000 */
[----:B------:R-:W-:Y:S01]  /*16580*/  ENDCOLLECTIVE ;  /* 0x000000000000791b */ /* 0x000fe20003800000 */
.L_x_1340:
[----:B------:R-:W-:Y:S05]  /*16590*/  BSYNC B0 ;  /* 0x0000000000007941 */ /* 0x000fea0003800000 */
.L_x_1339:
[----:B------:R-:W-:Y:S05]  /*165a0*/  BRA `(.L_x_1341) ;  /* 0xffffffc800747947 */ /* 0x000fea000383ffff */
.L_x_1277:
[----:B------:R-:W-:Y:S01]  /*165b0*/  BSSY B0, `(.L_x_1342) ;  /* 0x0000005000007945 */ /* 0x000fe20003800000 */
[----:B------:R-:W-:-:S07]  /*165c0*/  MOV R15, 0xffffffff ;  /* 0xffffffff000f7802 */ /* 0x000fce0000000f00 */
[----:B------:R-:W-:Y:S05]  /*165d0*/  WARPSYNC.COLLECTIVE R15, `(.L_x_1343) ;  /* 0x000000000f087348 */ /* 0x000fea0003c00000 */
[----:B------:R-:W-:Y:S01]  /*165e0*/  NOP ;  /* 0x0000000000007918 */ /* 0x000fe20000000000 */
[----:B------:R-:W-:Y:S01]  /*165f0*/  ENDCOLLECTIVE ;  /* 0x000000000000791b */ /* 0x000fe20003800000 */
.L_x_1343:
[----:B------:R-:W-:Y:S05]  /*16600*/  BSYNC B0 ;  /* 0x0000000000007941 */ /* 0x000fea0003800000 */
.L_x_1342:
[----:B------:R-:W-:Y:S05]  /*16610*/  BRA `(.L_x_1344) ;  /* 0xffffffcc00f47947 */ /* 0x000fea000383ffff */
.L_x_1289:
[----:B------:R-:W-:Y:S01]  /*16620*/  BSSY B0, `(.L_x_1345) ;  /* 0x0000005000007945 */ /* 0x000fe20003800000 */
[----:B------:R-:W-:-:S07]  /*16630*/  IMAD.MOV.U32 R15, RZ, RZ, -0x1 ;  /* 0xffffffffff0f7424 */ /* 0x000fce00078e00ff */
[----:B------:R-:W-:Y:S05]  /*16640*/  WARPSYNC.COLLECTIVE R15, `(.L_x_1346) ;  /* 0x000000000f087348 */ /* 0x000fea0003c00000 */
[----:B------:R-:W-:Y:S01]  /*16650*/  NOP ;  /* 0x0000000000007918 */ /* 0x000fe20000000000 */
[----:B------:R-:W-:Y:S01]  /*16660*/  ENDCOLLECTIVE ;  /* 0x000000000000791b */ /* 0x000fe20003800000 */
.L_x_1346:
[----:B------:R-:W-:Y:S05]  /*16670*/  BSYNC B0 ;  /* 0x0000000000007941 */ /* 0x000fea0003800000 */
.L_x_1345:
[----:B------:R-:W-:Y:S05]  /*16680*/  BRA `(.L_x_1347) ;  /* 0xffffffd400147947 */ /* 0x000fea000383ffff */
.L_x_1311:
[----:B-1----:R1:W2:Y:S02]  /*16690*/  SYNCS.PHASECHK.TRANS64.TRYWAIT P0, [R16+URZ+0x30c20], R3 ;  /* 0x030c2003100075a7 */ /* 0x0022a4000800017f */
[----:B--2---:R-:W-:Y:S05]  /*166a0*/  @!P0 NANOSLEEP.SYNCS 0x989680 ;  /* 0x009896800000895d */ /* 0x004fea0003900000 */
[----:B------:R-:W2:Y:S02]  /*166b0*/  @!P0 SYNCS.PHASECHK.TRANS64 P0, [R16+URZ+0x30c20], R3 ;  /* 0x030c2003100085a7 */ /* 0x000ea4000800007f */
[----:B--2---:R-:W-:Y:S05]  /*166c0*/  @!P0 BRA `(.L_x_1311) ;  /* 0xfffffffc00f08947 */ /* 0x004fea000383ffff */
[----:B------:R-:W-:Y:S05]  /*166d0*/  BRA `(.L_x_1348) ;  /* 0xffffffe000dc7947 */ /* 0x000fea000383ffff */
.L_x_1315:
[----:B-1----:R1:W2:Y:S02]  /*166e0*/  SYNCS.PHASECHK.TRANS64.TRYWAIT P1, [R16+URZ+0x30c40], R21 ;  /* 0x030c4015100075a7 */ /* 0x0022a4000802017f */
[----:B--2---:R-:W-:Y:S05]  /*166f0*/  @!P1 NANOSLEEP.SYNCS 0x989680 ;  /* 0x009896800000995d */ /* 0x004fea0003900000 */
[----:B------:R-:W2:Y:S02]  /*16700*/  @!P1 SYNCS.PHASECHK.TRANS64 P1, [R16+URZ+0x30c40], R21 ;  /* 0x030c4015100095a7 */ /* 0x000ea4000802007f */
[----:B--2---:R-:W-:Y:S05]  /*16710*/  @!P1 BRA `(.L_x_1315) ;  /* 0xfffffffc00f09947 */ /* 0x004fea000383ffff */
[----:B------:R-:W-:Y:S05]  /*16720*/  BRA `(.L_x_1349) ;  /* 0xffffffe8003c7947 */ /* 0x000fea000383ffff */
.L_x_1317:
[----:B--2---:R2:W3:Y:S02]  /*16730*/  SYNCS.PHASECHK.TRANS64.TRYWAIT P1, [R16+URZ+0x30c28], R21 ;  /* 0x030c2815100075a7 */ /* 0x0044e4000802017f */
[----:B---3--:R-:W-:Y:S05]  /*16740*/  @!P1 NANOSLEEP.SYNCS 0x989680 ;  /* 0x009896800000995d */ /* 0x008fea0003900000 */
[----:B------:R-:W3:Y:S02]  /*16750*/  @!P1 SYNCS.PHASECHK.TRANS64 P1, [R16+URZ+0x30c28], R21 ;  /* 0x030c2815100095a7 */ /* 0x000ee4000802007f */
[----:B---3--:R-:W-:Y:S05]  /*16760*/  @!P1 BRA `(.L_x_1317) ;  /* 0xfffffffc00f09947 */ /* 0x008fea000383ffff */
[----:B------:R-:W-:Y:S05]  /*16770*/  BRA `(.L_x_1350) ;  /* 0xffffffe800b47947 */ /* 0x000fea000383ffff */
.L_x_1319:
[----:B---3--:R3:W4:Y:S02]  /*16780*/  SYNCS.PHASECHK.TRANS64.TRYWAIT P1, [R16+URZ+0x30c48], R21 ;  /* 0x030c4815100075a7 */ /* 0x008724000802017f */
[----:B----4-:R-:W-:Y:S05]  /*16790*/  @!P1 NANOSLEEP.SYNCS 0x989680 ;  /* 0x009896800000995d */ /* 0x010fea0003900000 */
[----:B------:R-:W4:Y:S02]  /*167a0*/  @!P1 SYNCS.PHASECHK.TRANS64 P1, [R16+URZ+0x30c48], R21 ;  /* 0x030c4815100095a7 */ /* 0x000f24000802007f */
[----:B----4-:R-:W-:Y:S05]  /*167b0*/  @!P1 BRA `(.L_x_1319) ;  /* 0xfffffffc00f09947 */ /* 0x010fea000383ffff */
[----:B------:R-:W-:Y:S05]  /*167c0*/  BRA `(.L_x_1351) ;  /* 0xffffffec002c7947 */ /* 0x000fea000383ffff */
.L_x_1321:
[----:B------:R-:W-:-:S07]  /*167d0*/  SHF.L.U32 R5, R11, 0x1f, RZ ;  /* 0x0000001f0b057819 */ /* 0x000fce00000006ff */
.L_x_1352:
[----:B------:R1:W1:Y:S02]  /*167e0*/  SYNCS.PHASECHK.TRANS64.TRYWAIT P1, [R16+URZ+0x30c20], R5 ;  /* 0x030c2005100075a7 */ /* 0x000264000802017f */
[----:B-1----:R-:W-:Y:S05]  /*167f0*/  @!P1 NANOSLEEP.SYNCS 0x989680 ;  /* 0x009896800000995d */ /* 0x002fea0003900000 */
[----:B------:R-:W1:Y:S02]  /*16800*/  @!P1 SYNCS.PHASECHK.TRANS64 P1, [R16+URZ+0x30c20], R5 ;  /* 0x030c2005100095a7 */ /* 0x000e64000802007f */
[----:B-1----:R-:W-:Y:S05]  /*16810*/  @!P1 BRA `(.L_x_1352) ;  /* 0xfffffffc00f09947 */ /* 0x002fea000383ffff */
[----:B------:R-:W-:Y:S05]  /*16820*/  BRA `(.L_x_1353) ;  /* 0xffffffec008c7947 */ /* 0x000fea000383ffff */
.L_x_1324:
[----:B-1----:R1:W2:Y:S02]  /*16830*/  SYNCS.PHASECHK.TRANS64.TRYWAIT P1, [R16+URZ+0x30c40], R13 ;  /* 0x030c400d100075a7 */ /* 0x0022a4000802017f */
[----:B--2---:R-:W-:Y:S05]  /*16840*/  @!P1 NANOSLEEP.SYNCS 0x989680 ;  /* 0x009896800000995d */ /* 0x004fea0003900000 */
[----:B------:R-:W2:Y:S02]  /*16850*/  @!P1 SYNCS.PHASECHK.TRANS64 P1, [R16+URZ+0x30c40], R13 ;  /* 0x030c400d100095a7 */ /* 0x000ea4000802007f */
[----:B--2---:R-:W-:Y:S05]  /*16860*/  @!P1 BRA `(.L_x_1324) ;  /* 0xfffffffc00f09947 */ /* 0x004fea000383ffff */
[----:B------:R-:W-:Y:S05]  /*16870*/  BRA `(.L_x_1354) ;  /* 0xfffffff000247947 */ /* 0x000fea000383ffff */
.L_x_1326:
[----:B-1----:R1:W2:Y:S02]  /*16880*/  SYNCS.PHASECHK.TRANS64.TRYWAIT P1, [R16+URZ+0x30c28], R13 ;  /* 0x030c280d100075a7 */ /* 0x0022a4000802017f */
[----:B--2---:R-:W-:Y:S05]  /*16890*/  @!P1 NANOSLEEP.SYNCS 0x989680 ;  /* 0x009896800000995d */ /* 0x004fea0003900000 */
[----:B------:R-:W2:Y:S02]  /*168a0*/  @!P1 SYNCS.PHASECHK.TRANS64 P1, [R16+URZ+0x30c28], R13 ;  /* 0x030c280d100095a7 */ /* 0x000ea4000802007f */
[----:B--2---:R-:W-:Y:S05]  /*168b0*/  @!P1 BRA `(.L_x_1326) ;  /* 0xfffffffc00f09947 */ /* 0x004fea000383ffff */
[----:B------:R-:W-:Y:S05]  /*168c0*/  BRA `(.L_x_1355) ;  /* 0xfffffff000907947 */ /* 0x000fea000383ffff */
.L_x_1328:
[----:B--2---:R2:W1:Y:S02]  /*168d0*/  SYNCS.PHASECHK.TRANS64.TRYWAIT P0, [R3+URZ+0x30c40], R0 ;  /* 0x030c4000030075a7 */ /* 0x004464000800017f */
[----:B-1----:R-:W-:Y:S05]  /*168e0*/  @!P0 NANOSLEEP.SYNCS 0x989680 ;  /* 0x009896800000895d */ /* 0x002fea0003900000 */
[----:B------:R-:W1:Y:S02]  /*168f0*/  @!P0 SYNCS.PHASECHK.TRANS64 P0, [R3+URZ+0x30c40], R0 ;  /* 0x030c4000030085a7 */ /* 0x000e64000800007f */
[----:B-1----:R-:W-:Y:S05]  /*16900*/  @!P0 BRA `(.L_x_1328) ;  /* 0xfffffffc00f08947 */ /* 0x002fea000383ffff */
[----:B------:R-:W-:Y:S05]  /*16910*/  BRA `(.L_x_1356) ;  /* 0xfffffff4001c7947 */ /* 0x000fea000383ffff */
.L_x_1330:
[----:B------:R-:W-:Y:S01]  /*16920*/  BSSY B0, `(.L_x_1357) ;  /* 0x0000006000007945 */ /* 0x000fe20003800000 */
[----:B------:R-:W-:-:S07]  /*16930*/  MOV R15, 0xffffffff ;  /* 0xffffffff000f7802 */ /* 0x000fce0000000f00 */
[----:B------:R-:W-:Y:S05]  /*16940*/  WARPSYNC.COLLECTIVE R15, `(.L_x_1358) ;  /* 0x000000000f0c7348 */ /* 0x000fea0003c00000 */
[----:B------:R-:W-:Y:S02]  /*16950*/  ELECT P6, UR62, PT ;  /* 0x00000000003e782f */ /* 0x000fe400038c0000 */
[----:B------:R-:W-:Y:S01]  /*16960*/  MOV R14, UR62 ;  /* 0x0000003e000e7c02 */ /* 0x000fe20008000f00 */
[----:B------:R-:W-:Y:S10]  /*16970*/  ENDCOLLECTIVE ;  /* 0x000000000000791b */ /* 0x000ff40003800000 */
.L_x_1358:
[----:B------:R-:W-:Y:S05]  /*16980*/  BSYNC B0 ;  /* 0x0000000000007941 */ /* 0x000fea0003800000 */
.L_x_1357:
[----:B------:R-:W-:Y:S05]  /*16990*/  BRA `(.L_x_1359) ;  /* 0xfffffff400ac7947 */ /* 0x000fea000383ffff */
.L_x_1332:
[----:B-1----:R1:W2:Y:S02]  /*169a0*/  SYNCS.PHASECHK.TRANS64.TRYWAIT P0, [R6+URZ], R5 ;  /* 0x00000005060075a7 */ /* 0x0022a4000800017f */
[----:B--2---:R-:W-:Y:S05]  /*169b0*/  @!P0 NANOSLEEP.SYNCS 0x989680 ;  /* 0x009896800000895d */ /* 0x004fea0003900000 */
[----:B------:R-:W2:Y:S02]  /*169c0*/  @!P0 SYNCS.PHASECHK.TRANS64 P0, [R6+URZ], R5 ;  /* 0x00000005060085a7 */ /* 0x000ea4000800007f */
[----:B--2---:R-:W-:Y:S05]  /*169d0*/  @!P0 BRA `(.L_x_1332) ;  /* 0xfffffffc00f08947 */ /* 0x004fea000383ffff */
[----:B------:R-:W-:Y:S05]  /*169e0*/  BRA `(.L_x_1360) ;  /* 0xfffffff400ec7947 */ /* 0x000fea000383ffff */
.L_x_1333:
[----:B--2---:R2:W3:Y:S02]  /*169f0*/  SYNCS.PHASECHK.TRANS64.TRYWAIT P0, [R3+URZ], R0 ;  /* 0x00000000030075a7 */ /* 0x0044e4000800017f */
[----:B---3--:R-:W-:Y:S05]  /*16a00*/  @!P0 NANOSLEEP.SYNCS 0x989680 ;  /* 0x009896800000895d */ /* 0x008fea0003900000 */
[----:B------:R-:W3:Y:S02]  /*16a10*/  @!P0 SYNCS.PHASECHK.TRANS64 P0, [R3+URZ], R0 ;  /* 0x00000000030085a7 */ /* 0x000ee4000800007f */
[----:B---3--:R-:W-:Y:S05]  /*16a20*/  @!P0 BRA `(.L_x_1333) ;  /* 0xfffffffc00f08947 */ /* 0x008fea000383ffff */
[----:B------:R-:W-:Y:S05]  /*16a30*/  BRA `(.L_x_1361) ;  /* 0xfffffff400e07947 */ /* 0x000fea000383ffff */
.L_x_1335:
[----:B--2---:R2:W3:Y:S02]  /*16a40*/  SYNCS.PHASECHK.TRANS64.TRYWAIT P0, [R2+URZ], R5 ;  /* 0x00000005020075a7 */ /* 0x0044e4000800017f */
[----:B---3--:R-:W-:Y:S05]  /*16a50*/  @!P0 NANOSLEEP.SYNCS 0x989680 ;  /* 0x009896800000895d */ /* 0x008fea0003900000 */
[----:B------:R-:W3:Y:S02]  /*16a60*/  @!P0 SYNCS.PHASECHK.TRANS64 P0, [R2+URZ], R5 ;  /* 0x00000005020085a7 */ /* 0x000ee4000800007f */
[----:B---3--:R-:W-:Y:S05]  /*16a70*/  @!P0 BRA `(.L_x_1335) ;  /* 0xfffffffc00f08947 */ /* 0x008fea000383ffff */
[----:B------:R-:W-:Y:S05]  /*16a80*/  BRA `(.L_x_1362) ;  /* 0xfffffff400e47947 */ /* 0x000fea000383ffff */
.L_x_1363:
        /* <DEDUP_REMOVED lines=15> */
.L_x_7383:


//--------------------- .text._ZN7cutlass13device_kernelIN5flash11enable_sm90INS1_16FlashAttnBwdSm90INS1_25CollectiveMainloopBwdSm90ILi2ELi2ELi2EN4cute5tupleIJNS5_1CILi1EEES8_S8_EEENS6_IJNS7_ILi128EEESA_NS7_ILi64EEEEEENS_10bfloat16_tEfNS_4arch4Sm90ELb0ELb1ELb1ELb0ELb0ELb1ELb0ELb0ELi2ELi1ELi2ELi2ELb0EEENS1_24CollectiveEpilogueBwdGQAISC_fSF_Li256ELb0ELb0EEENS1_19SingleTileSchedulerILb0ELb0ELb0ELi128EEEEEEEEEvNT_6ParamsE --------------------------
	.section	.text._ZN7cutlass13device_kernelIN5flash11enable_sm90INS1_16FlashAttnBwdSm90INS1_25CollectiveMainloopBwdSm90ILi2ELi2ELi2EN4cute5tupleIJNS5_1CILi1EEES8_S8_EEENS6_IJNS7_ILi128EEESA_NS7_ILi64EEEEEENS_10bfloat16_tEfNS_4arch4Sm90ELb0ELb1ELb1ELb0ELb0ELb1ELb0ELb0ELi2ELi1ELi2ELi2ELb0EEENS1_24CollectiveEpilogueBwdGQAISC_fSF_Li256ELb0ELb0EEENS1_19SingleTileSchedulerILb0ELb0ELb0ELi128EEEEEEEEEvNT_6ParamsE,"ax",@progbits
	.align	128
.text._ZN7cutlass13device_kernelIN5flash11enable_sm90INS1_16FlashAttnBwdSm90INS1_25CollectiveMainloopBwdSm90ILi2ELi2ELi2EN4cute5tupleIJNS5_1CILi1EEES8_S8_EEENS6_IJNS7_ILi128EEESA_NS7_ILi64EEEEEENS_10bfloat16_tEfNS_4arch4Sm90ELb0ELb1ELb1ELb0ELb0ELb1ELb0ELb0ELi2ELi1ELi2ELi2ELb0EEENS1_24CollectiveEpilogueBwdGQAISC_fSF_Li256ELb0ELb0EEENS1_19SingleTileSchedulerILb0ELb0ELb0ELi128EEEEEEEEEvNT_6ParamsE:
        .type           _ZN7cutlass13device_kernelIN5flash11enable_sm90INS1_16FlashAttnBwdSm90INS1_25CollectiveMainloopBwdSm90ILi2ELi2ELi2EN4cute5tupleIJNS5_1CILi1EEES8_S8_EEENS6_IJNS7_ILi128EEESA_NS7_ILi64EEEEEENS_10bfloat16_tEfNS_4arch4Sm90ELb0ELb1ELb1ELb0ELb0ELb1ELb0ELb0ELi2ELi1ELi2ELi2ELb0EEENS1_24CollectiveEpilogueBwdGQAISC_fSF_Li256ELb0ELb0EEENS1_19SingleTileSchedulerILb0ELb0ELb0ELi128EEEEEEEEEvNT_6ParamsE,@function
        .size           _ZN7cutlass13device_kernelIN5flash11enable_sm90INS1_16FlashAttnBwdSm90INS1_25CollectiveMainloopBwdSm90ILi2ELi2ELi2EN4cute5tupleIJNS5_1CILi1EEES8_S8_EEENS6_IJNS7_ILi128EEESA_NS7_ILi64EEEEEENS_10bfloat16_tEfNS_4arch4Sm90ELb0ELb1ELb1ELb0ELb0ELb1ELb0ELb0ELi2ELi1ELi2ELi2ELb0EEENS1_24CollectiveEpilogueBwdGQAISC_fSF_Li256ELb0ELb0EEENS1_19SingleTileSchedulerILb0ELb0ELb0ELi128EEEEEEEEEvNT_6ParamsE,(.L_x_7384 - _ZN7cutlass13device_kernelIN5flash11enable_sm90INS1_16FlashAttnBwdSm90INS1_25CollectiveMainloopBwdSm90ILi2ELi2ELi2EN4cute5tupleIJNS5_1CILi1EEES8_S8_EEENS6_IJNS7_ILi128EEESA_NS7_ILi64EEEEEENS_10bfloat16_tEfNS_4arch4Sm90ELb0ELb1ELb1ELb0ELb0ELb1ELb0ELb0ELi2ELi1ELi2ELi2ELb0EEENS1_24CollectiveEpilogueBwdGQAISC_fSF_Li256ELb0ELb0EEENS1_19SingleTileSchedulerILb0ELb0ELb0ELi128EEEEEEEEEvNT_6ParamsE)
        .other          _ZN7cutlass13device_kernelIN5flash11enable_sm90INS1_16FlashAttnBwdSm90INS1_25CollectiveMainloopBwdSm90ILi2ELi2ELi2EN4cute5tupleIJNS5_1CILi1EEES8_S8_EEENS6_IJNS7_ILi128EEESA_NS7_ILi64EEEEEENS_10bfloat16_tEfNS_4arch4Sm90ELb0ELb1ELb1ELb0ELb0ELb1ELb0ELb0ELi2ELi1ELi2ELi2ELb0EEENS1_24CollectiveEpilogueBwdGQAISC_fSF_Li256ELb0ELb0EEENS1_19SingleTileSchedulerILb0ELb0ELb0ELi128EEEEEEEEEvNT_6ParamsE,@"STO_CUDA_ENTRY STV_DEFAULT"
_ZN7cutlass13device_kernelIN5flash11enable_sm90INS1_16FlashAttnBwdSm90INS1_25CollectiveMainloopBwdSm90ILi2ELi2ELi2EN4cute5tupleIJNS5_1CILi1EEES8_S8_EEENS6_IJNS7_ILi128EEESA_NS7_ILi64EEEEEENS_10bfloat16_tEfNS_4arch4Sm90ELb0ELb1ELb1ELb0ELb0ELb1ELb0ELb0ELi2ELi1ELi2ELi2ELb0EEENS1_24CollectiveEpilogueBwdGQAISC_fSF_Li256ELb0ELb0EEENS1_19SingleTileSchedulerILb0ELb0ELb0ELi128EEEEEEEEEvNT_6ParamsE:
        /* <DEDUP_REMOVED lines=24> */
.L_x_1365:
[----:B------:R-:W-:Y:S05]  /*0180*/  BSYNC B0 ;  /* 0x0000000000007941 */ /* 0x000fea0003800000 */
.L_x_1364:
        /* <DEDUP_REMOVED lines=37> */
.L_x_1366:
        /* <DEDUP_REMOVED lines=22> */
.L_x_1367:
[----:B------:R-:W-:Y:S01]  /*0540*/  PLOP3.LUT P0, PT, PT, PT, UP0, 0x80, 0x0 ;  /* 0x000000000000781c */ /* 0x000fe20003f0f008 */
[----:B------:R-:W-:Y:S01]  /*0550*/  NOP ;  /* 0x0000000000007918 */ /* 0x000fe20000000000 */
[----:B------:R-:W-:Y:S01]  /*0560*/  BSSY B6, `(.L_x_1368) ;  /* 0x0001416000067945 */ /* 0x000fe20003800000 */
[----:B-12-4-:R-:W-:Y:S10]  /*0570*/  BAR.SYNC.DEFER_BLOCKING 0x0 ;  /* 0x0000000000007b1d */ /* 0x016ff40000010000 */
[----:B------:R-:W-:Y:S05]  /*0580*/  @!P0 BRA `(.L_x_1369) ;  /* 0x0000011400ec8947 */ /* 0x000fea0003800000 */
.L_x_1370:
        /* <DEDUP_REMOVED lines=13> */
[----:B----4-:R-:W-:Y:S05]  /*0660*/  @!P0 BRA `(.L_x_1371) ;  /* 0x0000014000148947 */ /* 0x010fea0003800000 */
        /* <DEDUP_REMOVED lines=57> */
.L_x_1372:
        /* <DEDUP_REMOVED lines=28> */
.L_x_1375:
        /* <DEDUP_REMOVED lines=15> */
.L_x_1374:
        /* <DEDUP_REMOVED lines=22> */
.L_x_1377:
        /* <DEDUP_REMOVED lines=15> */
.L_x_1376:
[----:B------:R-:W-:Y:S01]  /*0f00*/  SHF.R.S32.HI R6, RZ, 0x1f, R17 ;  /* 0x0000001fff067819 */ /* 0x000fe20000011411 */
[----:B------:R-:W-:-:S03]  /*0f10*/  UMOV UR4, 0xffffffff ;  /* 0xffffffff00047882 */ /* 0x000fc60000000000 */
[----:B------:R-:W-:-:S04]  /*0f20*/  LEA.HI R0, R6, R17, RZ, 0x7 ;  /* 0x0000001106007211 */ /* 0x000fc800078f38ff */
[----:B------:R-:W-:Y:S01]  /*0f30*/  SHF.R.S32.HI R18, RZ, 0x7, R0 ;  /* 0x00000007ff127819 */ /* 0x000fe20000011400 */
[----:B------:R-:W-:Y:S06]  /*0f40*/  BRA.DIV UR4, `(.L_x_1378) ;  /* 0x0000013604e47947 */ /* 0x000fec000b800000 */
[----:B------:R1:W2:Y:S02]  /*0f50*/  SHFL.IDX PT, R14, R18, RZ, 0x1f ;  /* 0x00001fff120e7589 */ /* 0x0002a400000e0000 */
.L_x_1474:
        /* <DEDUP_REMOVED lines=24> */
.L_x_1379:
        /* <DEDUP_REMOVED lines=64> */
[----:B------:R-:W-:Y:S01]  /*14e0*/  UIMAD UR4, UR39, -0x80, UR6 ;  /* 0xffffff80270478a4 */ /* 0x000fe2000f8e0206 */
[--C-:B------:R-:W-:Y:S02]  /*14f0*/  SHF.R.S32.HI R7, RZ, 0x2, R8.reuse ;  /* 0x00000002ff077819 */ /* 0x100fe40000011408 */
[----:B------:R-:W-:Y:S02]  /*1500*/  CS2R R170, SRZ ;  /* 0x0000000000aa7805 */ /* 0x000fe4000001ff00 */
[----:B------:R-:W-:Y:S01]  /*1510*/  SHF.R.S32.HI R4, RZ, 0x1f, R8 ;  /* 0x0000001fff047819 */ /* 0x000fe20000011408 */
[----:B------:R-:W-:Y:S01]  /*1520*/  IMAD.IADD R0, R17, 0x1, -R0 ;  /* 0x0000000111007824 */ /* 0x000fe200078e0a00 */
[----:B------:R-:W-:Y:S02]  /*1530*/  LEA.HI R6, R6, R17, RZ, 0x2 ;  /* 0x0000001106067211 */ /* 0x000fe400078f10ff */
[----:B------:R-:W-:-:S02]  /*1540*/  CS2R R168, SRZ ;  /* 0x0000000000a87805 */ /* 0x000fc4000001ff00 */
[----:B------:R-:W-:Y:S02]  /*1550*/  LEA.HI R4, R4, R7, RZ, 0x3 ;  /* 0x0000000704047211 */ /* 0x000fe400078f18ff */
[----:B------:R-:W-:Y:S02]  /*1560*/  CS2R R166, SRZ ;  /* 0x0000000000a67805 */ /* 0x000fe4000001ff00 */
[----:B------:R-:W-:Y:S02]  /*1570*/  LOP3.LUT R8, R6, 0xfffffffc, RZ, 0xc0, !PT ;  /* 0xfffffffc06087812 */ /* 0x000fe400078ec0ff */
[----:B------:R-:W-:Y:S02]  /*1580*/  CS2R R164, SRZ ;  /* 0x0000000000a47805 */ /* 0x000fe4000001ff00 */
[----:B------:R-:W-:Y:S02]  /*1590*/  SHF.R.S32.HI R5, RZ, 0x1f, R0 ;  /* 0x0000001fff057819 */ /* 0x000fe40000011400 */
[----:B------:R-:W-:-:S02]  /*15a0*/  CS2R R162, SRZ ;  /* 0x0000000000a27805 */ /* 0x000fc4000001ff00 */
[----:B------:R-:W-:Y:S02]  /*15b0*/  LOP3.LUT R6, R4, 0xfffffff8, RZ, 0xc0, !PT ;  /* 0xfffffff804067812 */ /* 0x000fe400078ec0ff */
[----:B------:R-:W-:Y:S02]  /*15c0*/  CS2R R160, SRZ ;  /* 0x0000000000a07805 */ /* 0x000fe4000001ff00 */
[----:B------:R-:W-:Y:S02]  /*15d0*/  IADD3 R9, R17, -R8, RZ ;  /* 0x8000000811097210 */ /* 0x000fe40007ffe0ff */
[----:B------:R-:W-:Y:S02]  /*15e0*/  CS2R R158, SRZ ;  /* 0x00000000009e7805 */ /* 0x000fe4000001ff00 */
[----:B------:R-:W-:Y:S01]  /*15f0*/  LEA.HI R4, R5, R0, RZ, 0x3 ;  /* 0x0000000005047211 */ /* 0x000fe200078f18ff */
[----:B------:R-:W-:Y:S01]  /*1600*/  IMAD.IADD R6, R7, 0x1, -R6 ;  /* 0x0000000107067824 */ /* 0x000fe200078e0a06 */
[----:B------:R-:W-:-:S02]  /*1610*/  LEA.HI R8, R11, R13, RZ, 0x5 ;  /* 0x0000000d0b087211 */ /* 0x000fc400078f28ff */
[----:B------:R-:W-:Y:S02]  /*1620*/  CS2R R156, SRZ ;  /* 0x00000000009c7805 */ /* 0x000fe4000001ff00 */
[----:B------:R-:W-:Y:S02]  /*1630*/  LEA.HI R5, R5, R0, RZ, 0x2 ;  /* 0x0000000005057211 */ /* 0x000fe400078f10ff */
[----:B------:R-:W-:Y:S02]  /*1640*/  CS2R R154, SRZ ;  /* 0x00000000009a7805 */ /* 0x000fe4000001ff00 */
[----:B------:R-:W-:Y:S02]  /*1650*/  LEA.HI R10, R12, R12, RZ, 0x1 ;  /* 0x0000000c0c0a7211 */ /* 0x000fe400078f08ff */
[----:B------:R-:W-:Y:S02]  /*1660*/  CS2R R152, SRZ ;  /* 0x0000000000987805 */ /* 0x000fe4000001ff00 */
[----:B------:R-:W-:-:S02]  /*1670*/  SHF.R.S32.HI R0, RZ, 0x3, R4 ;  /* 0x00000003ff007819 */ /* 0x000fc40000011404 */
[----:B------:R-:W-:Y:S02]  /*1680*/  CS2R R150, SRZ ;  /* 0x0000000000967805 */ /* 0x000fe4000001ff00 */
[----:B------:R-:W-:Y:S02]  /*1690*/  SHF.R.S32.HI R7, RZ, 0x1f, R4 ;  /* 0x0000001fff077819 */ /* 0x000fe40000011404 */
[----:B------:R-:W-:Y:S02]  /*16a0*/  CS2R R148, SRZ ;  /* 0x0000000000947805 */ /* 0x000fe4000001ff00 */
[----:B------:R-:W-:Y:S02]  /*16b0*/  SHF.R.S32.HI R11, RZ, 0x5, R8 ;  /* 0x00000005ff0b7819 */ /* 0x000fe40000011408 */
[----:B------:R-:W-:Y:S02]  /*16c0*/  CS2R R146, SRZ ;  /* 0x0000000000927805 */ /* 0x000fe4000001ff00 */
[----:B------:R-:W-:-:S02]  /*16d0*/  SHF.R.S32.HI R4, RZ, 0x2, R5 ;  /* 0x00000002ff047819 */ /* 0x000fc40000011405 */
[----:B------:R-:W-:Y:S02]  /*16e0*/  CS2R R144, SRZ ;  /* 0x0000000000907805 */ /* 0x000fe4000001ff00 */
[----:B------:R-:W-:Y:S01]  /*16f0*/  LOP3.LUT R10, R10, 0x3fffffe, RZ, 0xc0, !PT ;  /* 0x03fffffe0a0a7812 */ /* 0x000fe200078ec0ff */
[----:B------:R-:W-:Y:S01]  /*1700*/  IMAD R11, R11, 0x10, R6 ;  /* 0x000000100b0b7824 */ /* 0x000fe200078e0206 */
[----:B------:R-:W-:Y:S02]  /*1710*/  LEA.HI R5, R5, R4, RZ, 0x1 ;  /* 0x0000000405057211 */ /* 0x000fe400078f08ff */
[----:B------:R-:W-:Y:S02]  /*1720*/  CS2R R142, SRZ ;  /* 0x00000000008e7805 */ /* 0x000fe4000001ff00 */
[----:B------:R-:W-:Y:S01]  /*1730*/  IADD3 R6, R4, 0x8, RZ ;  /* 0x0000000804067810 */ /* 0x000fe20007ffe0ff */
[----:B------:R-:W-:Y:S01]  /*1740*/  IMAD.IADD R10, R12, 0x1, -R10 ;  /* 0x000000010c0a7824 */ /* 0x000fe200078e0a0a */
[----:B------:R-:W-:Y:S01]  /*1750*/  LOP3.LUT R5, R5, 0xfffffffe, RZ, 0xc0, !PT ;  /* 0xfffffffe05057812 */ /* 0x000fe200078ec0ff */
[----:B------:R-:W-:Y:S01]  /*1760*/  VIADD R12, R4, 0x18 ;  /* 0x00000018040c7836 */ /* 0x000fe20000000000 */
[----:B------:R-:W-:Y:S01]  /*1770*/  LEA.HI R8, R6, R6, RZ, 0x1 ;  /* 0x0000000606087211 */ /* 0x000fe200078f08ff */
[----:B-1----:R-:W-:Y:S01]  /*1780*/  IMAD R18, R10, 0x40, R11 ;  /* 0x000000400a127824 */ /* 0x002fe200078e020b */
[----:B------:R-:W-:Y:S01]  /*1790*/  LEA.HI R7, R7, R0, RZ, 0x4 ;  /* 0x0000000007077211 */ /* 0x000fe200078f20ff */
[C---:B------:R-:W-:Y:S01]  /*17a0*/  VIADD R10, R4.reuse, 0x10 ;  /* 0x00000010040a7836 */ /* 0x040fe20000000000 */
[----:B------:R-:W-:-:S02]  /*17b0*/  IADD3 R5, R4, -R5, RZ ;  /* 0x8000000504057210 */ /* 0x000fc40007ffe0ff */
[----:B------:R-:W-:Y:S02]  /*17c0*/  CS2R R140, SRZ ;  /* 0x00000000008c7805 */ /* 0x000fe4000001ff00 */
[--C-:B------:R-:W-:Y:S02]  /*17d0*/  SHF.R.S32.HI R4, RZ, 0x1, R8.reuse ;  /* 0x00000001ff047819 */ /* 0x100fe40000011408 */
[----:B------:R-:W-:Y:S02]  /*17e0*/  CS2R R202, SRZ ;  /* 0x0000000000ca7805 */ /* 0x000fe4000001ff00 */
[----:B------:R-:W-:Y:S02]  /*17f0*/  SHF.R.S32.HI R11, RZ, 0x1f, R8 ;  /* 0x0000001fff0b7819 */ /* 0x000fe40000011408 */
[----:B------:R-:W-:Y:S02]  /*1800*/  CS2R R200, SRZ ;  /* 0x0000000000c87805 */ /* 0x000fe4000001ff00 */
[----:B------:R-:W-:-:S02]  /*1810*/  LOP3.LUT R7, R7, 0x1ffffff0, RZ, 0xc0, !PT ;  /* 0x1ffffff007077812 */ /* 0x000fc400078ec0ff */
[----:B------:R-:W-:Y:S02]  /*1820*/  CS2R R198, SRZ ;  /* 0x0000000000c67805 */ /* 0x000fe4000001ff00 */
[----:B------:R-:W-:Y:S02]  /*1830*/  LEA.HI R11, R11, R4, RZ, 0x4 ;  /* 0x000000040b0b7211 */ /* 0x000fe400078f20ff */
[----:B------:R-:W-:Y:S02]  /*1840*/  CS2R R196, SRZ ;  /* 0x0000000000c47805 */ /* 0x000fe4000001ff00 */
[----:B------:R-:W-:Y:S02]  /*1850*/  IADD3 R0, R0, -R7, RZ ;  /* 0x8000000700007210 */ /* 0x000fe40007ffe0ff */
[----:B------:R-:W-:Y:S02]  /*1860*/  CS2R R194, SRZ ;  /* 0x0000000000c27805 */ /* 0x000fe4000001ff00 */
[----:B------:R-:W-:-:S02]  /*1870*/  LOP3.LUT R7, R8, 0xfffffffe, RZ, 0xc0, !PT ;  /* 0xfffffffe08077812 */ /* 0x000fc400078ec0ff */
[----:B------:R-:W-:Y:S02]  /*1880*/  CS2R R192, SRZ ;  /* 0x0000000000c07805 */ /* 0x000fe4000001ff00 */
[----:B------:R-:W-:Y:S01]  /*1890*/  LOP3.LUT R11, R11, 0x1ffffff0, RZ, 0xc0, !PT ;  /* 0x1ffffff00b0b7812 */ /* 0x000fe200078ec0ff */
[----:B------:R-:W-:Y:S01]  /*18a0*/  IMAD R0, R0, 0x8, R5 ;  /* 0x0000000800007824 */ /* 0x000fe200078e0205 */
[----:B------:R-:W-:Y:S01]  /*18b0*/  LEA.HI R14, R12, R12, RZ, 0x1 ;  /* 0x0000000c0c0e7211 */ /* 0x000fe200078f08ff */
[----:B------:R-:W-:Y:S01]  /*18c0*/  IMAD.IADD R7, R6, 0x1, -R7 ;  /* 0x0000000106077824 */ /* 0x000fe200078e0a07 */
[----:B------:R-:W-:Y:S01]  /*18d0*/  LEA.HI R6, R10, R10, RZ, 0x1 ;  /* 0x0000000a0a067211 */ /* 0x000fe200078f08ff */
[----:B------:R-:W-:Y:S01]  /*18e0*/  IMAD.IADD R4, R4, 0x1, -R11 ;  /* 0x0000000104047824 */ /* 0x000fe200078e0a0b */
[----:B------:R-:W-:Y:S01]  /*18f0*/  STL [R1+0x64], R0 ;  /* 0x0000640001007387 */ /* 0x000fe20000100800 */
[----:B------:R-:W-:Y:S02]  /*1900*/  SHF.R.S32.HI R17, RZ, 0x1f, R14 ;  /* 0x0000001fff117819 */ /* 0x000fe4000001140e */
[----:B------:R-:W-:Y:S01]  /*1910*/  CS2R R190, SRZ ;  /* 0x0000000000be7805 */ /* 0x000fe2000001ff00 */
[----:B------:R-:W-:Y:S01]  /*1920*/  IMAD R5, R4, 0x8, R7 ;  /* 0x0000000804057824 */ /* 0x000fe200078e0207 */
[----:B------:R-:W-:-:S02]  /*1930*/  LOP3.LUT R13, R6, 0xfffffffe, RZ, 0xc0, !PT ;  /* 0xfffffffe060d7812 */ /* 0x000fc400078ec0ff */
[----:B------:R-:W-:Y:S02]  /*1940*/  CS2R R188, SRZ ;  /* 0x0000000000bc7805 */ /* 0x000fe4000001ff00 */
[--C-:B------:R-:W-:Y:S02]  /*1950*/  SHF.R.S32.HI R8, RZ, 0x1, R6.reuse ;  /* 0x00000001ff087819 */ /* 0x100fe40000011406 */
[----:B------:R-:W-:Y:S01]  /*1960*/  CS2R R186, SRZ ;  /* 0x0000000000ba7805 */ /* 0x000fe2000001ff00 */
[----:B------:R1:W-:Y:S01]  /*1970*/  STL [R1+0x60], R5 ;  /* 0x0000600501007387 */ /* 0x0003e20000100800 */
[----:B------:R-:W-:Y:S01]  /*1980*/  SHF.R.S32.HI R15, RZ, 0x1f, R6 ;  /* 0x0000001fff0f7819 */ /* 0x000fe20000011406 */
[----:B------:R-:W-:Y:S01]  /*1990*/  IMAD.IADD R13, R10, 0x1, -R13 ;  /* 0x000000010a0d7824 */ /* 0x000fe200078e0a0d */
[----:B------:R-:W-:Y:S02]  /*19a0*/  SHF.R.S32.HI R6, RZ, 0x1, R14 ;  /* 0x00000001ff067819 */ /* 0x000fe4000001140e */
[----:B------:R-:W-:-:S02]  /*19b0*/  CS2R R184, SRZ ;  /* 0x0000000000b87805 */ /* 0x000fc4000001ff00 */
[----:B------:R-:W-:Y:S02]  /*19c0*/  LEA.HI R15, R15, R8, RZ, 0x4 ;  /* 0x000000080f0f7211 */ /* 0x000fe400078f20ff */
[----:B------:R-:W-:Y:S02]  /*19d0*/  CS2R R182, SRZ ;  /* 0x0000000000b67805 */ /* 0x000fe4000001ff00 */
[----:B------:R-:W-:Y:S02]  /*19e0*/  LEA.HI R10, R17, R6, RZ, 0x4 ;  /* 0x00000006110a7211 */ /* 0x000fe400078f20ff */
[----:B------:R-:W-:Y:S02]  /*19f0*/  CS2R R180, SRZ ;  /* 0x0000000000b47805 */ /* 0x000fe4000001ff00 */
[----:B------:R-:W-:Y:S01]  /*1a00*/  LOP3.LUT R15, R15, 0x1ffffff0, RZ, 0xc0, !PT ;  /* 0x1ffffff00f0f7812 */ /* 0x000fe200078ec0ff */
[----:B-1----:R-:W1:Y:S01]  /*1a10*/  S2R R5, SR_CTAID.X ;  /* 0x0000000000057919 */ /* 0x002e620000002500 */
[----:B------:R-:W-:-:S02]  /*1a20*/  LOP3.LUT R17, R14, 0xfffffffe, RZ, 0xc0, !PT ;  /* 0xfffffffe0e117812 */ /* 0x000fc400078ec0ff */
[----:B------:R-:W-:Y:S02]  /*1a30*/  CS2R R178, SRZ ;  /* 0x0000000000b27805 */ /* 0x000fe4000001ff00 */
[----:B------:R-:W-:Y:S01]  /*1a40*/  LOP3.LUT R19, R10, 0x1ffffff0, RZ, 0xc0, !PT ;  /* 0x1ffffff00a137812 */ /* 0x000fe200078ec0ff */
[----:B------:R-:W-:Y:S01]  /*1a50*/  IMAD.IADD R8, R8, 0x1, -R15 ;  /* 0x0000000108087824 */ /* 0x000fe200078e0a0f */
[----:B------:R-:W-:Y:S02]  /*1a60*/  IADD3 R17, R12, -R17, RZ ;  /* 0x800000110c117210 */ /* 0x000fe40007ffe0ff */
[----:B------:R-:W-:Y:S02]  /*1a70*/  CS2R R176, SRZ ;  /* 0x0000000000b07805 */ /* 0x000fe4000001ff00 */
[----:B------:R-:W-:Y:S02]  /*1a80*/  IADD3 R6, R6, -R19, RZ ;  /* 0x8000001306067210 */ /* 0x000fe40007ffe0ff */
[----:B------:R-:W-:-:S02]  /*1a90*/  CS2R R174, SRZ ;  /* 0x0000000000ae7805 */ /* 0x000fc4000001ff00 */
[----:B------:R-:W-:Y:S02]  /*1aa0*/  LEA R4, R8, R13, 0x3 ;  /* 0x0000000d08047211 */ /* 0x000fe400078e18ff */
[----:B------:R-:W-:Y:S02]  /*1ab0*/  CS2R R172, SRZ ;  /* 0x0000000000ac7805 */ /* 0x000fe4000001ff00 */
[----:B------:R-:W-:Y:S01]  /*1ac0*/  IADD3 R7, -R18, UR4, RZ ;  /* 0x0000000412077c10 */ /* 0x000fe2000fffe1ff */
[----:B------:R-:W-:Y:S01]  /*1ad0*/  IMAD R0, R6, 0x8, R17 ;  /* 0x0000000806007824 */ /* 0x000fe200078e0211 */
[----:B------:R2:W-:Y:S04]  /*1ae0*/  STL [R1+0x5c], R4 ;  /* 0x00005c0401007387 */ /* 0x0005e80000100800 */
[----:B------:R3:W-:Y:S01]  /*1af0*/  STL [R1+0x58], R0 ;  /* 0x0000580001007387 */ /* 0x0007e20000100800 */
[----:B--2---:R-:W-:Y:S01]  /*1b00*/  IMAD.MOV.U32 R4, RZ, RZ, RZ ;  /* 0x000000ffff047224 */ /* 0x004fe200078e00ff */
[----:B---3--:R-:W-:Y:S01]  /*1b10*/  MOV R0, RZ ;  /* 0x000000ff00007202 */ /* 0x008fe20000000f00 */
[----:B-1----:R-:W-:-:S07]  /*1b20*/  IMAD R8, R5, -0x80, -R18 ;  /* 0xffffff8005087824 */ /* 0x002fce00078e0a12 */
.L_x_1392:
[----:B------:R-:W-:-:S06]  /*1b30*/  ULOP3.LUT UR4, UR36, 0x1, URZ, 0xfc, !UPT ;  /* 0x0000000124047892 */ /* 0x000fcc000f8efc3f */
[----:B------:R-:W-:-:S05]  /*1b40*/  IMAD.U32 R5, RZ, RZ, UR4 ;  /* 0x00000004ff057e24 */ /* 0x000fca000f8e00ff */
[----:B------:R-:W-:-:S13]  /*1b50*/  ISETP.NE.AND P6, PT, R5, 0x3, PT ;  /* 0x000000030500780c */ /* 0x000fda0003fc5270 */
[----:B------:R-:W-:Y:S05]  /*1b60*/  @!P6 BRA `(.L_x_1382) ;  /* 0x000000000004e947 */ /* 0x000fea0003800000 */
[----:B------:R-:W-:Y:S01]  /*1b70*/  BPT.TRAP 0x1 ;  /* 0x000000040000795c */ /* 0x000fe20000300000 */
.L_x_1382:
[----:B------:R-:W-:Y:S01]  /*1b80*/  IMAD R6, R0, 0x8, R16 ;  /* 0x0000000800067824 */ /* 0x000fe200078e0210 */
[----:B------:R-:W-:-:S04]  /*1b90*/  SHF.L.U32 R23, R4, 0x1f, RZ ;  /* 0x0000001f04177819 */ /* 0x000fc800000006ff */
[----:B------:R1:W2:Y:S01]  /*1ba0*/  SYNCS.PHASECHK.TRANS64.TRYWAIT P0, [R6+URZ+0x30c10], R23 ;  /* 0x030c1017060075a7 */ /* 0x0002a2000800017f */
[----:B------:R-:W-:Y:S05]  /*1bb0*/  @!P6 BRA `(.L_x_1383) ;  /* 0x000000000004e947 */ /* 0x000fea0003800000 */
[----:B------:R-:W-:Y:S01]  /*1bc0*/  BPT.TRAP 0x1 ;  /* 0x000000040000795c */ /* 0x000fe20000300000 */
.L_x_1383:
[----:B------:R-:W-:-:S04]  /*1bd0*/  IADD3 R5, R16, 0x10000, RZ ;  /* 0x0001000010057810 */ /* 0x000fc80007ffe0ff */
[----:B------:R-:W-:-:S04]  /*1be0*/  SHF.R.U32.HI R5, RZ, 0x4, R5 ;  /* 0x00000004ff057819 */ /* 0x000fc80000011605 */
[----:B------:R-:W-:Y:S01]  /*1bf0*/  LOP3.LUT R5, R5, 0x3fff, RZ, 0xc0, !PT ;  /* 0x00003fff05057812 */ /* 0x000fe200078ec0ff */
[----:B--2---:R-:W-:Y:S06]  /*1c00*/  @P0 BRA `(.L_x_1384) ;  /* 0x0000000000080947 */ /* 0x004fec0003800000 */
[----:B------:R-:W2:Y:S02]  /*1c10*/  SYNCS.PHASECHK.TRANS64.TRYWAIT P0, [R6+URZ+0x30c10], R23 ;  /* 0x030c1017060075a7 */ /* 0x000ea4000800017f */
[----:B--2---:R-:W-:Y:S05]  /*1c20*/  @!P0 BRA `(.L_x_1385) ;  /* 0x0000012800e08947 */ /* 0x004fea0003800000 */
.L_x_1384:
[----:B------:R-:W-:Y:S05]  /*1c30*/  WARPSYNC.ALL ;  /* 0x0000000000007948 */ /* 0x000fea0003800000 */
[----:B------:R-:W-:Y:S01]  /*1c40*/  LOP3.LUT R11, R5, 0x10000, RZ, 0xfc, !PT ;  /* 0x00010000050b7812 */ /* 0x000fe200078efcff */
[----:B------:R-:W3:Y:S04]  /*1c50*/  LDL R10, [R1+0x50] ;  /* 0x00005000010a7983 */ /* 0x000ee80000100800 */
[----:B------:R-:W-:Y:S01]  /*1c60*/  IMAD R11, R0, 0x400, R11 ;  /* 0x00000400000b7824 */ /* 0x000fe200078e020b */
[----:B------:R-:W4:Y:S04]  /*1c70*/  LDL R14, [R1+0x5c] ;  /* 0x00005c00010e7983 */ /* 0x000f280000100800 */
[----:B------:R-:W-:Y:S01]  /*1c80*/  R2UR UR8, R11 ;  /* 0x000000000b0872ca */ /* 0x000fe200000e0000 */
[----:B------:R-:W-:Y:S01]  /*1c90*/  WARPGROUP.ARRIVE ;  /* 0x00000000000079c5 */ /* 0x000fe20000000000 */
[----:B------:R-:W-:Y:S01]  /*1ca0*/  UMOV UR7, 0x40000040 ;  /* 0x4000004000077882 */ /* 0x000fe20000000000 */
[----:B------:R-:W-:Y:S01]  /*1cb0*/  UMOV UR5, 0x40000040 ;  /* 0x4000004000057882 */ /* 0x000fe20000000000 */
[----:B------:R-:W5:Y:S04]  /*1cc0*/  LDL R15, [R1+0x64] ;  /* 0x00006400010f7983 */ /* 0x000f680000100800 */
[----:B------:R-:W2:Y:S04]  /*1cd0*/  LDL R12, [R1+0x60] ;  /* 0x00006000010c7983 */ /* 0x000ea80000100800 */
[----:B------:R-:W2:Y:S01]  /*1ce0*/  LDL R13, [R1+0x58] ;  /* 0x00005800010d7983 */ /* 0x000ea20000100800 */
        /* <DEDUP_REMOVED lines=27> */
[C---:B-----5:R-:W-:Y:S01]  /*1ea0*/  LEA R10, R0.reuse, R15, 0x7 ;  /* 0x0000000f000a7211 */ /* 0x060fe200078e38ff */
[C---:B--2---:R-:W-:Y:S01]  /*1eb0*/  IMAD R12, R0.reuse, 0x80, R12 ;  /* 0x00000080000c7824 */ /* 0x044fe200078e020c */
[----:B------:R-:W-:Y:S02]  /*1ec0*/  LEA R18, R0, R13, 0x7 ;  /* 0x0000000d00127211 */ /* 0x000fe400078e38ff */
        /* <DEDUP_REMOVED lines=23> */
.L_x_1386:
[----:B------:R1:W1:Y:S01]  /*2040*/  SYNCS.PHASECHK.TRANS64.TRYWAIT P0, [R6+URZ+0x30c30], R23 ;  /* 0x030c3017060075a7 */ /* 0x000262000800017f */
[----:B------:R-:W-:Y:S05]  /*2050*/  @!P6 BRA `(.L_x_1387) ;  /* 0x000000000004e947 */ /* 0x000fea0003800000 */
[----:B------:R-:W-:Y:S01]  /*2060*/  BPT.TRAP 0x1 ;  /* 0x000000040000795c */ /* 0x000fe20000300000 */
.L_x_1387:
[----:B-1----:R-:W-:Y:S05]  /*2070*/  @P0 BRA `(.L_x_1388) ;  /* 0x0000000000080947 */ /* 0x002fea0003800000 */
[----:B------:R-:W1:Y:S02]  /*2080*/  SYNCS.PHASECHK.TRANS64.TRYWAIT P0, [R6+URZ+0x30c30], R23 ;  /* 0x030c3017060075a7 */ /* 0x000e64000800017f */
[----:B-1----:R-:W-:Y:S05]  /*2090*/  @!P0 BRA `(.L_x_1389) ;  /* 0x0000012400d88947 */ /* 0x002fea0003800000 */
.L_x_1388:
        /* <DEDUP_REMOVED lines=37> */
[----:B------:R-:W-:Y:S01]  /*22f0*/  UMOV UR4, UR9 ;  /* 0x0000000900047c82 */ /* 0x000fe20008000000 */
[----:B------:R-:W-:Y:S01]  /*2300*/  UMOV UR5, 0x40000040 ;  /* 0x4000004000057882 */ /* 0x000fe20000000000 */
[----:B--2---:R-:W-:Y:S01]  /*2310*/  MUFU.TANH R195, R84 ;  /* 0x0000005400c37308 */ /* 0x004fe20000002400 */
[----:B------:R-:W-:Y:S01]  /*2320*/  STL [R1+0x134], R197 ;  /* 0x000134c501007387 */ /* 0x000fe20000100800 */
[----:B------:R-:W-:Y:S01]  /*2330*/  FMUL.FTZ R90, R90, UR13 ;  /* 0x0000000d5a5a7c20 */ /* 0x000fe20008410000 */
[----:B------:R-:W-:Y:S01]  /*2340*/  FMUL.FTZ R88, R88, UR13 ;  /* 0x0000000d58587c20 */ /* 0x000fe20008410000 */
[----:B------:R-:W-:Y:S01]  /*2350*/  FMUL.FTZ R89, R89, UR13 ;  /* 0x0000000d59597c20 */ /* 0x000fe20008410000 */
[----:B------:R-:W-:Y:S01]  /*2360*/  STL [R1+0x130], R198 ;  /* 0x000130c601007387 */ /* 0x000fe20000100800 */
[----:B------:R-:W-:Y:S01]  /*2370*/  FMUL.FTZ R115, R115, UR13 ;  /* 0x0000000d73737c20 */ /* 0x000fe20008410000 */
[----:B------:R-:W-:Y:S01]  /*2380*/  FMUL.FTZ R91, R91, UR13 ;  /* 0x0000000d5b5b7c20 */ /* 0x000fe20008410000 */
[----:B---3--:R1:W-:Y:S01]  /*2390*/  MUFU.TANH R196, R85 ;  /* 0x0000005500c47308 */ /* 0x0083e20000002400 */
[----:B------:R2:W-:Y:S01]  /*23a0*/  STL [R1+0x12c], R199 ;  /* 0x00012cc701007387 */ /* 0x0005e20000100800 */
[----:B------:R-:W-:Y:S01]  /*23b0*/  ISETP.GT.AND P2, PT, R8, RZ, PT ;  /* 0x000000ff0800720c */ /* 0x000fe20003f44270 */
[----:B------:R-:W-:Y:S01]  /*23c0*/  FMUL.FTZ R92, R92, UR13 ;  /* 0x0000000d5c5c7c20 */ /* 0x000fe20008410000 */
[----:B------:R-:W-:Y:S01]  /*23d0*/  ISETP.GT.AND P1, PT, R7, RZ, PT ;  /* 0x000000ff0700720c */ /* 0x000fe20003f24270 */
[----:B------:R-:W-:Y:S01]  /*23e0*/  STL [R1+0x128], R200 ;  /* 0x000128c801007387 */ /* 0x000fe20000100800 */
[----:B------:R-:W-:Y:S01]  /*23f0*/  ISETP.GT.AND P0, PT, R8, 0x8, PT ;  /* 0x000000080800780c */ /* 0x000fe20003f04270 */
[----:B------:R-:W-:Y:S01]  /*2400*/  FMUL.FTZ R93, R93, UR13 ;  /* 0x0000000d5d5d7c20 */ /* 0x000fe20008410000 */
        /* <DEDUP_REMOVED lines=14> */
[----:B------:R-:W-:Y:S01]  /*24f0*/  UIADD3 UR10, UR8, 0x6, URZ ;  /* 0x00000006080a7890 */ /* 0x000fe2000fffe03f */
[----:B------:R2:W-:Y:S01]  /*2500*/  STL [R1+0x118], R171 ;  /* 0x000118ab01007387 */ /* 0x0005e20000100800 */
[----:B------:R-:W-:Y:S01]  /*2510*/  UMOV UR11, 0x40000040 ;  /* 0x40000040000b7882 */ /* 0x000fe20000000000 */
[----:B-1----:R-:W-:Y:S01]  /*2520*/  MUFU.TANH R201, R90 ;  /* 0x0000005a00c97308 */ /* 0x002fe20000002400 */
[----:B------:R-:W-:Y:S01]  /*2530*/  FMUL.FTZ R105, R105, UR13 ;  /* 0x0000000d69697c20 */ /* 0x000fe20008410000 */
        /* <DEDUP_REMOVED lines=13> */
[----:B------:R-:W-:Y:S01]  /*2610*/  IMAD R132, R0, 0x400, R132 ;  /* 0x0000040000847824 */ /* 0x000fe200078e0284 */
[----:B------:R-:W3:Y:S01]  /*2620*/  MUFU.TANH R22, R22 ;  /* 0x0000001600167308 */ /* 0x000ee20000002400 */
[----:B-1----:R-:W1:Y:S01]  /*2630*/  LDC.64 R88, c[0x0][0x748] ;  /* 0x0001d200ff587b82 */ /* 0x002e620000000a00 */
[----:B------:R-:W-:Y:S01]  /*2640*/  STL [R1+0x104], R166 ;  /* 0x000104a601007387 */ /* 0x000fe20000100800 */
[----:B------:R-:W-:Y:S01]  /*2650*/  FMUL.FTZ R104, R104, UR13 ;  /* 0x0000000d68687c20 */ /* 0x000fe20008410000 */
[----:B------:R-:W-:Y:S01]  /*2660*/  FMUL.FTZ R108, R108, UR13 ;  /* 0x0000000d6c6c7c20 */ /* 0x000fe20008410000 */
[----:B------:R-:W-:Y:S01]  /*2670*/  FMUL.FTZ R109, R109, UR13 ;  /* 0x0000000d6d6d7c20 */ /* 0x000fe20008410000 */
[----:B------:R-:W-:Y:S01]  /*2680*/  STL [R1+0x100], R165 ;  /* 0x000100a501007387 */ /* 0x000fe20000100800 */
[----:B------:R-:W-:Y:S01]  /*2690*/  FMUL.FTZ R121, R121, UR13 ;  /* 0x0000000d79797c20 */ /* 0x000fe20008410000 */
[----:B------:R-:W3:Y:S01]  /*26a0*/  MUFU.TANH R230, R230 ;  /* 0x000000e600e67308 */ /* 0x000ee20000002400 */
[----:B------:R-:W-:Y:S01]  /*26b0*/  R2UR UR12, R132 ;  /* 0x00000000840c72ca */ /* 0x000fe200000e0000 */
        /* <DEDUP_REMOVED lines=22> */
[----:B--2---:R-:W-:Y:S01]  /*2820*/  MUFU.TANH R171, R91 ;  /* 0x0000005b00ab7308 */ /* 0x004fe20000002400 */
[----:B------:R-:W-:Y:S01]  /*2830*/  FMUL.FTZ R126, R126, UR13 ;  /* 0x0000000d7e7e7c20 */ /* 0x000fe20008410000 */
[----:B------:R-:W-:Y:S01]  /*2840*/  STL [R1+0xe4], R158 ;  /* 0x0000e49e01007387 */ /* 0x000fe20000100800 */
[----:B------:R-:W-:Y:S01]  /*2850*/  FMUL.FTZ R125, R125, UR13 ;  /* 0x0000000d7d7d7c20 */ /* 0x000fe20008410000 */
[----:B------:R-:W-:Y:S01]  /*2860*/  FMUL.FTZ R127, R127, UR13 ;  /* 0x0000000d7f7f7c20 */ /* 0x000fe20008410000 */
[----:B------:R-:W-:Y:S01]  /*2870*/  FMUL.FTZ R227, R129, UR13 ;  /* 0x0000000d81e37c20 */ /* 0x000fe20008410000 */
[----:B------:R-:W-:Y:S01]  /*2880*/  STL [R1+0xe0], R157 ;  /* 0x0000e09d01007387 */ /* 0x000fe20000100800 */
[----:B------:R-:W-:Y:S01]  /*2890*/  FMUL.FTZ R131, R131, UR13 ;  /* 0x0000000d83837c20 */ /* 0x000fe20008410000 */
        /* <DEDUP_REMOVED lines=18> */
[----:B------:R-:W3:Y:S02]  /*29c0*/  MUFU.TANH R167, R97 ;  /* 0x0000006100a77308 */ /* 0x000ee40000002400 */
[----:B------:R-:W-:Y:S04]  /*29d0*/  STL [R1+0xac], R144 ;  /* 0x0000ac9001007387 */ /* 0x000fe80000100800 */
[----:B------:R-:W-:Y:S02]  /*29e0*/  STL [R1+0xa8], R143 ;  /* 0x0000a88f01007387 */ /* 0x000fe40000100800 */
[----:B------:R4:W-:Y:S02]  /*29f0*/  MUFU.TANH R197, R133 ;  /* 0x0000008500c57308 */ /* 0x0009e40000002400 */
[----:B------:R-:W-:Y:S04]  /*2a00*/  STL [R1+0xa4], R142 ;  /* 0x0000a48e01007387 */ /* 0x000fe80000100800 */
[----:B------:R-:W-:Y:S02]  /*2a10*/  STL [R1+0xa0], R141 ;  /* 0x0000a08d01007387 */ /* 0x000fe40000100800 */
[----:B------:R-:W3:Y:S02]  /*2a20*/  MUFU.TANH R20, R20 ;  /* 0x0000001400147308 */ /* 0x000ee40000002400 */
[----:B------:R2:W-:Y:S01]  /*2a30*/  STL [R1+0x9c], R140 ;  /* 0x00009c8c01007387 */ /* 0x0005e20000100800 */
[----:B------:R-:W-:-:S02]  /*2a40*/  WARPGROUP.DEPBAR.LE gsb0, 0x0 ;  /* 0x00008000000079c5 */ /* 0x000fc40000010000 */
[----:B------:R-:W-:Y:S01]  /*2a50*/  WARPGROUP.ARRIVE ;  /* 0x00000000000079c5 */ /* 0x000fe20000000000 */
[----:B------:R-:W-:Y:S02]  /*2a60*/  STL [R1+0x98], R6 ;  /* 0x0000980601007387 */ /* 0x000fe40000100800 */
[----:B------:R-:W3:Y:S02]  /*2a70*/  MUFU.TANH R21, R21 ;  /* 0x0000001500157308 */ /* 0x000ee40000002400 */
[----:B------:R-:W-:Y:S01]  /*2a80*/  STL [R1+0x94], R5 ;  /* 0x0000940501007387 */ /* 0x000fe20000100800 */
[----:B------:R-:W-:Y:S01]  /*2a90*/  HGMMA.64x128x16.F32.BF16 R24, gdesc[UR4], R24, gsb0 ;  /* 0x01e00000041879f0 */ /* 0x000fe20008001818 */
[----:B------:R-:W-:Y:S01]  /*2aa0*/  ULDC UR4, c[0x0][0x280] ;  /* 0x0000a00000047ab9 */ /* 0x000fe20000000800 */
[----:B------:R-:W-:Y:S01]  /*2ab0*/  UIADD3 UR6, UR8, 0x4, URZ ;  /* 0x0000000408067890 */ /* 0x000fe2000fffe03f */
[----:B------:R-:W-:Y:S01]  /*2ac0*/  STL [R1+0x90], R4 ;  /* 0x0000900401007387 */ /* 0x000fe20000100800 */
[----:B------:R-:W-:Y:S01]  /*2ad0*/  ULEA UR4, UR38, -UR4, 0x7 ;  /* 0x8000000426047291 */ /* 0x000fe2000f8e383f */
[----:B------:R-:W3:Y:S01]  /*2ae0*/  MUFU.TANH R23, R23 ;  /* 0x0000001700177308 */ /* 0x000ee20000002400 */
[----:B------:R-:W-:Y:S01]  /*2af0*/  UMOV UR7, 0x40000040 ;  /* 0x4000004000077882 */ /* 0x000fe20000000000 */
[----:B------:R-:W-:Y:S01]  /*2b00*/  UMOV UR5, 0x40000040 ;  /* 0x4000004000057882 */ /* 0x000fe20000000000 */
[----:B------:R-:W-:Y:S01]  /*2b10*/  UIADD3 UR8, UR9, 0x6, URZ ;  /* 0x0000000609087890 */ /* 0x000fe2000fffe03f */
[----:B------:R-:W-:Y:S01]  /*2b20*/  STL [R1+0x8c], R2 ;  /* 0x00008c0201007387 */ /* 0x000fe20000100800 */
[----:B------:R-:W-:Y:S01]  /*2b30*/  LEA R90, R3, UR4, 0x1 ;  /* 0x00000004035a7c11 */ /* 0x000fe2000f8e08ff */
[----:B------:R-:W-:-:S02]  /*2b40*/  UIADD3 UR4, UR9, 0x4, URZ ;  /* 0x0000000409047890 */ /* 0x000fc4000fffe03f */
[----:B------:R-:W3:Y:S01]  /*2b50*/  MUFU.TANH R232, R232 ;  /* 0x000000e800e87308 */ /* 0x000ee20000002400 */
[----:B------:R-:W-:Y:S01]  /*2b60*/  UMOV UR9, 0x40000040 ;  /* 0x4000004000097882 */ /* 0x000fe20000000000 */
[----:B------:R-:W-:-:S05]  /*2b70*/  IMAD.IADD R90, R7, 0x1, R90 ;  /* 0x00000001075a7824 */ /* 0x000fca00078e025a */
[----:B-1----:R-:W-:Y:S01]  /*2b80*/  IADD3 R115, -R90, R88, RZ ;  /* 0x000000585a737210 */ /* 0x002fe20007ffe1ff */
[----:B------:R-:W1:Y:S01]  /*2b90*/  MUFU.TANH R228, R228 ;  /* 0x000000e400e47308 */ /* 0x000e620000002400 */
[--C-:B------:R-:W-:Y:S02]  /*2ba0*/  IADD3 R91, RZ, -R90, -R89.reuse ;  /* 0x8000005aff5b7210 */ /* 0x100fe40007ffe859 */
[----:B------:R-:W-:Y:S01]  /*2bb0*/  IADD3 R215, R88, 0x8, -R90 ;  /* 0x0000000858d77810 */ /* 0x000fe20007ffe85a */
[----:B------:R-:W-:Y:S01]  /*2bc0*/  FMUL.FTZ R88, R124, UR13 ;  /* 0x0000000d7c587c20 */ /* 0x000fe20008410000 */
[----:B------:R-:W-:Y:S02]  /*2bd0*/  SEL R115, R115, 0x80, !P2 ;  /* 0x0000008073737807 */ /* 0x000fe40005000000 */
[----:B------:R-:W-:Y:S01]  /*2be0*/  IADD3 R214, -R90, 0x8, -R89 ;  /* 0x000000085ad67810 */ /* 0x000fe20007ffe959 */
[----:B------:R-:W1:Y:S01]  /*2bf0*/  MUFU.TANH R237, R237 ;  /* 0x000000ed00ed7308 */ /* 0x000e620000002400 */
[----:B------:R-:W-:-:S02]  /*2c00*/  SEL R124, R91, 0x80, P1 ;  /* 0x000000805b7c7807 */ /* 0x000fc40000800000 */
[----:B------:R-:W-:Y:S02]  /*2c10*/  SEL R215, R215, 0x80, !P0 ;  /* 0x00000080d7d77807 */ /* 0x000fe40004000000 */
[C---:B------:R-:W-:Y:S02]  /*2c20*/  ISETP.GE.AND P4, PT, R115.reuse, RZ, PT ;  /* 0x000000ff7300720c */ /* 0x040fe40003f86270 */
[C---:B------:R-:W-:Y:S01]  /*2c30*/  ISETP.GE.AND P2, PT, R115.reuse, 0x8, PT ;  /* 0x000000087300780c */ /* 0x040fe20003f46270 */
[----:B------:R3:W-:Y:S01]  /*2c40*/  MUFU.TANH R198, R134 ;  /* 0x0000008600c67308 */ /* 0x0007e20000002400 */
[C---:B------:R-:W-:Y:S02]  /*2c50*/  ISETP.GE.AND P0, PT, R115.reuse, 0x9, PT ;  /* 0x000000097300780c */ /* 0x040fe40003f06270 */
[----:B------:R-:W-:Y:S02]  /*2c60*/  ISETP.GE.AND P1, PT, R115, 0x10, PT ;  /* 0x000000107300780c */ /* 0x000fe40003f26270 */
[----:B------:R-:W-:-:S02]  /*2c70*/  SEL R214, R214, 0x80, P3 ;  /* 0x00000080d6d67807 */ /* 0x000fc40001800000 */
[----:B------:R-:W-:Y:S01]  /*2c80*/  ISETP.GE.AND P3, PT, R115, 0x1, PT ;  /* 0x000000017300780c */ /* 0x000fe20003f66270 */
[----:B------:R-:W-:Y:S01]  /*2c90*/  MUFU.TANH R159, R105 ;  /* 0x00000069009f7308 */ /* 0x000fe20000002400 */
[C---:B------:R-:W-:Y:S02]  /*2ca0*/  ISETP.GT.OR P4, PT, R124.reuse, RZ, !P4 ;  /* 0x000000ff7c00720c */ /* 0x040fe40006784670 */
[C---:B------:R-:W-:Y:S02]  /*2cb0*/  ISETP.GT.OR P2, PT, R124.reuse, 0x8, !P2 ;  /* 0x000000087c00780c */ /* 0x040fe40005744670 */
[C---:B------:R-:W-:Y:S02]  /*2cc0*/  ISETP.GT.OR P0, PT, R124.reuse, 0x9, !P0 ;  /* 0x000000097c00780c */ /* 0x040fe40004704670 */
[C---:B------:R-:W-:Y:S01]  /*2cd0*/  ISETP.GT.OR P1, PT, R124.reuse, 0x10, !P1 ;  /* 0x000000107c00780c */ /* 0x040fe20004f24670 */
[----:B------:R1:W-:Y:S01]  /*2ce0*/  MUFU.TANH R153, R112 ;  /* 0x0000007000997308 */ /* 0x0003e20000002400 */
[----:B------:R-:W-:-:S02]  /*2cf0*/  ISETP.GT.OR P3, PT, R124, 0x1, !P3 ;  /* 0x000000017c00780c */ /* 0x000fc40005f64670 */
[----:B------:R-:W-:Y:S02]  /*2d00*/  FSEL R210, R18, -INF , !P4 ;  /* 0xff80000012d27808 */ /* 0x000fe40006000000 */
[----:B------:R-:W-:Y:S02]  /*2d10*/  FSEL R220, R22, -INF , !P2 ;  /* 0xff80000016dc7808 */ /* 0x000fe40005000000 */
[C---:B------:R-:W-:Y:S01]  /*2d20*/  FSEL R225, R230.reuse, -INF , !P0 ;  /* 0xff800000e6e17808 */ /* 0x040fe20004000000 */
[----:B------:R1:W-:Y:S01]  /*2d30*/  MUFU.TANH R151, R113 ;  /* 0x0000007100977308 */ /* 0x0003e20000002400 */
[----:B------:R-:W-:Y:S01]  /*2d40*/  FSEL R209, R231, -INF , !P1 ;  /* 0xff800000e7d17808 */ /* 0x000fe20004800000 */
[----:B------:R-:W-:Y:S01]  /*2d50*/  FFMA.FTZ R230, -R230, R230, 1 ;  /* 0x3f800000e6e67423 */ /* 0x000fe200000101e6 */
[C---:B------:R-:W-:Y:S02]  /*2d60*/  ISETP.GE.AND P4, PT, R115.reuse, 0x11, PT ;  /* 0x000000117300780c */ /* 0x040fe40003f86270 */
[----:B------:R-:W-:-:S02]  /*2d70*/  ISETP.GE.AND P2, PT, R115, 0x19, PT ;  /* 0x000000197300780c */ /* 0x000fc40003f46270 */
[C---:B------:R-:W-:Y:S01]  /*2d80*/  ISETP.GE.AND P0, PT, R115.reuse, 0x20, PT ;  /* 0x000000207300780c */ /* 0x040fe20003f06270 */
[----:B------:R-:W1:Y:S01]  /*2d90*/  MUFU.TANH R236, R236 ;  /* 0x000000ec00ec7308 */ /* 0x000e620000002400 */
[----:B------:R-:W-:Y:S02]  /*2da0*/  ISETP.GE.AND P1, PT, R115, 0x21, PT ;  /* 0x000000217300780c */ /* 0x000fe40003f26270 */
[----:B------:R-:W-:Y:S02]  /*2db0*/  FSEL R211, R19, -INF , !P3 ;  /* 0xff80000013d37808 */ /* 0x000fe40005800000 */
[----:B------:R-:W-:Y:S02]  /*2dc0*/  ISETP.GE.AND P3, PT, R115, 0x18, PT ;  /* 0x000000187300780c */ /* 0x000fe40003f66270 */
[C---:B------:R-:W-:Y:S01]  /*2dd0*/  ISETP.GT.OR P4, PT, R124.reuse, 0x11, !P4 ;  /* 0x000000117c00780c */ /* 0x040fe20006784670 */
[----:B------:R-:W1:Y:S01]  /*2de0*/  MUFU.TANH R234, R234 ;  /* 0x000000ea00ea7308 */ /* 0x000e620000002400 */
[----:B------:R-:W-:-:S02]  /*2df0*/  ISETP.GT.OR P2, PT, R124, 0x19, !P2 ;  /* 0x000000197c00780c */ /* 0x000fc40005744670 */
[C---:B------:R-:W-:Y:S02]  /*2e00*/  ISETP.GT.OR P0, PT, R124.reuse, 0x20, !P0 ;  /* 0x000000207c00780c */ /* 0x040fe40004704670 */
[C---:B------:R-:W-:Y:S02]  /*2e10*/  ISETP.GT.OR P1, PT, R124.reuse, 0x21, !P1 ;  /* 0x000000217c00780c */ /* 0x040fe40004f24670 */
[----:B------:R-:W-:Y:S01]  /*2e20*/  ISETP.GT.OR P3, PT, R124, 0x18, !P3 ;  /* 0x000000187c00780c */ /* 0x000fe20005f64670 */
[----:B--2---:R2:W-:Y:S01]  /*2e30*/  MUFU.TANH R140, R88 ;  /* 0x00000058008c7308 */ /* 0x0045e20000002400 */
[----:B------:R-:W-:Y:S02]  /*2e40*/  FSEL R207, R229, -INF , !P4 ;  /* 0xff800000e5cf7808 */ /* 0x000fe40006000000 */
[----:B------:R-:W-:Y:S02]  /*2e50*/  FSEL R138, R194, -INF , !P2 ;  /* 0xff800000c28a7808 */ /* 0x000fe40005000000 */
[----:B------:R-:W-:-:S02]  /*2e60*/  FSEL R136, R195, -INF , !P0 ;  /* 0xff800000c3887808 */ /* 0x000fc40004000000 */
[----:B----4-:R-:W-:Y:S01]  /*2e70*/  FSEL R133, R196, -INF , !P1 ;  /* 0xff800000c4857808 */ /* 0x010fe20004800000 */
[----:B------:R-:W4:Y:S01]  /*2e80*/  MUFU.TANH R170, R94 ;  /* 0x0000005e00aa7308 */ /* 0x000f220000002400 */
[C---:B------:R-:W-:Y:S02]  /*2e90*/  ISETP.GE.AND P4, PT, R115.reuse, 0x28, PT ;  /* 0x000000287300780c */ /* 0x040fe40003f86270 */
[C---:B------:R-:W-:Y:S02]  /*2ea0*/  ISETP.GE.AND P2, PT, R115.reuse, 0x30, PT ;  /* 0x000000307300780c */ /* 0x040fe40003f46270 */
[C---:B------:R-:W-:Y:S02]  /*2eb0*/  ISETP.GE.AND P0, PT, R115.reuse, 0x31, PT ;  /* 0x000000317300780c */ /* 0x040fe40003f06270 */
[----:B------:R-:W-:Y:S01]  /*2ec0*/  ISETP.GE.AND P1, PT, R115, 0x38, PT ;  /* 0x000000387300780c */ /* 0x000fe20003f26270 */
[----:B------:R-:W4:Y:S01]  /*2ed0*/  MUFU.TANH R169, R95 ;  /* 0x0000005f00a97308 */ /* 0x000f220000002400 */
[C---:B------:R-:W-:Y:S01]  /*2ee0*/  FSEL R205, R235.reuse, -INF , !P3 ;  /* 0xff800000ebcd7808 */ /* 0x040fe20005800000 */
[----:B------:R-:W-:Y:S01]  /*2ef0*/  FFMA.FTZ R235, -R235, R235, 1 ;  /* 0x3f800000ebeb7423 */ /* 0x000fe200000101eb */
[----:B------:R-:W-:-:S02]  /*2f00*/  ISETP.GE.AND P3, PT, R115, 0x29, PT ;  /* 0x000000297300780c */ /* 0x000fc40003f66270 */
[----:B------:R-:W-:Y:S02]  /*2f10*/  ISETP.GE.AND P5, PT, R115, 0x39, PT ;  /* 0x000000397300780c */ /* 0x000fe40003fa6270 */
[C---:B------:R-:W-:Y:S01]  /*2f20*/  ISETP.GT.OR P4, PT, R124.reuse, 0x28, !P4 ;  /* 0x000000287c00780c */ /* 0x040fe20006784670 */
[----:B------:R-:W4:Y:S01]  /*2f30*/  MUFU.TANH R166, R98 ;  /* 0x0000006200a67308 */ /* 0x000f220000002400 */
[C---:B------:R-:W-:Y:S02]  /*2f40*/  ISETP.GT.OR P2, PT, R124.reuse, 0x30, !P2 ;  /* 0x000000307c00780c */ /* 0x040fe40005744670 */
[C---:B------:R-:W-:Y:S02]  /*2f50*/  ISETP.GT.OR P0, PT, R124.reuse, 0x31, !P0 ;  /* 0x000000317c00780c */ /* 0x040fe40004704670 */
[C---:B------:R-:W-:Y:S02]  /*2f60*/  ISETP.GT.OR P1, PT, R124.reuse, 0x38, !P1 ;  /* 0x000000387c00780c */ /* 0x040fe40004f24670 */
[C---:B------:R-:W-:Y:S01]  /*2f70*/  ISETP.GT.OR P3, PT, R124.reuse, 0x29, !P3 ;  /* 0x000000297c00780c */ /* 0x040fe20005f64670 */
[----:B------:R-:W4:Y:S01]  /*2f80*/  MUFU.TANH R165, R99 ;  /* 0x0000006300a57308 */ /* 0x000f220000002400 */
[----:B------:R-:W-:-:S02]  /*2f90*/  ISETP.GT.OR P5, PT, R124, 0x39, !P5 ;  /* 0x000000397c00780c */ /* 0x000fc40006fa4670 */
[----:B---3--:R-:W-:Y:S02]  /*2fa0*/  FSEL R134, R199, -INF , !P4 ;  /* 0xff800000c7867808 */ /* 0x008fe40006000000 */
[----:B-1----:R-:W-:Y:S02]  /*2fb0*/  FSEL R112, R202, -INF , !P2 ;  /* 0xff800000ca707808 */ /* 0x002fe40005000000 */
[----:B------:R-:W-:Y:S01]  /*2fc0*/  FSEL R113, R203, -INF , !P0 ;  /* 0xff800000cb717808 */ /* 0x000fe20004000000 */
[----:B------:R-:W1:Y:S01]  /*2fd0*/  MUFU.TANH R164, R100 ;  /* 0x0000006400a47308 */ /* 0x000e620000002400 */
[----:B------:R-:W-:Y:S02]  /*2fe0*/  FSEL R105, R168, -INF , !P1 ;  /* 0xff800000a8697808 */ /* 0x000fe40004800000 */
[C---:B------:R-:W-:Y:S02]  /*2ff0*/  ISETP.GE.AND P4, PT, R215.reuse, RZ, PT ;  /* 0x000000ffd700720c */ /* 0x040fe40003f86270 */
[----:B------:R-:W-:-:S02]  /*3000*/  ISETP.GE.AND P2, PT, R215, 0x1, PT ;  /* 0x00000001d700780c */ /* 0x000fc40003f46270 */
[C---:B------:R-:W-:Y:S01]  /*3010*/  ISETP.GE.AND P0, PT, R215.reuse, 0x8, PT ;  /* 0x00000008d700780c */ /* 0x040fe20003f06270 */
[----:B------:R-:W3:Y:S01]  /*3020*/  MUFU.TANH R163, R101 ;  /* 0x0000006500a37308 */ /* 0x000ee20000002400 */
[----:B------:R-:W-:Y:S02]  /*3030*/  WARPGROUP.DEPBAR.LE gsb0, 0x0 ;  /* 0x00008000000079c5 */ /* 0x000fe40000010000 */
[----:B------:R-:W4:Y:S01]  /*3040*/  LDS R218, [R218+0x400] ;  /* 0x00040000dada7984 */ /* 0x000f220000000800 */
[----:B------:R-:W-:Y:S01]  /*3050*/  WARPGROUP.ARRIVE ;  /* 0x00000000000079c5 */ /* 0x000fe20000000000 */
[----:B------:R-:W-:Y:S02]  /*3060*/  ISETP.GE.AND P1, PT, R215, 0x9, PT ;  /* 0x00000009d700780c */ /* 0x000fe40003f26270 */
[----:B--2---:R-:W-:Y:S01]  /*3070*/  FSEL R88, R200, -INF , !P3 ;  /* 0xff800000c8587808 */ /* 0x004fe20005800000 */
[----:B------:R-:W2:Y:S01]  /*3080*/  MUFU.TANH R160, R104 ;  /* 0x0000006800a07308 */ /* 0x000ea20000002400 */
[----:B------:R-:W-:Y:S01]  /*3090*/  FSEL R91, R167, -INF , !P5 ;  /* 0xff800000a75b7808 */ /* 0x000fe20006800000 */
[----:B------:R-:W-:Y:S01]  /*30a0*/  HGMMA.64x128x16.F32.BF16 R24, gdesc[UR4], R24, gsb0 ;  /* 0x01e00000041879f0 */ /* 0x000fe20008001818 */
[C---:B------:R-:W-:Y:S01]  /*30b0*/  ISETP.GE.AND P3, PT, R215.reuse, 0x10, PT ;  /* 0x00000010d700780c */ /* 0x040fe20003f66270 */
[----:B------:R-:W-:Y:S01]  /*30c0*/  ULDC UR4, c[0x0][0x744] ;  /* 0x0001d10000047ab9 */ /* 0x000fe20000000800 */
[----:B------:R-:W-:-:S02]  /*30d0*/  ISETP.GE.AND P5, PT, R215, 0x11, PT ;  /* 0x00000011d700780c */ /* 0x000fc40003fa6270 */
[C---:B------:R-:W-:Y:S01]  /*30e0*/  ISETP.GT.OR P4, PT, R214.reuse, RZ, !P4 ;  /* 0x000000ffd600720c */ /* 0x040fe20006784670 */
[----:B------:R-:W2:Y:S01]  /*30f0*/  MUFU.TANH R156, R108 ;  /* 0x0000006c009c7308 */ /* 0x000ea20000002400 */
[C---:B------:R-:W-:Y:S02]  /*3100*/  ISETP.GT.OR P2, PT, R214.reuse, 0x1, !P2 ;  /* 0x00000001d600780c */ /* 0x040fe40005744670 */
[C---:B------:R-:W-:Y:S02]  /*3110*/  ISETP.GT.OR P0, PT, R214.reuse, 0x8, !P0 ;  /* 0x00000008d600780c */ /* 0x040fe40004704670 */
[C---:B------:R-:W-:Y:S02]  /*3120*/  ISETP.GT.OR P1, PT, R214.reuse, 0x9, !P1 ;  /* 0x00000009d600780c */ /* 0x040fe40004f24670 */
[C---:B------:R-:W-:Y:S01]  /*3130*/  ISETP.GT.OR P3, PT, R214.reuse, 0x10, !P3 ;  /* 0x00000010d600780c */ /* 0x040fe20005f64670 */
[----:B------:R-:W2:Y:S01]  /*3140*/  MUFU.TANH R155, R109 ;  /* 0x0000006d009b7308 */ /* 0x000ea20000002400 */
[----:B------:R-:W-:-:S02]  /*3150*/  ISETP.GT.OR P5, PT, R214, 0x11, !P5 ;  /* 0x00000011d600780c */ /* 0x000fc40006fa4670 */
[----:B------:R-:W-:Y:S02]  /*3160*/  FSEL R212, R20, -INF , !P4 ;  /* 0xff80000014d47808 */ /* 0x000fe40006000000 */
[C---:B------:R-:W-:Y:S01]  /*3170*/  FSEL R213, R21.reuse, -INF , !P2 ;  /* 0xff80000015d57808 */ /* 0x040fe20005000000 */
[----:B------:R-:W-:Y:S01]  /*3180*/  FFMA.FTZ R21, -R21, R21, 1 ;  /* 0x3f80000015157423 */ /* 0x000fe20000010115 */
[C---:B------:R-:W-:Y:S01]  /*3190*/  FSEL R219, R23.reuse, -INF , !P0 ;  /* 0xff80000017db7808 */ /* 0x040fe20004000000 */
[----:B------:R1:W-:Y:S01]  /*31a0*/  MUFU.TANH R143, R121 ;  /* 0x00000079008f7308 */ /* 0x0003e20000002400 */
[----:B------:R-:W-:Y:S01]  /*31b0*/  FSEL R224, R232, -INF , !P1 ;  /* 0xff800000e8e07808 */ /* 0x000fe20004800000 */
[----:B------:R-:W-:Y:S01]  /*31c0*/  FFMA.FTZ R23, -R23, R23, 1 ;  /* 0x3f80000017177423 */ /* 0x000fe20000010117 */
[C---:B------:R-:W-:Y:S02]  /*31d0*/  ISETP.GE.AND P4, PT, R215.reuse, 0x18, PT ;  /* 0x00000018d700780c */ /* 0x040fe40003f86270 */
[----:B------:R-:W-:-:S02]  /*31e0*/  ISETP.GE.AND P2, PT, R215, 0x19, PT ;  /* 0x00000019d700780c */ /* 0x000fc40003f46270 */
[C---:B------:R-:W-:Y:S01]  /*31f0*/  ISETP.GE.AND P0, PT, R215.reuse, 0x20, PT ;  /* 0x00000020d700780c */ /* 0x040fe20003f06270 */
[----:B------:R-:W2:Y:S01]  /*3200*/  MUFU.TANH R162, R102 ;  /* 0x0000006600a27308 */ /* 0x000ea20000002400 */
[----:B------:R-:W-:Y:S02]  /*3210*/  ISETP.GE.AND P1, PT, R215, 0x21, PT ;  /* 0x00000021d700780c */ /* 0x000fe40003f26270 */
[C---:B------:R-:W-:Y:S01]  /*3220*/  FSEL R208, R228.reuse, -INF , !P3 ;  /* 0xff800000e4d07808 */ /* 0x040fe20005800000 */
[----:B----4-:R-:W-:Y:S01]  /*3230*/  SHFL.IDX PT, R223, R218, R9, 0x1f ;  /* 0x00001f09dadf7589 */ /* 0x010fe200000e0000 */
[----:B------:R-:W-:Y:S01]  /*3240*/  FSEL R206, R237, -INF , !P5 ;  /* 0xff800000edce7808 */ /* 0x000fe20006800000 */
[----:B------:R-:W-:Y:S01]  /*3250*/  FFMA.FTZ R228, -R228, R228, 1 ;  /* 0x3f800000e4e47423 */ /* 0x000fe200000101e4 */
[C---:B------:R-:W-:Y:S01]  /*3260*/  ISETP.GE.AND P3, PT, R215.reuse, 0x28, PT ;  /* 0x00000028d700780c */ /* 0x040fe20003f66270 */
[----:B------:R4:W-:Y:S01]  /*3270*/  MUFU.TANH R150, R114 ;  /* 0x0000007200967308 */ /* 0x0009e20000002400 */
[----:B------:R-:W-:-:S02]  /*3280*/  ISETP.GE.AND P5, PT, R215, 0x29, PT ;  /* 0x00000029d700780c */ /* 0x000fc40003fa6270 */
[C---:B------:R-:W-:Y:S02]  /*3290*/  ISETP.GT.OR P4, PT, R214.reuse, 0x18, !P4 ;  /* 0x00000018d600780c */ /* 0x040fe40006784670 */
[C---:B------:R-:W-:Y:S02]  /*32a0*/  ISETP.GT.OR P2, PT, R214.reuse, 0x19, !P2 ;  /* 0x00000019d600780c */ /* 0x040fe40005744670 */
[C---:B------:R-:W-:Y:S01]  /*32b0*/  ISETP.GT.OR P0, PT, R214.reuse, 0x20, !P0 ;  /* 0x00000020d600780c */ /* 0x040fe20004704670 */
[----:B------:R-:W2:Y:S01]  /*32c0*/  MUFU.TANH R161, R103 ;  /* 0x0000006700a17308 */ /* 0x000ea20000002400 */
[C---:B------:R-:W-:Y:S02]  /*32d0*/  ISETP.GT.OR P1, PT, R214.reuse, 0x21, !P1 ;  /* 0x00000021d600780c */ /* 0x040fe40004f24670 */
[C---:B------:R-:W-:Y:S02]  /*32e0*/  ISETP.GT.OR P3, PT, R214.reuse, 0x28, !P3 ;  /* 0x00000028d600780c */ /* 0x040fe40005f64670 */
[----:B------:R-:W-:-:S02]  /*32f0*/  ISETP.GT.OR P5, PT, R214, 0x29, !P5 ;  /* 0x00000029d600780c */ /* 0x000fc40006fa4670 */
[----:B------:R-:W-:Y:S01]  /*3300*/  FSEL R204, R236, -INF , !P4 ;  /* 0xff800000eccc7808 */ /* 0x000fe20006000000 */
[----:B------:R-:W2:Y:S01]  /*3310*/  MUFU.TANH R158, R106 ;  /* 0x0000006a009e7308 */ /* 0x000ea20000002400 */
[----:B------:R-:W-:Y:S02]  /*3320*/  FSEL R139, R234, -INF , !P2 ;  /* 0xff800000ea8b7808 */ /* 0x000fe40005000000 */
[----:B------:R-:W-:Y:S02]  /*3330*/  FSEL R137, R197, -INF , !P0 ;  /* 0xff800000c5897808 */ /* 0x000fe40004000000 */
[----:B------:R-:W-:Y:S02]  /*3340*/  FSEL R135, R198, -INF , !P1 ;  /* 0xff800000c6877808 */ /* 0x000fe40004800000 */
[C---:B------:R-:W-:Y:S01]  /*3350*/  ISETP.GE.AND P4, PT, R215.reuse, 0x30, PT ;  /* 0x00000030d700780c */ /* 0x040fe20003f86270 */
[----:B------:R-:W2:Y:S01]  /*3360*/  MUFU.TANH R157, R107 ;  /* 0x0000006b009d7308 */ /* 0x000ea20000002400 */
[----:B------:R-:W-:-:S02]  /*3370*/  ISETP.GE.AND P2, PT, R215, 0x31, PT ;  /* 0x00000031d700780c */ /* 0x000fc40003f46270 */
[C---:B------:R-:W-:Y:S02]  /*3380*/  ISETP.GE.AND P0, PT, R215.reuse, 0x38, PT ;  /* 0x00000038d700780c */ /* 0x040fe40003f06270 */
[----:B------:R-:W-:Y:S02]  /*3390*/  ISETP.GE.AND P1, PT, R215, 0x39, PT ;  /* 0x00000039d700780c */ /* 0x000fe40003f26270 */
[----:B------:R-:W-:Y:S01]  /*33a0*/  FSEL R132, R201, -INF , !P3 ;  /* 0xff800000c9847808 */ /* 0x000fe20005800000 */
[----:B------:R3:W-:Y:S01]  /*33b0*/  MUFU.TANH R152, R111 ;  /* 0x0000006f00987308 */ /* 0x0007e20000002400 */
[----:B-1----:R-:W-:Y:S02]  /*33c0*/  FSEL R121, R171, -INF , !P5 ;  /* 0xff800000ab797808 */ /* 0x002fe40006800000 */
[C---:B------:R-:W-:Y:S02]  /*33d0*/  ISETP.GE.AND P3, PT, R115.reuse, 0x40, PT ;  /* 0x000000407300780c */ /* 0x040fe40003f66270 */
[----:B------:R-:W-:-:S02]  /*33e0*/  ISETP.GE.AND P5, PT, R115, 0x41, PT ;  /* 0x000000417300780c */ /* 0x000fc40003fa6270 */
[C---:B------:R-:W-:Y:S01]  /*33f0*/  ISETP.GT.OR P4, PT, R214.reuse, 0x30, !P4 ;  /* 0x00000030d600780c */ /* 0x040fe20006784670 */
[----:B------:R-:W1:Y:S01]  /*3400*/  MUFU.TANH R154, R110 ;  /* 0x0000006e009a7308 */ /* 0x000e620000002400 */
[C---:B------:R-:W-:Y:S02]  /*3410*/  ISETP.GT.OR P2, PT, R214.reuse, 0x31, !P2 ;  /* 0x00000031d600780c */ /* 0x040fe40005744670 */
[C---:B------:R-:W-:Y:S02]  /*3420*/  ISETP.GT.OR P0, PT, R214.reuse, 0x38, !P0 ;  /* 0x00000038d600780c */ /* 0x040fe40004704670 */
[----:B------:R-:W-:Y:S02]  /*3430*/  ISETP.GT.OR P1, PT, R214, 0x39, !P1 ;  /* 0x00000039d600780c */ /* 0x000fe40004f24670 */
[C---:B------:R-:W-:Y:S01]  /*3440*/  ISETP.GT.OR P3, PT, R124.reuse, 0x40, !P3 ;  /* 0x000000407c00780c */ /* 0x040fe20005f64670 */
[----:B------:R-:W1:Y:S01]  /*3450*/  MUFU.TANH R148, R116 ;  /* 0x0000007400947308 */ /* 0x000e620000002400 */
[----:B------:R-:W-:-:S02]  /*3460*/  ISETP.GT.OR P5, PT, R124, 0x41, !P5 ;  /* 0x000000417c00780c */ /* 0x000fc40006fa4670 */
[----:B----4-:R-:W-:Y:S02]  /*3470*/  FSEL R114, R170, -INF , !P4 ;  /* 0xff800000aa727808 */ /* 0x010fe40006000000 */
[----:B------:R-:W-:Y:S02]  /*3480*/  FSEL R89, R169, -INF , !P2 ;  /* 0xff800000a9597808 */ /* 0x000fe40005000000 */
[----:B------:R-:W-:Y:S01]  /*3490*/  FSEL R102, R166, -INF , !P0 ;  /* 0xff800000a6667808 */ /* 0x000fe20004000000 */
[----:B------:R-:W4:Y:S01]  /*34a0*/  MUFU.TANH R147, R117 ;  /* 0x0000007500937308 */ /* 0x000f220000002400 */
[----:B------:R-:W-:Y:S02]  /*34b0*/  FSEL R92, R165, -INF , !P1 ;  /* 0xff800000a55c7808 */ /* 0x000fe40004800000 */
[C---:B------:R-:W-:Y:S02]  /*34c0*/  ISETP.GE.AND P4, PT, R115.reuse, 0x48, PT ;  /* 0x000000487300780c */ /* 0x040fe40003f86270 */
[----:B------:R-:W-:-:S02]  /*34d0*/  ISETP.GE.AND P2, PT, R115, 0x49, PT ;  /* 0x000000497300780c */ /* 0x000fc40003f46270 */
[C---:B------:R-:W-:Y:S01]  /*34e0*/  ISETP.GE.AND P0, PT, R115.reuse, 0x50, PT ;  /* 0x000000507300780c */ /* 0x040fe20003f06270 */
[----:B------:R-:W4:Y:S01]  /*34f0*/  MUFU.TANH R144, R120 ;  /* 0x0000007800907308 */ /* 0x000f220000002400 */
[----:B------:R-:W-:Y:S02]  /*3500*/  ISETP.GE.AND P1, PT, R115, 0x51, PT ;  /* 0x000000517300780c */ /* 0x000fe40003f26270 */
[----:B------:R-:W-:Y:S02]  /*3510*/  FSEL R109, R164, -INF , !P3 ;  /* 0xff800000a46d7808 */ /* 0x000fe40005800000 */
[----:B---3--:R-:W-:Y:S02]  /*3520*/  FSEL R111, R163, -INF , !P5 ;  /* 0xff800000a36f7808 */ /* 0x008fe40006800000 */
[C---:B------:R-:W-:Y:S01]  /*3530*/  ISETP.GE.AND P3, PT, R115.reuse, 0x58, PT ;  /* 0x000000587300780c */ /* 0x040fe20003f66270 */
[----:B------:R-:W3:Y:S01]  /*3540*/  MUFU.TANH R146, R118 ;  /* 0x0000007600927308 */ /* 0x000ee20000002400 */
[----:B------:R-:W-:-:S02]  /*3550*/  ISETP.GE.AND P5, PT, R115, 0x59, PT ;  /* 0x000000597300780c */ /* 0x000fc40003fa6270 */
[C---:B------:R-:W-:Y:S02]  /*3560*/  ISETP.GT.OR P4, PT, R124.reuse, 0x48, !P4 ;  /* 0x000000487c00780c */ /* 0x040fe40006784670 */
[C---:B------:R-:W-:Y:S02]  /*3570*/  ISETP.GT.OR P2, PT, R124.reuse, 0x49, !P2 ;  /* 0x000000497c00780c */ /* 0x040fe40005744670 */
[C---:B------:R-:W-:Y:S01]  /*3580*/  ISETP.GT.OR P0, PT, R124.reuse, 0x50, !P0 ;  /* 0x000000507c00780c */ /* 0x040fe20004704670 */
[----:B------:R-:W3:Y:S01]  /*3590*/  MUFU.TANH R145, R119 ;  /* 0x0000007700917308 */ /* 0x000ee20000002400 */
[C---:B------:R-:W-:Y:S02]  /*35a0*/  ISETP.GT.OR P1, PT, R124.reuse, 0x51, !P1 ;  /* 0x000000517c00780c */ /* 0x040fe40004f24670 */
[C---:B------:R-:W-:Y:S02]  /*35b0*/  ISETP.GT.OR P3, PT, R124.reuse, 0x58, !P3 ;  /* 0x000000587c00780c */ /* 0x040fe40005f64670 */
[----:B------:R-:W-:-:S02]  /*35c0*/  ISETP.GT.OR P5, PT, R124, 0x59, !P5 ;  /* 0x000000597c00780c */ /* 0x000fc40006fa4670 */
[----:B--2---:R-:W-:Y:S01]  /*35d0*/  FSEL R95, R160, -INF , !P4 ;  /* 0xff800000a05f7808 */ /* 0x004fe20006000000 */
[----:B------:R-:W2:Y:S01]  /*35e0*/  MUFU.TANH R142, R122 ;  /* 0x0000007a008e7308 */ /* 0x000ea20000002400 */
[----:B------:R-:W-:Y:S02]  /*35f0*/  FSEL R100, R159, -INF , !P2 ;  /* 0xff8000009f647808 */ /* 0x000fe40005000000 */
[----:B------:R-:W-:Y:S02]  /*3600*/  FSEL R97, R156, -INF , !P0 ;  /* 0xff8000009c617808 */ /* 0x000fe40004000000 */
[----:B------:R-:W-:Y:S02]  /*3610*/  FSEL R98, R155, -INF , !P1 ;  /* 0xff8000009b627808 */ /* 0x000fe40004800000 */
[C---:B------:R-:W-:Y:S01]  /*3620*/  ISETP.GE.AND P4, PT, R215.reuse, 0x40, PT ;  /* 0x00000040d700780c */ /* 0x040fe20003f86270 */
[----:B------:R-:W-:Y:S02]  /*3630*/  WARPGROUP.DEPBAR.LE gsb0, 0x0 ;  /* 0x00008000000079c5 */ /* 0x000fe40000010000 */
[----:B------:R-:W-:Y:S01]  /*3640*/  WARPGROUP.ARRIVE ;  /* 0x00000000000079c5 */ /* 0x000fe20000000000 */
[C---:B------:R-:W-:Y:S01]  /*3650*/  ISETP.GE.AND P2, PT, R215.reuse, 0x41, PT ;  /* 0x00000041d700780c */ /* 0x040fe20003f46270 */
[----:B------:R-:W2:Y:S01]  /*3660*/  MUFU.TANH R141, R123 ;  /* 0x0000007b008d7308 */ /* 0x000ea20000002400 */
[----:B------:R-:W-:-:S02]  /*3670*/  ISETP.GE.AND P0, PT, R215, 0x48, PT ;  /* 0x00000048d700780c */ /* 0x000fc40003f06270 */
[----:B------:R-:W-:Y:S01]  /*3680*/  ISETP.GE.AND P1, PT, R215, 0x49, PT ;  /* 0x00000049d700780c */ /* 0x000fe20003f26270 */
[----:B------:R-:W-:Y:S01]  /*3690*/  HGMMA.64x128x16.F32.BF16 R24, gdesc[UR8], R24, gsb0 ;  /* 0x01e00000081879f0 */ /* 0x000fe20008001818 */
[----:B------:R-:W-:Y:S02]  /*36a0*/  FSEL R108, R153, -INF , !P3 ;  /* 0xff800000996c7808 */ /* 0x000fe40005800000 */
[----:B------:R-:W-:Y:S01]  /*36b0*/  FSEL R103, R151, -INF , !P5 ;  /* 0xff80000097677808 */ /* 0x000fe20006800000 */
[----:B------:R1:W2:Y:S01]  /*36c0*/  MUFU.TANH R5, R126 ;  /* 0x0000007e00057308 */ /* 0x0002a20000002400 */
[C---:B------:R-:W-:Y:S02]  /*36d0*/  ISETP.GE.AND P3, PT, R215.reuse, 0x50, PT ;  /* 0x00000050d700780c */ /* 0x040fe40003f66270 */
[----:B------:R-:W-:Y:S02]  /*36e0*/  ISETP.GE.AND P5, PT, R215, 0x51, PT ;  /* 0x00000051d700780c */ /* 0x000fe40003fa6270 */
[----:B------:R-:W-:-:S02]  /*36f0*/  ISETP.GT.OR P4, PT, R214, 0x40, !P4 ;  /* 0x00000040d600780c */ /* 0x000fc40006784670 */
[C---:B------:R-:W-:Y:S01]  /*3700*/  ISETP.GT.OR P2, PT, R214.reuse, 0x41, !P2 ;  /* 0x00000041d600780c */ /* 0x040fe20005744670 */
[----:B------:R4:W-:Y:S01]  /*3710*/  MUFU.TANH R6, R125 ;  /* 0x0000007d00067308 */ /* 0x0009e20000002400 */
[C---:B------:R-:W-:Y:S01]  /*3720*/  ISETP.GT.OR P0, PT, R214.reuse, 0x48, !P0 ;  /* 0x00000048d600780c */ /* 0x040fe20004704670 */
[----:B-1----:R-:W-:Y:S01]  /*3730*/  VIADD R126, R9, 0x8 ;  /* 0x00000008097e7836 */ /* 0x002fe20000000000 */
[C---:B------:R-:W-:Y:S02]  /*3740*/  ISETP.GT.OR P1, PT, R214.reuse, 0x49, !P1 ;  /* 0x00000049d600780c */ /* 0x040fe40004f24670 */
[C---:B------:R-:W-:Y:S02]  /*3750*/  ISETP.GT.OR P3, PT, R214.reuse, 0x50, !P3 ;  /* 0x00000050d600780c */ /* 0x040fe40005f64670 */
[----:B------:R-:W-:Y:S01]  /*3760*/  ISETP.GT.OR P5, PT, R214, 0x51, !P5 ;  /* 0x00000051d600780c */ /* 0x000fe20006fa4670 */
[----:B------:R-:W-:Y:S01]  /*3770*/  SHFL.IDX PT, R216, R218, R126, 0x1f ;  /* 0x00001f7edad87589 */ /* 0x000fe200000e0000 */
[----:B------:R-:W-:Y:S01]  /*3780*/  FSEL R101, R162, -INF , !P4 ;  /* 0xff800000a2657808 */ /* 0x000fe20006000000 */
[----:B----4-:R-:W-:Y:S01]  /*3790*/  FMUL.FTZ R125, R128, UR13 ;  /* 0x0000000d807d7c20 */ /* 0x010fe20008410000 */
[----:B------:R-:W-:Y:S01]  /*37a0*/  FSEL R90, R161, -INF , !P2 ;  /* 0xff800000a15a7808 */ /* 0x000fe20005000000 */
[----:B------:R1:W-:Y:S01]  /*37b0*/  MUFU.TANH R4, R127 ;  /* 0x0000007f00047308 */ /* 0x0003e20000002400 */
[----:B------:R-:W-:-:S02]  /*37c0*/  FSEL R104, R158, -INF , !P0 ;  /* 0xff8000009e687808 */ /* 0x000fc40004000000 */
[----:B------:R-:W-:Y:S02]  /*37d0*/  FSEL R99, R157, -INF , !P1 ;  /* 0xff8000009d637808 */ /* 0x000fe40004800000 */
[C---:B------:R-:W-:Y:S02]  /*37e0*/  ISETP.GE.AND P4, PT, R215.reuse, 0x58, PT ;  /* 0x00000058d700780c */ /* 0x040fe40003f86270 */
[----:B------:R-:W-:Y:S01]  /*37f0*/  ISETP.GE.AND P2, PT, R215, 0x59, PT ;  /* 0x00000059d700780c */ /* 0x000fe20003f46270 */
[----:B------:R4:W-:Y:S01]  /*3800*/  MUFU.TANH R2, R125 ;  /* 0x0000007d00027308 */ /* 0x0009e20000002400 */
[C---:B------:R-:W-:Y:S01]  /*3810*/  ISETP.GE.AND P0, PT, R115.reuse, 0x60, PT ;  /* 0x000000607300780c */ /* 0x040fe20003f06270 */
[----:B-1----:R-:W-:Y:S01]  /*3820*/  FMUL.FTZ R127, R130, UR13 ;  /* 0x0000000d827f7c20 */ /* 0x002fe20008410000 */
[----:B------:R-:W-:Y:S02]  /*3830*/  ISETP.GE.AND P1, PT, R115, 0x61, PT ;  /* 0x000000617300780c */ /* 0x000fe40003f26270 */
[----:B------:R-:W-:-:S02]  /*3840*/  FSEL R96, R154, -INF , !P3 ;  /* 0xff8000009a607808 */ /* 0x000fc40005800000 */
[----:B------:R-:W-:Y:S01]  /*3850*/  FSEL R107, R152, -INF , !P5 ;  /* 0xff800000986b7808 */ /* 0x000fe20006800000 */
[----:B------:R-:W-:Y:S01]  /*3860*/  MUFU.TANH R127, R127 ;  /* 0x0000007f007f7308 */ /* 0x000fe20000002400 */
[C---:B------:R-:W-:Y:S02]  /*3870*/  ISETP.GE.AND P3, PT, R115.reuse, 0x68, PT ;  /* 0x000000687300780c */ /* 0x040fe40003f66270 */
[----:B------:R-:W-:Y:S02]  /*3880*/  ISETP.GE.AND P5, PT, R115, 0x69, PT ;  /* 0x000000697300780c */ /* 0x000fe40003fa6270 */
[C---:B------:R-:W-:Y:S02]  /*3890*/  ISETP.GT.OR P4, PT, R214.reuse, 0x58, !P4 ;  /* 0x00000058d600780c */ /* 0x040fe40006784670 */
[----:B------:R-:W-:Y:S01]  /*38a0*/  ISETP.GT.OR P2, PT, R214, 0x59, !P2 ;  /* 0x00000059d600780c */ /* 0x000fe20005744670 */
[----:B------:R-:W-:Y:S01]  /*38b0*/  MUFU.TANH R227, R227 ;  /* 0x000000e300e37308 */ /* 0x000fe20000002400 */
[----:B------:R-:W-:-:S02]  /*38c0*/  ISETP.GT.OR P0, PT, R124, 0x60, !P0 ;  /* 0x000000607c00780c */ /* 0x000fc40004704670 */
[C---:B------:R-:W-:Y:S02]  /*38d0*/  ISETP.GT.OR P1, PT, R124.reuse, 0x61, !P1 ;  /* 0x000000617c00780c */ /* 0x040fe40004f24670 */
[C---:B------:R-:W-:Y:S02]  /*38e0*/  ISETP.GT.OR P3, PT, R124.reuse, 0x68, !P3 ;  /* 0x000000687c00780c */ /* 0x040fe40005f64670 */
[----:B------:R-:W-:Y:S01]  /*38f0*/  ISETP.GT.OR P5, PT, R124, 0x69, !P5 ;  /* 0x000000697c00780c */ /* 0x000fe20006fa4670 */
[----:B------:R-:W-:Y:S01]  /*3900*/  MUFU.TANH R131, R131 ;  /* 0x0000008300837308 */ /* 0x000fe20000002400 */
[----:B------:R-:W-:Y:S02]  /*3910*/  FSEL R93, R150, -INF , !P4 ;  /* 0xff800000965d7808 */ /* 0x000fe40006000000 */
[----:B------:R-:W-:Y:S02]  /*3920*/  FSEL R110, R149, -INF , !P2 ;  /* 0xff800000956e7808 */ /* 0x000fe40005000000 */
[----:B------:R-:W-:-:S02]  /*3930*/  FSEL R106, R148, -INF , !P0 ;  /* 0xff800000946a7808 */ /* 0x000fc40004000000 */
[----:B------:R-:W-:Y:S02]  /*3940*/  FSEL R94, R147, -INF , !P1 ;  /* 0xff800000935e7808 */ /* 0x000fe40004800000 */
[C---:B------:R-:W-:Y:S02]  /*3950*/  ISETP.GE.AND P4, PT, R115.reuse, 0x70, PT ;  /* 0x000000707300780c */ /* 0x040fe40003f86270 */
[C---:B------:R-:W-:Y:S02]  /*3960*/  ISETP.GE.AND P2, PT, R115.reuse, 0x71, PT ;  /* 0x000000717300780c */ /* 0x040fe40003f46270 */
[C---:B------:R-:W-:Y:S02]  /*3970*/  ISETP.GE.AND P0, PT, R115.reuse, 0x78, PT ;  /* 0x000000787300780c */ /* 0x040fe40003f06270 */
[----:B------:R-:W-:Y:S02]  /*3980*/  ISETP.GE.AND P1, PT, R115, 0x79, PT ;  /* 0x000000797300780c */ /* 0x000fe40003f26270 */
[----:B------:R-:W-:-:S02]  /*3990*/  FSEL R115, R144, -INF , !P3 ;  /* 0xff80000090737808 */ /* 0x000fc40005800000 */
[----:B------:R-:W-:Y:S02]  /*39a0*/  FSEL R116, R143, -INF , !P5 ;  /* 0xff8000008f747808 */ /* 0x000fe40006800000 */
[C---:B------:R-:W-:Y:S02]  /*39b0*/  ISETP.GE.AND P3, PT, R215.reuse, 0x60, PT ;  /* 0x00000060d700780c */ /* 0x040fe40003f66270 */
[----:B------:R-:W-:Y:S02]  /*39c0*/  ISETP.GE.AND P5, PT, R215, 0x61, PT ;  /* 0x00000061d700780c */ /* 0x000fe40003fa6270 */
[----:B------:R-:W-:Y:S02]  /*39d0*/  ISETP.GT.OR P4, PT, R124, 0x70, !P4 ;  /* 0x000000707c00780c */ /* 0x000fe40006784670 */
[C---:B------:R-:W-:Y:S02]  /*39e0*/  ISETP.GT.OR P3, PT, R214.reuse, 0x60, !P3 ;  /* 0x00000060d600780c */ /* 0x040fe40005f64670 */
[----:B------:R-:W-:-:S02]  /*39f0*/  ISETP.GT.OR P5, PT, R214, 0x61, !P5 ;  /* 0x00000061d600780c */ /* 0x000fc40006fa4670 */
[----:B------:R-:W-:Y:S02]  /*3a00*/  FSEL R118, R140, -INF , !P4 ;  /* 0xff8000008c767808 */ /* 0x000fe40006000000 */
[----:B---3--:R-:W-:Y:S02]  /*3a10*/  FSEL R119, R146, -INF , !P3 ;  /* 0xff80000092777808 */ /* 0x008fe40005800000 */
[----:B------:R-:W-:Y:S02]  /*3a20*/  FSEL R122, R145, -INF , !P5 ;  /* 0xff800000917a7808 */ /* 0x000fe40006800000 */
[C---:B------:R-:W-:Y:S02]  /*3a30*/  ISETP.GE.AND P4, PT, R215.reuse, 0x68, PT ;  /* 0x00000068d700780c */ /* 0x040fe40003f86270 */
[C---:B------:R-:W-:Y:S02]  /*3a40*/  ISETP.GE.AND P3, PT, R215.reuse, 0x69, PT ;  /* 0x00000069d700780c */ /* 0x040fe40003f66270 */
[----:B------:R-:W-:-:S02]  /*3a50*/  ISETP.GE.AND P5, PT, R215, 0x70, PT ;  /* 0x00000070d700780c */ /* 0x000fc40003fa6270 */
[C---:B------:R-:W-:Y:S02]  /*3a60*/  ISETP.GT.OR P2, PT, R124.reuse, 0x71, !P2 ;  /* 0x000000717c00780c */ /* 0x040fe40005744670 */
[C---:B------:R-:W-:Y:S02]  /*3a70*/  ISETP.GT.OR P0, PT, R124.reuse, 0x78, !P0 ;  /* 0x000000787c00780c */ /* 0x040fe40004704670 */
[----:B------:R-:W-:Y:S01]  /*3a80*/  ISETP.GT.OR P1, PT, R124, 0x79, !P1 ;  /* 0x000000797c00780c */ /* 0x000fe20004f24670 */
[----:B------:R-:W-:Y:S01]  /*3a90*/  VIADD R124, R9, 0x4 ;  /* 0x00000004097c7836 */ /* 0x000fe20000000000 */
[C---:B------:R-:W-:Y:S02]  /*3aa0*/  ISETP.GT.OR P4, PT, R214.reuse, 0x68, !P4 ;  /* 0x00000068d600780c */ /* 0x040fe40006784670 */
[C---:B------:R-:W-:Y:S02]  /*3ab0*/  ISETP.GT.OR P3, PT, R214.reuse, 0x69, !P3 ;  /* 0x00000069d600780c */ /* 0x040fe40005f64670 */
[----:B------:R-:W-:Y:S01]  /*3ac0*/  ISETP.GT.OR P5, PT, R214, 0x70, !P5 ;  /* 0x00000070d600780c */ /* 0x000fe20006fa4670 */
[----:B------:R-:W1:Y:S01]  /*3ad0*/  SHFL.IDX PT, R128, R218, R124, 0x1f ;  /* 0x00001f7cda807589 */ /* 0x000e6200000e0000 */
[----:B--2---:R-:W-:-:S02]  /*3ae0*/  FSEL R117, R142, -INF , !P4 ;  /* 0xff8000008e757808 */ /* 0x004fc40006000000 */
[----:B------:R-:W-:Y:S01]  /*3af0*/  FSEL R123, R141, -INF , !P3 ;  /* 0xff8000008d7b7808 */ /* 0x000fe20005800000 */
[----:B------:R-:W2:Y:S01]  /*3b00*/  SHFL.IDX PT, R217, R17, R124, 0x1f ;  /* 0x00001f7c11d97589 */ /* 0x000ea200000e0000 */
[----:B------:R-:W-:Y:S02]  /*3b10*/  FSEL R120, R5, -INF , !P5 ;  /* 0xff80000005787808 */ /* 0x000fe40006800000 */
[C---:B------:R-:W-:Y:S02]  /*3b20*/  ISETP.GE.AND P4, PT, R215.reuse, 0x71, PT ;  /* 0x00000071d700780c */ /* 0x040fe40003f86270 */
[C---:B------:R-:W-:Y:S02]  /*3b30*/  ISETP.GE.AND P3, PT, R215.reuse, 0x78, PT ;  /* 0x00000078d700780c */ /* 0x040fe40003f66270 */
[----:B------:R-:W-:Y:S02]  /*3b40*/  ISETP.GE.AND P5, PT, R215, 0x79, PT ;  /* 0x00000079d700780c */ /* 0x000fe40003fa6270 */
[----:B------:R-:W3:Y:S01]  /*3b50*/  SHFL.IDX PT, R215, R17, R9, 0x1f ;  /* 0x00001f0911d77589 */ /* 0x000ee200000e0000 */
[----:B----4-:R-:W-:-:S02]  /*3b60*/  IADD3 R125, R9, 0xc, RZ ;  /* 0x0000000c097d7810 */ /* 0x010fc40007ffe0ff */
[C---:B------:R-:W-:Y:S02]  /*3b70*/  ISETP.GT.OR P4, PT, R214.reuse, 0x71, !P4 ;  /* 0x00000071d600780c */ /* 0x040fe40006784670 */
[C---:B------:R-:W-:Y:S01]  /*3b80*/  ISETP.GT.OR P3, PT, R214.reuse, 0x78, !P3 ;  /* 0x00000078d600780c */ /* 0x040fe20005f64670 */
[----:B------:R-:W4:Y:S01]  /*3b90*/  SHFL.IDX PT, R233, R17, R125, 0x1f ;  /* 0x00001f7d11e97589 */ /* 0x000f2200000e0000 */
[----:B------:R-:W-:-:S03]  /*3ba0*/  ISETP.GT.OR P5, PT, R214, 0x79, !P5 ;  /* 0x00000079d600780c */ /* 0x000fc60006fa4670 */
[----:B------:R-:W4:Y:S01]  /*3bb0*/  SHFL.IDX PT, R214, R218, R125, 0x1f ;  /* 0x00001f7ddad67589 */ /* 0x000f2200000e0000 */
[----:B------:R-:W-:Y:S02]  /*3bc0*/  WARPGROUP.DEPBAR.LE gsb0, 0x0 ;  /* 0x00008000000079c5 */ /* 0x000fe40000010000 */
[----:B-1----:R-:W-:Y:S01]  /*3bd0*/  FADD.FTZ R221, R25, -R128 ;  /* 0x8000008019dd7221 */ /* 0x002fe20000010000 */
[--C-:B------:R-:W-:Y:S01]  /*3be0*/  FADD.FTZ R129, R28, -R216.reuse ;  /* 0x800000d81c817221 */ /* 0x100fe20000010000 */
[----:B------:R-:W-:Y:S01]  /*3bf0*/  FADD.FTZ R130, R30, -R216 ;  /* 0x800000d81e827221 */ /* 0x000fe20000010000 */
[--C-:B------:R-:W-:Y:S01]  /*3c00*/  FADD.FTZ R226, R24, -R223.reuse ;  /* 0x800000df18e27221 */ /* 0x100fe20000010000 */
[----:B------:R-:W-:Y:S01]  /*3c10*/  FADD.FTZ R223, R26, -R223 ;  /* 0x800000df1adf7221 */ /* 0x000fe20000010000 */
[--C-:B--2---:R-:W-:Y:S01]  /*3c20*/  FFMA.FTZ R211, R211, UR4, -R217.reuse ;  /* 0x00000004d3d37c23 */ /* 0x104fe200080108d9 */
[----:B------:R-:W-:Y:S01]  /*3c30*/  FFMA.FTZ R26, R213, UR4, -R217 ;  /* 0x00000004d51a7c23 */ /* 0x000fe200080108d9 */
[----:B------:R-:W-:Y:S01]  /*3c40*/  FADD.FTZ R128, R27, -R128 ;  /* 0x800000801b807221 */ /* 0x000fe20000010000 */
[C---:B------:R-:W-:Y:S01]  /*3c50*/  VIADD R217, R9.reuse, 0x14 ;  /* 0x0000001409d97836 */ /* 0x040fe20000000000 */
[----:B------:R-:W1:Y:S01]  /*3c60*/  SHFL.IDX PT, R28, R17, R126, 0x1f ;  /* 0x00001f7e111c7589 */ /* 0x000e6200000e0000 */
[----:B------:R-:W-:-:S02]  /*3c70*/  VIADD R213, R9, 0x1c ;  /* 0x0000001c09d57836 */ /* 0x000fc40000000000 */
[--C-:B---3--:R-:W-:Y:S01]  /*3c80*/  FFMA.FTZ R216, R210, UR4, -R215.reuse ;  /* 0x00000004d2d87c23 */ /* 0x108fe200080108d7 */
[----:B------:R-:W-:Y:S01]  /*3c90*/  FFMA.FTZ R25, R212, UR4, -R215 ;  /* 0x00000004d4197c23 */ /* 0x000fe200080108d7 */
[C---:B------:R-:W-:Y:S01]  /*3ca0*/  VIADD R215, R9.reuse, 0x10 ;  /* 0x0000001009d77836 */ /* 0x040fe20000000000 */
[----:B------:R-:W2:Y:S01]  /*3cb0*/  SHFL.IDX PT, R222, R218, R217, 0x1f ;  /* 0x00001fd9dade7589 */ /* 0x000ea200000e0000 */
[----:B------:R-:W-:Y:S01]  /*3cc0*/  IADD3 R212, R9, 0x18, RZ ;  /* 0x0000001809d47810 */ /* 0x000fe20007ffe0ff */
[----:B------:R-:W3:Y:S01]  /*3cd0*/  MUFU.EX2 R211, R211 ;  /* 0x000000d300d37308 */ /* 0x000ee20000000800 */
[----:B----4-:R-:W-:Y:S01]  /*3ce0*/  FFMA.FTZ R224, R224, UR4, -R233 ;  /* 0x00000004e0e07c23 */ /* 0x010fe200080108e9 */
[----:B------:R-:W4:Y:S01]  /*3cf0*/  SHFL.IDX PT, R27, R218, R215, 0x1f ;  /* 0x00001fd7da1b7589 */ /* 0x000f2200000e0000 */
[--C-:B------:R-:W-:Y:S01]  /*3d00*/  FADD.FTZ R210, R29, -R214.reuse ;  /* 0x800000d61dd27221 */ /* 0x100fe20000010000 */
[----:B------:R-:W-:Y:S02]  /*3d10*/  FADD.FTZ R214, R31, -R214 ;  /* 0x800000d61fd67221 */ /* 0x000fe40000010000 */
[----:B------:R-:W4:Y:S02]  /*3d20*/  SHFL.IDX PT, R29, R218, R213, 0x1f ;  /* 0x00001fd5da1d7589 */ /* 0x000f2400000e0000 */
[----:B------:R-:W4:Y:S02]  /*3d30*/  MUFU.EX2 R26, R26 ;  /* 0x0000001a001a7308 */ /* 0x000f240000000800 */
[----:B------:R4:W4:Y:S04]  /*3d40*/  SHFL.IDX PT, R30, R218, R212, 0x1f ;  /* 0x00001fd4da1e7589 */ /* 0x00092800000e0000 */
[----:B------:R-:W4:Y:S02]  /*3d50*/  SHFL.IDX PT, R31, R17, R215, 0x1f ;  /* 0x00001fd7111f7589 */ /* 0x000f2400000e0000 */
[----:B------:R-:W4:Y:S01]  /*3d60*/  MUFU.EX2 R25, R25 ;  /* 0x0000001900197308 */ /* 0x000f220000000800 */
[--C-:B-1----:R-:W-:Y:S01]  /*3d70*/  FFMA.FTZ R24, R220, UR4, -R28.reuse ;  /* 0x00000004dc187c23 */ /* 0x102fe2000801081c */
[----:B------:R-:W-:Y:S01]  /*3d80*/  FFMA.FTZ R28, R219, UR4, -R28 ;  /* 0x00000004db1c7c23 */ /* 0x000fe2000801081c */
[----:B---3--:R-:W-:Y:S01]  /*3d90*/  FMUL.FTZ R221, R211, R221 ;  /* 0x000000ddd3dd7220 */ /* 0x008fe20000410000 */
[--C-:B--2---:R-:W-:Y:S01]  /*3da0*/  FADD.FTZ R220, R33, -R222.reuse ;  /* 0x800000de21dc7221 */ /* 0x104fe20000010000 */
[----:B------:R-:W-:Y:S01]  /*3db0*/  FADD.FTZ R222, R35, -R222 ;  /* 0x800000de23de7221 */ /* 0x000fe20000010000 */
[----:B------:R-:W1:Y:S02]  /*3dc0*/  SHFL.IDX PT, R33, R17, R212, 0x1f ;  /* 0x00001fd411217589 */ /* 0x000e6400000e0000 */
[----:B------:R-:W2:Y:S01]  /*3dd0*/  MUFU.EX2 R24, R24 ;  /* 0x0000001800187308 */ /* 0x000ea20000000800 */
[--C-:B----4-:R-:W-:Y:S01]  /*3de0*/  FADD.FTZ R218, R32, -R27.reuse ;  /* 0x8000001b20da7221 */ /* 0x110fe20000010000 */
[----:B------:R-:W-:Y:S01]  /*3df0*/  FADD.FTZ R219, R34, -R27 ;  /* 0x8000001b22db7221 */ /* 0x000fe20000010000 */
[----:B------:R-:W3:Y:S01]  /*3e00*/  SHFL.IDX PT, R32, R17, R217, 0x1f ;  /* 0x00001fd911207589 */ /* 0x000ee200000e0000 */
[----:B------:R-:W-:Y:S01]  /*3e10*/  FMUL.FTZ R128, R26, R128 ;  /* 0x000000801a807220 */ /* 0x000fe20000410000 */
[----:B------:R-:W-:-:S02]  /*3e20*/  FADD.FTZ R37, R37, -R29 ;  /* 0x8000001d25257221 */ /* 0x000fc40000010000 */
[----:B------:R-:W4:Y:S01]  /*3e30*/  SHFL.IDX PT, R34, R17, R213, 0x1f ;  /* 0x00001fd511227589 */ /* 0x000f2200000e0000 */
[----:B------:R-:W-:Y:S01]  /*3e40*/  FADD.FTZ R39, R39, -R29 ;  /* 0x8000001d27277221 */ /* 0x000fe20000010000 */
[----:B------:R2:W-:Y:S01]  /*3e50*/  MUFU.EX2 R27, R28 ;  /* 0x0000001c001b7308 */ /* 0x0005e20000000800 */
[--C-:B------:R-:W-:Y:S01]  /*3e60*/  FADD.FTZ R36, R36, -R30.reuse ;  /* 0x8000001e24247221 */ /* 0x100fe20000010000 */
[----:B------:R-:W-:Y:S01]  /*3e70*/  SHFL.IDX PT, R35, R15, R9, 0x1f ;  /* 0x00001f090f237589 */ /* 0x000fe200000e0000 */
[----:B------:R-:W-:Y:S01]  /*3e80*/  FADD.FTZ R38, R38, -R30 ;  /* 0x8000001e26267221 */ /* 0x000fe20000010000 */
[----:B------:R-:W-:Y:S01]  /*3e90*/  FMUL.FTZ R223, R25, R223 ;  /* 0x000000df19df7220 */ /* 0x000fe20000410000 */
[--C-:B------:R-:W-:Y:S01]  /*3ea0*/  FFMA.FTZ R29, R209, UR4, -R31.reuse ;  /* 0x00000004d11d7c23 */ /* 0x100fe2000801081f */
[----:B------:R-:W-:Y:S01]  /*3eb0*/  FFMA.FTZ R31, R208, UR4, -R31 ;  /* 0x00000004d01f7c23 */ /* 0x000fe2000801081f */
[----:B------:R-:W-:Y:S01]  /*3ec0*/  FFMA.FTZ R208, -R18, R18, 1 ;  /* 0x3f80000012d07423 */ /* 0x000fe20000010112 */
[----:B------:R-:W4:Y:S01]  /*3ed0*/  SHFL.IDX PT, R209, R15, R126, 0x1f ;  /* 0x00001f7e0fd17589 */ /* 0x000f2200000e0000 */
[----:B------:R-:W4:Y:S01]  /*3ee0*/  MUFU.EX2 R30, R224 ;  /* 0x000000e0001e7308 */ /* 0x000f220000000800 */
[----:B--2---:R-:W-:Y:S01]  /*3ef0*/  FFMA.FTZ R28, R225, UR4, -R233 ;  /* 0x00000004e11c7c23 */ /* 0x004fe200080108e9 */
[----:B------:R-:W-:Y:S01]  /*3f00*/  FFMA.FTZ R234, -R234, R234, 1 ;  /* 0x3f800000eaea7423 */ /* 0x000fe200000101ea */
[----:B------:R-:W-:Y:S01]  /*3f10*/  FMUL.FTZ R129, R24, R129 ;  /* 0x0000008118817220 */ /* 0x000fe20000410000 */
[----:B-1----:R-:W-:-:S04]  /*3f20*/  FFMA.FTZ R204, R204, UR4, -R33 ;  /* 0x00000004cccc7c23 */ /* 0x002fc80008010821 */
[----:B------:R1:W-:Y:S01]  /*3f30*/  MUFU.EX2 R18, R31 ;  /* 0x0000001f00127308 */ /* 0x0003e20000000800 */
[--C-:B---3--:R-:W-:Y:S01]  /*3f40*/  FFMA.FTZ R207, R207, UR4, -R32.reuse ;  /* 0x00000004cfcf7c23 */ /* 0x108fe20008010820 */
[----:B------:R-:W-:Y:S01]  /*3f50*/  FFMA.FTZ R32, R206, UR4, -R32 ;  /* 0x00000004ce207c23 */ /* 0x000fe20008010820 */
[----:B------:R-:W-:-:S04]  /*3f60*/  FFMA.FTZ R206, -R20, R20, 1 ;  /* 0x3f80000014ce7423 */ /* 0x000fc80000010114 */
[----:B------:R-:W-:Y:S01]  /*3f70*/  FMUL.FTZ R206, R206, R223 ;  /* 0x000000dfcece7220 */ /* 0x000fe20000410000 */
[----:B------:R2:W3:Y:S01]  /*3f80*/  MUFU.EX2 R20, R32 ;  /* 0x0000002000147308 */ /* 0x0004e20000000800 */
[----:B-1----:R-:W-:Y:S01]  /*3f90*/  FFMA.FTZ R31, R205, UR4, -R33 ;  /* 0x00000004cd1f7c23 */ /* 0x002fe20008010821 */
[----:B----4-:R-:W-:Y:S01]  /*3fa0*/  FFMA.FTZ R33, R139, UR4, -R34 ;  /* 0x000000048b217c23 */ /* 0x010fe20008010822 */
[----:B------:R-:W-:Y:S01]  /*3fb0*/  FMUL.FTZ R214, R30, R214 ;  /* 0x000000d61ed67220 */ /* 0x000fe20000410000 */
[----:B------:R-:W1:Y:S01]  /*3fc0*/  SHFL.IDX PT, R139, R15, R124, 0x1f ;  /* 0x00001f7c0f8b7589 */ /* 0x000e6200000e0000 */
[----:B------:R-:W-:Y:S01]  /*3fd0*/  FFMA.FTZ R223, -R194, R194, 1 ;  /* 0x3f800000c2df7423 */ /* 0x000fe200000101c2 */
[--C-:B------:R-:W-:Y:S02]  /*3fe0*/  FFMA.FTZ R205, R134, UR4, -R209.reuse ;  /* 0x0000000486cd7c23 */ /* 0x100fe400080108d1 */
[----:B------:R4:W1:Y:S01]  /*3ff0*/  MUFU.EX2 R17, R207 ;  /* 0x000000cf00117308 */ /* 0x0008620000000800 */
[----:B--2---:R-:W-:Y:S01]  /*4000*/  FFMA.FTZ R32, -R19, R19, 1 ;  /* 0x3f80000013207423 */ /* 0x004fe20000010113 */
[----:B------:R-:W-:Y:S01]  /*4010*/  FFMA.FTZ R134, R132, UR4, -R209 ;  /* 0x0000000484867c23 */ /* 0x000fe200080108d1 */
[----:B------:R-:W2:Y:S04]  /*4020*/  LDL.LU R194, [R1+0x140] ;  /* 0x0001400001c27983 */ /* 0x000ea80000300800 */
[----:B------:R-:W1:Y:S01]  /*4030*/  SHFL.IDX PT, R209, R10, R126, 0x1f ;  /* 0x00001f7e0ad17589 */ /* 0x000e6200000e0000 */
[----:B------:R1:W-:Y:S01]  /*4040*/  MUFU.EX2 R19, R204 ;  /* 0x000000cc00137308 */ /* 0x0003e20000000800 */
[----:B---3--:R-:W-:-:S02]  /*4050*/  FMUL.FTZ R222, R20, R222 ;  /* 0x000000de14de7220 */ /* 0x008fc40000410000 */
[----:B----4-:R-:W3:Y:S05]  /*4060*/  SHFL.IDX PT, R207, R15, R125, 0x1f ;  /* 0x00001f7d0fcf7589 */ /* 0x010eea00000e0000 */
        /* <DEDUP_REMOVED lines=15> */
[--C-:B---3--:R-:W-:Y:S01]  /*4160*/  FFMA.FTZ R136, R88, UR4, -R207.reuse ;  /* 0x0000000458887c23 */ /* 0x108fe200080108cf */
[----:B------:R-:W-:Y:S02]  /*4170*/  FFMA.FTZ R132, R121, UR4, -R207 ;  /* 0x0000000479847c23 */ /* 0x000fe400080108cf */
[----:B------:R-:W3:Y:S03]  /*4180*/  SHFL.IDX PT, R207, R10, R9, 0x1f ;  /* 0x00001f090acf7589 */ /* 0x000ee600000e0000 */
[----:B------:R1:W-:Y:S01]  /*4190*/  MUFU.EX2 R88, R135 ;  /* 0x0000008700587308 */ /* 0x0003e20000000800 */
[----:B------:R-:W3:Y:S07]  /*41a0*/  SHFL.IDX PT, R121, R10, R124, 0x1f ;  /* 0x00001f7c0a797589 */ /* 0x000eee00000e0000 */
[----:B----4-:R4:W-:Y:S01]  /*41b0*/  MUFU.EX2 R15, R133 ;  /* 0x00000085000f7308 */ /* 0x0109e20000000800 */
[----:B-1----:R-:W-:Y:S01]  /*41c0*/  FFMA.FTZ R135, R114, UR4, -R137 ;  /* 0x0000000472877c23 */ /* 0x002fe20008010889 */
[----:B------:R-:W-:Y:S01]  /*41d0*/  FMUL.FTZ R37, R32, R37 ;  /* 0x0000002520257220 */ /* 0x000fe20000410000 */
[----:B------:R-:W-:-:S05]  /*41e0*/  FMUL.FTZ R210, R28, R210 ;  /* 0x000000d21cd27220 */ /* 0x000fca0000410000 */
[----:B------:R-:W1:Y:S01]  /*41f0*/  MUFU.EX2 R29, R29 ;  /* 0x0000001d001d7308 */ /* 0x000e620000000800 */
[----:B----4-:R-:W-:Y:S01]  /*4200*/  FFMA.FTZ R133, R112, UR4, -R137 ;  /* 0x0000000470857c23 */ /* 0x010fe20008010889 */
[--C-:B------:R-:W-:Y:S01]  /*4210*/  FFMA.FTZ R137, R113, UR4, -R138.reuse ;  /* 0x0000000471897c23 */ /* 0x100fe2000801088a */
[----:B------:R-:W-:Y:S01]  /*4220*/  FFMA.FTZ R138, R89, UR4, -R138 ;  /* 0x00000004598a7c23 */ /* 0x000fe2000801088a */
[----:B------:R-:W-:Y:S01]  /*4230*/  FFMA.FTZ R113, R91, UR4, -R139 ;  /* 0x000000045b717c23 */ /* 0x000fe2000801088b */
[--C-:B------:R-:W-:Y:S01]  /*4240*/  FFMA.FTZ R112, R105, UR4, -R221.reuse ;  /* 0x0000000469707c23 */ /* 0x100fe200080108dd */
[----:B------:R-:W-:Y:S01]  /*4250*/  FFMA.FTZ R105, R102, UR4, -R221 ;  /* 0x0000000466697c23 */ /* 0x000fe200080108dd */
[----:B---3--:R-:W-:Y:S01]  /*4260*/  FFMA.FTZ R114, R101, UR4, -R207 ;  /* 0x0000000465727c23 */ /* 0x008fe200080108cf */
[----:B------:R3:W-:Y:S01]  /*4270*/  MUFU.EX2 R89, R205 ;  /* 0x000000cd00597308 */ /* 0x0007e20000000800 */
[----:B------:R-:W-:Y:S01]  /*4280*/  LDS R221, [R13+0x400] ;  /* 0x000400000ddd7984 */ /* 0x000fe20000000800 */
[----:B------:R-:W-:Y:S01]  /*4290*/  FFMA.FTZ R101, R90, UR4, -R121 ;  /* 0x000000045a657c23 */ /* 0x000fe20008010879 */
[----:B------:R-:W-:Y:S01]  /*42a0*/  FFMA.FTZ R102, R92, UR4, -R139 ;  /* 0x000000045c667c23 */ /* 0x000fe2000801088b */
[----:B------:R-:W-:Y:S01]  /*42b0*/  FFMA.FTZ R109, R109, UR4, -R207 ;  /* 0x000000046d6d7c23 */ /* 0x000fe200080108cf */
[----:B------:R-:W4:Y:S01]  /*42c0*/  SHFL.IDX PT, R139, R10, R213, 0x1f ;  /* 0x00001fd50a8b7589 */ /* 0x000f2200000e0000 */
[----:B------:R-:W-:Y:S01]  /*42d0*/  FFMA.FTZ R111, R111, UR4, -R121 ;  /* 0x000000046f6f7c23 */ /* 0x000fe20008010879 */
[----:B------:R-:W-:Y:S01]  /*42e0*/  FFMA.FTZ R121, R95, UR4, -R209 ;  /* 0x000000045f797c23 */ /* 0x000fe200080108d1 */
[----:B------:R1:W-:Y:S01]  /*42f0*/  MUFU.EX2 R91, R134 ;  /* 0x00000086005b7308 */ /* 0x0003e20000000800 */
[----:B---3--:R-:W3:Y:S01]  /*4300*/  SHFL.IDX PT, R205, R10, R125, 0x1f ;  /* 0x00001f7d0acd7589 */ /* 0x008ee200000e0000 */
[----:B------:R-:W-:Y:S01]  /*4310*/  FFMA.FTZ R209, -R232, R232, 1 ;  /* 0x3f800000e8d17423 */ /* 0x000fe200000101e8 */
[----:B-1----:R-:W-:-:S02]  /*4320*/  FMUL.FTZ R218, R29, R218 ;  /* 0x000000da1dda7220 */ /* 0x002fc40000410000 */
[----:B------:R-:W1:Y:S01]  /*4330*/  SHFL.IDX PT, R207, R10, R217, 0x1f ;  /* 0x00001fd90acf7589 */ /* 0x000e6200000e0000 */
[----:B------:R-:W-:Y:S02]  /*4340*/  FMUL.FTZ R209, R209, R214 ;  /* 0x000000d6d1d17220 */ /* 0x000fe40000410000 */
[----:B------:R4:W-:Y:S01]  /*4350*/  MUFU.EX2 R90, R136 ;  /* 0x00000088005a7308 */ /* 0x0009e20000000800 */
[----:B------:R-:W1:Y:S07]  /*4360*/  SHFL.IDX PT, R134, R10, R215, 0x1f ;  /* 0x00001fd70a867589 */ /* 0x000e6e00000e0000 */
[----:B------:R1:W-:Y:S01]  /*4370*/  MUFU.EX2 R92, R133 ;  /* 0x00000085005c7308 */ /* 0x0003e20000000800 */
[----:B----4-:R4:W4:Y:S01]  /*4380*/  SHFL.IDX PT, R136, R10, R212, 0x1f ;  /* 0x00001fd40a887589 */ /* 0x01092200000e0000 */
[--C-:B------:R-:W-:Y:S01]  /*4390*/  FFMA.FTZ R103, R103, UR4, -R139.reuse ;  /* 0x0000000467677c23 */ /* 0x100fe2000801088b */
[----:B------:R-:W-:Y:S01]  /*43a0*/  FFMA.FTZ R110, R110, UR4, -R139 ;  /* 0x000000046e6e7c23 */ /* 0x000fe2000801088b */
[----:B------:R-:W-:-:S04]  /*43b0*/  FFMA.FTZ R139, -R231, R231, 1 ;  /* 0x3f800000e78b7423 */ /* 0x000fc800000101e7 */
[----:B------:R4:W-:Y:S01]  /*43c0*/  MUFU.EX2 R95, R135 ;  /* 0x00000087005f7308 */ /* 0x0009e20000000800 */
[----:B---3--:R-:W-:Y:S01]  /*43d0*/  FFMA.FTZ R100, R100, UR4, -R205 ;  /* 0x0000000464647c23 */ /* 0x008fe200080108cd */
[----:B------:R-:W-:Y:S01]  /*43e0*/  FMUL.FTZ R139, R139, R218 ;  /* 0x000000da8b8b7220 */ /* 0x000fe20000410000 */
[----:B-1----:R-:W-:-:S05]  /*43f0*/  FFMA.FTZ R107, R107, UR4, -R207 ;  /* 0x000000046b6b7c23 */ /* 0x002fca00080108cf */
[----:B----4-:R1:W-:Y:S01]  /*4400*/  MUFU.EX2 R10, R132 ;  /* 0x00000084000a7308 */ /* 0x0103e20000000800 */
[--C-:B------:R-:W-:Y:S01]  /*4410*/  FFMA.FTZ R133, R97, UR4, -R134.reuse ;  /* 0x0000000461857c23 */ /* 0x100fe20008010886 */
[----:B------:R-:W-:Y:S01]  /*4420*/  FFMA.FTZ R134, R96, UR4, -R134 ;  /* 0x0000000460867c23 */ /* 0x000fe20008010886 */
[----:B------:R-:W3:Y:S01]  /*4430*/  SHFL.IDX PT, R97, R12, R126, 0x1f ;  /* 0x00001f7e0c617589 */ /* 0x000ee200000e0000 */
[----:B------:R-:W-:Y:S01]  /*4440*/  FFMA.FTZ R135, R98, UR4, -R207 ;  /* 0x0000000462877c23 */ /* 0x000fe200080108cf */
[----:B------:R-:W-:Y:S02]  /*4450*/  FSEL R207, R227, -INF , !P1 ;  /* 0xff800000e3cf7808 */ /* 0x000fe40004800000 */
[----:B------:R-:W4:Y:S01]  /*4460*/  SHFL.IDX PT, R96, R12, R125, 0x1f ;  /* 0x00001f7d0c607589 */ /* 0x000f2200000e0000 */
[----:B------:R-:W3:Y:S01]  /*4470*/  MUFU.EX2 R31, R31 ;  /* 0x0000001f001f7308 */ /* 0x000ee20000000800 */
[----:B-1----:R-:W-:Y:S01]  /*4480*/  FFMA.FTZ R132, R99, UR4, -R205 ;  /* 0x0000000463847c23 */ /* 0x002fe200080108cd */
[--C-:B------:R-:W-:Y:S01]  /*4490*/  FFMA.FTZ R108, R108, UR4, -R136.reuse ;  /* 0x000000046c6c7c23 */ /* 0x100fe20008010888 */
[----:B------:R-:W1:Y:S01]  /*44a0*/  SHFL.IDX PT, R99, R12, R124, 0x1f ;  /* 0x00001f7c0c637589 */ /* 0x000e6200000e0000 */
[----:B------:R-:W-:-:S03]  /*44b0*/  FFMA.FTZ R136, R93, UR4, -R136 ;  /* 0x000000045d887c23 */ /* 0x000fc60008010888 */
[----:B------:R-:W1:Y:S01]  /*44c0*/  SHFL.IDX PT, R205, R12, R9, 0x1f ;  /* 0x00001f090ccd7589 */ /* 0x000e6200000e0000 */
[----:B------:R1:W-:Y:S03]  /*44d0*/  MUFU.EX2 R93, R137 ;  /* 0x00000089005d7308 */ /* 0x0003e60000000800 */
[----:B------:R-:W-:Y:S04]  /*44e0*/  SHFL.IDX PT, R214, R221, R124, 0x1f ;  /* 0x00001f7cddd67589 */ /* 0x000fe800000e0000 */
[----:B------:R-:W1:Y:S01]  /*44f0*/  SHFL.IDX PT, R98, R12, R215, 0x1f ;  /* 0x00001fd70c627589 */ /* 0x000e6200000e0000 */
[----:B------:R-:W-:Y:S01]  /*4500*/  MUFU.EX2 R13, R113 ;  /* 0x00000071000d7308 */ /* 0x000fe20000000800 */
[----:B---3--:R-:W-:Y:S01]  /*4510*/  FMUL.FTZ R36, R31, R36 ;  /* 0x000000241f247220 */ /* 0x008fe20000410000 */
[--C-:B------:R-:W-:Y:S01]  /*4520*/  FFMA.FTZ R115, R115, UR4, -R97.reuse ;  /* 0x0000000473737c23 */ /* 0x100fe20008010861 */
[----:B------:R-:W-:Y:S01]  /*4530*/  FFMA.FTZ R117, R117, UR4, -R97 ;  /* 0x0000000475757c23 */ /* 0x000fe20008010861 */
[----:B------:R-:W-:Y:S01]  /*4540*/  SHFL.IDX PT, R218, R221, R126, 0x1f ;  /* 0x00001f7eddda7589 */ /* 0x000fe200000e0000 */
[--C-:B----4-:R-:W-:Y:S01]  /*4550*/  FFMA.FTZ R116, R116, UR4, -R96.reuse ;  /* 0x0000000474747c23 */ /* 0x110fe20008010860 */
[----:B------:R-:W-:-:S02]  /*4560*/  FFMA.FTZ R123, R123, UR4, -R96 ;  /* 0x000000047b7b7c23 */ /* 0x000fc40008010860 */
[----:B------:R-:W3:Y:S01]  /*4570*/  SHFL.IDX PT, R97, R12, R212, 0x1f ;  /* 0x00001fd40c617589 */ /* 0x000ee200000e0000 */
[----:B------:R4:W-:Y:S01]  /*4580*/  MUFU.EX2 R96, R112 ;  /* 0x0000007000607308 */ /* 0x0009e20000000800 */
[--C-:B-1----:R-:W-:Y:S01]  /*4590*/  FFMA.FTZ R137, R94, UR4, -R99.reuse ;  /* 0x000000045e897c23 */ /* 0x102fe20008010863 */
[----:B------:R-:W-:Y:S02]  /*45a0*/  FFMA.FTZ R122, R122, UR4, -R99 ;  /* 0x000000047a7a7c23 */ /* 0x000fe40008010863 */
[----:B------:R-:W-:Y:S01]  /*45b0*/  SHFL.IDX PT, R99, R12, R217, 0x1f ;  /* 0x00001fd90c637589 */ /* 0x000fe200000e0000 */
[--C-:B------:R-:W-:Y:S01]  /*45c0*/  FFMA.FTZ R106, R106, UR4, -R205.reuse ;  /* 0x000000046a6a7c23 */ /* 0x100fe200080108cd */
[----:B------:R-:W-:Y:S02]  /*45d0*/  FFMA.FTZ R119, R119, UR4, -R205 ;  /* 0x0000000477777c23 */ /* 0x000fe400080108cd */
[----:B------:R1:W3:Y:S01]  /*45e0*/  SHFL.IDX PT, R205, R12, R213, 0x1f ;  /* 0x00001fd50ccd7589 */ /* 0x0002e200000e0000 */
[----:B----4-:R-:W-:Y:S01]  /*45f0*/  FFMA.FTZ R112, -R22, R22, 1 ;  /* 0x3f80000016707423 */ /* 0x010fe20000010116 */
[----:B------:R-:W-:Y:S01]  /*4600*/  FSEL R22, R2, -INF , !P0 ;  /* 0xff80000002167808 */ /* 0x000fe20004000000 */
[----:B------:R4:W-:Y:S01]  /*4610*/  MUFU.EX2 R94, R138 ;  /* 0x0000008a005e7308 */ /* 0x0009e20000000800 */
[--C-:B------:R-:W-:Y:S01]  /*4620*/  FFMA.FTZ R118, R118, UR4, -R98.reuse ;  /* 0x0000000476767c23 */ /* 0x100fe20008010862 */
[----:B------:R-:W-:Y:S01]  /*4630*/  FFMA.FTZ R120, R120, UR4, -R98 ;  /* 0x0000000478787c23 */ /* 0x000fe20008010862 */
[----:B------:R-:W-:Y:S01]  /*4640*/  FMUL.FTZ R112, R112, R129 ;  /* 0x0000008170707220 */ /* 0x000fe20000410000 */
[----:B------:R-:W-:Y:S01]  /*4650*/  FMUL.FTZ R98, R27, R130 ;  /* 0x000000821b627220 */ /* 0x000fe20000410000 */
[----:B------:R-:W-:-:S03]  /*4660*/  FSEL R129, R127, -INF , !P3 ;  /* 0xff8000007f817808 */ /* 0x000fc60005800000 */
[----:B-1----:R1:W-:Y:S01]  /*4670*/  MUFU.EX2 R12, R105 ;  /* 0x00000069000c7308 */ /* 0x0023e20000000800 */
[----:B----4-:R-:W-:Y:S01]  /*4680*/  FFMA.FTZ R138, -R229, R229, 1 ;  /* 0x3f800000e58a7423 */ /* 0x010fe200000101e5 */
[--C-:B---3--:R-:W-:Y:S01]  /*4690*/  FFMA.FTZ R130, R22, UR4, -R97.reuse ;  /* 0x0000000416827c23 */ /* 0x108fe20008010861 */
[----:B------:R-:W-:Y:S02]  /*46a0*/  FFMA.FTZ R129, R129, UR4, -R97 ;  /* 0x0000000481817c23 */ /* 0x000fe40008010861 */
[----:B------:R-:W-:-:S03]  /*46b0*/  FMUL.FTZ R138, R138, R220 ;  /* 0x000000dc8a8a7220 */ /* 0x000fc60000410000 */
[----:B------:R3:W-:Y:S01]  /*46c0*/  MUFU.EX2 R97, R111 ;  /* 0x0000006f00617308 */ /* 0x0007e20000000800 */
[----:B-1----:R-:W-:Y:S01]  /*46d0*/  FMUL.FTZ R105, R21, R128 ;  /* 0x0000008015697220 */ /* 0x002fe20000410000 */
[----:B------:R-:W-:Y:S01]  /*46e0*/  FSEL R21, R6, -INF , !P2 ;  /* 0xff80000006157808 */ /* 0x000fe20005000000 */
[----:B------:R-:W-:Y:S01]  /*46f0*/  SHFL.IDX PT, R220, R221, R215, 0x1f ;  /* 0x00001fd7dddc7589 */ /* 0x000fe200000e0000 */
[----:B------:R-:W-:Y:S01]  /*4700*/  FSEL R128, R4, -INF , !P4 ;  /* 0xff80000004807808 */ /* 0x000fe20006000000 */
[----:B------:R-:W-:Y:S02]  /*4710*/  FFMA.FTZ R207, R207, UR4, -R205 ;  /* 0x00000004cfcf7c23 */ /* 0x000fe400080108cd */
[--C-:B------:R-:W-:Y:S01]  /*4720*/  FFMA.FTZ R113, R21, UR4, -R99.reuse ;  /* 0x0000000415717c23 */ /* 0x100fe20008010863 */
[----:B------:R1:W-:Y:S01]  /*4730*/  MUFU.EX2 R22, R109 ;  /* 0x0000006d00167308 */ /* 0x0003e20000000800 */
[----:B------:R-:W-:Y:S01]  /*4740*/  FFMA.FTZ R128, R128, UR4, -R99 ;  /* 0x0000000480807c23 */ /* 0x000fe20008010863 */
[----:B---3--:R-:W-:-:S04]  /*4750*/  FFMA.FTZ R111, -R237, R237, 1 ;  /* 0x3f800000ed6f7423 */ /* 0x008fc800000101ed */
[----:B------:R-:W-:Y:S02]  /*4760*/  FMUL.FTZ R111, R111, R222 ;  /* 0x000000de6f6f7220 */ /* 0x000fe40000410000 */
[----:B------:R3:W-:Y:S01]  /*4770*/  MUFU.EX2 R99, R121 ;  /* 0x0000007900637308 */ /* 0x0007e20000000800 */
[----:B-1----:R-:W-:Y:S01]  /*4780*/  FMUL.FTZ R109, R230, R210 ;  /* 0x000000d2e66d7220 */ /* 0x002fe20000410000 */
[----:B------:R-:W-:Y:S04]  /*4790*/  SHFL.IDX PT, R222, R221, R217, 0x1f ;  /* 0x00001fd9ddde7589 */ /* 0x000fe800000e0000 */
[----:B------:R-:W1:Y:S02]  /*47a0*/  SHFL.IDX PT, R210, R221, R9, 0x1f ;  /* 0x00001f09ddd27589 */ /* 0x000e6400000e0000 */
[----:B------:R4:W-:Y:S01]  /*47b0*/  MUFU.EX2 R21, R102 ;  /* 0x0000006600157308 */ /* 0x0009e20000000800 */
[----:B---3--:R-:W-:Y:S01]  /*47c0*/  FMUL.FTZ R121, R33, R39 ;  /* 0x0000002721797220 */ /* 0x008fe20000410000 */
[----:B------:R-:W-:-:S03]  /*47d0*/  FMUL.FTZ R39, R223, R37 ;  /* 0x00000025df277220 */ /* 0x000fc60000410000 */
[----:B------:R-:W-:Y:S01]  /*47e0*/  FMUL.FTZ R37, R234, R121 ;  /* 0x00000079ea257220 */ /* 0x000fe20000410000 */
[----:B------:R-:W-:Y:S02]  /*47f0*/  FADD.FTZ R121, R41, -R214 ;  /* 0x800000d629797221 */ /* 0x000fe40000010000 */
[----:B------:R3:W-:Y:S01]  /*4800*/  LDS R41, [R11+0x400] ;  /* 0x000400000b297984 */ /* 0x0007e20000000800 */
[----:B----4-:R-:W-:Y:S01]  /*4810*/  FMUL.FTZ R102, R23, R98 ;  /* 0x0000006217667220 */ /* 0x010fe20000410000 */
[----:B------:R-:W-:Y:S01]  /*4820*/  FSEL R23, R131, -INF , !P5 ;  /* 0xff80000083177808 */ /* 0x000fe20006800000 */
[----:B------:R4:W-:Y:S04]  /*4830*/  MUFU.EX2 R98, R101 ;  /* 0x0000006500627308 */ /* 0x0009e80000000800 */
[----:B------:R-:W-:-:S04]  /*4840*/  FFMA.FTZ R205, R23, UR4, -R205 ;  /* 0x0000000417cd7c23 */ /* 0x000fc800080108cd */
[----:B------:R3:W-:Y:S01]  /*4850*/  MUFU.EX2 R23, R114 ;  /* 0x0000007200177308 */ /* 0x0007e20000000800 */
[----:B----4-:R-:W-:Y:S02]  /*4860*/  FMUL.FTZ R101, R235, R36 ;  /* 0x00000024eb657220 */ /* 0x010fe40000410000 */
[----:B------:R-:W-:Y:S05]  /*4870*/  SHFL.IDX PT, R36, R221, R212, 0x1f ;  /* 0x00001fd4dd247589 */ /* 0x000fea00000e0000 */
[----:B------:R-:W4:Y:S01]  /*4880*/  MUFU.EX2 R35, R35 ;  /* 0x0000002300237308 */ /* 0x000f220000000800 */
[----:B---3--:R-:W-:Y:S02]  /*4890*/  FMUL.FTZ R114, R18, R219 ;  /* 0x000000db12727220 */ /* 0x008fe40000410000 */
[----:B------:R-:W-:Y:S01]  /*48a0*/  SHFL.IDX PT, R219, R221, R125, 0x1f ;  /* 0x00001f7ddddb7589 */ /* 0x000fe200000e0000 */
[----:B-1----:R-:W-:Y:S01]  /*48b0*/  FADD.FTZ R42, R42, -R210 ;  /* 0x800000d22a2a7221 */ /* 0x002fe20000010000 */
[----:B------:R-:W-:-:S03]  /*48c0*/  FADD.FTZ R214, R43, -R214 ;  /* 0x800000d62bd67221 */ /* 0x000fc60000010000 */
[----:B------:R-:W1:Y:S01]  /*48d0*/  MUFU.EX2 R34, R34 ;  /* 0x0000002200227308 */ /* 0x000e620000000800 */
[----:B------:R-:W3:Y:S01]  /*48e0*/  SHFL.IDX PT, R221, R221, R213, 0x1f ;  /* 0x00001fd5dddd7589 */ /* 0x000ee200000e0000 */
[----:B------:R-:W-:Y:S01]  /*48f0*/  FADD.FTZ R40, R40, -R210 ;  /* 0x800000d228287221 */ /* 0x000fe20000010000 */
[----:B------:R-:W-:Y:S01]  /*4900*/  FADD.FTZ R48, R48, -R220 ;  /* 0x800000dc30307221 */ /* 0x000fe20000010000 */
[----:B------:R-:W-:Y:S01]  /*4910*/  FMUL.FTZ R121, R15, R121 ;  /* 0x000000790f797220 */ /* 0x000fe20000410000 */
[----:B------:R-:W-:Y:S01]  /*4920*/  FADD.FTZ R44, R44, -R218 ;  /* 0x800000da2c2c7221 */ /* 0x000fe20000010000 */
[----:B------:R-:W-:Y:S02]  /*4930*/  FFMA.FTZ R11, -R201, R201, 1 ;  /* 0x3f800000c90b7423 */ /* 0x000fe400000101c9 */
[----:B------:R-:W1:Y:S08]  /*4940*/  MUFU.EX2 R104, R104 ;  /* 0x0000006800687308 */ /* 0x000e700000000800 */
[----:B------:R-:W2:Y:S08]  /*4950*/  MUFU.EX2 R100, R100 ;  /* 0x0000006400647308 */ /* 0x000eb00000000800 */
[----:B------:R-:W-:Y:S01]  /*4960*/  MUFU.EX2 R133, R133 ;  /* 0x0000008500857308 */ /* 0x000fe20000000800 */
[--C-:B---3--:R-:W-:Y:S01]  /*4970*/  FADD.FTZ R53, R53, -R221.reuse ;  /* 0x800000dd35357221 */ /* 0x108fe20000010000 */
[----:B------:R-:W-:-:S06]  /*4980*/  FADD.FTZ R55, R55, -R221 ;  /* 0x800000dd37377221 */ /* 0x000fcc0000010000 */
[----:B------:R-:W-:Y:S01]  /*4990*/  MUFU.EX2 R135, R135 ;  /* 0x0000008700877308 */ /* 0x000fe20000000800 */
[----:B------:R-:W3:Y:S01]  /*49a0*/  SHFL.IDX PT, R221, R41, R125, 0x1f ;  /* 0x00001f7d29dd7589 */ /* 0x000ee200000e0000 */
[--C-:B------:R-:W-:Y:S01]  /*49b0*/  FADD.FTZ R43, R45, -R219.reuse ;  /* 0x800000db2d2b7221 */ /* 0x100fe20000010000 */
[----:B------:R-:W-:Y:S01]  /*49c0*/  FFMA.FTZ R45, -R197, R197, 1 ;  /* 0x3f800000c52d7423 */ /* 0x000fe200000101c5 */
[----:B----4-:R-:W-:Y:S01]  /*49d0*/  FMUL.FTZ R42, R35, R42 ;  /* 0x0000002a232a7220 */ /* 0x010fe20000410000 */
[----:B------:R-:W-:Y:S01]  /*49e0*/  FADD.FTZ R47, R47, -R219 ;  /* 0x800000db2f2f7221 */ /* 0x000fe20000010000 */
[----:B------:R-:W-:Y:S01]  /*49f0*/  FADD.FTZ R210, R49, -R222 ;  /* 0x800000de31d27221 */ /* 0x000fe20000010000 */
[----:B------:R-:W-:Y:S01]  /*4a00*/  FADD.FTZ R219, R52, -R36 ;  /* 0x8000002434db7221 */ /* 0x000fe20000010000 */
[----:B------:R-:W-:Y:S01]  /*4a10*/  FMUL.FTZ R45, R45, R42 ;  /* 0x0000002a2d2d7220 */ /* 0x000fe20000410000 */
[----:B------:R-:W-:Y:S01]  /*4a20*/  FFMA.FTZ R42, -R171, R171, 1 ;  /* 0x3f800000ab2a7423 */ /* 0x000fe200000101ab */
[----:B------:R-:W-:Y:S01]  /*4a30*/  FMUL.FTZ R47, R10, R47 ;  /* 0x0000002f0a2f7220 */ /* 0x000fe20000410000 */
[----:B------:R-:W-:Y:S01]  /*4a40*/  FADD.FTZ R222, R51, -R222 ;  /* 0x800000de33de7221 */ /* 0x000fe20000010000 */
[----:B------:R-:W-:Y:S01]  /*4a50*/  FADD.FTZ R36, R54, -R36 ;  /* 0x8000002436247221 */ /* 0x000fe20000010000 */
[----:B------:R-:W-:Y:S01]  /*4a60*/  FFMA.FTZ R51, -R196, R196, 1 ;  /* 0x3f800000c4337423 */ /* 0x000fe200000101c4 */
[----:B------:R-:W-:Y:S01]  /*4a70*/  FMUL.FTZ R54, R92, R48 ;  /* 0x000000305c367220 */ /* 0x000fe20000410000 */
[----:B------:R-:W-:Y:S01]  /*4a80*/  FMUL.FTZ R48, R42, R47 ;  /* 0x0000002f2a307220 */ /* 0x000fe20000410000 */
[----:B------:R-:W-:Y:S01]  /*4a90*/  FMUL.FTZ R219, R96, R219 ;  /* 0x000000db60db7220 */ /* 0x000fe20000410000 */
[----:B------:R-:W-:Y:S01]  /*4aa0*/  FFMA.FTZ R42, -R168, R168, 1 ;  /* 0x3f800000a82a7423 */ /* 0x000fe200000101a8 */
[----:B------:R-:W-:Y:S01]  /*4ab0*/  FMUL.FTZ R51, R51, R121 ;  /* 0x0000007933337220 */ /* 0x000fe20000410000 */
[----:B------:R-:W-:Y:S08]  /*4ac0*/  MUFU.EX2 R134, R134 ;  /* 0x0000008600867308 */ /* 0x000ff00000000800 */
[----:B------:R-:W-:Y:S01]  /*4ad0*/  MUFU.EX2 R107, R107 ;  /* 0x0000006b006b7308 */ /* 0x000fe20000000800 */
[--C-:B---3--:R-:W-:Y:S01]  /*4ae0*/  FADD.FTZ R61, R61, -R221.reuse ;  /* 0x800000dd3d3d7221 */ /* 0x108fe20000010000 */
[----:B------:R-:W-:-:S06]  /*4af0*/  FADD.FTZ R221, R63, -R221 ;  /* 0x800000dd3fdd7221 */ /* 0x000fcc0000010000 */
[----:B------:R-:W3:Y:S01]  /*4b00*/  MUFU.EX2 R103, R103 ;  /* 0x0000006700677308 */ /* 0x000ee20000000800 */
[----:B------:R-:W-:Y:S01]  /*4b10*/  LDS R63, [R14+0x400] ;  /* 0x000400000e3f7984 */ /* 0x000fe20000000800 */
[----:B------:R-:W-:-:S06]  /*4b20*/  FMUL.FTZ R42, R42, R219 ;  /* 0x000000db2a2a7220 */ /* 0x000fcc0000410000 */
[----:B------:R-:W-:Y:S01]  /*4b30*/  MUFU.EX2 R106, R106 ;  /* 0x0000006a006a7308 */ /* 0x000fe20000000800 */
[----:B------:R-:W4:Y:S01]  /*4b40*/  SHFL.IDX PT, R121, R41, R126, 0x1f ;  /* 0x00001f7e29797589 */ /* 0x000f2200000e0000 */
[----:B------:R-:W-:Y:S01]  /*4b50*/  FADD.FTZ R218, R46, -R218 ;  /* 0x800000da2eda7221 */ /* 0x000fe20000010000 */
[----:B------:R-:W-:-:S05]  /*4b60*/  FMUL.FTZ R214, R88, R214 ;  /* 0x000000d658d67220 */ /* 0x000fca0000410000 */
[----:B------:R-:W-:Y:S01]  /*4b70*/  MUFU.EX2 R136, R136 ;  /* 0x0000008800887308 */ /* 0x000fe20000000800 */
[----:B------:R-:W2:Y:S01]  /*4b80*/  SHFL.IDX PT, R219, R41, R213, 0x1f ;  /* 0x00001fd529db7589 */ /* 0x000ea200000e0000 */
[----:B------:R-:W-:Y:S01]  /*4b90*/  FFMA.FTZ R46, -R195, R195, 1 ;  /* 0x3f800000c32e7423 */ /* 0x000fe200000101c3 */
[----:B-1----:R-:W-:Y:S01]  /*4ba0*/  FMUL.FTZ R40, R34, R40 ;  /* 0x0000002822287220 */ /* 0x002fe20000410000 */
[----:B------:R-:W-:Y:S01]  /*4bb0*/  FFMA.FTZ R49, -R198, R198, 1 ;  /* 0x3f800000c6317423 */ /* 0x000fe200000101c6 */
[----:B------:R-:W-:Y:S01]  /*4bc0*/  FFMA.FTZ R52, -R199, R199, 1 ;  /* 0x3f800000c7347423 */ /* 0x000fe200000101c7 */
[----:B------:R-:W-:Y:S01]  /*4bd0*/  FMUL.FTZ R44, R89, R44 ;  /* 0x0000002c592c7220 */ /* 0x000fe20000410000 */
[----:B------:R-:W-:Y:S01]  /*4be0*/  FMUL.FTZ R218, R91, R218 ;  /* 0x000000da5bda7220 */ /* 0x000fe20000410000 */
[----:B------:R-:W-:Y:S01]  /*4bf0*/  FMUL.FTZ R46, R46, R40 ;  /* 0x000000282e2e7220 */ /* 0x000fe20000410000 */
[----:B------:R-:W-:Y:S01]  /*4c00*/  FMUL.FTZ R49, R49, R214 ;  /* 0x000000d631317220 */ /* 0x000fe20000410000 */
[----:B------:R-:W-:Y:S01]  /*4c10*/  FMUL.FTZ R210, R93, R210 ;  /* 0x000000d25dd27220 */ /* 0x000fe20000410000 */
[----:B------:R-:W-:Y:S01]  /*4c20*/  FFMA.FTZ R40, -R203, R203, 1 ;  /* 0x3f800000cb287423 */ /* 0x000fe200000101cb */
[----:B------:R-:W1:Y:S01]  /*4c30*/  SHFL.IDX PT, R214, R41, R9, 0x1f ;  /* 0x00001f0929d67589 */ /* 0x000e6200000e0000 */
[----:B------:R-:W-:Y:S01]  /*4c40*/  FMUL.FTZ R52, R52, R44 ;  /* 0x0000002c34347220 */ /* 0x000fe20000410000 */
[----:B------:R-:W-:Y:S01]  /*4c50*/  FMUL.FTZ R44, R11, R218 ;  /* 0x000000da0b2c7220 */ /* 0x000fe20000410000 */
[----:B------:R-:W-:Y:S01]  /*4c60*/  FADD.FTZ R220, R50, -R220 ;  /* 0x800000dc32dc7221 */ /* 0x000fe20000010000 */
[----:B------:R-:W3:Y:S01]  /*4c70*/  SHFL.IDX PT, R218, R41, R212, 0x1f ;  /* 0x00001fd429da7589 */ /* 0x000ee200000e0000 */
[----:B------:R-:W-:Y:S01]  /*4c80*/  FMUL.FTZ R40, R40, R210 ;  /* 0x000000d228287220 */ /* 0x000fe20000410000 */
[----:B------:R-:W-:Y:S01]  /*4c90*/  FMUL.FTZ R222, R94, R222 ;  /* 0x000000de5ede7220 */ /* 0x000fe20000410000 */
[----:B------:R-:W-:Y:S01]  /*4ca0*/  MUFU.EX2 R137, R137 ;  /* 0x0000008900897308 */ /* 0x000fe20000000800 */
[----:B------:R-:W3:Y:S01]  /*4cb0*/  SHFL.IDX PT, R210, R41, R124, 0x1f ;  /* 0x00001f7c29d27589 */ /* 0x000ee200000e0000 */
[----:B------:R-:W-:Y:S01]  /*4cc0*/  FMUL.FTZ R220, R95, R220 ;  /* 0x000000dc5fdc7220 */ /* 0x000fe20000410000 */
[----:B------:R-:W-:Y:S01]  /*4cd0*/  FFMA.FTZ R11, -R170, R170, 1 ;  /* 0x3f800000aa0b7423 */ /* 0x000fe200000101aa */
[----:B------:R-:W-:Y:S01]  /*4ce0*/  FFMA.FTZ R47, -R169, R169, 1 ;  /* 0x3f800000a92f7423 */ /* 0x000fe200000101a9 */
[----:B------:R-:W-:Y:S01]  /*4cf0*/  FFMA.FTZ R50, -R200, R200, 1 ;  /* 0x3f800000c8327423 */ /* 0x000fe200000101c8 */
[----:B------:R-:W-:Y:S01]  /*4d00*/  FMUL.FTZ R43, R90, R43 ;  /* 0x0000002b5a2b7220 */ /* 0x000fe20000410000 */
[----:B------:R-:W-:Y:S01]  /*4d10*/  FMUL.FTZ R11, R11, R220 ;  /* 0x000000dc0b0b7220 */ /* 0x000fe20000410000 */
[----:B------:R-:W-:Y:S01]  /*4d20*/  FMUL.FTZ R47, R47, R222 ;  /* 0x000000de2f2f7220 */ /* 0x000fe20000410000 */
[----:B------:R-:W-:Y:S01]  /*4d30*/  SHFL.IDX PT, R220, R41, R217, 0x1f ;  /* 0x00001fd929dc7589 */ /* 0x000fe200000e0000 */
[--C-:B----4-:R-:W-:Y:S01]  /*4d40*/  FADD.FTZ R62, R62, -R121.reuse ;  /* 0x800000793e3e7221 */ /* 0x110fe20000010000 */
[----:B------:R-:W-:Y:S01]  /*4d50*/  FMUL.FTZ R50, R50, R43 ;  /* 0x0000002b32327220 */ /* 0x000fe20000410000 */
[----:B------:R-:W4:Y:S01]  /*4d60*/  MUFU.EX2 R108, R108 ;  /* 0x0000006c006c7308 */ /* 0x000f220000000800 */
[----:B------:R4:W4:Y:S01]  /*4d70*/  SHFL.IDX PT, R222, R41, R215, 0x1f ;  /* 0x00001fd729de7589 */ /* 0x00092200000e0000 */
[----:B------:R-:W-:Y:S01]  /*4d80*/  FADD.FTZ R60, R60, -R121 ;  /* 0x800000793c3c7221 */ /* 0x000fe20000010000 */
[----:B------:R-:W-:Y:S01]  /*4d90*/  FFMA.FTZ R43, -R202, R202, 1 ;  /* 0x3f800000ca2b7423 */ /* 0x000fe200000101ca */
[--C-:B--2---:R-:W-:Y:S01]  /*4da0*/  FADD.FTZ R121, R69, -R219.reuse ;  /* 0x800000db45797221 */ /* 0x104fe20000010000 */
[----:B------:R-:W-:Y:S01]  /*4db0*/  FADD.FTZ R219, R71, -R219 ;  /* 0x800000db47db7221 */ /* 0x000fe20000010000 */
[----:B------:R-:W-:Y:S01]  /*4dc0*/  FMUL.FTZ R62, R104, R62 ;  /* 0x0000003e683e7220 */ /* 0x000fe20000410000 */
[----:B------:R-:W-:Y:S01]  /*4dd0*/  FFMA.FTZ R71, -R158, R158, 1 ;  /* 0x3f8000009e477423 */ /* 0x000fe2000001019e */
[----:B------:R-:W-:Y:S01]  /*4de0*/  FMUL.FTZ R43, R43, R54 ;  /* 0x000000362b2b7220 */ /* 0x000fe20000410000 */
[----:B------:R-:W-:Y:S01]  /*4df0*/  FFMA.FTZ R54, -R167, R167, 1 ;  /* 0x3f800000a7367423 */ /* 0x000fe200000101a7 */
[----:B------:R-:W-:Y:S01]  /*4e00*/  FMUL.FTZ R223, R12, R36 ;  /* 0x000000240cdf7220 */ /* 0x000fe20000410000 */
[----:B------:R-:W-:Y:S01]  /*4e10*/  FMUL.FTZ R53, R13, R53 ;  /* 0x000000350d357220 */ /* 0x000fe20000410000 */
[----:B------:R-:W2:Y:S01]  /*4e20*/  LDL.LU R195, [R1+0x13c] ;  /* 0x00013c0001c37983 */ /* 0x000ea20000300800 */
[----:B------:R-:W-:Y:S01]  /*4e30*/  FFMA.FTZ R36, -R165, R165, 1 ;  /* 0x3f800000a5247423 */ /* 0x000fe200000101a5 */
[----:B------:R-:W-:Y:S01]  /*4e40*/  FMUL.FTZ R55, R21, R55 ;  /* 0x0000003715377220 */ /* 0x000fe20000410000 */
[----:B------:R-:W-:Y:S01]  /*4e50*/  FMUL.FTZ R71, R71, R62 ;  /* 0x0000003e47477220 */ /* 0x000fe20000410000 */
[----:B------:R-:W2:Y:S01]  /*4e60*/  LDL.LU R196, [R1+0x138] ;  /* 0x0001380001c47983 */ /* 0x000ea20000300800 */
[----:B-1----:R-:W-:Y:S01]  /*4e70*/  FADD.FTZ R56, R56, -R214 ;  /* 0x800000d638387221 */ /* 0x002fe20000010000 */
[----:B------:R-:W-:Y:S01]  /*4e80*/  FMUL.FTZ R54, R54, R53 ;  /* 0x0000003536367220 */ /* 0x000fe20000410000 */
[----:B------:R-:W-:Y:S01]  /*4e90*/  MUFU.EX2 R115, R115 ;  /* 0x0000007300737308 */ /* 0x000fe20000000800 */
[----:B------:R-:W1:Y:S01]  /*4ea0*/  SHFL.IDX PT, R62, R63, R9, 0x1f ;  /* 0x00001f093f3e7589 */ /* 0x000e6200000e0000 */
[----:B------:R-:W-:-:S06]  /*4eb0*/  FMUL.FTZ R53, R36, R55 ;  /* 0x0000003724357220 */ /* 0x000fcc0000410000 */
[----:B------:R-:W-:Y:S01]  /*4ec0*/  MUFU.EX2 R122, R122 ;  /* 0x0000007a007a7308 */ /* 0x000fe20000000800 */
[----:B------:R-:W2:Y:S01]  /*4ed0*/  LDL.LU R197, [R1+0x134] ;  /* 0x0001340001c57983 */ /* 0x000ea20000300800 */
[----:B---3--:R-:W-:-:S06]  /*4ee0*/  FADD.FTZ R36, R68, -R218 ;  /* 0x800000da44247221 */ /* 0x008fcc0000010000 */
[----:B------:R-:W3:Y:S01]  /*4ef0*/  MUFU.EX2 R216, R216 ;  /* 0x000000d800d87308 */ /* 0x000ee20000000800 */
[----:B------:R-:W2:Y:S01]  /*4f00*/  LDL.LU R198, [R1+0x130] ;  /* 0x0001300001c67983 */ /* 0x000ea20000300800 */
[----:B------:R-:W-:Y:S01]  /*4f10*/  FADD.FTZ R58, R58, -R214 ;  /* 0x800000d63a3a7221 */ /* 0x000fe20000010000 */
[----:B------:R-:W-:-:S05]  /*4f20*/  FFMA.FTZ R68, -R164, R164, 1 ;  /* 0x3f800000a4447423 */ /* 0x000fca00000101a4 */
[----:B------:R-:W3:Y:S01]  /*4f30*/  MUFU.EX2 R110, R110 ;  /* 0x0000006e006e7308 */ /* 0x000ee20000000800 */
[----:B------:R-:W2:Y:S01]  /*4f40*/  LDL.LU R199, [R1+0x12c] ;  /* 0x00012c0001c77983 */ /* 0x000ea20000300800 */
[----:B------:R-:W-:Y:S01]  /*4f50*/  FMUL.FTZ R56, R22, R56 ;  /* 0x0000003816387220 */ /* 0x000fe20000410000 */
[----:B------:R-:W-:-:S05]  /*4f60*/  FADD.FTZ R57, R57, -R210 ;  /* 0x800000d239397221 */ /* 0x000fca0000010000 */
[----:B------:R-:W-:Y:S01]  /*4f70*/  MUFU.EX2 R132, R132 ;  /* 0x0000008400847308 */ /* 0x000fe20000000800 */
[----:B------:R-:W2:Y:S01]  /*4f80*/  LDL.LU R200, [R1+0x128] ;  /* 0x0001280001c87983 */ /* 0x000ea20000300800 */
[----:B------:R-:W-:-:S06]  /*4f90*/  FADD.FTZ R59, R59, -R210 ;  /* 0x800000d23b3b7221 */ /* 0x000fcc0000010000 */
        /* <DEDUP_REMOVED lines=20> */
[----:B------:R-:W-:Y:S01]  /*50e0*/  SHFL.IDX PT, R212, R63, R212, 0x1f ;  /* 0x00001fd43fd47589 */ /* 0x000fe200000e0000 */
[----:B------:R-:W-:Y:S01]  /*50f0*/  FFMA.FTZ R14, -R163, R163, 1 ;  /* 0x3f800000a30e7423 */ /* 0x000fe200000101a3 */
[----:B----4-:R-:W-:Y:S01]  /*5100*/  FFMA.FTZ R41, -R166, R166, 1 ;  /* 0x3f800000a6297423 */ /* 0x010fe200000101a6 */
[----:B------:R-:W-:Y:S01]  /*5110*/  FADD.FTZ R218, R70, -R218 ;  /* 0x800000da46da7221 */ /* 0x000fe20000010000 */
[----:B------:R-:W2:Y:S01]  /*5120*/  LDL.LU R203, [R1+0x11c] ;  /* 0x00011c0001cb7983 */ /* 0x000ea20000300800 */
[----:B------:R-:W-:Y:S01]  /*5130*/  FMUL.FTZ R56, R97, R57 ;  /* 0x0000003961387220 */ /* 0x000fe20000410000 */
[----:B------:R-:W-:Y:S01]  /*5140*/  FFMA.FTZ R69, -R161, R161, 1 ;  /* 0x3f800000a1457423 */ /* 0x000fe200000101a1 */
[----:B------:R-:W-:Y:S01]  /*5150*/  FMUL.FTZ R61, R100, R61 ;  /* 0x0000003d643d7220 */ /* 0x000fe20000410000 */
[----:B------:R-:W4:Y:S01]  /*5160*/  SHFL.IDX PT, R63, R63, R213, 0x1f ;  /* 0x00001fd53f3f7589 */ /* 0x000f2200000e0000 */
[----:B------:R-:W-:Y:S01]  /*5170*/  FADD.FTZ R64, R64, -R222 ;  /* 0x800000de40407221 */ /* 0x000fe20000010000 */
[----:B------:R-:W-:Y:S01]  /*5180*/  FADD.FTZ R65, R65, -R220 ;  /* 0x800000dc41417221 */ /* 0x000fe20000010000 */
[----:B------:R-:W-:Y:S01]  /*5190*/  FMUL.FTZ R60, R99, R60 ;  /* 0x0000003c633c7220 */ /* 0x000fe20000410000 */
[----:B------:R2:W5:Y:S01]  /*51a0*/  LDL.LU R171, [R1+0x118] ;  /* 0x0001180001ab7983 */ /* 0x0005620000300800 */
[----:B------:R-:W-:Y:S01]  /*51b0*/  FADD.FTZ R66, R66, -R222 ;  /* 0x800000de42427221 */ /* 0x000fe20000010000 */
[----:B------:R-:W-:Y:S01]  /*51c0*/  FADD.FTZ R67, R67, -R220 ;  /* 0x800000dc43437221 */ /* 0x000fe20000010000 */
[----:B------:R-:W-:Y:S01]  /*51d0*/  FMUL.FTZ R121, R103, R121 ;  /* 0x0000007967797220 */ /* 0x000fe20000410000 */
[----:B------:R2:W5:Y:S01]  /*51e0*/  LDL.LU R170, [R1+0x114] ;  /* 0x0001140001aa7983 */ /* 0x0005620000300800 */
[----:B------:R-:W-:Y:S01]  /*51f0*/  FMUL.FTZ R59, R98, R59 ;  /* 0x0000003b623b7220 */ /* 0x000fe20000410000 */
[--C-:B-1----:R-:W-:Y:S01]  /*5200*/  FADD.FTZ R72, R72, -R62.reuse ;  /* 0x8000003e48487221 */ /* 0x102fe20000010000 */
[----:B------:R-:W-:Y:S01]  /*5210*/  FADD.FTZ R74, R74, -R62 ;  /* 0x8000003e4a4a7221 */ /* 0x000fe20000010000 */
[----:B------:R1:W5:Y:S01]  /*5220*/  LDL.LU R169, [R1+0x110] ;  /* 0x0001100001a97983 */ /* 0x0003620000300800 */
[----:B------:R-:W-:Y:S01]  /*5230*/  FMUL.FTZ R57, R55, R58 ;  /* 0x0000003a37397220 */ /* 0x000fe20000410000 */
[----:B------:R-:W-:Y:S01]  /*5240*/  FFMA.FTZ R70, -R159, R159, 1 ;  /* 0x3f8000009f467423 */ /* 0x000fe2000001019f */
[----:B------:R-:W1:Y:S01]  /*5250*/  MUFU.EX2 R130, R130 ;  /* 0x0000008200827308 */ /* 0x000e620000000800 */
[----:B------:R1:W5:Y:S01]  /*5260*/  LDL.LU R168, [R1+0x10c] ;  /* 0x00010c0001a87983 */ /* 0x0003620000300800 */
[----:B------:R-:W-:-:S06]  /*5270*/  FMUL.FTZ R58, R14, R56 ;  /* 0x000000380e3a7220 */ /* 0x000fcc0000410000 */
[----:B------:R-:W1:Y:S01]  /*5280*/  MUFU.EX2 R113, R113 ;  /* 0x0000007100717308 */ /* 0x000e620000000800 */
[----:B------:R1:W5:Y:S01]  /*5290*/  LDL.LU R167, [R1+0x108] ;  /* 0x0001080001a77983 */ /* 0x0003620000300800 */
[----:B------:R-:W-:Y:S01]  /*52a0*/  FFMA.FTZ R56, -R160, R160, 1 ;  /* 0x3f800000a0387423 */ /* 0x000fe200000101a0 */
[----:B------:R-:W-:Y:S01]  /*52b0*/  FMUL.FTZ R36, R108, R36 ;  /* 0x000000246c247220 */ /* 0x000fe20000410000 */
[----:B---3--:R-:W-:Y:S01]  /*52c0*/  FMUL.FTZ R226, R216, R226 ;  /* 0x000000e2d8e27220 */ /* 0x008fe20000410000 */
[----:B------:R3:W5:Y:S01]  /*52d0*/  LDL.LU R166, [R1+0x104] ;  /* 0x0001040001a67983 */ /* 0x0007620000300800 */
[----:B------:R-:W-:Y:S01]  /*52e0*/  FMUL.FTZ R69, R69, R59 ;  /* 0x0000003b45457220 */ /* 0x000fe20000410000 */
[----:B------:R-:W-:Y:S01]  /*52f0*/  FMUL.FTZ R70, R70, R61 ;  /* 0x0000003d46467220 */ /* 0x000fe20000410000 */
[----:B------:R-:W-:Y:S01]  /*5300*/  FFMA.FTZ R55, -R155, R155, 1 ;  /* 0x3f8000009b377423 */ /* 0x000fe2000001019b */
[----:B------:R3:W5:Y:S01]  /*5310*/  LDL.LU R165, [R1+0x100] ;  /* 0x0001000001a57983 */ /* 0x0007620000300800 */
[----:B------:R-:W-:Y:S01]  /*5320*/  FFMA.FTZ R59, -R156, R156, 1 ;  /* 0x3f8000009c3b7423 */ /* 0x000fe2000001019c */
[----:B------:R-:W-:Y:S01]  /*5330*/  FMUL.FTZ R64, R133, R64 ;  /* 0x0000004085407220 */ /* 0x000fe20000410000 */
[----:B------:R-:W-:Y:S01]  /*5340*/  FMUL.FTZ R56, R56, R60 ;  /* 0x0000003c38387220 */ /* 0x000fe20000410000 */
[----:B------:R3:W5:Y:S01]  /*5350*/  LDL.LU R164, [R1+0xfc] ;  /* 0x0000fc0001a47983 */ /* 0x0007620000300800 */
[----:B------:R-:W-:Y:S01]  /*5360*/  FMUL.FTZ R61, R135, R65 ;  /* 0x00000041873d7220 */ /* 0x000fe20000410000 */
[----:B------:R-:W-:Y:S01]  /*5370*/  FMUL.FTZ R66, R134, R66 ;  /* 0x0000004286427220 */ /* 0x000fe20000410000 */
[----:B------:R-:W-:Y:S01]  /*5380*/  FFMA.FTZ R14, -R157, R157, 1 ;  /* 0x3f8000009d0e7423 */ /* 0x000fe2000001019d */
[----:B------:R3:W5:Y:S01]  /*5390*/  LDL.LU R163, [R1+0xf8] ;  /* 0x0000f80001a37983 */ /* 0x0007620000300800 */
[----:B------:R-:W-:Y:S01]  /*53a0*/  FFMA.FTZ R60, -R154, R154, 1 ;  /* 0x3f8000009a3c7423 */ /* 0x000fe2000001019a */
[----:B------:R-:W-:Y:S01]  /*53b0*/  FMUL.FTZ R67, R107, R67 ;  /* 0x000000436b437220 */ /* 0x000fe20000410000 */
[----:B------:R-:W-:Y:S01]  /*53c0*/  FFMA.FTZ R62, -R148, R148, 1 ;  /* 0x3f800000943e7423 */ /* 0x000fe20000010194 */
[----:B------:R3:W5:Y:S01]  /*53d0*/  LDL.LU R162, [R1+0xf4] ;  /* 0x0000f40001a27983 */ /* 0x0007620000300800 */
[--C-:B------:R-:W-:Y:S01]  /*53e0*/  FADD.FTZ R73, R73, -R124.reuse ;  /* 0x8000007c49497221 */ /* 0x100fe20000010000 */
[----:B------:R-:W-:Y:S01]  /*53f0*/  FADD.FTZ R75, R75, -R124 ;  /* 0x8000007c4b4b7221 */ /* 0x000fe20000010000 */
[--C-:B----4-:R-:W-:Y:S01]  /*5400*/  FADD.FTZ R85, R85, -R63.reuse ;  /* 0x8000003f55557221 */ /* 0x110fe20000010000 */
[----:B------:R3:W5:Y:S01]  /*5410*/  LDL.LU R161, [R1+0xf0] ;  /* 0x0000f00001a17983 */ /* 0x0007620000300800 */
[----:B------:R-:W-:Y:S01]  /*5420*/  FMUL.FTZ R64, R59, R64 ;  /* 0x000000403b407220 */ /* 0x000fe20000410000 */
[----:B------:R-:W-:Y:S01]  /*5430*/  FADD.FTZ R87, R87, -R63 ;  /* 0x8000003f57577221 */ /* 0x000fe20000010000 */
[--C-:B------:R-:W-:Y:S01]  /*5440*/  FADD.FTZ R84, R84, -R212.reuse ;  /* 0x800000d454547221 */ /* 0x100fe20000010000 */
[----:B------:R3:W5:Y:S01]  /*5450*/  LDL.LU R160, [R1+0xec] ;  /* 0x0000ec0001a07983 */ /* 0x0007620000300800 */
[----:B------:R-:W-:Y:S01]  /*5460*/  FMUL.FTZ R55, R55, R61 ;  /* 0x0000003d37377220 */ /* 0x000fe20000410000 */
[----:B------:R-:W-:Y:S01]  /*5470*/  FADD.FTZ R86, R86, -R212 ;  /* 0x800000d456567221 */ /* 0x000fe20000010000 */
[----:B------:R-:W-:Y:S01]  /*5480*/  FFMA.FTZ R210, -R144, R144, 1 ;  /* 0x3f80000090d27423 */ /* 0x000fe20000010190 */
[----:B------:R3:W5:Y:S01]  /*5490*/  LDL.LU R159, [R1+0xe8] ;  /* 0x0000e800019f7983 */ /* 0x0007620000300800 */
[----:B------:R-:W-:Y:S01]  /*54a0*/  FFMA.FTZ R59, -R152, R152, 1 ;  /* 0x3f800000983b7423 */ /* 0x000fe20000010198 */
[----:B------:R-:W-:Y:S01]  /*54b0*/  FFMA.FTZ R61, -R151, R151, 1 ;  /* 0x3f800000973d7423 */ /* 0x000fe20000010197 */
[--C-:B------:R-:W-:Y:S01]  /*54c0*/  FADD.FTZ R77, R77, -R125.reuse ;  /* 0x8000007d4d4d7221 */ /* 0x100fe20000010000 */
[----:B------:R3:W5:Y:S01]  /*54d0*/  LDL.LU R158, [R1+0xe4] ;  /* 0x0000e400019e7983 */ /* 0x0007620000300800 */
[----:B------:R-:W-:Y:S01]  /*54e0*/  FMUL.FTZ R65, R60, R66 ;  /* 0x000000423c417220 */ /* 0x000fe20000410000 */
[----:B------:R-:W-:Y:S01]  /*54f0*/  FADD.FTZ R79, R79, -R125 ;  /* 0x8000007d4f4f7221 */ /* 0x000fe20000010000 */
[--C-:B------:R-:W-:Y:S01]  /*5500*/  FADD.FTZ R76, R76, -R126.reuse ;  /* 0x8000007e4c4c7221 */ /* 0x100fe20000010000 */
[----:B------:R3:W5:Y:S01]  /*5510*/  LDL.LU R157, [R1+0xe0] ;  /* 0x0000e000019d7983 */ /* 0x0007620000300800 */
[----:B------:R-:W-:Y:S01]  /*5520*/  FFMA.FTZ R66, -R153, R153, 1 ;  /* 0x3f80000099427423 */ /* 0x000fe20000010199 */
[----:B------:R-:W-:Y:S01]  /*5530*/  FADD.FTZ R78, R78, -R126 ;  /* 0x8000007e4e4e7221 */ /* 0x000fe20000010000 */
[----:B------:R-:W-:Y:S01]  /*5540*/  FMUL.FTZ R218, R136, R218 ;  /* 0x000000da88da7220 */ /* 0x000fe20000410000 */
[----:B------:R3:W5:Y:S01]  /*5550*/  LDL.LU R156, [R1+0xdc] ;  /* 0x0000dc00019c7983 */ /* 0x0007620000300800 */
[----:B------:R-:W-:Y:S01]  /*5560*/  FMUL.FTZ R59, R59, R67 ;  /* 0x000000433b3b7220 */ /* 0x000fe20000410000 */
[--C-:B------:R-:W-:Y:S01]  /*5570*/  FADD.FTZ R80, R80, -R215.reuse ;  /* 0x800000d750507221 */ /* 0x100fe20000010000 */
[----:B------:R-:W-:Y:S01]  /*5580*/  FADD.FTZ R82, R82, -R215 ;  /* 0x800000d752527221 */ /* 0x000fe20000010000 */
[----:B------:R3:W5:Y:S01]  /*5590*/  LDL.LU R155, [R1+0xd8] ;  /* 0x0000d800019b7983 */ /* 0x0007620000300800 */
[----:B------:R-:W-:Y:S01]  /*55a0*/  FMUL.FTZ R61, R61, R121 ;  /* 0x000000793d3d7220 */ /* 0x000fe20000410000 */
[--C-:B------:R-:W-:Y:S01]  /*55b0*/  FADD.FTZ R81, R81, -R217.reuse ;  /* 0x800000d951517221 */ /* 0x100fe20000010000 */
[----:B------:R-:W-:Y:S01]  /*55c0*/  FADD.FTZ R83, R83, -R217 ;  /* 0x800000d953537221 */ /* 0x000fe20000010000 */
[----:B------:R3:W5:Y:S01]  /*55d0*/  LDL.LU R154, [R1+0xd4] ;  /* 0x0000d400019a7983 */ /* 0x0007620000300800 */
[----:B------:R-:W-:Y:S01]  /*55e0*/  FFMA.FTZ R67, -R150, R150, 1 ;  /* 0x3f80000096437423 */ /* 0x000fe20000010196 */
[----:B------:R-:W-:Y:S01]  /*55f0*/  FMUL.FTZ R121, R106, R72 ;  /* 0x000000486a797220 */ /* 0x000fe20000410000 */
[----:B------:R-:W-:Y:S01]  /*5600*/  FFMA.FTZ R213, -R5, R5, 1 ;  /* 0x3f80000005d57423 */ /* 0x000fe20000010105 */
[----:B------:R3:W5:Y:S01]  /*5610*/  LDL.LU R153, [R1+0xd0] ;  /* 0x0000d00001997983 */ /* 0x0007620000300800 */
[----:B------:R-:W-:Y:S01]  /*5620*/  FFMA.FTZ R60, -R149, R149, 1 ;  /* 0x3f800000953c7423 */ /* 0x000fe20000010195 */
[----:B------:R-:W-:Y:S01]  /*5630*/  FFMA.FTZ R214, -R4, R4, 1 ;  /* 0x3f80000004d67423 */ /* 0x000fe20000010104 */
[----:B------:R-:W4:Y:S01]  /*5640*/  MUFU.EX2 R129, R129 ;  /* 0x0000008100817308 */ /* 0x000f220000000800 */
[----:B------:R3:W5:Y:S01]  /*5650*/  LDL.LU R152, [R1+0xcc] ;  /* 0x0000cc0001987983 */ /* 0x0007620000300800 */
[----:B------:R-:W-:-:S06]  /*5660*/  FFMA.FTZ R124, -R147, R147, 1 ;  /* 0x3f800000937c7423 */ /* 0x000fcc0000010193 */
[----:B------:R-:W3:Y:S01]  /*5670*/  MUFU.EX2 R128, R128 ;  /* 0x0000008000807308 */ /* 0x000ee20000000800 */
[----:B------:R1:W5:Y:S01]  /*5680*/  LDL.LU R151, [R1+0xc8] ;  /* 0x0000c80001977983 */ /* 0x0003620000300800 */
[----:B------:R-:W-:-:S06]  /*5690*/  FMUL.FTZ R62, R62, R121 ;  /* 0x000000793e3e7220 */ /* 0x000fcc0000410000 */
[----:B------:R-:W3:Y:S01]  /*56a0*/  MUFU.EX2 R207, R207 ;  /* 0x000000cf00cf7308 */ /* 0x000ee20000000800 */
[----:B------:R1:W5:Y:S01]  /*56b0*/  LDL.LU R150, [R1+0xc4] ;  /* 0x0000c40001967983 */ /* 0x0003620000300800 */
[----:B------:R-:W-:-:S06]  /*56c0*/  FFMA.FTZ R63, -R146, R146, 1 ;  /* 0x3f800000923f7423 */ /* 0x000fcc0000010192 */
[----:B------:R-:W3:Y:S01]  /*56d0*/  MUFU.EX2 R205, R205 ;  /* 0x000000cd00cd7308 */ /* 0x000ee20000000800 */
[----:B------:R1:W5:Y:S01]  /*56e0*/  LDL.LU R149, [R1+0xc0] ;  /* 0x0000c00001957983 */ /* 0x0003620000300800 */
[----:B------:R-:W-:Y:S01]  /*56f0*/  FFMA.FTZ R121, -R145, R145, 1 ;  /* 0x3f80000091797423 */ /* 0x000fe20000010191 */
        /* <DEDUP_REMOVED lines=12> */
[----:B------:R1:W5:Y:S04]  /*57c0*/  LDL.LU R143, [R1+0xa8] ;  /* 0x0000a800018f7983 */ /* 0x0003680000300800 */
        /* <DEDUP_REMOVED lines=16> */
[----:B-1----:R-:W-:Y:S01]  /*58d0*/  FMUL.FTZ R73, R130, R84 ;  /* 0x0000005482497220 */ /* 0x002fe20000410000 */
[----:B------:R-:W-:Y:S01]  /*58e0*/  FMUL.FTZ R121, R121, R36 ;  /* 0x0000002479797220 */ /* 0x000fe20000410000 */
[----:B------:R-:W-:Y:S02]  /*58f0*/  FMUL.FTZ R36, R113, R81 ;  /* 0x0000005171247220 */ /* 0x000fe40000410000 */
[----:B------:R-:W-:Y:S01]  /*5900*/  FMUL.FTZ R218, R218, R73 ;  /* 0x00000049dada7220 */ /* 0x000fe20000410000 */
[----:B------:R-:W-:Y:S01]  /*5910*/  F2FP.BF16.F32.PACK_AB R73, R47, R11 ;  /* 0x0000000b2f49723e */ /* 0x000fe200000010ff */
[----:B------:R-:W-:Y:S01]  /*5920*/  FMUL.FTZ R221, R132, R221 ;  /* 0x000000dd84dd7220 */ /* 0x000fe20000410000 */
[----:B----4-:R-:W-:Y:S01]  /*5930*/  FMUL.FTZ R86, R129, R86 ;  /* 0x0000005681567220 */ /* 0x010fe20000410000 */
[----:B------:R-:W-:Y:S01]  /*5940*/  FMUL.FTZ R38, R236, R38 ;  /* 0x00000026ec267220 */ /* 0x000fe20000410000 */
[----:B------:R-:W-:Y:S01]  /*5950*/  FMUL.FTZ R74, R119, R74 ;  /* 0x0000004a774a7220 */ /* 0x000fe20000410000 */
[----:B------:R-:W-:Y:S01]  /*5960*/  FMUL.FTZ R80, R118, R80 ;  /* 0x0000005076507220 */ /* 0x000fe20000410000 */
        /* <DEDUP_REMOVED lines=66> */
[----:B--2---:R-:W-:-:S05]  /*5d90*/  IMAD R11, R0, 0x4000, R220 ;  /* 0x00004000000b7824 */ /* 0x004fca00078e02dc */
[----:B------:R-:W-:-:S05]  /*5da0*/  LEA R11, R11, R16, 0x1 ;  /* 0x000000100b0b7211 */ /* 0x000fca00078e08ff */
        /* <DEDUP_REMOVED lines=18> */
[----:B------:R-:W-:Y:S02]  /*5ed0*/  F2FP.BF16.F32.PACK_AB R92, R93, R92 ;  /* 0x0000005c5d5c723e */ /* 0x000fe400000010ff */
[----:B------:R-:W-:Y:S01]  /*5ee0*/  F2FP.BF16.F32.PACK_AB R93, R94, R95 ;  /* 0x0000005f5e5d723e */ /* 0x000fe200000010ff */
[----:B------:R-:W-:Y:S02]  /*5ef0*/  WARPGROUP.DEPBAR.LE gsb0, 0x0 ;  /* 0x00008000000079c5 */ /* 0x000fe40000010000 */
[----:B------:R-:W-:Y:S02]  /*5f00*/  F2FP.BF16.F32.PACK_AB R24, R15, R34 ;  /* 0x000000220f18723e */ /* 0x000fe400000010ff */
[----:B------:R-:W-:-:S02]  /*5f10*/  F2FP.BF16.F32.PACK_AB R25, R88, R35 ;  /* 0x000000235819723e */ /* 0x000fc400000010ff */
[----:B------:R-:W-:Y:S02]  /*5f20*/  F2FP.BF16.F32.PACK_AB R26, R90, R89 ;  /* 0x000000595a1a723e */ /* 0x000fe400000010ff */
[----:B------:R-:W-:-:S04]  /*5f30*/  F2FP.BF16.F32.PACK_AB R27, R10, R91 ;  /* 0x0000005b0a1b723e */ /* 0x000fc800000010ff */
        /* <DEDUP_REMOVED lines=50> */
[----:B------:R-:W-:-:S04]  /*6260*/  VIADD R40, R16, 0x20c00 ;  /* 0x00020c0010287836 */ /* 0x000fc80000000000 */
[----:B---3--:R-:W-:-:S05]  /*6270*/  IMAD R10, R14, 0x2000, R40 ;  /* 0x000020000e0a7824 */ /* 0x008fca00078e0228 */
[----:B------:R-:W-:Y:S02]  /*6280*/  SHF.R.U32.HI R10, RZ, 0x4, R10 ;  /* 0x00000004ff0a7819 */ /* 0x000fe4000001160a */
[----:B------:R-:W-:Y:S02]  /*6290*/  R2UR UR4, R16 ;  /* 0x00000000100472ca */ /* 0x000fe400000e0000 */
[----:B------:R-:W-:-:S04]  /*62a0*/  LOP3.LUT R10, R10, 0x3fff, RZ, 0xc0, !PT ;  /* 0x00003fff0a0a7812 */ /* 0x000fc800078ec0ff */
[----:B-1----:R-:W-:-:S04]  /*62b0*/  LOP3.LUT R11, R10, 0x10000, RZ, 0xfc, !PT ;  /* 0x000100000a0b7812 */ /* 0x002fc800078efcff */
[----:B------:R-:W-:-:S04]  /*62c0*/  LEA R11, R0, R11, 0xb ;  /* 0x0000000b000b7211 */ /* 0x000fc800078e58ff */
        /* <DEDUP_REMOVED lines=65> */
.L_x_1390:
        /* <DEDUP_REMOVED lines=68> */
.L_x_1391:
        /* <DEDUP_REMOVED lines=12> */
.L_x_1381:
[----:B------:R-:W2:Y:S01]  /*6be0*/  S2R R8, SR_CTAID.X ;  /* 0x0000000000087919 */ /* 0x000ea20000002500 */
[----:B------:R-:W3:Y:S01]  /*6bf0*/  LDC R5, c[0x0][0x280] ;  /* 0x0000a000ff057b82 */ /* 0x000ee20000000800 */
[----:B------:R-:W-:-:S07]  /*6c00*/  ULDC UR4, c[0x0][0x748] ;  /* 0x0001d20000047ab9 */ /* 0x000fce0000000800 */
[----:B------:R-:W3:Y:S02]  /*6c10*/  LDC R7, c[0x0][0x290] ;  /* 0x0000a400ff077b82 */ /* 0x000ee40000000800 */
[----:B---3--:R-:W-:-:S04]  /*6c20*/  IMAD.IADD R5, R5, 0x1, -R7 ;  /* 0x0000000105057824 */ /* 0x008fc800078e0a07 */
[----:B--2---:R-:W-:-:S05]  /*6c30*/  IMAD R5, R8, 0x80, R5 ;  /* 0x0000008008057824 */ /* 0x004fca00078e0205 */
[----:B------:R-:W-:-:S04]  /*6c40*/  IADD3 R5, R5, UR4, RZ ;  /* 0x0000000405057c10 */ /* 0x000fc8000fffe0ff */
        /* <DEDUP_REMOVED lines=16> */
[----:B-----5:R-:W-:Y:S01]  /*6d50*/  VIADD R9, R5, 0xffffff80 ;  /* 0xffffff8005097836 */ /* 0x020fe20000000000 */
[C---:B-1----:R-:W-:Y:S01]  /*6d60*/  IADD3 R17, R15.reuse, -0x80, RZ ;  /* 0xffffff800f117810 */ /* 0x042fe20007ffe0ff */
        /* <DEDUP_REMOVED lines=11> */
[----:B------:R-:W-:Y:S02]  /*6e20*/  SHF.R.S32.HI R13, RZ, 0x5, R6 ;  /* 0x00000005ff0d7819 */ /* 0x000fe40000011406 */
[----:B----4-:R-:W-:-:S02]  /*6e30*/  SHF.R.S32.HI R11, RZ, 0x2, R12 ;  /* 0x00000002ff0b7819 */ /* 0x010fc4000001140c */
[----:B------:R-:W-:Y:S02]  /*6e40*/  LOP3.LUT R6, R5, 0xffffffe0, RZ, 0xc0, !PT ;  /* 0xffffffe005067812 */ /* 0x000fe400078ec0ff */
[----:B------:R-:W-:Y:S02]  /*6e50*/  SHF.R.S32.HI R12, RZ, 0x1f, R12 ;  /* 0x0000001fff0c7819 */ /* 0x000fe4000001140c */
[----:B------:R-:W-:Y:S01]  /*6e60*/  LEA.HI R5, R15, R15, RZ, 0x1 ;  /* 0x0000000f0f057211 */ /* 0x000fe200078f08ff */
[----:B------:R-:W-:Y:S01]  /*6e70*/  IMAD.IADD R7, R9, 0x1, -R6 ;  /* 0x0000000109077824 */ /* 0x000fe200078e0a06 */
[----:B------:R-:W-:Y:S01]  /*6e80*/  LEA.HI R12, R12, R11, RZ, 0x3 ;  /* 0x0000000b0c0c7211 */ /* 0x000fe200078f18ff */
[----:B------:R-:W-:Y:S01]  /*6e90*/  IMAD R6, R13, -0x10, R8 ;  /* 0xfffffff00d067824 */ /* 0x000fe200078e0208 */
[----:B------:R-:W-:Y:S02]  /*6ea0*/  LOP3.LUT R5, R5, 0xfffffffe, RZ, 0xc0, !PT ;  /* 0xfffffffe05057812 */ /* 0x000fe400078ec0ff */
[----:B------:R-:W-:-:S02]  /*6eb0*/  LOP3.LUT R12, R12, 0xfffffff8, RZ, 0xc0, !PT ;  /* 0xfffffff80c0c7812 */ /* 0x000fc400078ec0ff */
[----:B------:R-:W-:Y:S02]  /*6ec0*/  SHF.R.S32.HI R8, RZ, 0x1f, R7 ;  /* 0x0000001fff087819 */ /* 0x000fe40000011407 */
[----:B------:R-:W-:Y:S02]  /*6ed0*/  IADD3 R6, R6, R12, -R11 ;  /* 0x0000000c06067210 */ /* 0x000fe40007ffe80b */
[CC--:B------:R-:W-:Y:S02]  /*6ee0*/  LEA.HI R11, R8.reuse, R7.reuse, RZ, 0x3 ;  /* 0x00000007080b7211 */ /* 0x0c0fe400078f18ff */
[----:B------:R-:W-:Y:S02]  /*6ef0*/  LEA.HI R7, R8, R7, RZ, 0x2 ;  /* 0x0000000708077211 */ /* 0x000fe400078f10ff */
[--C-:B------:R-:W-:Y:S02]  /*6f00*/  SHF.R.S32.HI R12, RZ, 0x3, R11.reuse ;  /* 0x00000003ff0c7819 */ /* 0x100fe4000001140b */
[----:B------:R-:W-:-:S02]  /*6f10*/  SHF.R.S32.HI R11, RZ, 0x1f, R11 ;  /* 0x0000001fff0b7819 */ /* 0x000fc4000001140b */
[----:B------:R-:W-:Y:S02]  /*6f20*/  SHF.R.S32.HI R14, RZ, 0x2, R7 ;  /* 0x00000002ff0e7819 */ /* 0x000fe40000011407 */
[----:B------:R-:W-:Y:S02]  /*6f30*/  IADD3 R5, R15, -R5, RZ ;  /* 0x800000050f057210 */ /* 0x000fe40007ffe0ff */
[----:B------:R-:W-:Y:S01]  /*6f40*/  LEA.HI R11, R11, R12, RZ, 0x4 ;  /* 0x0000000c0b0b7211 */ /* 0x000fe200078f20ff */
[C---:B------:R-:W-:Y:S01]  /*6f50*/  VIADD R15, R14.reuse, 0x18 ;  /* 0x000000180e0f7836 */ /* 0x040fe20000000000 */
[----:B------:R-:W-:Y:S01]  /*6f60*/  LEA.HI R7, R7, R14, RZ, 0x1 ;  /* 0x0000000e07077211 */ /* 0x000fe200078f08ff */
[----:B------:R-:W-:Y:S01]  /*6f70*/  IMAD R8, R5, -0x40, R6 ;  /* 0xffffffc005087824 */ /* 0x000fe200078e0206 */
[----:B------:R-:W-:Y:S01]  /*6f80*/  LOP3.LUT R11, R11, 0x1ffffff0, RZ, 0xc0, !PT ;  /* 0x1ffffff00b0b7812 */ /* 0x000fe200078ec0ff */
[----:B------:R-:W-:Y:S01]  /*6f90*/  VIADD R6, R14, 0x8 ;  /* 0x000000080e067836 */ /* 0x000fe20000000000 */
[----:B------:R-:W-:-:S02]  /*6fa0*/  LOP3.LUT R5, R7, 0xfffffffe, RZ, 0xc0, !PT ;  /* 0xfffffffe07057812 */ /* 0x000fc400078ec0ff */
[----:B------:R-:W-:Y:S01]  /*6fb0*/  IADD3 R7, R9, -R18, RZ ;  /* 0x8000001209077210 */ /* 0x000fe20007ffe0ff */
[----:B------:R-:W-:Y:S01]  /*6fc0*/  IMAD.IADD R12, R12, 0x1, -R11 ;  /* 0x000000010c0c7824 */ /* 0x000fe200078e0a0b */
[----:B------:R-:W-:Y:S01]  /*6fd0*/  LEA.HI R10, R6, R6, RZ, 0x1 ;  /* 0x00000006060a7211 */ /* 0x000fe200078f08ff */
[C---:B------:R-:W-:Y:S01]  /*6fe0*/  IMAD.IADD R5, R14.reuse, 0x1, -R5 ;  /* 0x000000010e057824 */ /* 0x040fe200078e0a05 */
[----:B------:R-:W-:Y:S02]  /*6ff0*/  IADD3 R11, R14, 0x10, RZ ;  /* 0x000000100e0b7810 */ /* 0x000fe40007ffe0ff */
[----:B------:R-:W-:Y:S01]  /*7000*/  LOP3.LUT R9, R10, 0xfffffffe, RZ, 0xc0, !PT ;  /* 0xfffffffe0a097812 */ /* 0x000fe200078ec0ff */
[----:B------:R-:W-:Y:S01]  /*7010*/  IMAD R5, R12, 0x8, R5 ;  /* 0x000000080c057824 */ /* 0x000fe200078e0205 */
[----:B------:R-:W-:Y:S02]  /*7020*/  LEA.HI R17, R15, R15, RZ, 0x1 ;  /* 0x0000000f0f117211 */ /* 0x000fe400078f08ff */
[----:B------:R-:W-:-:S02]  /*7030*/  IADD3 R9, R6, -R9, RZ ;  /* 0x8000000906097210 */ /* 0x000fc40007ffe0ff */
[----:B------:R-:W-:Y:S01]  /*7040*/  LEA.HI R6, R11, R11, RZ, 0x1 ;  /* 0x0000000b0b067211 */ /* 0x000fe200078f08ff */
[----:B------:R1:W-:Y:S01]  /*7050*/  STL [R1+0x54], R5 ;  /* 0x0000540501007387 */ /* 0x0003e20000100800 */
[----:B------:R-:W-:Y:S02]  /*7060*/  SHF.R.S32.HI R19, RZ, 0x1f, R17 ;  /* 0x0000001fff137819 */ /* 0x000fe40000011411 */
[--C-:B------:R-:W-:Y:S02]  /*7070*/  SHF.R.S32.HI R12, RZ, 0x1, R6.reuse ;  /* 0x00000001ff0c7819 */ /* 0x100fe40000011406 */
[----:B------:R-:W-:Y:S02]  /*7080*/  SHF.R.S32.HI R13, RZ, 0x1f, R6 ;  /* 0x0000001fff0d7819 */ /* 0x000fe40000011406 */
[----:B------:R-:W-:Y:S02]  /*7090*/  LOP3.LUT R14, R6, 0xfffffffe, RZ, 0xc0, !PT ;  /* 0xfffffffe060e7812 */ /* 0x000fe400078ec0ff */
[----:B------:R-:W-:-:S02]  /*70a0*/  LEA.HI R13, R13, R12, RZ, 0x4 ;  /* 0x0000000c0d0d7211 */ /* 0x000fc400078f20ff */
[----:B-1----:R-:W-:Y:S01]  /*70b0*/  SHF.R.S32.HI R5, RZ, 0x1, R10 ;  /* 0x00000001ff057819 */ /* 0x002fe2000001140a */
[----:B------:R-:W-:Y:S01]  /*70c0*/  IMAD.IADD R14, R11, 0x1, -R14 ;  /* 0x000000010b0e7824 */ /* 0x000fe200078e0a0e */
[----:B------:R-:W-:Y:S02]  /*70d0*/  SHF.R.S32.HI R10, RZ, 0x1f, R10 ;  /* 0x0000001fff0a7819 */ /* 0x000fe4000001140a */
[----:B------:R-:W-:Y:S02]  /*70e0*/  SHF.R.S32.HI R6, RZ, 0x1, R17 ;  /* 0x00000001ff067819 */ /* 0x000fe40000011411 */
[----:B------:R-:W-:Y:S02]  /*70f0*/  LEA.HI R10, R10, R5, RZ, 0x4 ;  /* 0x000000050a0a7211 */ /* 0x000fe400078f20ff */
[----:B------:R-:W-:Y:S02]  /*7100*/  LOP3.LUT R13, R13, 0x1ffffff0, RZ, 0xc0, !PT ;  /* 0x1ffffff00d0d7812 */ /* 0x000fe400078ec0ff */
[----:B------:R-:W-:-:S02]  /*7110*/  LOP3.LUT R10, R10, 0x1ffffff0, RZ, 0xc0, !PT ;  /* 0x1ffffff00a0a7812 */ /* 0x000fc400078ec0ff */
[----:B------:R-:W-:Y:S01]  /*7120*/  LEA.HI R19, R19, R6, RZ, 0x4 ;  /* 0x0000000613137211 */ /* 0x000fe200078f20ff */
[----:B------:R-:W-:Y:S01]  /*7130*/  IMAD.IADD R13, R12, 0x1, -R13 ;  /* 0x000000010c0d7824 */ /* 0x000fe200078e0a0d */
[----:B------:R-:W-:Y:S01]  /*7140*/  LOP3.LUT R18, R17, 0xfffffffe, RZ, 0xc0, !PT ;  /* 0xfffffffe11127812 */ /* 0x000fe200078ec0ff */
[----:B------:R-:W-:Y:S01]  /*7150*/  IMAD.IADD R10, R5, 0x1, -R10 ;  /* 0x00000001050a7824 */ /* 0x000fe200078e0a0a */
[----:B------:R-:W-:Y:S01]  /*7160*/  LOP3.LUT R19, R19, 0x1ffffff0, RZ, 0xc0, !PT ;  /* 0x1ffffff013137812 */ /* 0x000fe200078ec0ff */
[----:B------:R-:W-:Y:S01]  /*7170*/  IMAD R5, R13, 0x8, R14 ;  /* 0x000000080d057824 */ /* 0x000fe200078e020e */
[----:B------:R-:W-:Y:S01]  /*7180*/  IADD3 R18, R15, -R18, RZ ;  /* 0x800000120f127210 */ /* 0x000fe20007ffe0ff */
[----:B------:R-:W-:Y:S01]  /*7190*/  IMAD.MOV.U32 R13, RZ, RZ, 0x40000040 ;  /* 0x40000040ff0d7424 */ /* 0x000fe200078e00ff */
[----:B------:R-:W-:Y:S01]  /*71a0*/  LEA R9, R10, R9, 0x3 ;  /* 0x000000090a097211 */ /* 0x000fe200078e18ff */
[----:B------:R-:W-:Y:S01]  /*71b0*/  IMAD.IADD R19, R6, 0x1, -R19 ;  /* 0x0000000106137824 */ /* 0x000fe200078e0a13 */
[----:B------:R-:W-:Y:S01]  /*71c0*/  MOV R11, 0x40000040 ;  /* 0x40000040000b7802 */ /* 0x000fe20000000f00 */
[----:B------:R-:W-:Y:S01]  /*71d0*/  IMAD R6, R20, 0x2000, R16 ;  /* 0x0000200014067824 */ /* 0x000fe200078e0210 */
[----:B------:R-:W-:Y:S01]  /*71e0*/  MOV R15, 0x40000040 ;  /* 0x40000040000f7802 */ /* 0x000fe20000000f00 */
[----:B------:R1:W-:Y:S01]  /*71f0*/  STL [R1+0x4c], R9 ;  /* 0x00004c0901007387 */ /* 0x0003e20000100800 */
[----:B------:R-:W-:Y:S01]  /*7200*/  LEA R10, R19, R18, 0x3 ;  /* 0x00000012130a7211 */ /* 0x000fe200078e18ff */
[----:B------:R-:W-:-:S02]  /*7210*/  IMAD.MOV.U32 R19, RZ, RZ, 0x40000040 ;  /* 0x40000040ff137424 */ /* 0x000fc400078e00ff */
[----:B------:R2:W-:Y:S04]  /*7220*/  STL [R1+0x48], R5 ;  /* 0x0000480501007387 */ /* 0x0005e80000100800 */
[----:B------:R3:W-:Y:S01]  /*7230*/  STL [R1+0x44], R10 ;  /* 0x0000440a01007387 */ /* 0x0007e20000100800 */
[C---:B-1----:R-:W-:Y:S02]  /*7240*/  VIADD R9, R6.reuse, 0x4000 ;  /* 0x0000400006097836 */ /* 0x042fe40000000000 */
[----:B--2---:R-:W-:Y:S01]  /*7250*/  VIADD R5, R6, 0x20c00 ;  /* 0x00020c0006057836 */ /* 0x004fe20000000000 */
[----:B------:R-:W-:Y:S02]  /*7260*/  SHF.R.U32.HI R6, RZ, 0x4, R6 ;  /* 0x00000004ff067819 */ /* 0x000fe40000011606 */
[----:B------:R-:W-:-:S02]  /*7270*/  SHF.R.U32.HI R9, RZ, 0x4, R9 ;  /* 0x00000004ff097819 */ /* 0x000fc40000011609 */
[----:B------:R-:W-:Y:S02]  /*7280*/  SHF.R.U32.HI R5, RZ, 0x4, R5 ;  /* 0x00000004ff057819 */ /* 0x000fe40000011605 */
[----:B------:R-:W-:Y:S02]  /*7290*/  LOP3.LUT R6, R6, 0x3fff, RZ, 0xc0, !PT ;  /* 0x00003fff06067812 */ /* 0x000fe400078ec0ff */
[----:B------:R-:W-:Y:S02]  /*72a0*/  LOP3.LUT R9, R9, 0x3fff, RZ, 0xc0, !PT ;  /* 0x00003fff09097812 */ /* 0x000fe400078ec0ff */
[----:B------:R-:W-:Y:S02]  /*72b0*/  LOP3.LUT R5, R5, 0x3fff, RZ, 0xc0, !PT ;  /* 0x00003fff05057812 */ /* 0x000fe400078ec0ff */
[----:B------:R-:W-:Y:S02]  /*72c0*/  LOP3.LUT R12, R6, 0x10000, RZ, 0xfc, !PT ;  /* 0x00010000060c7812 */ /* 0x000fe400078efcff */
[----:B------:R-:W-:Y:S01]  /*72d0*/  LOP3.LUT R6, R9, 0x10000, RZ, 0xfc, !PT ;  /* 0x0001000009067812 */ /* 0x000fe200078efcff */
[----:B------:R-:W-:Y:S01]  /*72e0*/  VIADD R9, R7, 0x8 ;  /* 0x0000000807097836 */ /* 0x000fe20000000000 */
[----:B------:R-:W-:Y:S01]  /*72f0*/  LOP3.LUT R5, R5, 0x10000, RZ, 0xfc, !PT ;  /* 0x0001000005057812 */ /* 0x000fe200078efcff */
[C---:B------:R-:W-:Y:S01]  /*7300*/  VIADD R20, R12.reuse, 0x4 ;  /* 0x000000040c147836 */ /* 0x040fe20000000000 */
[C---:B------:R-:W-:Y:S01]  /*7310*/  IADD3 R22, R12.reuse, 0x2, RZ ;  /* 0x000000020c167810 */ /* 0x040fe20007ffe0ff */
[----:B------:R1:W-:Y:S01]  /*7320*/  STL [R1+0x3c], R12 ;  /* 0x00003c0c01007387 */ /* 0x0003e20000100800 */
[----:B------:R-:W-:Y:S01]  /*7330*/  IADD3 R18, R12, 0x6, RZ ;  /* 0x000000060c127810 */ /* 0x000fe20007ffe0ff */
[C---:B---3--:R-:W-:Y:S01]  /*7340*/  VIADD R10, R6.reuse, 0x6 ;  /* 0x00000006060a7836 */ /* 0x048fe20000000000 */
[----:B------:R-:W-:Y:S01]  /*7350*/  IADD3 R9, R7, 0x14, RZ ;  /* 0x0000001407097810 */ /* 0x000fe20007ffe0ff */
[----:B------:R2:W-:Y:S01]  /*7360*/  STL [R1+0x58], R5 ;  /* 0x0000580501007387 */ /* 0x0005e20000100800 */
[----:B------:R-:W-:-:S03]  /*7370*/  VIADD R14, R6, 0x2 ;  /* 0x00000002060e7836 */ /* 0x000fc60000000000 */
[----:B------:R3:W-:Y:S01]  /*7380*/  STL [R1+0x38], R6 ;  /* 0x0000380601007387 */ /* 0x0007e20000100800 */
[----:B-1----:R-:W-:-:S03]  /*7390*/  IADD3 R12, R6, 0x4, RZ ;  /* 0x00000004060c7810 */ /* 0x002fc60007ffe0ff */
[----:B------:R1:W-:Y:S01]  /*73a0*/  STL.64 [R1+0x30], R22 ;  /* 0x0000301601007387 */ /* 0x0003e20000100a00 */
[C---:B--2---:R-:W-:Y:S01]  /*73b0*/  IADD3 R5, R7.reuse, 0x4, RZ ;  /* 0x0000000407057810 */ /* 0x044fe20007ffe0ff */
[C---:B------:R-:W-:Y:S02]  /*73c0*/  VIADD R5, R7.reuse, 0x10 ;  /* 0x0000001007057836 */ /* 0x040fe40000000000 */
[----:B------:R1:W-:Y:S01]  /*73d0*/  STL.64 [R1+0x28], R20 ;  /* 0x0000281401007387 */ /* 0x0003e20000100a00 */
[C---:B------:R-:W-:Y:S02]  /*73e0*/  IADD3 R5, R7.reuse, 0x1c, RZ ;  /* 0x0000001c07057810 */ /* 0x040fe40007ffe0ff */
[C---:B---3--:R-:W-:Y:S01]  /*73f0*/  IADD3 R6, R7.reuse, 0xc, RZ ;  /* 0x0000000c07067810 */ /* 0x048fe20007ffe0ff */
[----:B------:R1:W-:Y:S01]  /*7400*/  STL.64 [R1+0x20], R18 ;  /* 0x0000201201007387 */ /* 0x0003e20000100a00 */
[----:B------:R-:W-:-:S03]  /*7410*/  VIADD R6, R7, 0x18 ;  /* 0x0000001807067836 */ /* 0x000fc60000000000 */
[----:B------:R1:W-:Y:S04]  /*7420*/  STL.64 [R1+0x8], R10 ;  /* 0x0000080a01007387 */ /* 0x0003e80000100a00 */
[----:B------:R1:W-:Y:S04]  /*7430*/  STL.64 [R1+0x18], R14 ;  /* 0x0000180e01007387 */ /* 0x0003e80000100a00 */
[----:B------:R1:W-:Y:S02]  /*7440*/  STL.64 [R1+0x10], R12 ;  /* 0x0000100c01007387 */ /* 0x0003e40000100a00 */
.L_x_1404:
[----:B------:R-:W-:-:S05]  /*7450*/  IMAD.U32 R5, RZ, RZ, UR36 ;  /* 0x00000024ff057e24 */ /* 0x000fca000f8e00ff */
[----:B------:R-:W-:-:S04]  /*7460*/  LOP3.LUT R5, R5, 0x1, RZ, 0xfc, !PT ;  /* 0x0000000105057812 */ /* 0x000fc800078efcff */
[----:B------:R-:W-:-:S13]  /*7470*/  ISETP.NE.AND P0, PT, R5, 0x3, PT ;  /* 0x000000030500780c */ /* 0x000fda0003f05270 */
[----:B------:R-:W-:Y:S05]  /*7480*/  @!P0 BRA `(.L_x_1394) ;  /* 0x0000000000048947 */ /* 0x000fea0003800000 */
[----:B------:R-:W-:Y:S01]  /*7490*/  BPT.TRAP 0x1 ;  /* 0x000000040000795c */ /* 0x000fe20000300000 */
.L_x_1394:
[----:B------:R-:W-:Y:S02]  /*74a0*/  LEA R6, R0, R16, 0x3 ;  /* 0x0000001000067211 */ /* 0x000fe400078e18ff */
[----:B-1----:R-:W-:-:S04]  /*74b0*/  SHF.L.U32 R23, R4, 0x1f, RZ ;  /* 0x0000001f04177819 */ /* 0x002fc800000006ff */
[----:B------:R1:W2:Y:S01]  /*74c0*/  SYNCS.PHASECHK.TRANS64.TRYWAIT P1, [R6+URZ+0x30c10], R23 ;  /* 0x030c1017060075a7 */ /* 0x0002a2000802017f */
[----:B------:R-:W-:Y:S05]  /*74d0*/  @!P0 BRA `(.L_x_1395) ;  /* 0x0000000000048947 */ /* 0x000fea0003800000 */
[----:B------:R-:W-:Y:S01]  /*74e0*/  BPT.TRAP 0x1 ;  /* 0x000000040000795c */ /* 0x000fe20000300000 */
.L_x_1395:
[----:B------:R-:W-:-:S05]  /*74f0*/  VIADD R5, R16, 0x10000 ;  /* 0x0001000010057836 */ /* 0x000fca0000000000 */
[----:B------:R-:W-:-:S04]  /*7500*/  SHF.R.U32.HI R5, RZ, 0x4, R5 ;  /* 0x00000004ff057819 */ /* 0x000fc80000011605 */
[----:B------:R-:W-:-:S04]  /*7510*/  LOP3.LUT R5, R5, 0x3fff, RZ, 0xc0, !PT ;  /* 0x00003fff05057812 */ /* 0x000fc800078ec0ff */
[----:B------:R-:W-:Y:S01]  /*7520*/  LOP3.LUT R9, R5, 0x10000, RZ, 0xfc, !PT ;  /* 0x0001000005097812 */ /* 0x000fe200078efcff */
[----:B--2---:R-:W-:Y:S06]  /*7530*/  @P1 BRA `(.L_x_1396) ;  /* 0x0000000000081947 */ /* 0x004fec0003800000 */
[----:B------:R-:W2:Y:S02]  /*7540*/  SYNCS.PHASECHK.TRANS64.TRYWAIT P1, [R6+URZ+0x30c10], R23 ;  /* 0x030c1017060075a7 */ /* 0x000ea4000802017f */
[----:B--2---:R-:W-:Y:S05]  /*7550*/  @!P1 BRA `(.L_x_1397) ;  /* 0x000000d000bc9947 */ /* 0x004fea0003800000 */
.L_x_1396:
[----:B------:R-:W3:Y:S04]  /*7560*/  LDL R17, [R1+0x3c] ;  /* 0x00003c0001117983 */ /* 0x000ee80000100800 */
[----:B------:R-:W4:Y:S04]  /*7570*/  LDL.64 R20, [R1+0x30] ;  /* 0x0000300001147983 */ /* 0x000f280000100a00 */
[----:B------:R-:W5:Y:S01]  /*7580*/  LDL.64 R18, [R1+0x28] ;  /* 0x0000280001127983 */ /* 0x000f620000100a00 */
[----:B------:R-:W-:Y:S01]  /*7590*/  LEA R9, R0, R9, 0xa ;  /* 0x0000000900097211 */ /* 0x000fe200078e50ff */
        /* <DEDUP_REMOVED lines=20> */
[C---:B-----5:R-:W-:Y:S01]  /*76e0*/  IMAD R10, R0.reuse, 0x80, R10 ;  /* 0x00000080000a7824 */ /* 0x060fe200078e020a */
[----:B------:R-:W-:Y:S01]  /*76f0*/  UIADD3 UR6, UR6, 0x6, URZ ;  /* 0x0000000606067890 */ /* 0x000fe2000fffe03f */
[----:B------:R-:W-:-:S04]  /*7700*/  LEA R12, R0, R12, 0x7 ;  /* 0x0000000c000c7211 */ /* 0x000fc800078e38ff */
[----:B------:R-:W-:-:S04]  /*7710*/  LEA R15, R3, R12, 0x1 ;  /* 0x0000000c030f7211 */ /* 0x000fc800078e08ff */
[----:B------:R-:W-:Y:S01]  /*7720*/  LEA R9, R15, R16, 0x2 ;  /* 0x000000100f097211 */ /* 0x000fe200078e10ff */
        /* <DEDUP_REMOVED lines=8> */
[C---:B------:R-:W-:Y:S01]  /*77b0*/  IMAD R14, R0.reuse, 0x80, R13 ;  /* 0x00000080000e7824 */ /* 0x040fe200078e020d */
[----:B------:R-:W-:Y:S01]  /*77c0*/  LEA R18, R0, R11, 0x7 ;  /* 0x0000000b00127211 */ /* 0x000fe200078e38ff */
[C---:B------:R-:W-:Y:S02]  /*77d0*/  IMAD R13, R3.reuse, 0x2, R10 ;  /* 0x00000002030d7824 */ /* 0x040fe400078e020a */
[C---:B------:R-:W-:Y:S01]  /*77e0*/  IMAD R19, R3.reuse, 0x2, R14 ;  /* 0x0000000203137824 */ /* 0x040fe200078e020e */
[----:B------:R-:W-:Y:S01]  /*77f0*/  LEA R21, R3, R18, 0x1 ;  /* 0x0000001203157211 */ /* 0x000fe200078e08ff */
[----:B------:R-:W-:-:S02]  /*7800*/  IMAD R17, R13, 0x4, R16 ;  /* 0x000000040d117824 */ /* 0x000fc400078e0210 */
[----:B------:R-:W-:Y:S01]  /*7810*/  IMAD R10, R19, 0x4, R16 ;  /* 0x00000004130a7824 */ /* 0x000fe200078e0210 */
[----:B------:R-:W-:Y:S01]  /*7820*/  LEA R11, R21, R16, 0x2 ;  /* 0x00000010150b7211 */ /* 0x000fe200078e10ff */
[----:B------:R-:W-:-:S04]  /*7830*/  VIADD R14, R16, 0x20000 ;  /* 0x00020000100e7836 */ /* 0x000fc80000000000 */
[--C-:B------:R-:W-:Y:S01]  /*7840*/  IMAD R15, R15, 0x4, R14.reuse ;  /* 0x000000040f0f7824 */ /* 0x100fe200078e020e */
[-C--:B------:R-:W-:Y:S02]  /*7850*/  LEA R12, R13, R14.reuse, 0x2 ;  /* 0x0000000e0d0c7211 */ /* 0x080fe400078e10ff */
        /* <DEDUP_REMOVED lines=15> */
.L_x_1398:
[----:B------:R1:W1:Y:S01]  /*7950*/  SYNCS.PHASECHK.TRANS64.TRYWAIT P1, [R6+URZ+0x30c30], R23 ;  /* 0x030c3017060075a7 */ /* 0x000262000802017f */
[----:B------:R-:W-:Y:S05]  /*7960*/  @!P0 BRA `(.L_x_1399) ;  /* 0x0000000000048947 */ /* 0x000fea0003800000 */
[----:B------:R-:W-:Y:S01]  /*7970*/  BPT.TRAP 0x1 ;  /* 0x000000040000795c */ /* 0x000fe20000300000 */
.L_x_1399:
[----:B-1----:R-:W-:Y:S05]  /*7980*/  @P1 BRA `(.L_x_1400) ;  /* 0x0000000000081947 */ /* 0x002fea0003800000 */
[----:B------:R-:W1:Y:S02]  /*7990*/  SYNCS.PHASECHK.TRANS64.TRYWAIT P1, [R6+URZ+0x30c30], R23 ;  /* 0x030c3017060075a7 */ /* 0x000e64000802017f */
[----:B-1----:R-:W-:Y:S05]  /*79a0*/  @!P1 BRA `(.L_x_1401) ;  /* 0x000000cc00bc9947 */ /* 0x002fea0003800000 */
.L_x_1400:
[----:B------:R-:W2:Y:S01]  /*79b0*/  LDL R26, [R1+0x38] ;  /* 0x00003800011a7983 */ /* 0x000ea20000100800 */
[----:B------:R-:W-:Y:S01]  /*79c0*/  IADD3 R24, R16, 0x18000, RZ ;  /* 0x0001800010187810 */ /* 0x000fe20007ffe0ff */
[----:B------:R-:W-:Y:S02]  /*79d0*/  ULDC UR8, c[0x0][0x75c] ;  /* 0x0001d70000087ab9 */ /* 0x000fe40000000800 */
[----:B------:R-:W-:Y:S01]  /*79e0*/  STL [R1+0xf8], R162 ;  /* 0x0000f8a201007387 */ /* 0x000fe20000100800 */
[----:B------:R-:W-:Y:S01]  /*79f0*/  SHF.R.U32.HI R24, RZ, 0x4, R24 ;  /* 0x00000004ff187819 */ /* 0x000fe20000011618 */
[----:B------:R-:W-:Y:S01]  /*7a00*/  FMUL.FTZ R18, R76, UR8 ;  /* 0x000000084c127c20 */ /* 0x000fe20008410000 */
[----:B------:R-:W-:Y:S01]  /*7a10*/  FMUL.FTZ R19, R77, UR8 ;  /* 0x000000084d137c20 */ /* 0x000fe20008410000 */
[----:B------:R-:W-:Y:S01]  /*7a20*/  STL [R1+0xf4], R161 ;  /* 0x0000f4a101007387 */ /* 0x000fe20000100800 */
[----:B------:R-:W-:Y:S01]  /*7a30*/  LOP3.LUT R210, R24, 0x3fff, RZ, 0xc0, !PT ;  /* 0x00003fff18d27812 */ /* 0x000fe200078ec0ff */
[----:B------:R-:W-:Y:S01]  /*7a40*/  FMUL.FTZ R20, R78, UR8 ;  /* 0x000000084e147c20 */ /* 0x000fe20008410000 */
[----:B------:R-:W-:Y:S01]  /*7a50*/  FMUL.FTZ R21, R79, UR8 ;  /* 0x000000084f157c20 */ /* 0x000fe20008410000 */
[----:B------:R-:W-:Y:S01]  /*7a60*/  STL [R1+0xf0], R160 ;  /* 0x0000f0a001007387 */ /* 0x000fe20000100800 */
[----:B------:R-:W-:Y:S01]  /*7a70*/  LOP3.LUT R25, R210, 0x10000, RZ, 0xfc, !PT ;  /* 0x00010000d2197812 */ /* 0x000fe200078efcff */
[----:B------:R-:W-:Y:S01]  /*7a80*/  FMUL.FTZ R22, R80, UR8 ;  /* 0x0000000850167c20 */ /* 0x000fe20008410000 */
[----:B------:R-:W-:Y:S01]  /*7a90*/  FMUL.FTZ R23, R81, UR8 ;  /* 0x0000000851177c20 */ /* 0x000fe20008410000 */
[----:B------:R-:W-:Y:S01]  /*7aa0*/  STL [R1+0xec], R159 ;  /* 0x0000ec9f01007387 */ /* 0x000fe20000100800 */
[----:B------:R-:W-:Y:S01]  /*7ab0*/  FMUL.FTZ R204, R82, UR8 ;  /* 0x0000000852cc7c20 */ /* 0x000fe20008410000 */
[----:B------:R-:W-:-:S02]  /*7ac0*/  IMAD R25, R0, 0x400, R25 ;  /* 0x0000040000197824 */ /* 0x000fc400078e0219 */
        /* <DEDUP_REMOVED lines=71> */
[C---:B------:R-:W-:Y:S01]  /*7f40*/  IADD3 R230, R7.reuse, 0x4, RZ ;  /* 0x0000000407e67810 */ /* 0x040fe20007ffe0ff */
        /* <DEDUP_REMOVED lines=34> */
[C---:B------:R-:W-:Y:S01]  /*8170*/  VIADD R220, R7.reuse, 0x10 ;  /* 0x0000001007dc7836 */ /* 0x040fe20000000000 */
[----:B------:R-:W-:-:S03]  /*8180*/  IADD3 R224, R7, 0x14, RZ ;  /* 0x0000001407e07810 */ /* 0x000fc60007ffe0ff */
        /* <DEDUP_REMOVED lines=53> */
[----:B----4-:R-:W-:Y:S01]  /*84e0*/  VIADD R128, R7, 0x18 ;  /* 0x0000001807807836 */ /* 0x010fe20000000000 */
        /* <DEDUP_REMOVED lines=10> */
[----:B------:R-:W-:Y:S01]  /*8590*/  IADD3 R221, R7, 0x1c, RZ ;  /* 0x0000001c07dd7810 */ /* 0x000fe20007ffe0ff */
[----:B------:R-:W-:-:S06]  /*85a0*/  FFMA.FTZ R95, R98, UR5, -R95 ;  /* 0x00000005625f7c23 */ /* 0x000fcc000801085f */
        /* <DEDUP_REMOVED lines=140> */
[----:B----4-:R-:W-:-:S02]  /*8e70*/  FSEL R128, R234, -INF , P2 ;  /* 0xff800000ea807808 */ /* 0x010fc40001000000 */
[----:B------:R-:W4:Y:S01]  /*8e80*/  SHFL.IDX PT, R212, R217, R212, 0x1f ;  /* 0x00001fd4d9d47589 */ /* 0x000f2200000e0000 */
[----:B---3--:R-:W-:Y:S01]  /*8e90*/  FFMA.FTZ R132, R26, UR5, -R215 ;  /* 0x000000051a847c23 */ /* 0x008fe200080108d7 */
[C---:B------:R-:W-:Y:S01]  /*8ea0*/  IADD3 R215, R7.reuse, 0x18, RZ ;  /* 0x0000001807d77810 */ /* 0x040fe20007ffe0ff */
[----:B------:R3:W-:Y:S01]  /*8eb0*/  MUFU.EX2 R12, R122 ;  /* 0x0000007a000c7308 */ /* 0x0007e20000000800 */
[----:B------:R-:W-:Y:S01]  /*8ec0*/  FFMA.FTZ R128, R128, UR5, -R127 ;  /* 0x0000000580807c23 */ /* 0x000fe2000801087f */
[----:B------:R-:W4:Y:S06]  /*8ed0*/  SHFL.IDX PT, R230, R11, R230, 0x1f ;  /* 0x00001fe60be67589 */ /* 0x000f2c00000e0000 */
[----:B------:R-:W4:Y:S01]  /*8ee0*/  MUFU.TANH R114, R114 ;  /* 0x0000007200727308 */ /* 0x000f220000002400 */
[----:B---3--:R-:W-:Y:S01]  /*8ef0*/  FSEL R122, R112, -INF , P1 ;  /* 0xff800000707a7808 */ /* 0x008fe20000800000 */
[----:B------:R-:W3:Y:S01]  /*8f00*/  SHFL.IDX PT, R215, R217, R215, 0x1f ;  /* 0x00001fd7d9d77589 */ /* 0x000ee200000e0000 */
[----:B------:R-:W-:-:S03]  /*8f10*/  VIADD R26, R7, 0x8 ;  /* 0x00000008071a7836 */ /* 0x000fc60000000000 */
[----:B------:R-:W-:Y:S01]  /*8f20*/  FFMA.FTZ R127, R122, UR5, -R127 ;  /* 0x000000057a7f7c23 */ /* 0x000fe2000801087f */
[----:B------:R4:W3:Y:S01]  /*8f30*/  SHFL.IDX PT, R217, R217, R221, 0x1f ;  /* 0x00001fddd9d97589 */ /* 0x0008e200000e0000 */
[----:B------:R-:W-:Y:S01]  /*8f40*/  FSEL R122, R149, -INF , P2 ;  /* 0xff800000957a7808 */ /* 0x000fe20001000000 */
[--C-:B------:R-:W-:Y:S01]  /*8f50*/  FADD.FTZ R32, R32, -R229.reuse ;  /* 0x800000e520207221 */ /* 0x100fe20000010000 */
[----:B------:R-:W-:Y:S01]  /*8f60*/  FADD.FTZ R34, R34, -R229 ;  /* 0x800000e522227221 */ /* 0x000fe20000010000 */
[----:B------:R-:W-:Y:S01]  /*8f70*/  FFMA.FTZ R22, -R22, R22, 1 ;  /* 0x3f80000016167423 */ /* 0x000fe20000010116 */
[----:B------:R3:W3:Y:S01]  /*8f80*/  SHFL.IDX PT, R229, R11, R26, 0x1f ;  /* 0x00001f1a0be57589 */ /* 0x0006e200000e0000 */
[--C-:B------:R-:W-:Y:S01]  /*8f90*/  FFMA.FTZ R122, R122, UR5, -R125.reuse ;  /* 0x000000057a7a7c23 */ /* 0x100fe2000801087d */
[----:B------:R-:W-:Y:S01]  /*8fa0*/  FFMA.FTZ R125, R219, UR5, -R125 ;  /* 0x00000005db7d7c23 */ /* 0x000fe2000801087d */
[--C-:B------:R-:W-:Y:S01]  /*8fb0*/  FADD.FTZ R219, R25, -R222.reuse ;  /* 0x800000de19db7221 */ /* 0x100fe20000010000 */
[----:B------:R-:W-:Y:S01]  /*8fc0*/  FADD.FTZ R222, R27, -R222 ;  /* 0x800000de1bde7221 */ /* 0x000fe20000010000 */
[----:B------:R-:W-:Y:S01]  /*8fd0*/  IADD3 R27, R7, 0xc, RZ ;  /* 0x0000000c071b7810 */ /* 0x000fe20007ffe0ff */
[--C-:B--2---:R-:W-:Y:S01]  /*8fe0*/  FADD.FTZ R33, R33, -R224.reuse ;  /* 0x800000e021217221 */ /* 0x104fe20000010000 */
[----:B------:R-:W-:Y:S01]  /*8ff0*/  FADD.FTZ R35, R35, -R224 ;  /* 0x800000e023237221 */ /* 0x000fe20000010000 */
[----:B------:R1:W-:Y:S08]  /*9000*/  MUFU.EX2 R25, R211 ;  /* 0x000000d300197308 */ /* 0x0003f00000000800 */
[----:B------:R-:W2:Y:S01]  /*9010*/  MUFU.TANH R113, R113 ;  /* 0x0000007100717308 */ /* 0x000ea20000002400 */
[----:B------:R2:W2:Y:S01]  /*9020*/  SHFL.IDX PT, R224, R11, R27, 0x1f ;  /* 0x00001f1b0be07589 */ /* 0x0004a200000e0000 */
[--C-:B-1----:R-:W-:Y:S01]  /*9030*/  FADD.FTZ R211, R29, -R213.reuse ;  /* 0x800000d51dd37221 */ /* 0x102fe20000010000 */
[----:B----4-:R-:W-:Y:S01]  /*9040*/  FADD.FTZ R221, R28, -R212 ;  /* 0x800000d41cdd7221 */ /* 0x010fe20000010000 */
[----:B------:R-:W-:Y:S01]  /*9050*/  FADD.FTZ R213, R31, -R213 ;  /* 0x800000d51fd57221 */ /* 0x000fe20000010000 */
[----:B------:R-:W-:-:S03]  /*9060*/  FSEL R28, R141, -INF , P2 ;  /* 0xff8000008d1c7808 */ /* 0x000fc60001000000 */
[----:B------:R-:W1:Y:S01]  /*9070*/  MUFU.EX2 R95, R95 ;  /* 0x0000005f005f7308 */ /* 0x000e620000000800 */
[----:B------:R-:W-:Y:S01]  /*9080*/  FSEL R31, R140, -INF , P1 ;  /* 0xff8000008c1f7808 */ /* 0x000fe20000800000 */
[----:B------:R-:W-:-:S06]  /*9090*/  FFMA.FTZ R28, R28, UR5, -R230 ;  /* 0x000000051c1c7c23 */ /* 0x000fcc00080108e6 */
[----:B------:R-:W4:Y:S01]  /*90a0*/  MUFU.TANH R118, R118 ;  /* 0x0000007600767308 */ /* 0x000f220000002400 */
[----:B------:R-:W-:-:S07]  /*90b0*/  FFMA.FTZ R31, R31, UR5, -R230 ;  /* 0x000000051f1f7c23 */ /* 0x000fce00080108e6 */
[----:B------:R-:W-:Y:S08]  /*90c0*/  MUFU.EX2 R98, R98 ;  /* 0x0000006200627308 */ /* 0x000ff00000000800 */
[----:B------:R-:W4:Y:S08]  /*90d0*/  MUFU.TANH R116, R116 ;  /* 0x0000007400747308 */ /* 0x000f300000002400 */
[----:B------:R-:W-:Y:S08]  /*90e0*/  MUFU.TANH R121, R121 ;  /* 0x0000007900797308 */ /* 0x000ff00000002400 */
[----:B------:R-:W4:Y:S08]  /*90f0*/  MUFU.EX2 R104, R104 ;  /* 0x0000006800687308 */ /* 0x000f300000000800 */
[----:B------:R-:W4:Y:S08]  /*9100*/  MUFU.TANH R115, R115 ;  /* 0x0000007300737308 */ /* 0x000f300000002400 */
[----:B------:R-:W-:Y:S01]  /*9110*/  MUFU.TANH R117, R117 ;  /* 0x0000007500757308 */ /* 0x000fe20000002400 */
[----:B------:R-:W-:-:S07]  /*9120*/  FFMA.FTZ R23, -R23, R23, 1 ;  /* 0x3f80000017177423 */ /* 0x000fce0000010117 */
[----:B------:R-:W-:Y:S08]  /*9130*/  MUFU.EX2 R103, R103 ;  /* 0x0000006700677308 */ /* 0x000ff00000000800 */
[----:B------:R-:W-:Y:S01]  /*9140*/  MUFU.EX2 R96, R96 ;  /* 0x0000006000607308 */ /* 0x000fe20000000800 */
[----:B------:R-:W-:Y:S01]  /*9150*/  FFMA.FTZ R209, -R209, R209, 1 ;  /* 0x3f800000d1d17423 */ /* 0x000fe200000101d1 */
[----:B------:R-:W-:Y:S01]  /*9160*/  FFMA.FTZ R205, -R205, R205, 1 ;  /* 0x3f800000cdcd7423 */ /* 0x000fe200000101cd */
[----:B------:R-:W-:Y:S05]  /*9170*/  LDS R13, [R13+0x400] ;  /* 0x000400000d0d7984 */ /* 0x000fea0000000800 */
[----:B---3--:R3:W-:Y:S01]  /*9180*/  MUFU.EX2 R26, R231 ;  /* 0x000000e7001a7308 */ /* 0x0087e20000000800 */
[----:B------:R-:W-:Y:S01]  /*9190*/  FADD.FTZ R36, R36, -R215 ;  /* 0x800000d724247221 */ /* 0x000fe20000010000 */
[----:B---3--:R-:W-:-:S06]  /*91a0*/  VIADD R231, R7, 0x10 ;  /* 0x0000001007e77836 */ /* 0x008fcc0000000000 */
[----:B--2---:R2:W-:Y:S01]  /*91b0*/  MUFU.EX2 R27, R214 ;  /* 0x000000d6001b7308 */ /* 0x0045e20000000800 */
[----:B------:R3:W1:Y:S01]  /*91c0*/  SHFL.IDX PT, R230, R11, R231, 0x1f ;  /* 0x00001fe70be67589 */ /* 0x00066200000e0000 */
[----:B------:R-:W-:Y:S01]  /*91d0*/  FADD.FTZ R215, R38, -R215 ;  /* 0x800000d726d77221 */ /* 0x000fe20000010000 */
[----:B--2---:R-:W-:Y:S01]  /*91e0*/  FADD.FTZ R214, R37, -R217 ;  /* 0x800000d925d67221 */ /* 0x004fe20000010000 */
[----:B------:R-:W-:Y:S01]  /*91f0*/  FFMA.FTZ R37, -R20, R20, 1 ;  /* 0x3f80000014257423 */ /* 0x000fe20000010114 */
[----:B------:R-:W-:Y:S01]  /*9200*/  FSEL R20, R6, -INF , P2 ;  /* 0xff80000006147808 */ /* 0x000fe20001000000 */
[----:B------:R-:W-:Y:S01]  /*9210*/  FFMA.FTZ R38, -R18, R18, 1 ;  /* 0x3f80000012267423 */ /* 0x000fe20000010112 */
[----:B------:R-:W-:Y:S01]  /*9220*/  FMUL.FTZ R223, R99, R223 ;  /* 0x000000df63df7220 */ /* 0x000fe20000410000 */
[----:B------:R2:W-:Y:S03]  /*9230*/  MUFU.EX2 R18, R216 ;  /* 0x000000d800127308 */ /* 0x0005e60000000800 */
[----:B------:R-:W-:Y:S01]  /*9240*/  FMUL.FTZ R37, R37, R223 ;  /* 0x000000df25257220 */ /* 0x000fe20000410000 */
[----:B------:R-:W-:Y:S01]  /*9250*/  FMUL.FTZ R223, R119, R219 ;  /* 0x000000db77df7220 */ /* 0x000fe20000410000 */
[----:B--2---:R-:W-:Y:S01]  /*9260*/  FFMA.FTZ R216, R20, UR5, -R229 ;  /* 0x0000000514d87c23 */ /* 0x004fe200080108e5 */
[----:B------:R-:W-:-:S02]  /*9270*/  FFMA.FTZ R20, -R19, R19, 1 ;  /* 0x3f80000013147423 */ /* 0x000fc40000010113 */
[----:B------:R2:W-:Y:S01]  /*9280*/  MUFU.EX2 R19, R218 ;  /* 0x000000da00137308 */ /* 0x0005e20000000800 */
[----:B------:R-:W-:Y:S01]  /*9290*/  FMUL.FTZ R222, R100, R222 ;  /* 0x000000de64de7220 */ /* 0x000fe20000410000 */
[----:B------:R-:W-:Y:S01]  /*92a0*/  FADD.FTZ R212, R30, -R212 ;  /* 0x800000d41ed47221 */ /* 0x000fe20000010000 */
[----:B--2---:R-:W-:Y:S02]  /*92b0*/  FSEL R218, R3, -INF , P1 ;  /* 0xff80000003da7808 */ /* 0x004fe40000800000 */
[----:B---3--:R-:W-:-:S03]  /*92c0*/  IADD3 R231, R7, 0x14, RZ ;  /* 0x0000001407e77810 */ /* 0x008fc60007ffe0ff */
[----:B------:R-:W-:Y:S01]  /*92d0*/  FFMA.FTZ R219, R218, UR5, -R224 ;  /* 0x00000005dadb7c23 */ /* 0x000fe200080108e0 */
[----:B------:R-:W-:Y:S01]  /*92e0*/  FMUL.FTZ R218, R20, R223 ;  /* 0x000000df14da7220 */ /* 0x000fe20000410000 */
[----:B------:R-:W-:Y:S01]  /*92f0*/  FSEL R29, R143, -INF , P2 ;  /* 0xff8000008f1d7808 */ /* 0x000fe20001000000 */
[----:B------:R2:W-:Y:S01]  /*9300*/  MUFU.EX2 R20, R210 ;  /* 0x000000d200147308 */ /* 0x0005e20000000800 */
[----:B------:R-:W-:Y:S01]  /*9310*/  FSEL R30, R142, -INF , P1 ;  /* 0xff8000008e1e7808 */ /* 0x000fe20000800000 */
[----:B------:R-:W-:Y:S01]  /*9320*/  FMUL.FTZ R223, R97, R221 ;  /* 0x000000dd61df7220 */ /* 0x000fe20000410000 */
[----:B------:R-:W-:Y:S01]  /*9330*/  FADD.FTZ R217, R39, -R217 ;  /* 0x800000d927d97221 */ /* 0x000fe20000010000 */
[--C-:B------:R-:W-:Y:S01]  /*9340*/  FFMA.FTZ R29, R29, UR5, -R233.reuse ;  /* 0x000000051d1d7c23 */ /* 0x100fe200080108e9 */
[----:B--2---:R-:W-:Y:S01]  /*9350*/  FMUL.FTZ R210, R21, R222 ;  /* 0x000000de15d27220 */ /* 0x004fe20000410000 */
[----:B------:R-:W-:Y:S01]  /*9360*/  FSEL R21, R2, -INF , P2 ;  /* 0xff80000002157808 */ /* 0x000fe20001000000 */
[----:B------:R-:W-:Y:S01]  /*9370*/  FFMA.FTZ R30, R30, UR5, -R233 ;  /* 0x000000051e1e7c23 */ /* 0x000fe200080108e9 */
[----:B------:R-:W-:Y:S01]  /*9380*/  FSEL R39, R5, -INF , P1 ;  /* 0xff80000005277808 */ /* 0x000fe20000800000 */
[----:B------:R-:W2:Y:S01]  /*9390*/  SHFL.IDX PT, R231, R11, R231, 0x1f ;  /* 0x00001fe70be77589 */ /* 0x000ea200000e0000 */
[----:B------:R-:W-:-:S02]  /*93a0*/  VIADD R233, R7, 0x18 ;  /* 0x0000001807e97836 */ /* 0x000fc40000000000 */
[----:B-1----:R-:W-:Y:S02]  /*93b0*/  FFMA.FTZ R221, R21, UR5, -R230 ;  /* 0x0000000515dd7c23 */ /* 0x002fe400080108e6 */
[----:B------:R1:W-:Y:S01]  /*93c0*/  MUFU.EX2 R21, R139 ;  /* 0x0000008b00157308 */ /* 0x0003e20000000800 */
[----:B------:R-:W-:Y:S01]  /*93d0*/  FFMA.FTZ R39, R39, UR5, -R229 ;  /* 0x0000000527277c23 */ /* 0x000fe200080108e5 */
[----:B------:R-:W-:Y:S01]  /*93e0*/  FSEL R222, R114, -INF , P1 ;  /* 0xff80000072de7808 */ /* 0x000fe20000800000 */
[----:B------:R3:W4:Y:S01]  /*93f0*/  SHFL.IDX PT, R229, R11, R233, 0x1f ;  /* 0x00001fe90be57589 */ /* 0x00072200000e0000 */
[----:B-1----:R-:W-:-:S03]  /*9400*/  FMUL.FTZ R139, R22, R223 ;  /* 0x000000df168b7220 */ /* 0x002fc60000410000 */
[----:B------:R1:W-:Y:S01]  /*9410*/  LDS R223, [R15+0x400] ;  /* 0x000400000fdf7984 */ /* 0x0003e20000000800 */
[----:B---3--:R-:W-:Y:S01]  /*9420*/  IADD3 R233, R7, 0x1c, RZ ;  /* 0x0000001c07e97810 */ /* 0x008fe20007ffe0ff */
[----:B------:R-:W-:-:S04]  /*9430*/  FFMA.FTZ R222, R222, UR5, -R230 ;  /* 0x00000005dede7c23 */ /* 0x000fc800080108e6 */
[----:B------:R3:W4:Y:S01]  /*9440*/  SHFL.IDX PT, R230, R11, R233, 0x1f ;  /* 0x00001fe90be67589 */ /* 0x00072200000e0000 */
[----:B------:R-:W4:Y:S01]  /*9450*/  MUFU.EX2 R102, R102 ;  /* 0x0000006600667308 */ /* 0x000f220000000800 */
[----:B------:R-:W-:Y:S01]  /*9460*/  FMUL.FTZ R220, R120, R220 ;  /* 0x000000dc78dc7220 */ /* 0x000fe20000410000 */
[----:B-1----:R-:W-:Y:S01]  /*9470*/  FFMA.FTZ R15, -R204, R204, 1 ;  /* 0x3f800000cc0f7423 */ /* 0x002fe200000101cc */
[----:B------:R-:W-:Y:S02]  /*9480*/  FSEL R22, R113, -INF , P2 ;  /* 0xff80000071167808 */ /* 0x000fe40001000000 */
[----:B------:R-:W-:-:S03]  /*9490*/  FMUL.FTZ R38, R38, R220 ;  /* 0x000000dc26267220 */ /* 0x000fc60000410000 */
[----:B---3--:R1:W-:Y:S01]  /*94a0*/  MUFU.EX2 R11, R138 ;  /* 0x0000008a000b7308 */ /* 0x0083e20000000800 */
[----:B------:R-:W-:Y:S01]  /*94b0*/  FSEL R220, R4, -INF , P2 ;  /* 0xff80000004dc7808 */ /* 0x000fe20001000000 */
[----:B-1----:R-:W-:Y:S01]  /*94c0*/  FMUL.FTZ R138, R95, R212 ;  /* 0x000000d45f8a7220 */ /* 0x002fe20000410000 */
[----:B--2---:R-:W-:Y:S01]  /*94d0*/  FFMA.FTZ R212, R22, UR5, -R231 ;  /* 0x0000000516d47c23 */ /* 0x004fe200080108e7 */
[----:B----4-:R-:W-:Y:S02]  /*94e0*/  FSEL R22, R118, -INF , P1 ;  /* 0xff80000076167808 */ /* 0x010fe40000800000 */
[----:B------:R-:W-:Y:S02]  /*94f0*/  FMUL.FTZ R138, R15, R138 ;  /* 0x0000008a0f8a7220 */ /* 0x000fe40000410000 */
[----:B------:R1:W-:Y:S01]  /*9500*/  MUFU.EX2 R15, R137 ;  /* 0x00000089000f7308 */ /* 0x0003e20000000800 */
[----:B------:R-:W-:Y:S01]  /*9510*/  FFMA.FTZ R220, R220, UR5, -R224 ;  /* 0x00000005dcdc7c23 */ /* 0x000fe200080108e0 */
[----:B------:R-:W-:Y:S01]  /*9520*/  FSEL R224, R116, -INF , P2 ;  /* 0xff80000074e07808 */ /* 0x000fe20001000000 */
[----:B------:R-:W-:-:S05]  /*9530*/  FMUL.FTZ R32, R104, R32 ;  /* 0x0000002068207220 */ /* 0x000fca0000410000 */
[----:B------:R-:W2:Y:S01]  /*9540*/  MUFU.EX2 R17, R17 ;  /* 0x0000001100117308 */ /* 0x000ea20000000800 */
[----:B-1----:R-:W-:Y:S01]  /*9550*/  FMUL.FTZ R137, R98, R211 ;  /* 0x000000d362897220 */ /* 0x002fe20000410000 */
[----:B------:R-:W-:-:S03]  /*9560*/  FFMA.FTZ R211, R22, UR5, -R229 ;  /* 0x0000000516d37c23 */ /* 0x000fc600080108e5 */
[----:B------:R-:W-:Y:S01]  /*9570*/  FMUL.FTZ R137, R23, R137 ;  /* 0x0000008917897220 */ /* 0x000fe20000410000 */
[----:B------:R-:W-:Y:S02]  /*9580*/  FSEL R23, R121, -INF , P1 ;  /* 0xff80000079177808 */ /* 0x000fe40000800000 */
[----:B------:R1:W-:Y:S01]  /*9590*/  MUFU.EX2 R22, R136 ;  /* 0x0000008800167308 */ /* 0x0003e20000000800 */
[----:B------:R-:W-:Y:S01]  /*95a0*/  FSEL R204, R115, -INF , P1 ;  /* 0xff80000073cc7808 */ /* 0x000fe20000800000 */
[----:B------:R-:W-:Y:S01]  /*95b0*/  FFMA.FTZ R224, R224, UR5, -R229 ;  /* 0x00000005e0e07c23 */ /* 0x000fe200080108e5 */
[----:B------:R-:W-:Y:S01]  /*95c0*/  FMUL.FTZ R35, R102, R35 ;  /* 0x0000002366237220 */ /* 0x000fe20000410000 */
[----:B------:R-:W-:Y:S01]  /*95d0*/  FSEL R229, R117, -INF , P2 ;  /* 0xff80000075e57808 */ /* 0x000fe20001000000 */
[----:B-1----:R-:W-:Y:S01]  /*95e0*/  FFMA.FTZ R136, -R206, R206, 1 ;  /* 0x3f800000ce887423 */ /* 0x002fe200000101ce */
[--C-:B------:R-:W-:Y:S01]  /*95f0*/  FFMA.FTZ R206, R23, UR5, -R230.reuse ;  /* 0x0000000517ce7c23 */ /* 0x100fe200080108e6 */
[----:B------:R-:W-:Y:S01]  /*9600*/  FFMA.FTZ R204, R204, UR5, -R231 ;  /* 0x00000005cccc7c23 */ /* 0x000fe200080108e7 */
[----:B------:R1:W-:Y:S01]  /*9610*/  MUFU.EX2 R23, R135 ;  /* 0x0000008700177308 */ /* 0x0003e20000000800 */
[----:B------:R-:W-:Y:S01]  /*9620*/  FMUL.FTZ R136, R136, R32 ;  /* 0x0000002088887220 */ /* 0x000fe20000410000 */
[----:B------:R-:W-:Y:S01]  /*9630*/  FMUL.FTZ R34, R103, R34 ;  /* 0x0000002267227220 */ /* 0x000fe20000410000 */
[----:B------:R-:W-:Y:S01]  /*9640*/  FMUL.FTZ R231, R96, R213 ;  /* 0x000000d560e77220 */ /* 0x000fe20000410000 */
[----:B------:R-:W-:-:S04]  /*9650*/  FFMA.FTZ R213, R229, UR5, -R230 ;  /* 0x00000005e5d57c23 */ /* 0x000fc800080108e6 */
[----:B------:R3:W-:Y:S01]  /*9660*/  MUFU.EX2 R32, R134 ;  /* 0x0000008600207308 */ /* 0x0007e20000000800 */
[----:B-1----:R-:W-:Y:S01]  /*9670*/  FFMA.FTZ R135, -R208, R208, 1 ;  /* 0x3f800000d0877423 */ /* 0x002fe200000101d0 */
[----:B------:R-:W-:Y:S01]  /*9680*/  IADD3 R230, R7, 0x8, RZ ;  /* 0x0000000807e67810 */ /* 0x000fe20007ffe0ff */
[----:B------:R-:W-:Y:S02]  /*9690*/  FMUL.FTZ R205, R205, R231 ;  /* 0x000000e7cdcd7220 */ /* 0x000fe40000410000 */
[----:B------:R-:W-:Y:S01]  /*96a0*/  FMUL.FTZ R135, R135, R34 ;  /* 0x0000002287877220 */ /* 0x000fe20000410000 */
[----:B---3--:R-:W-:Y:S01]  /*96b0*/  FMUL.FTZ R134, R209, R35 ;  /* 0x00000023d1867220 */ /* 0x008fe20000410000 */
[----:B------:R-:W-:Y:S01]  /*96c0*/  IADD3 R35, R7, 0x10, RZ ;  /* 0x0000001007237810 */ /* 0x000fe20007ffe0ff */
[----:B------:R-:W-:Y:S01]  /*96d0*/  FFMA.FTZ R34, -R225, R225, 1 ;  /* 0x3f800000e1227423 */ /* 0x000fe200000101e1 */
[----:B------:R-:W-:Y:S02]  /*96e0*/  VIADD R231, R7, 0xc ;  /* 0x0000000c07e77836 */ /* 0x000fe40000000000 */
[----:B--2---:R-:W-:Y:S01]  /*96f0*/  FMUL.FTZ R215, R17, R215 ;  /* 0x000000d711d77220 */ /* 0x004fe20000410000 */
[----:B------:R-:W-:Y:S01]  /*9700*/  FFMA.FTZ R88, -R88, R88, 1 ;  /* 0x3f80000058587423 */ /* 0x000fe20000010158 */
[----:B------:R1:W-:Y:S01]  /*9710*/  SHFL.IDX PT, R225, R223, R35, 0x1f ;  /* 0x00001f23dfe17589 */ /* 0x0003e200000e0000 */
[C---:B------:R-:W-:Y:S01]  /*9720*/  VIADD R229, R7.reuse, 0x4 ;  /* 0x0000000407e57836 */ /* 0x040fe20000000000 */
[----:B------:R-:W2:Y:S02]  /*9730*/  MUFU.EX2 R105, R105 ;  /* 0x0000006900697308 */ /* 0x000ea40000000800 */
[----:B------:R-:W3:Y:S01]  /*9740*/  SHFL.IDX PT, R230, R223, R230, 0x1f ;  /* 0x00001fe6dfe67589 */ /* 0x000ee200000e0000 */
[----:B------:R-:W-:Y:S01]  /*9750*/  FMUL.FTZ R88, R88, R215 ;  /* 0x000000d758587220 */ /* 0x000fe20000410000 */
[----:B-1----:R-:W-:-:S04]  /*9760*/  IADD3 R35, R7, 0x18, RZ ;  /* 0x0000001807237810 */ /* 0x002fc80007ffe0ff */
[----:B------:R-:W1:Y:S01]  /*9770*/  MUFU.EX2 R101, R101 ;  /* 0x0000006500657308 */ /* 0x000e620000000800 */
[----:B------:R-:W4:Y:S04]  /*9780*/  SHFL.IDX PT, R209, R223, R7, 0x1f ;  /* 0x00001f07dfd17589 */ /* 0x000f2800000e0000 */
[----:B------:R2:W-:Y:S04]  /*9790*/  SHFL.IDX PT, R208, R223, R231, 0x1f ;  /* 0x00001fe7dfd07589 */ /* 0x0005e800000e0000 */
[----:B------:R-:W4:Y:S04]  /*97a0*/  SHFL.IDX PT, R215, R223, R35, 0x1f ;  /* 0x00001f23dfd77589 */ /* 0x000f2800000e0000 */
[----:B------:R-:W4:Y:S01]  /*97b0*/  SHFL.IDX PT, R229, R223, R229, 0x1f ;  /* 0x00001fe5dfe57589 */ /* 0x000f2200000e0000 */
[----:B------:R-:W4:Y:S01]  /*97c0*/  MUFU.EX2 R111, R111 ;  /* 0x0000006f006f7308 */ /* 0x000f220000000800 */
[----:B--2---:R-:W-:-:S02]  /*97d0*/  VIADD R231, R7, 0x14 ;  /* 0x0000001407e77836 */ /* 0x004fc40000000000 */
[----:B------:R-:W-:Y:S01]  /*97e0*/  FMUL.FTZ R33, R105, R33 ;  /* 0x0000002169217220 */ /* 0x000fe20000410000 */
[----:B------:R-:W-:-:S04]  /*97f0*/  FFMA.FTZ R207, -R207, R207, 1 ;  /* 0x3f800000cfcf7423 */ /* 0x000fc800000101cf */
[----:B------:R-:W2:Y:S01]  /*9800*/  MUFU.EX2 R110, R110 ;  /* 0x0000006e006e7308 */ /* 0x000ea20000000800 */
[----:B-1----:R-:W-:Y:S01]  /*9810*/  FMUL.FTZ R36, R101, R36 ;  /* 0x0000002465247220 */ /* 0x002fe20000410000 */
[----:B------:R-:W-:Y:S01]  /*9820*/  FMUL.FTZ R207, R207, R33 ;  /* 0x00000021cfcf7220 */ /* 0x000fe20000410000 */
[----:B------:R-:W1:Y:S01]  /*9830*/  SHFL.IDX PT, R231, R223, R231, 0x1f ;  /* 0x00001fe7dfe77589 */ /* 0x000e6200000e0000 */
[--C-:B---3--:R-:W-:Y:S01]  /*9840*/  FADD.FTZ R44, R44, -R230.reuse ;  /* 0x800000e62c2c7221 */ /* 0x108fe20000010000 */
[----:B------:R-:W-:-:S03]  /*9850*/  FADD.FTZ R46, R46, -R230 ;  /* 0x800000e62e2e7221 */ /* 0x000fc60000010000 */
[----:B------:R3:W-:Y:S01]  /*9860*/  MUFU.EX2 R33, R133 ;  /* 0x0000008500217308 */ /* 0x0007e20000000800 */
[--C-:B----4-:R-:W-:Y:S01]  /*9870*/  FADD.FTZ R40, R40, -R209.reuse ;  /* 0x800000d128287221 */ /* 0x110fe20000010000 */
[----:B------:R-:W-:Y:S01]  /*9880*/  FADD.FTZ R42, R42, -R209 ;  /* 0x800000d12a2a7221 */ /* 0x000fe20000010000 */
[----:B------:R-:W-:Y:S01]  /*9890*/  FADD.FTZ R209, R52, -R215 ;  /* 0x800000d734d17221 */ /* 0x000fe20000010000 */
[----:B------:R-:W-:Y:S01]  /*98a0*/  FFMA.FTZ R52, -R236, R236, 1 ;  /* 0x3f800000ec347423 */ /* 0x000fe200000101ec */
[----:B------:R-:W-:Y:S01]  /*98b0*/  FMUL.FTZ R44, R111, R44 ;  /* 0x0000002c6f2c7220 */ /* 0x000fe20000410000 */
[----:B---3--:R-:W-:Y:S02]  /*98c0*/  FMUL.FTZ R133, R34, R36 ;  /* 0x0000002422857220 */ /* 0x008fe40000410000 */
[----:B------:R3:W-:Y:S01]  /*98d0*/  MUFU.EX2 R36, R124 ;  /* 0x0000007c00247308 */ /* 0x0007e20000000800 */
[--C-:B------:R-:W-:Y:S01]  /*98e0*/  FADD.FTZ R41, R41, -R229.reuse ;  /* 0x800000e529297221 */ /* 0x100fe20000010000 */
[----:B------:R-:W-:Y:S01]  /*98f0*/  FADD.FTZ R43, R43, -R229 ;  /* 0x800000e52b2b7221 */ /* 0x000fe20000010000 */
[----:B------:R-:W-:Y:S01]  /*9900*/  FFMA.FTZ R92, -R92, R92, 1 ;  /* 0x3f8000005c5c7423 */ /* 0x000fe2000001015c */
[----:B------:R-:W-:Y:S01]  /*9910*/  FFMA.FTZ R91, -R91, R91, 1 ;  /* 0x3f8000005b5b7423 */ /* 0x000fe2000001015b */
[----:B------:R-:W-:Y:S01]  /*9920*/  FMUL.FTZ R46, R10, R46 ;  /* 0x0000002e0a2e7220 */ /* 0x000fe20000410000 */
[----:B---3--:R-:W-:-:S02]  /*9930*/  FADD.FTZ R124, R45, -R208 ;  /* 0x800000d02d7c7221 */ /* 0x008fc40000010000 */
[----:B------:R-:W3:Y:S01]  /*9940*/  MUFU.EX2 R108, R108 ;  /* 0x0000006c006c7308 */ /* 0x000ee20000000800 */
[----:B------:R-:W-:Y:S01]  /*9950*/  IADD3 R229, R7, 0x8, RZ ;  /* 0x0000000807e57810 */ /* 0x000fe20007ffe0ff */
[----:B--2---:R-:W-:Y:S01]  /*9960*/  FMUL.FTZ R124, R110, R124 ;  /* 0x0000007c6e7c7220 */ /* 0x004fe20000410000 */
[----:B------:R-:W2:Y:S01]  /*9970*/  SHFL.IDX PT, R223, R223, R233, 0x1f ;  /* 0x00001fe9dfdf7589 */ /* 0x000ea200000e0000 */
[----:B------:R-:W-:Y:S01]  /*9980*/  FMUL.FTZ R52, R52, R44 ;  /* 0x0000002c34347220 */ /* 0x000fe20000410000 */
[----:B------:R-:W-:Y:S01]  /*9990*/  FMUL.FTZ R44, R92, R46 ;  /* 0x0000002e5c2c7220 */ /* 0x000fe20000410000 */
[----:B------:R-:W-:Y:S02]  /*99a0*/  FMUL.FTZ R46, R91, R124 ;  /* 0x0000007c5b2e7220 */ /* 0x000fe40000410000 */
[----:B------:R-:W4:Y:S01]  /*99b0*/  MUFU.EX2 R107, R107 ;  /* 0x0000006b006b7308 */ /* 0x000f220000000800 */
[----:B------:R-:W2:Y:S07]  /*99c0*/  SHFL.IDX PT, R91, R13, R229, 0x1f ;  /* 0x00001fe50d5b7589 */ /* 0x000eae00000e0000 */
[----:B------:R-:W2:Y:S01]  /*99d0*/  MUFU.EX2 R109, R109 ;  /* 0x0000006d006d7308 */ /* 0x000ea20000000800 */
[----:B------:R-:W-:Y:S01]  /*99e0*/  FADD.FTZ R47, R47, -R208 ;  /* 0x800000d02f2f7221 */ /* 0x000fe20000010000 */
[----:B-1----:R-:W-:Y:S01]  /*99f0*/  FADD.FTZ R208, R49, -R231 ;  /* 0x800000e731d07221 */ /* 0x002fe20000010000 */
[----:B------:R-:W-:Y:S01]  /*9a00*/  FFMA.FTZ R45, -R227, R227, 1 ;  /* 0x3f800000e32d7423 */ /* 0x000fe200000101e3 */
[----:B---3--:R-:W-:Y:S01]  /*9a10*/  FMUL.FTZ R49, R108, R40 ;  /* 0x000000286c317220 */ /* 0x008fe20000410000 */
[----:B------:R-:W-:Y:S01]  /*9a20*/  FFMA.FTZ R226, -R226, R226, 1 ;  /* 0x3f800000e2e27423 */ /* 0x000fe200000101e2 */
[----:B------:R-:W-:-:S02]  /*9a30*/  FADD.FTZ R48, R48, -R225 ;  /* 0x800000e130307221 */ /* 0x000fc40000010000 */
[----:B------:R-:W-:Y:S01]  /*9a40*/  FMUL.FTZ R45, R45, R49 ;  /* 0x000000312d2d7220 */ /* 0x000fe20000410000 */
[----:B------:R-:W-:Y:S01]  /*9a50*/  FFMA.FTZ R49, -R228, R228, 1 ;  /* 0x3f800000e4317423 */ /* 0x000fe200000101e4 */
[----:B----4-:R-:W-:Y:S01]  /*9a60*/  FMUL.FTZ R41, R107, R41 ;  /* 0x000000296b297220 */ /* 0x010fe20000410000 */
[----:B------:R-:W-:Y:S01]  /*9a70*/  FADD.FTZ R50, R50, -R225 ;  /* 0x800000e132327221 */ /* 0x000fe20000010000 */
[----:B------:R1:W-:Y:S01]  /*9a80*/  MUFU.EX2 R34, R131 ;  /* 0x0000008300227308 */ /* 0x0003e20000000800 */
[----:B------:R-:W-:Y:S01]  /*9a90*/  FMUL.FTZ R214, R9, R214 ;  /* 0x000000d609d67220 */ /* 0x000fe20000410000 */
[----:B--2---:R-:W-:Y:S01]  /*9aa0*/  FADD.FTZ R40, R53, -R223 ;  /* 0x800000df35287221 */ /* 0x004fe20000010000 */
[----:B------:R-:W-:Y:S01]  /*9ab0*/  FMUL.FTZ R217, R109, R217 ;  /* 0x000000d96dd97220 */ /* 0x000fe20000410000 */
[----:B------:R-:W-:Y:S01]  /*9ac0*/  FMUL.FTZ R49, R49, R41 ;  /* 0x0000002931317220 */ /* 0x000fe20000410000 */
[----:B------:R-:W-:-:S03]  /*9ad0*/  FFMA.FTZ R90, -R90, R90, 1 ;  /* 0x3f8000005a5a7423 */ /* 0x000fc6000001015a */
[----:B------:R2:W-:Y:S01]  /*9ae0*/  MUFU.EX2 R35, R129 ;  /* 0x0000008100237308 */ /* 0x0005e20000000800 */
[----:B-1----:R-:W-:Y:S01]  /*9af0*/  FFMA.FTZ R131, -R232, R232, 1 ;  /* 0x3f800000e8837423 */ /* 0x002fe200000101e8 */
[----:B------:R-:W-:Y:S01]  /*9b00*/  FFMA.FTZ R53, -R237, R237, 1 ;  /* 0x3f800000ed357423 */ /* 0x000fe200000101ed */
[----:B------:R-:W-:Y:S01]  /*9b10*/  FFMA.FTZ R235, -R235, R235, 1 ;  /* 0x3f800000ebeb7423 */ /* 0x000fe200000101eb */
[----:B------:R-:W-:Y:S01]  /*9b20*/  FFMA.FTZ R93, -R93, R93, 1 ;  /* 0x3f8000005d5d7423 */ /* 0x000fe2000001015d */
[----:B------:R-:W-:Y:S01]  /*9b30*/  FMUL.FTZ R47, R24, R47 ;  /* 0x0000002f182f7220 */ /* 0x000fe20000410000 */
[----:B------:R-:W-:Y:S01]  /*9b40*/  FMUL.FTZ R48, R25, R48 ;  /* 0x0000003019307220 */ /* 0x000fe20000410000 */
[----:B------:R-:W-:Y:S01]  /*9b50*/  FMUL.FTZ R41, R26, R50 ;  /* 0x000000321a297220 */ /* 0x000fe20000410000 */
[----:B------:R-:W-:Y:S01]  /*9b60*/  FMUL.FTZ R43, R12, R43 ;  /* 0x0000002b0c2b7220 */ /* 0x000fe20000410000 */
[----:B--2---:R-:W-:Y:S01]  /*9b70*/  FMUL.FTZ R129, R226, R217 ;  /* 0x000000d9e2817220 */ /* 0x004fe20000410000 */
[----:B------:R-:W-:Y:S01]  /*9b80*/  FFMA.FTZ R94, -R94, R94, 1 ;  /* 0x3f8000005e5e7423 */ /* 0x000fe2000001015e */
[----:B------:R-:W-:Y:S01]  /*9b90*/  FMUL.FTZ R208, R27, R208 ;  /* 0x000000d01bd07220 */ /* 0x000fe20000410000 */
[C---:B------:R-:W-:Y:S01]  /*9ba0*/  VIADD R230, R7.reuse, 0x4 ;  /* 0x0000000407e67836 */ /* 0x040fe20000000000 */
[----:B------:R-:W-:Y:S01]  /*9bb0*/  IADD3 R217, R7, 0x10, RZ ;  /* 0x0000001007d97810 */ /* 0x000fe20007ffe0ff */
[----:B------:R-:W-:Y:S01]  /*9bc0*/  FMUL.FTZ R131, R131, R214 ;  /* 0x000000d683837220 */ /* 0x000fe20000410000 */
[--C-:B------:R-:W-:Y:S01]  /*9bd0*/  FADD.FTZ R60, R60, -R91.reuse ;  /* 0x8000005b3c3c7221 */ /* 0x100fe20000010000 */
        /* <DEDUP_REMOVED lines=8> */
[----:B------:R-:W-:Y:S01]  /*9c60*/  FMUL.FTZ R48, R93, R208 ;  /* 0x000000d05d307220 */ /* 0x000fe20000410000 */
[----:B------:R-:W-:Y:S01]  /*9c70*/  VIADD R226, R7, 0xc ;  /* 0x0000000c07e27836 */ /* 0x000fe20000000000 */
        /* <DEDUP_REMOVED lines=176> */
[----:B------:R-:W-:Y:S01]  /*a780*/  FMUL.FTZ R75, R14, R75 ;  /* 0x0000004b0e4b7220 */ /* 0x000fe20000410000 */
[----:B------:R-:W-:Y:S01]  /*a790*/  FFMA.FTZ R65, -R113, R113, 1 ;  /* 0x3f80000071417423 */ /* 0x000fe20000010171 */
[----:B------:R-:W-:Y:S01]  /*a7a0*/  FFMA.FTZ R72, -R115, R115, 1 ;  /* 0x3f80000073487423 */ /* 0x000fe20000010173 */
[----:B--2---:R-:W-:Y:S01]  /*a7b0*/  FMUL.FTZ R81, R212, R81 ;  /* 0x00000051d4517220 */ /* 0x004fe20000410000 */
        /* <DEDUP_REMOVED lines=75> */
[----:B---3--:R-:W-:-:S05]  /*ac70*/  IMAD R29, R0, 0x4000, R209 ;  /* 0x00004000001d7824 */ /* 0x008fca00078e02d1 */
        /* <DEDUP_REMOVED lines=141> */
.L_x_1402:
        /* <DEDUP_REMOVED lines=70> */
.L_x_1403:
        /* <DEDUP_REMOVED lines=12> */
.L_x_1393:
        /* <DEDUP_REMOVED lines=9> */
[----:B-----5:R-:W-:-:S04]  /*bb00*/  IADD3 R5, R5, -0x80, RZ ;  /* 0xffffff8005057810 */ /* 0x020fc80007ffe0ff */
[----:B------:R-:W-:Y:S02]  /*bb10*/  SHF.R.S32.HI R6, RZ, 0x1f, R5 ;  /* 0x0000001fff067819 */ /* 0x000fe40000011405 */
[C---:B-1----:R-:W-:Y:S01]  /*bb20*/  IADD3 R15, R14.reuse, -0x80, RZ ;  /* 0xffffff800e0f7810 */ /* 0x042fe20007ffe0ff */
[----:B------:R-:W-:Y:S01]  /*bb30*/  VIADD R14, R14, 0xffffff80 ;  /* 0xffffff800e0e7836 */ /* 0x000fe20000000000 */
[----:B------:R-:W-:-:S04]  /*bb40*/  LEA.HI R7, R6, R5, RZ, 0x5 ;  /* 0x0000000506077211 */ /* 0x000fc800078f28ff */
[----:B------:R-:W-:Y:S02]  /*bb50*/  LOP3.LUT R8, R7, 0xffffffe0, RZ, 0xc0, !PT ;  /* 0xffffffe007087812 */ /* 0x000fe400078ec0ff */
[----:B------:R-:W-:-:S03]  /*bb60*/  SHF.R.S32.HI R14, RZ, 0x1f, R14 ;  /* 0x0000001fff0e7819 */ /* 0x000fc6000001140e */
[----:B------:R-:W-:Y:S01]  /*bb70*/  IMAD.IADD R8, R5, 0x1, -R8 ;  /* 0x0000000105087824 */ /* 0x000fe200078e0a08 */
[----:B------:R-:W-:-:S04]  /*bb80*/  LEA.HI R14, R14, R15, RZ, 0x7 ;  /* 0x0000000f0e0e7211 */ /* 0x000fc800078f38ff */
[----:B------:R-:W-:Y:S01]  /*bb90*/  SHF.R.S32.HI R14, RZ, 0x7, R14 ;  /* 0x00000007ff0e7819 */ /* 0x000fe2000001140e */
[----:B------:R-:W-:Y:S01]  /*bba0*/  IMAD.MOV.U32 R23, RZ, RZ, 0x40000040 ;  /* 0x40000040ff177424 */ /* 0x000fe200078e00ff */
[CC--:B--2---:R-:W-:Y:S02]  /*bbb0*/  LEA.HI R9, R12.reuse, R13.reuse, RZ, 0x2 ;  /* 0x0000000d0c097211 */ /* 0x0c4fe400078f10ff */
[----:B------:R-:W-:Y:S02]  /*bbc0*/  LEA.HI R12, R12, R13, RZ, 0x5 ;  /* 0x0000000d0c0c7211 */ /* 0x000fe400078f28ff */
[--C-:B------:R-:W-:Y:S02]  /*bbd0*/  SHF.R.S32.HI R10, RZ, 0x2, R9.reuse ;  /* 0x00000002ff0a7819 */ /* 0x100fe40000011409 */
[----:B------:R-:W-:Y:S02]  /*bbe0*/  SHF.R.S32.HI R7, RZ, 0x1f, R9 ;  /* 0x0000001fff077819 */ /* 0x000fe40000011409 */
[----:B------:R-:W-:-:S02]  /*bbf0*/  LEA.HI R13, R14, R14, RZ, 0x1 ;  /* 0x0000000e0e0d7211 */ /* 0x000fc400078f08ff */
[----:B------:R-:W-:Y:S02]  /*bc00*/  LEA.HI R9, R7, R10, RZ, 0x3 ;  /* 0x0000000a07097211 */ /* 0x000fe400078f18ff */
[----:B------:R-:W-:Y:S02]  /*bc10*/  SHF.R.S32.HI R7, RZ, 0x1f, R8 ;  /* 0x0000001fff077819 */ /* 0x000fe40000011408 */
[----:B------:R-:W-:Y:S02]  /*bc20*/  LOP3.LUT R11, R9, 0xfffffff8, RZ, 0xc0, !PT ;  /* 0xfffffff8090b7812 */ /* 0x000fe400078ec0ff */
[CC--:B------:R-:W-:Y:S02]  /*bc30*/  LEA.HI R9, R7.reuse, R8.reuse, RZ, 0x3 ;  /* 0x0000000807097211 */ /* 0x0c0fe400078f18ff */
[----:B------:R-:W-:Y:S02]  /*bc40*/  LEA.HI R7, R7, R8, RZ, 0x2 ;  /* 0x0000000807077211 */ /* 0x000fe400078f10ff */
[----:B------:R-:W-:-:S02]  /*bc50*/  SHF.R.S32.HI R8, RZ, 0x5, R12 ;  /* 0x00000005ff087819 */ /* 0x000fc4000001140c */
[----:B------:R-:W-:Y:S02]  /*bc60*/  IADD3 R11, R10, -R11, RZ ;  /* 0x8000000b0a0b7210 */ /* 0x000fe40007ffe0ff */
[----:B------:R-:W-:Y:S02]  /*bc70*/  SHF.R.S32.HI R12, RZ, 0x2, R7 ;  /* 0x00000002ff0c7819 */ /* 0x000fe40000011407 */
[--C-:B------:R-:W-:Y:S02]  /*bc80*/  SHF.R.S32.HI R10, RZ, 0x3, R9.reuse ;  /* 0x00000003ff0a7819 */ /* 0x100fe40000011409 */
[----:B------:R-:W-:Y:S02]  /*bc90*/  SHF.R.S32.HI R9, RZ, 0x1f, R9 ;  /* 0x0000001fff097819 */ /* 0x000fe40000011409 */
[----:B------:R-:W-:Y:S02]  /*bca0*/  LOP3.LUT R13, R13, 0x3fffffe, RZ, 0xc0, !PT ;  /* 0x03fffffe0d0d7812 */ /* 0x000fe400078ec0ff */
[----:B------:R-:W-:-:S02]  /*bcb0*/  LEA.HI R7, R7, R12, RZ, 0x1 ;  /* 0x0000000c07077211 */ /* 0x000fc400078f08ff */
[----:B------:R-:W-:Y:S01]  /*bcc0*/  LEA.HI R9, R9, R10, RZ, 0x4 ;  /* 0x0000000a09097211 */ /* 0x000fe200078f20ff */
[----:B------:R-:W-:Y:S01]  /*bcd0*/  IMAD.IADD R14, R14, 0x1, -R13 ;  /* 0x000000010e0e7824 */ /* 0x000fe200078e0a0d */
[----:B------:R-:W-:Y:S02]  /*bce0*/  LOP3.LUT R7, R7, 0xfffffffe, RZ, 0xc0, !PT ;  /* 0xfffffffe07077812 */ /* 0x000fe400078ec0ff */
[----:B------:R-:W-:Y:S02]  /*bcf0*/  LEA R13, R8, R11, 0x4 ;  /* 0x0000000b080d7211 */ /* 0x000fe400078e20ff */
[----:B------:R-:W-:Y:S01]  /*bd00*/  LOP3.LUT R9, R9, 0x1ffffff0, RZ, 0xc0, !PT ;  /* 0x1ffffff009097812 */ /* 0x000fe200078ec0ff */
[----:B------:R-:W-:Y:S01]  /*bd10*/  IMAD.IADD R7, R12, 0x1, -R7 ;  /* 0x000000010c077824 */ /* 0x000fe200078e0a07 */
[----:B------:R-:W-:Y:S01]  /*bd20*/  LEA.HI R8, R6, R5, RZ, 0x2 ;  /* 0x0000000506087211 */ /* 0x000fe200078f10ff */
[----:B------:R-:W-:Y:S01]  /*bd30*/  VIADD R6, R12, 0x8 ;  /* 0x000000080c067836 */ /* 0x000fe20000000000 */
[----:B------:R-:W-:Y:S01]  /*bd40*/  IADD3 R10, R10, -R9, RZ ;  /* 0x800000090a0a7210 */ /* 0x000fe20007ffe0ff */
[----:B------:R-:W-:Y:S01]  /*bd50*/  IMAD R19, R14, 0x40, R13 ;  /* 0x000000400e137824 */ /* 0x000fe200078e020d */
[----:B------:R-:W-:-:S02]  /*bd60*/  LOP3.LUT R18, R8, 0xfffffffc, RZ, 0xc0, !PT ;  /* 0xfffffffc08127812 */ /* 0x000fc400078ec0ff */
[----:B------:R-:W-:Y:S01]  /*bd70*/  LEA.HI R11, R6, R6, RZ, 0x1 ;  /* 0x00000006060b7211 */ /* 0x000fe200078f08ff */
[----:B------:R-:W3:Y:S01]  /*bd80*/  S2R R8, SR_CTAID.X ;  /* 0x0000000000087919 */ /* 0x000ee20000002500 */
[----:B------:R-:W-:Y:S01]  /*bd90*/  LEA R10, R10, R7, 0x3 ;  /* 0x000000070a0a7211 */ /* 0x000fe200078e18ff */
[C---:B------:R-:W-:Y:S01]  /*bda0*/  VIADD R7, R12.reuse, 0x10 ;  /* 0x000000100c077836 */ /* 0x040fe20000000000 */
[----:B------:R-:W-:Y:S02]  /*bdb0*/  IADD3 R9, R5, -R18, RZ ;  /* 0x8000001205097210 */ /* 0x000fe40007ffe0ff */
[----:B------:R-:W-:Y:S01]  /*bdc0*/  LOP3.LUT R5, R11, 0xfffffffe, RZ, 0xc0, !PT ;  /* 0xfffffffe0b057812 */ /* 0x000fe200078ec0ff */
[----:B------:R-:W-:Y:S01]  /*bdd0*/  VIADD R13, R12, 0x18 ;  /* 0x000000180c0d7836 */ /* 0x000fe20000000000 */
[----:B------:R1:W-:Y:S01]  /*bde0*/  STL [R1+0x84], R10 ;  /* 0x0000840a01007387 */ /* 0x0003e20000100800 */
[----:B------:R-:W-:Y:S02]  /*bdf0*/  LEA.HI R12, R7, R7, RZ, 0x1 ;  /* 0x00000007070c7211 */ /* 0x000fe400078f08ff */
[----:B------:R-:W-:-:S02]  /*be00*/  IADD3 R6, R6, -R5, RZ ;  /* 0x8000000506067210 */ /* 0x000fc40007ffe0ff */
[--C-:B------:R-:W-:Y:S02]  /*be10*/  SHF.R.S32.HI R5, RZ, 0x1, R11.reuse ;  /* 0x00000001ff057819 */ /* 0x100fe4000001140b */
[----:B------:R-:W-:Y:S02]  /*be20*/  LEA.HI R15, R13, R13, RZ, 0x1 ;  /* 0x0000000d0d0f7211 */ /* 0x000fe400078f08ff */
[----:B-1----:R-:W-:Y:S02]  /*be30*/  SHF.R.S32.HI R10, RZ, 0x1f, R11 ;  /* 0x0000001fff0a7819 */ /* 0x002fe4000001140b */
[----:B------:R-:W-:Y:S02]  /*be40*/  LOP3.LUT R14, R12, 0xfffffffe, RZ, 0xc0, !PT ;  /* 0xfffffffe0c0e7812 */ /* 0x000fe400078ec0ff */
[----:B------:R-:W-:Y:S02]  /*be50*/  SHF.R.S32.HI R11, RZ, 0x1, R12 ;  /* 0x00000001ff0b7819 */ /* 0x000fe4000001140c */
[----:B------:R-:W-:-:S02]  /*be60*/  LEA.HI R10, R10, R5, RZ, 0x4 ;  /* 0x000000050a0a7211 */ /* 0x000fc400078f20ff */
[----:B------:R-:W-:Y:S02]  /*be70*/  SHF.R.S32.HI R12, RZ, 0x1f, R12 ;  /* 0x0000001fff0c7819 */ /* 0x000fe4000001140c */
[--C-:B------:R-:W-:Y:S02]  /*be80*/  SHF.R.S32.HI R17, RZ, 0x1, R15.reuse ;  /* 0x00000001ff117819 */ /* 0x100fe4000001140f */
[----:B------:R-:W-:Y:S02]  /*be90*/  SHF.R.S32.HI R18, RZ, 0x1f, R15 ;  /* 0x0000001fff127819 */ /* 0x000fe4000001140f */
[----:B------:R-:W-:Y:S02]  /*bea0*/  LOP3.LUT R10, R10, 0x1ffffff0, RZ, 0xc0, !PT ;  /* 0x1ffffff00a0a7812 */ /* 0x000fe400078ec0ff */
[----:B------:R-:W-:Y:S02]  /*beb0*/  LEA.HI R12, R12, R11, RZ, 0x4 ;  /* 0x0000000b0c0c7211 */ /* 0x000fe400078f20ff */
[----:B------:R-:W-:Y:S01]  /*bec0*/  LEA.HI R18, R18, R17, RZ, 0x4 ;  /* 0x0000001112127211 */ /* 0x000fe200078f20ff */
[----:B------:R-:W-:Y:S01]  /*bed0*/  IMAD.IADD R5, R5, 0x1, -R10 ;  /* 0x0000000105057824 */ /* 0x000fe200078e0a0a */
[----:B------:R-:W-:-:S02]  /*bee0*/  LOP3.LUT R12, R12, 0x1ffffff0, RZ, 0xc0, !PT ;  /* 0x1ffffff00c0c7812 */ /* 0x000fc400078ec0ff */
[----:B------:R-:W-:Y:S02]  /*bef0*/  LOP3.LUT R10, R15, 0xfffffffe, RZ, 0xc0, !PT ;  /* 0xfffffffe0f0a7812 */ /* 0x000fe400078ec0ff */
[----:B------:R-:W-:Y:S01]  /*bf00*/  LOP3.LUT R18, R18, 0x1ffffff0, RZ, 0xc0, !PT ;  /* 0x1ffffff012127812 */ /* 0x000fe200078ec0ff */
[----:B------:R-:W-:Y:S01]  /*bf10*/  IMAD.IADD R11, R11, 0x1, -R12 ;  /* 0x000000010b0b7824 */ /* 0x000fe200078e0a0c */
[----:B------:R-:W-:Y:S01]  /*bf20*/  IADD3 R14, R7, -R14, RZ ;  /* 0x8000000e070e7210 */ /* 0x000fe20007ffe0ff */
[----:B------:R-:W-:Y:S01]  /*bf30*/  IMAD R5, R5, 0x8, R6 ;  /* 0x0000000805057824 */ /* 0x000fe200078e0206 */
[----:B------:R-:W-:Y:S02]  /*bf40*/  IADD3 R10, R13, -R10, RZ ;  /* 0x8000000a0d0a7210 */ /* 0x000fe40007ffe0ff */
[----:B------:R-:W-:Y:S02]  /*bf50*/  IADD3 R17, R17, -R18, RZ ;  /* 0x8000001211117210 */ /* 0x000fe40007ffe0ff */
[----:B------:R-:W-:Y:S01]  /*bf60*/  LEA R12, R11, R14, 0x3 ;  /* 0x0000000e0b0c7211 */ /* 0x000fe200078e18ff */
[----:B------:R4:W-:Y:S02]  /*bf70*/  STL [R1+0x80], R5 ;  /* 0x0000800501007387 */ /* 0x0009e40000100800 */
[----:B------:R-:W-:-:S02]  /*bf80*/  IMAD R7, R17, 0x8, R10 ;  /* 0x0000000811077824 */ /* 0x000fc400078e020a */
[----:B---3--:R-:W-:Y:S01]  /*bf90*/  IMAD R6, R8, -0x80, R21 ;  /* 0xffffff8008067824 */ /* 0x008fe200078e0215 */
[----:B------:R-:W-:Y:S01]  /*bfa0*/  STL [R1+0x7c], R12 ;  /* 0x00007c0c01007387 */ /* 0x000fe20000100800 */
[----:B----4-:R-:W-:-:S03]  /*bfb0*/  LEA R5, R20, R16, 0xd ;  /* 0x0000001014057211 */ /* 0x010fc600078e68ff */
[----:B------:R1:W-:Y:S02]  /*bfc0*/  STL [R1+0x78], R7 ;  /* 0x0000780701007387 */ /* 0x0003e40000100800 */
        /* <DEDUP_REMOVED lines=12> */
[----:B------:R-:W-:Y:S01]  /*c090*/  IMAD R8, R8, -0x80, -R19 ;  /* 0xffffff8008087824 */ /* 0x000fe200078e0a13 */
[C---:B------:R-:W-:Y:S01]  /*c0a0*/  IADD3 R22, R12.reuse, 0x2, RZ ;  /* 0x000000020c167810 */ /* 0x040fe20007ffe0ff */
[C---:B------:R-:W-:Y:S01]  /*c0b0*/  VIADD R20, R12.reuse, 0x4 ;  /* 0x000000040c147836 */ /* 0x040fe20000000000 */
[----:B------:R-:W-:Y:S01]  /*c0c0*/  MOV R21, 0x40000040 ;  /* 0x4000004000157802 */ /* 0x000fe20000000f00 */
[----:B------:R1:W-:Y:S01]  /*c0d0*/  STL [R1+0x6c], R12 ;  /* 0x00006c0c01007387 */ /* 0x0003e20000100800 */
[----:B------:R-:W-:Y:S01]  /*c0e0*/  IADD3 R18, R12, 0x6, RZ ;  /* 0x000000060c127810 */ /* 0x000fe20007ffe0ff */
[----:B------:R-:W-:Y:S01]  /*c0f0*/  IMAD.MOV.U32 R19, RZ, RZ, 0x40000040 ;  /* 0x40000040ff137424 */ /* 0x000fe200078e00ff */
[----:B------:R-:W-:Y:S01]  /*c100*/  MOV R11, 0x40000040 ;  /* 0x40000040000b7802 */ /* 0x000fe20000000f00 */
[----:B------:R-:W-:Y:S01]  /*c110*/  STL [R1+0x74], R6 ;  /* 0x0000740601007387 */ /* 0x000fe20000100800 */
[C---:B------:R-:W-:Y:S01]  /*c120*/  VIADD R10, R5.reuse, 0x6 ;  /* 0x00000006050a7836 */ /* 0x040fe20000000000 */
[----:B------:R-:W-:Y:S01]  /*c130*/  MOV R15, 0x40000040 ;  /* 0x40000040000f7802 */ /* 0x000fe20000000f00 */
[C---:B------:R-:W-:Y:S01]  /*c140*/  VIADD R14, R5.reuse, 0x2 ;  /* 0x00000002050e7836 */ /* 0x040fe20000000000 */
[----:B------:R2:W-:Y:S01]  /*c150*/  STL [R1+0x68], R5 ;  /* 0x0000680501007387 */ /* 0x0005e20000100800 */
[----:B------:R-:W-:Y:S01]  /*c160*/  IMAD.MOV.U32 R13, RZ, RZ, 0x40000040 ;  /* 0x40000040ff0d7424 */ /* 0x000fe200078e00ff */
[----:B-1----:R-:W-:-:S02]  /*c170*/  IADD3 R12, R5, 0x4, RZ ;  /* 0x00000004050c7810 */ /* 0x002fc40007ffe0ff */
[----:B------:R1:W-:Y:S04]  /*c180*/  STL.64 [R1+0x60], R22 ;  /* 0x0000601601007387 */ /* 0x0003e80000100a00 */
[----:B------:R1:W-:Y:S04]  /*c190*/  STL.64 [R1+0x58], R20 ;  /* 0x0000581401007387 */ /* 0x0003e80000100a00 */
[----:B------:R1:W-:Y:S04]  /*c1a0*/  STL.64 [R1+0x50], R18 ;  /* 0x0000501201007387 */ /* 0x0003e80000100a00 */
[----:B------:R1:W-:Y:S04]  /*c1b0*/  STL.64 [R1+0x38], R10 ;  /* 0x0000380a01007387 */ /* 0x0003e80000100a00 */
[----:B------:R1:W-:Y:S04]  /*c1c0*/  STL.64 [R1+0x48], R14 ;  /* 0x0000480e01007387 */ /* 0x0003e80000100a00 */
[----:B------:R1:W-:Y:S01]  /*c1d0*/  STL.64 [R1+0x40], R12 ;  /* 0x0000400c01007387 */ /* 0x0003e20000100a00 */
[C---:B--2---:R-:W-:Y:S01]  /*c1e0*/  IADD3 R5, R9.reuse, 0x4, RZ ;  /* 0x0000000409057810 */ /* 0x044fe20007ffe0ff */
[C---:B------:R-:W-:Y:S01]  /*c1f0*/  VIADD R17, R9.reuse, 0x8 ;  /* 0x0000000809117836 */ /* 0x040fe20000000000 */
[C---:B------:R-:W-:Y:S01]  /*c200*/  IADD3 R6, R9.reuse, 0xc, RZ ;  /* 0x0000000c09067810 */ /* 0x040fe20007ffe0ff */
[C---:B------:R-:W-:Y:S01]  /*c210*/  VIADD R5, R9.reuse, 0x10 ;  /* 0x0000001009057836 */ /* 0x040fe20000000000 */
[C---:B------:R-:W-:Y:S01]  /*c220*/  IADD3 R17, R9.reuse, 0x14, RZ ;  /* 0x0000001409117810 */ /* 0x040fe20007ffe0ff */
[C---:B------:R-:W-:Y:S01]  /*c230*/  VIADD R6, R9.reuse, 0x18 ;  /* 0x0000001809067836 */ /* 0x040fe20000000000 */
[----:B------:R-:W-:-:S07]  /*c240*/  IADD3 R5, R9, 0x1c, RZ ;  /* 0x0000001c09057810 */ /* 0x000fce0007ffe0ff */
.L_x_1416:
[----:B------:R-:W-:-:S05]  /*c250*/  IMAD.U32 R5, RZ, RZ, UR36 ;  /* 0x00000024ff057e24 */ /* 0x000fca000f8e00ff */
[----:B------:R-:W-:-:S04]  /*c260*/  LOP3.LUT R5, R5, 0x1, RZ, 0xfc, !PT ;  /* 0x0000000105057812 */ /* 0x000fc800078efcff */
[----:B------:R-:W-:-:S13]  /*c270*/  ISETP.NE.AND P6, PT, R5, 0x3, PT ;  /* 0x000000030500780c */ /* 0x000fda0003fc5270 */
[----:B------:R-:W-:Y:S05]  /*c280*/  @!P6 BRA `(.L_x_1406) ;  /* 0x000000000004e947 */ /* 0x000fea0003800000 */
[----:B------:R-:W-:Y:S01]  /*c290*/  BPT.TRAP 0x1 ;  /* 0x000000040000795c */ /* 0x000fe20000300000 */
.L_x_1406:
[----:B------:R-:W-:Y:S02]  /*c2a0*/  LEA R6, R0, R16, 0x3 ;  /* 0x0000001000067211 */ /* 0x000fe400078e18ff */
[----:B-1----:R-:W-:-:S04]  /*c2b0*/  SHF.L.U32 R21, R4, 0x1f, RZ ;  /* 0x0000001f04157819 */ /* 0x002fc800000006ff */
[----:B------:R1:W2:Y:S01]  /*c2c0*/  SYNCS.PHASECHK.TRANS64.TRYWAIT P0, [R6+URZ+0x30c10], R21 ;  /* 0x030c1015060075a7 */ /* 0x0002a2000800017f */
[----:B------:R-:W-:Y:S05]  /*c2d0*/  @!P6 BRA `(.L_x_1407) ;  /* 0x000000000004e947 */ /* 0x000fea0003800000 */
[----:B------:R-:W-:Y:S01]  /*c2e0*/  BPT.TRAP 0x1 ;  /* 0x000000040000795c */ /* 0x000fe20000300000 */
.L_x_1407:
[----:B------:R-:W-:-:S05]  /*c2f0*/  VIADD R5, R16, 0x10000 ;  /* 0x0001000010057836 */ /* 0x000fca0000000000 */
[----:B------:R-:W-:-:S04]  /*c300*/  SHF.R.U32.HI R5, RZ, 0x4, R5 ;  /* 0x00000004ff057819 */ /* 0x000fc80000011605 */
[----:B------:R-:W-:-:S04]  /*c310*/  LOP3.LUT R5, R5, 0x3fff, RZ, 0xc0, !PT ;  /* 0x00003fff05057812 */ /* 0x000fc800078ec0ff */
[----:B------:R-:W-:Y:S01]  /*c320*/  LOP3.LUT R11, R5, 0x10000, RZ, 0xfc, !PT ;  /* 0x00010000050b7812 */ /* 0x000fe200078efcff */
[----:B--2---:R-:W-:Y:S06]  /*c330*/  @P0 BRA `(.L_x_1408) ;  /* 0x0000000000080947 */ /* 0x004fec0003800000 */
[----:B------:R-:W2:Y:S02]  /*c340*/  SYNCS.PHASECHK.TRANS64.TRYWAIT P0, [R6+URZ+0x30c10], R21 ;  /* 0x030c1015060075a7 */ /* 0x000ea4000800017f */
[----:B--2---:R-:W-:Y:S05]  /*c350*/  @!P0 BRA `(.L_x_1409) ;  /* 0x0000008400648947 */ /* 0x004fea0003800000 */
.L_x_1408:
        /* <DEDUP_REMOVED lines=26> */
[C---:B------:R-:W-:Y:S02]  /*c500*/  LEA R12, R0.reuse, R12, 0x7 ;  /* 0x0000000c000c7211 */ /* 0x040fe400078e38ff */
[C---:B------:R-:W-:Y:S02]  /*c510*/  IMAD R227, R3.reuse, 0x2, R10 ;  /* 0x0000000203e37824 */ /* 0x040fe400078e020a */
[----:B------:R-:W-:Y:S01]  /*c520*/  IMAD R14, R0, 0x80, R14 ;  /* 0x00000080000e7824 */ /* 0x000fe200078e020e */
[----:B------:R-:W-:Y:S01]  /*c530*/  LEA R11, R3, R12, 0x1 ;  /* 0x0000000c030b7211 */ /* 0x000fe200078e08ff */
[----:B------:R-:W-:-:S03]  /*c540*/  IMAD R17, R227, 0x4, R16 ;  /* 0x00000004e3117824 */ /* 0x000fc600078e0210 */
        /* <DEDUP_REMOVED lines=8> */
[----:B------:R-:W-:Y:S02]  /*c5d0*/  R2UR UR4, R18 ;  /* 0x00000000120472ca */ /* 0x000fe400000e0000 */
[----:B------:R-:W-:Y:S01]  /*c5e0*/  LEA R18, R0, R13, 0x7 ;  /* 0x0000000d00127211 */ /* 0x000fe200078e38ff */
[----:B------:R-:W-:-:S03]  /*c5f0*/  IMAD R13, R3, 0x2, R14 ;  /* 0x00000002030d7824 */ /* 0x000fc600078e020e */
[----:B------:R-:W-:Y:S01]  /*c600*/  LEA R19, R3, R18, 0x1 ;  /* 0x0000001203137211 */ /* 0x000fe200078e08ff */
[----:B------:R-:W-:Y:S02]  /*c610*/  IMAD R10, R13, 0x4, R16 ;  /* 0x000000040d0a7824 */ /* 0x000fe400078e0210 */
[----:B------:R-:W-:Y:S01]  /*c620*/  VIADD R18, R16, 0x20000 ;  /* 0x0002000010127836 */ /* 0x000fe20000000000 */
[----:B------:R-:W-:-:S03]  /*c630*/  LEA R12, R19, R16, 0x2 ;  /* 0x00000010130c7211 */ /* 0x000fc600078e10ff */
[--C-:B------:R-:W-:Y:S01]  /*c640*/  IMAD R14, R11, 0x4, R18.reuse ;  /* 0x000000040b0e7824 */ /* 0x100fe200078e0212 */
[-C--:B------:R-:W-:Y:S01]  /*c650*/  LEA R11, R13, R18.reuse, 0x2 ;  /* 0x000000120d0b7211 */ /* 0x080fe200078e10ff */
[----:B------:R-:W-:Y:S01]  /*c660*/  IMAD R13, R19, 0x4, R18 ;  /* 0x00000004130d7824 */ /* 0x000fe200078e0212 */
[----:B------:R-:W-:Y:S01]  /*c670*/  LEA R227, R227, R18, 0x2 ;  /* 0x00000012e3e37211 */ /* 0x000fe200078e10ff */
        /* <DEDUP_REMOVED lines=13> */
.L_x_1410:
[----:B------:R1:W1:Y:S01]  /*c750*/  SYNCS.PHASECHK.TRANS64.TRYWAIT P0, [R6+URZ+0x30c30], R21 ;  /* 0x030c3015060075a7 */ /* 0x000262000800017f */
[----:B------:R-:W-:Y:S05]  /*c760*/  @!P6 BRA `(.L_x_1411) ;  /* 0x000000000004e947 */ /* 0x000fea0003800000 */
[----:B------:R-:W-:Y:S01]  /*c770*/  BPT.TRAP 0x1 ;  /* 0x000000040000795c */ /* 0x000fe20000300000 */
.L_x_1411:
[----:B-1----:R-:W-:Y:S05]  /*c780*/  @P0 BRA `(.L_x_1412) ;  /* 0x0000000000080947 */ /* 0x002fea0003800000 */
[----:B------:R-:W1:Y:S02]  /*c790*/  SYNCS.PHASECHK.TRANS64.TRYWAIT P0, [R6+URZ+0x30c30], R21 ;  /* 0x030c3015060075a7 */ /* 0x000e64000800017f */
[----:B-1----:R-:W-:Y:S05]  /*c7a0*/  @!P0 BRA `(.L_x_1413) ;  /* 0x0000008000648947 */ /* 0x002fea0003800000 */
.L_x_1412:
[----:B------:R-:W2:Y:S01]  /*c7b0*/  LDL R24, [R1+0x68] ;  /* 0x0000680001187983 */ /* 0x000ea20000100800 */
[----:B------:R-:W-:Y:S01]  /*c7c0*/  IADD3 R23, R16, 0x18000, RZ ;  /* 0x0001800010177810 */ /* 0x000fe20007ffe0ff */
[----:B------:R-:W-:Y:S02]  /*c7d0*/  ULDC UR9, c[0x0][0x75c] ;  /* 0x0001d70000097ab9 */ /* 0x000fe40000000800 */
[----:B------:R1:W-:Y:S01]  /*c7e0*/  STL [R1+0x128], R200 ;  /* 0x000128c801007387 */ /* 0x0003e20000100800 */
[----:B------:R-:W-:Y:S01]  /*c7f0*/  SHF.R.U32.HI R23, RZ, 0x4, R23 ;  /* 0x00000004ff177819 */ /* 0x000fe20000011617 */
[----:B------:R-:W-:Y:S01]  /*c800*/  FMUL.FTZ R83, R83, UR9 ;  /* 0x0000000953537c20 */ /* 0x000fe20008410000 */
[----:B------:R-:W-:Y:S01]  /*c810*/  FMUL.FTZ R84, R84, UR9 ;  /* 0x0000000954547c20 */ /* 0x000fe20008410000 */
[----:B------:R3:W-:Y:S01]  /*c820*/  STL [R1+0x124], R201 ;  /* 0x000124c901007387 */ /* 0x0007e20000100800 */
[----:B------:R-:W-:Y:S01]  /*c830*/  LOP3.LUT R136, R23, 0x3fff, RZ, 0xc0, !PT ;  /* 0x00003fff17887812 */ /* 0x000fe200078ec0ff */
[----:B------:R-:W-:Y:S01]  /*c840*/  FMUL.FTZ R85, R85, UR9 ;  /* 0x0000000955557c20 */ /* 0x000fe20008410000 */
[----:B------:R-:W-:Y:S01]  /*c850*/  FMUL.FTZ R18, R72, UR9 ;  /* 0x0000000948127c20 */ /* 0x000fe20008410000 */
[----:B------:R4:W-:Y:S01]  /*c860*/  STL [R1+0x120], R202 ;  /* 0x000120ca01007387 */ /* 0x0009e20000100800 */
[----:B------:R-:W-:Y:S01]  /*c870*/  LOP3.LUT R25, R136, 0x10000, RZ, 0xfc, !PT ;  /* 0x0001000088197812 */ /* 0x000fe200078efcff */
[----:B------:R-:W-:Y:S01]  /*c880*/  FMUL.FTZ R230, R73, UR9 ;  /* 0x0000000949e67c20 */ /* 0x000fe20008410000 */
[----:B------:R-:W-:Y:S01]  /*c890*/  FMUL.FTZ R19, R74, UR9 ;  /* 0x000000094a137c20 */ /* 0x000fe20008410000 */
[----:B------:R2:W-:Y:S01]  /*c8a0*/  STL [R1+0x11c], R203 ;  /* 0x00011ccb01007387 */ /* 0x0005e20000100800 */
        /* <DEDUP_REMOVED lines=126> */
[----:B--2---:R-:W-:Y:S01]  /*d090*/  IADD3 R2, -R2, 0x8, RZ ;  /* 0x0000000802027810 */ /* 0x004fe20007ffe1ff */
[----:B------:R-:W1:Y:S01]  /*d0a0*/  LDC.64 R94, c[0x0][0x748] ;  /* 0x0001d200ff5e7b82 */ /* 0x000e620000000a00 */
[----:B------:R1:W-:Y:S01]  /*d0b0*/  MUFU.TANH R6, R126 ;  /* 0x0000007e00067308 */ /* 0x0003e20000002400 */
[----:B------:R-:W-:-:S03]  /*d0c0*/  FMUL.FTZ R91, R97, UR9 ;  /* 0x00000009615b7c20 */ /* 0x000fc60008410000 */
[----:B------:R-:W-:Y:S01]  /*d0d0*/  HGMMA.64x128x16.F32.BF16 R24, gdesc[UR12], R24, gsb0 ;  /* 0x01e000000c1879f0 */ /* 0x000fe20008001818 */
[----:B------:R-:W-:Y:S01]  /*d0e0*/  LEA R96, R3, UR4, 0x1 ;  /* 0x0000000403607c11 */ /* 0x000fe2000f8e08ff */
[----:B------:R-:W-:Y:S01]  /*d0f0*/  UIADD3 UR4, UR6, 0x4, URZ ;  /* 0x0000000406047890 */ /* 0x000fe2000fffe03f */
[----:B------:R-:W-:Y:S01]  /*d100*/  UMOV UR15, 0x40000040 ;  /* 0x40000040000f7882 */ /* 0x000fe20000000000 */
[----:B---3--:R-:W-:Y:S01]  /*d110*/  R2UR UR5, R99 ;  /* 0x00000000630572ca */ /* 0x008fe200000e0000 */
[----:B------:R-:W-:Y:S01]  /*d120*/  UMOV UR7, 0x40000040 ;  /* 0x4000004000077882 */ /* 0x000fe20000000000 */
[----:B------:R-:W2:Y:S03]  /*d130*/  MUFU.TANH R23, R23 ;  /* 0x0000001700177308 */ /* 0x000ea60000002400 */
[----:B------:R-:W-:Y:S01]  /*d140*/  UMOV UR14, UR4 ;  /* 0x00000004000e7c82 */ /* 0x000fe20008000000 */
[----:B------:R-:W-:-:S04]  /*d150*/  IMAD.IADD R96, R7, 0x1, R96 ;  /* 0x0000000107607824 */ /* 0x000fc800078e0260 */
[----:B------:R-:W-:Y:S01]  /*d160*/  IMAD.IADD R221, R2, 0x1, -R96 ;  /* 0x0000000102dd7824 */ /* 0x000fe200078e0a60 */
[----:B------:R-:W3:Y:S01]  /*d170*/  MUFU.TANH R90, R90 ;  /* 0x0000005a005a7308 */ /* 0x000ee20000002400 */
[----:B-1----:R-:W-:Y:S02]  /*d180*/  IADD3 R126, -R96, R94, RZ ;  /* 0x0000005e607e7210 */ /* 0x002fe40007ffe1ff */
[----:B------:R-:W-:Y:S02]  /*d190*/  IADD3 R95, RZ, -R96, -R95 ;  /* 0x80000060ff5f7210 */ /* 0x000fe40007ffe85f */
[----:B------:R-:W-:-:S03]  /*d1a0*/  SEL R126, R126, 0x80, !P2 ;  /* 0x000000807e7e7807 */ /* 0x000fc60005000000 */
[----:B------:R-:W1:Y:S01]  /*d1b0*/  MUFU.TANH R91, R91 ;  /* 0x0000005b005b7308 */ /* 0x000e620000002400 */
[----:B------:R-:W-:Y:S02]  /*d1c0*/  IADD3 R94, R94, 0x8, -R96 ;  /* 0x000000085e5e7810 */ /* 0x000fe40007ffe860 */
[----:B------:R-:W-:-:S05]  /*d1d0*/  SEL R221, R221, 0x80, P3 ;  /* 0x00000080dddd7807 */ /* 0x000fca0001800000 */
        /* <DEDUP_REMOVED lines=114> */
[C---:B------:R-:W-:Y:S01]  /*d900*/  ISETP.GE.AND P5, PT, R128.reuse, 0x20, PT ;  /* 0x000000208000780c */ /* 0x040fe20003fa6270 */
[----:B------:R-:W-:Y:S01]  /*d910*/  FMUL.FTZ R138, R129, UR9 ;  /* 0x00000009818a7c20 */ /* 0x000fe20008410000 */
[----:B------:R-:W-:-:S02]  /*d920*/  ISETP.GE.AND P4, PT, R128, 0x21, PT ;  /* 0x000000218000780c */ /* 0x000fc40003f86270 */
[C---:B------:R-:W-:Y:S01]  /*d930*/  IADD3 R223, R9.reuse, 0x4, RZ ;  /* 0x0000000409df7810 */ /* 0x040fe20007ffe0ff */
[----:B------:R-:W-:Y:S01]  /*d940*/  VIADD R231, R9, 0x8 ;  /* 0x0000000809e77836 */ /* 0x000fe20000000000 */
[----:B---3--:R-:W-:Y:S01]  /*d950*/  FSEL R103, R90, -INF , !P0 ;  /* 0xff8000005a677808 */ /* 0x008fe20004000000 */
[----:B------:R3:W-:Y:S01]  /*d960*/  MUFU.TANH R146, R119 ;  /* 0x0000007700927308 */ /* 0x0007e20000002400 */
[----:B-1----:R-:W-:Y:S01]  /*d970*/  FSEL R109, R91, -INF , !P1 ;  /* 0xff8000005b6d7808 */ /* 0x002fe20004800000 */
[----:B------:R-:W-:Y:S01]  /*d980*/  ULDC UR4, c[0x0][0x744] ;  /* 0x0001d10000047ab9 */ /* 0x000fe20000000800 */
[C---:B------:R-:W-:Y:S02]  /*d990*/  ISETP.GE.AND P0, PT, R128.reuse, 0x28, PT ;  /* 0x000000288000780c */ /* 0x040fe40003f06270 */
[----:B------:R-:W-:Y:S02]  /*d9a0*/  ISETP.GE.AND P1, PT, R128, 0x29, PT ;  /* 0x000000298000780c */ /* 0x000fe40003f26270 */
[----:B------:R-:W-:-:S02]  /*d9b0*/  ISETP.GT.OR P2, PT, R218, 0x38, !P2 ;  /* 0x00000038da00780c */ /* 0x000fc40005744670 */
[----:B------:R-:W-:Y:S02]  /*d9c0*/  ISETP.GT.OR P3, PT, R218, 0x39, !P3 ;  /* 0x00000039da00780c */ /* 0x000fe40005f64670 */
[C---:B------:R-:W-:Y:S02]  /*d9d0*/  ISETP.GT.OR P5, PT, R221.reuse, 0x20, !P5 ;  /* 0x00000020dd00780c */ /* 0x040fe40006fa4670 */
[C---:B------:R-:W-:Y:S02]  /*d9e0*/  ISETP.GT.OR P4, PT, R221.reuse, 0x21, !P4 ;  /* 0x00000021dd00780c */ /* 0x040fe40006784670 */
[C---:B------:R-:W-:Y:S02]  /*d9f0*/  ISETP.GT.OR P0, PT, R221.reuse, 0x28, !P0 ;  /* 0x00000028dd00780c */ /* 0x040fe40004704670 */
[----:B------:R-:W-:Y:S02]  /*da00*/  ISETP.GT.OR P1, PT, R221, 0x29, !P1 ;  /* 0x00000029dd00780c */ /* 0x000fe40004f24670 */
[----:B------:R-:W-:-:S02]  /*da10*/  FSEL R112, R164, -INF , !P2 ;  /* 0xff800000a4707808 */ /* 0x000fc40005000000 */
[----:B------:R-:W-:Y:S02]  /*da20*/  FSEL R95, R163, -INF , !P3 ;  /* 0xff800000a35f7808 */ /* 0x000fe40005800000 */
[----:B------:R-:W-:Y:S02]  /*da30*/  FSEL R205, R168, -INF , !P5 ;  /* 0xff800000a8cd7808 */ /* 0x000fe40006800000 */
[----:B------:R-:W-:Y:S02]  /*da40*/  FSEL R124, R167, -INF , !P4 ;  /* 0xff800000a77c7808 */ /* 0x000fe40006000000 */
[C---:B------:R-:W-:Y:S02]  /*da50*/  ISETP.GE.AND P2, PT, R128.reuse, 0x30, PT ;  /* 0x000000308000780c */ /* 0x040fe40003f46270 */
[C---:B------:R-:W-:Y:S02]  /*da60*/  ISETP.GE.AND P3, PT, R128.reuse, 0x31, PT ;  /* 0x000000318000780c */ /* 0x040fe40003f66270 */
[----:B------:R-:W-:-:S02]  /*da70*/  ISETP.GE.AND P5, PT, R128, 0x38, PT ;  /* 0x000000388000780c */ /* 0x000fc40003fa6270 */
[----:B------:R-:W-:Y:S02]  /*da80*/  ISETP.GE.AND P4, PT, R128, 0x39, PT ;  /* 0x000000398000780c */ /* 0x000fe40003f86270 */
[----:B------:R-:W-:Y:S02]  /*da90*/  FSEL R125, R88, -INF , !P0 ;  /* 0xff800000587d7808 */ /* 0x000fe40004000000 */
[----:B------:R-:W-:Y:S02]  /*daa0*/  FSEL R121, R89, -INF , !P1 ;  /* 0xff80000059797808 */ /* 0x000fe40004800000 */
[C---:B------:R-:W-:Y:S02]  /*dab0*/  ISETP.GE.AND P0, PT, R126.reuse, 0x40, PT ;  /* 0x000000407e00780c */ /* 0x040fe40003f06270 */
[----:B------:R-:W-:Y:S02]  /*dac0*/  ISETP.GE.AND P1, PT, R126, 0x41, PT ;  /* 0x000000417e00780c */ /* 0x000fe40003f26270 */
[----:B------:R-:W-:-:S02]  /*dad0*/  ISETP.GT.OR P2, PT, R221, 0x30, !P2 ;  /* 0x00000030dd00780c */ /* 0x000fc40005744670 */
[C---:B------:R-:W-:Y:S02]  /*dae0*/  ISETP.GT.OR P3, PT, R221.reuse, 0x31, !P3 ;  /* 0x00000031dd00780c */ /* 0x040fe40005f64670 */
[C---:B------:R-:W-:Y:S02]  /*daf0*/  ISETP.GT.OR P5, PT, R221.reuse, 0x38, !P5 ;  /* 0x00000038dd00780c */ /* 0x040fe40006fa4670 */
[----:B------:R-:W-:Y:S02]  /*db00*/  ISETP.GT.OR P4, PT, R221, 0x39, !P4 ;  /* 0x00000039dd00780c */ /* 0x000fe40006784670 */
        /* <DEDUP_REMOVED lines=9> */
[----:B------:R-:W-:Y:S01]  /*dba0*/  ISETP.GE.AND P4, PT, R126, 0x51, PT ;  /* 0x000000517e00780c */ /* 0x000fe20003f86270 */
[----:B------:R-:W1:Y:S01]  /*dbb0*/  MUFU.TANH R149, R115 ;  /* 0x0000007300957308 */ /* 0x000e620000002400 */
[----:B------:R-:W-:Y:S02]  /*dbc0*/  FSEL R117, R161, -INF , !P0 ;  /* 0xff800000a1757808 */ /* 0x000fe40004000000 */
[----:B---3--:R-:W-:Y:S02]  /*dbd0*/  FSEL R119, R160, -INF , !P1 ;  /* 0xff800000a0777808 */ /* 0x008fe40004800000 */
[C---:B------:R-:W-:Y:S02]  /*dbe0*/  ISETP.GE.AND P0, PT, R126.reuse, 0x58, PT ;  /* 0x000000587e00780c */ /* 0x040fe40003f06270 */
[----:B------:R-:W-:Y:S02]  /*dbf0*/  ISETP.GE.AND P1, PT, R126, 0x59, PT ;  /* 0x000000597e00780c */ /* 0x000fe40003f26270 */
[----:B------:R-:W-:-:S02]  /*dc00*/  ISETP.GT.OR P2, PT, R218, 0x48, !P2 ;  /* 0x00000048da00780c */ /* 0x000fc40005744670 */
[C---:B------:R-:W-:Y:S02]  /*dc10*/  ISETP.GT.OR P3, PT, R218.reuse, 0x49, !P3 ;  /* 0x00000049da00780c */ /* 0x040fe40005f64670 */
[C---:B------:R-:W-:Y:S02]  /*dc20*/  ISETP.GT.OR P5, PT, R218.reuse, 0x50, !P5 ;  /* 0x00000050da00780c */ /* 0x040fe40006fa4670 */
[C---:B------:R-:W-:Y:S02]  /*dc30*/  ISETP.GT.OR P4, PT, R218.reuse, 0x51, !P4 ;  /* 0x00000051da00780c */ /* 0x040fe40006784670 */
[C---:B------:R-:W-:Y:S02]  /*dc40*/  ISETP.GT.OR P0, PT, R218.reuse, 0x58, !P0 ;  /* 0x00000058da00780c */ /* 0x040fe40004704670 */
[----:B------:R-:W-:Y:S01]  /*dc50*/  ISETP.GT.OR P1, PT, R218, 0x59, !P1 ;  /* 0x00000059da00780c */ /* 0x000fe20004f24670 */
[----:B------:R-:W3:Y:S01]  /*dc60*/  MUFU.TANH R147, R118 ;  /* 0x0000007600937308 */ /* 0x000ee20000002400 */
        /* <DEDUP_REMOVED lines=15> */
[C---:B------:R-:W-:Y:S02]  /*dd60*/  ISETP.GT.OR P4, PT, R221.reuse, 0x49, !P4 ;  /* 0x00000049dd00780c */ /* 0x040fe40006784670 */
[C---:B------:R-:W-:Y:S02]  /*dd70*/  ISETP.GT.OR P0, PT, R221.reuse, 0x50, !P0 ;  /* 0x00000050dd00780c */ /* 0x040fe40004704670 */
[----:B------:R-:W-:Y:S02]  /*dd80*/  ISETP.GT.OR P1, PT, R221, 0x51, !P1 ;  /* 0x00000051dd00780c */ /* 0x000fe40004f24670 */
[----:B------:R-:W-:-:S02]  /*dd90*/  FSEL R106, R159, -INF , !P2 ;  /* 0xff8000009f6a7808 */ /* 0x000fc40005000000 */
[----:B------:R-:W-:Y:S02]  /*dda0*/  FSEL R94, R158, -INF , !P3 ;  /* 0xff8000009e5e7808 */ /* 0x000fe40005800000 */
[----:B----4-:R-:W-:Y:S02]  /*ddb0*/  FSEL R111, R155, -INF , !P5 ;  /* 0xff8000009b6f7808 */ /* 0x010fe40006800000 */
[----:B--2---:R-:W-:Y:S02]  /*ddc0*/  FSEL R104, R154, -INF , !P4 ;  /* 0xff8000009a687808 */ /* 0x004fe40006000000 */
[C---:B------:R-:W-:Y:S02]  /*ddd0*/  ISETP.GE.AND P2, PT, R128.reuse, 0x58, PT ;  /* 0x000000588000780c */ /* 0x040fe40003f46270 */
[----:B------:R-:W-:Y:S02]  /*dde0*/  ISETP.GE.AND P3, PT, R128, 0x59, PT ;  /* 0x000000598000780c */ /* 0x000fe40003f66270 */
[----:B------:R-:W-:-:S02]  /*ddf0*/  ISETP.GE.AND P5, PT, R126, 0x60, PT ;  /* 0x000000607e00780c */ /* 0x000fc40003fa6270 */
[C---:B------:R-:W-:Y:S02]  /*de00*/  ISETP.GE.AND P4, PT, R126.reuse, 0x61, PT ;  /* 0x000000617e00780c */ /* 0x040fe40003f86270 */
[----:B------:R-:W-:Y:S02]  /*de10*/  FSEL R100, R151, -INF , !P0 ;  /* 0xff80000097647808 */ /* 0x000fe40004000000 */
[----:B-1----:R-:W-:Y:S02]  /*de20*/  FSEL R115, R149, -INF , !P1 ;  /* 0xff80000095737808 */ /* 0x002fe40004800000 */
[C---:B------:R-:W-:Y:S02]  /*de30*/  ISETP.GE.AND P0, PT, R126.reuse, 0x68, PT ;  /* 0x000000687e00780c */ /* 0x040fe40003f06270 */
[----:B------:R-:W-:Y:S02]  /*de40*/  ISETP.GE.AND P1, PT, R126, 0x69, PT ;  /* 0x000000697e00780c */ /* 0x000fe40003f26270 */
[----:B------:R-:W-:-:S02]  /*de50*/  ISETP.GT.OR P2, PT, R221, 0x58, !P2 ;  /* 0x00000058dd00780c */ /* 0x000fc40005744670 */
[----:B------:R-:W-:Y:S02]  /*de60*/  ISETP.GT.OR P3, PT, R221, 0x59, !P3 ;  /* 0x00000059dd00780c */ /* 0x000fe40005f64670 */
[C---:B------:R-:W-:Y:S02]  /*de70*/  ISETP.GT.OR P5, PT, R218.reuse, 0x60, !P5 ;  /* 0x00000060da00780c */ /* 0x040fe40006fa4670 */
[C---:B------:R-:W-:Y:S02]  /*de80*/  ISETP.GT.OR P4, PT, R218.reuse, 0x61, !P4 ;  /* 0x00000061da00780c */ /* 0x040fe40006784670 */
[C---:B------:R-:W-:Y:S02]  /*de90*/  ISETP.GT.OR P0, PT, R218.reuse, 0x68, !P0 ;  /* 0x00000068da00780c */ /* 0x040fe40004704670 */
[----:B------:R-:W-:Y:S01]  /*dea0*/  ISETP.GT.OR P1, PT, R218, 0x69, !P1 ;  /* 0x00000069da00780c */ /* 0x000fe20004f24670 */
[----:B------:R1:W2:Y:S01]  /*deb0*/  MUFU.TANH R5, R127 ;  /* 0x0000007f00057308 */ /* 0x0002a20000002400 */
[----:B---3--:R-:W-:-:S02]  /*dec0*/  FSEL R98, R147, -INF , !P2 ;  /* 0xff80000093627808 */ /* 0x008fc40005000000 */
[----:B------:R-:W-:Y:S02]  /*ded0*/  FSEL R118, R146, -INF , !P3 ;  /* 0xff80000092767808 */ /* 0x000fe40005800000 */
[----:B------:R-:W-:Y:S02]  /*dee0*/  FSEL R113, R145, -INF , !P5 ;  /* 0xff80000091717808 */ /* 0x000fe40006800000 */
[----:B------:R-:W-:Y:S02]  /*def0*/  FSEL R108, R144, -INF , !P4 ;  /* 0xff800000906c7808 */ /* 0x000fe40006000000 */
[C---:B------:R-:W-:Y:S02]  /*df00*/  ISETP.GE.AND P2, PT, R126.reuse, 0x70, PT ;  /* 0x000000707e00780c */ /* 0x040fe40003f46270 */
[C---:B------:R-:W-:Y:S02]  /*df10*/  ISETP.GE.AND P3, PT, R126.reuse, 0x71, PT ;  /* 0x000000717e00780c */ /* 0x040fe40003f66270 */
[----:B------:R-:W-:-:S02]  /*df20*/  ISETP.GE.AND P5, PT, R126, 0x78, PT ;  /* 0x000000787e00780c */ /* 0x000fc40003fa6270 */
[----:B------:R-:W-:Y:S01]  /*df30*/  ISETP.GE.AND P4, PT, R126, 0x79, PT ;  /* 0x000000797e00780c */ /* 0x000fe20003f86270 */
[----:B------:R3:W4:Y:S01]  /*df40*/  MUFU.TANH R2, R130 ;  /* 0x0000008200027308 */ /* 0x0007220000002400 */
[----:B------:R-:W-:Y:S02]  /*df50*/  FSEL R126, R141, -INF , !P0 ;  /* 0xff8000008d7e7808 */ /* 0x000fe40004000000 */
[----:B-1----:R-:W-:Y:S02]  /*df60*/  FSEL R127, R140, -INF , !P1 ;  /* 0xff8000008c7f7808 */ /* 0x002fe40004800000 */
[C---:B------:R-:W-:Y:S02]  /*df70*/  ISETP.GE.AND P0, PT, R128.reuse, 0x60, PT ;  /* 0x000000608000780c */ /* 0x040fe40003f06270 */
[----:B------:R-:W-:Y:S02]  /*df80*/  ISETP.GE.AND P1, PT, R128, 0x61, PT ;  /* 0x000000618000780c */ /* 0x000fe40003f26270 */
[----:B------:R-:W-:-:S02]  /*df90*/  ISETP.GT.OR P2, PT, R218, 0x70, !P2 ;  /* 0x00000070da00780c */ /* 0x000fc40005744670 */
[C---:B------:R-:W-:Y:S02]  /*dfa0*/  ISETP.GT.OR P0, PT, R221.reuse, 0x60, !P0 ;  /* 0x00000060dd00780c */ /* 0x040fe40004704670 */
[----:B------:R-:W-:Y:S02]  /*dfb0*/  ISETP.GT.OR P1, PT, R221, 0x61, !P1 ;  /* 0x00000061dd00780c */ /* 0x000fe40004f24670 */
[----:B---3--:R-:W-:Y:S02]  /*dfc0*/  FSEL R130, R4, -INF , !P2 ;  /* 0xff80000004827808 */ /* 0x008fe40005000000 */
[----:B------:R-:W-:Y:S02]  /*dfd0*/  FSEL R131, R143, -INF , !P0 ;  /* 0xff8000008f837808 */ /* 0x000fe40004000000 */
[----:B------:R-:W-:Y:S02]  /*dfe0*/  FSEL R137, R142, -INF , !P1 ;  /* 0xff8000008e897808 */ /* 0x000fe40004800000 */
[----:B------:R-:W-:-:S02]  /*dff0*/  ISETP.GE.AND P2, PT, R128, 0x68, PT ;  /* 0x000000688000780c */ /* 0x000fc40003f46270 */
[C---:B------:R-:W-:Y:S02]  /*e000*/  ISETP.GE.AND P0, PT, R128.reuse, 0x69, PT ;  /* 0x000000698000780c */ /* 0x040fe40003f06270 */
[----:B------:R-:W-:Y:S02]  /*e010*/  ISETP.GE.AND P1, PT, R128, 0x70, PT ;  /* 0x000000708000780c */ /* 0x000fe40003f26270 */
[----:B------:R-:W-:Y:S02]  /*e020*/  LEA R136, R0, R136, 0xa ;  /* 0x0000008800887211 */ /* 0x000fe400078e50ff */
[C---:B------:R-:W-:Y:S02]  /*e030*/  ISETP.GT.OR P2, PT, R221.reuse, 0x68, !P2 ;  /* 0x00000068dd00780c */ /* 0x040fe40005744670 */
[C---:B------:R-:W-:Y:S02]  /*e040*/  ISETP.GT.OR P0, PT, R221.reuse, 0x69, !P0 ;  /* 0x00000069dd00780c */ /* 0x040fe40004704670 */
[----:B------:R-:W-:-:S02]  /*e050*/  ISETP.GT.OR P1, PT, R221, 0x70, !P1 ;  /* 0x00000070dd00780c */ /* 0x000fc40004f24670 */
[----:B------:R-:W-:Y:S01]  /*e060*/  R2UR UR8, R136 ;  /* 0x00000000880872ca */ /* 0x000fe200000e0000 */
[----:B------:R-:W1:Y:S01]  /*e070*/  SHFL.IDX PT, R225, R227, R9, 0x1f ;  /* 0x00001f09e3e17589 */ /* 0x000e6200000e0000 */
[----:B------:R-:W-:Y:S02]  /*e080*/  FSEL R129, R6, -INF , !P2 ;  /* 0xff80000006817808 */ /* 0x000fe40005000000 */
[----:B--2---:R-:W-:Y:S02]  /*e090*/  FSEL R139, R5, -INF , !P0 ;  /* 0xff800000058b7808 */ /* 0x004fe40004000000 */
[----:B----4-:R-:W-:Y:S02]  /*e0a0*/  FSEL R136, R2, -INF , !P1 ;  /* 0xff80000002887808 */ /* 0x010fe40004800000 */
[C---:B------:R-:W-:Y:S02]  /*e0b0*/  ISETP.GE.AND P2, PT, R128.reuse, 0x71, PT ;  /* 0x000000718000780c */ /* 0x040fe40003f46270 */
[----:B------:R-:W-:-:S02]  /*e0c0*/  ISETP.GE.AND P0, PT, R128, 0x78, PT ;  /* 0x000000788000780c */ /* 0x000fc40003f06270 */
[----:B------:R-:W-:Y:S02]  /*e0d0*/  ISETP.GE.AND P1, PT, R128, 0x79, PT ;  /* 0x000000798000780c */ /* 0x000fe40003f26270 */
[----:B------:R2:W-:Y:S02]  /*e0e0*/  MUFU.TANH R128, R212 ;  /* 0x000000d400807308 */ /* 0x0005e40000002400 */
[----:B--2---:R-:W2:Y:S01]  /*e0f0*/  SHFL.IDX PT, R212, R227, R223, 0x1f ;  /* 0x00001fdfe3d47589 */ /* 0x004ea200000e0000 */
[C---:B------:R-:W-:Y:S02]  /*e100*/  ISETP.GT.OR P3, PT, R218.reuse, 0x71, !P3 ;  /* 0x00000071da00780c */ /* 0x040fe40005f64670 */
[C---:B------:R-:W-:Y:S02]  /*e110*/  ISETP.GT.OR P5, PT, R218.reuse, 0x78, !P5 ;  /* 0x00000078da00780c */ /* 0x040fe40006fa4670 */
[----:B------:R-:W-:Y:S02]  /*e120*/  ISETP.GT.OR P4, PT, R218, 0x79, !P4 ;  /* 0x00000079da00780c */ /* 0x000fe40006784670 */
[----:B------:R-:W3:Y:S01]  /*e130*/  SHFL.IDX PT, R218, R17, R9, 0x1f ;  /* 0x00001f0911da7589 */ /* 0x000ee200000e0000 */
[----:B------:R-:W-:Y:S01]  /*e140*/  IADD3 R232, R9, 0xc, RZ ;  /* 0x0000000c09e87810 */ /* 0x000fe20007ffe0ff */
[----:B------:R-:W-:-:S02]  /*e150*/  WARPGROUP.DEPBAR.LE gsb0, 0x0 ;  /* 0x00008000000079c5 */ /* 0x000fc40000010000 */
        /* <DEDUP_REMOVED lines=11> */
[C---:B------:R-:W-:Y:S02]  /*e210*/  VIADD R27, R9.reuse, 0x10 ;  /* 0x00000010091b7836 */ /* 0x040fe40000000000 */
[----:B------:R-:W-:Y:S01]  /*e220*/  FADD.FTZ R225, R26, -R225 ;  /* 0x800000e11ae17221 */ /* 0x000fe20000010000 */
[----:B------:R-:W-:Y:S01]  /*e230*/  IADD3 R221, R9, 0x14, RZ ;  /* 0x0000001409dd7810 */ /* 0x000fe20007ffe0ff */
        /* <DEDUP_REMOVED lines=8> */
[----:B--2---:R-:W-:Y:S01]  /*e2c0*/  FADD.FTZ R221, R29, -R223 ;  /* 0x800000df1ddd7221 */ /* 0x004fe20000010000 */
[----:B------:R-:W-:-:S02]  /*e2d0*/  VIADD R29, R9, 0x18 ;  /* 0x00000018091d7836 */ /* 0x000fc40000000000 */
[----:B------:R-:W-:Y:S01]  /*e2e0*/  FADD.FTZ R223, R31, -R223 ;  /* 0x800000df1fdf7221 */ /* 0x000fe20000010000 */
[----:B------:R-:W-:-:S03]  /*e2f0*/  VIADD R31, R9, 0x10 ;  /* 0x00000010091f7836 */ /* 0x000fc60000000000 */
        /* <DEDUP_REMOVED lines=8> */
[----:B------:R-:W-:Y:S01]  /*e380*/  IADD3 R32, R9, 0x14, RZ ;  /* 0x0000001409207810 */ /* 0x000fe20007ffe0ff */
[----:B------:R-:W-:Y:S01]  /*e390*/  FADD.FTZ R224, R34, -R28 ;  /* 0x8000001c22e07221 */ /* 0x000fe20000010000 */
        /* <DEDUP_REMOVED lines=9> */
[C---:B------:R-:W-:Y:S01]  /*e430*/  IADD3 R232, R9.reuse, 0x1c, RZ ;  /* 0x0000001c09e87810 */ /* 0x040fe20007ffe0ff */
[----:B------:R-:W-:-:S02]  /*e440*/  VIADD R34, R9, 0x18 ;  /* 0x0000001809227836 */ /* 0x000fc40000000000 */
[----:B------:R-:W-:Y:S01]  /*e450*/  FMUL.FTZ R213, R213, R229 ;  /* 0x000000e5d5d57220 */ /* 0x000fe20000410000 */
[----:B------:R-:W-:Y:S02]  /*e460*/  IADD3 R229, R9, 0x1c, RZ ;  /* 0x0000001c09e57810 */ /* 0x000fe40007ffe0ff */
        /* <DEDUP_REMOVED lines=10> */
[----:B------:R-:W-:Y:S01]  /*e510*/  FMUL.FTZ R210, R210, R225 ;  /* 0x000000e1d2d27220 */ /* 0x000fe20000410000 */
[----:B------:R-:W4:Y:S01]  /*e520*/  SHFL.IDX PT, R35, R15, R9, 0x1f ;  /* 0x00001f090f237589 */ /* 0x000f2200000e0000 */
[----:B------:R-:W-:-:S03]  /*e530*/  VIADD R225, R9, 0x4 ;  /* 0x0000000409e17836 */ /* 0x000fc60000000000 */
[----:B------:R2:W-:Y:S01]  /*e540*/  MUFU.EX2 R18, R31 ;  /* 0x0000001f00127308 */ /* 0x0005e20000000800 */
[----:B------:R-:W-:-:S07]  /*e550*/  VIADD R36, R9, 0xc ;  /* 0x0000000c09247836 */ /* 0x000fce0000000000 */
[----:B------:R1:W-:Y:S01]  /*e560*/  MUFU.EX2 R19, R32 ;  /* 0x0000002000137308 */ /* 0x0003e20000000800 */
[--C-:B--2---:R-:W-:Y:S01]  /*e570*/  FFMA.FTZ R31, R208, UR4, -R33.reuse ;  /* 0x00000004d01f7c23 */ /* 0x104fe20008010821 */
[----:B-1----:R-:W-:Y:S01]  /*e580*/  FFMA.FTZ R32, R209, UR4, -R33 ;  /* 0x00000004d1207c23 */ /* 0x002fe20008010821 */
[----:B---3--:R-:W-:Y:S02]  /*e590*/  FFMA.FTZ R33, R206, UR4, -R34 ;  /* 0x00000004ce217c23 */ /* 0x008fe40008010822 */
[----:B------:R-:W1:Y:S03]  /*e5a0*/  SHFL.IDX PT, R206, R15, R225, 0x1f ;  /* 0x00001fe10fce7589 */ /* 0x000e6600000e0000 */
[----:B------:R2:W-:Y:S01]  /*e5b0*/  MUFU.EX2 R27, R231 ;  /* 0x000000e7001b7308 */ /* 0x0005e20000000800 */
[----:B------:R-:W-:Y:S01]  /*e5c0*/  FFMA.FTZ R208, -R230, R230, 1 ;  /* 0x3f800000e6d07423 */ /* 0x000fe200000101e6 */
[----:B------:R-:W-:Y:S01]  /*e5d0*/  FMUL.FTZ R226, R219, R226 ;  /* 0x000000e2dbe27220 */ /* 0x000fe20000410000 */
[----:B--2---:R-:W-:-:S02]  /*e5e0*/  FADD.FTZ R231, R37, -R232 ;  /* 0x800000e825e77221 */ /* 0x004fc40000010000 */
[----:B------:R2:W3:Y:S01]  /*e5f0*/  SHFL.IDX PT, R37, R15, R36, 0x1f ;  /* 0x00001f240f257589 */ /* 0x0004e200000e0000 */
[----:B------:R-:W-:Y:S01]  /*e600*/  FMUL.FTZ R208, R208, R226 ;  /* 0x000000e2d0d07220 */ /* 0x000fe20000410000 */
[C---:B------:R-:W-:Y:S02]  /*e610*/  IADD3 R215, R9.reuse, 0x8, RZ ;  /* 0x0000000809d77810 */ /* 0x040fe40007ffe0ff */
[C---:B------:R-:W-:Y:S01]  /*e620*/  IADD3 R226, R9.reuse, 0x10, RZ ;  /* 0x0000001009e27810 */ /* 0x040fe20007ffe0ff */
[--C-:B----4-:R-:W-:Y:S01]  /*e630*/  FFMA.FTZ R204, R204, UR4, -R35.reuse ;  /* 0x00000004cccc7c23 */ /* 0x110fe20008010823 */
[----:B------:R-:W-:Y:S01]  /*e640*/  IADD3 R230, R9, 0x18, RZ ;  /* 0x0000001809e67810 */ /* 0x000fe20007ffe0ff */
[----:B------:R-:W4:Y:S01]  /*e650*/  SHFL.IDX PT, R209, R15, R215, 0x1f ;  /* 0x00001fd70fd17589 */ /* 0x000f2200000e0000 */
[----:B--2---:R-:W-:-:S03]  /*e660*/  FFMA.FTZ R36, R205, UR4, -R35 ;  /* 0x00000004cd247c23 */ /* 0x004fc60008010823 */
[----:B------:R-:W2:Y:S01]  /*e670*/  SHFL.IDX PT, R205, R15, R226, 0x1f ;  /* 0x00001fe20fcd7589 */ /* 0x000ea200000e0000 */
[----:B------:R1:W-:Y:S01]  /*e680*/  MUFU.EX2 R35, R204 ;  /* 0x000000cc00237308 */ /* 0x0003e20000000800 */
[----:B------:R-:W-:Y:S02]  /*e690*/  FADD.FTZ R232, R39, -R232 ;  /* 0x800000e827e87221 */ /* 0x000fe40000010000 */
[----:B------:R-:W-:Y:S01]  /*e6a0*/  SHFL.IDX PT, R39, R15, R230, 0x1f ;  /* 0x00001fe60f277589 */ /* 0x000fe200000e0000 */
[--C-:B-1----:R-:W-:Y:S01]  /*e6b0*/  FFMA.FTZ R204, R122, UR4, -R206.reuse ;  /* 0x000000047acc7c23 */ /* 0x102fe200080108ce */
[----:B------:R-:W-:Y:S02]  /*e6c0*/  FFMA.FTZ R206, R124, UR4, -R206 ;  /* 0x000000047cce7c23 */ /* 0x000fe400080108ce */
[----:B------:R-:W1:Y:S01]  /*e6d0*/  SHFL.IDX PT, R122, R15, R229, 0x1f ;  /* 0x00001fe50f7a7589 */ /* 0x000e6200000e0000 */
[--C-:B---3--:R-:W-:Y:S01]  /*e6e0*/  FFMA.FTZ R120, R120, UR4, -R37.reuse ;  /* 0x0000000478787c23 */ /* 0x108fe20008010825 */
[----:B------:R-:W-:-:S02]  /*e6f0*/  FFMA.FTZ R121, R121, UR4, -R37 ;  /* 0x0000000479797c23 */ /* 0x000fc40008010825 */
[----:B------:R-:W3:Y:S01]  /*e700*/  SHFL.IDX PT, R124, R10, R225, 0x1f ;  /* 0x00001fe10a7c7589 */ /* 0x000ee200000e0000 */
[----:B------:R4:W-:Y:S03]  /*e710*/  MUFU.EX2 R37, R206 ;  /* 0x000000ce00257308 */ /* 0x0009e60000000800 */
[----:B----4-:R-:W4:Y:S05]  /*e720*/  SHFL.IDX PT, R206, R10, R215, 0x1f ;  /* 0x00001fd70ace7589 */ /* 0x010f2a00000e0000 */
[----:B------:R2:W-:Y:S01]  /*e730*/  MUFU.EX2 R17, R211 ;  /* 0x000000d300117308 */ /* 0x0005e20000000800 */
[----:B------:R-:W-:Y:S01]  /*e740*/  FFMA.FTZ R34, R207, UR4, -R34 ;  /* 0x00000004cf227c23 */ /* 0x000fe20008010822 */
[----:B------:R-:W-:Y:S01]  /*e750*/  FFMA.FTZ R207, R123, UR4, -R209 ;  /* 0x000000047bcf7c23 */ /* 0x000fe200080108d1 */
[----:B--2---:R-:W-:-:S02]  /*e760*/  VIADD R211, R9, 0x14 ;  /* 0x0000001409d37836 */ /* 0x004fc40000000000 */
[----:B------:R-:W-:Y:S01]  /*e770*/  FFMA.FTZ R125, R125, UR4, -R209 ;  /* 0x000000047d7d7c23 */ /* 0x000fe200080108d1 */
[--C-:B------:R-:W-:Y:S02]  /*e780*/  FFMA.FTZ R123, R103, UR4, -R205.reuse ;  /* 0x00000004677b7c23 */ /* 0x100fe400080108cd */
[----:B------:R2:W-:Y:S01]  /*e790*/  SHFL.IDX PT, R38, R15, R211, 0x1f ;  /* 0x00001fd30f267589 */ /* 0x0005e200000e0000 */
[----:B------:R-:W-:Y:S02]  /*e7a0*/  VIADD R209, R9, 0xc ;  /* 0x0000000c09d17836 */ /* 0x000fe40000000000 */
[----:B------:R-:W-:Y:S01]  /*e7b0*/  FFMA.FTZ R114, R114, UR4, -R205 ;  /* 0x0000000472727c23 */ /* 0x000fe200080108cd */
[----:B-1----:R-:W-:Y:S01]  /*e7c0*/  FFMA.FTZ R205, R95, UR4, -R122 ;  /* 0x000000045fcd7c23 */ /* 0x002fe2000801087a */
[--C-:B------:R-:W-:Y:S01]  /*e7d0*/  FFMA.FTZ R112, R112, UR4, -R39.reuse ;  /* 0x0000000470707c23 */ /* 0x100fe20008010827 */
[----:B--2---:R1:W-:Y:S01]  /*e7e0*/  MUFU.EX2 R15, R204 ;  /* 0x000000cc000f7308 */ /* 0x0043e20000000800 */
[----:B------:R-:W-:Y:S01]  /*e7f0*/  FFMA.FTZ R107, R107, UR4, -R39 ;  /* 0x000000046b6b7c23 */ /* 0x000fe20008010827 */
[----:B-1----:R-:W1:Y:S06]  /*e800*/  SHFL.IDX PT, R204, R10, R9, 0x1f ;  /* 0x00001f090acc7589 */ /* 0x002e6c00000e0000 */
[----:B------:R2:W-:Y:S01]  /*e810*/  MUFU.EX2 R95, R123 ;  /* 0x0000007b005f7308 */ /* 0x0005e20000000800 */
[--C-:B---3--:R-:W-:Y:S01]  /*e820*/  FFMA.FTZ R119, R119, UR4, -R124.reuse ;  /* 0x0000000477777c23 */ /* 0x108fe2000801087c */
[----:B------:R-:W-:-:S06]  /*e830*/  FFMA.FTZ R124, R94, UR4, -R124 ;  /* 0x000000045e7c7c23 */ /* 0x000fcc000801087c */
[----:B------:R3:W-:Y:S01]  /*e840*/  MUFU.EX2 R39, R125 ;  /* 0x0000007d00277308 */ /* 0x0007e20000000800 */
[----:B--2---:R-:W2:Y:S04]  /*e850*/  SHFL.IDX PT, R123, R12, R209, 0x1f ;  /* 0x00001fd10c7b7589 */ /* 0x004ea800000e0000 */
[----:B---3--:R-:W3:Y:S03]  /*e860*/  SHFL.IDX PT, R125, R10, R230, 0x1f ;  /* 0x00001fe60a7d7589 */ /* 0x008ee600000e0000 */
[----:B------:R4:W-:Y:S02]  /*e870*/  MUFU.EX2 R94, R120 ;  /* 0x00000078005e7308 */ /* 0x0009e40000000800 */
[----:B----4-:R-:W-:-:S02]  /*e880*/  FFMA.FTZ R120, R99, UR4, -R206 ;  /* 0x0000000463787c23 */ /* 0x010fc400080108ce */
[----:B------:R-:W4:Y:S04]  /*e890*/  SHFL.IDX PT, R99, R12, R9, 0x1f ;  /* 0x00001f090c637589 */ /* 0x000f2800000e0000 */
[----:B------:R-:W4:Y:S01]  /*e8a0*/  MUFU.EX2 R29, R29 ;  /* 0x0000001d001d7308 */ /* 0x000f220000000800 */
[--C-:B-1----:R-:W-:Y:S01]  /*e8b0*/  FFMA.FTZ R117, R117, UR4, -R204.reuse ;  /* 0x0000000475757c23 */ /* 0x102fe200080108cc */
[----:B------:R-:W-:Y:S01]  /*e8c0*/  FFMA.FTZ R106, R106, UR4, -R204 ;  /* 0x000000046a6a7c23 */ /* 0x000fe200080108cc */
[----:B------:R-:W-:Y:S01]  /*e8d0*/  FFMA.FTZ R111, R111, UR4, -R206 ;  /* 0x000000046f6f7c23 */ /* 0x000fe200080108ce */
[----:B------:R-:W1:Y:S04]  /*e8e0*/  SHFL.IDX PT, R204, R10, R211, 0x1f ;  /* 0x00001fd30acc7589 */ /* 0x000e6800000e0000 */
[----:B------:R-:W1:Y:S01]  /*e8f0*/  MUFU.EX2 R31, R31 ;  /* 0x0000001f001f7308 */ /* 0x000e620000000800 */
[----:B------:R-:W1:Y:S01]  /*e900*/  SHFL.IDX PT, R206, R12, R215, 0x1f ;  /* 0x00001fd70cce7589 */ /* 0x000e6200000e0000 */
[----:B------:R-:W-:Y:S01]  /*e910*/  FMUL.FTZ R132, R132, UR9 ;  /* 0x0000000984847c20 */ /* 0x000fe20008410000 */
[----:B------:R-:W-:Y:S01]  /*e920*/  FFMA.FTZ R122, R96, UR4, -R122 ;  /* 0x00000004607a7c23 */ /* 0x000fe2000801087a */
[----:B------:R-:W-:Y:S01]  /*e930*/  FMUL.FTZ R134, R134, UR9 ;  /* 0x0000000986867c20 */ /* 0x000fe20008410000 */
[--C-:B------:R-:W-:Y:S01]  /*e940*/  FFMA.FTZ R103, R97, UR4, -R38.reuse ;  /* 0x0000000461677c23 */ /* 0x100fe20008010826 */
[----:B------:R-:W1:Y:S01]  /*e950*/  SHFL.IDX PT, R96, R10, R226, 0x1f ;  /* 0x00001fe20a607589 */ /* 0x000e6200000e0000 */
[----:B------:R-:W-:Y:S01]  /*e960*/  FFMA.FTZ R109, R109, UR4, -R38 ;  /* 0x000000046d6d7c23 */ /* 0x000fe20008010826 */
[--C-:B--2---:R-:W-:Y:S01]  /*e970*/  FFMA.FTZ R127, R127, UR4, -R123.reuse ;  /* 0x000000047f7f7c23 */ /* 0x104fe2000801087b */
[----:B------:R-:W-:Y:S01]  /*e980*/  FFMA.FTZ R139, R139, UR4, -R123 ;  /* 0x000000048b8b7c23 */ /* 0x000fe2000801087b */
[----:B------:R2:W-:Y:S01]  /*e990*/  MUFU.EX2 R38, R207 ;  /* 0x000000cf00267308 */ /* 0x0005e20000000800 */
[--C-:B---3--:R-:W-:Y:S01]  /*e9a0*/  FFMA.FTZ R116, R116, UR4, -R125.reuse ;  /* 0x0000000474747c23 */ /* 0x108fe2000801087d */
[----:B------:R-:W3:Y:S01]  /*e9b0*/  SHFL.IDX PT, R123, R12, R230, 0x1f ;  /* 0x00001fe60c7b7589 */ /* 0x000ee200000e0000 */
[----:B------:R-:W-:Y:S01]  /*e9c0*/  FFMA.FTZ R125, R98, UR4, -R125 ;  /* 0x00000004627d7c23 */ /* 0x000fe2000801087d */
[----:B------:R-:W-:-:S02]  /*e9d0*/  FMUL.FTZ R133, R133, UR9 ;  /* 0x0000000985857c20 */ /* 0x000fc40008410000 */
[----:B------:R1:W-:Y:S01]  /*e9e0*/  SHFL.IDX PT, R97, R10, R209, 0x1f ;  /* 0x00001fd10a617589 */ /* 0x0003e200000e0000 */
[----:B------:R-:W-:Y:S01]  /*e9f0*/  FMUL.FTZ R135, R135, UR9 ;  /* 0x0000000987877c20 */ /* 0x000fe20008410000 */
[----:B------:R-:W3:Y:S02]  /*ea00*/  MUFU.TANH R132, R132 ;  /* 0x0000008400847308 */ /* 0x000ee40000002400 */
[----:B--2---:R-:W2:Y:S01]  /*ea10*/  SHFL.IDX PT, R207, R10, R229, 0x1f ;  /* 0x00001fe50acf7589 */ /* 0x004ea200000e0000 */
[--C-:B----4-:R-:W-:Y:S01]  /*ea20*/  FFMA.FTZ R113, R113, UR4, -R99.reuse ;  /* 0x0000000471717c23 */ /* 0x110fe20008010863 */
[----:B------:R-:W-:-:S04]  /*ea30*/  FFMA.FTZ R131, R131, UR4, -R99 ;  /* 0x0000000483837c23 */ /* 0x000fc80008010863 */
[----:B------:R4:W-:Y:S01]  /*ea40*/  MUFU.EX2 R98, R103 ;  /* 0x0000006700627308 */ /* 0x0009e20000000800 */
[----:B-1----:R-:W-:Y:S01]  /*ea50*/  FFMA.FTZ R209, -R233, R233, 1 ;  /* 0x3f800000e9d17423 */ /* 0x002fe200000101e9 */
[----:B------:R-:W-:-:S06]  /*ea60*/  IADD3 R233, R9, 0xc, RZ ;  /* 0x0000000c09e97810 */ /* 0x000fcc0007ffe0ff */
[----:B------:R-:W1:Y:S01]  /*ea70*/  MUFU.TANH R134, R134 ;  /* 0x0000008600867308 */ /* 0x000e620000002400 */
[----:B----4-:R4:W-:Y:S07]  /*ea80*/  SHFL.IDX PT, R103, R12, R211, 0x1f ;  /* 0x00001fd30c677589 */ /* 0x0109ee00000e0000 */
[----:B------:R3:W-:Y:S01]  /*ea90*/  MUFU.EX2 R99, R112 ;  /* 0x0000007000637308 */ /* 0x0007e20000000800 */
[----:B----4-:R-:W-:Y:S01]  /*eaa0*/  FFMA.FTZ R211, -R22, R22, 1 ;  /* 0x3f80000016d37423 */ /* 0x010fe20000010116 */
[----:B------:R-:W-:-:S02]  /*eab0*/  FMUL.FTZ R22, R29, R222 ;  /* 0x000000de1d167220 */ /* 0x000fc40000410000 */
[----:B------:R4:W-:Y:S04]  /*eac0*/  SHFL.IDX PT, R222, R14, R215, 0x1f ;  /* 0x00001fd70ede7589 */ /* 0x0009e800000e0000 */
[----:B------:R-:W2:Y:S01]  /*ead0*/  MUFU.TANH R133, R133 ;  /* 0x0000008500857308 */ /* 0x000ea20000002400 */
[----:B---3--:R-:W3:Y:S01]  /*eae0*/  SHFL.IDX PT, R112, R12, R229, 0x1f ;  /* 0x00001fe50c707589 */ /* 0x008ee200000e0000 */
[----:B----4-:R-:W-:-:S06]  /*eaf0*/  FMUL.FTZ R215, R31, R217 ;  /* 0x000000d91fd77220 */ /* 0x010fcc0000410000 */
[----:B------:R-:W4:Y:S01]  /*eb00*/  MUFU.TANH R135, R135 ;  /* 0x0000008700877308 */ /* 0x000f220000002400 */
[----:B------:R-:W3:Y:S07]  /*eb10*/  SHFL.IDX PT, R217, R14, R233, 0x1f ;  /* 0x00001fe90ed97589 */ /* 0x000eee00000e0000 */
[----:B------:R-:W3:Y:S01]  /*eb20*/  MUFU.EX2 R28, R28 ;  /* 0x0000001c001c7308 */ /* 0x000ee20000000800 */
[--C-:B------:R-:W-:Y:S01]  /*eb30*/  FFMA.FTZ R102, R102, UR4, -R204.reuse ;  /* 0x0000000466667c23 */ /* 0x100fe200080108cc */
[----:B------:R-:W-:Y:S01]  /*eb40*/  FFMA.FTZ R115, R115, UR4, -R204 ;  /* 0x0000000473737c23 */ /* 0x000fe200080108cc */
[--C-:B------:R-:W-:Y:S01]  /*eb50*/  FFMA.FTZ R126, R126, UR4, -R206.reuse ;  /* 0x000000047e7e7c23 */ /* 0x100fe200080108ce */
[----:B------:R-:W-:Y:S01]  /*eb60*/  FFMA.FTZ R129, R129, UR4, -R206 ;  /* 0x0000000481817c23 */ /* 0x000fe200080108ce */
[----:B------:R-:W-:Y:S01]  /*eb70*/  FSEL R204, R132, -INF , !P5 ;  /* 0xff80000084cc7808 */ /* 0x000fe20006800000 */
[--C-:B------:R-:W-:Y:S01]  /*eb80*/  FFMA.FTZ R101, R101, UR4, -R96.reuse ;  /* 0x0000000465657c23 */ /* 0x100fe20008010860 */
[----:B-1----:R-:W-:Y:S01]  /*eb90*/  FSEL R206, R134, -INF , !P0 ;  /* 0xff80000086ce7808 */ /* 0x002fe20004000000 */
[----:B------:R-:W-:Y:S01]  /*eba0*/  FFMA.FTZ R100, R100, UR4, -R96 ;  /* 0x0000000464647c23 */ /* 0x000fe20008010860 */
[----:B------:R-:W-:Y:S01]  /*ebb0*/  FMUL.FTZ R218, R27, R218 ;  /* 0x000000da1bda7220 */ /* 0x000fe20000410000 */
[----:B------:R1:W-:Y:S01]  /*ebc0*/  MUFU.EX2 R96, R114 ;  /* 0x0000007200607308 */ /* 0x0003e20000000800 */
[----:B------:R-:W-:Y:S01]  /*ebd0*/  FFMA.FTZ R204, R204, UR4, -R123 ;  /* 0x00000004cccc7c23 */ /* 0x000fe2000801087b */
[--C-:B--2---:R-:W-:Y:S01]  /*ebe0*/  FFMA.FTZ R110, R110, UR4, -R207.reuse ;  /* 0x000000046e6e7c23 */ /* 0x104fe200080108cf */
[----:B------:R-:W-:Y:S01]  /*ebf0*/  FFMA.FTZ R118, R118, UR4, -R207 ;  /* 0x0000000476767c23 */ /* 0x000fe200080108cf */
[----:B------:R-:W-:Y:S01]  /*ec00*/  FFMA.FTZ R123, R206, UR4, -R123 ;  /* 0x00000004ce7b7c23 */ /* 0x000fe2000801087b */
[----:B------:R-:W-:Y:S01]  /*ec10*/  FSEL R206, R133, -INF , !P4 ;  /* 0xff80000085ce7808 */ /* 0x000fe20006000000 */
[----:B-1----:R-:W-:Y:S01]  /*ec20*/  FFMA.FTZ R114, -R234, R234, 1 ;  /* 0x3f800000ea727423 */ /* 0x002fe200000101ea */
[----:B----4-:R-:W-:Y:S01]  /*ec30*/  FSEL R207, R135, -INF , !P1 ;  /* 0xff80000087cf7808 */ /* 0x010fe20004800000 */
[----:B---3--:R-:W-:Y:S01]  /*ec40*/  FMUL.FTZ R221, R28, R221 ;  /* 0x000000dd1cdd7220 */ /* 0x008fe20000410000 */
[----:B------:R-:W-:Y:S01]  /*ec50*/  FFMA.FTZ R235, -R235, R235, 1 ;  /* 0x3f800000ebeb7423 */ /* 0x000fe200000101eb */
[----:B------:R-:W-:-:S02]  /*ec60*/  FMUL.FTZ R114, R114, R218 ;  /* 0x000000da72727220 */ /* 0x000fc40000410000 */
[----:B------:R-:W1:Y:S01]  /*ec70*/  SHFL.IDX PT, R218, R14, R9, 0x1f ;  /* 0x00001f090eda7589 */ /* 0x000e6200000e0000 */
[--C-:B------:R-:W-:Y:S01]  /*ec80*/  FFMA.FTZ R206, R206, UR4, -R112.reuse ;  /* 0x00000004cece7c23 */ /* 0x100fe20008010870 */
[----:B------:R-:W-:Y:S01]  /*ec90*/  FFMA.FTZ R207, R207, UR4, -R112 ;  /* 0x00000004cfcf7c23 */ /* 0x000fe20008010870 */
[----:B------:R-:W-:Y:S01]  /*eca0*/  FMUL.FTZ R112, R235, R221 ;  /* 0x000000ddeb707220 */ /* 0x000fe20000410000 */
[--C-:B------:R-:W-:Y:S01]  /*ecb0*/  FADD.FTZ R45, R45, -R217.reuse ;  /* 0x800000d92d2d7221 */ /* 0x100fe20000010000 */
[----:B------:R-:W-:Y:S01]  /*ecc0*/  FADD.FTZ R47, R47, -R217 ;  /* 0x800000d92f2f7221 */ /* 0x000fe20000010000 */
[----:B------:R-:W2:Y:S04]  /*ecd0*/  SHFL.IDX PT, R221, R14, R225, 0x1f ;  /* 0x00001fe10edd7589 */ /* 0x000ea800000e0000 */
[----:B------:R3:W4:Y:S01]  /*ece0*/  LDS R217, [R11+0x400] ;  /* 0x000400000bd97984 */ /* 0x0007220000000800 */
[----:B------:R-:W2:Y:S01]  /*ecf0*/  MUFU.EX2 R32, R32 ;  /* 0x0000002000207308 */ /* 0x000ea20000000800 */
[----:B------:R-:W-:Y:S01]  /*ed00*/  FFMA.FTZ R20, -R20, R20, 1 ;  /* 0x3f80000014147423 */ /* 0x000fe20000010114 */
[----:B------:R-:W-:Y:S01]  /*ed10*/  FMUL.FTZ R224, R18, R224 ;  /* 0x000000e012e07220 */ /* 0x000fe20000410000 */
[C---:B------:R-:W-:Y:S01]  /*ed20*/  VIADD R235, R9.reuse, 0x10 ;  /* 0x0000001009eb7836 */ /* 0x040fe20000000000 */
[----:B------:R-:W-:Y:S01]  /*ed30*/  IADD3 R234, R9, 0x14, RZ ;  /* 0x0000001409ea7810 */ /* 0x000fe20007ffe0ff */
[----:B------:R-:W-:Y:S01]  /*ed40*/  FMUL.FTZ R22, R20, R22 ;  /* 0x0000001614167220 */ /* 0x000fe20000410000 */
[----:B---3--:R-:W-:-:S02]  /*ed50*/  FFMA.FTZ R11, -R170, R170, 1 ;  /* 0x3f800000aa0b7423 */ /* 0x008fc400000101aa */
[----:B------:R-:W3:Y:S01]  /*ed60*/  MUFU.EX2 R30, R30 ;  /* 0x0000001e001e7308 */ /* 0x000ee20000000800 */
[----:B-1----:R-:W-:Y:S01]  /*ed70*/  FADD.FTZ R40, R40, -R218 ;  /* 0x800000da28287221 */ /* 0x002fe20000010000 */
[----:B------:R-:W-:-:S03]  /*ed80*/  FFMA.FTZ R21, -R21, R21, 1 ;  /* 0x3f80000015157423 */ /* 0x000fc60000010115 */
[----:B------:R-:W-:-:S03]  /*ed90*/  FMUL.FTZ R40, R35, R40 ;  /* 0x0000002823287220 */ /* 0x000fc60000410000 */
[----:B------:R1:W4:Y:S01]  /*eda0*/  MUFU.EX2 R10, R121 ;  /* 0x00000079000a7308 */ /* 0x0003220000000800 */
[--C-:B--2---:R-:W-:Y:S01]  /*edb0*/  FADD.FTZ R41, R41, -R221.reuse ;  /* 0x800000dd29297221 */ /* 0x104fe20000010000 */
[----:B------:R-:W-:Y:S01]  /*edc0*/  FMUL.FTZ R227, R17, R227 ;  /* 0x000000e311e37220 */ /* 0x000fe20000410000 */
[----:B------:R-:W-:Y:S01]  /*edd0*/  FMUL.FTZ R20, R211, R224 ;  /* 0x000000e0d3147220 */ /* 0x000fe20000410000 */
[----:B------:R-:W-:Y:S01]  /*ede0*/  FADD.FTZ R43, R43, -R221 ;  /* 0x800000dd2b2b7221 */ /* 0x000fe20000010000 */
[----:B------:R-:W2:Y:S01]  /*edf0*/  SHFL.IDX PT, R224, R14, R235, 0x1f ;  /* 0x00001feb0ee07589 */ /* 0x000ea200000e0000 */
[----:B------:R-:W-:Y:S01]  /*ee00*/  FMUL.FTZ R11, R11, R40 ;  /* 0x000000280b0b7220 */ /* 0x000fe20000410000 */
[----:B------:R-:W-:Y:S02]  /*ee10*/  FFMA.FTZ R40, -R169, R169, 1 ;  /* 0x3f800000a9287423 */ /* 0x000fe400000101a9 */
[----:B-1----:R-:W-:Y:S01]  /*ee20*/  SHFL.IDX PT, R121, R12, R225, 0x1f ;  /* 0x00001fe10c797589 */ /* 0x002fe200000e0000 */
[----:B------:R-:W-:-:S03]  /*ee30*/  FMUL.FTZ R221, R15, R41 ;  /* 0x000000290fdd7220 */ /* 0x000fc60000410000 */
[----:B------:R-:W1:Y:S01]  /*ee40*/  SHFL.IDX PT, R225, R14, R234, 0x1f ;  /* 0x00001fea0ee17589 */ /* 0x000e6200000e0000 */
[----:B------:R-:W-:Y:S01]  /*ee50*/  FMUL.FTZ R21, R21, R227 ;  /* 0x000000e315157220 */ /* 0x000fe20000410000 */
[--C-:B------:R-:W-:Y:S01]  /*ee60*/  FADD.FTZ R44, R44, -R222.reuse ;  /* 0x800000de2c2c7221 */ /* 0x100fe20000010000 */
[----:B------:R-:W-:Y:S01]  /*ee70*/  FADD.FTZ R46, R46, -R222 ;  /* 0x800000de2e2e7221 */ /* 0x000fe20000010000 */
[----:B------:R-:W-:Y:S01]  /*ee80*/  FMUL.FTZ R227, R32, R220 ;  /* 0x000000dc20e37220 */ /* 0x000fe20000410000 */
[----:B------:R-:W-:Y:S01]  /*ee90*/  FMUL.FTZ R222, R37, R43 ;  /* 0x0000002b25de7220 */ /* 0x000fe20000410000 */
[----:B------:R-:W1:Y:S01]  /*eea0*/  SHFL.IDX PT, R220, R14, R229, 0x1f ;  /* 0x00001fe50edc7589 */ /* 0x000e6200000e0000 */
[----:B------:R-:W-:Y:S01]  /*eeb0*/  FMUL.FTZ R43, R40, R221 ;  /* 0x000000dd282b7220 */ /* 0x000fe20000410000 */
[----:B------:R-:W-:Y:S01]  /*eec0*/  FFMA.FTZ R40, -R23, R23, 1 ;  /* 0x3f80000017287423 */ /* 0x000fe20000010117 */
[----:B------:R-:W-:Y:S01]  /*eed0*/  FFMA.FTZ R23, -R88, R88, 1 ;  /* 0x3f80000058177423 */ /* 0x000fe20000010158 */
[----:B------:R-:W-:Y:S01]  /*eee0*/  FMUL.FTZ R46, R39, R46 ;  /* 0x0000002e272e7220 */ /* 0x000fe20000410000 */
[--C-:B------:R-:W-:Y:S01]  /*eef0*/  FFMA.FTZ R105, R105, UR4, -R97.reuse ;  /* 0x0000000469697c23 */ /* 0x100fe20008010861 */
[----:B------:R-:W-:Y:S01]  /*ef00*/  FFMA.FTZ R104, R104, UR4, -R97 ;  /* 0x0000000468687c23 */ /* 0x000fe20008010861 */
[----:B---3--:R-:W-:Y:S01]  /*ef10*/  FMUL.FTZ R223, R30, R223 ;  /* 0x000000df1edf7220 */ /* 0x008fe20000410000 */
[----:B------:R3:W1:Y:S01]  /*ef20*/  MUFU.EX2 R97, R109 ;  /* 0x0000006d00617308 */ /* 0x0006620000000800 */
[----:B------:R-:W-:Y:S01]  /*ef30*/  FMUL.FTZ R23, R23, R46 ;  /* 0x0000002e17177220 */ /* 0x000fe20000410000 */
[----:B------:R-:W-:-:S02]  /*ef40*/  FFMA.FTZ R46, -R92, R92, 1 ;  /* 0x3f8000005c2e7423 */ /* 0x000fc4000001015c */
[----:B----4-:R-:W4:Y:S04]  /*ef50*/  SHFL.IDX PT, R92, R217, R233, 0x1f ;  /* 0x00001fe9d95c7589 */ /* 0x010f2800000e0000 */
[----:B------:R-:W4:Y:S01]  /*ef60*/  MUFU.EX2 R36, R36 ;  /* 0x0000002400247308 */ /* 0x000f220000000800 */
[----:B------:R-:W-:Y:S02]  /*ef70*/  FMUL.FTZ R209, R209, R223 ;  /* 0x000000dfd1d17220 */ /* 0x000fe40000410000 */
[----:B------:R-:W4:Y:S01]  /*ef80*/  SHFL.IDX PT, R223, R14, R230, 0x1f ;  /* 0x00001fe60edf7589 */ /* 0x000f2200000e0000 */
[----:B------:R-:W-:-:S03]  /*ef90*/  FMUL.FTZ R45, R94, R45 ;  /* 0x0000002d5e2d7220 */ /* 0x000fc60000410000 */
[----:B---3--:R3:W-:Y:S01]  /*efa0*/  SHFL.IDX PT, R109, R12, R226, 0x1f ;  /* 0x00001fe20c6d7589 */ /* 0x0087e200000e0000 */
[----:B------:R-:W-:Y:S01]  /*efb0*/  FFMA.FTZ R211, -R200, R200, 1 ;  /* 0x3f800000c8d37423 */ /* 0x000fe200000101c8 */
[----:B------:R-:W-:Y:S01]  /*efc0*/  FMUL.FTZ R228, R19, R228 ;  /* 0x000000e413e47220 */ /* 0x000fe20000410000 */
[----:B--2---:R-:W-:Y:S01]  /*efd0*/  FADD.FTZ R48, R48, -R224 ;  /* 0x800000e030307221 */ /* 0x004fe20000010000 */
[----:B-1----:R-:W-:Y:S01]  /*efe0*/  FADD.FTZ R49, R49, -R225 ;  /* 0x800000e131317221 */ /* 0x002fe20000010000 */
[----:B------:R-:W-:Y:S01]  /*eff0*/  FADD.FTZ R42, R42, -R218 ;  /* 0x800000da2a2a7221 */ /* 0x000fe20000010000 */
[----:B---3--:R-:W-:Y:S01]  /*f000*/  FFMA.FTZ R226, -R203, R203, 1 ;  /* 0x3f800000cbe27423 */ /* 0x008fe200000101cb */
[----:B------:R-:W-:Y:S01]  /*f010*/  FMUL.FTZ R45, R40, R45 ;  /* 0x0000002d282d7220 */ /* 0x000fe20000410000 */
[----:B------:R-:W-:Y:S01]  /*f020*/  FFMA.FTZ R89, -R89, R89, 1 ;  /* 0x3f80000059597423 */ /* 0x000fe20000010159 */
[----:B------:R-:W-:Y:S01]  /*f030*/  FMUL.FTZ R47, R10, R47 ;  /* 0x0000002f0a2f7220 */ /* 0x000fe20000410000 */
[----:B------:R-:W-:Y:S01]  /*f040*/  FMUL.FTZ R14, R226, R227 ;  /* 0x000000e3e20e7220 */ /* 0x000fe20000410000 */
[----:B------:R-:W-:-:S02]  /*f050*/  VIADD R227, R9, 0x4 ;  /* 0x0000000409e37836 */ /* 0x000fc40000000000 */
[----:B------:R-:W-:Y:S01]  /*f060*/  FMUL.FTZ R211, R211, R228 ;  /* 0x000000e4d3d37220 */ /* 0x000fe20000410000 */
[----:B------:R-:W-:Y:S01]  /*f070*/  FFMA.FTZ R90, -R90, R90, 1 ;  /* 0x3f8000005a5a7423 */ /* 0x000fe2000001015a */
[----:B------:R-:W-:Y:S01]  /*f080*/  FMUL.FTZ R48, R95, R48 ;  /* 0x000000305f307220 */ /* 0x000fe20000410000 */
[----:B------:R-:W-:Y:S01]  /*f090*/  FMUL.FTZ R40, R97, R49 ;  /* 0x0000003161287220 */ /* 0x000fe20000410000 */
[--C-:B------:R-:W-:Y:S01]  /*f0a0*/  FADD.FTZ R53, R53, -R220.reuse ;  /* 0x800000dc35357221 */ /* 0x100fe20000010000 */
[----:B------:R-:W-:Y:S01]  /*f0b0*/  FADD.FTZ R55, R55, -R220 ;  /* 0x800000dc37377221 */ /* 0x000fe20000010000 */
[----:B------:R-:W-:Y:S01]  /*f0c0*/  FFMA.FTZ R91, -R91, R91, 1 ;  /* 0x3f8000005b5b7423 */ /* 0x000fe2000001015b */
[----:B------:R-:W-:Y:S01]  /*f0d0*/  IADD3 R228, R9, 0x8, RZ ;  /* 0x0000000809e47810 */ /* 0x000fe20007ffe0ff */
[----:B------:R-:W-:Y:S01]  /*f0e0*/  FFMA.FTZ R218, -R168, R168, 1 ;  /* 0x3f800000a8da7423 */ /* 0x000fe200000101a8 */
[----:B----4-:R-:W-:Y:S01]  /*f0f0*/  FMUL.FTZ R220, R36, R42 ;  /* 0x0000002a24dc7220 */ /* 0x010fe20000410000 */
[----:B------:R-:W-:Y:S01]  /*f100*/  FMUL.FTZ R49, R89, R47 ;  /* 0x0000002f59317220 */ /* 0x000fe20000410000 */
[----:B------:R-:W1:Y:S01]  /*f110*/  SHFL.IDX PT, R88, R217, R227, 0x1f ;  /* 0x00001fe3d9587589 */ /* 0x000e6200000e0000 */
[----:B------:R-:W-:Y:S01]  /*f120*/  FADD.FTZ R51, R51, -R225 ;  /* 0x800000e133337221 */ /* 0x000fe20000010000 */
[----:B------:R-:W-:Y:S01]  /*f130*/  FMUL.FTZ R47, R90, R48 ;  /* 0x000000305a2f7220 */ /* 0x000fe20000410000 */
[----:B------:R-:W-:Y:S01]  /*f140*/  FMUL.FTZ R48, R91, R40 ;  /* 0x000000285b307220 */ /* 0x000fe20000410000 */
[----:B------:R-:W2:Y:S01]  /*f150*/  MUFU.EX2 R107, R107 ;  /* 0x0000006b006b7308 */ /* 0x000ea20000000800 */
[----:B------:R-:W-:Y:S01]  /*f160*/  FMUL.FTZ R41, R218, R220 ;  /* 0x000000dcda297220 */ /* 0x000fe20000410000 */
[----:B------:R-:W3:Y:S01]  /*f170*/  SHFL.IDX PT, R40, R217, R228, 0x1f ;  /* 0x00001fe4d9287589 */ /* 0x000ee200000e0000 */
[----:B------:R-:W-:Y:S01]  /*f180*/  FFMA.FTZ R218, -R166, R166, 1 ;  /* 0x3f800000a6da7423 */ /* 0x000fe200000101a6 */
[----:B------:R-:W-:Y:S01]  /*f190*/  FFMA.FTZ R90, -R165, R165, 1 ;  /* 0x3f800000a55a7423 */ /* 0x000fe200000101a5 */
[----:B------:R-:W-:Y:S01]  /*f1a0*/  FMUL.FTZ R44, R38, R44 ;  /* 0x0000002c262c7220 */ /* 0x000fe20000410000 */
[----:B------:R-:W-:-:S02]  /*f1b0*/  FMUL.FTZ R51, R98, R51 ;  /* 0x0000003362337220 */ /* 0x000fc40000410000 */
[----:B------:R-:W4:Y:S01]  /*f1c0*/  MUFU.EX2 R205, R205 ;  /* 0x000000cd00cd7308 */ /* 0x000f220000000800 */
[----:B------:R-:W-:Y:S01]  /*f1d0*/  FADD.FTZ R50, R50, -R224 ;  /* 0x800000e032327221 */ /* 0x000fe20000010000 */
[--C-:B------:R-:W-:Y:S01]  /*f1e0*/  FADD.FTZ R61, R61, -R92.reuse ;  /* 0x8000005c3d3d7221 */ /* 0x100fe20000010000 */
[----:B------:R-:W-:Y:S01]  /*f1f0*/  FADD.FTZ R92, R63, -R92 ;  /* 0x8000005c3f5c7221 */ /* 0x000fe20000010000 */
[----:B------:R-:W-:Y:S01]  /*f200*/  FMUL.FTZ R44, R218, R44 ;  /* 0x0000002cda2c7220 */ /* 0x000fe20000410000 */
[----:B------:R-:W-:Y:S03]  /*f210*/  LDS R63, [R13+0x400] ;  /* 0x000400000d3f7984 */ /* 0x000fe60000000800 */
[----:B------:R-:W1:Y:S01]  /*f220*/  MUFU.EX2 R122, R122 ;  /* 0x0000007a007a7308 */ /* 0x000e620000000800 */
[----:B------:R-:W-:Y:S01]  /*f230*/  FMUL.FTZ R51, R90, R51 ;  /* 0x000000335a337220 */ /* 0x000fe20000410000 */
[----:B------:R-:W-:Y:S01]  /*f240*/  FMUL.FTZ R50, R96, R50 ;  /* 0x0000003260327220 */ /* 0x000fe20000410000 */
[----:B------:R-:W-:Y:S01]  /*f250*/  SHFL.IDX PT, R89, R217, R9, 0x1f ;  /* 0x00001f09d9597589 */ /* 0x000fe200000e0000 */
[----:B------:R-:W-:-:S03]  /*f260*/  FADD.FTZ R52, R52, -R223 ;  /* 0x800000df34347221 */ /* 0x000fc60000010000 */
[----:B------:R-:W3:Y:S01]  /*f270*/  SHFL.IDX PT, R218, R217, R235, 0x1f ;  /* 0x00001febd9da7589 */ /* 0x000ee200000e0000 */
[----:B------:R-:W3:Y:S03]  /*f280*/  MUFU.EX2 R119, R119 ;  /* 0x0000007700777308 */ /* 0x000ee60000000800 */
[----:B------:R-:W-:Y:S04]  /*f290*/  SHFL.IDX PT, R91, R217, R234, 0x1f ;  /* 0x00001fead95b7589 */ /* 0x000fe800000e0000 */
[----:B------:R-:W-:Y:S01]  /*f2a0*/  SHFL.IDX PT, R90, R217, R230, 0x1f ;  /* 0x00001fe6d95a7589 */ /* 0x000fe200000e0000 */
[----:B------:R-:W-:-:S03]  /*f2b0*/  FMUL.FTZ R46, R46, R50 ;  /* 0x000000322e2e7220 */ /* 0x000fc60000410000 */
[----:B------:R-:W3:Y:S01]  /*f2c0*/  SHFL.IDX PT, R217, R217, R229, 0x1f ;  /* 0x00001fe5d9d97589 */ /* 0x000ee200000e0000 */
[----:B------:R-:W-:Y:S01]  /*f2d0*/  FFMA.FTZ R50, -R164, R164, 1 ;  /* 0x3f800000a4327423 */ /* 0x000fe200000101a4 */
[----:B------:R-:W-:Y:S01]  /*f2e0*/  FMUL.FTZ R52, R99, R52 ;  /* 0x0000003463347220 */ /* 0x000fe20000410000 */
[----:B------:R-:W3:Y:S01]  /*f2f0*/  MUFU.EX2 R120, R120 ;  /* 0x0000007800787308 */ /* 0x000ee20000000800 */
[----:B------:R-:W-:Y:S01]  /*f300*/  FADD.FTZ R54, R54, -R223 ;  /* 0x800000df36367221 */ /* 0x000fe20000010000 */
[----:B------:R-:W-:Y:S01]  /*f310*/  FFMA.FTZ R93, -R93, R93, 1 ;  /* 0x3f8000005d5d7423 */ /* 0x000fe2000001015d */
[----:B------:R-:W-:Y:S01]  /*f320*/  FMUL.FTZ R50, R50, R52 ;  /* 0x0000003432327220 */ /* 0x000fe20000410000 */
[----:B------:R-:W-:Y:S01]  /*f330*/  FFMA.FTZ R52, -R162, R162, 1 ;  /* 0x3f800000a2347423 */ /* 0x000fe200000101a2 */
[----:B--2---:R-:W-:Y:S01]  /*f340*/  FMUL.FTZ R54, R107, R54 ;  /* 0x000000366b367220 */ /* 0x004fe20000410000 */
[----:B------:R-:W-:Y:S02]  /*f350*/  FFMA.FTZ R220, -R163, R163, 1 ;  /* 0x3f800000a3dc7423 */ /* 0x000fe400000101a3 */
[----:B------:R-:W2:Y:S01]  /*f360*/  MUFU.EX2 R124, R124 ;  /* 0x0000007c007c7308 */ /* 0x000ea20000000800 */
[----:B----4-:R-:W-:Y:S01]  /*f370*/  FMUL.FTZ R53, R205, R53 ;  /* 0x00000035cd357220 */ /* 0x010fe20000410000 */
[----:B-1----:R-:W-:Y:S01]  /*f380*/  FMUL.FTZ R55, R122, R55 ;  /* 0x000000377a377220 */ /* 0x002fe20000410000 */
[----:B------:R-:W-:Y:S01]  /*f390*/  FMUL.FTZ R52, R52, R54 ;  /* 0x0000003634347220 */ /* 0x000fe20000410000 */
[----:B------:R-:W-:-:S04]  /*f3a0*/  FADD.FTZ R57, R57, -R88 ;  /* 0x8000005839397221 */ /* 0x000fc80000010000 */
[----:B------:R-:W1:Y:S01]  /*f3b0*/  MUFU.EX2 R26, R26 ;  /* 0x0000001a001a7308 */ /* 0x000e620000000800 */
[----:B------:R-:W-:Y:S01]  /*f3c0*/  FMUL.FTZ R54, R220, R53 ;  /* 0x00000035dc367220 */ /* 0x000fe20000410000 */
[----:B------:R-:W-:-:S06]  /*f3d0*/  FMUL.FTZ R53, R93, R55 ;  /* 0x000000375d357220 */ /* 0x000fcc0000410000 */
[----:B------:R-:W4:Y:S01]  /*f3e0*/  MUFU.EX2 R111, R111 ;  /* 0x0000006f006f7308 */ /* 0x000f220000000800 */
[----:B---3--:R-:W-:-:S07]  /*f3f0*/  FADD.FTZ R55, R60, -R40 ;  /* 0x800000283c377221 */ /* 0x008fce0000010000 */
[----:B------:R-:W3:Y:S01]  /*f400*/  MUFU.TANH R138, R138 ;  /* 0x0000008a008a7308 */ /* 0x000ee20000002400 */
[----:B------:R-:W-:-:S07]  /*f410*/  FFMA.FTZ R60, -R160, R160, 1 ;  /* 0x3f800000a03c7423 */ /* 0x000fce00000101a0 */
[----:B------:R-:W3:Y:S01]  /*f420*/  MUFU.EX2 R100, R100 ;  /* 0x0000006400647308 */ /* 0x000ee20000000800 */
[----:B------:R-:W-:-:S07]  /*f430*/  FMUL.FTZ R57, R119, R57 ;  /* 0x0000003977397220 */ /* 0x000fce0000410000 */
[----:B------:R-:W3:Y:S08]  /*f440*/  MUFU.EX2 R106, R106 ;  /* 0x0000006a006a7308 */ /* 0x000ef00000000800 */
[----:B------:R-:W3:Y:S08]  /*f450*/  MUFU.EX2 R25, R25 ;  /* 0x0000001900197308 */ /* 0x000ef00000000800 */
[----:B------:R-:W3:Y:S01]  /*f460*/  MUFU.EX2 R102, R102 ;  /* 0x0000006600667308 */ /* 0x000ee20000000800 */
[----:B------:R-:W-:-:S07]  /*f470*/  FADD.FTZ R59, R59, -R88 ;  /* 0x800000583b3b7221 */ /* 0x000fce0000010000 */
[----:B------:R-:W3:Y:S01]  /*f480*/  MUFU.EX2 R116, R116 ;  /* 0x0000007400747308 */ /* 0x000ee20000000800 */
[----:B------:R-:W-:-:S07]  /*f490*/  FMUL.FTZ R60, R60, R57 ;  /* 0x000000393c3c7220 */ /* 0x000fce0000410000 */
[----:B------:R-:W3:Y:S01]  /*f4a0*/  MUFU.EX2 R104, R104 ;  /* 0x0000006800687308 */ /* 0x000ee20000000800 */
[----:B------:R-:W-:-:S07]  /*f4b0*/  FADD.FTZ R40, R62, -R40 ;  /* 0x800000283e287221 */ /* 0x000fce0000010000 */
[----:B------:R-:W3:Y:S01]  /*f4c0*/  MUFU.EX2 R101, R101 ;  /* 0x0000006500657308 */ /* 0x000ee20000000800 */
[----:B------:R-:W-:Y:S01]  /*f4d0*/  FFMA.FTZ R57, -R157, R157, 1 ;  /* 0x3f8000009d397423 */ /* 0x000fe2000001019d */
[----:B------:R-:W-:Y:S01]  /*f4e0*/  FMUL.FTZ R55, R120, R55 ;  /* 0x0000003778377220 */ /* 0x000fe20000410000 */
[----:B------:R-:W-:Y:S01]  /*f4f0*/  FADD.FTZ R66, R66, -R218 ;  /* 0x800000da42427221 */ /* 0x000fe20000010000 */
[----:B------:R-:W-:Y:S01]  /*f500*/  FADD.FTZ R58, R58, -R89 ;  /* 0x800000593a3a7221 */ /* 0x000fe20000010000 */
[--C-:B------:R-:W-:Y:S01]  /*f510*/  FADD.FTZ R88, R69, -R217.reuse ;  /* 0x800000d945587221 */ /* 0x100fe20000010000 */
[----:B------:R-:W-:Y:S01]  /*f520*/  FADD.FTZ R217, R71, -R217 ;  /* 0x800000d947d97221 */ /* 0x000fe20000010000 */
[----:B------:R-:W-:Y:S01]  /*f530*/  FFMA.FTZ R69, -R158, R158, 1 ;  /* 0x3f8000009e457423 */ /* 0x000fe2000001019e */
[----:B--2---:R-:W-:Y:S01]  /*f540*/  FMUL.FTZ R59, R124, R59 ;  /* 0x0000003b7c3b7220 */ /* 0x004fe20000410000 */
[--C-:B------:R-:W-:Y:S01]  /*f550*/  FFMA.FTZ R108, R108, UR4, -R121.reuse ;  /* 0x000000046c6c7c23 */ /* 0x100fe20008010879 */
[----:B------:R-:W-:Y:S01]  /*f560*/  FFMA.FTZ R137, R137, UR4, -R121 ;  /* 0x0000000489897c23 */ /* 0x000fe20008010879 */
[----:B------:R-:W-:Y:S01]  /*f570*/  FFMA.FTZ R12, -R237, R237, 1 ;  /* 0x3f800000ed0c7423 */ /* 0x000fe200000101ed */
[----:B-1----:R-:W-:Y:S01]  /*f580*/  FMUL.FTZ R212, R26, R212 ;  /* 0x000000d41ad47220 */ /* 0x002fe20000410000 */
[--C-:B------:R-:W-:Y:S01]  /*f590*/  FFMA.FTZ R130, R130, UR4, -R109.reuse ;  /* 0x0000000482827c23 */ /* 0x100fe2000801086d */
[----:B------:R-:W-:Y:S01]  /*f5a0*/  FFMA.FTZ R136, R136, UR4, -R109 ;  /* 0x0000000488887c23 */ /* 0x000fe2000801086d */
[----:B------:R-:W-:Y:S01]  /*f5b0*/  FADD.FTZ R65, R65, -R91 ;  /* 0x8000005b41417221 */ /* 0x000fe20000010000 */
[----:B------:R-:W-:Y:S01]  /*f5c0*/  FFMA.FTZ R71, -R155, R155, 1 ;  /* 0x3f8000009b477423 */ /* 0x000fe2000001019b */
[----:B----4-:R-:W-:Y:S01]  /*f5d0*/  FMUL.FTZ R40, R111, R40 ;  /* 0x000000286f287220 */ /* 0x010fe20000410000 */
[----:B------:R-:W-:Y:S01]  /*f5e0*/  FMUL.FTZ R57, R57, R55 ;  /* 0x0000003739397220 */ /* 0x000fe20000410000 */
[----:B---3--:R-:W-:Y:S01]  /*f5f0*/  FSEL R109, R138, -INF , !P3 ;  /* 0xff8000008a6d7808 */ /* 0x008fe20005800000 */
[----:B------:R-:W-:Y:S01]  /*f600*/  FADD.FTZ R62, R68, -R90 ;  /* 0x8000005a443e7221 */ /* 0x000fe20000010000 */
[----:B------:R-:W-:Y:S01]  /*f610*/  FSEL R121, R128, -INF , !P2 ;  /* 0xff80000080797808 */ /* 0x000fe20005000000 */
[----:B------:R-:W-:Y:S01]  /*f620*/  FFMA.FTZ R55, -R151, R151, 1 ;  /* 0x3f80000097377423 */ /* 0x000fe20000010197 */
[----:B------:R-:W-:Y:S01]  /*f630*/  FMUL.FTZ R66, R100, R66 ;  /* 0x0000004264427220 */ /* 0x000fe20000410000 */
        /* <DEDUP_REMOVED lines=20> */
[----:B------:R-:W1:Y:S01]  /*f780*/  MUFU.EX2 R117, R117 ;  /* 0x0000007500757308 */ /* 0x000e620000000800 */
[----:B------:R-:W2:Y:S01]  /*f790*/  LDL.LU R200, [R1+0x128] ;  /* 0x0001280001c87983 */ /* 0x000ea20000300800 */
[----:B------:R-:W-:Y:S01]  /*f7a0*/  FFMA.FTZ R13, -R154, R154, 1 ;  /* 0x3f8000009a0d7423 */ /* 0x000fe2000001019a */
[----:B------:R-:W-:Y:S01]  /*f7b0*/  FFMA.FTZ R216, -R202, R202, 1 ;  /* 0x3f800000cad87423 */ /* 0x000fe200000101ca */
[----:B------:R-:W-:Y:S01]  /*f7c0*/  FMUL.FTZ R212, R212, R215 ;  /* 0x000000d7d4d47220 */ /* 0x000fe20000410000 */
[----:B------:R-:W2:Y:S01]  /*f7d0*/  LDL.LU R201, [R1+0x124] ;  /* 0x0001240001c97983 */ /* 0x000ea20000300800 */
[----:B------:R-:W-:Y:S01]  /*f7e0*/  FFMA.FTZ R215, -R171, R171, 1 ;  /* 0x3f800000abd77423 */ /* 0x000fe200000101ab */
[----:B------:R-:W-:Y:S01]  /*f7f0*/  FMUL.FTZ R64, R40, R64 ;  /* 0x0000004028407220 */ /* 0x000fe20000410000 */
[----:B------:R-:W-:Y:S01]  /*f800*/  FMUL.FTZ R66, R66, R62 ;  /* 0x0000003e42427220 */ /* 0x000fe20000410000 */
[----:B------:R-:W2:Y:S01]  /*f810*/  LDL.LU R202, [R1+0x120] ;  /* 0x0001200001ca7983 */ /* 0x000ea20000300800 */
[----:B------:R-:W3:Y:S01]  /*f820*/  MUFU.EX2 R105, R105 ;  /* 0x0000006900697308 */ /* 0x000ee20000000800 */
[----:B------:R-:W-:Y:S01]  /*f830*/  FADD.FTZ R56, R56, -R89 ;  /* 0x8000005938387221 */ /* 0x000fe20000010000 */
[----:B------:R-:W-:Y:S01]  /*f840*/  FADD.FTZ R67, R67, -R91 ;  /* 0x8000005b43437221 */ /* 0x000fe20000010000 */
[----:B------:R-:W2:Y:S01]  /*f850*/  LDL.LU R203, [R1+0x11c] ;  /* 0x00011c0001cb7983 */ /* 0x000ea20000300800 */
[----:B------:R-:W-:-:S03]  /*f860*/  FMUL.FTZ R13, R13, R92 ;  /* 0x0000005c0d0d7220 */ /* 0x000fc60000410000 */
[----:B------:R4:W5:Y:S01]  /*f870*/  LDL.LU R171, [R1+0x118] ;  /* 0x0001180001ab7983 */ /* 0x0009620000300800 */
[----:B------:R-:W4:Y:S03]  /*f880*/  MUFU.EX2 R115, R115 ;  /* 0x0000007300737308 */ /* 0x000f260000000800 */
[----:B------:R-:W4:Y:S01]  /*f890*/  SHFL.IDX PT, R40, R63, R227, 0x1f ;  /* 0x00001fe33f287589 */ /* 0x000f2200000e0000 */
[----:B------:R-:W-:-:S03]  /*f8a0*/  FFMA.FTZ R42, -R167, R167, 1 ;  /* 0x3f800000a72a7423 */ /* 0x000fc600000101a7 */
        /* <DEDUP_REMOVED lines=11> */
[----:B------:R1:W5:Y:S04]  /*f960*/  LDL.LU R167, [R1+0x108] ;  /* 0x0001080001a77983 */ /* 0x0003680000300800 */
[----:B------:R1:W5:Y:S01]  /*f970*/  LDL.LU R166, [R1+0x104] ;  /* 0x0001040001a67983 */ /* 0x0003620000300800 */
[----:B------:R-:W4:Y:S03]  /*f980*/  MUFU.EX2 R125, R125 ;  /* 0x0000007d007d7308 */ /* 0x000f260000000800 */
[----:B------:R1:W5:Y:S01]  /*f990*/  LDL.LU R165, [R1+0x100] ;  /* 0x0001000001a57983 */ /* 0x0003620000300800 */
[----:B------:R-:W-:-:S03]  /*f9a0*/  FFMA.FTZ R68, -R161, R161, 1 ;  /* 0x3f800000a1447423 */ /* 0x000fc600000101a1 */
[----:B------:R1:W5:Y:S01]  /*f9b0*/  LDL.LU R164, [R1+0xfc] ;  /* 0x0000fc0001a47983 */ /* 0x0003620000300800 */
[----:B------:R-:W4:Y:S03]  /*f9c0*/  MUFU.EX2 R118, R118 ;  /* 0x0000007600767308 */ /* 0x000f260000000800 */
[----:B------:R1:W5:Y:S04]  /*f9d0*/  LDL.LU R163, [R1+0xf8] ;  /* 0x0000f80001a37983 */ /* 0x0003680000300800 */
[----:B------:R2:W5:Y:S01]  /*f9e0*/  LDL.LU R162, [R1+0xf4] ;  /* 0x0000f40001a27983 */ /* 0x0005620000300800 */
[----:B------:R-:W4:Y:S03]  /*f9f0*/  MUFU.EX2 R137, R137 ;  /* 0x0000008900897308 */ /* 0x000f260000000800 */
[----:B------:R2:W5:Y:S01]  /*fa00*/  LDL.LU R161, [R1+0xf0] ;  /* 0x0000f00001a17983 */ /* 0x0005620000300800 */
[----:B------:R-:W-:Y:S01]  /*fa10*/  FADD.FTZ R90, R70, -R90 ;  /* 0x8000005a465a7221 */ /* 0x000fe20000010000 */
[----:B-1----:R-:W-:-:S02]  /*fa20*/  FMUL.FTZ R56, R117, R56 ;  /* 0x0000003875387220 */ /* 0x002fc40000410000 */
[----:B------:R1:W5:Y:S01]  /*fa30*/  LDL.LU R160, [R1+0xec] ;  /* 0x0000ec0001a07983 */ /* 0x0003620000300800 */
[----:B------:R-:W-:-:S03]  /*fa40*/  FFMA.FTZ R70, -R156, R156, 1 ;  /* 0x3f8000009c467423 */ /* 0x000fc6000001019c */
[----:B------:R1:W5:Y:S04]  /*fa50*/  LDL.LU R159, [R1+0xe8] ;  /* 0x0000e800019f7983 */ /* 0x0003680000300800 */
[----:B------:R1:W5:Y:S01]  /*fa60*/  LDL.LU R158, [R1+0xe4] ;  /* 0x0000e400019e7983 */ /* 0x0003620000300800 */
[----:B------:R-:W-:-:S03]  /*fa70*/  FMUL.FTZ R68, R68, R56 ;  /* 0x0000003844447220 */ /* 0x000fc60000410000 */
[----:B------:R1:W5:Y:S01]  /*fa80*/  LDL.LU R157, [R1+0xe0] ;  /* 0x0000e000019d7983 */ /* 0x0003620000300800 */
[----:B---3--:R-:W-:-:S03]  /*fa90*/  FMUL.FTZ R61, R105, R61 ;  /* 0x0000003d693d7220 */ /* 0x008fc60000410000 */
[----:B------:R1:W5:Y:S01]  /*faa0*/  LDL.LU R156, [R1+0xdc] ;  /* 0x0000dc00019c7983 */ /* 0x0003620000300800 */
[----:B------:R-:W-:Y:S01]  /*fab0*/  FFMA.FTZ R56, -R152, R152, 1 ;  /* 0x3f80000098387423 */ /* 0x000fe20000010198 */
[----:B------:R-:W-:Y:S02]  /*fac0*/  FFMA.FTZ R55, -R149, R149, 1 ;  /* 0x3f80000095377423 */ /* 0x000fe40000010195 */
[----:B------:R1:W5:Y:S01]  /*fad0*/  LDL.LU R155, [R1+0xd8] ;  /* 0x0000d800019b7983 */ /* 0x0003620000300800 */
[----:B----4-:R-:W-:-:S03]  /*fae0*/  FMUL.FTZ R67, R115, R67 ;  /* 0x0000004373437220 */ /* 0x010fc60000410000 */
        /* <DEDUP_REMOVED lines=22> */
[----:B------:R-:W-:Y:S01]  /*fc50*/  FMUL.FTZ R90, R125, R90 ;  /* 0x0000005a7d5a7220 */ /* 0x000fe20000410000 */
        /* <DEDUP_REMOVED lines=34> */
[----:B------:R-:W3:Y:S01]  /*fe80*/  LDL R220, [R1+0x70] ;  /* 0x0000700001dc7983 */ /* 0x000ee20000100800 */
[----:B------:R-:W4:Y:S08]  /*fe90*/  MUFU.EX2 R126, R126 ;  /* 0x0000007e007e7308 */ /* 0x000f300000000800 */
        /* <DEDUP_REMOVED lines=8> */
[----:B------:R-:W-:-:S07]  /*ff20*/  FADD.FTZ R82, R82, -R218 ;  /* 0x800000da52527221 */ /* 0x000fce0000010000 */
[----:B------:R-:W1:Y:S08]  /*ff30*/  MUFU.EX2 R131, R131 ;  /* 0x0000008300837308 */ /* 0x000e700000000800 */
[----:B------:R-:W1:Y:S08]  /*ff40*/  MUFU.EX2 R108, R108 ;  /* 0x0000006c006c7308 */ /* 0x000e700000000800 */
[----:B------:R-:W2:Y:S08]  /*ff50*/  MUFU.EX2 R130, R130 ;  /* 0x0000008200827308 */ /* 0x000eb00000000800 */
[----:B------:R-:W2:Y:S08]  /*ff60*/  MUFU.EX2 R109, R109 ;  /* 0x0000006d006d7308 */ /* 0x000eb00000000800 */
[----:B------:R-:W2:Y:S08]  /*ff70*/  MUFU.EX2 R121, R121 ;  /* 0x0000007900797308 */ /* 0x000eb00000000800 */
[----:B------:R-:W2:Y:S08]  /*ff80*/  MUFU.EX2 R129, R129 ;  /* 0x0000008100817308 */ /* 0x000eb00000000800 */
[----:B------:R-:W2:Y:S08]  /*ff90*/  MUFU.EX2 R127, R127 ;  /* 0x0000007f007f7308 */ /* 0x000eb00000000800 */
[----:B------:R-:W2:Y:S01]  /*ffa0*/  MUFU.EX2 R139, R139 ;  /* 0x0000008b008b7308 */ /* 0x000ea20000000800 */
[----:B----4-:R-:W-:Y:S01]  /*ffb0*/  FMUL.FTZ R76, R126, R76 ;  /* 0x0000004c7e4c7220 */ /* 0x010fe20000410000 */
[----:B-1----:R-:W-:Y:S01]  /*ffc0*/  FMUL.FTZ R72, R113, R72 ;  /* 0x0000004871487220 */ /* 0x002fe20000410000 */
        /* <DEDUP_REMOVED lines=162> */
[----:B--2---:R-:W-:-:S05]  /*109f0*/  IMAD R10, R0, 0x800, R12 ;  /* 0x00000800000a7824 */ /* 0x004fca00078e020c */
        /* <DEDUP_REMOVED lines=65> */
.L_x_1414:
        /* <DEDUP_REMOVED lines=70> */
.L_x_1415:
        /* <DEDUP_REMOVED lines=12> */
.L_x_1405:
        /* <DEDUP_REMOVED lines=34> */
.L_x_1373:
[----:B------:R-:W-:Y:S05]  /*11550*/  @P0 BRA `(.L_x_1371) ;  /* 0x0000003000580947 */ /* 0x000fea0003800000 */
[----:B------:R-:W2:Y:S01]  /*11560*/  S2UR UR8, SR_CTAID.Y ;  /* 0x00000000000879c3 */ /* 0x000ea20000002600 */
[----:B------:R-:W3:Y:S01]  /*11570*/  S2R R14, SR_TID.X ;  /* 0x00000000000e7919 */ /* 0x000ee20000002100 */
[----:B------:R-:W-:Y:S01]  /*11580*/  ULDC UR4, c[0x0][0x850] ;  /* 0x0002140000047ab9 */ /* 0x000fe20000000800 */
[----:B------:R-:W-:Y:S01]  /*11590*/  ULDC.64 UR12, c[0x0][0x818] ;  /* 0x00020600000c7ab9 */ /* 0x000fe20000000a00 */
[----:B------:R-:W-:Y:S01]  /*115a0*/  UISETP.NE.AND UP0, UPT, UR4, 0x1, UPT ;  /* 0x000000010400788c */ /* 0x000fe2000bf05270 */
[----:B------:R-:W4:Y:S01]  /*115b0*/  S2R R4, SR_CgaCtaId ;  /* 0x0000000000047919 */ /* 0x000f220000008800 */
[----:B------:R-:W-:Y:S02]  /*115c0*/  MOV R3, 0x400 ;  /* 0x0000040000037802 */ /* 0x000fe40000000f00 */
[----:B------:R-:W5:Y:S07]  /*115d0*/  S2UR UR6, SR_CTAID.X ;  /* 0x00000000000679c3 */ /* 0x000f6e0000002500 */
[----:B------:R-:W-:Y:S01]  /*115e0*/  @UP0 ULDC UR4, c[0x0][0x854] ;  /* 0x0002150000040ab9 */ /* 0x000fe20000000800 */
[----:B------:R-:W-:Y:S01]  /*115f0*/  @UP0 ULDC UR7, c[0x0][0x858] ;  /* 0x0002160000070ab9 */ /* 0x000fe20000000800 */
[----:B------:R-:W1:Y:S01]  /*11600*/  S2UR UR14, SR_CTAID.Z ;  /* 0x00000000000e79c3 */ /* 0x000e620000002700 */
[----:B--2---:R-:W-:-:S07]  /*11610*/  UIMAD.WIDE.U32 UR4, UR8, UR4, URZ ;  /* 0x00000004080472a5 */ /* 0x004fce000f8e003f */
[----:B------:R-:W2:Y:S01]  /*11620*/  LDC.64 R12, c[0x0][0x848] ;  /* 0x00021200ff0c7b82 */ /* 0x000ea20000000a00 */
[----:B------:R-:W-:Y:S02]  /*11630*/  @UP0 USHF.R.U32.HI UR8, URZ, UR7, UR5 ;  /* 0x000000073f080299 */ /* 0x000fe40008011605 */
[----:B-----5:R-:W-:-:S05]  /*11640*/  USHF.L.U32 UR6, UR6, 0xd, URZ ;  /* 0x0000000d06067899 */ /* 0x020fca000800063f */
[----:B------:R-:W5:Y:S01]  /*11650*/  LDC.64 R10, c[0x0][0x820] ;  /* 0x00020800ff0a7b82 */ /* 0x000f620000000a00 */
[----:B------:R-:W-:Y:S01]  /*11660*/  USHF.R.S32.HI UR9, URZ, 0x1f, UR8 ;  /* 0x0000001f3f097899 */ /* 0x000fe20008011408 */
[----:B---3--:R-:W-:Y:S01]  /*11670*/  IADD3 R15, R14, -0x80, RZ ;  /* 0xffffff800e0f7810 */ /* 0x008fe20007ffe0ff */
[----:B------:R-:W-:Y:S01]  /*11680*/  USHF.R.S32.HI UR7, URZ, 0x1f, UR6 ;  /* 0x0000001f3f077899 */ /* 0x000fe20008011406 */
[----:B----4-:R-:W-:Y:S01]  /*11690*/  LEA R17, R4, R3, 0x18 ;  /* 0x0000000304117211 */ /* 0x010fe200078ec0ff */
[----:B------:R-:W-:Y:S01]  /*116a0*/  UIMAD UR10, UR9, UR12, URZ ;  /* 0x0000000c090a72a4 */ /* 0x000fe2000f8e023f */
[----:B------:R-:W-:Y:S01]  /*116b0*/  SHF.R.S32.HI R0, RZ, 0x1f, R15 ;  /* 0x0000001fff007819 */ /* 0x000fe2000001140f */
[----:B------:R-:W-:Y:S02]  /*116c0*/  UIMAD.WIDE.U32 UR4, UR8, UR12, UR6 ;  /* 0x0000000c080472a5 */ /* 0x000fe4000f8e0006 */
[----:B------:R-:W-:Y:S01]  /*116d0*/  UIMAD UR10, UR8, UR13, UR10 ;  /* 0x0000000d080a72a4 */ /* 0x000fe2000f8e020a */
[----:B------:R-:W-:Y:S01]  /*116e0*/  LEA.HI R2, R0, R15, RZ, 0x7 ;  /* 0x0000000f00027211 */ /* 0x000fe200078f38ff */
[----:B-1----:R-:W-:Y:S01]  /*116f0*/  USHF.R.S32.HI UR11, URZ, 0x1f, UR14 ;  /* 0x0000001f3f0b7899 */ /* 0x002fe2000801140e */
[----:B------:R-:W-:-:S02]  /*11700*/  ULDC.64 UR12, c[0x0][0x840] ;  /* 0x00021000000c7ab9 */ /* 0x000fc40000000a00 */
[C---:B------:R-:W-:Y:S01]  /*11710*/  LOP3.LUT R0, R2.reuse, 0xfffff80, RZ, 0xc0, !PT ;  /* 0x0fffff8002007812 */ /* 0x040fe200078ec0ff */
[----:B------:R-:W-:Y:S01]  /*11720*/  UIMAD UR9, UR9, UR12, URZ ;  /* 0x0000000c090972a4 */ /* 0x000fe2000f8e023f */
[----:B------:R-:W-:Y:S01]  /*11730*/  IMAD.SHL.U32 R2, R2, 0x20, RZ ;  /* 0x0000002002027824 */ /* 0x000fe200078e00ff */
[----:B------:R-:W-:Y:S01]  /*11740*/  UIMAD.WIDE.U32 UR6, UR8, UR12, UR6 ;  /* 0x0000000c080672a5 */ /* 0x000fe2000f8e0006 */
[----:B------:R-:W-:Y:S01]  /*11750*/  IADD3 R0, R15, -R0, RZ ;  /* 0x800000000f007210 */ /* 0x000fe20007ffe0ff */
[----:B------:R-:W-:Y:S01]  /*11760*/  UIMAD UR8, UR8, UR13, UR9 ;  /* 0x0000000d080872a4 */ /* 0x000fe2000f8e0209 */
[----:B------:R-:W-:Y:S01]  /*11770*/  MOV R3, UR5 ;  /* 0x0000000500037c02 */ /* 0x000fe20008000f00 */
[----:B------:R-:W-:Y:S01]  /*11780*/  UIADD3 UR9, UR5, UR10, URZ ;  /* 0x0000000a05097290 */ /* 0x000fe2000fffe03f */
[----:B------:R-:W-:Y:S01]  /*11790*/  LOP3.LUT R7, R2, 0x3ffff000, RZ, 0xc0, !PT ;  /* 0x3ffff00002077812 */ /* 0x000fe200078ec0ff */
[----:B------:R-:W-:Y:S02]  /*117a0*/  UIADD3 UR8, UR7, UR8, URZ ;  /* 0x0000000807087290 */ /* 0x000fe4000fffe03f */
[----:B------:R-:W-:Y:S01]  /*117b0*/  IMAD.U32 R5, RZ, RZ, UR7 ;  /* 0x00000007ff057e24 */ /* 0x000fe2000f8e00ff */
[----:B------:R-:W-:Y:S01]  /*117c0*/  MOV R4, UR6 ;  /* 0x0000000600047c02 */ /* 0x000fe20008000f00 */
[----:B--2---:R-:W-:-:S02]  /*117d0*/  IMAD R8, R12, UR11, RZ ;  /* 0x0000000b0c087c24 */ /* 0x004fc4000f8e02ff */
[----:B------:R-:W-:Y:S01]  /*117e0*/  IMAD.U32 R2, RZ, RZ, UR4 ;  /* 0x00000004ff027e24 */ /* 0x000fe2000f8e00ff */
[----:B------:R-:W-:Y:S01]  /*117f0*/  MOV R5, UR8 ;  /* 0x0000000800057c02 */ /* 0x000fe20008000f00 */
[----:B------:R-:W-:Y:S02]  /*11800*/  IMAD.U32 R3, RZ, RZ, UR9 ;  /* 0x00000009ff037e24 */ /* 0x000fe4000f8e00ff */
[----:B-----5:R-:W-:Y:S02]  /*11810*/  IMAD R6, R10, UR11, RZ ;  /* 0x0000000b0a067c24 */ /* 0x020fe4000f8e02ff */
[----:B------:R-:W-:Y:S02]  /*11820*/  IMAD R0, R0, 0x4, R7 ;  /* 0x0000000400007824 */ /* 0x000fe400078e0207 */
[----:B------:R-:W-:Y:S02]  /*11830*/  IMAD R9, R13, UR14, R8 ;  /* 0x0000000e0d097c24 */ /* 0x000fe4000f8e0208 */
[----:B------:R-:W-:Y:S01]  /*11840*/  IMAD.WIDE.U32 R4, R12, UR14, R4 ;  /* 0x0000000e0c047c25 */ /* 0x000fe2000f8e0004 */
[----:B------:R-:W-:-:S03]  /*11850*/  LEA R0, R0, R17, 0x2 ;  /* 0x0000001100007211 */ /* 0x000fc600078e10ff */
[----:B------:R-:W-:Y:S01]  /*11860*/  IMAD R7, R11, UR14, R6 ;  /* 0x0000000e0b077c24 */ /* 0x000fe2000f8e0206 */
[----:B------:R-:W-:Y:S01]  /*11870*/  IADD3 R6, R5, R9, RZ ;  /* 0x0000000905067210 */ /* 0x000fe20007ffe0ff */
[----:B------:R-:W-:Y:S01]  /*11880*/  IMAD.WIDE.U32 R2, R10, UR14, R2 ;  /* 0x0000000e0a027c25 */ /* 0x000fe2000f8e0002 */
[----:B------:R-:W-:Y:S05]  /*11890*/  WARPSYNC.ALL ;  /* 0x0000000000007948 */ /* 0x000fea0003800000 */
[----:B------:R-:W-:Y:S01]  /*118a0*/  IMAD.IADD R7, R3, 0x1, R7 ;  /* 0x0000000103077824 */ /* 0x000fe200078e0207 */
[----:B------:R-:W-:Y:S01]  /*118b0*/  BAR.SYNC.DEFER_BLOCKING 0x1, 0x100 ;  /* 0x0044000000007b1d */ /* 0x000fe20000010000 */
[----:B------:R-:W-:-:S07]  /*118c0*/  ISETP.NE.AND P0, PT, R15, RZ, PT ;  /* 0x000000ff0f00720c */ /* 0x000fce0003f05270 */
        /* <DEDUP_REMOVED lines=30> */
.L_x_1419:
[----:B------:R-:W-:Y:S01]  /*11ab0*/  @P0 ELECT P1, URZ, PT ;  /* 0x00000000003f082f */ /* 0x000fe20003820000 */
[----:B------:R1:W-:-:S12]  /*11ac0*/  UBLKRED.G.S.ADD.F32.RN [UR4], [UR6], UR7, desc[UR8] ;  /* 0x00000804060073bb */ /* 0x0003d800080a1407 */
[----:B------:R-:W-:Y:S02]  /*11ad0*/  @P1 PLOP3.LUT P0, PT, P1, PT, PT, 0x8, 0x0 ;  /* 0x000000000000181c */ /* 0x000fe40000f0e170 */
[----:B------:R-:W-:-:S11]  /*11ae0*/  PLOP3.LUT P1, PT, PT, PT, PT, 0x8, 0x0 ;  /* 0x000000000000781c */ /* 0x000fd60003f2e170 */
[----:B-1----:R-:W-:Y:S05]  /*11af0*/  @P0 BRA.U.ANY `(.L_x_1419) ;  /* 0xfffffffd00ec0947 */ /* 0x002fea000393ffff */
[----:B------:R0:W-:Y:S01]  /*11b00*/  UTMACMDFLUSH ;  /* 0x00000000000079b7 */ /* 0x0001e20000000000 */
[----:B------:R-:W-:-:S04]  /*11b10*/  DEPBAR.LE SB0, 0x0 ;  /* 0x000080000000791a */ /* 0x000fc80000000000 */
.L_x_1418:
[----:B------:R-:W-:Y:S05]  /*11b20*/  BSYNC B0 ;  /* 0x0000000000007941 */ /* 0x000fea0003800000 */
.L_x_1417:
        /* <DEDUP_REMOVED lines=25> */
.L_x_1420:
        /* <DEDUP_REMOVED lines=8> */
.L_x_1369:
        /* <DEDUP_REMOVED lines=41> */
.L_x_1422:
        /* <DEDUP_REMOVED lines=36> */
.L_x_1425:
[----:B------:R-:W-:Y:S05]  /*12210*/  BSYNC B0 ;  /* 0x0000000000007941 */ /* 0x000fea0003800000 */
.L_x_1424:
        /* <DEDUP_REMOVED lines=19> */
.L_x_1427:
[----:B------:R-:W-:Y:S05]  /*12350*/  BSYNC B0 ;  /* 0x0000000000007941 */ /* 0x000fea0003800000 */
.L_x_1426:
[----:B------:R-:W-:Y:S06]  /*12360*/  BAR.ARV 0xa, 0xa0 ;  /* 0x0282800000007b1d */ /* 0x000fec0000002000 */
[----:B------:R-:W-:Y:S04]  /*12370*/  BSSY B0, `(.L_x_1428) ;  /* 0x0000003000007945 */ /* 0x000fe80003800000 */
[----:B------:R-:W-:Y:S05]  /*12380*/  @!P0 BRA `(.L_x_1429) ;  /* 0x0000000000048947 */ /* 0x000fea0003800000 */
[----:B------:R-:W-:-:S04]  /*12390*/  DEPBAR.LE SB0, 0x0 ;  /* 0x000080000000791a */ /* 0x000fc80000000000 */
.L_x_1429:
[----:B------:R-:W-:Y:S05]  /*123a0*/  BSYNC B0 ;  /* 0x0000000000007941 */ /* 0x000fea0003800000 */
.L_x_1428:
[----:B------:R-:W-:Y:S06]  /*123b0*/  BAR.ARV 0xb, 0xa0 ;  /* 0x02c2800000007b1d */ /* 0x000fec0000002000 */
[----:B------:R-:W-:Y:S01]  /*123c0*/  UIADD3 UR9, UR5, 0x1, URZ ;  /* 0x0000000105097890 */ /* 0x000fe2000fffe03f */
[----:B------:R-:W-:Y:S11]  /*123d0*/  BRA `(.L_x_1430) ;  /* 0x0000000000047947 */ /* 0x000ff60003800000 */
.L_x_1423:
[----:B------:R-:W-:-:S05]  /*123e0*/  UMOV UR9, UR5 ;  /* 0x0000000500097c82 */ /* 0x000fca0008000000 */
.L_x_1430:
        /* <DEDUP_REMOVED lines=16> */
.L_x_1443:
        /* <DEDUP_REMOVED lines=20> */
.L_x_1432:
[----:B------:R-:W-:Y:S05]  /*12630*/  BSYNC B0 ;  /* 0x0000000000007941 */ /* 0x000fea0003800000 */
.L_x_1431:
        /* <DEDUP_REMOVED lines=13> */
.L_x_1434:
[----:B------:R-:W-:Y:S05]  /*12710*/  BSYNC B0 ;  /* 0x0000000000007941 */ /* 0x000fea0003800000 */
.L_x_1433:
[----:B------:R-:W-:Y:S06]  /*12720*/  BAR.ARV 0xa, 0xa0 ;  /* 0x0282800000007b1d */ /* 0x000fec0000002000 */
[----:B------:R-:W-:Y:S04]  /*12730*/  BSSY B0, `(.L_x_1435) ;  /* 0x0000003000007945 */ /* 0x000fe80003800000 */
[----:B------:R-:W-:Y:S05]  /*12740*/  @!P0 BRA `(.L_x_1436) ;  /* 0x0000000000048947 */ /* 0x000fea0003800000 */
[----:B------:R-:W-:-:S04]  /*12750*/  DEPBAR.LE SB0, 0x0 ;  /* 0x000080000000791a */ /* 0x000fc80000000000 */
.L_x_1436:
[----:B------:R-:W-:Y:S05]  /*12760*/  BSYNC B0 ;  /* 0x0000000000007941 */ /* 0x000fea0003800000 */
.L_x_1435:
        /* <DEDUP_REMOVED lines=13> */
.L_x_1438:
[----:B------:R-:W-:Y:S05]  /*12840*/  BSYNC B0 ;  /* 0x0000000000007941 */ /* 0x000fea0003800000 */
.L_x_1437:
        /* <DEDUP_REMOVED lines=13> */
.L_x_1440:
[----:B------:R-:W-:Y:S05]  /*12920*/  BSYNC B0 ;  /* 0x0000000000007941 */ /* 0x000fea0003800000 */
.L_x_1439:
[----:B------:R-:W-:Y:S01]  /*12930*/  UIADD3 UR9, UR9, 0x2, URZ ;  /* 0x0000000209097890 */ /* 0x000fe2000fffe03f */
[----:B------:R-:W-:Y:S06]  /*12940*/  BAR.ARV 0xa, 0xa0 ;  /* 0x0282800000007b1d */ /* 0x000fec0000002000 */
[----:B------:R-:W-:Y:S01]  /*12950*/  BSSY B0, `(.L_x_1441) ;  /* 0x0000004000007945 */ /* 0x000fe20003800000 */
[----:B------:R-:W-:-:S03]  /*12960*/  ISETP.LE.AND P1, PT, R0, UR9, PT ;  /* 0x0000000900007c0c */ /* 0x000fc6000bf23270 */
[----:B------:R-:W-:Y:S10]  /*12970*/  @!P0 BRA `(.L_x_1442) ;  /* 0x0000000000048947 */ /* 0x000ff40003800000 */
[----:B------:R-:W-:-:S04]  /*12980*/  DEPBAR.LE SB0, 0x0 ;  /* 0x000080000000791a */ /* 0x000fc80000000000 */
.L_x_1442:
[----:B------:R-:W-:Y:S05]  /*12990*/  BSYNC B0 ;  /* 0x0000000000007941 */ /* 0x000fea0003800000 */
.L_x_1441:
[----:B------:R-:W-:Y:S06]  /*129a0*/  BAR.ARV 0xb, 0xa0 ;  /* 0x02c2800000007b1d */ /* 0x000fec0000002000 */
[----:B------:R-:W-:Y:S02]  /*129b0*/  UIADD3 UR13, UR13, 0x4000, URZ ;  /* 0x000040000d0d7890 */ /* 0x000fe4000fffe03f */
[----:B------:R-:W-:Y:S01]  /*129c0*/  UIADD3 UR4, UR4, 0x4000, URZ ;  /* 0x0000400004047890 */ /* 0x000fe2000fffe03f */
[----:B------:R-:W-:Y:S11]  /*129d0*/  @!P1 BRA `(.L_x_1443) ;  /* 0xfffffff800c49947 */ /* 0x000ff6000383ffff */
[----:B------:R-:W-:Y:S05]  /*129e0*/  BRA `(.L_x_1371) ;  /* 0x0000001c00347947 */ /* 0x000fea0003800000 */
.L_x_1421:
        /* <DEDUP_REMOVED lines=33> */
.L_x_1445:
        /* <DEDUP_REMOVED lines=42> */
.L_x_1475:
        /* <DEDUP_REMOVED lines=15> */
.L_x_1448:
        /* <DEDUP_REMOVED lines=75> */
.L_x_1459:
[----:B--234-:R-:W-:-:S04]  /*13440*/  SHF.L.U32 R21, R11, 0x1f, RZ ;  /* 0x0000001f0b157819 */ /* 0x01cfc800000006ff */
[----:B------:R-:W1:Y:S02]  /*13450*/  SYNCS.PHASECHK.TRANS64.TRYWAIT P1, [R16+URZ+0x30c40], R21 ;  /* 0x030c4015100075a7 */ /* 0x000e64000802017f */
[----:B-1----:R-:W-:Y:S05]  /*13460*/  @!P1 BRA `(.L_x_1451) ;  /* 0x00000014005c9947 */ /* 0x002fea0003800000 */
.L_x_1476:
[----:B------:R-:W-:Y:S05]  /*13470*/  @P0 BRA `(.L_x_1452) ;  /* 0x0000000000140947 */ /* 0x000fea0003800000 */
[----:B------:R-:W-:Y:S01]  /*13480*/  ISETP.NE.AND P1, PT, R6, RZ, PT ;  /* 0x000000ff0600720c */ /* 0x000fe20003f25270 */
[----:B------:R-:W-:-:S04]  /*13490*/  IMAD.MOV.U32 R3, RZ, RZ, 0x4200 ;  /* 0x00004200ff037424 */ /* 0x000fc800078e00ff */
[----:B------:R2:W-:Y:S08]  /*134a0*/  SYNCS.ARRIVE.TRANS64 RZ, [R16+URZ+0x30c30], R3 ;  /* 0x030c300310ff79a7 */ /* 0x0005f0000800003f */
[----:B------:R-:W-:Y:S05]  /*134b0*/  @!P1 BRA `(.L_x_1452) ;  /* 0x0000000000049947 */ /* 0x000fea0003800000 */
[----:B------:R-:W-:Y:S01]  /*134c0*/  BPT.TRAP 0x1 ;  /* 0x000000040000795c */ /* 0x000fe20000300000 */
.L_x_1452:
        /* <DEDUP_REMOVED lines=29> */
.L_x_1477:
[----:B------:R-:W-:Y:S05]  /*136a0*/  @P0 BRA `(.L_x_1454) ;  /* 0x0000000000140947 */ /* 0x000fea0003800000 */
[----:B------:R-:W-:Y:S02]  /*136b0*/  ISETP.NE.AND P1, PT, R6, RZ, PT ;  /* 0x000000ff0600720c */ /* 0x000fe40003f25270 */
[----:B------:R-:W-:-:S04]  /*136c0*/  MOV R2, 0x4200 ;  /* 0x0000420000027802 */ /* 0x000fc80000000f00 */
[----:B------:R3:W-:Y:S07]  /*136d0*/  SYNCS.ARRIVE.TRANS64 RZ, [R16+URZ+0x30c18], R2 ;  /* 0x030c180210ff79a7 */ /* 0x0007ee000800003f */
[----:B------:R-:W-:Y:S05]  /*136e0*/  @!P1 BRA `(.L_x_1454) ;  /* 0x0000000000049947 */ /* 0x000fea0003800000 */
[----:B------:R-:W-:Y:S01]  /*136f0*/  BPT.TRAP 0x1 ;  /* 0x000000040000795c */ /* 0x000fe20000300000 */
.L_x_1454:
        /* <DEDUP_REMOVED lines=29> */
.L_x_1478:
[----:B------:R-:W-:Y:S05]  /*138d0*/  @P0 BRA `(.L_x_1456) ;  /* 0x0000000000140947 */ /* 0x000fea0003800000 */
[----:B------:R-:W-:Y:S02]  /*138e0*/  ISETP.NE.AND P1, PT, R6, RZ, PT ;  /* 0x000000ff0600720c */ /* 0x000fe40003f25270 */
[----:B-123--:R-:W-:-:S04]  /*138f0*/  MOV R21, 0x4200 ;  /* 0x0000420000157802 */ /* 0x00efc80000000f00 */
[----:B------:R4:W-:Y:S07]  /*13900*/  SYNCS.ARRIVE.TRANS64 RZ, [R16+URZ+0x30c38], R21 ;  /* 0x030c381510ff79a7 */ /* 0x0009ee000800003f */
[----:B------:R-:W-:Y:S05]  /*13910*/  @!P1 BRA `(.L_x_1456) ;  /* 0x0000000000049947 */ /* 0x000fea0003800000 */
[----:B------:R-:W-:Y:S01]  /*13920*/  BPT.TRAP 0x1 ;  /* 0x000000040000795c */ /* 0x000fe20000300000 */
.L_x_1456:
        /* <DEDUP_REMOVED lines=24> */
.L_x_1480:
[----:B------:R-:W-:Y:S05]  /*13ab0*/  @P0 BRA `(.L_x_1458) ;  /* 0x0000000000140947 */ /* 0x000fea0003800000 */
[----:B------:R-:W-:Y:S02]  /*13ac0*/  ISETP.NE.AND P1, PT, R6, RZ, PT ;  /* 0x000000ff0600720c */ /* 0x000fe40003f25270 */
[----:B------:R-:W-:-:S04]  /*13ad0*/  MOV R5, 0x4200 ;  /* 0x0000420000057802 */ /* 0x000fc80000000f00 */
[----:B------:R1:W-:Y:S07]  /*13ae0*/  SYNCS.ARRIVE.TRANS64 RZ, [R16+URZ+0x30c10], R5 ;  /* 0x030c100510ff79a7 */ /* 0x0003ee000800003f */
[----:B------:R-:W-:Y:S05]  /*13af0*/  @!P1 BRA `(.L_x_1458) ;  /* 0x0000000000049947 */ /* 0x000fea0003800000 */
[----:B------:R-:W-:Y:S01]  /*13b00*/  BPT.TRAP 0x1 ;  /* 0x000000040000795c */ /* 0x000fe20000300000 */
.L_x_1458:
        /* <DEDUP_REMOVED lines=30> */
.L_x_1450:
[----:B------:R-:W2:Y:S02]  /*13cf0*/  LDL.LU R4, [R1+0x4] ;  /* 0x0000040001047983 */ /* 0x000ea40000300800 */
[----:B--2---:R-:W-:Y:S02]  /*13d00*/  ISETP.NE.AND P1, PT, R4, RZ, PT ;  /* 0x000000ff0400720c */ /* 0x004fe40003f25270 */
[----:B------:R2:W5:Y:S11]  /*13d10*/  LDL R4, [R1] ;  /* 0x0000000001047983 */ /* 0x0005760000100800 */
[----:B--2---:R-:W-:Y:S05]  /*13d20*/  @!P1 BRA `(.L_x_1449) ;  /* 0x0000000400109947 */ /* 0x004fea0003800000 */
[----:B------:R-:W-:-:S04]  /*13d30*/  SHF.L.U32 R13, R11, 0x1f, RZ ;  /* 0x0000001f0b0d7819 */ /* 0x000fc800000006ff */
[----:B------:R-:W1:Y:S02]  /*13d40*/  SYNCS.PHASECHK.TRANS64.TRYWAIT P1, [R16+URZ+0x30c40], R13 ;  /* 0x030c400d100075a7 */ /* 0x000e64000802017f */
[----:B-1----:R-:W-:Y:S05]  /*13d50*/  @!P1 BRA `(.L_x_1460) ;  /* 0x0000000c00749947 */ /* 0x002fea0003800000 */
.L_x_1481:
[----:B------:R-:W-:Y:S05]  /*13d60*/  @P0 BRA `(.L_x_1461) ;  /* 0x0000000000140947 */ /* 0x000fea0003800000 */
[----:B------:R-:W-:Y:S02]  /*13d70*/  ISETP.NE.AND P1, PT, R6, RZ, PT ;  /* 0x000000ff0600720c */ /* 0x000fe40003f25270 */
[----:B------:R-:W-:-:S04]  /*13d80*/  MOV R5, 0x4200 ;  /* 0x0000420000057802 */ /* 0x000fc80000000f00 */
[----:B------:R2:W-:Y:S07]  /*13d90*/  SYNCS.ARRIVE.TRANS64 RZ, [R16+URZ+0x30c30], R5 ;  /* 0x030c300510ff79a7 */ /* 0x0005ee000800003f */
[----:B------:R-:W-:Y:S05]  /*13da0*/  @!P1 BRA `(.L_x_1461) ;  /* 0x0000000000049947 */ /* 0x000fea0003800000 */
[----:B------:R-:W-:Y:S01]  /*13db0*/  BPT.TRAP 0x1 ;  /* 0x000000040000795c */ /* 0x000fe20000300000 */
.L_x_1461:
        /* <DEDUP_REMOVED lines=26> */
.L_x_1482:
[----:B------:R-:W-:Y:S05]  /*13f60*/  @P0 BRA `(.L_x_1463) ;  /* 0x0000000000140947 */ /* 0x000fea0003800000 */
[----:B------:R-:W-:Y:S01]  /*13f70*/  ISETP.NE.AND P0, PT, R6, RZ, PT ;  /* 0x000000ff0600720c */ /* 0x000fe20003f05270 */
[----:B------:R-:W-:-:S04]  /*13f80*/  IMAD.MOV.U32 R5, RZ, RZ, 0x4200 ;  /* 0x00004200ff057424 */ /* 0x000fc800078e00ff */
[----:B------:R2:W-:Y:S08]  /*13f90*/  SYNCS.ARRIVE.TRANS64 RZ, [R16+URZ+0x30c18], R5 ;  /* 0x030c180510ff79a7 */ /* 0x0005f0000800003f */
[----:B------:R-:W-:Y:S05]  /*13fa0*/  @!P0 BRA `(.L_x_1463) ;  /* 0x0000000000048947 */ /* 0x000fea0003800000 */
[----:B------:R-:W-:Y:S01]  /*13fb0*/  BPT.TRAP 0x1 ;  /* 0x000000040000795c */ /* 0x000fe20000300000 */
.L_x_1463:
        /* <DEDUP_REMOVED lines=27> */
.L_x_1449:
[----:B------:R-:W2:Y:S01]  /*14170*/  S2R R0, SR_TID.X ;  /* 0x0000000000007919 */ /* 0x000ea20000002100 */
[----:B------:R-:W-:Y:S02]  /*14180*/  LEA R3, R19, R16, 0x3 ;  /* 0x0000001013037211 */ /* 0x000fe400078e18ff */
[----:B--2---:R-:W-:Y:S02]  /*14190*/  LOP3.LUT R2, R0, 0x7f, RZ, 0xc0, !PT ;  /* 0x0000007f00027812 */ /* 0x004fe400078ec0ff */
[----:B------:R-:W-:Y:S02]  /*141a0*/  SHF.L.U32 R0, R11, 0x1f, RZ ;  /* 0x0000001f0b007819 */ /* 0x000fe400000006ff */
[----:B------:R-:W-:Y:S02]  /*141b0*/  ISETP.NE.AND P1, PT, R2, RZ, PT ;  /* 0x000000ff0200720c */ /* 0x000fe40003f25270 */
[----:B------:R-:W2:Y:S02]  /*141c0*/  SYNCS.PHASECHK.TRANS64.TRYWAIT P0, [R3+URZ+0x30c40], R0 ;  /* 0x030c4000030075a7 */ /* 0x000ea4000800017f */
[----:B--2---:R-:W-:Y:S09]  /*141d0*/  @!P0 BRA `(.L_x_1464) ;  /* 0x00000008007c8947 */ /* 0x004ff20003800000 */
.L_x_1483:
[----:B------:R-:W-:Y:S05]  /*141e0*/  @P1 BRA `(.L_x_1465) ;  /* 0x0000000000181947 */ /* 0x000fea0003800000 */
[----:B------:R-:W1:Y:S01]  /*141f0*/  S2R R2, SR_TID.X ;  /* 0x0000000000027919 */ /* 0x000e620000002100 */
[----:B--2---:R-:W-:-:S04]  /*14200*/  IMAD.MOV.U32 R0, RZ, RZ, 0x4200 ;  /* 0x00004200ff007424 */ /* 0x004fc800078e00ff */
[----:B------:R2:W-:Y:S01]  /*14210*/  SYNCS.ARRIVE.TRANS64 RZ, [R3+URZ+0x30c30], R0 ;  /* 0x030c300003ff79a7 */ /* 0x0005e2000800003f */
[----:B-1----:R-:W-:-:S13]  /*14220*/  LOP3.LUT P0, RZ, R2, 0x1f, RZ, 0xc0, !PT ;  /* 0x0000001f02ff7812 */ /* 0x002fda000780c0ff */
[----:B--2---:R-:W-:Y:S05]  /*14230*/  @!P0 BRA `(.L_x_1465) ;  /* 0x0000000000048947 */ /* 0x004fea0003800000 */
[----:B------:R-:W-:Y:S01]  /*14240*/  BPT.TRAP 0x1 ;  /* 0x000000040000795c */ /* 0x000fe20000300000 */
.L_x_1465:
        /* <DEDUP_REMOVED lines=33> */
.L_x_1446:
[----:B------:R-:W-:Y:S05]  /*14460*/  BSYNC B0 ;  /* 0x0000000000007941 */ /* 0x000fea0003800000 */
.L_x_1444:
[----:B------:R-:W-:-:S03]  /*14470*/  UMOV UR8, 0xffffffff ;  /* 0xffffffff00087882 */ /* 0x000fc60000000000 */
[----:B------:R-:W-:Y:S05]  /*14480*/  BRA.DIV UR8, `(.L_x_1466) ;  /* 0x0000000608e47947 */ /* 0x000fea000b800000 */
[----:B------:R-:W-:-:S13]  /*14490*/  ELECT P6, URZ, PT ;  /* 0x00000000003f782f */ /* 0x000fda00038c0000 */
.L_x_1486:
[----:B------:R-:W-:Y:S05]  /*144a0*/  @!P6 BRA `(.L_x_1371) ;  /* 0x000000000084e947 */ /* 0x000fea0003800000 */
[----:B------:R-:W-:-:S06]  /*144b0*/  ULOP3.LUT UR8, UR36, 0x2, URZ, 0xfc, !UPT ;  /* 0x0000000224087892 */ /* 0x000fcc000f8efc3f */
[----:B------:R-:W-:-:S04]  /*144c0*/  MOV R0, UR8 ;  /* 0x0000000800007c02 */ /* 0x000fc80008000f00 */
[----:B------:R-:W-:-:S13]  /*144d0*/  ISETP.NE.AND P2, PT, R0, 0x3, PT ;  /* 0x000000030000780c */ /* 0x000fda0003f45270 */
[----:B------:R-:W-:Y:S05]  /*144e0*/  @!P2 BRA `(.L_x_1467) ;  /* 0x000000000004a947 */ /* 0x000fea0003800000 */
[----:B------:R-:W-:Y:S01]  /*144f0*/  BPT.TRAP 0x1 ;  /* 0x000000040000795c */ /* 0x000fe20000300000 */
.L_x_1467:
        /* <DEDUP_REMOVED lines=15> */
.L_x_1487:
[----:B------:R-:W2:Y:S02]  /*145f0*/  SYNCS.PHASECHK.TRANS64.TRYWAIT P0, [R3+URZ], R0 ;  /* 0x00000000030075a7 */ /* 0x000ea4000800017f */
[----:B--2---:R-:W-:Y:S05]  /*14600*/  @!P0 BRA `(.L_x_1469) ;  /* 0x0000000400b88947 */ /* 0x004fea0003800000 */
.L_x_1488:
[----:B------:R-:W-:Y:S05]  /*14610*/  @!P2 BRA `(.L_x_1470) ;  /* 0x000000000004a947 */ /* 0x000fea0003800000 */
[----:B------:R-:W-:Y:S01]  /*14620*/  BPT.TRAP 0x1 ;  /* 0x000000040000795c */ /* 0x000fe20000300000 */
.L_x_1470:
[----:B--2---:R-:W-:-:S05]  /*14630*/  VIADD R3, R7, 0x30c40 ;  /* 0x00030c4007037836 */ /* 0x004fca0000000000 */
[----:B------:R-:W-:-:S04]  /*14640*/  LEA R2, R2, R3, 0x3 ;  /* 0x0000000302027211 */ /* 0x000fc800078e18ff */
[----:B------:R-:W2:Y:S02]  /*14650*/  SYNCS.PHASECHK.TRANS64.TRYWAIT P0, [R2+URZ], R5 ;  /* 0x00000005020075a7 */ /* 0x000ea4000800017f */
[----:B--2---:R-:W-:Y:S05]  /*14660*/  @!P0 BRA `(.L_x_1471) ;  /* 0x0000000400b48947 */ /* 0x004fea0003800000 */
.L_x_1489:
[----:B------:R-:W-:-:S07]  /*14670*/  IMAD R3, R4, 0x8, R3 ;  /* 0x0000000804037824 */ /* 0x000fce00078e0203 */
.L_x_1472:
[----:B---3--:R3:W4:Y:S02]  /*14680*/  SYNCS.PHASECHK.TRANS64.TRYWAIT P0, [R3+URZ], R0 ;  /* 0x00000000030075a7 */ /* 0x008724000800017f */
[----:B----4-:R-:W-:Y:S05]  /*14690*/  @!P0 NANOSLEEP.SYNCS 0x989680 ;  /* 0x009896800000895d */ /* 0x010fea0003900000 */
[----:B------:R-:W4:Y:S02]  /*146a0*/  @!P0 SYNCS.PHASECHK.TRANS64 P0, [R3+URZ], R0 ;  /* 0x00000000030085a7 */ /* 0x000f24000800007f */
[----:B----4-:R-:W-:Y:S05]  /*146b0*/  @!P0 BRA `(.L_x_1472) ;  /* 0xfffffffc00f08947 */ /* 0x010fea000383ffff */
.L_x_1371:
[----:B------:R-:W-:Y:S05]  /*146c0*/  BSYNC B6 ;  /* 0x0000000000067941 */ /* 0x000fea0003800000 */
.L_x_1368:
[----:B------:R-:W-:Y:S05]  /*146d0*/  EXIT ;  /* 0x000000000000794d */ /* 0x000fea0003800000 */
.L_x_1378:
[----:B------:R-:W-:Y:S01]  /*146e0*/  MOV R13, R18 ;  /* 0x00000012000d7202 */ /* 0x000fe20000000f00 */
[----:B------:R-:W-:Y:S01]  /*146f0*/  IMAD.MOV.U32 R12, RZ, RZ, RZ ;  /* 0x000000ffff0c7224 */ /* 0x000fe200078e00ff */
[----:B------:R-:W-:Y:S01]  /*14700*/  MOV R11, 0x1f ;  /* 0x0000001f000b7802 */ /* 0x000fe20000000f00 */
[----:B------:R-:W-:-:S07]  /*14710*/  IMAD.MOV.U32 R15, RZ, RZ, -0x1 ;  /* 0xffffffffff0f7424 */ /* 0x000fce00078e00ff */
[----:B------:R-:W-:Y:S05]  /*14720*/  WARPSYNC.COLLECTIVE R15, `(.L_x_1473) ;  /* 0x000000000f087348 */ /* 0x000fea0003c00000 */
[----:B------:R1:W2:Y:S02]  /*14730*/  SHFL.IDX P6, R14, R13, R12, R11 ;  /* 0x0000000c0d0e7389 */ /* 0x0002a400000c000b */
[----:B-12---:R-:W-:Y:S01]  /*14740*/  ENDCOLLECTIVE ;  /* 0x000000000000791b */ /* 0x006fe20003800000 */
.L_x_1473:
[----:B------:R-:W-:Y:S05]  /*14750*/  BRA `(.L_x_1474) ;  /* 0xfffffec800007947 */ /* 0x000fea000383ffff */
.L_x_1380:
[----:B--2---:R2:W3:Y:S02]  /*14760*/  SYNCS.PHASECHK.TRANS64.TRYWAIT P0, [R16+URZ+0x30c00], R11 ;  /* 0x030c000b100075a7 */ /* 0x0044e4000800017f */
[----:B---3--:R-:W-:Y:S05]  /*14770*/  @!P0 NANOSLEEP.SYNCS 0x989680 ;  /* 0x009896800000895d */ /* 0x008fea0003900000 */
[----:B------:R-:W3:Y:S02]  /*14780*/  @!P0 SYNCS.PHASECHK.TRANS64 P0, [R16+URZ+0x30c00], R11 ;  /* 0x030c000b100085a7 */ /* 0x000ee4000800007f */
[----:B---3--:R-:W-:Y:S05]  /*14790*/  @!P0 BRA `(.L_x_1380) ;  /* 0xfffffffc00f08947 */ /* 0x008fea000383ffff */
[----:B------:R-:W-:Y:S05]  /*147a0*/  BRA `(.L_x_1379) ;  /* 0xfffffec8004c7947 */ /* 0x000fea000383ffff */
.L_x_1385:
[----:B--2---:R2:W3:Y:S02]  /*147b0*/  SYNCS.PHASECHK.TRANS64.TRYWAIT P0, [R6+URZ+0x30c10], R23 ;  /* 0x030c1017060075a7 */ /* 0x0044e4000800017f */
[----:B---3--:R-:W-:Y:S05]  /*147c0*/  @!P0 NANOSLEEP.SYNCS 0x989680 ;  /* 0x009896800000895d */ /* 0x008fea0003900000 */
[----:B------:R-:W3:Y:S02]  /*147d0*/  @!P0 SYNCS.PHASECHK.TRANS64 P0, [R6+URZ+0x30c10], R23 ;  /* 0x030c1017060085a7 */ /* 0x000ee4000800007f */
[----:B---3--:R-:W-:Y:S05]  /*147e0*/  @!P0 BRA `(.L_x_1385) ;  /* 0xfffffffc00f08947 */ /* 0x008fea000383ffff */
[----:B------:R-:W-:Y:S05]  /*147f0*/  BRA `(.L_x_1384) ;  /* 0xfffffed4000c7947 */ /* 0x000fea000383ffff */
.L_x_1389:
[----:B------:R1:W1:Y:S02]  /*14800*/  SYNCS.PHASECHK.TRANS64.TRYWAIT P0, [R6+URZ+0x30c30], R23 ;  /* 0x030c3017060075a7 */ /* 0x000264000800017f */
[----:B-1----:R-:W-:Y:S05]  /*14810*/  @!P0 NANOSLEEP.SYNCS 0x989680 ;  /* 0x009896800000895d */ /* 0x002fea0003900000 */
[----:B------:R-:W1:Y:S02]  /*14820*/  @!P0 SYNCS.PHASECHK.TRANS64 P0, [R6+URZ+0x30c30], R23 ;  /* 0x030c3017060085a7 */ /* 0x000e64000800007f */
[----:B-1----:R-:W-:Y:S05]  /*14830*/  @!P0 BRA `(.L_x_1389) ;  /* 0xfffffffc00f08947 */ /* 0x002fea000383ffff */
[----:B------:R-:W-:Y:S05]  /*14840*/  BRA `(.L_x_1388) ;  /* 0xfffffed800147947 */ /* 0x000fea000383ffff */
.L_x_1397:
[----:B--2---:R2:W3:Y:S02]  /*14850*/  SYNCS.PHASECHK.TRANS64.TRYWAIT P1, [R6+URZ+0x30c10], R23 ;  /* 0x030c1017060075a7 */ /* 0x0044e4000802017f */
[----:B---3--:R-:W-:Y:S05]  /*14860*/  @!P1 NANOSLEEP.SYNCS 0x989680 ;  /* 0x009896800000995d */ /* 0x008fea0003900000 */
[----:B------:R-:W3:Y:S02]  /*14870*/  @!P1 SYNCS.PHASECHK.TRANS64 P1, [R6+URZ+0x30c10], R23 ;  /* 0x030c1017060095a7 */ /* 0x000ee4000802007f */
[----:B---3--:R-:W-:Y:S05]  /*14880*/  @!P1 BRA `(.L_x_1397) ;  /* 0xfffffffc00f09947 */ /* 0x008fea000383ffff */
[----:B------:R-:W-:Y:S05]  /*14890*/  BRA `(.L_x_1396) ;  /* 0xffffff2c00307947 */ /* 0x000fea000383ffff */
.L_x_1401:
[----:B------:R1:W1:Y:S02]  /*148a0*/  SYNCS.PHASECHK.TRANS64.TRYWAIT P1, [R6+URZ+0x30c30], R23 ;  /* 0x030c3017060075a7 */ /* 0x000264000802017f */
[----:B-1----:R-:W-:Y:S05]  /*148b0*/  @!P1 NANOSLEEP.SYNCS 0x989680 ;  /* 0x009896800000995d */ /* 0x002fea0003900000 */
[----:B------:R-:W1:Y:S02]  /*148c0*/  @!P1 SYNCS.PHASECHK.TRANS64 P1, [R6+URZ+0x30c30], R23 ;  /* 0x030c3017060095a7 */ /* 0x000e64000802007f */
[----:B-1----:R-:W-:Y:S05]  /*148d0*/  @!P1 BRA `(.L_x_1401) ;  /* 0xfffffffc00f09947 */ /* 0x002fea000383ffff */
[----:B------:R-:W-:Y:S05]  /*148e0*/  BRA `(.L_x_1400) ;  /* 0xffffff3000307947 */ /* 0x000fea000383ffff */
.L_x_1409:
[----:B--2---:R2:W3:Y:S02]  /*148f0*/  SYNCS.PHASECHK.TRANS64.TRYWAIT P0, [R6+URZ+0x30c10], R21 ;  /* 0x030c1015060075a7 */ /* 0x0044e4000800017f */
[----:B---3--:R-:W-:Y:S05]  /*14900*/  @!P0 NANOSLEEP.SYNCS 0x989680 ;  /* 0x009896800000895d */ /* 0x008fea0003900000 */
[----:B------:R-:W3:Y:S02]  /*14910*/  @!P0 SYNCS.PHASECHK.TRANS64 P0, [R6+URZ+0x30c10], R21 ;  /* 0x030c1015060085a7 */ /* 0x000ee4000800007f */
[----:B---3--:R-:W-:Y:S05]  /*14920*/  @!P0 BRA `(.L_x_1409) ;  /* 0xfffffffc00f08947 */ /* 0x008fea000383ffff */
[----:B------:R-:W-:Y:S05]  /*14930*/  BRA `(.L_x_1408) ;  /* 0xffffff7800887947 */ /* 0x000fea000383ffff */
.L_x_1413:
[----:B------:R1:W1:Y:S02]  /*14940*/  SYNCS.PHASECHK.TRANS64.TRYWAIT P0, [R6+URZ+0x30c30], R21 ;  /* 0x030c3015060075a7 */ /* 0x000264000800017f */
[----:B-1----:R-:W-:Y:S05]  /*14950*/  @!P0 NANOSLEEP.SYNCS 0x989680 ;  /* 0x009896800000895d */ /* 0x002fea0003900000 */
[----:B------:R-:W1:Y:S02]  /*14960*/  @!P0 SYNCS.PHASECHK.TRANS64 P0, [R6+URZ+0x30c30], R21 ;  /* 0x030c3015060085a7 */ /* 0x000e64000800007f */
[----:B-1----:R-:W-:Y:S05]  /*14970*/  @!P0 BRA `(.L_x_1413) ;  /* 0xfffffffc00f08947 */ /* 0x002fea000383ffff */
[----:B------:R-:W-:Y:S05]  /*14980*/  BRA `(.L_x_1412) ;  /* 0xffffff7c00887947 */ /* 0x000fea000383ffff */
.L_x_1447:
[----:B-1----:R1:W2:Y:S02]  /*14990*/  SYNCS.PHASECHK.TRANS64.TRYWAIT P0, [R16+URZ+0x30c20], R3 ;  /* 0x030c2003100075a7 */ /* 0x0022a4000800017f */
[----:B--2---:R-:W-:Y:S05]  /*149a0*/  @!P0 NANOSLEEP.SYNCS 0x989680 ;  /* 0x009896800000895d */ /* 0x004fea0003900000 */
[----:B------:R-:W2:Y:S02]  /*149b0*/  @!P0 SYNCS.PHASECHK.TRANS64 P0, [R16+URZ+0x30c20], R3 ;  /* 0x030c2003100085a7 */ /* 0x000ea4000800007f */
[----:B--2---:R-:W-:Y:S05]  /*149c0*/  @!P0 BRA `(.L_x_1447) ;  /* 0xfffffffc00f08947 */ /* 0x004fea000383ffff */
[----:B------:R-:W-:Y:S05]  /*149d0*/  BRA `(.L_x_1475) ;  /* 0xffffffe400307947 */ /* 0x000fea000383ffff */
.L_x_1451:
[----:B-1----:R1:W2:Y:S02]  /*149e0*/  SYNCS.PHASECHK.TRANS64.TRYWAIT P1, [R16+URZ+0x30c40], R21 ;  /* 0x030c4015100075a7 */ /* 0x0022a4000802017f */
[----:B--2---:R-:W-:Y:S05]  /*149f0*/  @!P1 NANOSLEEP.SYNCS 0x989680 ;  /* 0x009896800000995d */ /* 0x004fea0003900000 */
[----:B------:R-:W2:Y:S02]  /*14a00*/  @!P1 SYNCS.PHASECHK.TRANS64 P1, [R16+URZ+0x30c40], R21 ;  /* 0x030c4015100095a7 */ /* 0x000ea4000802007f */
[----:B--2---:R-:W-:Y:S05]  /*14a10*/  @!P1 BRA `(.L_x_1451) ;  /* 0xfffffffc00f09947 */ /* 0x004fea000383ffff */
[----:B------:R-:W-:Y:S05]  /*14a20*/  BRA `(.L_x_1476) ;  /* 0xffffffe800907947 */ /* 0x000fea000383ffff */
.L_x_1453:
[----:B--2---:R2:W3:Y:S02]  /*14a30*/  SYNCS.PHASECHK.TRANS64.TRYWAIT P1, [R16+URZ+0x30c28], R21 ;  /* 0x030c2815100075a7 */ /* 0x0044e4000802017f */
[----:B---3--:R-:W-:Y:S05]  /*14a40*/  @!P1 NANOSLEEP.SYNCS 0x989680 ;  /* 0x009896800000995d */ /* 0x008fea0003900000 */
[----:B------:R-:W3:Y:S02]  /*14a50*/  @!P1 SYNCS.PHASECHK.TRANS64 P1, [R16+URZ+0x30c28], R21 ;  /* 0x030c2815100095a7 */ /* 0x000ee4000802007f */
[----:B---3--:R-:W-:Y:S05]  /*14a60*/  @!P1 BRA `(.L_x_1453) ;  /* 0xfffffffc00f09947 */ /* 0x008fea000383ffff */
[----:B------:R-:W-:Y:S05]  /*14a70*/  BRA `(.L_x_1477) ;  /* 0xffffffec00087947 */ /* 0x000fea000383ffff */
.L_x_1455:
[----:B---3--:R3:W4:Y:S02]  /*14a80*/  SYNCS.PHASECHK.TRANS64.TRYWAIT P1, [R16+URZ+0x30c48], R21 ;  /* 0x030c4815100075a7 */ /* 0x008724000802017f */
[----:B----4-:R-:W-:Y:S05]  /*14a90*/  @!P1 NANOSLEEP.SYNCS 0x989680 ;  /* 0x009896800000995d */ /* 0x010fea0003900000 */
[----:B------:R-:W4:Y:S02]  /*14aa0*/  @!P1 SYNCS.PHASECHK.TRANS64 P1, [R16+URZ+0x30c48], R21 ;  /* 0x030c4815100095a7 */ /* 0x000f24000802007f */
[----:B----4-:R-:W-:Y:S05]  /*14ab0*/  @!P1 BRA `(.L_x_1455) ;  /* 0xfffffffc00f09947 */ /* 0x010fea000383ffff */
[----:B------:R-:W-:Y:S05]  /*14ac0*/  BRA `(.L_x_1478) ;  /* 0xffffffec00807947 */ /* 0x000fea000383ffff */
.L_x_1457:
[----:B------:R-:W-:-:S07]  /*14ad0*/  SHF.L.U32 R5, R11, 0x1f, RZ ;  /* 0x0000001f0b057819 */ /* 0x000fce00000006ff */
.L_x_1479:
[----:B------:R1:W1:Y:S02]  /*14ae0*/  SYNCS.PHASECHK.TRANS64.TRYWAIT P1, [R16+URZ+0x30c20], R5 ;  /* 0x030c2005100075a7 */ /* 0x000264000802017f */
[----:B-1----:R-:W-:Y:S05]  /*14af0*/  @!P1 NANOSLEEP.SYNCS 0x989680 ;  /* 0x009896800000995d */ /* 0x002fea0003900000 */
[----:B------:R-:W1:Y:S02]  /*14b00*/  @!P1 SYNCS.PHASECHK.TRANS64 P1, [R16+URZ+0x30c20], R5 ;  /* 0x030c2005100095a7 */ /* 0x000e64000802007f */
[----:B-1----:R-:W-:Y:S05]  /*14b10*/  @!P1 BRA `(.L_x_1479) ;  /* 0xfffffffc00f09947 */ /* 0x002fea000383ffff */
[----:B------:R-:W-:Y:S05]  /*14b20*/  BRA `(.L_x_1480) ;  /* 0xffffffec00e07947 */ /* 0x000fea000383ffff */
.L_x_1460:
[----:B-1----:R1:W2:Y:S02]  /*14b30*/  SYNCS.PHASECHK.TRANS64.TRYWAIT P1, [R16+URZ+0x30c40], R13 ;  /* 0x030c400d100075a7 */ /* 0x0022a4000802017f */
[----:B--2---:R-:W-:Y:S05]  /*14b40*/  @!P1 NANOSLEEP.SYNCS 0x989680 ;  /* 0x009896800000995d */ /* 0x004fea0003900000 */
[----:B------:R-:W2:Y:S02]  /*14b50*/  @!P1 SYNCS.PHASECHK.TRANS64 P1, [R16+URZ+0x30c40], R13 ;  /* 0x030c400d100095a7 */ /* 0x000ea4000802007f */
[----:B--2---:R-:W-:Y:S05]  /*14b60*/  @!P1 BRA `(.L_x_1460) ;  /* 0xfffffffc00f09947 */ /* 0x004fea000383ffff */
[----:B------:R-:W-:Y:S05]  /*14b70*/  BRA `(.L_x_1481) ;  /* 0xfffffff000787947 */ /* 0x000fea000383ffff */
.L_x_1462:
[----:B-1----:R1:W2:Y:S02]  /*14b80*/  SYNCS.PHASECHK.TRANS64.TRYWAIT P1, [R16+URZ+0x30c28], R13 ;  /* 0x030c280d100075a7 */ /* 0x0022a4000802017f */
[----:B--2---:R-:W-:Y:S05]  /*14b90*/  @!P1 NANOSLEEP.SYNCS 0x989680 ;  /* 0x009896800000995d */ /* 0x004fea0003900000 */
[----:B------:R-:W2:Y:S02]  /*14ba0*/  @!P1 SYNCS.PHASECHK.TRANS64 P1, [R16+URZ+0x30c28], R13 ;  /* 0x030c280d100095a7 */ /* 0x000ea4000802007f */
[----:B--2---:R-:W-:Y:S05]  /*14bb0*/  @!P1 BRA `(.L_x_1462) ;  /* 0xfffffffc00f09947 */ /* 0x004fea000383ffff */
[----:B------:R-:W-:Y:S05]  /*14bc0*/  BRA `(.L_x_1482) ;  /* 0xfffffff000e47947 */ /* 0x000fea000383ffff */
.L_x_1464:
[----:B--2---:R2:W1:Y:S02]  /*14bd0*/  SYNCS.PHASECHK.TRANS64.TRYWAIT P0, [R3+URZ+0x30c40], R0 ;  /* 0x030c4000030075a7 */ /* 0x004464000800017f */
[----:B-1----:R-:W-:Y:S05]  /*14be0*/  @!P0 NANOSLEEP.SYNCS 0x989680 ;  /* 0x009896800000895d */ /* 0x002fea0003900000 */
[----:B------:R-:W1:Y:S02]  /*14bf0*/  @!P0 SYNCS.PHASECHK.TRANS64 P0, [R3+URZ+0x30c40], R0 ;  /* 0x030c4000030085a7 */ /* 0x000e64000800007f */
[----:B-1----:R-:W-:Y:S05]  /*14c00*/  @!P0 BRA `(.L_x_1464) ;  /* 0xfffffffc00f08947 */ /* 0x002fea000383ffff */
[----:B------:R-:W-:Y:S05]  /*14c10*/  BRA `(.L_x_1483) ;  /* 0xfffffff400707947 */ /* 0x000fea000383ffff */
.L_x_1466:
[----:B------:R-:W-:Y:S01]  /*14c20*/  BSSY B0, `(.L_x_1484) ;  /* 0x0000006000007945 */ /* 0x000fe20003800000 */
[----:B------:R-:W-:-:S07]  /*14c30*/  MOV R15, 0xffffffff ;  /* 0xffffffff000f7802 */ /* 0x000fce0000000f00 */
[----:B------:R-:W-:Y:S05]  /*14c40*/  WARPSYNC.COLLECTIVE R15, `(.L_x_1485) ;  /* 0x000000000f0c7348 */ /* 0x000fea0003c00000 */
[----:B------:R-:W-:Y:S02]  /*14c50*/  ELECT P6, UR62, PT ;  /* 0x00000000003e782f */ /* 0x000fe400038c0000 */
[----:B------:R-:W-:Y:S01]  /*14c60*/  MOV R14, UR62 ;  /* 0x0000003e000e7c02 */ /* 0x000fe20008000f00 */
[----:B------:R-:W-:Y:S10]  /*14c70*/  ENDCOLLECTIVE ;  /* 0x000000000000791b */ /* 0x000ff40003800000 */
.L_x_1485:
[----:B------:R-:W-:Y:S05]  /*14c80*/  BSYNC B0 ;  /* 0x0000000000007941 */ /* 0x000fea0003800000 */
.L_x_1484:
[----:B------:R-:W-:Y:S05]  /*14c90*/  BRA `(.L_x_1486) ;  /* 0xfffffff800007947 */ /* 0x000fea000383ffff */
.L_x_1468:
[----:B-1----:R1:W2:Y:S02]  /*14ca0*/  SYNCS.PHASECHK.TRANS64.TRYWAIT P0, [R6+URZ], R5 ;  /* 0x00000005060075a7 */ /* 0x0022a4000800017f */
[----:B--2---:R-:W-:Y:S05]  /*14cb0*/  @!P0 NANOSLEEP.SYNCS 0x989680 ;  /* 0x009896800000895d */ /* 0x004fea0003900000 */
[----:B------:R-:W2:Y:S02]  /*14cc0*/  @!P0 SYNCS.PHASECHK.TRANS64 P0, [R6+URZ], R5 ;  /* 0x00000005060085a7 */ /* 0x000ea4000800007f */
[----:B--2---:R-:W-:Y:S05]  /*14cd0*/  @!P0 BRA `(.L_x_1468) ;  /* 0xfffffffc00f08947 */ /* 0x004fea000383ffff */
[----:B------:R-:W-:Y:S05]  /*14ce0*/  BRA `(.L_x_1487) ;  /* 0xfffffff800407947 */ /* 0x000fea000383ffff */
.L_x_1469:
[----:B--2---:R2:W3:Y:S02]  /*14cf0*/  SYNCS.PHASECHK.TRANS64.TRYWAIT P0, [R3+URZ], R0 ;  /* 0x00000000030075a7 */ /* 0x0044e4000800017f */
[----:B---3--:R-:W-:Y:S05]  /*14d00*/  @!P0 NANOSLEEP.SYNCS 0x989680 ;  /* 0x009896800000895d */ /* 0x008fea0003900000 */
[----:B------:R-:W3:Y:S02]  /*14d10*/  @!P0 SYNCS.PHASECHK.TRANS64 P0, [R3+URZ], R0 ;  /* 0x00000000030085a7 */ /* 0x000ee4000800007f */
[----:B---3--:R-:W-:Y:S05]  /*14d20*/  @!P0 BRA `(.L_x_1469) ;  /* 0xfffffffc00f08947 */ /* 0x008fea000383ffff */
[----:B------:R-:W-:Y:S05]  /*14d30*/  BRA `(.L_x_1488) ;  /* 0xfffffff800347947 */ /* 0x000fea000383ffff */
.L_x_1471:
[----:B--2---:R2:W3:Y:S02]  /*14d40*/  SYNCS.PHASECHK.TRANS64.TRYWAIT P0, [R2+URZ], R5 ;  /* 0x00000005020075a7 */ /* 0x0044e4000800017f */
[----:B---3--:R-:W-:Y:S05]  /*14d50*/  @!P0 NANOSLEEP.SYNCS 0x989680 ;  /* 0x009896800000895d */ /* 0x008fea0003900000 */
[----:B------:R-:W3:Y:S02]  /*14d60*/  @!P0 SYNCS.PHASECHK.TRANS64 P0, [R2+URZ], R5 ;  /* 0x00000005020085a7 */ /* 0x000ee4000800007f */
[----:B---3--:R-:W-:Y:S05]  /*14d70*/  @!P0 BRA `(.L_x_1471) ;  /* 0xfffffffc00f08947 */ /* 0x008fea000383ffff */
[----:B------:R-:W-:Y:S05]  /*14d80*/  BRA `(.L_x_1489) ;  /* 0xfffffff800387947 */ /* 0x000fea000383ffff */
.L_x_1490:
        /* <DEDUP_REMOVED lines=15> */
.L_x_7384:


//--------------------- .text._ZN7cutlass13device_kernelIN5flash11enable_sm90INS1_16FlashAttnBwdSm90INS1_25CollectiveMainloopBwdSm90ILi2ELi2ELi2EN4cute5tupleIJNS5_1CILi1EEES8_S8_EEENS6_IJNS7_ILi128EEESA_NS7_ILi64EEEEEENS_10bfloat16_tEfNS_4arch4Sm90ELb0ELb1ELb1ELb0ELb1ELb1ELb0ELb0ELi2ELi1ELi2ELi2ELb0EEENS1_24CollectiveEpilogueBwdGQAISC_fSF_Li256ELb0ELb1EEENS1_19SingleTileSchedulerILb0ELb0ELb0ELi128EEEEEEEEEvNT_6ParamsE --------------------------
	.section	.text._ZN7cutlass13device_kernelIN5flash11enable_sm90INS1_16FlashAttnBwdSm90INS1_25CollectiveMainloopBwdSm90ILi2ELi2ELi2EN4cute5tupleIJNS5_1CILi1EEES8_S8_EEENS6_IJNS7_ILi128EEESA_NS7_ILi64EEEEEENS_10bfloat16_tEfNS_4arch4Sm90ELb0ELb1ELb1ELb0ELb1ELb1ELb0ELb0ELi2ELi1ELi2ELi2ELb0EEENS1_24CollectiveEpilogueBwdGQAISC_fSF_Li256ELb0ELb1EEENS1_19SingleTileSchedulerILb0ELb0ELb0ELi128EEEEEEEEEvNT_6ParamsE,"ax",@progbits
	.align	128
.text._ZN7cutlass13device_kernelIN5flash11enable_sm90INS1_16FlashAttnBwdSm90INS1_25CollectiveMainloopBwdSm90ILi2ELi2ELi2EN4cute5tupleIJNS5_1CILi1EEES8_S8_EEENS6_IJNS7_ILi128EEESA_NS7_ILi64EEEEEENS_10bfloat16_tEfNS_4arch4Sm90ELb0ELb1ELb1ELb0ELb1ELb1ELb0ELb0ELi2ELi1ELi2ELi2ELb0EEENS1_24CollectiveEpilogueBwdGQAISC_fSF_Li256ELb0ELb1EEENS1_19SingleTileSchedulerILb0ELb0ELb0ELi128EEEEEEEEEvNT_6ParamsE:
        .type           _ZN7cutlass13device_kernelIN5flash11enable_sm90INS1_16FlashAttnBwdSm90INS1_25CollectiveMainloopBwdSm90ILi2ELi2ELi2EN4cute5tupleIJNS5_1CILi1EEES8_S8_EEENS6_IJNS7_ILi128EEESA_NS7_ILi64EEEEEENS_10bfloat16_tEfNS_4arch4Sm90ELb0ELb1ELb1ELb0ELb1ELb1ELb0ELb0ELi2ELi1ELi2ELi2ELb0EEENS1_24CollectiveEpilogueBwdGQAISC_fSF_Li256ELb0ELb1EEENS1_19SingleTileSchedulerILb0ELb0ELb0ELi128EEEEEEEEEvNT_6ParamsE,@function
        .size           _ZN7cutlass13device_kernelIN5flash11enable_sm90INS1_16FlashAttnBwdSm90INS1_25CollectiveMainloopBwdSm90ILi2ELi2ELi2EN4cute5tupleIJNS5_1CILi1EEES8_S8_EEENS6_IJNS7_ILi128EEESA_NS7_ILi64EEEEEENS_10bfloat16_tEfNS_4arch4Sm90ELb0ELb1ELb1ELb0ELb1ELb1ELb0ELb0ELi2ELi1ELi2ELi2ELb0EEENS1_24CollectiveEpilogueBwdGQAISC_fSF_Li256ELb0ELb1EEENS1_19SingleTileSchedulerILb0ELb0ELb0ELi128EEEEEEEEEvNT_6ParamsE,(.L_x_7385 - _ZN7cutlass13device_kernelIN5flash11enable_sm90INS1_16FlashAttnBwdSm90INS1_25CollectiveMainloopBwdSm90ILi2ELi2ELi2EN4cute5tupleIJNS5_1CILi1EEES8_S8_EEENS6_IJNS7_ILi128EEESA_NS7_ILi64EEEEEENS_10bfloat16_tEfNS_4arch4Sm90ELb0ELb1ELb1ELb0ELb1ELb1ELb0ELb0ELi2ELi1ELi2ELi2ELb0EEENS1_24CollectiveEpilogueBwdGQAISC_fSF_Li256ELb0ELb1EEENS1_19SingleTileSchedulerILb0ELb0ELb0ELi128EEEEEEEEEvNT_6ParamsE)
        .other          _ZN7cutlass13device_kernelIN5flash11enable_sm90INS1_16FlashAttnBwdSm90INS1_25CollectiveMainloopBwdSm90ILi2ELi2ELi2EN4cute5tupleIJNS5_1CILi1EEES8_S8_EEENS6_IJNS7_ILi128EEESA_NS7_ILi64EEEEEENS_10bfloat16_tEfNS_4arch4Sm90ELb0ELb1ELb1ELb0ELb1ELb1ELb0ELb0ELi2ELi1ELi2ELi2ELb0EEENS1_24CollectiveEpilogueBwdGQAISC_fSF_Li256ELb0ELb1EEENS1_19SingleTileSchedulerILb0ELb0ELb0ELi128EEEEEEEEEvNT_6ParamsE,@"STO_CUDA_ENTRY STV_DEFAULT"
_ZN7cutlass13device_kernelIN5flash11enable_sm90INS1_16FlashAttnBwdSm90INS1_25CollectiveMainloopBwdSm90ILi2ELi2ELi2EN4cute5tupleIJNS5_1CILi1EEES8_S8_EEENS6_IJNS7_ILi128EEESA_NS7_ILi64EEEEEENS_10bfloat16_tEfNS_4arch4Sm90ELb0ELb1ELb1ELb0ELb1ELb1ELb0ELb0ELi2ELi1ELi2ELi2ELb0EEENS1_24CollectiveEpilogueBwdGQAISC_fSF_Li256ELb0ELb1EEENS1_19SingleTileSchedulerILb0ELb0ELb0ELi128EEEEEEEEEvNT_6ParamsE:
        /* <DEDUP_REMOVED lines=24> */
.L_x_1492:
[----:B------:R-:W-:Y:S05]  /*0180*/  BSYNC B0 ;  /* 0x0000000000007941 */ /* 0x000fea0003800000 */
.L_x_1491:
        /* <DEDUP_REMOVED lines=37> */
.L_x_1493:
        /* <DEDUP_REMOVED lines=22> */
.L_x_1494:
[----:B------:R-:W-:Y:S01]  /*0540*/  PLOP3.LUT P0, PT, PT, PT, UP0, 0x80, 0x0 ;  /* 0x000000000000781c */ /* 0x000fe20003f0f008 */
[----:B------:R-:W-:Y:S01]  /*0550*/  NOP ;  /* 0x0000000000007918 */ /* 0x000fe20000000000 */
[----:B------:R-:W-:Y:S01]  /*0560*/  ULDC.64 UR38, c[0x0][0x208] ;  /* 0x0000820000267ab9 */ /* 0x000fe20000000a00 */
[----:B------:R-:W-:Y:S01]  /*0570*/  BSSY B6, `(.L_x_1495) ;  /* 0x0001545000067945 */ /* 0x000fe20003800000 */
[----:B-12-4-:R-:W-:Y:S09]  /*0580*/  BAR.SYNC.DEFER_BLOCKING 0x0 ;  /* 0x0000000000007b1d */ /* 0x016ff20000010000 */
[----:B------:R-:W-:Y:S05]  /*0590*/  @!P0 BRA `(.L_x_1496) ;  /* 0x0000011800e48947 */ /* 0x000fea0003800000 */
.L_x_1497:
        /* <DEDUP_REMOVED lines=71> */
.L_x_1499:
        /* <DEDUP_REMOVED lines=28> */
.L_x_1502:
        /* <DEDUP_REMOVED lines=15> */
.L_x_1501:
        /* <DEDUP_REMOVED lines=22> */
.L_x_1504:
        /* <DEDUP_REMOVED lines=15> */
.L_x_1503:
[----:B------:R-:W-:Y:S01]  /*0f10*/  SHF.R.S32.HI R6, RZ, 0x1f, R17 ;  /* 0x0000001fff067819 */ /* 0x000fe20000011411 */
[----:B------:R-:W-:-:S03]  /*0f20*/  UMOV UR4, 0xffffffff ;  /* 0xffffffff00047882 */ /* 0x000fc60000000000 */
[----:B------:R-:W-:-:S04]  /*0f30*/  LEA.HI R0, R6, R17, RZ, 0x7 ;  /* 0x0000001106007211 */ /* 0x000fc800078f38ff */
[----:B------:R-:W-:Y:S01]  /*0f40*/  SHF.R.S32.HI R18, RZ, 0x7, R0 ;  /* 0x00000007ff127819 */ /* 0x000fe20000011400 */
[----:B------:R-:W-:Y:S06]  /*0f50*/  BRA.DIV UR4, `(.L_x_1505) ;  /* 0x0000014a04a07947 */ /* 0x000fec000b800000 */
[----:B------:R1:W2:Y:S02]  /*0f60*/  SHFL.IDX PT, R14, R18, RZ, 0x1f ;  /* 0x00001fff120e7589 */ /* 0x0002a400000e0000 */
.L_x_1642:
        /* <DEDUP_REMOVED lines=24> */
.L_x_1506:
        /* <DEDUP_REMOVED lines=165> */
.L_x_1519:
[----:B------:R-:W-:-:S06]  /*1b40*/  ULOP3.LUT UR4, UR36, 0x1, URZ, 0xfc, !UPT ;  /* 0x0000000124047892 */ /* 0x000fcc000f8efc3f */
[----:B------:R-:W-:-:S05]  /*1b50*/  IMAD.U32 R5, RZ, RZ, UR4 ;  /* 0x00000004ff057e24 */ /* 0x000fca000f8e00ff */
[----:B------:R-:W-:-:S13]  /*1b60*/  ISETP.NE.AND P6, PT, R5, 0x3, PT ;  /* 0x000000030500780c */ /* 0x000fda0003fc5270 */
[----:B------:R-:W-:Y:S05]  /*1b70*/  @!P6 BRA `(.L_x_1509) ;  /* 0x000000000004e947 */ /* 0x000fea0003800000 */
[----:B------:R-:W-:Y:S01]  /*1b80*/  BPT.TRAP 0x1 ;  /* 0x000000040000795c */ /* 0x000fe20000300000 */
.L_x_1509:
[----:B------:R-:W-:Y:S01]  /*1b90*/  IMAD R6, R0, 0x8, R16 ;  /* 0x0000000800067824 */ /* 0x000fe200078e0210 */
[----:B------:R-:W-:-:S04]  /*1ba0*/  SHF.L.U32 R23, R4, 0x1f, RZ ;  /* 0x0000001f04177819 */ /* 0x000fc800000006ff */
[----:B------:R1:W2:Y:S01]  /*1bb0*/  SYNCS.PHASECHK.TRANS64.TRYWAIT P0, [R6+URZ+0x30c10], R23 ;  /* 0x030c1017060075a7 */ /* 0x0002a2000800017f */
[----:B------:R-:W-:Y:S05]  /*1bc0*/  @!P6 BRA `(.L_x_1510) ;  /* 0x000000000004e947 */ /* 0x000fea0003800000 */
[----:B------:R-:W-:Y:S01]  /*1bd0*/  BPT.TRAP 0x1 ;  /* 0x000000040000795c */ /* 0x000fe20000300000 */
.L_x_1510:
[----:B------:R-:W-:-:S04]  /*1be0*/  IADD3 R5, R16, 0x10000, RZ ;  /* 0x0001000010057810 */ /* 0x000fc80007ffe0ff */
[----:B------:R-:W-:-:S04]  /*1bf0*/  SHF.R.U32.HI R5, RZ, 0x4, R5 ;  /* 0x00000004ff057819 */ /* 0x000fc80000011605 */
[----:B------:R-:W-:Y:S01]  /*1c00*/  LOP3.LUT R5, R5, 0x3fff, RZ, 0xc0, !PT ;  /* 0x00003fff05057812 */ /* 0x000fe200078ec0ff */
[----:B--2---:R-:W-:Y:S06]  /*1c10*/  @P0 BRA `(.L_x_1511) ;  /* 0x0000000000080947 */ /* 0x004fec0003800000 */
[----:B------:R-:W2:Y:S02]  /*1c20*/  SYNCS.PHASECHK.TRANS64.TRYWAIT P0, [R6+URZ+0x30c10], R23 ;  /* 0x030c1017060075a7 */ /* 0x000ea4000800017f */
[----:B--2---:R-:W-:Y:S05]  /*1c30*/  @!P0 BRA `(.L_x_1512) ;  /* 0x0000013c009c8947 */ /* 0x004fea0003800000 */
.L_x_1511:
        /* <DEDUP_REMOVED lines=65> */
.L_x_1513:
[----:B------:R1:W1:Y:S01]  /*2050*/  SYNCS.PHASECHK.TRANS64.TRYWAIT P0, [R6+URZ+0x30c30], R23 ;  /* 0x030c3017060075a7 */ /* 0x000262000800017f */
[----:B------:R-:W-:Y:S05]  /*2060*/  @!P6 BRA `(.L_x_1514) ;  /* 0x000000000004e947 */ /* 0x000fea0003800000 */
[----:B------:R-:W-:Y:S01]  /*2070*/  BPT.TRAP 0x1 ;  /* 0x000000040000795c */ /* 0x000fe20000300000 */
.L_x_1514:
[----:B-1----:R-:W-:Y:S05]  /*2080*/  @P0 BRA `(.L_x_1515) ;  /* 0x0000000000080947 */ /* 0x002fea0003800000 */
[----:B------:R-:W1:Y:S02]  /*2090*/  SYNCS.PHASECHK.TRANS64.TRYWAIT P0, [R6+URZ+0x30c30], R23 ;  /* 0x030c3017060075a7 */ /* 0x000e64000800017f */
[----:B-1----:R-:W-:Y:S05]  /*20a0*/  @!P0 BRA `(.L_x_1516) ;  /* 0x0000013800948947 */ /* 0x002fea0003800000 */
.L_x_1515:
        /* <DEDUP_REMOVED lines=1124> */
.L_x_1517:
        /* <DEDUP_REMOVED lines=68> */
.L_x_1518:
        /* <DEDUP_REMOVED lines=12> */
.L_x_1508:
        /* <DEDUP_REMOVED lines=22> */
[----:B------:R-:W-:Y:S01]  /*6d50*/  IMAD.MOV.U32 R21, RZ, RZ, 0x40000040 ;  /* 0x40000040ff157424 */ /* 0x000fe200078e00ff */
[----:B------:R-:W1:Y:S01]  /*6d60*/  S2R R11, SR_TID.X ;  /* 0x00000000000b7919 */ /* 0x000e620000002100 */
[----:B-----5:R-:W-:Y:S01]  /*6d70*/  VIADD R9, R5, 0xffffff80 ;  /* 0xffffff8005097836 */ /* 0x020fe20000000000 */
[----:B-1----:R-:W-:Y:S01]  /*6d80*/  IADD3 R17, R11, -0x80, RZ ;  /* 0xffffff800b117810 */ /* 0x002fe20007ffe0ff */
[----:B--2---:R-:W-:-:S03]  /*6d90*/  IMAD.MOV.U32 R14, RZ, RZ, R10 ;  /* 0x000000ffff0e7224 */ /* 0x004fc600078e000a */
[----:B------:R-:W-:-:S04]  /*6da0*/  SHF.R.S32.HI R10, RZ, 0x1f, R9 ;  /* 0x0000001fff0a7819 */ /* 0x000fc80000011409 */
[----:B------:R-:W-:Y:S02]  /*6db0*/  LEA.HI R5, R10, R9, RZ, 0x5 ;  /* 0x000000090a057211 */ /* 0x000fe400078f28ff */
[----:B---3--:R-:W-:Y:S01]  /*6dc0*/  LEA.HI R13, R13, R15, RZ, 0x5 ;  /* 0x0000000f0d0d7211 */ /* 0x008fe200078f28ff */
[----:B------:R-:W-:Y:S01]  /*6dd0*/  VIADD R15, R11, 0xffffff80 ;  /* 0xffffff800b0f7836 */ /* 0x000fe20000000000 */
[----:B------:R-:W-:Y:S02]  /*6de0*/  LOP3.LUT R6, R5, 0xffffffe0, RZ, 0xc0, !PT ;  /* 0xffffffe005067812 */ /* 0x000fe400078ec0ff */
[----:B----4-:R-:W-:Y:S02]  /*6df0*/  SHF.R.S32.HI R11, RZ, 0x2, R12 ;  /* 0x00000002ff0b7819 */ /* 0x010fe4000001140c */
[----:B------:R-:W-:Y:S01]  /*6e00*/  SHF.R.S32.HI R15, RZ, 0x1f, R15 ;  /* 0x0000001fff0f7819 */ /* 0x000fe2000001140f */
[----:B------:R-:W-:Y:S01]  /*6e10*/  IMAD.IADD R7, R9, 0x1, -R6 ;  /* 0x0000000109077824 */ /* 0x000fe200078e0a06 */
[----:B------:R-:W-:-:S02]  /*6e20*/  SHF.R.S32.HI R12, RZ, 0x1f, R12 ;  /* 0x0000001fff0c7819 */ /* 0x000fc4000001140c */
[----:B------:R-:W-:Y:S02]  /*6e30*/  SHF.R.S32.HI R13, RZ, 0x5, R13 ;  /* 0x00000005ff0d7819 */ /* 0x000fe4000001140d */
[----:B------:R-:W-:Y:S01]  /*6e40*/  LEA.HI R15, R15, R17, RZ, 0x7 ;  /* 0x000000110f0f7211 */ /* 0x000fe200078f38ff */
[----:B------:R-:W-:Y:S01]  /*6e50*/  IMAD.MOV.U32 R17, RZ, RZ, R14 ;  /* 0x000000ffff117224 */ /* 0x000fe200078e000e */
[----:B------:R-:W-:Y:S01]  /*6e60*/  LEA.HI R12, R12, R11, RZ, 0x3 ;  /* 0x0000000b0c0c7211 */ /* 0x000fe200078f18ff */
[----:B------:R-:W-:Y:S01]  /*6e70*/  IMAD R6, R13, -0x10, R8 ;  /* 0xfffffff00d067824 */ /* 0x000fe200078e0208 */
[----:B------:R-:W-:Y:S02]  /*6e80*/  SHF.R.S32.HI R15, RZ, 0x7, R15 ;  /* 0x00000007ff0f7819 */ /* 0x000fe4000001140f */
[----:B------:R-:W-:Y:S02]  /*6e90*/  LOP3.LUT R12, R12, 0xfffffff8, RZ, 0xc0, !PT ;  /* 0xfffffff80c0c7812 */ /* 0x000fe400078ec0ff */
[----:B------:R-:W-:-:S02]  /*6ea0*/  SHF.R.S32.HI R8, RZ, 0x1f, R7 ;  /* 0x0000001fff087819 */ /* 0x000fc40000011407 */
[----:B------:R-:W-:Y:S02]  /*6eb0*/  LEA.HI R5, R15, R15, RZ, 0x1 ;  /* 0x0000000f0f057211 */ /* 0x000fe400078f08ff */
[----:B------:R-:W-:Y:S02]  /*6ec0*/  LEA.HI R13, R10, R9, RZ, 0x2 ;  /* 0x000000090a0d7211 */ /* 0x000fe400078f10ff */
[----:B------:R-:W-:Y:S02]  /*6ed0*/  IADD3 R6, R6, R12, -R11 ;  /* 0x0000000c06067210 */ /* 0x000fe40007ffe80b */
[CC--:B------:R-:W-:Y:S02]  /*6ee0*/  LEA.HI R12, R8.reuse, R7.reuse, RZ, 0x2 ;  /* 0x00000007080c7211 */ /* 0x0c0fe400078f10ff */
[----:B------:R-:W-:Y:S02]  /*6ef0*/  LEA.HI R10, R8, R7, RZ, 0x3 ;  /* 0x00000007080a7211 */ /* 0x000fe400078f18ff */
[----:B------:R-:W-:-:S02]  /*6f00*/  LOP3.LUT R5, R5, 0xfffffffe, RZ, 0xc0, !PT ;  /* 0xfffffffe05057812 */ /* 0x000fc400078ec0ff */
[----:B------:R-:W-:Y:S02]  /*6f10*/  LOP3.LUT R14, R13, 0xfffffffc, RZ, 0xc0, !PT ;  /* 0xfffffffc0d0e7812 */ /* 0x000fe400078ec0ff */
[----:B------:R-:W-:Y:S02]  /*6f20*/  SHF.R.S32.HI R13, RZ, 0x2, R12 ;  /* 0x00000002ff0d7819 */ /* 0x000fe4000001140c */
[----:B------:R-:W-:Y:S01]  /*6f30*/  SHF.R.S32.HI R11, RZ, 0x3, R10 ;  /* 0x00000003ff0b7819 */ /* 0x000fe2000001140a */
[----:B------:R-:W-:Y:S01]  /*6f40*/  IMAD.IADD R7, R9, 0x1, -R14 ;  /* 0x0000000109077824 */ /* 0x000fe200078e0a0e */
[----:B------:R-:W-:Y:S01]  /*6f50*/  IADD3 R5, R15, -R5, RZ ;  /* 0x800000050f057210 */ /* 0x000fe20007ffe0ff */
[----:B------:R-:W-:Y:S01]  /*6f60*/  VIADD R9, R13, 0x10 ;  /* 0x000000100d097836 */ /* 0x000fe20000000000 */
[----:B------:R-:W-:Y:S02]  /*6f70*/  SHF.R.S32.HI R10, RZ, 0x1f, R10 ;  /* 0x0000001fff0a7819 */ /* 0x000fe4000001140a */
[----:B------:R-:W-:Y:S01]  /*6f80*/  LEA.HI R12, R12, R13, RZ, 0x1 ;  /* 0x0000000d0c0c7211 */ /* 0x000fe200078f08ff */
[----:B------:R-:W-:Y:S01]  /*6f90*/  IMAD R8, R5, -0x40, R6 ;  /* 0xffffffc005087824 */ /* 0x000fe200078e0206 */
[----:B------:R-:W-:-:S02]  /*6fa0*/  LEA.HI R10, R10, R11, RZ, 0x4 ;  /* 0x0000000b0a0a7211 */ /* 0x000fc400078f20ff */
[----:B------:R-:W-:Y:S02]  /*6fb0*/  IADD3 R5, R13, 0x8, RZ ;  /* 0x000000080d057810 */ /* 0x000fe40007ffe0ff */
[----:B------:R-:W-:Y:S02]  /*6fc0*/  LOP3.LUT R10, R10, 0x1ffffff0, RZ, 0xc0, !PT ;  /* 0x1ffffff00a0a7812 */ /* 0x000fe400078ec0ff */
[----:B------:R-:W-:Y:S02]  /*6fd0*/  LOP3.LUT R12, R12, 0xfffffffe, RZ, 0xc0, !PT ;  /* 0xfffffffe0c0c7812 */ /* 0x000fe400078ec0ff */
[----:B------:R-:W-:Y:S01]  /*6fe0*/  LEA.HI R14, R9, R9, RZ, 0x1 ;  /* 0x00000009090e7211 */ /* 0x000fe200078f08ff */
[----:B------:R-:W-:Y:S01]  /*6ff0*/  IMAD.IADD R11, R11, 0x1, -R10 ;  /* 0x000000010b0b7824 */ /* 0x000fe200078e0a0a */
[----:B------:R-:W-:Y:S02]  /*7000*/  LEA.HI R6, R5, R5, RZ, 0x1 ;  /* 0x0000000505067211 */ /* 0x000fe400078f08ff */
[C---:B------:R-:W-:Y:S01]  /*7010*/  IADD3 R12, R13.reuse, -R12, RZ ;  /* 0x8000000c0d0c7210 */ /* 0x040fe20007ffe0ff */
[----:B------:R-:W-:Y:S01]  /*7020*/  VIADD R13, R13, 0x18 ;  /* 0x000000180d0d7836 */ /* 0x000fe20000000000 */
[----:B------:R-:W-:-:S02]  /*7030*/  LOP3.LUT R18, R14, 0xfffffffe, RZ, 0xc0, !PT ;  /* 0xfffffffe0e127812 */ /* 0x000fc400078ec0ff */
[----:B------:R-:W-:Y:S01]  /*7040*/  LOP3.LUT R10, R6, 0xfffffffe, RZ, 0xc0, !PT ;  /* 0xfffffffe060a7812 */ /* 0x000fe200078ec0ff */
[----:B------:R-:W-:Y:S02]  /*7050*/  IMAD R11, R11, 0x8, R12 ;  /* 0x000000080b0b7824 */ /* 0x000fe400078e020c */
[----:B------:R-:W-:Y:S01]  /*7060*/  IMAD.IADD R18, R9, 0x1, -R18 ;  /* 0x0000000109127824 */ /* 0x000fe200078e0a12 */
[----:B------:R-:W-:Y:S02]  /*7070*/  IADD3 R10, R5, -R10, RZ ;  /* 0x8000000a050a7210 */ /* 0x000fe40007ffe0ff */
[----:B------:R-:W-:Y:S01]  /*7080*/  LEA.HI R9, R13, R13, RZ, 0x1 ;  /* 0x0000000d0d097211 */ /* 0x000fe200078f08ff */
[----:B------:R1:W-:Y:S01]  /*7090*/  STL [R1+0x58], R11 ;  /* 0x0000580b01007387 */ /* 0x0003e20000100800 */
[--C-:B------:R-:W-:Y:S02]  /*70a0*/  SHF.R.S32.HI R5, RZ, 0x1, R6.reuse ;  /* 0x00000001ff057819 */ /* 0x100fe40000011406 */
[----:B------:R-:W-:-:S02]  /*70b0*/  SHF.R.S32.HI R6, RZ, 0x1f, R6 ;  /* 0x0000001fff067819 */ /* 0x000fc40000011406 */
[----:B------:R-:W-:Y:S02]  /*70c0*/  LOP3.LUT R12, R9, 0xfffffffe, RZ, 0xc0, !PT ;  /* 0xfffffffe090c7812 */ /* 0x000fe400078ec0ff */
[----:B------:R-:W-:Y:S02]  /*70d0*/  LEA.HI R6, R6, R5, RZ, 0x4 ;  /* 0x0000000506067211 */ /* 0x000fe400078f20ff */
[----:B------:R-:W-:Y:S01]  /*70e0*/  SHF.R.S32.HI R15, RZ, 0x1, R9 ;  /* 0x00000001ff0f7819 */ /* 0x000fe20000011409 */
[----:B------:R-:W-:Y:S01]  /*70f0*/  IMAD.IADD R13, R13, 0x1, -R12 ;  /* 0x000000010d0d7824 */ /* 0x000fe200078e0a0c */
[--C-:B-1----:R-:W-:Y:S02]  /*7100*/  SHF.R.S32.HI R11, RZ, 0x1, R14.reuse ;  /* 0x00000001ff0b7819 */ /* 0x102fe4000001140e */
[----:B------:R-:W-:Y:S02]  /*7110*/  SHF.R.S32.HI R14, RZ, 0x1f, R14 ;  /* 0x0000001fff0e7819 */ /* 0x000fe4000001140e */
[----:B------:R-:W-:-:S02]  /*7120*/  LOP3.LUT R12, R6, 0x1ffffff0, RZ, 0xc0, !PT ;  /* 0x1ffffff0060c7812 */ /* 0x000fc400078ec0ff */
[----:B------:R-:W-:Y:S02]  /*7130*/  LEA.HI R14, R14, R11, RZ, 0x4 ;  /* 0x0000000b0e0e7211 */ /* 0x000fe400078f20ff */
[----:B------:R-:W-:Y:S01]  /*7140*/  SHF.R.S32.HI R20, RZ, 0x1f, R9 ;  /* 0x0000001fff147819 */ /* 0x000fe20000011409 */
[----:B------:R-:W-:Y:S01]  /*7150*/  IMAD.IADD R9, R5, 0x1, -R12 ;  /* 0x0000000105097824 */ /* 0x000fe200078e0a0c */
[----:B------:R-:W-:Y:S02]  /*7160*/  LEA R6, R17, R16, 0xd ;  /* 0x0000001011067211 */ /* 0x000fe400078e68ff */
[----:B------:R-:W-:Y:S02]  /*7170*/  LOP3.LUT R14, R14, 0x1ffffff0, RZ, 0xc0, !PT ;  /* 0x1ffffff00e0e7812 */ /* 0x000fe400078ec0ff */
[----:B------:R-:W-:Y:S01]  /*7180*/  LEA.HI R20, R20, R15, RZ, 0x4 ;  /* 0x0000000f14147211 */ /* 0x000fe200078f20ff */
[C---:B------:R-:W-:Y:S01]  /*7190*/  VIADD R12, R6.reuse, 0x4000 ;  /* 0x00004000060c7836 */ /* 0x040fe20000000000 */
[----:B------:R-:W-:Y:S01]  /*71a0*/  LEA R9, R9, R10, 0x3 ;  /* 0x0000000a09097211 */ /* 0x000fe200078e18ff */
[----:B------:R-:W-:Y:S01]  /*71b0*/  VIADD R5, R6, 0x20c00 ;  /* 0x00020c0006057836 */ /* 0x000fe20000000000 */
[----:B------:R-:W-:Y:S01]  /*71c0*/  LOP3.LUT R20, R20, 0x1ffffff0, RZ, 0xc0, !PT ;  /* 0x1ffffff014147812 */ /* 0x000fe200078ec0ff */
[----:B------:R-:W-:Y:S01]  /*71d0*/  IMAD.IADD R11, R11, 0x1, -R14 ;  /* 0x000000010b0b7824 */ /* 0x000fe200078e0a0e */
[----:B------:R-:W-:Y:S01]  /*71e0*/  SHF.R.U32.HI R6, RZ, 0x4, R6 ;  /* 0x00000004ff067819 */ /* 0x000fe20000011606 */
[----:B------:R1:W-:Y:S01]  /*71f0*/  STL [R1+0x50], R9 ;  /* 0x0000500901007387 */ /* 0x0003e20000100800 */
[----:B------:R-:W-:-:S02]  /*7200*/  SHF.R.U32.HI R12, RZ, 0x4, R12 ;  /* 0x00000004ff0c7819 */ /* 0x000fc4000001160c */
[----:B------:R-:W-:Y:S02]  /*7210*/  SHF.R.U32.HI R5, RZ, 0x4, R5 ;  /* 0x00000004ff057819 */ /* 0x000fe40000011605 */
[----:B------:R-:W-:Y:S01]  /*7220*/  IADD3 R20, R15, -R20, RZ ;  /* 0x800000140f147210 */ /* 0x000fe20007ffe0ff */
[----:B------:R-:W-:Y:S01]  /*7230*/  IMAD.MOV.U32 R15, RZ, RZ, 0x40000040 ;  /* 0x40000040ff0f7424 */ /* 0x000fe200078e00ff */
[----:B------:R-:W-:Y:S02]  /*7240*/  LOP3.LUT R6, R6, 0x3fff, RZ, 0xc0, !PT ;  /* 0x00003fff06067812 */ /* 0x000fe400078ec0ff */
[----:B------:R-:W-:Y:S01]  /*7250*/  LOP3.LUT R12, R12, 0x3fff, RZ, 0xc0, !PT ;  /* 0x00003fff0c0c7812 */ /* 0x000fe200078ec0ff */
[----:B-1----:R-:W-:Y:S01]  /*7260*/  IMAD R9, R11, 0x8, R18 ;  /* 0x000000080b097824 */ /* 0x002fe200078e0212 */
[----:B------:R-:W-:Y:S01]  /*7270*/  LOP3.LUT R5, R5, 0x3fff, RZ, 0xc0, !PT ;  /* 0x00003fff05057812 */ /* 0x000fe200078ec0ff */
[----:B------:R-:W-:Y:S01]  /*7280*/  IMAD R10, R20, 0x8, R13 ;  /* 0x00000008140a7824 */ /* 0x000fe200078e020d */
[----:B------:R-:W-:Y:S01]  /*7290*/  MOV R11, 0x40000040 ;  /* 0x40000040000b7802 */ /* 0x000fe20000000f00 */
[----:B------:R-:W-:Y:S01]  /*72a0*/  IMAD.MOV.U32 R13, RZ, RZ, 0x40000040 ;  /* 0x40000040ff0d7424 */ /* 0x000fe200078e00ff */
[----:B------:R1:W-:Y:S01]  /*72b0*/  STL [R1+0x4c], R9 ;  /* 0x00004c0901007387 */ /* 0x0003e20000100800 */
[----:B------:R-:W-:-:S03]  /*72c0*/  LOP3.LUT R5, R5, 0x10000, RZ, 0xfc, !PT ;  /* 0x0001000005057812 */ /* 0x000fc600078efcff */
[----:B------:R2:W-:Y:S01]  /*72d0*/  STL [R1+0x44], R10 ;  /* 0x0000440a01007387 */ /* 0x0005e20000100800 */
[----:B-1----:R-:W-:Y:S02]  /*72e0*/  LOP3.LUT R9, R6, 0x10000, RZ, 0xfc, !PT ;  /* 0x0001000006097812 */ /* 0x002fe400078efcff */
[----:B------:R-:W-:Y:S02]  /*72f0*/  LOP3.LUT R6, R12, 0x10000, RZ, 0xfc, !PT ;  /* 0x000100000c067812 */ /* 0x000fe400078efcff */
[C---:B------:R-:W-:Y:S01]  /*7300*/  IADD3 R22, R9.reuse, 0x2, RZ ;  /* 0x0000000209167810 */ /* 0x040fe20007ffe0ff */
[C---:B------:R-:W-:Y:S01]  /*7310*/  VIADD R20, R9.reuse, 0x4 ;  /* 0x0000000409147836 */ /* 0x040fe20000000000 */
[----:B------:R1:W-:Y:S01]  /*7320*/  STL [R1+0x3c], R9 ;  /* 0x00003c0901007387 */ /* 0x0003e20000100800 */
[----:B------:R-:W-:Y:S01]  /*7330*/  VIADD R18, R9, 0x6 ;  /* 0x0000000609127836 */ /* 0x000fe20000000000 */
[C---:B------:R-:W-:Y:S01]  /*7340*/  IADD3 R14, R6.reuse, 0x2, RZ ;  /* 0x00000002060e7810 */ /* 0x040fe20007ffe0ff */
[C---:B--2---:R-:W-:Y:S01]  /*7350*/  VIADD R10, R6.reuse, 0x6 ;  /* 0x00000006060a7836 */ /* 0x044fe20000000000 */
[----:B------:R2:W-:Y:S01]  /*7360*/  STL [R1+0x5c], R5 ;  /* 0x00005c0501007387 */ /* 0x0005e20000100800 */
[----:B------:R-:W-:-:S03]  /*7370*/  VIADD R12, R6, 0x4 ;  /* 0x00000004060c7836 */ /* 0x000fc60000000000 */
[----:B------:R3:W-:Y:S01]  /*7380*/  STL [R1+0x38], R6 ;  /* 0x0000380601007387 */ /* 0x0007e20000100800 */
[----:B-1----:R-:W-:-:S03]  /*7390*/  VIADD R9, R7, 0x8 ;  /* 0x0000000807097836 */ /* 0x002fc60000000000 */
[----:B------:R1:W-:Y:S01]  /*73a0*/  STL.64 [R1+0x30], R22 ;  /* 0x0000301601007387 */ /* 0x0003e20000100a00 */
[C---:B------:R-:W-:Y:S01]  /*73b0*/  VIADD R9, R7.reuse, 0x14 ;  /* 0x0000001407097836 */ /* 0x040fe20000000000 */
[C---:B--2---:R-:W-:Y:S02]  /*73c0*/  IADD3 R5, R7.reuse, 0x4, RZ ;  /* 0x0000000407057810 */ /* 0x044fe40007ffe0ff */
[----:B------:R1:W-:Y:S01]  /*73d0*/  STL.64 [R1+0x28], R20 ;  /* 0x0000281401007387 */ /* 0x0003e20000100a00 */
[C---:B------:R-:W-:Y:S01]  /*73e0*/  IADD3 R5, R7.reuse, 0x10, RZ ;  /* 0x0000001007057810 */ /* 0x040fe20007ffe0ff */
[C---:B---3--:R-:W-:Y:S01]  /*73f0*/  VIADD R6, R7.reuse, 0xc ;  /* 0x0000000c07067836 */ /* 0x048fe20000000000 */
[C---:B------:R-:W-:Y:S01]  /*7400*/  IADD3 R5, R7.reuse, 0x1c, RZ ;  /* 0x0000001c07057810 */ /* 0x040fe20007ffe0ff */
[----:B------:R1:W-:Y:S01]  /*7410*/  STL.64 [R1+0x20], R18 ;  /* 0x0000201201007387 */ /* 0x0003e20000100a00 */
[----:B------:R-:W-:-:S03]  /*7420*/  VIADD R6, R7, 0x18 ;  /* 0x0000001807067836 */ /* 0x000fc60000000000 */
[----:B------:R1:W-:Y:S04]  /*7430*/  STL.64 [R1+0x8], R10 ;  /* 0x0000080a01007387 */ /* 0x0003e80000100a00 */
[----:B------:R1:W-:Y:S04]  /*7440*/  STL.64 [R1+0x18], R14 ;  /* 0x0000180e01007387 */ /* 0x0003e80000100a00 */
[----:B------:R1:W-:Y:S02]  /*7450*/  STL.64 [R1+0x10], R12 ;  /* 0x0000100c01007387 */ /* 0x0003e40000100a00 */
.L_x_1531:
[----:B------:R-:W-:-:S06]  /*7460*/  ULOP3.LUT UR4, UR36, 0x1, URZ, 0xfc, !UPT ;  /* 0x0000000124047892 */ /* 0x000fcc000f8efc3f */
[----:B------:R-:W-:-:S05]  /*7470*/  IMAD.U32 R5, RZ, RZ, UR4 ;  /* 0x00000004ff057e24 */ /* 0x000fca000f8e00ff */
[----:B------:R-:W-:-:S13]  /*7480*/  ISETP.NE.AND P0, PT, R5, 0x3, PT ;  /* 0x000000030500780c */ /* 0x000fda0003f05270 */
[----:B------:R-:W-:Y:S05]  /*7490*/  @!P0 BRA `(.L_x_1521) ;  /* 0x0000000000048947 */ /* 0x000fea0003800000 */
[----:B------:R-:W-:Y:S01]  /*74a0*/  BPT.TRAP 0x1 ;  /* 0x000000040000795c */ /* 0x000fe20000300000 */
.L_x_1521:
[----:B------:R-:W-:Y:S01]  /*74b0*/  IMAD R6, R0, 0x8, R16 ;  /* 0x0000000800067824 */ /* 0x000fe200078e0210 */
[----:B-1----:R-:W-:-:S04]  /*74c0*/  SHF.L.U32 R23, R4, 0x1f, RZ ;  /* 0x0000001f04177819 */ /* 0x002fc800000006ff */
[----:B------:R1:W2:Y:S01]  /*74d0*/  SYNCS.PHASECHK.TRANS64.TRYWAIT P1, [R6+URZ+0x30c10], R23 ;  /* 0x030c1017060075a7 */ /* 0x0002a2000802017f */
[----:B------:R-:W-:Y:S05]  /*74e0*/  @!P0 BRA `(.L_x_1522) ;  /* 0x0000000000048947 */ /* 0x000fea0003800000 */
[----:B------:R-:W-:Y:S01]  /*74f0*/  BPT.TRAP 0x1 ;  /* 0x000000040000795c */ /* 0x000fe20000300000 */
.L_x_1522:
[----:B------:R-:W-:-:S04]  /*7500*/  IADD3 R5, R16, 0x10000, RZ ;  /* 0x0001000010057810 */ /* 0x000fc80007ffe0ff */
[----:B------:R-:W-:-:S04]  /*7510*/  SHF.R.U32.HI R5, RZ, 0x4, R5 ;  /* 0x00000004ff057819 */ /* 0x000fc80000011605 */
[----:B------:R-:W-:-:S04]  /*7520*/  LOP3.LUT R5, R5, 0x3fff, RZ, 0xc0, !PT ;  /* 0x00003fff05057812 */ /* 0x000fc800078ec0ff */
[----:B------:R-:W-:Y:S01]  /*7530*/  LOP3.LUT R9, R5, 0x10000, RZ, 0xfc, !PT ;  /* 0x0001000005097812 */ /* 0x000fe200078efcff */
[----:B--2---:R-:W-:Y:S06]  /*7540*/  @P1 BRA `(.L_x_1523) ;  /* 0x0000000000081947 */ /* 0x004fec0003800000 */
[----:B------:R-:W2:Y:S02]  /*7550*/  SYNCS.PHASECHK.TRANS64.TRYWAIT P1, [R6+URZ+0x30c10], R23 ;  /* 0x030c1017060075a7 */ /* 0x000ea4000802017f */
[----:B--2---:R-:W-:Y:S05]  /*7560*/  @!P1 BRA `(.L_x_1524) ;  /* 0x000000e400789947 */ /* 0x004fea0003800000 */
.L_x_1523:
        /* <DEDUP_REMOVED lines=38> */
[C---:B------:R-:W-:Y:S02]  /*77d0*/  IMAD R18, R0.reuse, 0x80, R11 ;  /* 0x0000008000127824 */ /* 0x040fe400078e020b */
[----:B------:R-:W-:Y:S01]  /*77e0*/  IMAD R14, R0, 0x80, R13 ;  /* 0x00000080000e7824 */ /* 0x000fe200078e020d */
[C---:B------:R-:W-:Y:S01]  /*77f0*/  LEA R9, R3.reuse, R10, 0x1 ;  /* 0x0000000a03097211 */ /* 0x040fe200078e08ff */
[C---:B------:R-:W-:Y:S01]  /*7800*/  IMAD R11, R3.reuse, 0x2, R12 ;  /* 0x00000002030b7824 */ /* 0x040fe200078e020c */
[C---:B------:R-:W-:Y:S01]  /*7810*/  LEA R21, R3.reuse, R18, 0x1 ;  /* 0x0000001203157211 */ /* 0x040fe200078e08ff */
[----:B------:R-:W-:Y:S02]  /*7820*/  IMAD R19, R3, 0x2, R14 ;  /* 0x0000000203137824 */ /* 0x000fe400078e020e */
[----:B------:R-:W-:-:S02]  /*7830*/  IMAD R17, R9, 0x4, R16 ;  /* 0x0000000409117824 */ /* 0x000fc400078e0210 */
        /* <DEDUP_REMOVED lines=18> */
.L_x_1525:
[----:B------:R1:W1:Y:S01]  /*7960*/  SYNCS.PHASECHK.TRANS64.TRYWAIT P1, [R6+URZ+0x30c30], R23 ;  /* 0x030c3017060075a7 */ /* 0x000262000802017f */
[----:B------:R-:W-:Y:S05]  /*7970*/  @!P0 BRA `(.L_x_1526) ;  /* 0x0000000000048947 */ /* 0x000fea0003800000 */
[----:B------:R-:W-:Y:S01]  /*7980*/  BPT.TRAP 0x1 ;  /* 0x000000040000795c */ /* 0x000fe20000300000 */
.L_x_1526:
[----:B-1----:R-:W-:Y:S05]  /*7990*/  @P1 BRA `(.L_x_1527) ;  /* 0x0000000000081947 */ /* 0x002fea0003800000 */
[----:B------:R-:W1:Y:S02]  /*79a0*/  SYNCS.PHASECHK.TRANS64.TRYWAIT P1, [R6+URZ+0x30c30], R23 ;  /* 0x030c3017060075a7 */ /* 0x000e64000802017f */
[----:B-1----:R-:W-:Y:S05]  /*79b0*/  @!P1 BRA `(.L_x_1528) ;  /* 0x000000e000789947 */ /* 0x002fea0003800000 */
.L_x_1527:
        /* <DEDUP_REMOVED lines=17> */
[----:B------:R-:W-:Y:S01]  /*7ad0*/  FMUL.FTZ R205, R83, UR8 ;  /* 0x0000000853cd7c20 */ /* 0x000fe20008410000 */
[----:B------:R-:W-:Y:S01]  /*7ae0*/  IMAD R25, R0, 0x400, R25 ;  /* 0x0000040000197824 */ /* 0x000fe200078e0219 */
        /* <DEDUP_REMOVED lines=65> */
[C---:B------:R-:W-:Y:S01]  /*7f00*/  IADD3 R227, R7.reuse, 0x4, RZ ;  /* 0x0000000407e37810 */ /* 0x040fe20007ffe0ff */
        /* <DEDUP_REMOVED lines=13> */
[C---:B------:R-:W-:Y:S01]  /*7fe0*/  VIADD R213, R7.reuse, 0xc ;  /* 0x0000000c07d57836 */ /* 0x040fe20000000000 */
[C---:B------:R-:W-:Y:S01]  /*7ff0*/  ISETP.GT.AND P2, PT, R8.reuse, RZ, PT ;  /* 0x000000ff0800720c */ /* 0x040fe20003f44270 */
[----:B------:R-:W4:Y:S01]  /*8000*/  MUFU.TANH R22, R22 ;  /* 0x0000001600167308 */ /* 0x000f220000002400 */
[----:B------:R1:W-:Y:S01]  /*8010*/  STL [R1+0x70], R2 ;  /* 0x0000700201007387 */ /* 0x0003e20000100800 */
[----:B------:R-:W-:Y:S01]  /*8020*/  ISETP.GT.AND P1, PT, R8, 0x8, PT ;  /* 0x000000080800780c */ /* 0x000fe20003f24270 */
[----:B------:R-:W-:-:S05]  /*8030*/  VIADD R222, R7, 0x14 ;  /* 0x0000001407de7836 */ /* 0x000fca0000000000 */
[----:B------:R-:W4:Y:S01]  /*8040*/  MUFU.TANH R204, R204 ;  /* 0x000000cc00cc7308 */ /* 0x000f220000002400 */
[----:B-1----:R-:W2:Y:S01]  /*8050*/  LDL.64 R2, [R1+0x18] ;  /* 0x0000180001027983 */ /* 0x002ea20000100a00 */
[----:B------:R-:W-:Y:S01]  /*8060*/  WARPGROUP.ARRIVE ;  /* 0x00000000000079c5 */ /* 0x000fe20000000000 */
[----:B------:R-:W-:-:S05]  /*8070*/  IADD3 R220, R7, 0x10, RZ ;  /* 0x0000001007dc7810 */ /* 0x000fca0007ffe0ff */
        /* <DEDUP_REMOVED lines=14> */
[----:B------:R-:W-:-:S05]  /*8160*/  VIADD R214, R7, 0x18 ;  /* 0x0000001807d67836 */ /* 0x000fca0000000000 */
        /* <DEDUP_REMOVED lines=78> */
[----:B------:R-:W-:Y:S01]  /*8650*/  MUFU.TANH R230, R230 ;  /* 0x000000e600e67308 */ /* 0x000fe20000002400 */
        /* <DEDUP_REMOVED lines=8> */
[----:B------:R-:W-:Y:S07]  /*86e0*/  SHFL.IDX PT, R217, R13, R222, 0x1f ;  /* 0x00001fde0dd97589 */ /* 0x000fee00000e0000 */
[----:B------:R3:W-:Y:S01]  /*86f0*/  MUFU.TANH R159, R105 ;  /* 0x00000069009f7308 */ /* 0x0007e20000002400 */
[----:B----4-:R-:W-:-:S07]  /*8700*/  FSEL R103, R207, -INF , P2 ;  /* 0xff800000cf677808 */ /* 0x010fce0001000000 */
        /* <DEDUP_REMOVED lines=13> */
[----:B------:R-:W-:Y:S01]  /*87e0*/  LEA R209, R0, R209, 0xa ;  /* 0x000000d100d17211 */ /* 0x000fe200078e50ff */
[----:B------:R-:W-:-:S03]  /*87f0*/  FFMA.FTZ R17, R17, UR5, -R106 ;  /* 0x0000000511117c23 */ /* 0x000fc6000801086a */
[----:B------:R-:W4:Y:S01]  /*8800*/  MUFU.TANH R93, R93 ;  /* 0x0000005d005d7308 */ /* 0x000f220000002400 */
[----:B------:R-:W-:Y:S01]  /*8810*/  FFMA.FTZ R106, R105, UR5, -R106 ;  /* 0x00000005696a7c23 */ /* 0x000fe2000801086a */
[----:B------:R-:W-:Y:S02]  /*8820*/  R2UR UR4, R209 ;  /* 0x00000000d10472ca */ /* 0x000fe400000e0000 */
[----:B-1----:R-:W-:-:S04]  /*8830*/  FSEL R108, R235, -INF , P2 ;  /* 0xff800000eb6c7808 */ /* 0x002fc80001000000 */
[----:B------:R-:W1:Y:S01]  /*8840*/  MUFU.TANH R237, R237 ;  /* 0x000000ed00ed7308 */ /* 0x000e620000002400 */
[----:B------:R-:W-:Y:S01]  /*8850*/  FSEL R105, R230, -INF , P2 ;  /* 0xff800000e6697808 */ /* 0x000fe20001000000 */
[----:B------:R-:W1:Y:S01]  /*8860*/  SHFL.IDX PT, R209, R13, R214, 0x1f ;  /* 0x00001fd60dd17589 */ /* 0x000e6200000e0000 */
[----:B--2---:R-:W-:-:S05]  /*8870*/  FSEL R109, R89, -INF , P1 ;  /* 0xff800000596d7808 */ /* 0x004fca0000800000 */
[----:B------:R-:W2:Y:S01]  /*8880*/  MUFU.TANH R94, R94 ;  /* 0x0000005e005e7308 */ /* 0x000ea20000002400 */
[----:B------:R-:W-:Y:S01]  /*8890*/  FFMA.FTZ R105, R105, UR5, -R122 ;  /* 0x0000000569697c23 */ /* 0x000fe2000801087a */
[----:B------:R-:W-:-:S06]  /*88a0*/  FFMA.FTZ R108, R108, UR5, -R107 ;  /* 0x000000056c6c7c23 */ /* 0x000fcc000801086b */
[----:B------:R4:W-:Y:S01]  /*88b0*/  MUFU.TANH R2, R132 ;  /* 0x0000008400027308 */ /* 0x0009e20000002400 */
[----:B------:R-:W-:Y:S01]  /*88c0*/  FFMA.FTZ R122, R109, UR5, -R122 ;  /* 0x000000056d7a7c23 */ /* 0x000fe2000801087a */
[----:B---3--:R-:W-:-:S06]  /*88d0*/  FSEL R109, R91, -INF , P2 ;  /* 0xff8000005b6d7808 */ /* 0x008fcc0001000000 */
[----:B------:R3:W2:Y:S01]  /*88e0*/  MUFU.TANH R156, R110 ;  /* 0x0000006e009c7308 */ /* 0x0006a20000002400 */
[----:B----4-:R-:W4:Y:S04]  /*88f0*/  SHFL.IDX PT, R132, R15, R229, 0x1f ;  /* 0x00001fe50f847589 */ /* 0x010f2800000e0000 */
[----:B------:R-:W-:Y:S01]  /*8900*/  SHFL.IDX PT, R136, R15, R7, 0x1f ;  /* 0x00001f070f887589 */ /* 0x000fe200000e0000 */
[----:B---3--:R-:W-:Y:S02]  /*8910*/  FSEL R110, R225, -INF , P1 ;  /* 0xff800000e16e7808 */ /* 0x008fe40000800000 */
[----:B------:R3:W-:Y:S01]  /*8920*/  MUFU.TANH R154, R111 ;  /* 0x0000006f009a7308 */ /* 0x0007e20000002400 */
[----:B------:R-:W-:Y:S02]  /*8930*/  SHFL.IDX PT, R134, R15, R227, 0x1f ;  /* 0x00001fe30f867589 */ /* 0x000fe400000e0000 */
[----:B------:R-:W-:Y:S01]  /*8940*/  FFMA.FTZ R107, R110, UR5, -R107 ;  /* 0x000000056e6b7c23 */ /* 0x000fe2000801086b */
[----:B------:R-:W-:-:S04]  /*8950*/  FSEL R110, R164, -INF , P2 ;  /* 0xff800000a46e7808 */ /* 0x000fc80001000000 */
[----:B------:R1:W-:Y:S01]  /*8960*/  MUFU.TANH R141, R125 ;  /* 0x0000007d008d7308 */ /* 0x0003e20000002400 */
[----:B---3--:R-:W-:Y:S04]  /*8970*/  SHFL.IDX PT, R111, R13, R227, 0x1f ;  /* 0x00001fe30d6f7589 */ /* 0x008fe800000e0000 */
[----:B------:R-:W3:Y:S03]  /*8980*/  SHFL.IDX PT, R13, R13, R129, 0x1f ;  /* 0x00001f810d0d7589 */ /* 0x000ee600000e0000 */
[----:B------:R2:W-:Y:S01]  /*8990*/  MUFU.TANH R142, R126 ;  /* 0x0000007e008e7308 */ /* 0x0005e20000002400 */
[----:B-1----:R-:W-:Y:S01]  /*89a0*/  FSEL R125, R163, -INF , P1 ;  /* 0xff800000a37d7808 */ /* 0x002fe20000800000 */
[----:B------:R-:W-:Y:S01]  /*89b0*/  FFMA.FTZ R109, R109, UR5, -R212 ;  /* 0x000000056d6d7c23 */ /* 0x000fe200080108d4 */
[----:B------:R-:W-:Y:S01]  /*89c0*/  FFMA.FTZ R110, R110, UR5, -R124 ;  /* 0x000000056e6e7c23 */ /* 0x000fe2000801087c */
[----:B------:R-:W-:-:S04]  /*89d0*/  FSEL R210, R93, -INF , P2 ;  /* 0xff8000005dd27808 */ /* 0x000fc80001000000 */
[----:B------:R-:W1:Y:S01]  /*89e0*/  MUFU.TANH R231, R231 ;  /* 0x000000e700e77308 */ /* 0x000e620000002400 */
[----:B--2---:R-:W-:Y:S01]  /*89f0*/  FSEL R126, R92, -INF , P1 ;  /* 0xff8000005c7e7808 */ /* 0x004fe20000800000 */
[----:B------:R-:W-:Y:S01]  /*8a00*/  FFMA.FTZ R212, R125, UR5, -R212 ;  /* 0x000000057dd47c23 */ /* 0x000fe200080108d4 */
[----:B------:R-:W-:-:S05]  /*8a10*/  FSEL R234, R237, -INF , P2 ;  /* 0xff800000edea7808 */ /* 0x000fca0001000000 */
[----:B------:R2:W-:Y:S01]  /*8a20*/  MUFU.TANH R5, R130 ;  /* 0x0000008200057308 */ /* 0x0005e20000002400 */
[----:B------:R-:W-:Y:S01]  /*8a30*/  FFMA.FTZ R124, R126, UR5, -R124 ;  /* 0x000000057e7c7c23 */ /* 0x000fe2000801087c */
[----:B------:R-:W-:Y:S02]  /*8a40*/  FSEL R125, R162, -INF , P1 ;  /* 0xff800000a27d7808 */ /* 0x000fe40000800000 */
[----:B------:R-:W-:Y:S02]  /*8a50*/  FSEL R216, R161, -INF , P2 ;  /* 0xff800000a1d87808 */ /* 0x000fe40001000000 */
[----:B------:R-:W-:Y:S02]  /*8a60*/  FSEL R133, R153, -INF , P2 ;  /* 0xff80000099857808 */ /* 0x000fe40001000000 */
[----:B------:R4:W-:Y:S01]  /*8a70*/  MUFU.TANH R6, R128 ;  /* 0x0000008000067308 */ /* 0x0009e20000002400 */
[----:B--2---:R-:W2:Y:S01]  /*8a80*/  SHFL.IDX PT, R130, R15, R213, 0x1f ;  /* 0x00001fd50f827589 */ /* 0x004ea200000e0000 */
[----:B------:R-:W-:Y:S01]  /*8a90*/  FSEL R126, R94, -INF , P1 ;  /* 0xff8000005e7e7808 */ /* 0x000fe20000800000 */
[----:B------:R-:W-:Y:S01]  /*8aa0*/  FFMA.FTZ R210, R210, UR5, -R217 ;  /* 0x00000005d2d27c23 */ /* 0x000fe200080108d9 */
[----:B------:R-:W-:Y:S01]  /*8ab0*/  FFMA.FTZ R234, R234, UR5, -R211 ;  /* 0x00000005eaea7c23 */ /* 0x000fe200080108d3 */
[----:B------:R-:W-:Y:S01]  /*8ac0*/  FFMA.FTZ R217, R125, UR5, -R217 ;  /* 0x000000057dd97c23 */ /* 0x000fe200080108d9 */
[----:B------:R-:W-:Y:S01]  /*8ad0*/  FSEL R12, R160, -INF , P1 ;  /* 0xff800000a00c7808 */ /* 0x000fe20000800000 */
[----:B------:R-:W-:Y:S01]  /*8ae0*/  FFMA.FTZ R211, R126, UR5, -R211 ;  /* 0x000000057ed37c23 */ /* 0x000fe200080108d3 */
[----:B------:R-:W-:Y:S01]  /*8af0*/  SHFL.IDX PT, R125, R15, R222, 0x1f ;  /* 0x00001fde0f7d7589 */ /* 0x000fe200000e0000 */
[----:B------:R-:W-:Y:S01]  /*8b00*/  FSEL R126, R152, -INF , P1 ;  /* 0xff800000987e7808 */ /* 0x000fe20000800000 */
[----:B------:R-:W2:Y:S02]  /*8b10*/  MUFU.TANH R236, R236 ;  /* 0x000000ec00ec7308 */ /* 0x000ea40000002400 */
[----:B----4-:R-:W4:Y:S01]  /*8b20*/  SHFL.IDX PT, R128, R15, R220, 0x1f ;  /* 0x00001fdc0f807589 */ /* 0x010f2200000e0000 */
[----:B------:R-:W-:Y:S01]  /*8b30*/  FFMA.FTZ R216, R216, UR5, -R209 ;  /* 0x00000005d8d87c23 */ /* 0x000fe200080108d1 */
[----:B------:R-:W-:-:S02]  /*8b40*/  FFMA.FTZ R133, R133, UR5, -R132 ;  /* 0x0000000585857c23 */ /* 0x000fc40008010884 */
[----:B------:R-:W-:Y:S02]  /*8b50*/  SHFL.IDX PT, R215, R15, R214, 0x1f ;  /* 0x00001fd60fd77589 */ /* 0x000fe400000e0000 */
[----:B------:R-:W4:Y:S02]  /*8b60*/  MUFU.TANH R112, R112 ;  /* 0x0000007000707308 */ /* 0x000f240000002400 */
[----:B------:R-:W4:Y:S01]  /*8b70*/  SHFL.IDX PT, R218, R224, R7, 0x1f ;  /* 0x00001f07e0da7589 */ /* 0x000f2200000e0000 */
[----:B------:R-:W-:Y:S01]  /*8b80*/  FFMA.FTZ R209, R12, UR5, -R209 ;  /* 0x000000050cd17c23 */ /* 0x000fe200080108d1 */
[----:B------:R-:W-:Y:S02]  /*8b90*/  FSEL R139, R159, -INF , P2 ;  /* 0xff8000009f8b7808 */ /* 0x000fe40001000000 */
[----:B------:R-:W-:Y:S01]  /*8ba0*/  SHFL.IDX PT, R221, R224, R227, 0x1f ;  /* 0x00001fe3e0dd7589 */ /* 0x000fe200000e0000 */
[----:B------:R-:W-:Y:S01]  /*8bb0*/  FSEL R138, R158, -INF , P1 ;  /* 0xff8000009e8a7808 */ /* 0x000fe20000800000 */
[----:B------:R-:W-:Y:S01]  /*8bc0*/  FFMA.FTZ R132, R126, UR5, -R132 ;  /* 0x000000057e847c23 */ /* 0x000fe20008010884 */
[----:B------:R-:W-:Y:S01]  /*8bd0*/  FSEL R137, R157, -INF , P2 ;  /* 0xff8000009d897808 */ /* 0x000fe20001000000 */
[----:B------:R2:W4:Y:S01]  /*8be0*/  SHFL.IDX PT, R126, R15, R129, 0x1f ;  /* 0x00001f810f7e7589 */ /* 0x00052200000e0000 */
[----:B------:R-:W-:Y:S01]  /*8bf0*/  FSEL R12, R156, -INF , P1 ;  /* 0xff8000009c0c7808 */ /* 0x000fe20000800000 */
[----:B------:R1:W4:Y:S02]  /*8c00*/  MUFU.TANH R144, R123 ;  /* 0x0000007b00907308 */ /* 0x0003240000002400 */
[----:B------:R4:W4:Y:S01]  /*8c10*/  SHFL.IDX PT, R223, R224, R213, 0x1f ;  /* 0x00001fd5e0df7589 */ /* 0x00092200000e0000 */
[--C-:B---3--:R-:W-:Y:S01]  /*8c20*/  FFMA.FTZ R139, R139, UR5, -R13.reuse ;  /* 0x000000058b8b7c23 */ /* 0x108fe2000801080d */
[----:B------:R-:W-:Y:S01]  /*8c30*/  FFMA.FTZ R138, R138, UR5, -R13 ;  /* 0x000000058a8a7c23 */ /* 0x000fe2000801080d */
[----:B------:R-:W-:Y:S01]  /*8c40*/  FSEL R135, R155, -INF , P2 ;  /* 0xff8000009b877808 */ /* 0x000fe20001000000 */
[----:B------:R-:W-:-:S02]  /*8c50*/  FFMA.FTZ R137, R137, UR5, -R136 ;  /* 0x0000000589897c23 */ /* 0x000fc40008010888 */
[----:B------:R3:W-:Y:S01]  /*8c60*/  MUFU.TANH R3, R131 ;  /* 0x0000008300037308 */ /* 0x0007e20000002400 */
[----:B-1----:R-:W-:Y:S01]  /*8c70*/  FSEL R123, R231, -INF , P2 ;  /* 0xff800000e77b7808 */ /* 0x002fe20001000000 */
[----:B------:R-:W-:Y:S01]  /*8c80*/  FFMA.FTZ R136, R12, UR5, -R136 ;  /* 0x000000050c887c23 */ /* 0x000fe20008010888 */
[----:B------:R-:W-:Y:S01]  /*8c90*/  FSEL R13, R154, -INF , P1 ;  /* 0xff8000009a0d7808 */ /* 0x000fe20000800000 */
[--C-:B------:R-:W-:Y:S01]  /*8ca0*/  FFMA.FTZ R135, R135, UR5, -R134.reuse ;  /* 0x0000000587877c23 */ /* 0x100fe20008010886 */
[----:B------:R-:W-:Y:S01]  /*8cb0*/  FSEL R219, R146, -INF , P1 ;  /* 0xff80000092db7808 */ /* 0x000fe20000800000 */
[----:B------:R-:W-:Y:S01]  /*8cc0*/  FFMA.FTZ R123, R123, UR5, -R111 ;  /* 0x000000057b7b7c23 */ /* 0x000fe2000801086f */
[----:B------:R-:W-:Y:S01]  /*8cd0*/  SHFL.IDX PT, R232, R14, R227, 0x1f ;  /* 0x00001fe30ee87589 */ /* 0x000fe200000e0000 */
[----:B------:R1:W-:Y:S01]  /*8ce0*/  MUFU.EX2 R12, R122 ;  /* 0x0000007a000c7308 */ /* 0x0003e20000000800 */
[----:B---3--:R-:W-:Y:S01]  /*8cf0*/  FSEL R131, R151, -INF , P2 ;  /* 0xff80000097837808 */ /* 0x008fe20001000000 */
[----:B------:R-:W-:Y:S01]  /*8d00*/  FFMA.FTZ R134, R13, UR5, -R134 ;  /* 0x000000050d867c23 */ /* 0x000fe20008010886 */
[----:B------:R-:W3:Y:S01]  /*8d10*/  SHFL.IDX PT, R222, R224, R222, 0x1f ;  /* 0x00001fdee0de7589 */ /* 0x000ee200000e0000 */
[----:B--2---:R-:W-:-:S04]  /*8d20*/  FSEL R129, R236, -INF , P2 ;  /* 0xff800000ec817808 */ /* 0x004fc80001000000 */
[----:B------:R-:W2:Y:S01]  /*8d30*/  MUFU.TANH R90, R90 ;  /* 0x0000005a005a7308 */ /* 0x000ea20000002400 */
[----:B-1----:R-:W-:Y:S01]  /*8d40*/  FSEL R122, R150, -INF , P1 ;  /* 0xff800000967a7808 */ /* 0x002fe20000800000 */
[--C-:B------:R-:W-:Y:S01]  /*8d50*/  FFMA.FTZ R131, R131, UR5, -R130.reuse ;  /* 0x0000000583837c23 */ /* 0x100fe20008010882 */
[----:B------:R-:W-:Y:S01]  /*8d60*/  FSEL R15, R148, -INF , P1 ;  /* 0xff800000940f7808 */ /* 0x000fe20000800000 */
[----:B------:R-:W-:Y:S02]  /*8d70*/  SHFL.IDX PT, R233, R14, R7, 0x1f ;  /* 0x00001f070ee97589 */ /* 0x000fe400000e0000 */
[----:B------:R-:W-:Y:S02]  /*8d80*/  FFMA.FTZ R130, R122, UR5, -R130 ;  /* 0x000000057a827c23 */ /* 0x000fe40008010882 */
[----:B------:R1:W-:Y:S01]  /*8d90*/  MUFU.EX2 R13, R123 ;  /* 0x0000007b000d7308 */ /* 0x0003e20000000800 */
[----:B----4-:R-:W-:Y:S01]  /*8da0*/  FSEL R122, R112, -INF , P1 ;  /* 0xff800000707a7808 */ /* 0x010fe20000800000 */
[--C-:B------:R-:W-:Y:S01]  /*8db0*/  FFMA.FTZ R129, R129, UR5, -R128.reuse ;  /* 0x0000000581817c23 */ /* 0x100fe20008010880 */
[----:B------:R4:W2:Y:S05]  /*8dc0*/  SHFL.IDX PT, R227, R224, R220, 0x1f ;  /* 0x00001fdce0e37589 */ /* 0x0008aa00000e0000 */
[----:B------:R-:W2:Y:S01]  /*8dd0*/  MUFU.TANH R140, R127 ;  /* 0x0000007f008c7308 */ /* 0x000ea20000002400 */
[----:B-1----:R-:W-:Y:S01]  /*8de0*/  FSEL R123, R149, -INF , P2 ;  /* 0xff800000957b7808 */ /* 0x002fe20001000000 */
[----:B------:R-:W-:Y:S01]  /*8df0*/  FFMA.FTZ R128, R122, UR5, -R128 ;  /* 0x000000057a807c23 */ /* 0x000fe20008010880 */
[----:B------:R-:W-:-:S05]  /*8e00*/  FSEL R122, R145, -INF , P2 ;  /* 0xff800000917a7808 */ /* 0x000fca0001000000 */
[----:B------:R-:W-:Y:S01]  /*8e10*/  MUFU.EX2 R98, R98 ;  /* 0x0000006200627308 */ /* 0x000fe20000000800 */
[--C-:B------:R-:W-:Y:S01]  /*8e20*/  FFMA.FTZ R123, R123, UR5, -R125.reuse ;  /* 0x000000057b7b7c23 */ /* 0x100fe2000801087d */
[----:B------:R-:W-:Y:S01]  /*8e30*/  FFMA.FTZ R125, R15, UR5, -R125 ;  /* 0x000000050f7d7c23 */ /* 0x000fe2000801087d */
[----:B------:R-:W-:Y:S01]  /*8e40*/  FSEL R213, R144, -INF , P1 ;  /* 0xff80000090d57808 */ /* 0x000fe20000800000 */
[--C-:B----4-:R-:W-:Y:S01]  /*8e50*/  FADD.FTZ R220, R24, -R218.reuse ;  /* 0x800000da18dc7221 */ /* 0x110fe20000010000 */
[----:B------:R-:W-:-:S03]  /*8e60*/  FADD.FTZ R218, R26, -R218 ;  /* 0x800000da1ada7221 */ /* 0x000fc60000010000 */
[----:B------:R-:W1:Y:S01]  /*8e70*/  MUFU.EX2 R119, R119 ;  /* 0x0000007700777308 */ /* 0x000e620000000800 */
[----:B------:R-:W-:Y:S01]  /*8e80*/  SHFL.IDX PT, R214, R224, R229, 0x1f ;  /* 0x00001fe5e0d67589 */ /* 0x000fe200000e0000 */
[----:B------:R-:W-:Y:S01]  /*8e90*/  IADD3 R26, R7, 0x1c, RZ ;  /* 0x0000001c071a7810 */ /* 0x000fe20007ffe0ff */
[----:B------:R-:W-:-:S05]  /*8ea0*/  FFMA.FTZ R122, R122, UR5, -R126 ;  /* 0x000000057a7a7c23 */ /* 0x000fca000801087e */
[----:B------:R-:W-:Y:S01]  /*8eb0*/  MUFU.TANH R114, R114 ;  /* 0x0000007200727308 */ /* 0x000fe20000002400 */
[----:B------:R-:W4:Y:S01]  /*8ec0*/  SHFL.IDX PT, R229, R14, R229, 0x1f ;  /* 0x00001fe50ee57589 */ /* 0x000f2200000e0000 */
[----:B------:R-:W-:-:S06]  /*8ed0*/  FFMA.FTZ R126, R213, UR5, -R126 ;  /* 0x00000005d57e7c23 */ /* 0x000fcc000801087e */
[----:B------:R-:W1:Y:S01]  /*8ee0*/  MUFU.EX2 R99, R99 ;  /* 0x0000006300637308 */ /* 0x000e620000000800 */
[----:B------:R-:W-:-:S07]  /*8ef0*/  FADD.FTZ R213, R29, -R223 ;  /* 0x800000df1dd57221 */ /* 0x000fce0000010000 */
[----:B------:R-:W1:Y:S08]  /*8f00*/  MUFU.TANH R113, R113 ;  /* 0x0000007100717308 */ /* 0x000e700000002400 */
[----:B------:R-:W1:Y:S08]  /*8f10*/  MUFU.TANH R115, R115 ;  /* 0x0000007300737308 */ /* 0x000e700000002400 */
[----:B------:R-:W1:Y:S01]  /*8f20*/  MUFU.EX2 R96, R96 ;  /* 0x0000006000607308 */ /* 0x000e620000000800 */
[----:B------:R-:W-:-:S07]  /*8f30*/  FFMA.FTZ R21, -R21, R21, 1 ;  /* 0x3f80000015157423 */ /* 0x000fce0000010115 */
[----:B------:R-:W-:Y:S08]  /*8f40*/  MUFU.TANH R116, R116 ;  /* 0x0000007400747308 */ /* 0x000ff00000002400 */
[----:B------:R-:W1:Y:S08]  /*8f50*/  MUFU.TANH R118, R118 ;  /* 0x0000007600767308 */ /* 0x000e700000002400 */
[----:B------:R-:W1:Y:S01]  /*8f60*/  MUFU.EX2 R95, R95 ;  /* 0x0000005f005f7308 */ /* 0x000e620000000800 */
[----:B------:R-:W-:-:S07]  /*8f70*/  FFMA.FTZ R22, -R22, R22, 1 ;  /* 0x3f80000016167423 */ /* 0x000fce0000010116 */
[----:B------:R-:W-:Y:S08]  /*8f80*/  MUFU.TANH R117, R117 ;  /* 0x0000007500757308 */ /* 0x000ff00000002400 */
[----:B------:R-:W1:Y:S08]  /*8f90*/  MUFU.TANH R121, R121 ;  /* 0x0000007900797308 */ /* 0x000e700000002400 */
[----:B------:R-:W1:Y:S08]  /*8fa0*/  MUFU.EX2 R97, R97 ;  /* 0x0000006100617308 */ /* 0x000e700000000800 */
[----:B------:R-:W1:Y:S01]  /*8fb0*/  MUFU.EX2 R104, R104 ;  /* 0x0000006800687308 */ /* 0x000e620000000800 */
[----:B------:R-:W-:Y:S01]  /*8fc0*/  FFMA.FTZ R205, -R205, R205, 1 ;  /* 0x3f800000cdcd7423 */ /* 0x000fe200000101cd */
[----:B------:R-:W-:Y:S01]  /*8fd0*/  FFMA.FTZ R23, -R23, R23, 1 ;  /* 0x3f80000017177423 */ /* 0x000fe20000010117 */
[----:B------:R-:W-:Y:S01]  /*8fe0*/  FFMA.FTZ R208, -R208, R208, 1 ;  /* 0x3f800000d0d07423 */ /* 0x000fe200000101d0 */
[----:B------:R-:W-:Y:S04]  /*8ff0*/  LDS R10, [R10+0x400] ;  /* 0x000400000a0a7984 */ /* 0x000fe80000000800 */
[----:B------:R3:W-:Y:S02]  /*9000*/  MUFU.EX2 R15, R124 ;  /* 0x0000007c000f7308 */ /* 0x0007e40000000800 */
[----:B---3--:R-:W-:Y:S01]  /*9010*/  FFMA.FTZ R124, R219, UR5, -R215 ;  /* 0x00000005db7c7c23 */ /* 0x008fe200080108d7 */
[----:B------:R-:W-:Y:S01]  /*9020*/  FADD.FTZ R219, R25, -R221 ;  /* 0x800000dd19db7221 */ /* 0x000fe20000010000 */
[----:B------:R-:W-:-:S04]  /*9030*/  VIADD R25, R7, 0x18 ;  /* 0x0000001807197836 */ /* 0x000fc80000000000 */
[----:B------:R3:W-:Y:S01]  /*9040*/  MUFU.EX2 R24, R212 ;  /* 0x000000d400187308 */ /* 0x0007e20000000800 */
[----:B------:R-:W-:Y:S01]  /*9050*/  FADD.FTZ R221, R27, -R221 ;  /* 0x800000dd1bdd7221 */ /* 0x000fe20000010000 */
[----:B------:R-:W-:Y:S02]  /*9060*/  VIADD R27, R7, 0xc ;  /* 0x0000000c071b7836 */ /* 0x000fe40000000000 */
[----:B---3--:R-:W-:Y:S02]  /*9070*/  FADD.FTZ R212, R31, -R223 ;  /* 0x800000df1fd47221 */ /* 0x008fe40000010000 */
[----:B------:R-:W-:Y:S04]  /*9080*/  SHFL.IDX PT, R223, R224, R25, 0x1f ;  /* 0x00001f19e0df7589 */ /* 0x000fe800000e0000 */
[----:B------:R3:W1:Y:S01]  /*9090*/  SHFL.IDX PT, R224, R224, R26, 0x1f ;  /* 0x00001f1ae0e07589 */ /* 0x00066200000e0000 */
[--C-:B------:R-:W-:Y:S01]  /*90a0*/  FADD.FTZ R33, R33, -R222.reuse ;  /* 0x800000de21217221 */ /* 0x100fe20000010000 */
[----:B------:R-:W-:-:S02]  /*90b0*/  FADD.FTZ R35, R35, -R222 ;  /* 0x800000de23237221 */ /* 0x000fc40000010000 */
[----:B------:R4:W1:Y:S01]  /*90c0*/  SHFL.IDX PT, R222, R14, R27, 0x1f ;  /* 0x00001f1b0ede7589 */ /* 0x00086200000e0000 */
[----:B--2---:R-:W-:Y:S01]  /*90d0*/  FSEL R127, R90, -INF , P1 ;  /* 0xff8000005a7f7808 */ /* 0x004fe20000800000 */
[--C-:B------:R-:W-:Y:S01]  /*90e0*/  FADD.FTZ R32, R32, -R227.reuse ;  /* 0x800000e320207221 */ /* 0x100fe20000010000 */
[----:B------:R-:W-:Y:S01]  /*90f0*/  FADD.FTZ R34, R34, -R227 ;  /* 0x800000e322227221 */ /* 0x000fe20000010000 */
[----:B------:R-:W-:Y:S01]  /*9100*/  FSEL R227, R5, -INF , P1 ;  /* 0xff80000005e37808 */ /* 0x000fe20000800000 */
[----:B---3--:R2:W-:Y:S01]  /*9110*/  MUFU.EX2 R26, R211 ;  /* 0x000000d3001a7308 */ /* 0x0085e20000000800 */
[----:B------:R-:W-:Y:S01]  /*9120*/  FFMA.FTZ R111, R127, UR5, -R111 ;  /* 0x000000057f6f7c23 */ /* 0x000fe2000801086f */
[----:B------:R-:W-:Y:S02]  /*9130*/  FSEL R127, R147, -INF , P2 ;  /* 0xff800000937f7808 */ /* 0x000fe40001000000 */
[----:B--2---:R-:W-:-:S04]  /*9140*/  FSEL R211, R6, -INF , P2 ;  /* 0xff80000006d37808 */ /* 0x004fc80001000000 */
[----:B----4-:R2:W-:Y:S01]  /*9150*/  MUFU.EX2 R27, R210 ;  /* 0x000000d2001b7308 */ /* 0x0105e20000000800 */
[----:B------:R-:W-:Y:S01]  /*9160*/  FFMA.FTZ R127, R127, UR5, -R215 ;  /* 0x000000057f7f7c23 */ /* 0x000fe200080108d7 */
[----:B------:R-:W-:Y:S01]  /*9170*/  FFMA.FTZ R211, R211, UR5, -R229 ;  /* 0x00000005d3d37c23 */ /* 0x000fe200080108e5 */
[----:B------:R-:W-:-:S05]  /*9180*/  FADD.FTZ R215, R28, -R214 ;  /* 0x800000d61cd77221 */ /* 0x000fca0000010000 */
[----:B------:R3:W-:Y:S01]  /*9190*/  MUFU.EX2 R25, R234 ;  /* 0x000000ea00197308 */ /* 0x0007e20000000800 */
[----:B--2---:R-:W-:Y:S01]  /*91a0*/  FFMA.FTZ R210, R227, UR5, -R229 ;  /* 0x00000005e3d27c23 */ /* 0x004fe200080108e5 */
[----:B------:R-:W-:Y:S01]  /*91b0*/  FFMA.FTZ R227, -R18, R18, 1 ;  /* 0x3f80000012e37423 */ /* 0x000fe20000010112 */
[----:B------:R-:W-:Y:S01]  /*91c0*/  FMUL.FTZ R229, R120, R220 ;  /* 0x000000dc78e57220 */ /* 0x000fe20000410000 */
[----:B------:R-:W-:Y:S01]  /*91d0*/  FSEL R28, R141, -INF , P2 ;  /* 0xff8000008d1c7808 */ /* 0x000fe20001000000 */
[----:B-1----:R-:W-:Y:S01]  /*91e0*/  FADD.FTZ R220, R39, -R224 ;  /* 0x800000e027dc7221 */ /* 0x002fe20000010000 */
[----:B------:R-:W-:Y:S02]  /*91f0*/  FSEL R31, R140, -INF , P1 ;  /* 0xff8000008c1f7808 */ /* 0x000fe40000800000 */
[----:B------:R1:W-:Y:S01]  /*9200*/  MUFU.EX2 R18, R217 ;  /* 0x000000d900127308 */ /* 0x0003e20000000800 */
[----:B---3--:R-:W-:Y:S02]  /*9210*/  VIADD R234, R7, 0x10 ;  /* 0x0000001007ea7836 */ /* 0x008fe40000000000 */
[--C-:B------:R-:W-:Y:S01]  /*9220*/  FADD.FTZ R36, R36, -R223.reuse ;  /* 0x800000df24247221 */ /* 0x100fe20000010000 */
[----:B------:R-:W-:Y:S01]  /*9230*/  FADD.FTZ R38, R38, -R223 ;  /* 0x800000df26267221 */ /* 0x000fe20000010000 */
[----:B------:R-:W-:Y:S01]  /*9240*/  FADD.FTZ R214, R30, -R214 ;  /* 0x800000d61ed67221 */ /* 0x000fe20000010000 */
[----:B------:R-:W-:Y:S01]  /*9250*/  FFMA.FTZ R39, -R20, R20, 1 ;  /* 0x3f80000014277423 */ /* 0x000fe20000010114 */
[----:B------:R2:W3:Y:S01]  /*9260*/  SHFL.IDX PT, R223, R14, R234, 0x1f ;  /* 0x00001fea0edf7589 */ /* 0x0004e200000e0000 */
[----:B-1----:R-:W-:Y:S01]  /*9270*/  FADD.FTZ R217, R37, -R224 ;  /* 0x800000e025d97221 */ /* 0x002fe20000010000 */
[----:B------:R-:W-:Y:S01]  /*9280*/  FMUL.FTZ R37, R227, R229 ;  /* 0x000000e5e3257220 */ /* 0x000fe20000410000 */
[----:B------:R-:W-:-:S02]  /*9290*/  FSEL R227, R4, -INF , P2 ;  /* 0xff80000004e37808 */ /* 0x000fc40001000000 */
[----:B------:R-:W-:Y:S01]  /*92a0*/  FSEL R224, R3, -INF , P1 ;  /* 0xff80000003e07808 */ /* 0x000fe20000800000 */
[----:B------:R-:W-:Y:S01]  /*92b0*/  FFMA.FTZ R20, -R19, R19, 1 ;  /* 0x3f80000013147423 */ /* 0x000fe20000010113 */
[----:B------:R-:W-:Y:S01]  /*92c0*/  FSEL R29, R143, -INF , P2 ;  /* 0xff8000008f1d7808 */ /* 0x000fe20001000000 */
[--C-:B------:R-:W-:Y:S01]  /*92d0*/  FFMA.FTZ R28, R28, UR5, -R232.reuse ;  /* 0x000000051c1c7c23 */ /* 0x100fe200080108e8 */
[----:B------:R-:W-:Y:S01]  /*92e0*/  FSEL R30, R142, -INF , P1 ;  /* 0xff8000008e1e7808 */ /* 0x000fe20000800000 */
[----:B------:R-:W-:Y:S01]  /*92f0*/  FFMA.FTZ R31, R31, UR5, -R232 ;  /* 0x000000051f1f7c23 */ /* 0x000fe200080108e8 */
[----:B--2---:R-:W-:Y:S01]  /*9300*/  IADD3 R234, R7, 0x14, RZ ;  /* 0x0000001407ea7810 */ /* 0x004fe20007ffe0ff */
[----:B------:R1:W-:Y:S01]  /*9310*/  MUFU.EX2 R19, R216 ;  /* 0x000000d800137308 */ /* 0x0003e20000000800 */
[----:B------:R-:W-:Y:S01]  /*9320*/  FMUL.FTZ R232, R119, R219 ;  /* 0x000000db77e87220 */ /* 0x000fe20000410000 */
[--C-:B------:R-:W-:Y:S01]  /*9330*/  FFMA.FTZ R219, R227, UR5, -R222.reuse ;  /* 0x00000005e3db7c23 */ /* 0x100fe200080108de */
[--C-:B------:R-:W-:Y:S01]  /*9340*/  FFMA.FTZ R29, R29, UR5, -R233.reuse ;  /* 0x000000051d1d7c23 */ /* 0x100fe200080108e9 */
[----:B------:R-:W-:Y:S01]  /*9350*/  FFMA.FTZ R30, R30, UR5, -R233 ;  /* 0x000000051e1e7c23 */ /* 0x000fe200080108e9 */
[----:B------:R2:W4:Y:S01]  /*9360*/  SHFL.IDX PT, R229, R14, R234, 0x1f ;  /* 0x00001fea0ee57589 */ /* 0x00052200000e0000 */
[----:B-1----:R-:W-:Y:S01]  /*9370*/  FMUL.FTZ R216, R98, R218 ;  /* 0x000000da62d87220 */ /* 0x002fe20000410000 */
[----:B------:R-:W-:-:S02]  /*9380*/  FFMA.FTZ R218, R224, UR5, -R222 ;  /* 0x00000005e0da7c23 */ /* 0x000fc400080108de */
[----:B------:R-:W-:Y:S01]  /*9390*/  LDS R222, [R9+0x400] ;  /* 0x0004000009de7984 */ /* 0x000fe20000000800 */
[C---:B------:R-:W-:Y:S02]  /*93a0*/  VIADD R233, R7.reuse, 0x18 ;  /* 0x0000001807e97836 */ /* 0x040fe40000000000 */
[----:B--2---:R-:W-:-:S03]  /*93b0*/  VIADD R234, R7, 0x1c ;  /* 0x0000001c07ea7836 */ /* 0x004fc60000000000 */
[----:B------:R-:W1:Y:S01]  /*93c0*/  SHFL.IDX PT, R224, R14, R233, 0x1f ;  /* 0x00001fe90ee07589 */ /* 0x000e6200000e0000 */
[----:B------:R-:W-:Y:S01]  /*93d0*/  FMUL.FTZ R39, R39, R216 ;  /* 0x000000d827277220 */ /* 0x000fe20000410000 */
[----:B------:R-:W-:Y:S02]  /*93e0*/  FMUL.FTZ R216, R20, R232 ;  /* 0x000000e814d87220 */ /* 0x000fe40000410000 */
[----:B------:R2:W-:Y:S01]  /*93f0*/  MUFU.EX2 R20, R209 ;  /* 0x000000d100147308 */ /* 0x0005e20000000800 */
[----:B------:R3:W1:Y:S01]  /*9400*/  SHFL.IDX PT, R227, R14, R234, 0x1f ;  /* 0x00001fea0ee37589 */ /* 0x00066200000e0000 */
[----:B------:R-:W-:Y:S01]  /*9410*/  FMUL.FTZ R232, R99, R221 ;  /* 0x000000dd63e87220 */ /* 0x000fe20000410000 */
[----:B--2---:R-:W-:Y:S02]  /*9420*/  FSEL R209, R114, -INF , P1 ;  /* 0xff80000072d17808 */ /* 0x004fe40000800000 */
[----:B---3--:R-:W-:-:S03]  /*9430*/  FSEL R14, R2, -INF , P2 ;  /* 0xff800000020e7808 */ /* 0x008fc60001000000 */
        /* <DEDUP_REMOVED lines=8> */
[--C-:B----4-:R-:W-:Y:S01]  /*94c0*/  FFMA.FTZ R223, R223, UR5, -R229.reuse ;  /* 0x00000005dfdf7c23 */ /* 0x110fe200080108e5 */
[----:B------:R-:W-:Y:S01]  /*94d0*/  FFMA.FTZ R215, R21, UR5, -R229 ;  /* 0x0000000515d77c23 */ /* 0x000fe200080108e5 */
[----:B------:R-:W-:-:S05]  /*94e0*/  FSEL R229, R118, -INF , P1 ;  /* 0xff80000076e57808 */ /* 0x000fca0000800000 */
[----:B------:R3:W-:Y:S01]  /*94f0*/  MUFU.EX2 R14, R138 ;  /* 0x0000008a000e7308 */ /* 0x0007e20000000800 */
[----:B------:R-:W-:Y:S01]  /*9500*/  FMUL.FTZ R233, R95, R214 ;  /* 0x000000d65fe97220 */ /* 0x000fe20000410000 */
[----:B---3--:R-:W-:Y:S01]  /*9510*/  FMUL.FTZ R138, R22, R232 ;  /* 0x000000e8168a7220 */ /* 0x008fe20000410000 */
[----:B------:R-:W-:-:S05]  /*9520*/  FSEL R232, R116, -INF , P2 ;  /* 0xff80000074e87808 */ /* 0x000fca0001000000 */
[----:B------:R-:W3:Y:S01]  /*9530*/  MUFU.EX2 R100, R100 ;  /* 0x0000006400647308 */ /* 0x000ee20000000800 */
[----:B------:R-:W-:Y:S01]  /*9540*/  FFMA.FTZ R22, -R204, R204, 1 ;  /* 0x3f800000cc167423 */ /* 0x000fe200000101cc */
[--C-:B-1----:R-:W-:Y:S01]  /*9550*/  FFMA.FTZ R204, R229, UR5, -R224.reuse ;  /* 0x00000005e5cc7c23 */ /* 0x102fe200080108e0 */
[----:B------:R-:W-:Y:S01]  /*9560*/  FSEL R229, R121, -INF , P1 ;  /* 0xff80000079e57808 */ /* 0x000fe20000800000 */
[----:B------:R-:W-:Y:S01]  /*9570*/  FFMA.FTZ R214, R232, UR5, -R224 ;  /* 0x00000005e8d67c23 */ /* 0x000fe200080108e0 */
[----:B------:R-:W-:-:S03]  /*9580*/  FSEL R224, R117, -INF , P2 ;  /* 0xff80000075e07808 */ /* 0x000fc60001000000 */
[----:B------:R-:W1:Y:S01]  /*9590*/  MUFU.EX2 R101, R101 ;  /* 0x0000006500657308 */ /* 0x000e620000000800 */
[----:B------:R-:W-:Y:S01]  /*95a0*/  FMUL.FTZ R232, R97, R213 ;  /* 0x000000d561e87220 */ /* 0x000fe20000410000 */
[--C-:B------:R-:W-:Y:S01]  /*95b0*/  FFMA.FTZ R224, R224, UR5, -R227.reuse ;  /* 0x00000005e0e07c23 */ /* 0x100fe200080108e3 */
[----:B------:R-:W-:-:S05]  /*95c0*/  FFMA.FTZ R213, R229, UR5, -R227 ;  /* 0x00000005e5d57c23 */ /* 0x000fca00080108e3 */
[----:B------:R4:W-:Y:S01]  /*95d0*/  MUFU.EX2 R21, R137 ;  /* 0x0000008900157308 */ /* 0x0009e20000000800 */
[----:B------:R-:W-:Y:S01]  /*95e0*/  FFMA.FTZ R227, -R207, R207, 1 ;  /* 0x3f800000cfe37423 */ /* 0x000fe200000101cf */
[----:B------:R-:W-:Y:S01]  /*95f0*/  FMUL.FTZ R207, R104, R212 ;  /* 0x000000d468cf7220 */ /* 0x000fe20000410000 */
[----:B----4-:R-:W-:Y:S01]  /*9600*/  FMUL.FTZ R137, R22, R233 ;  /* 0x000000e916897220 */ /* 0x010fe20000410000 */
[----:B------:R-:W-:-:S04]  /*9610*/  VIADD R233, R7, 0x8 ;  /* 0x0000000807e97836 */ /* 0x000fc80000000000 */
[----:B------:R-:W4:Y:S01]  /*9620*/  MUFU.EX2 R102, R102 ;  /* 0x0000006600667308 */ /* 0x000f220000000800 */
[----:B--2---:R-:W-:Y:S01]  /*9630*/  FMUL.FTZ R33, R103, R33 ;  /* 0x0000002167217220 */ /* 0x004fe20000410000 */
[----:B------:R2:W4:Y:S01]  /*9640*/  SHFL.IDX PT, R212, R222, R233, 0x1f ;  /* 0x00001fe9ded47589 */ /* 0x00052200000e0000 */
[----:B---3--:R-:W-:Y:S01]  /*9650*/  FMUL.FTZ R34, R100, R34 ;  /* 0x0000002264227220 */ /* 0x008fe20000410000 */
[----:B------:R-:W-:Y:S01]  /*9660*/  FMUL.FTZ R207, R205, R207 ;  /* 0x000000cfcdcf7220 */ /* 0x000fe20000410000 */
[----:B------:R-:W-:-:S03]  /*9670*/  FMUL.FTZ R205, R227, R33 ;  /* 0x00000021e3cd7220 */ /* 0x000fc60000410000 */
[----:B------:R3:W-:Y:S01]  /*9680*/  MUFU.EX2 R22, R136 ;  /* 0x0000008800167308 */ /* 0x0007e20000000800 */
[----:B------:R-:W-:Y:S01]  /*9690*/  FFMA.FTZ R228, -R228, R228, 1 ;  /* 0x3f800000e4e47423 */ /* 0x000fe200000101e4 */
[----:B--2---:R-:W-:Y:S02]  /*96a0*/  VIADD R233, R7, 0xc ;  /* 0x0000000c07e97836 */ /* 0x004fe40000000000 */
[----:B-1----:R-:W-:Y:S01]  /*96b0*/  FMUL.FTZ R35, R101, R35 ;  /* 0x0000002365237220 */ /* 0x002fe20000410000 */
[----:B------:R-:W-:Y:S01]  /*96c0*/  IADD3 R227, R7, 0x10, RZ ;  /* 0x0000001007e37810 */ /* 0x000fe20007ffe0ff */
[----:B---3--:R-:W-:Y:S02]  /*96d0*/  FMUL.FTZ R136, R23, R232 ;  /* 0x000000e817887220 */ /* 0x008fe40000410000 */
[----:B------:R1:W-:Y:S01]  /*96e0*/  SHFL.IDX PT, R232, R222, R233, 0x1f ;  /* 0x00001fe9dee87589 */ /* 0x0003e200000e0000 */
[----:B------:R2:W-:Y:S01]  /*96f0*/  MUFU.EX2 R23, R135 ;  /* 0x0000008700177308 */ /* 0x0005e20000000800 */
[----:B-1----:R-:W-:-:S02]  /*9700*/  VIADD R233, R7, 0x18 ;  /* 0x0000001807e97836 */ /* 0x002fc40000000000 */
[----:B--2---:R-:W-:Y:S01]  /*9710*/  FMUL.FTZ R135, R208, R34 ;  /* 0x00000022d0877220 */ /* 0x004fe20000410000 */
[----:B------:R-:W-:Y:S01]  /*9720*/  FFMA.FTZ R34, -R88, R88, 1 ;  /* 0x3f80000058227423 */ /* 0x000fe20000010158 */
[----:B------:R-:W-:-:S03]  /*9730*/  FMUL.FTZ R88, R228, R35 ;  /* 0x00000023e4587220 */ /* 0x000fc60000410000 */
[----:B------:R-:W1:Y:S01]  /*9740*/  MUFU.EX2 R17, R17 ;  /* 0x0000001100117308 */ /* 0x000e620000000800 */
[----:B------:R-:W2:Y:S04]  /*9750*/  SHFL.IDX PT, R208, R222, R7, 0x1f ;  /* 0x00001f07ded07589 */ /* 0x000ea800000e0000 */
[----:B------:R-:W-:Y:S04]  /*9760*/  SHFL.IDX PT, R228, R222, R227, 0x1f ;  /* 0x00001fe3dee47589 */ /* 0x000fe800000e0000 */
[----:B------:R-:W3:Y:S01]  /*9770*/  SHFL.IDX PT, R227, R222, R233, 0x1f ;  /* 0x00001fe9dee37589 */ /* 0x000ee200000e0000 */
[----:B------:R-:W2:Y:S01]  /*9780*/  MUFU.EX2 R107, R107 ;  /* 0x0000006b006b7308 */ /* 0x000ea20000000800 */
[----:B----4-:R-:W-:Y:S01]  /*9790*/  FMUL.FTZ R32, R102, R32 ;  /* 0x0000002066207220 */ /* 0x010fe20000410000 */
[----:B------:R-:W-:Y:S01]  /*97a0*/  FFMA.FTZ R206, -R206, R206, 1 ;  /* 0x3f800000cece7423 */ /* 0x000fe200000101ce */
[----:B------:R-:W-:-:S03]  /*97b0*/  IADD3 R229, R7, 0x4, RZ ;  /* 0x0000000407e57810 */ /* 0x000fc60007ffe0ff */
[----:B------:R-:W-:Y:S02]  /*97c0*/  FMUL.FTZ R206, R206, R32 ;  /* 0x00000020cece7220 */ /* 0x000fe40000410000 */
[----:B------:R-:W4:Y:S01]  /*97d0*/  MUFU.EX2 R110, R110 ;  /* 0x0000006e006e7308 */ /* 0x000f220000000800 */
[----:B-1----:R-:W-:-:S07]  /*97e0*/  FMUL.FTZ R36, R17, R36 ;  /* 0x0000002411247220 */ /* 0x002fce0000410000 */
[----:B------:R-:W1:Y:S08]  /*97f0*/  MUFU.EX2 R109, R109 ;  /* 0x0000006d006d7308 */ /* 0x000e700000000800 */
[----:B------:R2:W-:Y:S02]  /*9800*/  MUFU.EX2 R32, R134 ;  /* 0x0000008600207308 */ /* 0x0005e40000000800 */
[----:B--2---:R2:W1:Y:S06]  /*9810*/  SHFL.IDX PT, R134, R222, R229, 0x1f ;  /* 0x00001fe5de867589 */ /* 0x00446c00000e0000 */
[----:B------:R3:W-:Y:S01]  /*9820*/  MUFU.EX2 R33, R133 ;  /* 0x0000008500217308 */ /* 0x0007e20000000800 */
[----:B------:R-:W-:Y:S01]  /*9830*/  FADD.FTZ R44, R44, -R212 ;  /* 0x800000d42c2c7221 */ /* 0x000fe20000010000 */
[----:B--2---:R-:W-:-:S02]  /*9840*/  VIADD R229, R7, 0x14 ;  /* 0x0000001407e57836 */ /* 0x004fc40000000000 */
[----:B---3--:R-:W-:Y:S01]  /*9850*/  FMUL.FTZ R133, R34, R36 ;  /* 0x0000002422857220 */ /* 0x008fe20000410000 */
[----:B------:R-:W-:Y:S01]  /*9860*/  FFMA.FTZ R225, -R225, R225, 1 ;  /* 0x3f800000e1e17423 */ /* 0x000fe200000101e1 */
[----:B------:R-:W-:Y:S02]  /*9870*/  FMUL.FTZ R220, R107, R220 ;  /* 0x000000dc6bdc7220 */ /* 0x000fe40000410000 */
[----:B------:R-:W2:Y:S01]  /*9880*/  SHFL.IDX PT, R229, R222, R229, 0x1f ;  /* 0x00001fe5dee57589 */ /* 0x000ea200000e0000 */
[----:B------:R-:W-:Y:S01]  /*9890*/  FADD.FTZ R46, R46, -R212 ;  /* 0x800000d42e2e7221 */ /* 0x000fe20000010000 */
[----:B------:R3:W-:Y:S01]  /*98a0*/  MUFU.EX2 R36, R130 ;  /* 0x0000008200247308 */ /* 0x0007e20000000800 */
[--C-:B------:R-:W-:Y:S01]  /*98b0*/  FADD.FTZ R40, R40, -R208.reuse ;  /* 0x800000d028287221 */ /* 0x100fe20000010000 */
[----:B------:R-:W-:Y:S01]  /*98c0*/  FADD.FTZ R42, R42, -R208 ;  /* 0x800000d02a2a7221 */ /* 0x000fe20000010000 */
[----:B------:R-:W-:Y:S01]  /*98d0*/  FADD.FTZ R208, R52, -R227 ;  /* 0x800000e334d07221 */ /* 0x000fe20000010000 */
[----:B------:R-:W-:Y:S01]  /*98e0*/  FFMA.FTZ R52, -R164, R164, 1 ;  /* 0x3f800000a4347423 */ /* 0x000fe200000101a4 */
[----:B----4-:R-:W-:Y:S01]  /*98f0*/  FMUL.FTZ R44, R110, R44 ;  /* 0x0000002c6e2c7220 */ /* 0x010fe20000410000 */
[----:B------:R-:W-:Y:S01]  /*9900*/  FFMA.FTZ R92, -R92, R92, 1 ;  /* 0x3f8000005c5c7423 */ /* 0x000fe2000001015c */
[----:B---3--:R-:W-:Y:S01]  /*9910*/  FADD.FTZ R130, R45, -R232 ;  /* 0x800000e82d827221 */ /* 0x008fe20000010000 */
[----:B------:R3:W-:Y:S01]  /*9920*/  MUFU.EX2 R35, R131 ;  /* 0x0000008300237308 */ /* 0x0007e20000000800 */
[----:B------:R-:W-:Y:S01]  /*9930*/  FFMA.FTZ R91, -R91, R91, 1 ;  /* 0x3f8000005b5b7423 */ /* 0x000fe2000001015b */
[----:B------:R-:W-:Y:S01]  /*9940*/  FMUL.FTZ R46, R15, R46 ;  /* 0x0000002e0f2e7220 */ /* 0x000fe20000410000 */
[----:B-1----:R-:W-:Y:S01]  /*9950*/  FMUL.FTZ R130, R109, R130 ;  /* 0x000000826d827220 */ /* 0x002fe20000410000 */
[----:B------:R-:W1:Y:S01]  /*9960*/  SHFL.IDX PT, R222, R222, R234, 0x1f ;  /* 0x00001feadede7589 */ /* 0x000e6200000e0000 */
[----:B------:R-:W-:-:S03]  /*9970*/  FMUL.FTZ R52, R52, R44 ;  /* 0x0000002c34347220 */ /* 0x000fc60000410000 */
[----:B------:R-:W4:Y:S01]  /*9980*/  MUFU.EX2 R105, R105 ;  /* 0x0000006900697308 */ /* 0x000f220000000800 */
[----:B---3--:R-:W-:Y:S01]  /*9990*/  FMUL.FTZ R131, R225, R220 ;  /* 0x000000dce1837220 */ /* 0x008fe20000410000 */
[----:B------:R-:W-:Y:S02]  /*99a0*/  VIADD R220, R7, 0x8 ;  /* 0x0000000807dc7836 */ /* 0x000fe40000000000 */
[----:B------:R-:W-:Y:S01]  /*99b0*/  FMUL.FTZ R44, R92, R46 ;  /* 0x0000002e5c2c7220 */ /* 0x000fe20000410000 */
[----:B------:R-:W-:-:S03]  /*99c0*/  FMUL.FTZ R46, R91, R130 ;  /* 0x000000825b2e7220 */ /* 0x000fc60000410000 */
[----:B------:R-:W3:Y:S01]  /*99d0*/  MUFU.EX2 R106, R106 ;  /* 0x0000006a006a7308 */ /* 0x000ee20000000800 */
[----:B------:R-:W1:Y:S01]  /*99e0*/  SHFL.IDX PT, R91, R10, R220, 0x1f ;  /* 0x00001fdc0a5b7589 */ /* 0x000e6200000e0000 */
[--C-:B------:R-:W-:Y:S01]  /*99f0*/  FADD.FTZ R41, R41, -R134.reuse ;  /* 0x8000008629297221 */ /* 0x100fe20000010000 */
[----:B------:R-:W-:-:S05]  /*9a00*/  FADD.FTZ R43, R43, -R134 ;  /* 0x800000862b2b7221 */ /* 0x000fca0000010000 */
[----:B------:R-:W1:Y:S01]  /*9a10*/  MUFU.EX2 R108, R108 ;  /* 0x0000006c006c7308 */ /* 0x000e620000000800 */
[----:B--2---:R-:W-:Y:S01]  /*9a20*/  FADD.FTZ R134, R49, -R229 ;  /* 0x800000e531867221 */ /* 0x004fe20000010000 */
[----:B------:R-:W-:-:S06]  /*9a30*/  FFMA.FTZ R45, -R230, R230, 1 ;  /* 0x3f800000e62d7423 */ /* 0x000fcc00000101e6 */
[----:B------:R-:W2:Y:S01]  /*9a40*/  MUFU.EX2 R111, R111 ;  /* 0x0000006f006f7308 */ /* 0x000ea20000000800 */
[----:B----4-:R-:W-:Y:S01]  /*9a50*/  FMUL.FTZ R49, R105, R40 ;  /* 0x0000002869317220 */ /* 0x010fe20000410000 */
[----:B------:R-:W-:Y:S01]  /*9a60*/  FMUL.FTZ R41, R13, R41 ;  /* 0x000000290d297220 */ /* 0x000fe20000410000 */
[----:B------:R-:W-:Y:S01]  /*9a70*/  FFMA.FTZ R226, -R226, R226, 1 ;  /* 0x3f800000e2e27423 */ /* 0x000fe200000101e2 */
[----:B------:R-:W-:Y:S01]  /*9a80*/  FADD.FTZ R47, R47, -R232 ;  /* 0x800000e82f2f7221 */ /* 0x000fe20000010000 */
[----:B------:R-:W-:Y:S01]  /*9a90*/  FMUL.FTZ R45, R45, R49 ;  /* 0x000000312d2d7220 */ /* 0x000fe20000410000 */
[----:B------:R-:W-:Y:S01]  /*9aa0*/  FFMA.FTZ R49, -R231, R231, 1 ;  /* 0x3f800000e7317423 */ /* 0x000fe200000101e7 */
[----:B---3--:R-:W-:Y:S01]  /*9ab0*/  FMUL.FTZ R38, R106, R38 ;  /* 0x000000266a267220 */ /* 0x008fe20000410000 */
[--C-:B------:R-:W-:Y:S01]  /*9ac0*/  FADD.FTZ R48, R48, -R228.reuse ;  /* 0x800000e430307221 */ /* 0x100fe20000010000 */
[----:B------:R-:W-:Y:S01]  /*9ad0*/  FADD.FTZ R50, R50, -R228 ;  /* 0x800000e432327221 */ /* 0x000fe20000010000 */
[----:B------:R3:W4:Y:S01]  /*9ae0*/  MUFU.EX2 R34, R132 ;  /* 0x0000008400227308 */ /* 0x0007220000000800 */
[--C-:B-1----:R-:W-:Y:S01]  /*9af0*/  FADD.FTZ R40, R53, -R222.reuse ;  /* 0x800000de35287221 */ /* 0x102fe20000010000 */
[----:B------:R-:W-:Y:S01]  /*9b00*/  FMUL.FTZ R49, R49, R41 ;  /* 0x0000002931317220 */ /* 0x000fe20000410000 */
[----:B------:R-:W-:Y:S01]  /*9b10*/  FMUL.FTZ R217, R108, R217 ;  /* 0x000000d96cd97220 */ /* 0x000fe20000410000 */
[----:B------:R-:W-:Y:S01]  /*9b20*/  FMUL.FTZ R38, R226, R38 ;  /* 0x00000026e2267220 */ /* 0x000fe20000410000 */
[----:B------:R-:W-:Y:S01]  /*9b30*/  FFMA.FTZ R90, -R90, R90, 1 ;  /* 0x3f8000005a5a7423 */ /* 0x000fe2000001015a */
[----:B------:R-:W-:Y:S01]  /*9b40*/  FFMA.FTZ R53, -R163, R163, 1 ;  /* 0x3f800000a3357423 */ /* 0x000fe200000101a3 */
[----:B------:R-:W-:Y:S01]  /*9b50*/  FFMA.FTZ R237, -R237, R237, 1 ;  /* 0x3f800000eded7423 */ /* 0x000fe200000101ed */
[----:B------:R-:W-:Y:S01]  /*9b60*/  FFMA.FTZ R93, -R93, R93, 1 ;  /* 0x3f8000005d5d7423 */ /* 0x000fe2000001015d */
[----:B---3--:R-:W-:Y:S01]  /*9b70*/  FFMA.FTZ R132, -R235, R235, 1 ;  /* 0x3f800000eb847423 */ /* 0x008fe200000101eb */
[----:B------:R-:W-:Y:S01]  /*9b80*/  FMUL.FTZ R47, R24, R47 ;  /* 0x0000002f182f7220 */ /* 0x000fe20000410000 */
[----:B------:R-:W-:Y:S01]  /*9b90*/  FMUL.FTZ R48, R25, R48 ;  /* 0x0000003019307220 */ /* 0x000fe20000410000 */
[----:B------:R-:W-:Y:S01]  /*9ba0*/  FMUL.FTZ R41, R26, R50 ;  /* 0x000000321a297220 */ /* 0x000fe20000410000 */
[----:B--2---:R-:W-:Y:S01]  /*9bb0*/  FMUL.FTZ R43, R111, R43 ;  /* 0x0000002b6f2b7220 */ /* 0x004fe20000410000 */
[----:B------:R-:W-:Y:S01]  /*9bc0*/  FFMA.FTZ R94, -R94, R94, 1 ;  /* 0x3f8000005e5e7423 */ /* 0x000fe2000001015e */
[----:B------:R-:W-:Y:S01]  /*9bd0*/  FMUL.FTZ R134, R27, R134 ;  /* 0x000000861b867220 */ /* 0x000fe20000410000 */
[C---:B------:R-:W-:Y:S01]  /*9be0*/  IADD3 R225, R7.reuse, 0x4, RZ ;  /* 0x0000000407e17810 */ /* 0x040fe20007ffe0ff */
[--C-:B------:R-:W-:Y:S01]  /*9bf0*/  FADD.FTZ R60, R60, -R91.reuse ;  /* 0x8000005b3c3c7221 */ /* 0x100fe20000010000 */
[C---:B------:R-:W-:Y:S01]  /*9c00*/  IADD3 R226, R7.reuse, 0x10, RZ ;  /* 0x0000001007e27810 */ /* 0x040fe20007ffe0ff */
        /* <DEDUP_REMOVED lines=8> */
[----:B------:R-:W-:Y:S01]  /*9c90*/  FMUL.FTZ R48, R93, R134 ;  /* 0x000000865d307220 */ /* 0x000fe20000410000 */
[----:B------:R-:W-:Y:S01]  /*9ca0*/  VIADD R217, R7, 0xc ;  /* 0x0000000c07d97836 */ /* 0x000fe20000000000 */
        /* <DEDUP_REMOVED lines=398> */
.L_x_1529:
        /* <DEDUP_REMOVED lines=13> */
[C---:B--2---:R-:W-:Y:S02]  /*b660*/  VIADD R5, R9.reuse, 0x9 ;  /* 0x0000000909057836 */ /* 0x044fe40000000000 */
        /* <DEDUP_REMOVED lines=54> */
.L_x_1530:
        /* <DEDUP_REMOVED lines=12> */
.L_x_1520:
[----:B------:R-:W-:-:S06]  /*ba90*/  UISETP.GE.AND UP0, UPT, UR40, UR37, UPT ;  /* 0x000000252800728c */ /* 0x000fcc000bf06270 */
[----:B------:R-:W-:-:S13]  /*baa0*/  PLOP3.LUT P0, PT, PT, PT, UP0, 0x80, 0x0 ;  /* 0x000000000000781c */ /* 0x000fda0003f0f008 */
[----:B------:R-:W-:Y:S05]  /*bab0*/  @P0 BRA `(.L_x_1532) ;  /* 0x0000005800080947 */ /* 0x000fea0003800000 */
[----:B------:R-:W2:Y:S01]  /*bac0*/  LDL.LU R21, [R1+0x48] ;  /* 0x0000480001157983 */ /* 0x000ea20000300800 */
[----:B------:R-:W3:Y:S01]  /*bad0*/  LDC R22, c[0x0][0x290] ;  /* 0x0000a400ff167b82 */ /* 0x000ee20000000800 */
[----:B------:R-:W-:Y:S01]  /*bae0*/  MOV R19, 0x40000040 ;  /* 0x4000004000137802 */ /* 0x000fe20000000f00 */
[----:B------:R-:W4:Y:S01]  /*baf0*/  S2R R5, SR_TID.X ;  /* 0x0000000000057919 */ /* 0x000f220000002100 */
[----:B------:R-:W5:Y:S01]  /*bb00*/  S2R R6, SR_TID.X ;  /* 0x0000000000067919 */ /* 0x000f620000002100 */
[----:B----4-:R-:W-:Y:S01]  /*bb10*/  IADD3 R5, R5, -0x80, RZ ;  /* 0xffffff8005057810 */ /* 0x010fe20007ffe0ff */
[----:B-----5:R-:W-:-:S03]  /*bb20*/  VIADD R9, R6, 0xffffff80 ;  /* 0xffffff8006097836 */ /* 0x020fc60000000000 */
[----:B------:R-:W-:Y:S02]  /*bb30*/  SHF.R.S32.HI R6, RZ, 0x1f, R5 ;  /* 0x0000001fff067819 */ /* 0x000fe40000011405 */
[----:B------:R-:W-:Y:S02]  /*bb40*/  SHF.R.S32.HI R8, RZ, 0x1f, R9 ;  /* 0x0000001fff087819 */ /* 0x000fe40000011409 */
[----:B------:R-:W-:Y:S02]  /*bb50*/  LEA.HI R7, R6, R5, RZ, 0x5 ;  /* 0x0000000506077211 */ /* 0x000fe400078f28ff */
[----:B------:R-:W-:Y:S02]  /*bb60*/  LEA.HI R11, R8, R9, RZ, 0x7 ;  /* 0x00000009080b7211 */ /* 0x000fe400078f38ff */
[----:B------:R-:W-:Y:S02]  /*bb70*/  LOP3.LUT R8, R7, 0xffffffe0, RZ, 0xc0, !PT ;  /* 0xffffffe007087812 */ /* 0x000fe400078ec0ff */
[----:B------:R-:W-:-:S02]  /*bb80*/  LEA.HI R6, R6, R5, RZ, 0x2 ;  /* 0x0000000506067211 */ /* 0x000fc400078f10ff */
[----:B------:R-:W-:Y:S01]  /*bb90*/  LOP3.LUT R10, R11, 0xffffff80, RZ, 0xc0, !PT ;  /* 0xffffff800b0a7812 */ /* 0x000fe200078ec0ff */
[----:B------:R-:W-:Y:S01]  /*bba0*/  IMAD.IADD R8, R5, 0x1, -R8 ;  /* 0x0000000105087824 */ /* 0x000fe200078e0a08 */
[----:B------:R-:W-:Y:S02]  /*bbb0*/  LOP3.LUT R6, R6, 0xfffffffc, RZ, 0xc0, !PT ;  /* 0xfffffffc06067812 */ /* 0x000fe400078ec0ff */
[----:B------:R-:W-:Y:S01]  /*bbc0*/  SHF.R.S32.HI R20, RZ, 0x7, R11 ;  /* 0x00000007ff147819 */ /* 0x000fe2000001140b */
[----:B------:R-:W-:Y:S01]  /*bbd0*/  IMAD.IADD R9, R9, 0x1, -R10 ;  /* 0x0000000109097824 */ /* 0x000fe200078e0a0a */
[----:B------:R-:W-:Y:S02]  /*bbe0*/  SHF.R.S32.HI R7, RZ, 0x1f, R8 ;  /* 0x0000001fff077819 */ /* 0x000fe40000011408 */
[----:B------:R-:W-:Y:S02]  /*bbf0*/  IADD3 R10, R5, -R6, RZ ;  /* 0x80000006050a7210 */ /* 0x000fe40007ffe0ff */
        /* <DEDUP_REMOVED lines=9> */
[--C-:B------:R-:W-:Y:S01]  /*bc90*/  SHF.R.S32.HI R9, RZ, 0x2, R12.reuse ;  /* 0x00000002ff097819 */ /* 0x100fe2000001140c */
[----:B------:R-:W-:Y:S01]  /*bca0*/  VIADD R13, R8, 0x10 ;  /* 0x00000010080d7836 */ /* 0x000fe20000000000 */
[----:B------:R-:W-:Y:S02]  /*bcb0*/  SHF.R.S32.HI R12, RZ, 0x1f, R12 ;  /* 0x0000001fff0c7819 */ /* 0x000fe4000001140c */
[----:B------:R-:W-:Y:S02]  /*bcc0*/  LEA.HI R11, R20, R20, RZ, 0x1 ;  /* 0x00000014140b7211 */ /* 0x000fe400078f08ff */
[----:B------:R-:W-:-:S02]  /*bcd0*/  LOP3.LUT R5, R5, 0x1ffffff0, RZ, 0xc0, !PT ;  /* 0x1ffffff005057812 */ /* 0x000fc400078ec0ff */
[----:B------:R-:W-:Y:S02]  /*bce0*/  LEA.HI R7, R7, R8, RZ, 0x1 ;  /* 0x0000000807077211 */ /* 0x000fe400078f08ff */
[----:B------:R-:W-:Y:S01]  /*bcf0*/  LEA.HI R12, R12, R9, RZ, 0x3 ;  /* 0x000000090c0c7211 */ /* 0x000fe200078f18ff */
[----:B------:R-:W-:Y:S01]  /*bd00*/  IMAD.IADD R6, R6, 0x1, -R5 ;  /* 0x0000000106067824 */ /* 0x000fe200078e0a05 */
[----:B------:R-:W-:Y:S02]  /*bd10*/  LOP3.LUT R11, R11, 0x3fffffe, RZ, 0xc0, !PT ;  /* 0x03fffffe0b0b7812 */ /* 0x000fe400078ec0ff */
[----:B------:R-:W-:Y:S02]  /*bd20*/  LOP3.LUT R7, R7, 0xfffffffe, RZ, 0xc0, !PT ;  /* 0xfffffffe07077812 */ /* 0x000fe400078ec0ff */
[----:B------:R-:W-:Y:S01]  /*bd30*/  IADD3 R5, R8, 0x8, RZ ;  /* 0x0000000808057810 */ /* 0x000fe20007ffe0ff */
[----:B------:R-:W-:Y:S01]  /*bd40*/  IMAD.IADD R20, R20, 0x1, -R11 ;  /* 0x0000000114147824 */ /* 0x000fe200078e0a0b */
[----:B------:R-:W-:-:S02]  /*bd50*/  LOP3.LUT R12, R12, 0xfffffff8, RZ, 0xc0, !PT ;  /* 0xfffffff80c0c7812 */ /* 0x000fc400078ec0ff */
[----:B-1----:R-:W-:Y:S02]  /*bd60*/  SHF.R.S32.HI R18, RZ, 0x5, R14 ;  /* 0x00000005ff127819 */ /* 0x002fe4000001140e */
[----:B------:R-:W-:Y:S02]  /*bd70*/  IADD3 R7, R8, -R7, RZ ;  /* 0x8000000708077210 */ /* 0x000fe40007ffe0ff */
[----:B------:R-:W-:Y:S02]  /*bd80*/  LEA.HI R11, R5, R5, RZ, 0x1 ;  /* 0x00000005050b7211 */ /* 0x000fe400078f08ff */
[----:B------:R-:W-:Y:S02]  /*bd90*/  LEA.HI R14, R13, R13, RZ, 0x1 ;  /* 0x0000000d0d0e7211 */ /* 0x000fe400078f08ff */
[----:B------:R-:W-:Y:S02]  /*bda0*/  IADD3 R15, R9, -R12, RZ ;  /* 0x8000000c090f7210 */ /* 0x000fe40007ffe0ff */
[----:B------:R-:W3:Y:S01]  /*bdb0*/  S2R R9, SR_CTAID.X ;  /* 0x0000000000097919 */ /* 0x000ee20000002500 */
[----:B------:R-:W-:-:S02]  /*bdc0*/  LEA R7, R6, R7, 0x3 ;  /* 0x0000000706077211 */ /* 0x000fc400078e18ff */
[----:B------:R-:W-:Y:S01]  /*bdd0*/  LOP3.LUT R12, R11, 0xfffffffe, RZ, 0xc0, !PT ;  /* 0xfffffffe0b0c7812 */ /* 0x000fe200078ec0ff */
[----:B------:R-:W-:Y:S01]  /*bde0*/  IMAD R17, R18, 0x10, R15 ;  /* 0x0000001012117824 */ /* 0x000fe200078e020f */
[----:B------:R-:W-:Y:S01]  /*bdf0*/  LOP3.LUT R6, R14, 0xfffffffe, RZ, 0xc0, !PT ;  /* 0xfffffffe0e067812 */ /* 0x000fe200078ec0ff */
[----:B------:R1:W-:Y:S01]  /*be00*/  STL [R1+0x64], R7 ;  /* 0x0000640701007387 */ /* 0x0003e20000100800 */
[----:B------:R-:W-:Y:S01]  /*be10*/  IADD3 R8, R8, 0x18, RZ ;  /* 0x0000001808087810 */ /* 0x000fe20007ffe0ff */
[----:B------:R-:W-:Y:S01]  /*be20*/  IMAD.IADD R12, R5, 0x1, -R12 ;  /* 0x00000001050c7824 */ /* 0x000fe200078e0a0c */
[--C-:B------:R-:W-:Y:S01]  /*be30*/  SHF.R.S32.HI R5, RZ, 0x1, R11.reuse ;  /* 0x00000001ff057819 */ /* 0x100fe2000001140b */
[----:B------:R-:W-:Y:S01]  /*be40*/  IMAD.IADD R13, R13, 0x1, -R6 ;  /* 0x000000010d0d7824 */ /* 0x000fe200078e0a06 */
[----:B------:R-:W-:Y:S02]  /*be50*/  SHF.R.S32.HI R6, RZ, 0x1f, R11 ;  /* 0x0000001fff067819 */ /* 0x000fe4000001140b */
[----:B------:R-:W-:-:S02]  /*be60*/  LEA.HI R11, R8, R8, RZ, 0x1 ;  /* 0x00000008080b7211 */ /* 0x000fc400078f08ff */
[----:B------:R-:W-:Y:S02]  /*be70*/  LEA.HI R6, R6, R5, RZ, 0x4 ;  /* 0x0000000506067211 */ /* 0x000fe400078f20ff */
[--C-:B-1----:R-:W-:Y:S02]  /*be80*/  SHF.R.S32.HI R7, RZ, 0x1, R14.reuse ;  /* 0x00000001ff077819 */ /* 0x102fe4000001140e */
[----:B------:R-:W-:Y:S02]  /*be90*/  SHF.R.S32.HI R14, RZ, 0x1f, R14 ;  /* 0x0000001fff0e7819 */ /* 0x000fe4000001140e */
[--C-:B------:R-:W-:Y:S02]  /*bea0*/  SHF.R.S32.HI R15, RZ, 0x1, R11.reuse ;  /* 0x00000001ff0f7819 */ /* 0x100fe4000001140b */
[----:B------:R-:W-:Y:S02]  /*beb0*/  SHF.R.S32.HI R18, RZ, 0x1f, R11 ;  /* 0x0000001fff127819 */ /* 0x000fe4000001140b */
[----:B------:R-:W-:-:S02]  /*bec0*/  LEA.HI R14, R14, R7, RZ, 0x4 ;  /* 0x000000070e0e7211 */ /* 0x000fc400078f20ff */
[----:B------:R-:W-:Y:S02]  /*bed0*/  LOP3.LUT R6, R6, 0x1ffffff0, RZ, 0xc0, !PT ;  /* 0x1ffffff006067812 */ /* 0x000fe400078ec0ff */
[----:B------:R-:W-:Y:S02]  /*bee0*/  LEA.HI R18, R18, R15, RZ, 0x4 ;  /* 0x0000000f12127211 */ /* 0x000fe400078f20ff */
        /* <DEDUP_REMOVED lines=8> */
[----:B---3--:R-:W-:Y:S01]  /*bf70*/  IMAD R7, R9, -0x80, R22 ;  /* 0xffffff8009077824 */ /* 0x008fe200078e0216 */
[----:B------:R-:W-:Y:S01]  /*bf80*/  LEA R8, R14, R13, 0x3 ;  /* 0x0000000d0e087211 */ /* 0x000fe200078e18ff */
[----:B------:R-:W-:Y:S01]  /*bf90*/  IMAD.MOV.U32 R15, RZ, RZ, 0x40000040 ;  /* 0x40000040ff0f7424 */ /* 0x000fe200078e00ff */
[----:B------:R-:W-:Y:S01]  /*bfa0*/  STL [R1+0x60], R5 ;  /* 0x0000600501007387 */ /* 0x000fe20000100800 */
[----:B------:R-:W-:-:S02]  /*bfb0*/  LEA R6, R18, R11, 0x3 ;  /* 0x0000000b12067211 */ /* 0x000fc400078e18ff */
[----:B------:R-:W-:Y:S01]  /*bfc0*/  LEA R20, R20, R17, 0x6 ;  /* 0x0000001114147211 */ /* 0x000fe200078e30ff */
[----:B------:R1:W-:Y:S01]  /*bfd0*/  STL [R1+0x5c], R8 ;  /* 0x00005c0801007387 */ /* 0x0003e20000100800 */
[----:B------:R-:W-:-:S03]  /*bfe0*/  MOV R13, 0x40000040 ;  /* 0x40000040000d7802 */ /* 0x000fc60000000f00 */
[----:B------:R3:W-:Y:S01]  /*bff0*/  STL [R1+0x58], R6 ;  /* 0x0000580601007387 */ /* 0x0007e20000100800 */
[--C-:B------:R-:W-:Y:S02]  /*c000*/  IMAD R9, R9, -0x80, -R20.reuse ;  /* 0xffffff8009097824 */ /* 0x100fe400078e0a14 */
[----:B-1----:R-:W-:Y:S02]  /*c010*/  IMAD.IADD R8, R7, 0x1, -R20 ;  /* 0x0000000107087824 */ /* 0x002fe400078e0a14 */
[----:B--2---:R-:W-:-:S04]  /*c020*/  IMAD R5, R21, 0x2000, R16 ;  /* 0x0000200015057824 */ /* 0x004fc800078e0210 */
[C---:B------:R-:W-:Y:S01]  /*c030*/  VIADD R7, R5.reuse, 0x20c00 ;  /* 0x00020c0005077836 */ /* 0x040fe20000000000 */
[----:B---3--:R-:W-:Y:S02]  /*c040*/  IADD3 R6, R5, 0x4000, RZ ;  /* 0x0000400005067810 */ /* 0x008fe40007ffe0ff */
        /* <DEDUP_REMOVED lines=11> */
[----:B------:R1:W-:Y:S01]  /*c100*/  STL [R1+0x34], R6 ;  /* 0x0000340601007387 */ /* 0x0003e20000100800 */
[----:B------:R-:W-:-:S02]  /*c110*/  IADD3 R18, R6, 0x2, RZ ;  /* 0x0000000206127810 */ /* 0x000fc40007ffe0ff */
[C---:B------:R-:W-:Y:S01]  /*c120*/  IADD3 R11, R10.reuse, 0x8, RZ ;  /* 0x000000080a0b7810 */ /* 0x040fe20007ffe0ff */
[----:B------:R2:W-:Y:S01]  /*c130*/  STL [R1+0x50], R5 ;  /* 0x0000500501007387 */ /* 0x0005e20000100800 */
[----:B------:R-:W-:-:S03]  /*c140*/  VIADD R11, R10, 0x14 ;  /* 0x000000140a0b7836 */ /* 0x000fc60000000000 */
[----:B------:R3:W-:Y:S01]  /*c150*/  STL.64 [R1+0x38], R12 ;  /* 0x0000380c01007387 */ /* 0x0007e20000100a00 */
[C---:B-1----:R-:W-:Y:S01]  /*c160*/  VIADD R6, R10.reuse, 0xc ;  /* 0x0000000c0a067836 */ /* 0x042fe20000000000 */
[C---:B------:R-:W-:Y:S02]  /*c170*/  IADD3 R6, R10.reuse, 0x18, RZ ;  /* 0x000000180a067810 */ /* 0x040fe40007ffe0ff */
[----:B------:R3:W-:Y:S01]  /*c180*/  STL.64 [R1+0x48], R18 ;  /* 0x0000481201007387 */ /* 0x0007e20000100a00 */
[C---:B--2---:R-:W-:Y:S01]  /*c190*/  VIADD R5, R10.reuse, 0x4 ;  /* 0x000000040a057836 */ /* 0x044fe20000000000 */
[C---:B------:R-:W-:Y:S02]  /*c1a0*/  IADD3 R5, R10.reuse, 0x10, RZ ;  /* 0x000000100a057810 */ /* 0x040fe40007ffe0ff */
[----:B------:R3:W-:Y:S01]  /*c1b0*/  STL.64 [R1+0x40], R14 ;  /* 0x0000400e01007387 */ /* 0x0007e20000100a00 */
[----:B------:R-:W-:-:S07]  /*c1c0*/  VIADD R5, R10, 0x1c ;  /* 0x0000001c0a057836 */ /* 0x000fce0000000000 */
.L_x_1543:
[----:B------:R-:W-:-:S05]  /*c1d0*/  IMAD.U32 R5, RZ, RZ, UR36 ;  /* 0x00000024ff057e24 */ /* 0x000fca000f8e00ff */
[----:B------:R-:W-:-:S04]  /*c1e0*/  LOP3.LUT R5, R5, 0x1, RZ, 0xfc, !PT ;  /* 0x0000000105057812 */ /* 0x000fc800078efcff */
[----:B------:R-:W-:-:S13]  /*c1f0*/  ISETP.NE.AND P6, PT, R5, 0x3, PT ;  /* 0x000000030500780c */ /* 0x000fda0003fc5270 */
[----:B------:R-:W-:Y:S05]  /*c200*/  @!P6 BRA `(.L_x_1533) ;  /* 0x000000000004e947 */ /* 0x000fea0003800000 */
[----:B------:R-:W-:Y:S01]  /*c210*/  BPT.TRAP 0x1 ;  /* 0x000000040000795c */ /* 0x000fe20000300000 */
.L_x_1533:
[----:B------:R-:W-:Y:S02]  /*c220*/  LEA R6, R0, R16, 0x3 ;  /* 0x0000001000067211 */ /* 0x000fe400078e18ff */
[----:B---3--:R-:W-:-:S04]  /*c230*/  SHF.L.U32 R19, R4, 0x1f, RZ ;  /* 0x0000001f04137819 */ /* 0x008fc800000006ff */
[----:B------:R1:W2:Y:S01]  /*c240*/  SYNCS.PHASECHK.TRANS64.TRYWAIT P0, [R6+URZ+0x30c10], R19 ;  /* 0x030c1013060075a7 */ /* 0x0002a2000800017f */
[----:B------:R-:W-:Y:S05]  /*c250*/  @!P6 BRA `(.L_x_1534) ;  /* 0x000000000004e947 */ /* 0x000fea0003800000 */
[----:B------:R-:W-:Y:S01]  /*c260*/  BPT.TRAP 0x1 ;  /* 0x000000040000795c */ /* 0x000fe20000300000 */
.L_x_1534:
[----:B------:R-:W-:-:S05]  /*c270*/  VIADD R5, R16, 0x10000 ;  /* 0x0001000010057836 */ /* 0x000fca0000000000 */
[----:B------:R-:W-:-:S04]  /*c280*/  SHF.R.U32.HI R5, RZ, 0x4, R5 ;  /* 0x00000004ff057819 */ /* 0x000fc80000011605 */
[----:B------:R-:W-:-:S04]  /*c290*/  LOP3.LUT R5, R5, 0x3fff, RZ, 0xc0, !PT ;  /* 0x00003fff05057812 */ /* 0x000fc800078ec0ff */
[----:B------:R-:W-:Y:S01]  /*c2a0*/  LOP3.LUT R11, R5, 0x10000, RZ, 0xfc, !PT ;  /* 0x00010000050b7812 */ /* 0x000fe200078efcff */
[----:B--2---:R-:W-:Y:S06]  /*c2b0*/  @P0 BRA `(.L_x_1535) ;  /* 0x0000000000080947 */ /* 0x004fec0003800000 */
[----:B------:R-:W2:Y:S02]  /*c2c0*/  SYNCS.PHASECHK.TRANS64.TRYWAIT P0, [R6+URZ+0x30c10], R19 ;  /* 0x030c1013060075a7 */ /* 0x000ea4000800017f */
[----:B--2---:R-:W-:Y:S05]  /*c2d0*/  @!P0 BRA `(.L_x_1536) ;  /* 0x0000009800448947 */ /* 0x004fea0003800000 */
.L_x_1535:
[----:B------:R-:W-:Y:S01]  /*c2e0*/  LEA R11, R0, R11, 0xa ;  /* 0x0000000b000b7211 */ /* 0x000fe200078e50ff */
        /* <DEDUP_REMOVED lines=11> */
[----:B------:R-:W-:Y:S01]  /*c3a0*/  VIADD R12, R7, 0x2 ;  /* 0x00000002070c7836 */ /* 0x000fe20000000000 */
[----:B------:R-:W-:Y:S01]  /*c3b0*/  MOV R13, 0x40000040 ;  /* 0x40000040000d7802 */ /* 0x000fe20000000f00 */
        /* <DEDUP_REMOVED lines=17> */
[----:B------:R-:W-:Y:S01]  /*c4d0*/  VIADD R12, R7, 0x6 ;  /* 0x00000006070c7836 */ /* 0x000fe20000000000 */
[----:B------:R-:W-:-:S04]  /*c4e0*/  MOV R13, 0x40000040 ;  /* 0x40000040000d7802 */ /* 0x000fc80000000f00 */
[----:B------:R-:W-:Y:S02]  /*c4f0*/  R2UR UR4, R12 ;  /* 0x000000000c0472ca */ /* 0x000fe400000e0000 */
[----:B------:R-:W-:Y:S01]  /*c500*/  R2UR UR5, R13 ;  /* 0x000000000d0572ca */ /* 0x000fe200000e0000 */
[----:B------:R-:W-:Y:S02]  /*c510*/  WARPGROUP.DEPBAR.LE gsb0, 0x0 ;  /* 0x00008000000079c5 */ /* 0x000fe40000010000 */
[----:B------:R-:W-:-:S06]  /*c520*/  WARPGROUP.ARRIVE ;  /* 0x00000000000079c5 */ /* 0x000fcc0000000000 */
[----:B------:R-:W-:Y:S01]  /*c530*/  HGMMA.64x128x16.F32.BF16 R72, gdesc[UR8], R72, gsb0 ;  /* 0x01e00000084879f0 */ /* 0x000fe20008001848 */
[----:B---3--:R-:W-:-:S04]  /*c540*/  IMAD R12, R0, 0x80, R18 ;  /* 0x00000080000c7824 */ /* 0x008fc800078e0212 */
[----:B------:R-:W-:Y:S01]  /*c550*/  IMAD R227, R3, 0x2, R12 ;  /* 0x0000000203e37824 */ /* 0x000fe200078e020c */
[C---:B----4-:R-:W-:Y:S01]  /*c560*/  LEA R14, R0.reuse, R14, 0x7 ;  /* 0x0000000e000e7211 */ /* 0x050fe200078e38ff */
[----:B-----5:R-:W-:-:S03]  /*c570*/  IMAD R18, R0, 0x80, R17 ;  /* 0x0000008000127824 */ /* 0x020fc600078e0211 */
[C---:B------:R-:W-:Y:S02]  /*c580*/  LEA R17, R3.reuse, R14, 0x1 ;  /* 0x0000000e03117211 */ /* 0x040fe400078e08ff */
[----:B--2---:R-:W-:Y:S01]  /*c590*/  LEA R20, R0, R15, 0x7 ;  /* 0x0000000f00147211 */ /* 0x004fe200078e38ff */
[----:B------:R-:W-:Y:S01]  /*c5a0*/  IMAD R13, R3, 0x2, R18 ;  /* 0x00000002030d7824 */ /* 0x000fe200078e0212 */
[----:B------:R-:W-:Y:S01]  /*c5b0*/  LEA R12, R17, R16, 0x2 ;  /* 0x00000010110c7211 */ /* 0x000fe200078e10ff */
[--C-:B------:R-:W-:Y:S01]  /*c5c0*/  IMAD R18, R227, 0x4, R16.reuse ;  /* 0x00000004e3127824 */ /* 0x100fe200078e0210 */
        /* <DEDUP_REMOVED lines=18> */
.L_x_1537:
[----:B------:R1:W1:Y:S01]  /*c6f0*/  SYNCS.PHASECHK.TRANS64.TRYWAIT P0, [R6+URZ+0x30c30], R19 ;  /* 0x030c3013060075a7 */ /* 0x000262000800017f */
[----:B------:R-:W-:Y:S05]  /*c700*/  @!P6 BRA `(.L_x_1538) ;  /* 0x000000000004e947 */ /* 0x000fea0003800000 */
[----:B------:R-:W-:Y:S01]  /*c710*/  BPT.TRAP 0x1 ;  /* 0x000000040000795c */ /* 0x000fe20000300000 */
.L_x_1538:
[----:B-1----:R-:W-:Y:S05]  /*c720*/  @P0 BRA `(.L_x_1539) ;  /* 0x0000000000080947 */ /* 0x002fea0003800000 */
[----:B------:R-:W1:Y:S02]  /*c730*/  SYNCS.PHASECHK.TRANS64.TRYWAIT P0, [R6+URZ+0x30c30], R19 ;  /* 0x030c3013060075a7 */ /* 0x000e64000800017f */
[----:B-1----:R-:W-:Y:S05]  /*c740*/  @!P0 BRA `(.L_x_1540) ;  /* 0x00000094003c8947 */ /* 0x002fea0003800000 */
.L_x_1539:
        /* <DEDUP_REMOVED lines=16> */
[----:B-1----:R-:W-:Y:S01]  /*c850*/  MUFU.TANH R200, R75 ;  /* 0x0000004b00c87308 */ /* 0x002fe20000002400 */
        /* <DEDUP_REMOVED lines=80> */
[----:B--2---:R-:W1:Y:S01]  /*cd60*/  LDC R2, c[0x0][0x74c] ;  /* 0x0001d300ff027b82 */ /* 0x004e620000000800 */
[----:B------:R-:W-:Y:S01]  /*cd70*/  FMUL.FTZ R138, R90, UR9 ;  /* 0x000000095a8a7c20 */ /* 0x000fe20008410000 */
[----:B------:R-:W-:Y:S01]  /*cd80*/  FMUL.FTZ R89, R94, UR9 ;  /* 0x000000095e597c20 */ /* 0x000fe20008410000 */
[----:B------:R-:W-:Y:S01]  /*cd90*/  FMUL.FTZ R90, R95, UR9 ;  /* 0x000000095f5a7c20 */ /* 0x000fe20008410000 */
[----:B------:R-:W-:Y:S01]  /*cda0*/  HGMMA.64x128x16.F32.BF16 R24, gdesc[UR4], RZ, !UPT, gsb0 ;  /* 0x01e00000041879f0 */ /* 0x000fe2000c0018ff */
[----:B------:R-:W-:Y:S01]  /*cdb0*/  UIADD3 UR4, UR6, 0x2, URZ ;  /* 0x0000000206047890 */ /* 0x000fe2000fffe03f */
[----:B------:R-:W2:Y:S01]  /*cdc0*/  MUFU.TANH R136, R136 ;  /* 0x0000008800887308 */ /* 0x000ea20000002400 */
[----:B------:R-:W-:Y:S01]  /*cdd0*/  FMUL.FTZ R205, R92, UR9 ;  /* 0x000000095ccd7c20 */ /* 0x000fe20008410000 */
[----:B------:R-:W2:Y:S01]  /*cde0*/  LDC.64 R94, c[0x0][0x748] ;  /* 0x0001d200ff5e7b82 */ /* 0x000ea20000000a00 */
[----:B------:R-:W-:Y:S01]  /*cdf0*/  FMUL.FTZ R92, R97, UR9 ;  /* 0x00000009615c7c20 */ /* 0x000fe20008410000 */
[----:B------:R-:W-:Y:S01]  /*ce00*/  FMUL.FTZ R100, R100, UR9 ;  /* 0x0000000964647c20 */ /* 0x000fe20008410000 */
[----:B------:R-:W-:Y:S01]  /*ce10*/  FMUL.FTZ R101, R101, UR9 ;  /* 0x0000000965657c20 */ /* 0x000fe20008410000 */
        /* <DEDUP_REMOVED lines=29> */
[----:B---3--:R-:W-:Y:S01]  /*cff0*/  R2UR UR12, R4 ;  /* 0x00000000040c72ca */ /* 0x008fe200000e0000 */
[----:B------:R-:W-:-:S02]  /*d000*/  WARPGROUP.DEPBAR.LE gsb0, 0x0 ;  /* 0x00008000000079c5 */ /* 0x000fc40000010000 */
[----:B------:R-:W-:Y:S01]  /*d010*/  R2UR UR13, R5 ;  /* 0x00000000050d72ca */ /* 0x000fe200000e0000 */
[----:B------:R-:W-:Y:S01]  /*d020*/  IMAD.IADD R96, R8, 0x1, R96 ;  /* 0x0000000108607824 */ /* 0x000fe200078e0260 */
[----:B------:R-:W3:Y:S01]  /*d030*/  LDL.64 R4, [R1+0x38] ;  /* 0x0000380001047983 */ /* 0x000ee20000100a00 */
[----:B------:R-:W-:Y:S01]  /*d040*/  WARPGROUP.ARRIVE ;  /* 0x00000000000079c5 */ /* 0x000fe20000000000 */
[----:B------:R-:W-:Y:S01]  /*d050*/  IADD3 R2, -R2, 0x8, RZ ;  /* 0x0000000802027810 */ /* 0x000fe20007ffe1ff */
[----:B------:R-:W-:Y:S01]  /*d060*/  UIADD3 UR6, UR6, 0x6, URZ ;  /* 0x0000000606067890 */ /* 0x000fe2000fffe03f */
[----:B------:R-:W1:Y:S01]  /*d070*/  MUFU.TANH R167, R205 ;  /* 0x000000cd00a77308 */ /* 0x000e620000002400 */
[----:B------:R-:W-:Y:S01]  /*d080*/  UMOV UR7, 0x40000040 ;  /* 0x4000004000077882 */ /* 0x000fe20000000000 */
[----:B------:R-:W-:-:S05]  /*d090*/  FMUL.FTZ R93, R98, UR9 ;  /* 0x00000009625d7c20 */ /* 0x000fca0008410000 */
[----:B------:R-:W-:Y:S01]  /*d0a0*/  HGMMA.64x128x16.F32.BF16 R24, gdesc[UR12], R24, gsb0 ;  /* 0x01e000000c1879f0 */ /* 0x000fe20008001818 */
[----:B----4-:R-:W-:Y:S01]  /*d0b0*/  R2UR UR12, R6 ;  /* 0x00000000060c72ca */ /* 0x010fe200000e0000 */
[----:B------:R-:W-:Y:S01]  /*d0c0*/  IMAD.IADD R221, R2, 0x1, -R96 ;  /* 0x0000000102dd7824 */ /* 0x000fe200078e0a60 */
[----:B------:R-:W-:Y:S01]  /*d0d0*/  R2UR UR13, R7 ;  /* 0x00000000070d72ca */ /* 0x000fe200000e0000 */
[----:B------:R-:W-:Y:S01]  /*d0e0*/  UMOV UR14, UR4 ;  /* 0x00000004000e7c82 */ /* 0x000fe20008000000 */
[----:B------:R-:W-:Y:S01]  /*d0f0*/  UMOV UR15, 0x40000040 ;  /* 0x40000040000f7882 */ /* 0x000fe20000000000 */
[----:B------:R4:W-:Y:S01]  /*d100*/  MUFU.TANH R7, R126 ;  /* 0x0000007e00077308 */ /* 0x0009e20000002400 */
[----:B--2---:R-:W-:-:S07]  /*d110*/  IADD3 R95, RZ, -R96, -R95 ;  /* 0x80000060ff5f7210 */ /* 0x004fce0007ffe85f */
[----:B------:R-:W2:Y:S01]  /*d120*/  MUFU.TANH R88, R88 ;  /* 0x0000005800587308 */ /* 0x000ea20000002400 */
[----:B----4-:R-:W-:Y:S02]  /*d130*/  IADD3 R126, -R96, R94, RZ ;  /* 0x0000005e607e7210 */ /* 0x010fe40007ffe1ff */
[----:B------:R-:W-:Y:S02]  /*d140*/  IADD3 R94, R94, 0x8, -R96 ;  /* 0x000000085e5e7810 */ /* 0x000fe40007ffe860 */
[----:B------:R-:W-:Y:S02]  /*d150*/  SEL R126, R126, 0x80, !P2 ;  /* 0x000000807e7e7807 */ /* 0x000fe40005000000 */
[----:B------:R-:W-:Y:S01]  /*d160*/  SEL R221, R221, 0x80, P3 ;  /* 0x00000080dddd7807 */ /* 0x000fe20001800000 */
[----:B------:R-:W4:Y:S01]  /*d170*/  MUFU.TANH R91, R91 ;  /* 0x0000005b005b7308 */ /* 0x000f220000002400 */
[----:B------:R-:W-:Y:S02]  /*d180*/  SEL R218, R95, 0x80, P1 ;  /* 0x000000805fda7807 */ /* 0x000fe40000800000 */
[----:B------:R-:W-:-:S02]  /*d190*/  ISETP.GE.AND P3, PT, R126, RZ, PT ;  /* 0x000000ff7e00720c */ /* 0x000fc40003f66270 */
[----:B------:R-:W-:-:S03]  /*d1a0*/  ISETP.GE.AND P4, PT, R126, 0x1, PT ;  /* 0x000000017e00780c */ /* 0x000fc60003f86270 */
[----:B------:R-:W4:Y:S08]  /*d1b0*/  MUFU.TANH R92, R92 ;  /* 0x0000005c005c7308 */ /* 0x000f300000002400 */
[----:B------:R-:W-:Y:S08]  /*d1c0*/  MUFU.TANH R169, R138 ;  /* 0x0000008a00a97308 */ /* 0x000ff00000002400 */
[----:B------:R-:W4:Y:S08]  /*d1d0*/  MUFU.TANH R165, R100 ;  /* 0x0000006400a57308 */ /* 0x000f300000002400 */
[----:B------:R-:W4:Y:S08]  /*d1e0*/  MUFU.TANH R164, R101 ;  /* 0x0000006500a47308 */ /* 0x000f300000002400 */
[----:B------:R-:W4:Y:S08]  /*d1f0*/  MUFU.TANH R89, R89 ;  /* 0x0000005900597308 */ /* 0x000f300000002400 */
[----:B------:R-:W4:Y:S08]  /*d200*/  MUFU.TANH R90, R90 ;  /* 0x0000005a005a7308 */ /* 0x000f300000002400 */
[----:B------:R-:W-:Y:S08]  /*d210*/  MUFU.TANH R145, R120 ;  /* 0x0000007800917308 */ /* 0x000ff00000002400 */
[----:B------:R-:W-:Y:S08]  /*d220*/  MUFU.TANH R143, R122 ;  /* 0x0000007a008f7308 */ /* 0x000ff00000002400 */
[----:B------:R-:W-:Y:S08]  /*d230*/  MUFU.TANH R142, R123 ;  /* 0x0000007b008e7308 */ /* 0x000ff00000002400 */
[----:B------:R-:W4:Y:S08]  /*d240*/  MUFU.TANH R93, R93 ;  /* 0x0000005d005d7308 */ /* 0x000f300000002400 */
[----:B------:R-:W4:Y:S08]  /*d250*/  MUFU.TANH R166, R99 ;  /* 0x0000006300a67308 */ /* 0x000f300000002400 */
[----:B------:R-:W4:Y:S08]  /*d260*/  MUFU.TANH R163, R102 ;  /* 0x0000006600a37308 */ /* 0x000f300000002400 */
[----:B------:R-:W4:Y:S01]  /*d270*/  MUFU.TANH R162, R103 ;  /* 0x0000006700a27308 */ /* 0x000f220000002400 */
[----:B------:R-:W-:-:S02]  /*d280*/  WARPGROUP.DEPBAR.LE gsb0, 0x0 ;  /* 0x00008000000079c5 */ /* 0x000fc40000010000 */
[----:B------:R-:W-:-:S05]  /*d290*/  WARPGROUP.ARRIVE ;  /* 0x00000000000079c5 */ /* 0x000fca0000000000 */
[----:B------:R-:W-:Y:S01]  /*d2a0*/  MUFU.TANH R156, R109 ;  /* 0x0000006d009c7308 */ /* 0x000fe20000002400 */
[----:B------:R-:W-:Y:S01]  /*d2b0*/  HGMMA.64x128x16.F32.BF16 R24, gdesc[UR12], R24, gsb0 ;  /* 0x01e000000c1879f0 */ /* 0x000fe20008001818 */
[----:B------:R-:W-:Y:S02]  /*d2c0*/  ISETP.GE.AND P1, PT, R126, 0x9, PT ;  /* 0x000000097e00780c */ /* 0x000fe40003f26270 */
[----:B------:R-:W-:-:S04]  /*d2d0*/  ISETP.GT.OR P3, PT, R218, RZ, !P3 ;  /* 0x000000ffda00720c */ /* 0x000fc80005f64670 */
[----:B------:R-:W4:Y:S01]  /*d2e0*/  MUFU.TANH R161, R104 ;  /* 0x0000006800a17308 */ /* 0x000f220000002400 */
[C---:B------:R-:W-:Y:S02]  /*d2f0*/  ISETP.GT.OR P4, PT, R218.reuse, 0x1, !P4 ;  /* 0x00000001da00780c */ /* 0x040fe40006784670 */
[----:B------:R-:W-:Y:S02]  /*d300*/  ISETP.GT.OR P1, PT, R218, 0x9, !P1 ;  /* 0x00000009da00780c */ /* 0x000fe40004f24670 */
[----:B------:R-:W-:Y:S02]  /*d310*/  FSEL R216, R19, -INF , !P3 ;  /* 0xff80000013d87808 */ /* 0x000fe40005800000 */
[----:B------:R-:W-:Y:S01]  /*d320*/  FSEL R219, R230, -INF , !P4 ;  /* 0xff800000e6db7808 */ /* 0x000fe20006000000 */
[----:B------:R-:W4:Y:S01]  /*d330*/  MUFU.TANH R160, R105 ;  /* 0x0000006900a07308 */ /* 0x000f220000002400 */
[C---:B------:R-:W-:Y:S02]  /*d340*/  ISETP.GE.AND P2, PT, R126.reuse, 0x10, PT ;  /* 0x000000107e00780c */ /* 0x040fe40003f46270 */
[----:B------:R-:W-:-:S02]  /*d350*/  ISETP.GE.AND P3, PT, R126, 0x11, PT ;  /* 0x000000117e00780c */ /* 0x000fc40003f66270 */
[C---:B------:R-:W-:Y:S02]  /*d360*/  ISETP.GE.AND P5, PT, R126.reuse, 0x18, PT ;  /* 0x000000187e00780c */ /* 0x040fe40003fa6270 */
[----:B------:R-:W-:Y:S01]  /*d370*/  ISETP.GE.AND P4, PT, R126, 0x19, PT ;  /* 0x000000197e00780c */ /* 0x000fe20003f86270 */
[----:B------:R-:W-:Y:S01]  /*d380*/  MUFU.TANH R153, R112 ;  /* 0x0000007000997308 */ /* 0x000fe20000002400 */
[----:B------:R-:W-:Y:S02]  /*d390*/  FSEL R220, R236, -INF , !P1 ;  /* 0xff800000ecdc7808 */ /* 0x000fe40004800000 */
[C---:B------:R-:W-:Y:S02]  /*d3a0*/  ISETP.GT.OR P2, PT, R218.reuse, 0x10, !P2 ;  /* 0x00000010da00780c */ /* 0x040fe40005744670 */
[C---:B------:R-:W-:Y:S02]  /*d3b0*/  ISETP.GT.OR P3, PT, R218.reuse, 0x11, !P3 ;  /* 0x00000011da00780c */ /* 0x040fe40005f64670 */
[C---:B------:R-:W-:Y:S01]  /*d3c0*/  ISETP.GT.OR P5, PT, R218.reuse, 0x18, !P5 ;  /* 0x00000018da00780c */ /* 0x040fe20006fa4670 */
[----:B------:R-:W-:Y:S01]  /*d3d0*/  MUFU.TANH R141, R124 ;  /* 0x0000007c008d7308 */ /* 0x000fe20000002400 */
[----:B------:R-:W-:-:S02]  /*d3e0*/  ISETP.GT.OR P4, PT, R218, 0x19, !P4 ;  /* 0x00000019da00780c */ /* 0x000fc40006784670 */
[----:B------:R-:W-:Y:S02]  /*d3f0*/  FSEL R215, R233, -INF , !P2 ;  /* 0xff800000e9d77808 */ /* 0x000fe40005000000 */
[----:B------:R-:W-:Y:S02]  /*d400*/  FSEL R211, R21, -INF , !P3 ;  /* 0xff80000015d37808 */ /* 0x000fe40005800000 */
[----:B------:R-:W-:Y:S01]  /*d410*/  FSEL R208, R23, -INF , !P5 ;  /* 0xff80000017d07808 */ /* 0x000fe20006800000 */
[----:B------:R-:W4:Y:S01]  /*d420*/  MUFU.TANH R157, R108 ;  /* 0x0000006c009d7308 */ /* 0x000f220000002400 */
[----:B------:R-:W-:Y:S01]  /*d430*/  FSEL R206, R202, -INF , !P4 ;  /* 0xff800000cace7808 */ /* 0x000fe20006000000 */
[----:B------:R-:W-:Y:S01]  /*d440*/  FMUL.FTZ R110, R110, UR9 ;  /* 0x000000096e6e7c20 */ /* 0x000fe20008410000 */
[----:B------:R-:W-:-:S05]  /*d450*/  FMUL.FTZ R111, R111, UR9 ;  /* 0x000000096f6f7c20 */ /* 0x000fca0008410000 */
[----:B------:R-:W4:Y:S01]  /*d460*/  MUFU.TANH R152, R113 ;  /* 0x0000007100987308 */ /* 0x000f220000002400 */
[----:B------:R-:W-:-:S07]  /*d470*/  FMUL.FTZ R119, R119, UR9 ;  /* 0x0000000977777c20 */ /* 0x000fce0008410000 */
[----:B------:R-:W-:Y:S01]  /*d480*/  MUFU.TANH R144, R121 ;  /* 0x0000007900907308 */ /* 0x000fe20000002400 */
[----:B------:R-:W-:-:S07]  /*d490*/  FMUL.FTZ R115, R115, UR9 ;  /* 0x0000000973737c20 */ /* 0x000fce0008410000 */
[----:B------:R-:W-:Y:S08]  /*d4a0*/  MUFU.TANH R140, R125 ;  /* 0x0000007d008c7308 */ /* 0x000ff00000002400 */
[----:B------:R-:W4:Y:S08]  /*d4b0*/  MUFU.TANH R150, R116 ;  /* 0x0000007400967308 */ /* 0x000f300000002400 */
[----:B------:R-:W4:Y:S01]  /*d4c0*/  MUFU.TANH R148, R117 ;  /* 0x0000007500947308 */ /* 0x000f220000002400 */
[----:B------:R-:W-:-:S07]  /*d4d0*/  FMUL.FTZ R118, R118, UR9 ;  /* 0x0000000976767c20 */ /* 0x000fce0008410000 */
[----:B------:R-:W-:Y:S08]  /*d4e0*/  MUFU.TANH R158, R107 ;  /* 0x0000006b009e7308 */ /* 0x000ff00000002400 */
[----:B------:R-:W-:Y:S08]  /*d4f0*/  MUFU.TANH R151, R114 ;  /* 0x0000007200977308 */ /* 0x000ff00000002400 */
[----:B------:R-:W4:Y:S01]  /*d500*/  MUFU.TANH R159, R106 ;  /* 0x0000006a009f7308 */ /* 0x000f220000002400 */
[----:B------:R-:W-:-:S02]  /*d510*/  WARPGROUP.DEPBAR.LE gsb0, 0x0 ;  /* 0x00008000000079c5 */ /* 0x000fc40000010000 */
[----:B------:R-:W1:Y:S01]  /*d520*/  LDS R227, [R227+0x400] ;  /* 0x00040000e3e37984 */ /* 0x000e620000000800 */
        /* <DEDUP_REMOVED lines=9> */
[C---:B------:R-:W-:Y:S01]  /*d5c0*/  ISETP.GE.AND P0, PT, R128.reuse, RZ, PT ;  /* 0x000000ff8000720c */ /* 0x040fe20003f06270 */
[----:B------:R-:W-:Y:S01]  /*d5d0*/  HGMMA.64x128x16.F32.BF16 R24, gdesc[UR4], R24, gsb0 ;  /* 0x01e00000041879f0 */ /* 0x000fe20008001818 */
[C---:B------:R-:W-:Y:S01]  /*d5e0*/  ISETP.GT.OR P1, PT, R221.reuse, 0x1, !P1 ;  /* 0x00000001dd00780c */ /* 0x040fe20004f24670 */
[----:B------:R-:W3:Y:S01]  /*d5f0*/  MUFU.TANH R155, R110 ;  /* 0x0000006e009b7308 */ /* 0x000ee20000002400 */
[----:B------:R-:W-:Y:S01]  /*d600*/  ISETP.GT.OR P0, PT, R221, RZ, !P0 ;  /* 0x000000ffdd00720c */ /* 0x000fe20004704670 */
[----:B------:R-:W-:Y:S01]  /*d610*/  FMUL.FTZ R127, R127, UR9 ;  /* 0x000000097f7f7c20 */ /* 0x000fe20008410000 */
[----:B------:R-:W-:-:S05]  /*d620*/  ISETP.GE.AND P2, PT, R128, 0x8, PT ;  /* 0x000000088000780c */ /* 0x000fca0003f46270 */
[----:B------:R-:W3:Y:S01]  /*d630*/  MUFU.TANH R154, R111 ;  /* 0x0000006f009a7308 */ /* 0x000ee20000002400 */
[----:B------:R-:W-:-:S07]  /*d640*/  ISETP.GE.AND P3, PT, R128, 0x9, PT ;  /* 0x000000098000780c */ /* 0x000fce0003f66270 */
[----:B------:R3:W-:Y:S01]  /*d650*/  MUFU.TANH R146, R119 ;  /* 0x0000007700927308 */ /* 0x0007e20000002400 */
[----:B------:R-:W-:-:S07]  /*d660*/  ISETP.GE.AND P5, PT, R128, 0x10, PT ;  /* 0x000000108000780c */ /* 0x000fce0003fa6270 */
[----:B------:R-:W3:Y:S01]  /*d670*/  MUFU.TANH R149, R115 ;  /* 0x0000007300957308 */ /* 0x000ee20000002400 */
[----:B------:R-:W-:-:S07]  /*d680*/  ISETP.GE.AND P4, PT, R128, 0x11, PT ;  /* 0x000000118000780c */ /* 0x000fce0003f86270 */
[----:B------:R-:W3:Y:S01]  /*d690*/  MUFU.TANH R147, R118 ;  /* 0x0000007600937308 */ /* 0x000ee20000002400 */
[----:B------:R-:W-:Y:S01]  /*d6a0*/  FSEL R214, R20, -INF , !P0 ;  /* 0xff80000014d67808 */ /* 0x000fe20004000000 */
[----:B------:R-:W-:Y:S01]  /*d6b0*/  FMUL.FTZ R130, R130, UR9 ;  /* 0x0000000982827c20 */ /* 0x000fe20008410000 */
[----:B------:R-:W-:Y:S01]  /*d6c0*/  FSEL R228, R200, -INF , !P1 ;  /* 0xff800000c8e47808 */ /* 0x000fe20004800000 */
[----:B------:R-:W-:Y:S01]  /*d6d0*/  FMUL.FTZ R212, R131, UR9 ;  /* 0x0000000983d47c20 */ /* 0x000fe20008410000 */
[C---:B------:R-:W-:Y:S01]  /*d6e0*/  ISETP.GE.AND P0, PT, R128.reuse, 0x18, PT ;  /* 0x000000188000780c */ /* 0x040fe20003f06270 */
[----:B------:R-:W-:Y:S01]  /*d6f0*/  FMUL.FTZ R129, R129, UR9 ;  /* 0x0000000981817c20 */ /* 0x000fe20008410000 */
[----:B------:R-:W-:Y:S02]  /*d700*/  ISETP.GE.AND P1, PT, R128, 0x19, PT ;  /* 0x000000198000780c */ /* 0x000fe40003f26270 */
[----:B------:R-:W-:Y:S02]  /*d710*/  LEA R137, R0, R137, 0xa ;  /* 0x0000008900897211 */ /* 0x000fe400078e50ff */
[C---:B------:R-:W-:Y:S01]  /*d720*/  IADD3 R223, R10.reuse, 0x4, RZ ;  /* 0x000000040adf7810 */ /* 0x040fe20007ffe0ff */
[----:B-1----:R-:W1:Y:S01]  /*d730*/  SHFL.IDX PT, R225, R227, R10, 0x1f ;  /* 0x00001f0ae3e17589 */ /* 0x002e6200000e0000 */
[C---:B------:R-:W-:Y:S01]  /*d740*/  ISETP.GT.OR P2, PT, R221.reuse, 0x8, !P2 ;  /* 0x00000008dd00780c */ /* 0x040fe20005744670 */
[----:B------:R-:W-:Y:S01]  /*d750*/  VIADD R231, R10, 0x8 ;  /* 0x000000080ae77836 */ /* 0x000fe20000000000 */
[C---:B------:R-:W-:Y:S01]  /*d760*/  ISETP.GT.OR P3, PT, R221.reuse, 0x9, !P3 ;  /* 0x00000009dd00780c */ /* 0x040fe20005f64670 */
[----:B------:R-:W-:Y:S01]  /*d770*/  ULDC UR4, c[0x0][0x744] ;  /* 0x0001d10000047ab9 */ /* 0x000fe20000000800 */
[----:B------:R-:W-:-:S02]  /*d780*/  ISETP.GT.OR P5, PT, R221, 0x10, !P5 ;  /* 0x00000010dd00780c */ /* 0x000fc40006fa4670 */
[C---:B------:R-:W-:Y:S02]  /*d790*/  ISETP.GT.OR P4, PT, R221.reuse, 0x11, !P4 ;  /* 0x00000011dd00780c */ /* 0x040fe40006784670 */
[C---:B------:R-:W-:Y:S02]  /*d7a0*/  ISETP.GT.OR P0, PT, R221.reuse, 0x18, !P0 ;  /* 0x00000018dd00780c */ /* 0x040fe40004704670 */
[----:B------:R-:W-:Y:S02]  /*d7b0*/  ISETP.GT.OR P1, PT, R221, 0x19, !P1 ;  /* 0x00000019dd00780c */ /* 0x000fe40004f24670 */
        /* <DEDUP_REMOVED lines=12> */
[C---:B------:R-:W-:Y:S02]  /*d880*/  ISETP.GT.OR P2, PT, R218.reuse, 0x20, !P2 ;  /* 0x00000020da00780c */ /* 0x040fe40005744670 */
[C---:B------:R-:W-:Y:S02]  /*d890*/  ISETP.GT.OR P3, PT, R218.reuse, 0x21, !P3 ;  /* 0x00000021da00780c */ /* 0x040fe40005f64670 */
[----:B------:R-:W-:-:S02]  /*d8a0*/  ISETP.GT.OR P5, PT, R218, 0x28, !P5 ;  /* 0x00000028da00780c */ /* 0x000fc40006fa4670 */
[C---:B------:R-:W-:Y:S02]  /*d8b0*/  ISETP.GT.OR P4, PT, R218.reuse, 0x29, !P4 ;  /* 0x00000029da00780c */ /* 0x040fe40006784670 */
[C---:B------:R-:W-:Y:S02]  /*d8c0*/  ISETP.GT.OR P0, PT, R218.reuse, 0x30, !P0 ;  /* 0x00000030da00780c */ /* 0x040fe40004704670 */
[----:B------:R-:W-:Y:S02]  /*d8d0*/  ISETP.GT.OR P1, PT, R218, 0x31, !P1 ;  /* 0x00000031da00780c */ /* 0x000fe40004f24670 */
[----:B------:R-:W-:Y:S02]  /*d8e0*/  FSEL R204, R171, -INF , !P2 ;  /* 0xff800000abcc7808 */ /* 0x000fe40005000000 */
[----:B------:R-:W-:Y:S02]  /*d8f0*/  FSEL R122, R170, -INF , !P3 ;  /* 0xff800000aa7a7808 */ /* 0x000fe40005800000 */
[----:B------:R-:W-:-:S02]  /*d900*/  FSEL R123, R167, -INF , !P5 ;  /* 0xff800000a77b7808 */ /* 0x000fc40006800000 */
[----:B--2---:R-:W-:Y:S02]  /*d910*/  FSEL R120, R88, -INF , !P4 ;  /* 0xff80000058787808 */ /* 0x004fe40006000000 */
[C---:B------:R-:W-:Y:S02]  /*d920*/  ISETP.GE.AND P2, PT, R126.reuse, 0x38, PT ;  /* 0x000000387e00780c */ /* 0x040fe40003f46270 */
[----:B------:R-:W-:Y:S02]  /*d930*/  ISETP.GE.AND P3, PT, R126, 0x39, PT ;  /* 0x000000397e00780c */ /* 0x000fe40003f66270 */
[C---:B------:R-:W-:Y:S02]  /*d940*/  ISETP.GE.AND P5, PT, R128.reuse, 0x20, PT ;  /* 0x000000208000780c */ /* 0x040fe40003fa6270 */
[----:B------:R-:W-:Y:S02]  /*d950*/  ISETP.GE.AND P4, PT, R128, 0x21, PT ;  /* 0x000000218000780c */ /* 0x000fe40003f86270 */
[----:B----4-:R-:W-:-:S02]  /*d960*/  FSEL R103, R91, -INF , !P0 ;  /* 0xff8000005b677808 */ /* 0x010fc40004000000 */
[----:B------:R-:W-:Y:S02]  /*d970*/  FSEL R109, R92, -INF , !P1 ;  /* 0xff8000005c6d7808 */ /* 0x000fe40004800000 */
[C---:B------:R-:W-:Y:S02]  /*d980*/  ISETP.GE.AND P0, PT, R128.reuse, 0x28, PT ;  /* 0x000000288000780c */ /* 0x040fe40003f06270 */
[----:B------:R-:W-:Y:S02]  /*d990*/  ISETP.GE.AND P1, PT, R128, 0x29, PT ;  /* 0x000000298000780c */ /* 0x000fe40003f26270 */
[C---:B------:R-:W-:Y:S02]  /*d9a0*/  ISETP.GT.OR P2, PT, R218.reuse, 0x38, !P2 ;  /* 0x00000038da00780c */ /* 0x040fe40005744670 */
[----:B------:R-:W-:Y:S02]  /*d9b0*/  ISETP.GT.OR P3, PT, R218, 0x39, !P3 ;  /* 0x00000039da00780c */ /* 0x000fe40005f64670 */
        /* <DEDUP_REMOVED lines=19> */
[----:B------:R-:W-:Y:S02]  /*daf0*/  ISETP.GT.OR P4, PT, R221, 0x39, !P4 ;  /* 0x00000039dd00780c */ /* 0x000fe40006784670 */
        /* <DEDUP_REMOVED lines=11> */
[----:B---3--:R-:W-:Y:S02]  /*dbb0*/  FSEL R119, R160, -INF , !P1 ;  /* 0xff800000a0777808 */ /* 0x008fe40004800000 */
        /* <DEDUP_REMOVED lines=31> */
[----:B------:R-:W-:Y:S02]  /*ddb0*/  ISETP.GE.AND P3, PT, R128, 0x59, PT ;  /* 0x000000598000780c */ /* 0x000fe40003f66270 */
[C---:B------:R-:W-:Y:S02]  /*ddc0*/  ISETP.GE.AND P5, PT, R126.reuse, 0x60, PT ;  /* 0x000000607e00780c */ /* 0x040fe40003fa6270 */
[----:B------:R-:W-:Y:S02]  /*ddd0*/  ISETP.GE.AND P4, PT, R126, 0x61, PT ;  /* 0x000000617e00780c */ /* 0x000fe40003f86270 */
[----:B------:R-:W-:-:S02]  /*dde0*/  FSEL R100, R151, -INF , !P0 ;  /* 0xff80000097647808 */ /* 0x000fc40004000000 */
        /* <DEDUP_REMOVED lines=8> */
[----:B------:R-:W-:Y:S01]  /*de70*/  ISETP.GT.OR P1, PT, R218, 0x69, !P1 ;  /* 0x00000069da00780c */ /* 0x000fe20004f24670 */
[----:B------:R2:W3:Y:S01]  /*de80*/  MUFU.TANH R6, R127 ;  /* 0x0000007f00067308 */ /* 0x0004e20000002400 */
[----:B------:R-:W-:Y:S02]  /*de90*/  FSEL R98, R147, -INF , !P2 ;  /* 0xff80000093627808 */ /* 0x000fe40005000000 */
[----:B------:R-:W-:Y:S02]  /*dea0*/  FSEL R118, R146, -INF , !P3 ;  /* 0xff80000092767808 */ /* 0x000fe40005800000 */
[----:B------:R-:W-:-:S02]  /*deb0*/  FSEL R113, R145, -INF , !P5 ;  /* 0xff80000091717808 */ /* 0x000fc40006800000 */
[----:B------:R-:W-:Y:S02]  /*dec0*/  FSEL R108, R144, -INF , !P4 ;  /* 0xff800000906c7808 */ /* 0x000fe40006000000 */
[C---:B------:R-:W-:Y:S02]  /*ded0*/  ISETP.GE.AND P2, PT, R126.reuse, 0x70, PT ;  /* 0x000000707e00780c */ /* 0x040fe40003f46270 */
[C---:B------:R-:W-:Y:S02]  /*dee0*/  ISETP.GE.AND P3, PT, R126.reuse, 0x71, PT ;  /* 0x000000717e00780c */ /* 0x040fe40003f66270 */
[C---:B------:R-:W-:Y:S02]  /*def0*/  ISETP.GE.AND P5, PT, R126.reuse, 0x78, PT ;  /* 0x000000787e00780c */ /* 0x040fe40003fa6270 */
[----:B------:R-:W-:Y:S01]  /*df00*/  ISETP.GE.AND P4, PT, R126, 0x79, PT ;  /* 0x000000797e00780c */ /* 0x000fe20003f86270 */
[----:B------:R4:W1:Y:S01]  /*df10*/  MUFU.TANH R2, R130 ;  /* 0x0000008200027308 */ /* 0x0008620000002400 */
[----:B------:R-:W-:-:S02]  /*df20*/  FSEL R126, R141, -INF , !P0 ;  /* 0xff8000008d7e7808 */ /* 0x000fc40004000000 */
[----:B--2---:R-:W-:Y:S02]  /*df30*/  FSEL R127, R140, -INF , !P1 ;  /* 0xff8000008c7f7808 */ /* 0x004fe40004800000 */
[C---:B------:R-:W-:Y:S02]  /*df40*/  ISETP.GE.AND P0, PT, R128.reuse, 0x60, PT ;  /* 0x000000608000780c */ /* 0x040fe40003f06270 */
[----:B------:R-:W-:Y:S02]  /*df50*/  ISETP.GE.AND P1, PT, R128, 0x61, PT ;  /* 0x000000618000780c */ /* 0x000fe40003f26270 */
[----:B------:R-:W-:Y:S02]  /*df60*/  ISETP.GT.OR P2, PT, R218, 0x70, !P2 ;  /* 0x00000070da00780c */ /* 0x000fe40005744670 */
[C---:B------:R-:W-:Y:S02]  /*df70*/  ISETP.GT.OR P0, PT, R221.reuse, 0x60, !P0 ;  /* 0x00000060dd00780c */ /* 0x040fe40004704670 */
[----:B------:R-:W-:-:S02]  /*df80*/  ISETP.GT.OR P1, PT, R221, 0x61, !P1 ;  /* 0x00000061dd00780c */ /* 0x000fc40004f24670 */
[----:B----4-:R-:W-:Y:S02]  /*df90*/  FSEL R130, R5, -INF , !P2 ;  /* 0xff80000005827808 */ /* 0x010fe40005000000 */
[----:B------:R-:W-:Y:S02]  /*dfa0*/  FSEL R131, R143, -INF , !P0 ;  /* 0xff8000008f837808 */ /* 0x000fe40004000000 */
[----:B------:R-:W-:Y:S02]  /*dfb0*/  FSEL R138, R142, -INF , !P1 ;  /* 0xff8000008e8a7808 */ /* 0x000fe40004800000 */
[C---:B------:R-:W-:Y:S02]  /*dfc0*/  ISETP.GE.AND P2, PT, R128.reuse, 0x68, PT ;  /* 0x000000688000780c */ /* 0x040fe40003f46270 */
[C---:B------:R-:W-:Y:S02]  /*dfd0*/  ISETP.GE.AND P0, PT, R128.reuse, 0x69, PT ;  /* 0x000000698000780c */ /* 0x040fe40003f06270 */
[----:B------:R-:W-:-:S02]  /*dfe0*/  ISETP.GE.AND P1, PT, R128, 0x70, PT ;  /* 0x000000708000780c */ /* 0x000fc40003f26270 */
[C---:B------:R-:W-:Y:S02]  /*dff0*/  ISETP.GT.OR P2, PT, R221.reuse, 0x68, !P2 ;  /* 0x00000068dd00780c */ /* 0x040fe40005744670 */
[C---:B------:R-:W-:Y:S02]  /*e000*/  ISETP.GT.OR P0, PT, R221.reuse, 0x69, !P0 ;  /* 0x00000069dd00780c */ /* 0x040fe40004704670 */
[----:B------:R-:W-:Y:S01]  /*e010*/  ISETP.GT.OR P1, PT, R221, 0x70, !P1 ;  /* 0x00000070dd00780c */ /* 0x000fe20004f24670 */
[----:B------:R2:W-:Y:S01]  /*e020*/  MUFU.TANH R4, R129 ;  /* 0x0000008100047308 */ /* 0x0005e20000002400 */
[----:B------:R-:W-:Y:S02]  /*e030*/  R2UR UR8, R137 ;  /* 0x00000000890872ca */ /* 0x000fe400000e0000 */
[----:B---3--:R-:W-:Y:S02]  /*e040*/  FSEL R139, R6, -INF , !P0 ;  /* 0xff800000068b7808 */ /* 0x008fe40004000000 */
[----:B-1----:R-:W-:-:S02]  /*e050*/  FSEL R137, R2, -INF , !P1 ;  /* 0xff80000002897808 */ /* 0x002fc40004800000 */
[C---:B------:R-:W-:Y:S02]  /*e060*/  ISETP.GE.AND P0, PT, R128.reuse, 0x78, PT ;  /* 0x000000788000780c */ /* 0x040fe40003f06270 */
[----:B--2---:R-:W-:Y:S02]  /*e070*/  FSEL R129, R7, -INF , !P2 ;  /* 0xff80000007817808 */ /* 0x004fe40005000000 */
[C---:B------:R-:W-:Y:S02]  /*e080*/  ISETP.GE.AND P2, PT, R128.reuse, 0x71, PT ;  /* 0x000000718000780c */ /* 0x040fe40003f46270 */
[----:B------:R-:W-:Y:S02]  /*e090*/  ISETP.GE.AND P1, PT, R128, 0x79, PT ;  /* 0x000000798000780c */ /* 0x000fe40003f26270 */
[----:B------:R1:W-:Y:S02]  /*e0a0*/  MUFU.TANH R128, R212 ;  /* 0x000000d400807308 */ /* 0x0003e40000002400 */
[----:B-1----:R-:W1:Y:S01]  /*e0b0*/  SHFL.IDX PT, R212, R227, R223, 0x1f ;  /* 0x00001fdfe3d47589 */ /* 0x002e6200000e0000 */
[----:B------:R-:W-:-:S02]  /*e0c0*/  ISETP.GT.OR P3, PT, R218, 0x71, !P3 ;  /* 0x00000071da00780c */ /* 0x000fc40005f64670 */
[C---:B------:R-:W-:Y:S02]  /*e0d0*/  ISETP.GT.OR P5, PT, R218.reuse, 0x78, !P5 ;  /* 0x00000078da00780c */ /* 0x040fe40006fa4670 */
[----:B------:R-:W-:Y:S02]  /*e0e0*/  ISETP.GT.OR P4, PT, R218, 0x79, !P4 ;  /* 0x00000079da00780c */ /* 0x000fe40006784670 */
[----:B------:R-:W2:Y:S01]  /*e0f0*/  SHFL.IDX PT, R218, R18, R10, 0x1f ;  /* 0x00001f0a12da7589 */ /* 0x000ea200000e0000 */
[----:B------:R-:W-:Y:S01]  /*e100*/  IADD3 R232, R10, 0xc, RZ ;  /* 0x0000000c0ae87810 */ /* 0x000fe20007ffe0ff */
[----:B------:R-:W-:Y:S02]  /*e110*/  WARPGROUP.DEPBAR.LE gsb0, 0x0 ;  /* 0x00008000000079c5 */ /* 0x000fe40000010000 */
[----:B------:R-:W-:Y:S01]  /*e120*/  FADD.FTZ R229, R24, -R225 ;  /* 0x800000e118e57221 */ /* 0x000fe20000010000 */
[C---:B------:R-:W-:Y:S01]  /*e130*/  ISETP.GT.OR P2, PT, R221.reuse, 0x71, !P2 ;  /* 0x00000071dd00780c */ /* 0x040fe20005744670 */
[----:B------:R-:W3:Y:S01]  /*e140*/  SHFL.IDX PT, R24, R227, R231, 0x1f ;  /* 0x00001fe7e3187589 */ /* 0x000ee200000e0000 */
[----:B------:R-:W-:-:S02]  /*e150*/  ISETP.GT.OR P0, PT, R221, 0x78, !P0 ;  /* 0x00000078dd00780c */ /* 0x000fc40004704670 */
[----:B------:R-:W-:Y:S01]  /*e160*/  ISETP.GT.OR P1, PT, R221, 0x79, !P1 ;  /* 0x00000079dd00780c */ /* 0x000fe20004f24670 */
[----:B------:R-:W-:Y:S01]  /*e170*/  LDS R17, [R17+0x400] ;  /* 0x0004000011117984 */ /* 0x000fe20000000800 */
[----:B------:R-:W-:Y:S01]  /*e180*/  FMUL.FTZ R132, R132, UR9 ;  /* 0x0000000984847c20 */ /* 0x000fe20008410000 */
[----:B------:R-:W-:Y:S01]  /*e190*/  FMUL.FTZ R134, R134, UR9 ;  /* 0x0000000986867c20 */ /* 0x000fe20008410000 */
[----:B------:R-:W-:Y:S01]  /*e1a0*/  FMUL.FTZ R133, R133, UR9 ;  /* 0x0000000985857c20 */ /* 0x000fe20008410000 */
[----:B------:R-:W-:Y:S01]  /*e1b0*/  FMUL.FTZ R135, R135, UR9 ;  /* 0x0000000987877c20 */ /* 0x000fe20008410000 */
[----:B------:R-:W-:Y:S01]  /*e1c0*/  FFMA.FTZ R235, -R235, R235, 1 ;  /* 0x3f800000ebeb7423 */ /* 0x000fe200000101eb */
[----:B------:R-:W-:Y:S01]  /*e1d0*/  FFMA.FTZ R236, -R236, R236, 1 ;  /* 0x3f800000ecec7423 */ /* 0x000fe200000101ec */
[--C-:B-1----:R-:W-:Y:S01]  /*e1e0*/  FADD.FTZ R226, R25, -R212.reuse ;  /* 0x800000d419e27221 */ /* 0x102fe20000010000 */
[----:B------:R-:W-:Y:S01]  /*e1f0*/  FFMA.FTZ R90, -R90, R90, 1 ;  /* 0x3f8000005a5a7423 */ /* 0x000fe2000001015a */
[----:B------:R-:W-:Y:S04]  /*e200*/  SHFL.IDX PT, R25, R18, R223, 0x1f ;  /* 0x00001fdf12197589 */ /* 0x000fe800000e0000 */
[----:B------:R-:W1:Y:S01]  /*e210*/  SHFL.IDX PT, R223, R227, R232, 0x1f ;  /* 0x00001fe8e3df7589 */ /* 0x000e6200000e0000 */
[----:B------:R-:W-:Y:S01]  /*e220*/  FADD.FTZ R212, R27, -R212 ;  /* 0x800000d41bd47221 */ /* 0x000fe20000010000 */
[----:B--2---:R-:W-:Y:S01]  /*e230*/  FFMA.FTZ R216, R216, UR4, -R218 ;  /* 0x00000004d8d87c23 */ /* 0x004fe200080108da */
[----:B------:R-:W-:-:S02]  /*e240*/  VIADD R27, R10, 0x10 ;  /* 0x000000100a1b7836 */ /* 0x000fc40000000000 */
[----:B------:R-:W-:Y:S01]  /*e250*/  FADD.FTZ R225, R26, -R225 ;  /* 0x800000e11ae17221 */ /* 0x000fe20000010000 */
[----:B------:R-:W-:Y:S01]  /*e260*/  IADD3 R221, R10, 0x14, RZ ;  /* 0x000000140add7810 */ /* 0x000fe20007ffe0ff */
[----:B------:R-:W-:Y:S01]  /*e270*/  FFMA.FTZ R26, R214, UR4, -R218 ;  /* 0x00000004d61a7c23 */ /* 0x000fe200080108da */
[----:B------:R-:W-:Y:S01]  /*e280*/  FFMA.FTZ R91, -R91, R91, 1 ;  /* 0x3f8000005b5b7423 */ /* 0x000fe2000001015b */
[----:B------:R2:W4:Y:S01]  /*e290*/  MUFU.EX2 R214, R216 ;  /* 0x000000d800d67308 */ /* 0x0005220000000800 */
[----:B------:R-:W4:Y:S01]  /*e2a0*/  SHFL.IDX PT, R231, R18, R231, 0x1f ;  /* 0x00001fe712e77589 */ /* 0x000f2200000e0000 */
[--C-:B---3--:R-:W-:Y:S01]  /*e2b0*/  FADD.FTZ R218, R30, -R24.reuse ;  /* 0x800000181eda7221 */ /* 0x108fe20000010000 */
[----:B------:R-:W-:Y:S01]  /*e2c0*/  FFMA.FTZ R93, -R93, R93, 1 ;  /* 0x3f8000005d5d7423 */ /* 0x000fe2000001015d */
[----:B------:R-:W-:Y:S01]  /*e2d0*/  FFMA.FTZ R89, -R89, R89, 1 ;  /* 0x3f80000059597423 */ /* 0x000fe20000010159 */
[----:B------:R-:W-:Y:S01]  /*e2e0*/  FFMA.FTZ R88, -R88, R88, 1 ;  /* 0x3f80000058587423 */ /* 0x000fe20000010158 */
[----:B------:R-:W-:Y:S01]  /*e2f0*/  FFMA.FTZ R92, -R92, R92, 1 ;  /* 0x3f8000005c5c7423 */ /* 0x000fe2000001015c */
[----:B------:R-:W-:Y:S01]  /*e300*/  LDS R15, [R15+0x400] ;  /* 0x000400000f0f7984 */ /* 0x000fe20000000800 */
[----:B--2---:R-:W-:-:S03]  /*e310*/  FADD.FTZ R216, R28, -R24 ;  /* 0x800000181cd87221 */ /* 0x004fc60000010000 */
[----:B------:R-:W2:Y:S04]  /*e320*/  SHFL.IDX PT, R28, R227, R27, 0x1f ;  /* 0x00001f1be31c7589 */ /* 0x000ea800000e0000 */
[----:B------:R1:W-:Y:S04]  /*e330*/  SHFL.IDX PT, R27, R227, R221, 0x1f ;  /* 0x00001fdde31b7589 */ /* 0x0003e800000e0000 */
[----:B------:R-:W3:Y:S01]  /*e340*/  SHFL.IDX PT, R30, R18, R232, 0x1f ;  /* 0x00001fe8121e7589 */ /* 0x000ee200000e0000 */
[----:B-1----:R-:W-:Y:S01]  /*e350*/  FADD.FTZ R221, R29, -R223 ;  /* 0x800000df1ddd7221 */ /* 0x002fe20000010000 */
[----:B------:R-:W-:-:S02]  /*e360*/  VIADD R29, R10, 0x18 ;  /* 0x000000180a1d7836 */ /* 0x000fc40000000000 */
[----:B------:R-:W-:Y:S01]  /*e370*/  FADD.FTZ R223, R31, -R223 ;  /* 0x800000df1fdf7221 */ /* 0x000fe20000010000 */
[----:B------:R-:W-:-:S03]  /*e380*/  VIADD R31, R10, 0x10 ;  /* 0x000000100a1f7836 */ /* 0x000fc60000000000 */
[----:B------:R-:W1:Y:S04]  /*e390*/  SHFL.IDX PT, R29, R227, R29, 0x1f ;  /* 0x00001f1de31d7589 */ /* 0x000e6800000e0000 */
[----:B------:R-:W1:Y:S01]  /*e3a0*/  SHFL.IDX PT, R31, R18, R31, 0x1f ;  /* 0x00001f1f121f7589 */ /* 0x000e6200000e0000 */
[----:B------:R4:W-:Y:S01]  /*e3b0*/  MUFU.EX2 R24, R26 ;  /* 0x0000001a00187308 */ /* 0x0009e20000000800 */
        /* <DEDUP_REMOVED lines=8> */
[----:B------:R-:W-:Y:S01]  /*e440*/  IADD3 R32, R10, 0x14, RZ ;  /* 0x000000140a207810 */ /* 0x000fe20007ffe0ff */
[--C-:B-1----:R-:W-:Y:S01]  /*e450*/  FADD.FTZ R217, R36, -R29.reuse ;  /* 0x8000001d24d97221 */ /* 0x102fe20000010000 */
[----:B------:R-:W-:Y:S01]  /*e460*/  FADD.FTZ R220, R38, -R29 ;  /* 0x8000001d26dc7221 */ /* 0x000fe20000010000 */
[----:B------:R-:W-:Y:S01]  /*e470*/  FMUL.FTZ R229, R214, R229 ;  /* 0x000000e5d6e57220 */ /* 0x000fe20000410000 */
[--C-:B------:R-:W-:Y:S01]  /*e480*/  FFMA.FTZ R29, R215, UR4, -R31.reuse ;  /* 0x00000004d71d7c23 */ /* 0x100fe2000801081f */
[----:B------:R-:W-:Y:S01]  /*e490*/  FFMA.FTZ R31, R213, UR4, -R31 ;  /* 0x00000004d51f7c23 */ /* 0x000fe2000801081f */
[----:B------:R-:W-:Y:S01]  /*e4a0*/  FFMA.FTZ R213, -R19, R19, 1 ;  /* 0x3f80000013d57423 */ /* 0x000fe20000010113 */
[C---:B------:R-:W-:Y:S01]  /*e4b0*/  IADD3 R232, R10.reuse, 0x1c, RZ ;  /* 0x0000001c0ae87810 */ /* 0x040fe20007ffe0ff */
[----:B------:R-:W1:Y:S01]  /*e4c0*/  SHFL.IDX PT, R32, R18, R32, 0x1f ;  /* 0x00001f2012207589 */ /* 0x000e6200000e0000 */
[----:B------:R-:W-:-:S02]  /*e4d0*/  VIADD R34, R10, 0x18 ;  /* 0x000000180a227836 */ /* 0x000fc40000000000 */
[----:B------:R-:W-:Y:S01]  /*e4e0*/  FMUL.FTZ R213, R213, R229 ;  /* 0x000000e5d5d57220 */ /* 0x000fe20000410000 */
[----:B------:R-:W-:Y:S01]  /*e4f0*/  IADD3 R229, R10, 0x1c, RZ ;  /* 0x0000001c0ae57810 */ /* 0x000fe20007ffe0ff */
[----:B------:R2:W-:Y:S01]  /*e500*/  SHFL.IDX PT, R232, R227, R232, 0x1f ;  /* 0x00001fe8e3e87589 */ /* 0x0005e200000e0000 */
[----:B------:R-:W3:Y:S01]  /*e510*/  MUFU.EX2 R219, R219 ;  /* 0x000000db00db7308 */ /* 0x000ee20000000800 */
[--C-:B--2---:R-:W-:Y:S02]  /*e520*/  FADD.FTZ R227, R33, -R27.reuse ;  /* 0x8000001b21e37221 */ /* 0x104fe40000010000 */
[----:B------:R-:W2:Y:S04]  /*e530*/  SHFL.IDX PT, R33, R18, R34, 0x1f ;  /* 0x00001f2212217589 */ /* 0x000ea800000e0000 */
[----:B------:R-:W4:Y:S01]  /*e540*/  SHFL.IDX PT, R34, R18, R229, 0x1f ;  /* 0x00001fe512227589 */ /* 0x000f2200000e0000 */
[----:B------:R-:W-:Y:S01]  /*e550*/  FADD.FTZ R228, R35, -R27 ;  /* 0x8000001b23e47221 */ /* 0x000fe20000010000 */
[--C-:B-1----:R-:W-:Y:S01]  /*e560*/  FFMA.FTZ R211, R211, UR4, -R32.reuse ;  /* 0x00000004d3d37c23 */ /* 0x102fe20008010820 */
[----:B------:R-:W-:Y:S01]  /*e570*/  FFMA.FTZ R32, R210, UR4, -R32 ;  /* 0x00000004d2207c23 */ /* 0x000fe20008010820 */
[----:B------:R-:W1:Y:S01]  /*e580*/  SHFL.IDX PT, R35, R12, R10, 0x1f ;  /* 0x00001f0a0c237589 */ /* 0x000e6200000e0000 */
[----:B------:R-:W-:-:S02]  /*e590*/  VIADD R215, R10, 0x4 ;  /* 0x000000040ad77836 */ /* 0x000fc40000000000 */
[----:B------:R-:W-:Y:S01]  /*e5a0*/  FFMA.FTZ R210, -R20, R20, 1 ;  /* 0x3f80000014d27423 */ /* 0x000fe20000010114 */
[----:B------:R2:W-:Y:S01]  /*e5b0*/  MUFU.EX2 R19, R31 ;  /* 0x0000001f00137308 */ /* 0x0005e20000000800 */
[----:B---3--:R-:W-:-:S07]  /*e5c0*/  FMUL.FTZ R226, R219, R226 ;  /* 0x000000e2dbe27220 */ /* 0x008fce0000410000 */
[----:B------:R3:W-:Y:S01]  /*e5d0*/  MUFU.EX2 R20, R32 ;  /* 0x0000002000147308 */ /* 0x0007e20000000800 */
[--C-:B--2---:R-:W-:Y:S01]  /*e5e0*/  FFMA.FTZ R31, R208, UR4, -R33.reuse ;  /* 0x00000004d01f7c23 */ /* 0x104fe20008010821 */
[----:B------:R-:W-:Y:S01]  /*e5f0*/  FFMA.FTZ R208, -R230, R230, 1 ;  /* 0x3f800000e6d07423 */ /* 0x000fe200000101e6 */
[----:B---3--:R-:W-:Y:S01]  /*e600*/  FFMA.FTZ R32, R209, UR4, -R33 ;  /* 0x00000004d1207c23 */ /* 0x008fe20008010821 */
[--C-:B----4-:R-:W-:Y:S02]  /*e610*/  FFMA.FTZ R33, R206, UR4, -R34.reuse ;  /* 0x00000004ce217c23 */ /* 0x110fe40008010822 */
[----:B------:R-:W2:Y:S01]  /*e620*/  SHFL.IDX PT, R206, R12, R215, 0x1f ;  /* 0x00001fd70cce7589 */ /* 0x000ea200000e0000 */
[----:B------:R-:W-:Y:S01]  /*e630*/  FMUL.FTZ R208, R208, R226 ;  /* 0x000000e2d0d07220 */ /* 0x000fe20000410000 */
[C---:B------:R-:W-:Y:S01]  /*e640*/  IADD3 R226, R10.reuse, 0x8, RZ ;  /* 0x000000080ae27810 */ /* 0x040fe20007ffe0ff */
[----:B------:R-:W-:Y:S01]  /*e650*/  VIADD R209, R10, 0xc ;  /* 0x0000000c0ad17836 */ /* 0x000fe20000000000 */
[----:B------:R3:W-:Y:S01]  /*e660*/  MUFU.EX2 R18, R211 ;  /* 0x000000d300127308 */ /* 0x0007e20000000800 */
[----:B------:R-:W-:-:S02]  /*e670*/  FFMA.FTZ R34, R207, UR4, -R34 ;  /* 0x00000004cf227c23 */ /* 0x000fc40008010822 */
[----:B------:R-:W4:Y:S05]  /*e680*/  SHFL.IDX PT, R207, R12, R226, 0x1f ;  /* 0x00001fe20ccf7589 */ /* 0x000f2a00000e0000 */
[----:B------:R1:W-:Y:S01]  /*e690*/  MUFU.EX2 R27, R231 ;  /* 0x000000e7001b7308 */ /* 0x0003e20000000800 */
[----:B---3--:R-:W-:-:S05]  /*e6a0*/  VIADD R211, R10, 0x14 ;  /* 0x000000140ad37836 */ /* 0x008fca0000000000 */
[----:B------:R-:W-:Y:S01]  /*e6b0*/  SHFL.IDX PT, R38, R12, R211, 0x1f ;  /* 0x00001fd30c267589 */ /* 0x000fe200000e0000 */
[----:B-1----:R-:W-:-:S03]  /*e6c0*/  FADD.FTZ R231, R37, -R232 ;  /* 0x800000e825e77221 */ /* 0x002fc60000010000 */
[----:B------:R-:W1:Y:S01]  /*e6d0*/  SHFL.IDX PT, R37, R12, R209, 0x1f ;  /* 0x00001fd10c257589 */ /* 0x000e6200000e0000 */
[----:B------:R-:W-:Y:S01]  /*e6e0*/  FMUL.FTZ R225, R24, R225 ;  /* 0x000000e118e17220 */ /* 0x000fe20000410000 */
[--C-:B------:R-:W-:Y:S01]  /*e6f0*/  FFMA.FTZ R204, R204, UR4, -R35.reuse ;  /* 0x00000004cccc7c23 */ /* 0x100fe20008010823 */
[----:B------:R-:W-:Y:S01]  /*e700*/  IADD3 R230, R10, 0x18, RZ ;  /* 0x000000180ae67810 */ /* 0x000fe20007ffe0ff */
[----:B------:R-:W-:Y:S01]  /*e710*/  FFMA.FTZ R36, R205, UR4, -R35 ;  /* 0x00000004cd247c23 */ /* 0x000fe20008010823 */
[----:B------:R-:W-:Y:S01]  /*e720*/  FMUL.FTZ R210, R210, R225 ;  /* 0x000000e1d2d27220 */ /* 0x000fe20000410000 */
[----:B------:R2:W-:Y:S01]  /*e730*/  MUFU.EX2 R35, R204 ;  /* 0x000000cc00237308 */ /* 0x0005e20000000800 */
[----:B------:R-:W-:Y:S01]  /*e740*/  IADD3 R225, R10, 0x10, RZ ;  /* 0x000000100ae17810 */ /* 0x000fe20007ffe0ff */
[----:B------:R-:W-:Y:S01]  /*e750*/  FADD.FTZ R232, R39, -R232 ;  /* 0x800000e827e87221 */ /* 0x000fe20000010000 */
[--C-:B--2---:R-:W-:Y:S01]  /*e760*/  FFMA.FTZ R204, R122, UR4, -R206.reuse ;  /* 0x000000047acc7c23 */ /* 0x104fe200080108ce */
[----:B------:R-:W-:Y:S01]  /*e770*/  FFMA.FTZ R206, R124, UR4, -R206 ;  /* 0x000000047cce7c23 */ /* 0x000fe200080108ce */
[----:B------:R-:W2:Y:S04]  /*e780*/  SHFL.IDX PT, R122, R12, R230, 0x1f ;  /* 0x00001fe60c7a7589 */ /* 0x000ea800000e0000 */
[----:B------:R-:W3:Y:S04]  /*e790*/  SHFL.IDX PT, R124, R12, R229, 0x1f ;  /* 0x00001fe50c7c7589 */ /* 0x000ee800000e0000 */
[----:B------:R2:W3:Y:S01]  /*e7a0*/  SHFL.IDX PT, R39, R12, R225, 0x1f ;  /* 0x00001fe10c277589 */ /* 0x0004e200000e0000 */
[--C-:B----4-:R-:W-:Y:S01]  /*e7b0*/  FFMA.FTZ R123, R123, UR4, -R207.reuse ;  /* 0x000000047b7b7c23 */ /* 0x110fe200080108cf */
[----:B------:R-:W-:Y:S01]  /*e7c0*/  FFMA.FTZ R125, R125, UR4, -R207 ;  /* 0x000000047d7d7c23 */ /* 0x000fe200080108cf */
[--C-:B-1----:R-:W-:Y:S01]  /*e7d0*/  FFMA.FTZ R120, R120, UR4, -R37.reuse ;  /* 0x0000000478787c23 */ /* 0x102fe20008010825 */
[----:B------:R-:W-:Y:S01]  /*e7e0*/  FFMA.FTZ R121, R121, UR4, -R37 ;  /* 0x0000000479797c23 */ /* 0x000fe20008010825 */
[----:B------:R-:W-:Y:S01]  /*e7f0*/  SHFL.IDX PT, R207, R11, R226, 0x1f ;  /* 0x00001fe20bcf7589 */ /* 0x000fe200000e0000 */
[----:B------:R1:W-:Y:S08]  /*e800*/  MUFU.EX2 R37, R206 ;  /* 0x000000ce00257308 */ /* 0x0003f00000000800 */
[----:B--2---:R2:W-:Y:S01]  /*e810*/  MUFU.EX2 R12, R204 ;  /* 0x000000cc000c7308 */ /* 0x0045e20000000800 */
[----:B-1----:R-:W-:-:S02]  /*e820*/  FFMA.FTZ R206, R97, UR4, -R38 ;  /* 0x0000000461ce7c23 */ /* 0x002fc40008010826 */
[----:B------:R-:W1:Y:S04]  /*e830*/  SHFL.IDX PT, R97, R11, R209, 0x1f ;  /* 0x00001fd10b617589 */ /* 0x000e6800000e0000 */
[----:B--2---:R-:W2:Y:S04]  /*e840*/  SHFL.IDX PT, R204, R11, R215, 0x1f ;  /* 0x00001fd70bcc7589 */ /* 0x004ea800000e0000 */
[----:B------:R-:W4:Y:S01]  /*e850*/  SHFL.IDX PT, R205, R11, R10, 0x1f ;  /* 0x00001f0a0bcd7589 */ /* 0x000f2200000e0000 */
[--C-:B------:R-:W-:Y:S01]  /*e860*/  FFMA.FTZ R112, R112, UR4, -R122.reuse ;  /* 0x0000000470707c23 */ /* 0x100fe2000801087a */
[----:B------:R-:W-:Y:S01]  /*e870*/  FFMA.FTZ R107, R107, UR4, -R122 ;  /* 0x000000046b6b7c23 */ /* 0x000fe2000801087a */
[--C-:B---3--:R-:W-:Y:S01]  /*e880*/  FFMA.FTZ R122, R95, UR4, -R124.reuse ;  /* 0x000000045f7a7c23 */ /* 0x108fe2000801087c */
[----:B------:R-:W-:-:S02]  /*e890*/  FFMA.FTZ R124, R96, UR4, -R124 ;  /* 0x00000004607c7c23 */ /* 0x000fc4000801087c */
[----:B------:R-:W3:Y:S01]  /*e8a0*/  SHFL.IDX PT, R96, R11, R225, 0x1f ;  /* 0x00001fe10b607589 */ /* 0x000ee200000e0000 */
[----:B------:R-:W-:Y:S01]  /*e8b0*/  FFMA.FTZ R109, R109, UR4, -R38 ;  /* 0x000000046d6d7c23 */ /* 0x000fe20008010826 */
[----:B------:R-:W-:Y:S01]  /*e8c0*/  FFMA.FTZ R103, R103, UR4, -R39 ;  /* 0x0000000467677c23 */ /* 0x000fe20008010827 */
[--C-:B-1----:R-:W-:Y:S01]  /*e8d0*/  FFMA.FTZ R105, R105, UR4, -R97.reuse ;  /* 0x0000000469697c23 */ /* 0x102fe20008010861 */
[----:B------:R-:W-:Y:S01]  /*e8e0*/  FFMA.FTZ R104, R104, UR4, -R97 ;  /* 0x0000000468687c23 */ /* 0x000fe20008010861 */
[--C-:B--2---:R-:W-:Y:S01]  /*e8f0*/  FFMA.FTZ R119, R119, UR4, -R204.reuse ;  /* 0x0000000477777c23 */ /* 0x104fe200080108cc */
[----:B------:R-:W-:Y:S02]  /*e900*/  FFMA.FTZ R204, R94, UR4, -R204 ;  /* 0x000000045ecc7c23 */ /* 0x000fe400080108cc */
[----:B------:R1:W-:Y:S02]  /*e910*/  MUFU.EX2 R94, R120 ;  /* 0x00000078005e7308 */ /* 0x0003e40000000800 */
[----:B-1----:R-:W-:-:S02]  /*e920*/  FFMA.FTZ R120, R99, UR4, -R207 ;  /* 0x0000000463787c23 */ /* 0x002fc400080108cf */
[----:B------:R-:W1:Y:S04]  /*e930*/  SHFL.IDX PT, R99, R14, R10, 0x1f ;  /* 0x00001f0a0e637589 */ /* 0x000e6800000e0000 */
[----:B------:R2:W-:Y:S01]  /*e940*/  MUFU.EX2 R97, R109 ;  /* 0x0000006d00617308 */ /* 0x0005e20000000800 */
[----:B------:R-:W-:Y:S01]  /*e950*/  FFMA.FTZ R114, R114, UR4, -R39 ;  /* 0x0000000472727c23 */ /* 0x000fe20008010827 */
[--C-:B----4-:R-:W-:Y:S01]  /*e960*/  FFMA.FTZ R117, R117, UR4, -R205.reuse ;  /* 0x0000000475757c23 */ /* 0x110fe200080108cd */
[----:B--2---:R-:W2:Y:S05]  /*e970*/  SHFL.IDX PT, R109, R14, R225, 0x1f ;  /* 0x00001fe10e6d7589 */ /* 0x004eaa00000e0000 */
[----:B------:R4:W-:Y:S01]  /*e980*/  MUFU.EX2 R95, R103 ;  /* 0x00000067005f7308 */ /* 0x0009e20000000800 */
[----:B------:R-:W-:-:S02]  /*e990*/  FFMA.FTZ R106, R106, UR4, -R205 ;  /* 0x000000046a6a7c23 */ /* 0x000fc400080108cd */
[----:B------:R-:W-:Y:S04]  /*e9a0*/  SHFL.IDX PT, R205, R11, R229, 0x1f ;  /* 0x00001fe50bcd7589 */ /* 0x000fe800000e0000 */
[----:B----4-:R-:W4:Y:S01]  /*e9b0*/  SHFL.IDX PT, R103, R14, R209, 0x1f ;  /* 0x00001fd10e677589 */ /* 0x010f2200000e0000 */
[----:B------:R-:W2:Y:S01]  /*e9c0*/  MUFU.EX2 R25, R25 ;  /* 0x0000001900197308 */ /* 0x000ea20000000800 */
[----:B---3--:R-:W-:-:S07]  /*e9d0*/  FFMA.FTZ R101, R101, UR4, -R96 ;  /* 0x0000000465657c23 */ /* 0x008fce0008010860 */
[----:B------:R3:W-:Y:S01]  /*e9e0*/  MUFU.EX2 R38, R123 ;  /* 0x0000007b00267308 */ /* 0x0007e20000000800 */
[----:B------:R-:W-:-:S07]  /*e9f0*/  FFMA.FTZ R100, R100, UR4, -R96 ;  /* 0x0000000464647c23 */ /* 0x000fce0008010860 */
[----:B------:R1:W-:Y:S01]  /*ea00*/  MUFU.EX2 R39, R125 ;  /* 0x0000007d00277308 */ /* 0x0003e20000000800 */
[----:B---3--:R-:W-:Y:S04]  /*ea10*/  SHFL.IDX PT, R123, R11, R230, 0x1f ;  /* 0x00001fe60b7b7589 */ /* 0x008fe800000e0000 */
[----:B-1----:R1:W-:Y:S03]  /*ea20*/  SHFL.IDX PT, R125, R11, R211, 0x1f ;  /* 0x00001fd30b7d7589 */ /* 0x0023e600000e0000 */
[----:B------:R3:W-:Y:S08]  /*ea30*/  MUFU.EX2 R96, R114 ;  /* 0x0000007200607308 */ /* 0x0007f00000000800 */
[----:B-1----:R1:W-:Y:S01]  /*ea40*/  MUFU.EX2 R11, R121 ;  /* 0x00000079000b7308 */ /* 0x0023e20000000800 */
[----:B---3--:R-:W-:Y:S04]  /*ea50*/  SHFL.IDX PT, R114, R14, R211, 0x1f ;  /* 0x00001fd30e727589 */ /* 0x008fe800000e0000 */
[----:B-1----:R-:W1:Y:S01]  /*ea60*/  SHFL.IDX PT, R121, R14, R215, 0x1f ;  /* 0x00001fd70e797589 */ /* 0x002e6200000e0000 */
[----:B------:R-:W-:Y:S01]  /*ea70*/  FFMA.FTZ R111, R111, UR4, -R207 ;  /* 0x000000046f6f7c23 */ /* 0x000fe200080108cf */
[--C-:B------:R-:W-:Y:S01]  /*ea80*/  FFMA.FTZ R113, R113, UR4, -R99.reuse ;  /* 0x0000000471717c23 */ /* 0x100fe20008010863 */
[----:B------:R-:W-:Y:S01]  /*ea90*/  FFMA.FTZ R131, R131, UR4, -R99 ;  /* 0x0000000483837c23 */ /* 0x000fe20008010863 */
[----:B------:R-:W3:Y:S01]  /*eaa0*/  SHFL.IDX PT, R207, R14, R226, 0x1f ;  /* 0x00001fe20ecf7589 */ /* 0x000ee200000e0000 */
[----:B------:R4:W-:Y:S01]  /*eab0*/  MUFU.EX2 R99, R112 ;  /* 0x0000007000637308 */ /* 0x0009e20000000800 */
[--C-:B--2---:R-:W-:Y:S01]  /*eac0*/  FFMA.FTZ R130, R130, UR4, -R109.reuse ;  /* 0x0000000482827c23 */ /* 0x104fe2000801086d */
[----:B------:R-:W-:Y:S01]  /*ead0*/  FFMA.FTZ R137, R137, UR4, -R109 ;  /* 0x0000000489897c23 */ /* 0x000fe2000801086d */
[----:B------:R-:W-:Y:S01]  /*eae0*/  FMUL.FTZ R216, R25, R216 ;  /* 0x000000d819d87220 */ /* 0x000fe20000410000 */
[----:B------:R-:W-:Y:S01]  /*eaf0*/  FFMA.FTZ R109, -R237, R237, 1 ;  /* 0x3f800000ed6d7423 */ /* 0x000fe200000101ed */
[----:B----4-:R-:W-:-:S03]  /*eb00*/  FFMA.FTZ R127, R127, UR4, -R103 ;  /* 0x000000047f7f7c23 */ /* 0x010fc60008010867 */
[----:B------:R-:W2:Y:S01]  /*eb10*/  MUFU.EX2 R26, R26 ;  /* 0x0000001a001a7308 */ /* 0x000ea20000000800 */
[----:B------:R-:W4:Y:S01]  /*eb20*/  SHFL.IDX PT, R112, R14, R230, 0x1f ;  /* 0x00001fe60e707589 */ /* 0x000f2200000e0000 */
[----:B------:R-:W-:Y:S01]  /*eb30*/  FFMA.FTZ R139, R139, UR4, -R103 ;  /* 0x000000048b8b7c23 */ /* 0x000fe20008010867 */
[----:B------:R-:W-:Y:S02]  /*eb40*/  FMUL.FTZ R109, R109, R216 ;  /* 0x000000d86d6d7220 */ /* 0x000fe40000410000 */
[----:B------:R3:W4:Y:S03]  /*eb50*/  SHFL.IDX PT, R103, R14, R229, 0x1f ;  /* 0x00001fe50e677589 */ /* 0x00072600000e0000 */
[----:B------:R-:W2:Y:S01]  /*eb60*/  MUFU.TANH R132, R132 ;  /* 0x0000008400847308 */ /* 0x000ea20000002400 */
[----:B------:R-:W4:Y:S07]  /*eb70*/  SHFL.IDX PT, R216, R17, R10, 0x1f ;  /* 0x00001f0a11d87589 */ /* 0x000f2e00000e0000 */
[----:B------:R-:W4:Y:S01]  /*eb80*/  MUFU.TANH R134, R134 ;  /* 0x0000008600867308 */ /* 0x000f220000002400 */
[--C-:B-1----:R-:W-:Y:S01]  /*eb90*/  FFMA.FTZ R108, R108, UR4, -R121.reuse ;  /* 0x000000046c6c7c23 */ /* 0x102fe20008010879 */
[----:B------:R-:W-:Y:S01]  /*eba0*/  FFMA.FTZ R138, R138, UR4, -R121 ;  /* 0x000000048a8a7c23 */ /* 0x000fe20008010879 */
[----:B------:R-:W-:-:S05]  /*ebb0*/  FFMA.FTZ R102, R102, UR4, -R125 ;  /* 0x0000000466667c23 */ /* 0x000fca000801087d */
[----:B------:R-:W-:Y:S01]  /*ebc0*/  MUFU.TANH R133, R133 ;  /* 0x0000008500857308 */ /* 0x000fe20000002400 */
[----:B------:R-:W-:Y:S01]  /*ebd0*/  FFMA.FTZ R115, R115, UR4, -R125 ;  /* 0x0000000473737c23 */ /* 0x000fe2000801087d */
[----:B------:R-:W-:-:S06]  /*ebe0*/  FSEL R121, R4, -INF , !P3 ;  /* 0xff80000004797808 */ /* 0x000fcc0005800000 */
[----:B------:R-:W1:Y:S01]  /*ebf0*/  MUFU.TANH R135, R135 ;  /* 0x0000008700877308 */ /* 0x000e620000002400 */
[----:B------:R-:W-:-:S07]  /*ec00*/  FSEL R125, R128, -INF , !P2 ;  /* 0xff800000807d7808 */ /* 0x000fce0005000000 */
[----:B------:R-:W1:Y:S08]  /*ec10*/  MUFU.EX2 R28, R28 ;  /* 0x0000001c001c7308 */ /* 0x000e700000000800 */
[----:B------:R-:W1:Y:S01]  /*ec20*/  MUFU.EX2 R29, R29 ;  /* 0x0000001d001d7308 */ /* 0x000e620000000800 */
[----:B------:R-:W-:-:S07]  /*ec30*/  FFMA.FTZ R121, R121, UR4, -R114 ;  /* 0x0000000479797c23 */ /* 0x000fce0008010872 */
[----:B------:R-:W1:Y:S01]  /*ec40*/  MUFU.EX2 R32, R32 ;  /* 0x0000002000207308 */ /* 0x000e620000000800 */
[--C-:B------:R-:W-:Y:S01]  /*ec50*/  FFMA.FTZ R110, R110, UR4, -R205.reuse ;  /* 0x000000046e6e7c23 */ /* 0x100fe200080108cd */
[----:B------:R-:W-:Y:S01]  /*ec60*/  FFMA.FTZ R118, R118, UR4, -R205 ;  /* 0x0000000476767c23 */ /* 0x000fe200080108cd */
[----:B---3--:R-:W-:-:S05]  /*ec70*/  FFMA.FTZ R14, -R200, R200, 1 ;  /* 0x3f800000c80e7423 */ /* 0x008fca00000101c8 */
[----:B------:R-:W3:Y:S01]  /*ec80*/  MUFU.EX2 R30, R30 ;  /* 0x0000001e001e7308 */ /* 0x000ee20000000800 */
[----:B--2---:R-:W-:Y:S01]  /*ec90*/  FMUL.FTZ R212, R26, R212 ;  /* 0x000000d41ad47220 */ /* 0x004fe20000410000 */
[----:B------:R-:W-:Y:S01]  /*eca0*/  FFMA.FTZ R114, R125, UR4, -R114 ;  /* 0x000000047d727c23 */ /* 0x000fe20008010872 */
[----:B------:R-:W-:-:S05]  /*ecb0*/  FSEL R125, R132, -INF , !P5 ;  /* 0xff800000847d7808 */ /* 0x000fca0006800000 */
[----:B------:R-:W2:Y:S01]  /*ecc0*/  MUFU.EX2 R31, R31 ;  /* 0x0000001f001f7308 */ /* 0x000ea20000000800 */
[----:B----4-:R-:W-:Y:S01]  /*ecd0*/  FSEL R205, R134, -INF , !P0 ;  /* 0xff80000086cd7808 */ /* 0x010fe20004000000 */
[----:B------:R-:W-:Y:S01]  /*ece0*/  FMUL.FTZ R218, R27, R218 ;  /* 0x000000da1bda7220 */ /* 0x000fe20000410000 */
[--C-:B------:R-:W-:Y:S01]  /*ecf0*/  FFMA.FTZ R116, R116, UR4, -R123.reuse ;  /* 0x0000000474747c23 */ /* 0x100fe2000801087b */
[----:B------:R-:W-:Y:S01]  /*ed00*/  FFMA.FTZ R123, R98, UR4, -R123 ;  /* 0x00000004627b7c23 */ /* 0x000fe2000801087b */
[----:B------:R-:W-:Y:S01]  /*ed10*/  FMUL.FTZ R14, R14, R212 ;  /* 0x000000d40e0e7220 */ /* 0x000fe20000410000 */
[--C-:B------:R-:W-:Y:S01]  /*ed20*/  FFMA.FTZ R126, R126, UR4, -R207.reuse ;  /* 0x000000047e7e7c23 */ /* 0x100fe200080108cf */
[----:B------:R-:W-:Y:S01]  /*ed30*/  FFMA.FTZ R129, R129, UR4, -R207 ;  /* 0x0000000481817c23 */ /* 0x000fe200080108cf */
[----:B------:R4:W-:Y:S01]  /*ed40*/  MUFU.EX2 R98, R206 ;  /* 0x000000ce00627308 */ /* 0x0009e20000000800 */
[----:B------:R-:W-:Y:S01]  /*ed50*/  FFMA.FTZ R212, -R21, R21, 1 ;  /* 0x3f80000015d47423 */ /* 0x000fe20000010115 */
[--C-:B------:R-:W-:Y:S01]  /*ed60*/  FFMA.FTZ R125, R125, UR4, -R112.reuse ;  /* 0x000000047d7d7c23 */ /* 0x100fe20008010870 */
[----:B------:R-:W-:Y:S01]  /*ed70*/  FFMA.FTZ R205, R205, UR4, -R112 ;  /* 0x00000004cdcd7c23 */ /* 0x000fe20008010870 */
[----:B-1----:R-:W-:Y:S01]  /*ed80*/  FSEL R207, R135, -INF , !P1 ;  /* 0xff80000087cf7808 */ /* 0x002fe20004800000 */
[----:B------:R-:W-:Y:S01]  /*ed90*/  FFMA.FTZ R21, -R22, R22, 1 ;  /* 0x3f80000016157423 */ /* 0x000fe20000010116 */
[----:B------:R-:W-:Y:S01]  /*eda0*/  FMUL.FTZ R112, R235, R218 ;  /* 0x000000daeb707220 */ /* 0x000fe20000410000 */
[----:B------:R-:W-:Y:S01]  /*edb0*/  FMUL.FTZ R221, R28, R221 ;  /* 0x000000dd1cdd7220 */ /* 0x000fe20000410000 */
[----:B------:R-:W-:Y:S01]  /*edc0*/  FMUL.FTZ R22, R18, R227 ;  /* 0x000000e312167220 */ /* 0x000fe20000410000 */
[----:B----4-:R-:W-:Y:S01]  /*edd0*/  FSEL R206, R133, -INF , !P4 ;  /* 0xff80000085ce7808 */ /* 0x010fe20006000000 */
[----:B------:R-:W-:Y:S01]  /*ede0*/  FFMA.FTZ R209, -R233, R233, 1 ;  /* 0x3f800000e9d17423 */ /* 0x000fe200000101e9 */
[----:B------:R-:W-:Y:S01]  /*edf0*/  FFMA.FTZ R211, -R234, R234, 1 ;  /* 0x3f800000ead37423 */ /* 0x000fe200000101ea */
[----:B------:R-:W-:Y:S01]  /*ee00*/  FMUL.FTZ R222, R29, R222 ;  /* 0x000000de1dde7220 */ /* 0x000fe20000410000 */
[----:B------:R-:W1:Y:S01]  /*ee10*/  SHFL.IDX PT, R218, R17, R215, 0x1f ;  /* 0x00001fd711da7589 */ /* 0x000e6200000e0000 */
[C---:B------:R-:W-:Y:S01]  /*ee20*/  VIADD R227, R10.reuse, 0x8 ;  /* 0x000000080ae37836 */ /* 0x040fe20000000000 */
[----:B------:R-:W-:Y:S01]  /*ee30*/  IADD3 R234, R10, 0xc, RZ ;  /* 0x0000000c0aea7810 */ /* 0x000fe20007ffe0ff */
[----:B------:R-:W-:Y:S01]  /*ee40*/  FMUL.FTZ R226, R32, R220 ;  /* 0x000000dc20e27220 */ /* 0x000fe20000410000 */
[--C-:B------:R-:W-:Y:S01]  /*ee50*/  FFMA.FTZ R206, R206, UR4, -R103.reuse ;  /* 0x00000004cece7c23 */ /* 0x100fe20008010867 */
[----:B------:R-:W-:Y:S01]  /*ee60*/  FFMA.FTZ R207, R207, UR4, -R103 ;  /* 0x00000004cfcf7c23 */ /* 0x000fe20008010867 */
[----:B------:R-:W4:Y:S01]  /*ee70*/  SHFL.IDX PT, R220, R17, R229, 0x1f ;  /* 0x00001fe511dc7589 */ /* 0x000f2200000e0000 */
[----:B------:R-:W-:Y:S01]  /*ee80*/  FMUL.FTZ R103, R236, R221 ;  /* 0x000000ddec677220 */ /* 0x000fe20000410000 */
[----:B---3--:R-:W-:Y:S01]  /*ee90*/  FMUL.FTZ R223, R30, R223 ;  /* 0x000000df1edf7220 */ /* 0x008fe20000410000 */
[----:B------:R-:W-:Y:S01]  /*eea0*/  FMUL.FTZ R209, R209, R222 ;  /* 0x000000ded1d17220 */ /* 0x000fe20000410000 */
[----:B------:R-:W3:Y:S01]  /*eeb0*/  SHFL.IDX PT, R221, R17, R227, 0x1f ;  /* 0x00001fe311dd7589 */ /* 0x000ee200000e0000 */
[----:B--2---:R-:W-:Y:S01]  /*eec0*/  FMUL.FTZ R222, R31, R217 ;  /* 0x000000d91fde7220 */ /* 0x004fe20000410000 */
[----:B------:R-:W-:-:S02]  /*eed0*/  VIADD R233, R10, 0x10 ;  /* 0x000000100ae97836 */ /* 0x000fc40000000000 */
[--C-:B------:R-:W-:Y:S01]  /*eee0*/  FADD.FTZ R40, R40, -R216.reuse ;  /* 0x800000d828287221 */ /* 0x100fe20000010000 */
[----:B------:R-:W-:Y:S01]  /*eef0*/  FADD.FTZ R42, R42, -R216 ;  /* 0x800000d82a2a7221 */ /* 0x000fe20000010000 */
[----:B------:R-:W2:Y:S01]  /*ef00*/  SHFL.IDX PT, R217, R17, R234, 0x1f ;  /* 0x00001fea11d97589 */ /* 0x000ea200000e0000 */
[----:B------:R-:W-:-:S03]  /*ef10*/  FMUL.FTZ R224, R19, R224 ;  /* 0x000000e013e07220 */ /* 0x000fc60000410000 */
[----:B------:R1:W-:Y:S01]  /*ef20*/  LDS R216, [R13+0x400] ;  /* 0x000400000dd87984 */ /* 0x0003e20000000800 */
[----:B------:R-:W-:Y:S01]  /*ef30*/  FMUL.FTZ R211, R211, R223 ;  /* 0x000000dfd3d37220 */ /* 0x000fe20000410000 */
[----:B------:R-:W-:Y:S01]  /*ef40*/  FMUL.FTZ R22, R212, R22 ;  /* 0x00000016d4167220 */ /* 0x000fe20000410000 */
[----:B------:R-:W-:Y:S01]  /*ef50*/  FFMA.FTZ R212, -R23, R23, 1 ;  /* 0x3f80000017d47423 */ /* 0x000fe20000010117 */
[----:B------:R-:W-:Y:S01]  /*ef60*/  IADD3 R235, R10, 0x14, RZ ;  /* 0x000000140aeb7810 */ /* 0x000fe20007ffe0ff */
[----:B------:R-:W2:Y:S01]  /*ef70*/  SHFL.IDX PT, R223, R17, R233, 0x1f ;  /* 0x00001fe911df7589 */ /* 0x000ea200000e0000 */
[----:B------:R-:W2:Y:S01]  /*ef80*/  MUFU.EX2 R36, R36 ;  /* 0x0000002400247308 */ /* 0x000ea20000000800 */
[----:B------:R-:W-:Y:S01]  /*ef90*/  FMUL.FTZ R21, R21, R224 ;  /* 0x000000e015157220 */ /* 0x000fe20000410000 */
[----:B------:R-:W-:Y:S01]  /*efa0*/  FMUL.FTZ R212, R212, R222 ;  /* 0x000000ded4d47220 */ /* 0x000fe20000410000 */
[----:B------:R-:W2:Y:S04]  /*efb0*/  SHFL.IDX PT, R224, R17, R235, 0x1f ;  /* 0x00001feb11e07589 */ /* 0x000ea800000e0000 */
[----:B------:R-:W2:Y:S01]  /*efc0*/  SHFL.IDX PT, R222, R17, R230, 0x1f ;  /* 0x00001fe611de7589 */ /* 0x000ea200000e0000 */
[----:B-1----:R-:W-:Y:S01]  /*efd0*/  FFMA.FTZ R13, -R171, R171, 1 ;  /* 0x3f800000ab0d7423 */ /* 0x002fe200000101ab */
[----:B------:R-:W-:Y:S01]  /*efe0*/  FMUL.FTZ R40, R35, R40 ;  /* 0x0000002823287220 */ /* 0x000fe20000410000 */
[--C-:B------:R-:W-:Y:S01]  /*eff0*/  FADD.FTZ R41, R41, -R218.reuse ;  /* 0x800000da29297221 */ /* 0x100fe20000010000 */
[----:B------:R-:W-:Y:S01]  /*f000*/  FADD.FTZ R43, R43, -R218 ;  /* 0x800000da2b2b7221 */ /* 0x000fe20000010000 */
[--C-:B----4-:R-:W-:Y:S01]  /*f010*/  FADD.FTZ R53, R53, -R220.reuse ;  /* 0x800000dc35357221 */ /* 0x110fe20000010000 */
[----:B------:R-:W-:Y:S01]  /*f020*/  FADD.FTZ R55, R55, -R220 ;  /* 0x800000dc37377221 */ /* 0x000fe20000010000 */
[----:B------:R-:W-:Y:S01]  /*f030*/  FMUL.FTZ R13, R13, R40 ;  /* 0x000000280d0d7220 */ /* 0x000fe20000410000 */
[----:B------:R-:W-:Y:S01]  /*f040*/  FFMA.FTZ R40, -R170, R170, 1 ;  /* 0x3f800000aa287423 */ /* 0x000fe200000101aa */
[----:B------:R-:W-:Y:S01]  /*f050*/  FMUL.FTZ R220, R12, R41 ;  /* 0x000000290cdc7220 */ /* 0x000fe20000410000 */
[--C-:B---3--:R-:W-:Y:S01]  /*f060*/  FADD.FTZ R44, R44, -R221.reuse ;  /* 0x800000dd2c2c7221 */ /* 0x108fe20000010000 */
[----:B------:R-:W-:Y:S01]  /*f070*/  FADD.FTZ R46, R46, -R221 ;  /* 0x800000dd2e2e7221 */ /* 0x000fe20000010000 */
[--C-:B--2---:R-:W-:Y:S01]  /*f080*/  FADD.FTZ R45, R45, -R217.reuse ;  /* 0x800000d92d2d7221 */ /* 0x104fe20000010000 */
[----:B------:R-:W-:Y:S01]  /*f090*/  FADD.FTZ R47, R47, -R217 ;  /* 0x800000d92f2f7221 */ /* 0x000fe20000010000 */
[----:B------:R-:W-:Y:S01]  /*f0a0*/  FFMA.FTZ R217, -R169, R169, 1 ;  /* 0x3f800000a9d97423 */ /* 0x000fe200000101a9 */
[----:B------:R-:W-:Y:S01]  /*f0b0*/  FMUL.FTZ R218, R36, R42 ;  /* 0x0000002a24da7220 */ /* 0x000fe20000410000 */
[----:B------:R-:W-:Y:S01]  /*f0c0*/  FMUL.FTZ R221, R37, R43 ;  /* 0x0000002b25dd7220 */ /* 0x000fe20000410000 */
[----:B------:R-:W-:Y:S01]  /*f0d0*/  FMUL.FTZ R43, R40, R220 ;  /* 0x000000dc282b7220 */ /* 0x000fe20000410000 */
[----:B------:R-:W-:Y:S01]  /*f0e0*/  FFMA.FTZ R40, -R167, R167, 1 ;  /* 0x3f800000a7287423 */ /* 0x000fe200000101a7 */
[----:B------:R-:W-:Y:S01]  /*f0f0*/  FMUL.FTZ R44, R38, R44 ;  /* 0x0000002c262c7220 */ /* 0x000fe20000410000 */
[--C-:B------:R-:W-:Y:S01]  /*f100*/  FADD.FTZ R48, R48, -R223.reuse ;  /* 0x800000df30307221 */ /* 0x100fe20000010000 */
[----:B------:R-:W-:Y:S01]  /*f110*/  FADD.FTZ R50, R50, -R223 ;  /* 0x800000df32327221 */ /* 0x000fe20000010000 */
        /* <DEDUP_REMOVED lines=8> */
[----:B------:R-:W-:Y:S01]  /*f1a0*/  FADD.FTZ R51, R51, -R224 ;  /* 0x800000e033337221 */ /* 0x000fe20000010000 */
[----:B------:R-:W-:Y:S01]  /*f1b0*/  FADD.FTZ R52, R52, -R222 ;  /* 0x800000de34347221 */ /* 0x000fe20000010000 */
[----:B------:R-:W-:Y:S01]  /*f1c0*/  FADD.FTZ R49, R49, -R224 ;  /* 0x800000e031317221 */ /* 0x000fe20000010000 */
        /* <DEDUP_REMOVED lines=9> */
[----:B------:R-:W-:-:S02]  /*f260*/  VIADD R228, R10, 0x4 ;  /* 0x000000040ae47836 */ /* 0x000fc40000000000 */
[----:B------:R-:W-:Y:S01]  /*f270*/  FFMA.FTZ R51, -R165, R165, 1 ;  /* 0x3f800000a5337423 */ /* 0x000fe200000101a5 */
[----:B------:R-:W-:Y:S01]  /*f280*/  FMUL.FTZ R44, R89, R46 ;  /* 0x0000002e592c7220 */ /* 0x000fe20000410000 */
[----:B------:R-:W-:Y:S01]  /*f290*/  SHFL.IDX PT, R40, R216, R227, 0x1f ;  /* 0x00001fe3d8287589 */ /* 0x000fe200000e0000 */
[----:B------:R-:W1:Y:S01]  /*f2a0*/  MUFU.EX2 R122, R122 ;  /* 0x0000007a007a7308 */ /* 0x000e620000000800 */
[----:B------:R-:W-:Y:S02]  /*f2b0*/  FMUL.FTZ R46, R88, R217 ;  /* 0x000000d9582e7220 */ /* 0x000fe40000410000 */
[----:B------:R-:W2:Y:S01]  /*f2c0*/  SHFL.IDX PT, R89, R216, R10, 0x1f ;  /* 0x00001f0ad8597589 */ /* 0x000ea200000e0000 */
[----:B------:R-:W-:Y:S01]  /*f2d0*/  FMUL.FTZ R49, R92, R49 ;  /* 0x000000315c317220 */ /* 0x000fe20000410000 */
[----:B------:R-:W-:Y:S01]  /*f2e0*/  FMUL.FTZ R52, R90, R91 ;  /* 0x0000005b5a347220 */ /* 0x000fe20000410000 */
[----:B------:R-:W-:Y:S01]  /*f2f0*/  FMUL.FTZ R51, R51, R93 ;  /* 0x0000005d33337220 */ /* 0x000fe20000410000 */
[----:B------:R-:W3:Y:S01]  /*f300*/  SHFL.IDX PT, R88, R216, R228, 0x1f ;  /* 0x00001fe4d8587589 */ /* 0x000ee200000e0000 */
[----:B------:R-:W4:Y:S03]  /*f310*/  MUFU.EX2 R124, R124 ;  /* 0x0000007c007c7308 */ /* 0x000f260000000800 */
[----:B------:R-:W-:Y:S04]  /*f320*/  SHFL.IDX PT, R92, R216, R234, 0x1f ;  /* 0x00001fead85c7589 */ /* 0x000fe800000e0000 */
[----:B------:R-:W-:Y:S04]  /*f330*/  SHFL.IDX PT, R93, R216, R233, 0x1f ;  /* 0x00001fe9d85d7589 */ /* 0x000fe800000e0000 */
[----:B------:R-:W-:Y:S04]  /*f340*/  SHFL.IDX PT, R91, R216, R235, 0x1f ;  /* 0x00001febd85b7589 */ /* 0x000fe800000e0000 */
[----:B------:R-:W-:Y:S04]  /*f350*/  SHFL.IDX PT, R90, R216, R230, 0x1f ;  /* 0x00001fe6d85a7589 */ /* 0x000fe800000e0000 */
[----:B------:R-:W3:Y:S01]  /*f360*/  SHFL.IDX PT, R216, R216, R229, 0x1f ;  /* 0x00001fe5d8d87589 */ /* 0x000ee200000e0000 */
[----:B------:R-:W3:Y:S01]  /*f370*/  MUFU.EX2 R111, R111 ;  /* 0x0000006f006f7308 */ /* 0x000ee20000000800 */
[----:B------:R-:W-:Y:S01]  /*f380*/  FFMA.FTZ R42, -R168, R168, 1 ;  /* 0x3f800000a82a7423 */ /* 0x000fe200000101a8 */
[----:B------:R-:W-:Y:S01]  /*f390*/  FFMA.FTZ R217, -R164, R164, 1 ;  /* 0x3f800000a4d97423 */ /* 0x000fe200000101a4 */
[----:B------:R-:W3:Y:S02]  /*f3a0*/  LDL.LU R200, [R1+0x110] ;  /* 0x0001100001c87983 */ /* 0x000ee40000300800 */
[----:B------:R-:W-:Y:S01]  /*f3b0*/  FMUL.FTZ R42, R42, R221 ;  /* 0x000000dd2a2a7220 */ /* 0x000fe20000410000 */
[----:B-1----:R-:W-:-:S02]  /*f3c0*/  FMUL.FTZ R221, R122, R53 ;  /* 0x000000357add7220 */ /* 0x002fc40000410000 */
[----:B------:R-:W1:Y:S01]  /*f3d0*/  MUFU.EX2 R204, R204 ;  /* 0x000000cc00cc7308 */ /* 0x000e620000000800 */
[----:B------:R-:W-:Y:S01]  /*f3e0*/  FADD.FTZ R54, R54, -R222 ;  /* 0x800000de36367221 */ /* 0x000fe20000010000 */
[----:B----4-:R-:W-:Y:S01]  /*f3f0*/  FMUL.FTZ R222, R124, R55 ;  /* 0x000000377cde7220 */ /* 0x010fe20000410000 */
[----:B------:R-:W-:-:S05]  /*f400*/  FMUL.FTZ R55, R217, R221 ;  /* 0x000000ddd9377220 */ /* 0x000fca0000410000 */
[----:B------:R-:W4:Y:S01]  /*f410*/  MUFU.EX2 R119, R119 ;  /* 0x0000007700777308 */ /* 0x000f220000000800 */
[----:B--2---:R-:W-:Y:S01]  /*f420*/  FADD.FTZ R217, R56, -R89 ;  /* 0x8000005938d97221 */ /* 0x004fe20000010000 */
[----:B------:R-:W-:-:S06]  /*f430*/  FADD.FTZ R56, R60, -R40 ;  /* 0x800000283c387221 */ /* 0x000fcc0000010000 */
[----:B------:R-:W2:Y:S01]  /*f440*/  MUFU.EX2 R101, R101 ;  /* 0x0000006500657308 */ /* 0x000ea20000000800 */
[----:B------:R-:W-:Y:S01]  /*f450*/  FADD.FTZ R40, R62, -R40 ;  /* 0x800000283e287221 */ /* 0x000fe20000010000 */
[--C-:B---3--:R-:W-:Y:S01]  /*f460*/  FADD.FTZ R57, R57, -R88.reuse ;  /* 0x8000005839397221 */ /* 0x108fe20000010000 */
[----:B------:R-:W-:-:S05]  /*f470*/  FADD.FTZ R59, R59, -R88 ;  /* 0x800000583b3b7221 */ /* 0x000fca0000010000 */
[----:B------:R-:W3:Y:S01]  /*f480*/  MUFU.EX2 R120, R120 ;  /* 0x0000007800787308 */ /* 0x000ee20000000800 */
[--C-:B------:R-:W-:Y:S01]  /*f490*/  FADD.FTZ R88, R69, -R216.reuse ;  /* 0x800000d845587221 */ /* 0x100fe20000010000 */
[----:B------:R-:W-:-:S06]  /*f4a0*/  FADD.FTZ R216, R71, -R216 ;  /* 0x800000d847d87221 */ /* 0x000fcc0000010000 */
[----:B------:R-:W3:Y:S01]  /*f4b0*/  MUFU.EX2 R104, R104 ;  /* 0x0000006800687308 */ /* 0x000ee20000000800 */
[----:B------:R-:W-:Y:S01]  /*f4c0*/  FFMA.FTZ R71, -R155, R155, 1 ;  /* 0x3f8000009b477423 */ /* 0x000fe2000001019b */
[----:B------:R-:W-:-:S06]  /*f4d0*/  FMUL.FTZ R40, R111, R40 ;  /* 0x000000286f287220 */ /* 0x000fcc0000410000 */
[----:B------:R-:W3:Y:S01]  /*f4e0*/  MUFU.EX2 R107, R107 ;  /* 0x0000006b006b7308 */ /* 0x000ee20000000800 */
[----:B------:R-:W-:Y:S01]  /*f4f0*/  FADD.FTZ R64, R64, -R93 ;  /* 0x8000005d40407221 */ /* 0x000fe20000010000 */
[----:B------:R-:W-:Y:S01]  /*f500*/  FMUL.FTZ R71, R71, R40 ;  /* 0x0000002847477220 */ /* 0x000fe20000410000 */
[----:B------:R-:W-:Y:S01]  /*f510*/  FADD.FTZ R61, R61, -R92 ;  /* 0x8000005c3d3d7221 */ /* 0x000fe20000010000 */
[----:B------:R-:W-:-:S04]  /*f520*/  FFMA.FTZ R69, -R158, R158, 1 ;  /* 0x3f8000009e457423 */ /* 0x000fc8000001019e */
[----:B------:R-:W3:Y:S01]  /*f530*/  MUFU.EX2 R105, R105 ;  /* 0x0000006900697308 */ /* 0x000ee20000000800 */
[----:B-1----:R-:W-:Y:S01]  /*f540*/  FMUL.FTZ R59, R204, R59 ;  /* 0x0000003bcc3b7220 */ /* 0x002fe20000410000 */
[----:B------:R-:W-:Y:S01]  /*f550*/  FFMA.FTZ R40, -R153, R153, 1 ;  /* 0x3f80000099287423 */ /* 0x000fe20000010199 */
[----:B------:R-:W-:Y:S01]  /*f560*/  FADD.FTZ R92, R63, -R92 ;  /* 0x8000005c3f5c7221 */ /* 0x000fe20000010000 */
[----:B------:R-:W-:Y:S01]  /*f570*/  FFMA.FTZ R62, -R160, R160, 1 ;  /* 0x3f800000a03e7423 */ /* 0x000fe200000101a0 */
[----:B----4-:R-:W-:-:S03]  /*f580*/  FMUL.FTZ R57, R119, R57 ;  /* 0x0000003977397220 */ /* 0x010fc60000410000 */
[----:B------:R-:W1:Y:S01]  /*f590*/  MUFU.EX2 R100, R100 ;  /* 0x0000006400647308 */ /* 0x000e620000000800 */
[----:B--2---:R-:W-:Y:S01]  /*f5a0*/  FMUL.FTZ R64, R101, R64 ;  /* 0x0000004065407220 */ /* 0x004fe20000410000 */
[----:B------:R-:W2:Y:S01]  /*f5b0*/  LDL.LU R201, [R1+0x10c] ;  /* 0x00010c0001c97983 */ /* 0x000ea20000300800 */
[----:B------:R-:W-:Y:S01]  /*f5c0*/  FFMA.FTZ R215, -R202, R202, 1 ;  /* 0x3f800000cad77423 */ /* 0x000fe200000101ca */
[----:B------:R-:W-:Y:S01]  /*f5d0*/  FFMA.FTZ R225, -R203, R203, 1 ;  /* 0x3f800000cbe17423 */ /* 0x000fe200000101cb */
[----:B------:R-:W-:Y:S01]  /*f5e0*/  FMUL.FTZ R69, R69, R59 ;  /* 0x0000003b45457220 */ /* 0x000fe20000410000 */
[----:B------:R-:W2:Y:S02]  /*f5f0*/  LDL.LU R202, [R1+0x108] ;  /* 0x0001080001ca7983 */ /* 0x000ea40000300800 */
[----:B------:R-:W4:Y:S01]  /*f600*/  MUFU.EX2 R106, R106 ;  /* 0x0000006a006a7308 */ /* 0x000f220000000800 */
[--C-:B------:R-:W-:Y:S01]  /*f610*/  FADD.FTZ R65, R65, -R91.reuse ;  /* 0x8000005b41417221 */ /* 0x100fe20000010000 */
[----:B------:R-:W2:Y:S01]  /*f620*/  LDL.LU R203, [R1+0x104] ;  /* 0x0001040001cb7983 */ /* 0x000ea20000300800 */
[----:B------:R-:W-:Y:S01]  /*f630*/  FADD.FTZ R67, R67, -R91 ;  /* 0x8000005b43437221 */ /* 0x000fe20000010000 */
[----:B------:R-:W-:-:S04]  /*f640*/  FMUL.FTZ R62, R62, R57 ;  /* 0x000000393e3e7220 */ /* 0x000fc80000410000 */
[----:B------:R-:W4:Y:S01]  /*f650*/  MUFU.EX2 R102, R102 ;  /* 0x0000006600667308 */ /* 0x000f220000000800 */
[----:B------:R1:W5:Y:S01]  /*f660*/  LDL.LU R171, [R1+0x100] ;  /* 0x0001000001ab7983 */ /* 0x0003620000300800 */
[----:B------:R-:W-:Y:S01]  /*f670*/  FFMA.FTZ R59, -R157, R157, 1 ;  /* 0x3f8000009d3b7423 */ /* 0x000fe2000001019d */
[----:B---3--:R-:W-:Y:S01]  /*f680*/  FMUL.FTZ R56, R120, R56 ;  /* 0x0000003878387220 */ /* 0x008fe20000410000 */
[----:B------:R-:W-:Y:S01]  /*f690*/  FMUL.FTZ R92, R104, R92 ;  /* 0x0000005c685c7220 */ /* 0x000fe20000410000 */
[----:B------:R-:W-:Y:S01]  /*f6a0*/  FMUL.FTZ R64, R40, R64 ;  /* 0x0000004028407220 */ /* 0x000fe20000410000 */
[----:B------:R3:W5:Y:S02]  /*f6b0*/  LDL.LU R170, [R1+0xfc] ;  /* 0x0000fc0001aa7983 */ /* 0x0007640000300800 */
[----:B------:R-:W4:Y:S01]  /*f6c0*/  MUFU.EX2 R116, R116 ;  /* 0x0000007400747308 */ /* 0x000f220000000800 */
[----:B------:R-:W-:Y:S01]  /*f6d0*/  FADD.FTZ R58, R58, -R89 ;  /* 0x800000593a3a7221 */ /* 0x000fe20000010000 */
[----:B------:R-:W-:Y:S01]  /*f6e0*/  FFMA.FTZ R57, -R154, R154, 1 ;  /* 0x3f8000009a397423 */ /* 0x000fe2000001019a */
[----:B------:R-:W4:Y:S01]  /*f6f0*/  SHFL.IDX PT, R40, R15, R228, 0x1f ;  /* 0x00001fe40f287589 */ /* 0x000f2200000e0000 */
[----:B------:R-:W-:Y:S01]  /*f700*/  FMUL.FTZ R220, R107, R54 ;  /* 0x000000366bdc7220 */ /* 0x000fe20000410000 */
[----:B------:R-:W-:-:S02]  /*f710*/  FFMA.FTZ R218, -R163, R163, 1 ;  /* 0x3f800000a3da7423 */ /* 0x000fc400000101a3 */
[----:B------:R-:W4:Y:S01]  /*f720*/  SHFL.IDX PT, R91, R15, R235, 0x1f ;  /* 0x00001feb0f5b7589 */ /* 0x000f2200000e0000 */
[----:B------:R-:W4:Y:S01]  /*f730*/  MUFU.EX2 R115, R115 ;  /* 0x0000007300737308 */ /* 0x000f220000000800 */
[----:B------:R-:W-:Y:S02]  /*f740*/  FMUL.FTZ R59, R59, R56 ;  /* 0x000000383b3b7220 */ /* 0x000fe40000410000 */
[----:B------:R3:W5:Y:S01]  /*f750*/  LDL.LU R169, [R1+0xf8] ;  /* 0x0000f80001a97983 */ /* 0x0007620000300800 */
[----:B------:R-:W-:-:S03]  /*f760*/  FMUL.FTZ R56, R57, R92 ;  /* 0x0000005c39387220 */ /* 0x000fc60000410000 */
[----:B------:R-:W4:Y:S01]  /*f770*/  SHFL.IDX PT, R89, R15, R10, 0x1f ;  /* 0x00001f0a0f597589 */ /* 0x000f2200000e0000 */
[----:B------:R-:W4:Y:S03]  /*f780*/  MUFU.EX2 R110, R110 ;  /* 0x0000006e006e7308 */ /* 0x000f260000000800 */
[----:B------:R3:W5:Y:S01]  /*f790*/  LDL.LU R168, [R1+0xf4] ;  /* 0x0000f40001a87983 */ /* 0x0007620000300800 */
[----:B------:R-:W-:Y:S01]  /*f7a0*/  FADD.FTZ R66, R66, -R93 ;  /* 0x8000005d42427221 */ /* 0x000fe20000010000 */
[----:B------:R-:W-:Y:S02]  /*f7b0*/  FADD.FTZ R63, R68, -R90 ;  /* 0x8000005a443f7221 */ /* 0x000fe40000010000 */
[----:B------:R3:W5:Y:S01]  /*f7c0*/  LDL.LU R167, [R1+0xf0] ;  /* 0x0000f00001a77983 */ /* 0x0007620000300800 */
[----:B------:R-:W4:Y:S01]  /*f7d0*/  MUFU.EX2 R117, R117 ;  /* 0x0000007500757308 */ /* 0x000f220000000800 */
[----:B------:R-:W-:-:S02]  /*f7e0*/  FMUL.FTZ R53, R218, R220 ;  /* 0x000000dcda357220 */ /* 0x000fc40000410000 */
[----:B------:R3:W5:Y:S01]  /*f7f0*/  LDL.LU R166, [R1+0xec] ;  /* 0x0000ec0001a67983 */ /* 0x0007620000300800 */
[----:B------:R-:W-:Y:S01]  /*f800*/  FADD.FTZ R90, R70, -R90 ;  /* 0x8000005a465a7221 */ /* 0x000fe20000010000 */
[----:B------:R-:W-:Y:S02]  /*f810*/  FFMA.FTZ R54, -R162, R162, 1 ;  /* 0x3f800000a2367423 */ /* 0x000fe400000101a2 */
[----:B------:R3:W5:Y:S01]  /*f820*/  LDL.LU R165, [R1+0xe8] ;  /* 0x0000e80001a57983 */ /* 0x0007620000300800 */
[----:B------:R-:W4:Y:S01]  /*f830*/  MUFU.EX2 R123, R123 ;  /* 0x0000007b007b7308 */ /* 0x000f220000000800 */
[----:B------:R-:W-:Y:S02]  /*f840*/  FFMA.FTZ R70, -R156, R156, 1 ;  /* 0x3f8000009c467423 */ /* 0x000fe4000001019c */
[----:B------:R-:W4:Y:S01]  /*f850*/  SHFL.IDX PT, R92, R15, R230, 0x1f ;  /* 0x00001fe60f5c7589 */ /* 0x000f2200000e0000 */
[----:B------:R-:W-:Y:S01]  /*f860*/  FMUL.FTZ R61, R105, R61 ;  /* 0x0000003d693d7220 */ /* 0x000fe20000410000 */
[----:B------:R-:W-:-:S02]  /*f870*/  FFMA.FTZ R68, -R161, R161, 1 ;  /* 0x3f800000a1447423 */ /* 0x000fc400000101a1 */
[----:B------:R3:W5:Y:S01]  /*f880*/  LDL.LU R164, [R1+0xe4] ;  /* 0x0000e40001a47983 */ /* 0x0007620000300800 */
[----:B------:R-:W4:Y:S03]  /*f890*/  MUFU.EX2 R118, R118 ;  /* 0x0000007600767308 */ /* 0x000f260000000800 */
[----:B------:R-:W4:Y:S01]  /*f8a0*/  SHFL.IDX PT, R93, R15, R227, 0x1f ;  /* 0x00001fe30f5d7589 */ /* 0x000f2200000e0000 */
[----:B------:R-:W-:Y:S01]  /*f8b0*/  FFMA.FTZ R57, -R151, R151, 1 ;  /* 0x3f80000097397423 */ /* 0x000fe20000010197 */
[----:B-1----:R-:W-:Y:S02]  /*f8c0*/  FMUL.FTZ R66, R100, R66 ;  /* 0x0000004264427220 */ /* 0x002fe40000410000 */
[----:B------:R3:W5:Y:S01]  /*f8d0*/  LDL.LU R163, [R1+0xe0] ;  /* 0x0000e00001a37983 */ /* 0x0007620000300800 */
[----:B------:R-:W-:-:S03]  /*f8e0*/  FFMA.FTZ R60, -R159, R159, 1 ;  /* 0x3f8000009f3c7423 */ /* 0x000fc6000001019f */
[----:B------:R-:W1:Y:S01]  /*f8f0*/  SHFL.IDX PT, R220, R15, R229, 0x1f ;  /* 0x00001fe50fdc7589 */ /* 0x000e6200000e0000 */
[----:B------:R-:W-:-:S03]  /*f900*/  FMUL.FTZ R70, R70, R61 ;  /* 0x0000003d46467220 */ /* 0x000fc60000410000 */
[----:B------:R3:W5:Y:S04]  /*f910*/  LDL.LU R162, [R1+0xdc] ;  /* 0x0000dc0001a27983 */ /* 0x0007680000300800 */
[----:B------:R-:W1:Y:S01]  /*f920*/  SHFL.IDX PT, R218, R15, R233, 0x1f ;  /* 0x00001fe90fda7589 */ /* 0x000e6200000e0000 */
[----:B----4-:R-:W-:-:S03]  /*f930*/  FMUL.FTZ R58, R106, R58 ;  /* 0x0000003a6a3a7220 */ /* 0x010fc60000410000 */
[----:B------:R3:W5:Y:S01]  /*f940*/  LDL.LU R161, [R1+0xd8] ;  /* 0x0000d80001a17983 */ /* 0x0007620000300800 */
[----:B------:R-:W4:Y:S01]  /*f950*/  MUFU.EX2 R138, R138 ;  /* 0x0000008a008a7308 */ /* 0x000f220000000800 */
[----:B------:R-:W-:Y:S02]  /*f960*/  FMUL.FTZ R61, R102, R65 ;  /* 0x00000041663d7220 */ /* 0x000fe40000410000 */
[----:B------:R3:W5:Y:S01]  /*f970*/  LDL.LU R160, [R1+0xd4] ;  /* 0x0000d40001a07983 */ /* 0x0007620000300800 */
[----:B------:R-:W-:-:S03]  /*f980*/  FMUL.FTZ R65, R57, R66 ;  /* 0x0000004239417220 */ /* 0x000fc60000410000 */
[----:B------:R3:W5:Y:S01]  /*f990*/  LDL.LU R159, [R1+0xd0] ;  /* 0x0000d000019f7983 */ /* 0x0007620000300800 */
[----:B------:R-:W-:Y:S01]  /*f9a0*/  FFMA.FTZ R66, -R150, R150, 1 ;  /* 0x3f80000096427423 */ /* 0x000fe20000010196 */
[----:B------:R-:W-:Y:S02]  /*f9b0*/  FMUL.FTZ R63, R116, R63 ;  /* 0x0000003f743f7220 */ /* 0x000fe40000410000 */
[----:B------:R3:W5:Y:S01]  /*f9c0*/  LDL.LU R158, [R1+0xcc] ;  /* 0x0000cc00019e7983 */ /* 0x0007620000300800 */
[----:B------:R-:W-:-:S03]  /*f9d0*/  FMUL.FTZ R60, R60, R58 ;  /* 0x0000003a3c3c7220 */ /* 0x000fc60000410000 */
[----:B------:R3:W5:Y:S01]  /*f9e0*/  LDL.LU R157, [R1+0xc8] ;  /* 0x0000c800019d7983 */ /* 0x0007620000300800 */
[----:B------:R-:W-:-:S03]  /*f9f0*/  FFMA.FTZ R58, -R152, R152, 1 ;  /* 0x3f800000983a7423 */ /* 0x000fc60000010198 */
[----:B------:R3:W5:Y:S01]  /*fa00*/  LDL.LU R156, [R1+0xc4] ;  /* 0x0000c400019c7983 */ /* 0x0007620000300800 */
[----:B------:R-:W-:Y:S01]  /*fa10*/  FFMA.FTZ R57, -R149, R149, 1 ;  /* 0x3f80000095397423 */ /* 0x000fe20000010195 */
        /* <DEDUP_REMOVED lines=18> */
[----:B------:R-:W-:-:S02]  /*fb40*/  FMUL.FTZ R216, R118, R216 ;  /* 0x000000d876d87220 */ /* 0x000fc40000410000 */
[----:B------:R3:W5:Y:S01]  /*fb50*/  LDL.LU R148, [R1+0xa4] ;  /* 0x0000a40001947983 */ /* 0x0007620000300800 */
[--C-:B------:R-:W-:Y:S01]  /*fb60*/  FADD.FTZ R73, R73, -R40.reuse ;  /* 0x8000002849497221 */ /* 0x100fe20000010000 */
[--C-:B------:R-:W-:Y:S01]  /*fb70*/  FADD.FTZ R81, R81, -R91.reuse ;  /* 0x8000005b51517221 */ /* 0x100fe20000010000 */
[----:B------:R-:W-:Y:S01]  /*fb80*/  FADD.FTZ R83, R83, -R91 ;  /* 0x8000005b53537221 */ /* 0x000fe20000010000 */
[----:B------:R3:W5:Y:S01]  /*fb90*/  LDL.LU R147, [R1+0xa0] ;  /* 0x0000a00001937983 */ /* 0x0007620000300800 */
[----:B------:R-:W-:Y:S01]  /*fba0*/  FFMA.FTZ R88, -R145, R145, 1 ;  /* 0x3f80000091587423 */ /* 0x000fe20000010191 */
[----:B------:R-:W-:Y:S01]  /*fbb0*/  FMUL.FTZ R68, R68, R217 ;  /* 0x000000d944447220 */ /* 0x000fe20000410000 */
[--C-:B------:R-:W-:Y:S01]  /*fbc0*/  FADD.FTZ R72, R72, -R89.reuse ;  /* 0x8000005948487221 */ /* 0x100fe20000010000 */
[----:B------:R3:W5:Y:S01]  /*fbd0*/  LDL.LU R146, [R1+0x9c] ;  /* 0x00009c0001927983 */ /* 0x0007620000300800 */
[----:B------:R-:W-:Y:S01]  /*fbe0*/  FADD.FTZ R74, R74, -R89 ;  /* 0x800000594a4a7221 */ /* 0x000fe20000010000 */
[----:B------:R-:W-:Y:S01]  /*fbf0*/  FADD.FTZ R40, R75, -R40 ;  /* 0x800000284b287221 */ /* 0x000fe20000010000 */
[----:B------:R-:W-:Y:S01]  /*fc00*/  FFMA.FTZ R91, -R144, R144, 1 ;  /* 0x3f800000905b7423 */ /* 0x000fe20000010190 */
[----:B------:R3:W5:Y:S01]  /*fc10*/  LDL.LU R145, [R1+0x98] ;  /* 0x0000980001917983 */ /* 0x0007620000300800 */
[----:B------:R-:W-:Y:S01]  /*fc20*/  FMUL.FTZ R67, R67, R90 ;  /* 0x0000005a43437220 */ /* 0x000fe20000410000 */
[----:B------:R-:W-:Y:S01]  /*fc30*/  FFMA.FTZ R89, -R143, R143, 1 ;  /* 0x3f8000008f597423 */ /* 0x000fe2000001018f */
[----:B------:R-:W-:Y:S01]  /*fc40*/  FFMA.FTZ R90, -R142, R142, 1 ;  /* 0x3f8000008e5a7423 */ /* 0x000fe2000001018e */
[----:B------:R4:W3:Y:S01]  /*fc50*/  SHFL.IDX PT, R217, R15, R234, 0x1f ;  /* 0x00001fea0fd97589 */ /* 0x0008e200000e0000 */
[----:B------:R-:W-:-:S03]  /*fc60*/  FMUL.FTZ R61, R61, R216 ;  /* 0x000000d83d3d7220 */ /* 0x000fc60000410000 */
[----:B------:R1:W5:Y:S01]  /*fc70*/  LDL.LU R144, [R1+0x94] ;  /* 0x0000940001907983 */ /* 0x0003620000300800 */
[--C-:B------:R-:W-:Y:S01]  /*fc80*/  FADD.FTZ R84, R84, -R92.reuse ;  /* 0x8000005c54547221 */ /* 0x100fe20000010000 */
[----:B------:R-:W-:Y:S02]  /*fc90*/  FADD.FTZ R86, R86, -R92 ;  /* 0x8000005c56567221 */ /* 0x000fe40000010000 */
[----:B------:R1:W5:Y:S01]  /*fca0*/  LDL.LU R143, [R1+0x90] ;  /* 0x00009000018f7983 */ /* 0x0003620000300800 */
[----:B----4-:R4:W-:Y:S01]  /*fcb0*/  MUFU.EX2 R15, R121 ;  /* 0x00000079000f7308 */ /* 0x0109e20000000800 */
[----:B------:R-:W-:Y:S02]  /*fcc0*/  FMUL.FTZ R40, R138, R40 ;  /* 0x000000288a287220 */ /* 0x000fe40000410000 */
[----:B------:R1:W5:Y:S01]  /*fcd0*/  LDL.LU R142, [R1+0x8c] ;  /* 0x00008c00018e7983 */ /* 0x0003620000300800 */
[----:B------:R-:W-:Y:S01]  /*fce0*/  FFMA.FTZ R216, -R140, R140, 1 ;  /* 0x3f8000008cd87423 */ /* 0x000fe2000001018c */
[--C-:B------:R-:W-:Y:S01]  /*fcf0*/  FADD.FTZ R76, R76, -R93.reuse ;  /* 0x8000005d4c4c7221 */ /* 0x100fe20000010000 */
[----:B------:R-:W-:Y:S01]  /*fd00*/  FADD.FTZ R78, R78, -R93 ;  /* 0x8000005d4e4e7221 */ /* 0x000fe20000010000 */
[----:B------:R-:W-:Y:S01]  /*fd10*/  FFMA.FTZ R92, -R7, R7, 1 ;  /* 0x3f800000075c7423 */ /* 0x000fe20000010107 */
[----:B----4-:R-:W-:-:S02]  /*fd20*/  FFMA.FTZ R121, -R141, R141, 1 ;  /* 0x3f8000008d797423 */ /* 0x010fc4000001018d */
        /* <DEDUP_REMOVED lines=12> */
[----:B------:R-:W-:-:S03]  /*fdf0*/  FFMA.FTZ R40, -R2, R2, 1 ;  /* 0x3f80000002287423 */ /* 0x000fc60000010102 */
[----:B------:R4:W5:Y:S04]  /*fe00*/  LDL.LU R5, [R1+0x78] ;  /* 0x0000780001057983 */ /* 0x0009680000300800 */
[----:B------:R4:W5:Y:S04]  /*fe10*/  LDL.LU R4, [R1+0x74] ;  /* 0x0000740001047983 */ /* 0x0009680000300800 */
[----:B------:R4:W5:Y:S04]  /*fe20*/  LDL.LU R2, [R1+0x70] ;  /* 0x0000700001027983 */ /* 0x0009680000300800 */
[----:B------:R-:W4:Y:S01]  /*fe30*/  LDL R221, [R1+0x54] ;  /* 0x0000540001dd7983 */ /* 0x000f220000100800 */
[----:B------:R-:W1:Y:S08]  /*fe40*/  MUFU.EX2 R131, R131 ;  /* 0x0000008300837308 */ /* 0x000e700000000800 */
        /* <DEDUP_REMOVED lines=16> */
[----:B------:R-:W-:Y:S01]  /*ff50*/  FMUL.FTZ R76, R126, R76 ;  /* 0x0000004c7e4c7220 */ /* 0x000fe20000410000 */
[----:B---3--:R-:W-:Y:S01]  /*ff60*/  FMUL.FTZ R82, R137, R82 ;  /* 0x0000005289527220 */ /* 0x008fe20000410000 */
        /* <DEDUP_REMOVED lines=229> */
.L_x_1541:
        /* <DEDUP_REMOVED lines=70> */
.L_x_1542:
        /* <DEDUP_REMOVED lines=12> */
.L_x_1532:
        /* <DEDUP_REMOVED lines=34> */
.L_x_1500:
[----:B------:R-:W-:Y:S05]  /*11500*/  @P0 BRA `(.L_x_1498) ;  /* 0x00000044002c0947 */ /* 0x000fea0003800000 */
[----:B------:R-:W2:Y:S01]  /*11510*/  LDC R17, c[0x0][0x850] ;  /* 0x00021400ff117b82 */ /* 0x000ea20000000800 */
[----:B------:R-:W3:Y:S01]  /*11520*/  S2R R14, SR_TID.X ;  /* 0x00000000000e7919 */ /* 0x000ee20000002100 */
[----:B------:R-:W-:Y:S01]  /*11530*/  MOV R4, 0x400 ;  /* 0x0000040000047802 */ /* 0x000fe20000000f00 */
[----:B------:R-:W-:Y:S01]  /*11540*/  ULDC.64 UR4, c[0x0][0x818] ;  /* 0x0002060000047ab9 */ /* 0x000fe20000000a00 */
[----:B------:R-:W-:Y:S01]  /*11550*/  ULDC.64 UR6, c[0x0][0x840] ;  /* 0x0002100000067ab9 */ /* 0x000fe20000000a00 */
[----:B------:R-:W4:Y:S01]  /*11560*/  S2R R10, SR_CTAID.Y ;  /* 0x00000000000a7919 */ /* 0x000f220000002600 */
[----:B------:R-:W5:Y:S01]  /*11570*/  S2R R9, SR_CgaCtaId ;  /* 0x0000000000097919 */ /* 0x000f620000008800 */
[----:B------:R-:W1:Y:S01]  /*11580*/  S2R R12, SR_CTAID.X ;  /* 0x00000000000c7919 */ /* 0x000e620000002500 */
[----:B------:R-:W1:Y:S01]  /*11590*/  S2R R21, SR_CTAID.Z ;  /* 0x0000000000157919 */ /* 0x000e620000002700 */
[----:B--2---:R-:W-:Y:S01]  /*115a0*/  ISETP.NE.AND P0, PT, R17, 0x1, PT ;  /* 0x000000011100780c */ /* 0x004fe20003f05270 */
[----:B---3--:R-:W-:-:S12]  /*115b0*/  VIADD R19, R14, 0xffffff80 ;  /* 0xffffff800e137836 */ /* 0x008fd80000000000 */
[----:B------:R-:W2:Y:S01]  /*115c0*/  @P0 LDC R3, c[0x0][0x854] ;  /* 0x00021500ff030b82 */ /* 0x000ea20000000800 */
[----:B------:R-:W-:Y:S02]  /*115d0*/  SHF.R.S32.HI R2, RZ, 0x1f, R19 ;  /* 0x0000001fff027819 */ /* 0x000fe40000011413 */
[----:B----4-:R-:W-:Y:S02]  /*115e0*/  MOV R7, R10 ;  /* 0x0000000a00077202 */ /* 0x010fe40000000f00 */
[----:B-----5:R-:W-:Y:S02]  /*115f0*/  LEA R23, R9, R4, 0x18 ;  /* 0x0000000409177211 */ /* 0x020fe400078ec0ff */
[----:B------:R-:W-:Y:S01]  /*11600*/  LEA.HI R2, R2, R19, RZ, 0x7 ;  /* 0x0000001302027211 */ /* 0x000fe200078f38ff */
[----:B------:R-:W3:Y:S01]  /*11610*/  @P0 LDC R5, c[0x0][0x858] ;  /* 0x00021600ff050b82 */ /* 0x000ee20000000800 */
[----:B-1----:R-:W-:Y:S02]  /*11620*/  IMAD.SHL.U32 R4, R12, 0x2000, RZ ;  /* 0x000020000c047824 */ /* 0x002fe400078e00ff */
[----:B--2---:R-:W-:-:S05]  /*11630*/  @P0 IMAD.HI.U32 R0, R10, R3, RZ ;  /* 0x000000030a000227 */ /* 0x004fca00078e00ff */
[----:B---3--:R-:W-:Y:S02]  /*11640*/  @P0 SHF.R.U32.HI R7, RZ, R5, R0 ;  /* 0x00000005ff070219 */ /* 0x008fe40000011600 */
[C---:B------:R-:W-:Y:S02]  /*11650*/  LOP3.LUT R0, R2.reuse, 0xfffff80, RZ, 0xc0, !PT ;  /* 0x0fffff8002007812 */ /* 0x040fe400078ec0ff */
[----:B------:R-:W-:Y:S02]  /*11660*/  SHF.R.S32.HI R11, RZ, 0x1f, R7 ;  /* 0x0000001fff0b7819 */ /* 0x000fe40000011407 */
[----:B------:R-:W-:Y:S01]  /*11670*/  SHF.R.S32.HI R5, RZ, 0x1f, R4 ;  /* 0x0000001fff057819 */ /* 0x000fe20000011404 */
[----:B------:R-:W-:Y:S01]  /*11680*/  IMAD.IADD R0, R19, 0x1, -R0 ;  /* 0x0000000113007824 */ /* 0x000fe200078e0a00 */
[----:B------:R-:W-:Y:S01]  /*11690*/  SHF.L.U32 R2, R2, 0x5, RZ ;  /* 0x0000000502027819 */ /* 0x000fe200000006ff */
[C---:B------:R-:W-:Y:S02]  /*116a0*/  IMAD R6, R11.reuse, UR4, RZ ;  /* 0x000000040b067c24 */ /* 0x040fe4000f8e02ff */
[----:B------:R-:W-:Y:S01]  /*116b0*/  IMAD R8, R11, UR6, RZ ;  /* 0x000000060b087c24 */ /* 0x000fe2000f8e02ff */
[----:B------:R-:W-:Y:S01]  /*116c0*/  LOP3.LUT R9, R2, 0x3ffff000, RZ, 0xc0, !PT ;  /* 0x3ffff00002097812 */ /* 0x000fe200078ec0ff */
[----:B------:R-:W-:-:S03]  /*116d0*/  IMAD.WIDE.U32 R2, R7, UR4, R4 ;  /* 0x0000000407027c25 */ /* 0x000fc6000f8e0004 */
[----:B------:R-:W-:Y:S01]  /*116e0*/  LEA R0, R0, R9, 0x2 ;  /* 0x0000000900007211 */ /* 0x000fe200078e10ff */
[C---:B------:R-:W-:Y:S01]  /*116f0*/  IMAD R13, R7.reuse, UR5, R6 ;  /* 0x00000005070d7c24 */ /* 0x040fe2000f8e0206 */
[----:B------:R-:W-:Y:S01]  /*11700*/  SHF.R.S32.HI R6, RZ, 0x1f, R21 ;  /* 0x0000001fff067819 */ /* 0x000fe20000011415 */
        /* <DEDUP_REMOVED lines=8> */
[C---:B------:R-:W-:Y:S02]  /*11790*/  IMAD R13, R21.reuse, UR5, R8 ;  /* 0x00000005150d7c24 */ /* 0x040fe4000f8e0208 */
[----:B------:R-:W-:-:S04]  /*117a0*/  IMAD.WIDE.U32 R2, R21, UR4, R2 ;  /* 0x0000000415027c25 */ /* 0x000fc8000f8e0002 */
[----:B------:R-:W-:Y:S01]  /*117b0*/  IMAD R9, R21, UR7, R6 ;  /* 0x0000000715097c24 */ /* 0x000fe2000f8e0206 */
[----:B------:R-:W-:Y:S01]  /*117c0*/  IADD3 R13, R3, R13, RZ ;  /* 0x0000000d030d7210 */ /* 0x000fe20007ffe0ff */
[----:B------:R-:W-:Y:S01]  /*117d0*/  IMAD.WIDE.U32 R4, R21, UR6, R4 ;  /* 0x0000000615047c25 */ /* 0x000fe2000f8e0004 */
[----:B------:R-:W-:Y:S05]  /*117e0*/  WARPSYNC.ALL ;  /* 0x0000000000007948 */ /* 0x000fea0003800000 */
[----:B------:R-:W-:Y:S02]  /*117f0*/  IMAD R0, R0, 0x4, R23 ;  /* 0x0000000400007824 */ /* 0x000fe400078e0217 */
[----:B------:R-:W-:Y:S01]  /*11800*/  IMAD.IADD R9, R5, 0x1, R9 ;  /* 0x0000000105097824 */ /* 0x000fe200078e0209 */
[----:B------:R-:W-:Y:S01]  /*11810*/  BAR.SYNC.DEFER_BLOCKING 0x1, 0x100 ;  /* 0x0044000000007b1d */ /* 0x000fe20000010000 */
[----:B------:R-:W-:-:S02]  /*11820*/  ISETP.NE.AND P0, PT, R19, RZ, PT ;  /* 0x000000ff1300720c */ /* 0x000fc40003f05270 */
[----:B------:R-:W-:-:S03]  /*11830*/  ISETP.NE.AND P1, PT, R14, 0x80, PT ;  /* 0x000000800e00780c */ /* 0x000fc60003f25270 */
        /* <DEDUP_REMOVED lines=10> */
[----:B------:R-:W-:Y:S02]  /*118e0*/  IADD3 R6, P2, P3, R8, R6, R7 ;  /* 0x0000000608067210 */ /* 0x000fe40007b5e007 */
[----:B------:R-:W-:Y:S01]  /*118f0*/  SHF.R.S32.HI R8, RZ, 0x1f, R8 ;  /* 0x0000001fff087819 */ /* 0x000fe20000011408 */
[----:B------:R3:W-:Y:S03]  /*11900*/  STS.128 [R0], R172 ;  /* 0x000000ac00007388 */ /* 0x0007e60000000c00 */
[----:B------:R-:W-:Y:S01]  /*11910*/  IADD3.X R11, R8, R12, R11, P2, P3 ;  /* 0x0000000c080b7210 */ /* 0x000fe200017e640b */
[----:B------:R-:W-:Y:S01]  /*11920*/  IMAD.MOV R8, RZ, RZ, -R7 ;  /* 0x000000ffff087224 */ /* 0x000fe200078e0a07 */
[C---:B------:R-:W-:Y:S01]  /*11930*/  SHF.L.U32 R12, R6.reuse, 0x2, RZ ;  /* 0x00000002060c7819 */ /* 0x040fe200000006ff */
[----:B------:R3:W-:Y:S01]  /*11940*/  STS.128 [R0+0x800], R176 ;  /* 0x000800b000007388 */ /* 0x0007e20000000c00 */
[----:B------:R-:W-:Y:S01]  /*11950*/  SHF.L.U64.HI R11, R6, 0x2, R11 ;  /* 0x00000002060b7819 */ /* 0x000fe2000001020b */
[----:B------:R-:W-:Y:S01]  /*11960*/  IMAD R17, R17, R8, R10 ;  /* 0x0000000811117224 */ /* 0x000fe200078e020a */
        /* <DEDUP_REMOVED lines=11> */
.L_x_1546:
[----:B------:R-:W2:Y:S04]  /*11a20*/  LDG.E.STRONG.GPU R8, desc[UR38][R6.64] ;  /* 0x0000002606087981 */ /* 0x000ea8000c1ef900 */
[----:B--2---:R-:W-:Y:S01]  /*11a30*/  CCTL.IVALL ;  /* 0x00000000ff00798f */ /* 0x004fe20002000000 */
[----:B------:R-:W-:Y:S05]  /*11a40*/  YIELD ;  /* 0x0000000000007946 */ /* 0x000fea0003800000 */
[----:B------:R-:W-:-:S13]  /*11a50*/  ISETP.NE.AND P0, PT, R8, R17, PT ;  /* 0x000000110800720c */ /* 0x000fda0003f05270 */
[----:B------:R-:W-:Y:S05]  /*11a60*/  @P0 BRA `(.L_x_1546) ;  /* 0xfffffffc00ec0947 */ /* 0x000fea000383ffff */
.L_x_1545:
[----:B------:R-:W-:Y:S05]  /*11a70*/  BSYNC B0 ;  /* 0x0000000000007941 */ /* 0x000fea0003800000 */
.L_x_1544:
[----:B------:R-:W-:Y:S01]  /*11a80*/  UMOV UR4, 0xffffffff ;  /* 0xffffffff00047882 */ /* 0x000fe20000000000 */
[----:B------:R-:W-:Y:S02]  /*11a90*/  LEA.HI.X R13, R2, R15, R13, 0x2, P2 ;  /* 0x0000000f020d7211 */ /* 0x000fe400010f140d */
[----:B------:R-:W-:Y:S01]  /*11aa0*/  LEA.HI.X R9, R4, R19, R9, 0x2, P3 ;  /* 0x0000001304097211 */ /* 0x000fe200018f1409 */
[----:B------:R-:W-:Y:S06]  /*11ab0*/  BRA.DIV UR4, `(.L_x_1547) ;  /* 0x0000004204747947 */ /* 0x000fec000b800000 */
[----:B------:R-:W-:Y:S01]  /*11ac0*/  NOP ;  /* 0x0000000000007918 */ /* 0x000fe20000000000 */
.L_x_1645:
        /* <DEDUP_REMOVED lines=17> */
.L_x_1550:
[----:B------:R-:W-:Y:S01]  /*11be0*/  @P0 ELECT P2, URZ, PT ;  /* 0x00000000003f082f */ /* 0x000fe20003840000 */
[----:B------:R1:W-:-:S12]  /*11bf0*/  UBLKRED.G.S.ADD.F32.RN [UR4], [UR6], UR7, desc[UR8] ;  /* 0x00000804060073bb */ /* 0x0003d800080a1407 */
[----:B------:R-:W-:Y:S02]  /*11c00*/  @P2 PLOP3.LUT P0, PT, P2, PT, PT, 0x8, 0x0 ;  /* 0x000000000000281c */ /* 0x000fe4000170e170 */
[----:B------:R-:W-:-:S11]  /*11c10*/  PLOP3.LUT P2, PT, PT, PT, PT, 0x8, 0x0 ;  /* 0x000000000000781c */ /* 0x000fd60003f4e170 */
[----:B-1----:R-:W-:Y:S05]  /*11c20*/  @P0 BRA.U.ANY `(.L_x_1550) ;  /* 0xfffffffd00ec0947 */ /* 0x002fea000393ffff */
[----:B------:R0:W-:Y:S01]  /*11c30*/  UTMACMDFLUSH ;  /* 0x00000000000079b7 */ /* 0x0001e20000000000 */
[----:B------:R-:W-:-:S04]  /*11c40*/  DEPBAR.LE SB0, 0x0 ;  /* 0x000080000000791a */ /* 0x000fc80000000000 */
.L_x_1549:
[----:B------:R-:W-:Y:S05]  /*11c50*/  BSYNC B0 ;  /* 0x0000000000007941 */ /* 0x000fea0003800000 */
.L_x_1548:
        /* <DEDUP_REMOVED lines=12> */
[----:B------:R-:W-:-:S05]  /*11d20*/  MOV R3, 0x1 ;  /* 0x0000000100037802 */ /* 0x000fca0000000f00 */
[----:B------:R1:W-:Y:S02]  /*11d30*/  REDG.E.ADD.S32.STRONG.GPU desc[UR38][R6.64], R3 ;  /* 0x000000030600798e */ /* 0x0003e4000c10e3a6 */
.L_x_1552:
[----:B------:R-:W-:Y:S05]  /*11d40*/  BSYNC B0 ;  /* 0x0000000000007941 */ /* 0x000fea0003800000 */
.L_x_1551:
[----:B------:R-:W-:Y:S06]  /*11d50*/  BAR.SYNC.DEFER_BLOCKING 0x1, 0x100 ;  /* 0x0044000000007b1d */ /* 0x000fec0000010000 */
[----:B------:R-:W-:Y:S01]  /*11d60*/  ULDC.64 UR4, c[0x0][0x860] ;  /* 0x0002180000047ab9 */ /* 0x000fe20000000a00 */
[----:B------:R-:W-:Y:S01]  /*11d70*/  BSSY B0, `(.L_x_1553) ;  /* 0x0000011000007945 */ /* 0x000fe20003800000 */
[----:B------:R-:W-:-:S04]  /*11d80*/  IADD3 R2, P0, R12, UR4, RZ ;  /* 0x000000040c027c10 */ /* 0x000fc8000ff1e0ff */
[----:B-1----:R-:W-:Y:S01]  /*11d90*/  IADD3.X R3, R11, UR5, RZ, P0, !PT ;  /* 0x000000050b037c10 */ /* 0x002fe200087fe4ff */
        /* <DEDUP_REMOVED lines=9> */
.L_x_1555:
[----:B-1-3--:R-:W2:Y:S04]  /*11e30*/  LDG.E.STRONG.GPU R0, desc[UR38][R2.64] ;  /* 0x0000002602007981 */ /* 0x00aea8000c1ef900 */
[----:B--2---:R-:W-:Y:S01]  /*11e40*/  CCTL.IVALL ;  /* 0x00000000ff00798f */ /* 0x004fe20002000000 */
[----:B------:R-:W-:Y:S05]  /*11e50*/  YIELD ;  /* 0x0000000000007946 */ /* 0x000fea0003800000 */
[----:B------:R-:W-:-:S13]  /*11e60*/  ISETP.NE.AND P0, PT, R0, R17, PT ;  /* 0x000000110000720c */ /* 0x000fda0003f05270 */
[----:B------:R-:W-:Y:S05]  /*11e70*/  @P0 BRA `(.L_x_1555) ;  /* 0xfffffffc00ec0947 */ /* 0x000fea000383ffff */
.L_x_1554:
[----:B------:R-:W-:Y:S05]  /*11e80*/  BSYNC B0 ;  /* 0x0000000000007941 */ /* 0x000fea0003800000 */
.L_x_1553:
[----:B------:R-:W-:-:S03]  /*11e90*/  UMOV UR4, 0xffffffff ;  /* 0xffffffff00047882 */ /* 0x000fc60000000000 */
[----:B------:R-:W-:Y:S05]  /*11ea0*/  BRA.DIV UR4, `(.L_x_1556) ;  /* 0x0000003e04947947 */ /* 0x000fea000b800000 */
[----:B------:R-:W-:Y:S01]  /*11eb0*/  NOP ;  /* 0x0000000000007918 */ /* 0x000fe20000000000 */
.L_x_1648:
        /* <DEDUP_REMOVED lines=17> */
.L_x_1559:
[----:B------:R-:W-:Y:S01]  /*11fd0*/  @P0 ELECT P2, URZ, PT ;  /* 0x00000000003f082f */ /* 0x000fe20003840000 */
[----:B------:R2:W-:-:S12]  /*11fe0*/  UBLKRED.G.S.ADD.F32.RN [UR4], [UR6], UR7, desc[UR8] ;  /* 0x00000804060073bb */ /* 0x0005d800080a1407 */
[----:B------:R-:W-:Y:S02]  /*11ff0*/  @P2 PLOP3.LUT P0, PT, P2, PT, PT, 0x8, 0x0 ;  /* 0x000000000000281c */ /* 0x000fe4000170e170 */
[----:B------:R-:W-:-:S11]  /*12000*/  PLOP3.LUT P2, PT, PT, PT, PT, 0x8, 0x0 ;  /* 0x000000000000781c */ /* 0x000fd60003f4e170 */
[----:B--2---:R-:W-:Y:S05]  /*12010*/  @P0 BRA.U.ANY `(.L_x_1559) ;  /* 0xfffffffd00ec0947 */ /* 0x004fea000393ffff */
[----:B------:R0:W-:Y:S01]  /*12020*/  UTMACMDFLUSH ;  /* 0x00000000000079b7 */ /* 0x0001e20000000000 */
[----:B------:R-:W-:-:S04]  /*12030*/  DEPBAR.LE SB0, 0x0 ;  /* 0x000080000000791a */ /* 0x000fc80000000000 */
.L_x_1558:
[----:B------:R-:W-:Y:S05]  /*12040*/  BSYNC B0 ;  /* 0x0000000000007941 */ /* 0x000fea0003800000 */
.L_x_1557:
        /* <DEDUP_REMOVED lines=11> */
[----:B012345:R-:W-:Y:S04]  /*12100*/  CCTL.IVALL ;  /* 0x00000000ff00798f */ /* 0x03ffe80002000000 */
[----:B------:R2:W-:Y:S01]  /*12110*/  REDG.E.ADD.S32.STRONG.GPU desc[UR38][R2.64], R5 ;  /* 0x000000050200798e */ /* 0x0005e2000c10e3a6 */
[----:B------:R-:W-:Y:S05]  /*12120*/  BRA `(.L_x_1498) ;  /* 0x0000003800247947 */ /* 0x000fea0003800000 */
.L_x_1496:
        /* <DEDUP_REMOVED lines=34> */
.L_x_1561:
[----:B------:R-:W-:-:S07]  /*12350*/  MOV R9, UR5 ;  /* 0x0000000500097c02 */ /* 0x000fce0008000f00 */
.L_x_1562:
[----:B------:R-:W-:Y:S01]  /*12360*/  ULEA UR6, UR22, UR6, 0x7 ;  /* 0x0000000616067291 */ /* 0x000fe2000f8e383f */
[----:B------:R-:W-:Y:S01]  /*12370*/  ULDC UR4, c[0x0][0x290] ;  /* 0x0000a40000047ab9 */ /* 0x000fe20000000800 */
[----:B------:R-:W-:Y:S01]  /*12380*/  ULDC UR7, c[0x0][0x74c] ;  /* 0x0001d30000077ab9 */ /* 0x000fe20000000800 */
[----:B------:R-:W-:Y:S01]  /*12390*/  ULDC UR14, c[0x0][0x288] ;  /* 0x0000a200000e7ab9 */ /* 0x000fe20000000800 */
[----:B------:R-:W-:Y:S01]  /*123a0*/  UIADD3 UR10, -UR7, UR6, -UR4 ;  /* 0x00000006070a7290 */ /* 0x000fe2000fffe904 */
[----:B------:R-:W-:-:S03]  /*123b0*/  ELECT P0, URZ, PT ;  /* 0x00000000003f782f */ /* 0x000fc60003800000 */
[----:B------:R-:W-:Y:S01]  /*123c0*/  USHF.R.S32.HI UR12, URZ, 0x1f, UR10 ;  /* 0x0000001f3f0c7899 */ /* 0x000fe2000801140a */
[----:B------:R-:W-:Y:S02]  /*123d0*/  ULDC.64 UR6, c[0x0][0x2d8] ;  /* 0x0000b60000067ab9 */ /* 0x000fe40000000a00 */
[----:B------:R-:W-:Y:S02]  /*123e0*/  UIMAD UR4, UR11, UR6, URZ ;  /* 0x000000060b0472a4 */ /* 0x000fe4000f8e023f */
[----:B------:R-:W-:Y:S02]  /*123f0*/  ULEA.HI UR10, UR12, UR10, URZ, 0x7 ;  /* 0x0000000a0c0a7291 */ /* 0x000fe4000f8f383f */
[----:B------:R-:W-:Y:S02]  /*12400*/  UIMAD.WIDE.U32 UR8, UR16, UR6, URZ ;  /* 0x00000006100872a5 */ /* 0x000fe4000f8e003f */
[----:B------:R-:W-:Y:S02]  /*12410*/  UIMAD UR4, UR16, UR7, UR4 ;  /* 0x00000007100472a4 */ /* 0x000fe4000f8e0204 */
[----:B------:R-:W-:-:S02]  /*12420*/  USHF.R.S32.HI UR6, URZ, 0x1f, UR15 ;  /* 0x0000001f3f067899 */ /* 0x000fc4000801140f */
[----:B------:R-:W-:Y:S01]  /*12430*/  USHF.R.S32.HI UR7, URZ, 0x7, UR10 ;  /* 0x000000073f077899 */ /* 0x000fe2000801140a */
[----:B------:R-:W-:Y:S01]  /*12440*/  ULDC.64 UR12, c[0x0][0x2e0] ;  /* 0x0000b800000c7ab9 */ /* 0x000fe20000000a00 */
[----:B------:R-:W-:Y:S02]  /*12450*/  UIADD3 UR9, UR9, UR4, URZ ;  /* 0x0000000409097290 */ /* 0x000fe4000fffe03f */
[----:B------:R-:W-:Y:S02]  /*12460*/  UIMAD UR6, UR6, UR12, URZ ;  /* 0x0000000c060672a4 */ /* 0x000fe4000f8e023f */
[----:B------:R-:W-:Y:S02]  /*12470*/  UISETP.LT.AND UP0, UPT, URZ, UR7, UPT ;  /* 0x000000073f00728c */ /* 0x000fe4000bf01270 */
[----:B------:R-:W-:Y:S02]  /*12480*/  UIMAD UR4, UR15, UR13, UR6 ;  /* 0x0000000d0f0472a4 */ /* 0x000fe4000f8e0206 */
[----:B------:R-:W-:-:S02]  /*12490*/  USEL UR6, URZ, UR7, !UP0 ;  /* 0x000000073f067287 */ /* 0x000fc4000c000000 */
[----:B------:R-:W-:Y:S02]  /*124a0*/  UIMAD UR10, UR15, UR14, URZ ;  /* 0x0000000e0f0a72a4 */ /* 0x000fe4000f8e023f */
[----:B------:R-:W-:Y:S02]  /*124b0*/  UIMAD.WIDE.U32 UR8, UR15, UR12, UR8 ;  /* 0x0000000c0f0872a5 */ /* 0x000fe4000f8e0008 */
[----:B------:R-:W-:Y:S01]  /*124c0*/  ISETP.GT.AND P1, PT, R9, UR6, PT ;  /* 0x0000000609007c0c */ /* 0x000fe2000bf24270 */
[----:B------:R-:W-:-:S04]  /*124d0*/  UIADD3 UR7, UP0, UR10, UR16, URZ ;  /* 0x000000100a077290 */ /* 0x000fc8000ff1e03f */
        /* <DEDUP_REMOVED lines=22> */
.L_x_1567:
[----:B------:R-:W2:Y:S04]  /*12640*/  LDG.E.STRONG.GPU R0, desc[UR38][R2.64] ;  /* 0x0000002602007981 */ /* 0x000ea8000c1ef900 */
[----:B--2---:R-:W-:Y:S01]  /*12650*/  CCTL.IVALL ;  /* 0x00000000ff00798f */ /* 0x004fe20002000000 */
[----:B------:R-:W-:Y:S05]  /*12660*/  YIELD ;  /* 0x0000000000007946 */ /* 0x000fea0003800000 */
[----:B------:R-:W-:-:S13]  /*12670*/  ISETP.NE.AND P1, PT, R0, UR22, PT ;  /* 0x0000001600007c0c */ /* 0x000fda000bf25270 */
[----:B------:R-:W-:Y:S05]  /*12680*/  @P1 BRA `(.L_x_1567) ;  /* 0xfffffffc00ec1947 */ /* 0x000fea000383ffff */
.L_x_1566:
[----:B------:R-:W-:Y:S05]  /*12690*/  BSYNC B0 ;  /* 0x0000000000007941 */ /* 0x000fea0003800000 */
.L_x_1565:
[----:B------:R-:W-:-:S03]  /*126a0*/  UMOV UR4, 0xffffffff ;  /* 0xffffffff00047882 */ /* 0x000fc60000000000 */
[----:B------:R-:W-:Y:S05]  /*126b0*/  BRA.DIV UR4, `(.L_x_1568) ;  /* 0x0000003604ac7947 */ /* 0x000fea000b800000 */
[----:B------:R-:W-:Y:S01]  /*126c0*/  NOP ;  /* 0x0000000000007918 */ /* 0x000fe20000000000 */
.L_x_1651:
        /* <DEDUP_REMOVED lines=22> */
.L_x_1570:
[----:B------:R-:W-:Y:S05]  /*12830*/  BSYNC B0 ;  /* 0x0000000000007941 */ /* 0x000fea0003800000 */
.L_x_1569:
        /* <DEDUP_REMOVED lines=20> */
.L_x_1572:
[----:B------:R-:W-:Y:S05]  /*12980*/  BSYNC B0 ;  /* 0x0000000000007941 */ /* 0x000fea0003800000 */
.L_x_1571:
[----:B------:R-:W-:Y:S06]  /*12990*/  BAR.ARV 0xa, 0xa0 ;  /* 0x0282800000007b1d */ /* 0x000fec0000002000 */
[----:B------:R-:W-:Y:S04]  /*129a0*/  BSSY B0, `(.L_x_1573) ;  /* 0x0000003000007945 */ /* 0x000fe80003800000 */
[----:B------:R-:W-:Y:S05]  /*129b0*/  @!P0 BRA `(.L_x_1574) ;  /* 0x0000000000048947 */ /* 0x000fea0003800000 */
[----:B------:R-:W-:-:S04]  /*129c0*/  DEPBAR.LE SB0, 0x0 ;  /* 0x000080000000791a */ /* 0x000fc80000000000 */
.L_x_1574:
[----:B------:R-:W-:Y:S05]  /*129d0*/  BSYNC B0 ;  /* 0x0000000000007941 */ /* 0x000fea0003800000 */
.L_x_1573:
        /* <DEDUP_REMOVED lines=19> */
.L_x_1576:
[----:B------:R-:W-:Y:S05]  /*12b10*/  BSYNC B0 ;  /* 0x0000000000007941 */ /* 0x000fea0003800000 */
.L_x_1575:
[----:B------:R-:W-:Y:S01]  /*12b20*/  UIADD3 UR13, UR6, 0x1, URZ ;  /* 0x00000001060d7890 */ /* 0x000fe2000fffe03f */
[----:B------:R-:W-:Y:S11]  /*12b30*/  BRA `(.L_x_1577) ;  /* 0x0000000000047947 */ /* 0x000ff60003800000 */
.L_x_1564:
[----:B------:R-:W-:-:S05]  /*12b40*/  UMOV UR13, UR6 ;  /* 0x00000006000d7c82 */ /* 0x000fca0008000000 */
.L_x_1577:
        /* <DEDUP_REMOVED lines=11> */
.L_x_1602:
        /* <DEDUP_REMOVED lines=11> */
.L_x_1580:
[----:B------:R-:W2:Y:S04]  /*12cb0*/  LDG.E.STRONG.GPU R0, desc[UR38][R2.64] ;  /* 0x0000002602007981 */ /* 0x000ea8000c1ef900 */
[----:B--2---:R-:W-:Y:S01]  /*12cc0*/  CCTL.IVALL ;  /* 0x00000000ff00798f */ /* 0x004fe20002000000 */
[----:B------:R-:W-:Y:S05]  /*12cd0*/  YIELD ;  /* 0x0000000000007946 */ /* 0x000fea0003800000 */
[----:B------:R-:W-:-:S13]  /*12ce0*/  ISETP.NE.AND P1, PT, R0, UR22, PT ;  /* 0x0000001600007c0c */ /* 0x000fda000bf25270 */
[----:B------:R-:W-:Y:S05]  /*12cf0*/  @P1 BRA `(.L_x_1580) ;  /* 0xfffffffc00ec1947 */ /* 0x000fea000383ffff */
.L_x_1579:
[----:B------:R-:W-:Y:S05]  /*12d00*/  BSYNC B0 ;  /* 0x0000000000007941 */ /* 0x000fea0003800000 */
.L_x_1578:
[----:B------:R-:W-:-:S03]  /*12d10*/  UMOV UR16, 0xffffffff ;  /* 0xffffffff00107882 */ /* 0x000fc60000000000 */
[----:B------:R-:W-:Y:S05]  /*12d20*/  BRA.DIV UR16, `(.L_x_1581) ;  /* 0x00000032102c7947 */ /* 0x000fea000b800000 */
[----:B------:R-:W-:Y:S01]  /*12d30*/  NOP ;  /* 0x0000000000007918 */ /* 0x000fe20000000000 */
.L_x_1654:
        /* <DEDUP_REMOVED lines=19> */
.L_x_1583:
[----:B------:R-:W-:Y:S05]  /*12e70*/  BSYNC B0 ;  /* 0x0000000000007941 */ /* 0x000fea0003800000 */
.L_x_1582:
        /* <DEDUP_REMOVED lines=15> */
.L_x_1585:
[----:B------:R-:W-:Y:S05]  /*12f70*/  BSYNC B0 ;  /* 0x0000000000007941 */ /* 0x000fea0003800000 */
.L_x_1584:
[----:B------:R-:W-:Y:S06]  /*12f80*/  BAR.ARV 0xa, 0xa0 ;  /* 0x0282800000007b1d */ /* 0x000fec0000002000 */
[----:B------:R-:W-:Y:S04]  /*12f90*/  BSSY B0, `(.L_x_1586) ;  /* 0x0000003000007945 */ /* 0x000fe80003800000 */
[----:B------:R-:W-:Y:S05]  /*12fa0*/  @!P0 BRA `(.L_x_1587) ;  /* 0x0000000000048947 */ /* 0x000fea0003800000 */
[----:B------:R-:W-:-:S04]  /*12fb0*/  DEPBAR.LE SB0, 0x0 ;  /* 0x000080000000791a */ /* 0x000fc80000000000 */
.L_x_1587:
[----:B------:R-:W-:Y:S05]  /*12fc0*/  BSYNC B0 ;  /* 0x0000000000007941 */ /* 0x000fea0003800000 */
.L_x_1586:
        /* <DEDUP_REMOVED lines=19> */
.L_x_1589:
[----:B------:R-:W-:Y:S05]  /*13100*/  BSYNC B0 ;  /* 0x0000000000007941 */ /* 0x000fea0003800000 */
.L_x_1588:
        /* <DEDUP_REMOVED lines=9> */
.L_x_1592:
[----:B------:R-:W2:Y:S04]  /*131a0*/  LDG.E.STRONG.GPU R0, desc[UR38][R2.64] ;  /* 0x0000002602007981 */ /* 0x000ea8000c1ef900 */
[----:B--2---:R-:W-:Y:S01]  /*131b0*/  CCTL.IVALL ;  /* 0x00000000ff00798f */ /* 0x004fe20002000000 */
[----:B------:R-:W-:Y:S05]  /*131c0*/  YIELD ;  /* 0x0000000000007946 */ /* 0x000fea0003800000 */
[----:B------:R-:W-:-:S13]  /*131d0*/  ISETP.NE.AND P1, PT, R0, UR22, PT ;  /* 0x0000001600007c0c */ /* 0x000fda000bf25270 */
[----:B------:R-:W-:Y:S05]  /*131e0*/  @P1 BRA `(.L_x_1592) ;  /* 0xfffffffc00ec1947 */ /* 0x000fea000383ffff */
.L_x_1591:
[----:B------:R-:W-:Y:S05]  /*131f0*/  BSYNC B0 ;  /* 0x0000000000007941 */ /* 0x000fea0003800000 */
.L_x_1590:
[----:B------:R-:W-:-:S03]  /*13200*/  UMOV UR14, 0xffffffff ;  /* 0xffffffff000e7882 */ /* 0x000fc60000000000 */
[----:B------:R-:W-:Y:S05]  /*13210*/  BRA.DIV UR14, `(.L_x_1593) ;  /* 0x0000002e0e0c7947 */ /* 0x000fea000b800000 */
[----:B------:R-:W-:Y:S01]  /*13220*/  NOP ;  /* 0x0000000000007918 */ /* 0x000fe20000000000 */
.L_x_1657:
        /* <DEDUP_REMOVED lines=15> */
.L_x_1595:
[----:B------:R-:W-:Y:S05]  /*13320*/  BSYNC B0 ;  /* 0x0000000000007941 */ /* 0x000fea0003800000 */
.L_x_1594:
        /* <DEDUP_REMOVED lines=15> */
.L_x_1597:
[----:B------:R-:W-:Y:S05]  /*13420*/  BSYNC B0 ;  /* 0x0000000000007941 */ /* 0x000fea0003800000 */
.L_x_1596:
[----:B------:R-:W-:Y:S06]  /*13430*/  BAR.ARV 0xa, 0xa0 ;  /* 0x0282800000007b1d */ /* 0x000fec0000002000 */
[----:B------:R-:W-:Y:S04]  /*13440*/  BSSY B0, `(.L_x_1598) ;  /* 0x0000003000007945 */ /* 0x000fe80003800000 */
[----:B------:R-:W-:Y:S05]  /*13450*/  @!P0 BRA `(.L_x_1599) ;  /* 0x0000000000048947 */ /* 0x000fea0003800000 */
[----:B------:R-:W-:-:S04]  /*13460*/  DEPBAR.LE SB0, 0x0 ;  /* 0x000080000000791a */ /* 0x000fc80000000000 */
.L_x_1599:
[----:B------:R-:W-:Y:S05]  /*13470*/  BSYNC B0 ;  /* 0x0000000000007941 */ /* 0x000fea0003800000 */
.L_x_1598:
        /* <DEDUP_REMOVED lines=19> */
.L_x_1601:
[----:B------:R-:W-:Y:S05]  /*135b0*/  BSYNC B0 ;  /* 0x0000000000007941 */ /* 0x000fea0003800000 */
.L_x_1600:
[----:B------:R-:W-:Y:S02]  /*135c0*/  UIADD3 UR6, UR6, 0x2, URZ ;  /* 0x0000000206067890 */ /* 0x000fe4000fffe03f */
[----:B------:R-:W-:-:S04]  /*135d0*/  UIADD3 UR4, UR4, 0x4000, URZ ;  /* 0x0000400004047890 */ /* 0x000fc8000fffe03f */
[----:B------:R-:W-:-:S13]  /*135e0*/  ISETP.LE.AND P1, PT, R9, UR6, PT ;  /* 0x0000000609007c0c */ /* 0x000fda000bf23270 */
[----:B------:R-:W-:Y:S05]  /*135f0*/  @!P1 BRA `(.L_x_1602) ;  /* 0xfffffff400809947 */ /* 0x000fea000383ffff */
.L_x_1563:
        /* <DEDUP_REMOVED lines=41> */
.L_x_1605:
[----:B------:R-:W-:Y:S05]  /*13890*/  BSYNC B0 ;  /* 0x0000000000007941 */ /* 0x000fea0003800000 */
.L_x_1604:
[----:B------:R-:W-:Y:S05]  /*138a0*/  BRA `(.L_x_1606) ;  /* 0x0000000000047947 */ /* 0x000fea0003800000 */
.L_x_1603:
[----:B------:R-:W-:-:S05]  /*138b0*/  UMOV UR4, UR6 ;  /* 0x0000000600047c82 */ /* 0x000fca0008000000 */
.L_x_1606:
        /* <DEDUP_REMOVED lines=11> */
.L_x_1611:
        /* <DEDUP_REMOVED lines=24> */
.L_x_1608:
[----:B------:R-:W-:Y:S05]  /*13af0*/  BSYNC B0 ;  /* 0x0000000000007941 */ /* 0x000fea0003800000 */
.L_x_1607:
        /* <DEDUP_REMOVED lines=24> */
.L_x_1610:
[----:B------:R-:W-:Y:S05]  /*13c80*/  BSYNC B0 ;  /* 0x0000000000007941 */ /* 0x000fea0003800000 */
.L_x_1609:
[----:B------:R-:W-:Y:S02]  /*13c90*/  UIADD3 UR11, UR11, 0x2, URZ ;  /* 0x000000020b0b7890 */ /* 0x000fe4000fffe03f */
[----:B------:R-:W-:Y:S02]  /*13ca0*/  ULEA UR8, UR18, UR8, 0x1 ;  /* 0x0000000812087291 */ /* 0x000fe4000f8e083f */
[----:B------:R-:W-:Y:S02]  /*13cb0*/  ULEA UR9, UR18, UR9, 0x1 ;  /* 0x0000000912097291 */ /* 0x000fe4000f8e083f */
[----:B------:R-:W-:-:S13]  /*13cc0*/  ISETP.NE.AND P0, PT, RZ, UR11, PT ;  /* 0x0000000bff007c0c */ /* 0x000fda000bf05270 */
[----:B------:R-:W-:Y:S05]  /*13cd0*/  @!P0 BRA `(.L_x_1498) ;  /* 0x0000001c00388947 */ /* 0x000fea0003800000 */
[----:B------:R-:W-:Y:S05]  /*13ce0*/  BRA `(.L_x_1611) ;  /* 0xfffffffc00207947 */ /* 0x000fea000383ffff */
.L_x_1560:
        /* <DEDUP_REMOVED lines=33> */
.L_x_1613:
        /* <DEDUP_REMOVED lines=42> */
.L_x_1658:
        /* <DEDUP_REMOVED lines=15> */
.L_x_1616:
        /* <DEDUP_REMOVED lines=75> */
.L_x_1627:
[----:B--234-:R-:W-:-:S04]  /*14740*/  SHF.L.U32 R21, R11, 0x1f, RZ ;  /* 0x0000001f0b157819 */ /* 0x01cfc800000006ff */
[----:B------:R-:W1:Y:S02]  /*14750*/  SYNCS.PHASECHK.TRANS64.TRYWAIT P1, [R16+URZ+0x30c40], R21 ;  /* 0x030c4015100075a7 */ /* 0x000e64000802017f */
[----:B-1----:R-:W-:Y:S05]  /*14760*/  @!P1 BRA `(.L_x_1619) ;  /* 0x0000001400e89947 */ /* 0x002fea0003800000 */
.L_x_1659:
[----:B------:R-:W-:Y:S05]  /*14770*/  @P0 BRA `(.L_x_1620) ;  /* 0x0000000000140947 */ /* 0x000fea0003800000 */
[----:B------:R-:W-:Y:S02]  /*14780*/  ISETP.NE.AND P1, PT, R6, RZ, PT ;  /* 0x000000ff0600720c */ /* 0x000fe40003f25270 */
[----:B------:R-:W-:-:S04]  /*14790*/  MOV R3, 0x4200 ;  /* 0x0000420000037802 */ /* 0x000fc80000000f00 */
[----:B------:R2:W-:Y:S07]  /*147a0*/  SYNCS.ARRIVE.TRANS64 RZ, [R16+URZ+0x30c30], R3 ;  /* 0x030c300310ff79a7 */ /* 0x0005ee000800003f */
[----:B------:R-:W-:Y:S05]  /*147b0*/  @!P1 BRA `(.L_x_1620) ;  /* 0x0000000000049947 */ /* 0x000fea0003800000 */
[----:B------:R-:W-:Y:S01]  /*147c0*/  BPT.TRAP 0x1 ;  /* 0x000000040000795c */ /* 0x000fe20000300000 */
.L_x_1620:
        /* <DEDUP_REMOVED lines=29> */
.L_x_1660:
[----:B------:R-:W-:Y:S05]  /*149a0*/  @P0 BRA `(.L_x_1622) ;  /* 0x0000000000140947 */ /* 0x000fea0003800000 */
[----:B------:R-:W-:Y:S01]  /*149b0*/  ISETP.NE.AND P1, PT, R6, RZ, PT ;  /* 0x000000ff0600720c */ /* 0x000fe20003f25270 */
[----:B------:R-:W-:-:S04]  /*149c0*/  IMAD.MOV.U32 R2, RZ, RZ, 0x4200 ;  /* 0x00004200ff027424 */ /* 0x000fc800078e00ff */
[----:B------:R3:W-:Y:S08]  /*149d0*/  SYNCS.ARRIVE.TRANS64 RZ, [R16+URZ+0x30c18], R2 ;  /* 0x030c180210ff79a7 */ /* 0x0007f0000800003f */
[----:B------:R-:W-:Y:S05]  /*149e0*/  @!P1 BRA `(.L_x_1622) ;  /* 0x0000000000049947 */ /* 0x000fea0003800000 */
[----:B------:R-:W-:Y:S01]  /*149f0*/  BPT.TRAP 0x1 ;  /* 0x000000040000795c */ /* 0x000fe20000300000 */
.L_x_1622:
        /* <DEDUP_REMOVED lines=29> */
.L_x_1661:
[----:B------:R-:W-:Y:S05]  /*14bd0*/  @P0 BRA `(.L_x_1624) ;  /* 0x0000000000140947 */ /* 0x000fea0003800000 */
[----:B------:R-:W-:Y:S01]  /*14be0*/  ISETP.NE.AND P1, PT, R6, RZ, PT ;  /* 0x000000ff0600720c */ /* 0x000fe20003f25270 */
[----:B-123--:R-:W-:-:S04]  /*14bf0*/  IMAD.MOV.U32 R21, RZ, RZ, 0x4200 ;  /* 0x00004200ff157424 */ /* 0x00efc800078e00ff */
[----:B------:R4:W-:Y:S08]  /*14c00*/  SYNCS.ARRIVE.TRANS64 RZ, [R16+URZ+0x30c38], R21 ;  /* 0x030c381510ff79a7 */ /* 0x0009f0000800003f */
[----:B------:R-:W-:Y:S05]  /*14c10*/  @!P1 BRA `(.L_x_1624) ;  /* 0x0000000000049947 */ /* 0x000fea0003800000 */
[----:B------:R-:W-:Y:S01]  /*14c20*/  BPT.TRAP 0x1 ;  /* 0x000000040000795c */ /* 0x000fe20000300000 */
.L_x_1624:
        /* <DEDUP_REMOVED lines=24> */
.L_x_1663:
[----:B------:R-:W-:Y:S05]  /*14db0*/  @P0 BRA `(.L_x_1626) ;  /* 0x0000000000140947 */ /* 0x000fea0003800000 */
[----:B------:R-:W-:Y:S01]  /*14dc0*/  ISETP.NE.AND P1, PT, R6, RZ, PT ;  /* 0x000000ff0600720c */ /* 0x000fe20003f25270 */
[----:B------:R-:W-:-:S04]  /*14dd0*/  IMAD.MOV.U32 R5, RZ, RZ, 0x4200 ;  /* 0x00004200ff057424 */ /* 0x000fc800078e00ff */
[----:B------:R1:W-:Y:S08]  /*14de0*/  SYNCS.ARRIVE.TRANS64 RZ, [R16+URZ+0x30c10], R5 ;  /* 0x030c100510ff79a7 */ /* 0x0003f0000800003f */
[----:B------:R-:W-:Y:S05]  /*14df0*/  @!P1 BRA `(.L_x_1626) ;  /* 0x0000000000049947 */ /* 0x000fea0003800000 */
[----:B------:R-:W-:Y:S01]  /*14e00*/  BPT.TRAP 0x1 ;  /* 0x000000040000795c */ /* 0x000fe20000300000 */
.L_x_1626:
        /* <DEDUP_REMOVED lines=30> */
.L_x_1618:
[----:B------:R-:W2:Y:S02]  /*14ff0*/  LDL.LU R4, [R1+0x4] ;  /* 0x0000040001047983 */ /* 0x000ea40000300800 */
[----:B--2---:R-:W-:Y:S02]  /*15000*/  ISETP.NE.AND P1, PT, R4, RZ, PT ;  /* 0x000000ff0400720c */ /* 0x004fe40003f25270 */
[----:B------:R2:W5:Y:S11]  /*15010*/  LDL R4, [R1] ;  /* 0x0000000001047983 */ /* 0x0005760000100800 */
[----:B--2---:R-:W-:Y:S05]  /*15020*/  @!P1 BRA `(.L_x_1617) ;  /* 0x0000000400109947 */ /* 0x004fea0003800000 */
[----:B------:R-:W-:-:S04]  /*15030*/  SHF.L.U32 R13, R11, 0x1f, RZ ;  /* 0x0000001f0b0d7819 */ /* 0x000fc800000006ff */
[----:B------:R-:W1:Y:S02]  /*15040*/  SYNCS.PHASECHK.TRANS64.TRYWAIT P1, [R16+URZ+0x30c40], R13 ;  /* 0x030c400d100075a7 */ /* 0x000e64000802017f */
[----:B-1----:R-:W-:Y:S05]  /*15050*/  @!P1 BRA `(.L_x_1628) ;  /* 0x0000001000009947 */ /* 0x002fea0003800000 */
.L_x_1664:
[----:B------:R-:W-:Y:S05]  /*15060*/  @P0 BRA `(.L_x_1629) ;  /* 0x0000000000140947 */ /* 0x000fea0003800000 */
[----:B------:R-:W-:Y:S01]  /*15070*/  ISETP.NE.AND P1, PT, R6, RZ, PT ;  /* 0x000000ff0600720c */ /* 0x000fe20003f25270 */
[----:B------:R-:W-:-:S04]  /*15080*/  IMAD.MOV.U32 R5, RZ, RZ, 0x4200 ;  /* 0x00004200ff057424 */ /* 0x000fc800078e00ff */
[----:B------:R2:W-:Y:S08]  /*15090*/  SYNCS.ARRIVE.TRANS64 RZ, [R16+URZ+0x30c30], R5 ;  /* 0x030c300510ff79a7 */ /* 0x0005f0000800003f */
[----:B------:R-:W-:Y:S05]  /*150a0*/  @!P1 BRA `(.L_x_1629) ;  /* 0x0000000000049947 */ /* 0x000fea0003800000 */
[----:B------:R-:W-:Y:S01]  /*150b0*/  BPT.TRAP 0x1 ;  /* 0x000000040000795c */ /* 0x000fe20000300000 */
.L_x_1629:
        /* <DEDUP_REMOVED lines=26> */
.L_x_1665:
[----:B------:R-:W-:Y:S05]  /*15260*/  @P0 BRA `(.L_x_1631) ;  /* 0x0000000000140947 */ /* 0x000fea0003800000 */
[----:B------:R-:W-:Y:S02]  /*15270*/  ISETP.NE.AND P0, PT, R6, RZ, PT ;  /* 0x000000ff0600720c */ /* 0x000fe40003f05270 */
[----:B------:R-:W-:-:S04]  /*15280*/  MOV R5, 0x4200 ;  /* 0x0000420000057802 */ /* 0x000fc80000000f00 */
[----:B------:R2:W-:Y:S07]  /*15290*/  SYNCS.ARRIVE.TRANS64 RZ, [R16+URZ+0x30c18], R5 ;  /* 0x030c180510ff79a7 */ /* 0x0005ee000800003f */
[----:B------:R-:W-:Y:S05]  /*152a0*/  @!P0 BRA `(.L_x_1631) ;  /* 0x0000000000048947 */ /* 0x000fea0003800000 */
[----:B------:R-:W-:Y:S01]  /*152b0*/  BPT.TRAP 0x1 ;  /* 0x000000040000795c */ /* 0x000fe20000300000 */
.L_x_1631:
        /* <DEDUP_REMOVED lines=27> */
.L_x_1617:
[----:B------:R-:W2:Y:S01]  /*15470*/  S2R R0, SR_TID.X ;  /* 0x0000000000007919 */ /* 0x000ea20000002100 */
[----:B------:R-:W-:Y:S01]  /*15480*/  IMAD R3, R19, 0x8, R16 ;  /* 0x0000000813037824 */ /* 0x000fe200078e0210 */
[----:B--2---:R-:W-:Y:S02]  /*15490*/  LOP3.LUT R2, R0, 0x7f, RZ, 0xc0, !PT ;  /* 0x0000007f00027812 */ /* 0x004fe400078ec0ff */
[----:B------:R-:W-:Y:S02]  /*154a0*/  SHF.L.U32 R0, R11, 0x1f, RZ ;  /* 0x0000001f0b007819 */ /* 0x000fe400000006ff */
[----:B------:R-:W-:Y:S02]  /*154b0*/  ISETP.NE.AND P1, PT, R2, RZ, PT ;  /* 0x000000ff0200720c */ /* 0x000fe40003f25270 */
[----:B------:R-:W2:Y:S02]  /*154c0*/  SYNCS.PHASECHK.TRANS64.TRYWAIT P0, [R3+URZ+0x30c40], R0 ;  /* 0x030c4000030075a7 */ /* 0x000ea4000800017f */
[----:B--2---:R-:W-:Y:S09]  /*154d0*/  @!P0 BRA `(.L_x_1632) ;  /* 0x0000000c00088947 */ /* 0x004ff20003800000 */
.L_x_1666:
[----:B------:R-:W-:Y:S05]  /*154e0*/  @P1 BRA `(.L_x_1633) ;  /* 0x0000000000181947 */ /* 0x000fea0003800000 */
[----:B------:R-:W1:Y:S01]  /*154f0*/  S2R R2, SR_TID.X ;  /* 0x0000000000027919 */ /* 0x000e620000002100 */
[----:B--2---:R-:W-:-:S04]  /*15500*/  MOV R0, 0x4200 ;  /* 0x0000420000007802 */ /* 0x004fc80000000f00 */
[----:B------:R2:W-:Y:S01]  /*15510*/  SYNCS.ARRIVE.TRANS64 RZ, [R3+URZ+0x30c30], R0 ;  /* 0x030c300003ff79a7 */ /* 0x0005e2000800003f */
[----:B-1----:R-:W-:-:S13]  /*15520*/  LOP3.LUT P0, RZ, R2, 0x1f, RZ, 0xc0, !PT ;  /* 0x0000001f02ff7812 */ /* 0x002fda000780c0ff */
[----:B--2---:R-:W-:Y:S05]  /*15530*/  @!P0 BRA `(.L_x_1633) ;  /* 0x0000000000048947 */ /* 0x004fea0003800000 */
[----:B------:R-:W-:Y:S01]  /*15540*/  BPT.TRAP 0x1 ;  /* 0x000000040000795c */ /* 0x000fe20000300000 */
.L_x_1633:
        /* <DEDUP_REMOVED lines=33> */
.L_x_1614:
[----:B------:R-:W-:Y:S05]  /*15760*/  BSYNC B0 ;  /* 0x0000000000007941 */ /* 0x000fea0003800000 */
.L_x_1612:
[----:B------:R-:W-:-:S03]  /*15770*/  UMOV UR8, 0xffffffff ;  /* 0xffffffff00087882 */ /* 0x000fc60000000000 */
[----:B------:R-:W-:Y:S05]  /*15780*/  BRA.DIV UR8, `(.L_x_1634) ;  /* 0x0000000a08707947 */ /* 0x000fea000b800000 */
[----:B------:R-:W-:-:S13]  /*15790*/  ELECT P6, URZ, PT ;  /* 0x00000000003f782f */ /* 0x000fda00038c0000 */
.L_x_1669:
[----:B------:R-:W-:Y:S05]  /*157a0*/  @!P6 BRA `(.L_x_1498) ;  /* 0x000000000084e947 */ /* 0x000fea0003800000 */
[----:B------:R-:W-:-:S06]  /*157b0*/  ULOP3.LUT UR8, UR36, 0x2, URZ, 0xfc, !UPT ;  /* 0x0000000224087892 */ /* 0x000fcc000f8efc3f */
[----:B------:R-:W-:-:S05]  /*157c0*/  IMAD.U32 R0, RZ, RZ, UR8 ;  /* 0x00000008ff007e24 */ /* 0x000fca000f8e00ff */
[----:B------:R-:W-:-:S13]  /*157d0*/  ISETP.NE.AND P2, PT, R0, 0x3, PT ;  /* 0x000000030000780c */ /* 0x000fda0003f45270 */
[----:B------:R-:W-:Y:S05]  /*157e0*/  @!P2 BRA `(.L_x_1635) ;  /* 0x000000000004a947 */ /* 0x000fea0003800000 */
[----:B------:R-:W-:Y:S01]  /*157f0*/  BPT.TRAP 0x1 ;  /* 0x000000040000795c */ /* 0x000fe20000300000 */
.L_x_1635:
        /* <DEDUP_REMOVED lines=15> */
.L_x_1670:
[----:B------:R-:W2:Y:S02]  /*158f0*/  SYNCS.PHASECHK.TRANS64.TRYWAIT P0, [R3+URZ], R0 ;  /* 0x00000000030075a7 */ /* 0x000ea4000800017f */
[----:B--2---:R-:W-:Y:S05]  /*15900*/  @!P0 BRA `(.L_x_1637) ;  /* 0x0000000800448947 */ /* 0x004fea0003800000 */
.L_x_1671:
[----:B------:R-:W-:Y:S05]  /*15910*/  @!P2 BRA `(.L_x_1638) ;  /* 0x000000000004a947 */ /* 0x000fea0003800000 */
[----:B------:R-:W-:Y:S01]  /*15920*/  BPT.TRAP 0x1 ;  /* 0x000000040000795c */ /* 0x000fe20000300000 */
.L_x_1638:
[----:B--2---:R-:W-:-:S05]  /*15930*/  IADD3 R3, R7, 0x30c40, RZ ;  /* 0x00030c4007037810 */ /* 0x004fca0007ffe0ff */
[----:B------:R-:W-:-:S04]  /*15940*/  IMAD R2, R2, 0x8, R3 ;  /* 0x0000000802027824 */ /* 0x000fc800078e0203 */
[----:B------:R-:W2:Y:S02]  /*15950*/  SYNCS.PHASECHK.TRANS64.TRYWAIT P0, [R2+URZ], R5 ;  /* 0x00000005020075a7 */ /* 0x000ea4000800017f */
[----:B--2---:R-:W-:Y:S05]  /*15960*/  @!P0 BRA `(.L_x_1639) ;  /* 0x0000000800408947 */ /* 0x004fea0003800000 */
.L_x_1672:
[----:B------:R-:W-:-:S07]  /*15970*/  LEA R3, R4, R3, 0x3 ;  /* 0x0000000304037211 */ /* 0x000fce00078e18ff */
.L_x_1640:
[----:B---3--:R3:W4:Y:S02]  /*15980*/  SYNCS.PHASECHK.TRANS64.TRYWAIT P0, [R3+URZ], R0 ;  /* 0x00000000030075a7 */ /* 0x008724000800017f */
[----:B----4-:R-:W-:Y:S05]  /*15990*/  @!P0 NANOSLEEP.SYNCS 0x989680 ;  /* 0x009896800000895d */ /* 0x010fea0003900000 */
[----:B------:R-:W4:Y:S02]  /*159a0*/  @!P0 SYNCS.PHASECHK.TRANS64 P0, [R3+URZ], R0 ;  /* 0x00000000030085a7 */ /* 0x000f24000800007f */
[----:B----4-:R-:W-:Y:S05]  /*159b0*/  @!P0 BRA `(.L_x_1640) ;  /* 0xfffffffc00f08947 */ /* 0x010fea000383ffff */
.L_x_1498:
[----:B------:R-:W-:Y:S05]  /*159c0*/  BSYNC B6 ;  /* 0x0000000000067941 */ /* 0x000fea0003800000 */
.L_x_1495:
[----:B------:R-:W-:Y:S05]  /*159d0*/  EXIT ;  /* 0x000000000000794d */ /* 0x000fea0003800000 */
.L_x_1505:
[----:B------:R-:W-:Y:S01]  /*159e0*/  IMAD.MOV.U32 R13, RZ, RZ, R18 ;  /* 0x000000ffff0d7224 */ /* 0x000fe200078e0012 */
[----:B------:R-:W-:Y:S01]  /*159f0*/  MOV R12, RZ ;  /* 0x000000ff000c7202 */ /* 0x000fe20000000f00 */
[----:B------:R-:W-:Y:S01]  /*15a00*/  IMAD.MOV.U32 R11, RZ, RZ, 0x1f ;  /* 0x0000001fff0b7424 */ /* 0x000fe200078e00ff */
[----:B------:R-:W-:-:S07]  /*15a10*/  MOV R15, 0xffffffff ;  /* 0xffffffff000f7802 */ /* 0x000fce0000000f00 */
[----:B------:R-:W-:Y:S05]  /*15a20*/  WARPSYNC.COLLECTIVE R15, `(.L_x_1641) ;  /* 0x000000000f087348 */ /* 0x000fea0003c00000 */
[----:B------:R1:W2:Y:S02]  /*15a30*/  SHFL.IDX P6, R14, R13, R12, R11 ;  /* 0x0000000c0d0e7389 */ /* 0x0002a400000c000b */
[----:B-12---:R-:W-:Y:S01]  /*15a40*/  ENDCOLLECTIVE ;  /* 0x000000000000791b */ /* 0x006fe20003800000 */
.L_x_1641:
[----:B------:R-:W-:Y:S05]  /*15a50*/  BRA `(.L_x_1642) ;  /* 0xfffffeb400447947 */ /* 0x000fea000383ffff */
.L_x_1507:
[----:B--2---:R2:W3:Y:S02]  /*15a60*/  SYNCS.PHASECHK.TRANS64.TRYWAIT P0, [R16+URZ+0x30c00], R11 ;  /* 0x030c000b100075a7 */ /* 0x0044e4000800017f */
[----:B---3--:R-:W-:Y:S05]  /*15a70*/  @!P0 NANOSLEEP.SYNCS 0x989680 ;  /* 0x009896800000895d */ /* 0x008fea0003900000 */
[----:B------:R-:W3:Y:S02]  /*15a80*/  @!P0 SYNCS.PHASECHK.TRANS64 P0, [R16+URZ+0x30c00], R11 ;  /* 0x030c000b100085a7 */ /* 0x000ee4000800007f */
[----:B---3--:R-:W-:Y:S05]  /*15a90*/  @!P0 BRA `(.L_x_1507) ;  /* 0xfffffffc00f08947 */ /* 0x008fea000383ffff */
[----:B------:R-:W-:Y:S05]  /*15aa0*/  BRA `(.L_x_1506) ;  /* 0xfffffeb400907947 */ /* 0x000fea000383ffff */
.L_x_1512:
[----:B--2---:R2:W3:Y:S02]  /*15ab0*/  SYNCS.PHASECHK.TRANS64.TRYWAIT P0, [R6+URZ+0x30c10], R23 ;  /* 0x030c1017060075a7 */ /* 0x0044e4000800017f */
[----:B---3--:R-:W-:Y:S05]  /*15ac0*/  @!P0 NANOSLEEP.SYNCS 0x989680 ;  /* 0x009896800000895d */ /* 0x008fea0003900000 */
[----:B------:R-:W3:Y:S02]  /*15ad0*/  @!P0 SYNCS.PHASECHK.TRANS64 P0, [R6+URZ+0x30c10], R23 ;  /* 0x030c1017060085a7 */ /* 0x000ee4000800007f */
[----:B---3--:R-:W-:Y:S05]  /*15ae0*/  @!P0 BRA `(.L_x_1512) ;  /* 0xfffffffc00f08947 */ /* 0x008fea000383ffff */
[----:B------:R-:W-:Y:S05]  /*15af0*/  BRA `(.L_x_1511) ;  /* 0xfffffec000507947 */ /* 0x000fea000383ffff */
.L_x_1516:
[----:B------:R1:W1:Y:S02]  /*15b00*/  SYNCS.PHASECHK.TRANS64.TRYWAIT P0, [R6+URZ+0x30c30], R23 ;  /* 0x030c3017060075a7 */ /* 0x000264000800017f */
[----:B-1----:R-:W-:Y:S05]  /*15b10*/  @!P0 NANOSLEEP.SYNCS 0x989680 ;  /* 0x009896800000895d */ /* 0x002fea0003900000 */
[----:B------:R-:W1:Y:S02]  /*15b20*/  @!P0 SYNCS.PHASECHK.TRANS64 P0, [R6+URZ+0x30c30], R23 ;  /* 0x030c3017060085a7 */ /* 0x000e64000800007f */
[----:B-1----:R-:W-:Y:S05]  /*15b30*/  @!P0 BRA `(.L_x_1516) ;  /* 0xfffffffc00f08947 */ /* 0x002fea000383ffff */
[----:B------:R-:W-:Y:S05]  /*15b40*/  BRA `(.L_x_1515) ;  /* 0xfffffec400587947 */ /* 0x000fea000383ffff */
.L_x_1524:
[----:B--2---:R2:W3:Y:S02]  /*15b50*/  SYNCS.PHASECHK.TRANS64.TRYWAIT P1, [R6+URZ+0x30c10], R23 ;  /* 0x030c1017060075a7 */ /* 0x0044e4000802017f */
[----:B---3--:R-:W-:Y:S05]  /*15b60*/  @!P1 NANOSLEEP.SYNCS 0x989680 ;  /* 0x009896800000995d */ /* 0x008fea0003900000 */
[----:B------:R-:W3:Y:S02]  /*15b70*/  @!P1 SYNCS.PHASECHK.TRANS64 P1, [R6+URZ+0x30c10], R23 ;  /* 0x030c1017060095a7 */ /* 0x000ee4000802007f */
[----:B---3--:R-:W-:Y:S05]  /*15b80*/  @!P1 BRA `(.L_x_1524) ;  /* 0xfffffffc00f09947 */ /* 0x008fea000383ffff */
[----:B------:R-:W-:Y:S05]  /*15b90*/  BRA `(.L_x_1523) ;  /* 0xffffff1800747947 */ /* 0x000fea000383ffff */
.L_x_1528:
[----:B------:R1:W1:Y:S02]  /*15ba0*/  SYNCS.PHASECHK.TRANS64.TRYWAIT P1, [R6+URZ+0x30c30], R23 ;  /* 0x030c3017060075a7 */ /* 0x000264000802017f */
[----:B-1----:R-:W-:Y:S05]  /*15bb0*/  @!P1 NANOSLEEP.SYNCS 0x989680 ;  /* 0x009896800000995d */ /* 0x002fea0003900000 */
[----:B------:R-:W1:Y:S02]  /*15bc0*/  @!P1 SYNCS.PHASECHK.TRANS64 P1, [R6+URZ+0x30c30], R23 ;  /* 0x030c3017060095a7 */ /* 0x000e64000802007f */
[----:B-1----:R-:W-:Y:S05]  /*15bd0*/  @!P1 BRA `(.L_x_1528) ;  /* 0xfffffffc00f09947 */ /* 0x002fea000383ffff */
[----:B------:R-:W-:Y:S05]  /*15be0*/  BRA `(.L_x_1527) ;  /* 0xffffff1c00747947 */ /* 0x000fea000383ffff */
.L_x_1536:
[----:B--2---:R2:W3:Y:S02]  /*15bf0*/  SYNCS.PHASECHK.TRANS64.TRYWAIT P0, [R6+URZ+0x30c10], R19 ;  /* 0x030c1013060075a7 */ /* 0x0044e4000800017f */
[----:B---3--:R-:W-:Y:S05]  /*15c00*/  @!P0 NANOSLEEP.SYNCS 0x989680 ;  /* 0x009896800000895d */ /* 0x008fea0003900000 */
[----:B------:R-:W3:Y:S02]  /*15c10*/  @!P0 SYNCS.PHASECHK.TRANS64 P0, [R6+URZ+0x30c10], R19 ;  /* 0x030c1013060085a7 */ /* 0x000ee4000800007f */
[----:B---3--:R-:W-:Y:S05]  /*15c20*/  @!P0 BRA `(.L_x_1536) ;  /* 0xfffffffc00f08947 */ /* 0x008fea000383ffff */
[----:B------:R-:W-:Y:S05]  /*15c30*/  BRA `(.L_x_1535) ;  /* 0xffffff6400a87947 */ /* 0x000fea000383ffff */
.L_x_1540:
[----:B------:R1:W1:Y:S02]  /*15c40*/  SYNCS.PHASECHK.TRANS64.TRYWAIT P0, [R6+URZ+0x30c30], R19 ;  /* 0x030c3013060075a7 */ /* 0x000264000800017f */
[----:B-1----:R-:W-:Y:S05]  /*15c50*/  @!P0 NANOSLEEP.SYNCS 0x989680 ;  /* 0x009896800000895d */ /* 0x002fea0003900000 */
[----:B------:R-:W1:Y:S02]  /*15c60*/  @!P0 SYNCS.PHASECHK.TRANS64 P0, [R6+URZ+0x30c30], R19 ;  /* 0x030c3013060085a7 */ /* 0x000e64000800007f */
[----:B-1----:R-:W-:Y:S05]  /*15c70*/  @!P0 BRA `(.L_x_1540) ;  /* 0xfffffffc00f08947 */ /* 0x002fea000383ffff */
[----:B------:R-:W-:Y:S05]  /*15c80*/  BRA `(.L_x_1539) ;  /* 0xffffff6800b07947 */ /* 0x000fea000383ffff */
.L_x_1547:
[----:B------:R-:W-:Y:S01]  /*15c90*/  BSSY B0, `(.L_x_1643) ;  /* 0x0000005000007945 */ /* 0x000fe20003800000 */
[----:B------:R-:W-:-:S07]  /*15ca0*/  IMAD.MOV.U32 R15, RZ, RZ, -0x1 ;  /* 0xffffffffff0f7424 */ /* 0x000fce00078e00ff */
[----:B---3--:R-:W-:Y:S05]  /*15cb0*/  WARPSYNC.COLLECTIVE R15, `(.L_x_1644) ;  /* 0x000000000f087348 */ /* 0x008fea0003c00000 */
[----:B------:R-:W-:Y:S01]  /*15cc0*/  NOP ;  /* 0x0000000000007918 */ /* 0x000fe20000000000 */
[----:B---3--:R-:W-:Y:S01]  /*15cd0*/  ENDCOLLECTIVE ;  /* 0x000000000000791b */ /* 0x008fe20003800000 */
.L_x_1644:
[----:B------:R-:W-:Y:S05]  /*15ce0*/  BSYNC B0 ;  /* 0x0000000000007941 */ /* 0x000fea0003800000 */
.L_x_1643:
[----:B------:R-:W-:Y:S05]  /*15cf0*/  BRA `(.L_x_1645) ;  /* 0xffffffbc00747947 */ /* 0x000fea000383ffff */
.L_x_1556:
[----:B------:R-:W-:Y:S01]  /*15d00*/  BSSY B0, `(.L_x_1646) ;  /* 0x0000005000007945 */ /* 0x000fe20003800000 */
[----:B------:R-:W-:-:S07]  /*15d10*/  MOV R15, 0xffffffff ;  /* 0xffffffff000f7802 */ /* 0x000fce0000000f00 */
[----:B-1-3--:R-:W-:Y:S05]  /*15d20*/  WARPSYNC.COLLECTIVE R15, `(.L_x_1647) ;  /* 0x000000000f087348 */ /* 0x00afea0003c00000 */
[----:B------:R-:W-:Y:S01]  /*15d30*/  NOP ;  /* 0x0000000000007918 */ /* 0x000fe20000000000 */
[----:B-1-3--:R-:W-:Y:S01]  /*15d40*/  ENDCOLLECTIVE ;  /* 0x000000000000791b */ /* 0x00afe20003800000 */
.L_x_1647:
[----:B------:R-:W-:Y:S05]  /*15d50*/  BSYNC B0 ;  /* 0x0000000000007941 */ /* 0x000fea0003800000 */
.L_x_1646:
[----:B------:R-:W-:Y:S05]  /*15d60*/  BRA `(.L_x_1648) ;  /* 0xffffffc000547947 */ /* 0x000fea000383ffff */
.L_x_1568:
[----:B------:R-:W-:Y:S01]  /*15d70*/  BSSY B0, `(.L_x_1649) ;  /* 0x0000005000007945 */ /* 0x000fe20003800000 */
[----:B------:R-:W-:-:S07]  /*15d80*/  IMAD.MOV.U32 R15, RZ, RZ, -0x1 ;  /* 0xffffffffff0f7424 */ /* 0x000fce00078e00ff */
[----:B------:R-:W-:Y:S05]  /*15d90*/  WARPSYNC.COLLECTIVE R15, `(.L_x_1650) ;  /* 0x000000000f087348 */ /* 0x000fea0003c00000 */
[----:B------:R-:W-:Y:S01]  /*15da0*/  NOP ;  /* 0x0000000000007918 */ /* 0x000fe20000000000 */
[----:B------:R-:W-:Y:S01]  /*15db0*/  ENDCOLLECTIVE ;  /* 0x000000000000791b */ /* 0x000fe20003800000 */
.L_x_1650:
[----:B------:R-:W-:Y:S05]  /*15dc0*/  BSYNC B0 ;  /* 0x0000000000007941 */ /* 0x000fea0003800000 */
.L_x_1649:
[----:B------:R-:W-:Y:S05]  /*15dd0*/  BRA `(.L_x_1651) ;  /* 0xffffffc8003c7947 */ /* 0x000fea000383ffff */
.L_x_1581:
[----:B------:R-:W-:Y:S01]  /*15de0*/  BSSY B0, `(.L_x_1652) ;  /* 0x0000005000007945 */ /* 0x000fe20003800000 */
[----:B------:R-:W-:-:S07]  /*15df0*/  MOV R15, 0xffffffff ;  /* 0xffffffff000f7802 */ /* 0x000fce0000000f00 */
[----:B------:R-:W-:Y:S05]  /*15e00*/  WARPSYNC.COLLECTIVE R15, `(.L_x_1653) ;  /* 0x000000000f087348 */ /* 0x000fea0003c00000 */
[----:B------:R-:W-:Y:S01]  /*15e10*/  NOP ;  /* 0x0000000000007918 */ /* 0x000fe20000000000 */
[----:B------:R-:W-:Y:S01]  /*15e20*/  ENDCOLLECTIVE ;  /* 0x000000000000791b */ /* 0x000fe20003800000 */
.L_x_1653:
[----:B------:R-:W-:Y:S05]  /*15e30*/  BSYNC B0 ;  /* 0x0000000000007941 */ /* 0x000fea0003800000 */
.L_x_1652:
[----:B------:R-:W-:Y:S05]  /*15e40*/  BRA `(.L_x_1654) ;  /* 0xffffffcc00bc7947 */ /* 0x000fea000383ffff */
.L_x_1593:
[----:B------:R-:W-:Y:S01]  /*15e50*/  BSSY B0, `(.L_x_1655) ;  /* 0x0000005000007945 */ /* 0x000fe20003800000 */
[----:B------:R-:W-:-:S07]  /*15e60*/  IMAD.MOV.U32 R15, RZ, RZ, -0x1 ;  /* 0xffffffffff0f7424 */ /* 0x000fce00078e00ff */
[----:B------:R-:W-:Y:S05]  /*15e70*/  WARPSYNC.COLLECTIVE R15, `(.L_x_1656) ;  /* 0x000000000f087348 */ /* 0x000fea0003c00000 */
[----:B------:R-:W-:Y:S01]  /*15e80*/  NOP ;  /* 0x0000000000007918 */ /* 0x000fe20000000000 */
[----:B------:R-:W-:Y:S01]  /*15e90*/  ENDCOLLECTIVE ;  /* 0x000000000000791b */ /* 0x000fe20003800000 */
.L_x_1656:
[----:B------:R-:W-:Y:S05]  /*15ea0*/  BSYNC B0 ;  /* 0x0000000000007941 */ /* 0x000fea0003800000 */
.L_x_1655:
[----:B------:R-:W-:Y:S05]  /*15eb0*/  BRA `(.L_x_1657) ;  /* 0xffffffd000dc7947 */ /* 0x000fea000383ffff */
.L_x_1615:
[----:B-1----:R1:W2:Y:S02]  /*15ec0*/  SYNCS.PHASECHK.TRANS64.TRYWAIT P0, [R16+URZ+0x30c20], R3 ;  /* 0x030c2003100075a7 */ /* 0x0022a4000800017f */
[----:B--2---:R-:W-:Y:S05]  /*15ed0*/  @!P0 NANOSLEEP.SYNCS 0x989680 ;  /* 0x009896800000895d */ /* 0x004fea0003900000 */
[----:B------:R-:W2:Y:S02]  /*15ee0*/  @!P0 SYNCS.PHASECHK.TRANS64 P0, [R16+URZ+0x30c20], R3 ;  /* 0x030c2003100085a7 */ /* 0x000ea4000800007f */
[----:B--2---:R-:W-:Y:S05]  /*15ef0*/  @!P0 BRA `(.L_x_1615) ;  /* 0xfffffffc00f08947 */ /* 0x004fea000383ffff */
[----:B------:R-:W-:Y:S05]  /*15f00*/  BRA `(.L_x_1658) ;  /* 0xffffffe000a47947 */ /* 0x000fea000383ffff */
.L_x_1619:
[----:B-1----:R1:W2:Y:S02]  /*15f10*/  SYNCS.PHASECHK.TRANS64.TRYWAIT P1, [R16+URZ+0x30c40], R21 ;  /* 0x030c4015100075a7 */ /* 0x0022a4000802017f */
[----:B--2---:R-:W-:Y:S05]  /*15f20*/  @!P1 NANOSLEEP.SYNCS 0x989680 ;  /* 0x009896800000995d */ /* 0x004fea0003900000 */
[----:B------:R-:W2:Y:S02]  /*15f30*/  @!P1 SYNCS.PHASECHK.TRANS64 P1, [R16+URZ+0x30c40], R21 ;  /* 0x030c4015100095a7 */ /* 0x000ea4000802007f */
[----:B--2---:R-:W-:Y:S05]  /*15f40*/  @!P1 BRA `(.L_x_1619) ;  /* 0xfffffffc00f09947 */ /* 0x004fea000383ffff */
[----:B------:R-:W-:Y:S05]  /*15f50*/  BRA `(.L_x_1659) ;  /* 0xffffffe800047947 */ /* 0x000fea000383ffff */
.L_x_1621:
[----:B--2---:R2:W3:Y:S02]  /*15f60*/  SYNCS.PHASECHK.TRANS64.TRYWAIT P1, [R16+URZ+0x30c28], R21 ;  /* 0x030c2815100075a7 */ /* 0x0044e4000802017f */
[----:B---3--:R-:W-:Y:S05]  /*15f70*/  @!P1 NANOSLEEP.SYNCS 0x989680 ;  /* 0x009896800000995d */ /* 0x008fea0003900000 */
[----:B------:R-:W3:Y:S02]  /*15f80*/  @!P1 SYNCS.PHASECHK.TRANS64 P1, [R16+URZ+0x30c28], R21 ;  /* 0x030c2815100095a7 */ /* 0x000ee4000802007f */
[----:B---3--:R-:W-:Y:S05]  /*15f90*/  @!P1 BRA `(.L_x_1621) ;  /* 0xfffffffc00f09947 */ /* 0x008fea000383ffff */
[----:B------:R-:W-:Y:S05]  /*15fa0*/  BRA `(.L_x_1660) ;  /* 0xffffffe8007c7947 */ /* 0x000fea000383ffff */
.L_x_1623:
[----:B---3--:R3:W4:Y:S02]  /*15fb0*/  SYNCS.PHASECHK.TRANS64.TRYWAIT P1, [R16+URZ+0x30c48], R21 ;  /* 0x030c4815100075a7 */ /* 0x008724000802017f */
[----:B----4-:R-:W-:Y:S05]  /*15fc0*/  @!P1 NANOSLEEP.SYNCS 0x989680 ;  /* 0x009896800000995d */ /* 0x010fea0003900000 */
[----:B------:R-:W4:Y:S02]  /*15fd0*/  @!P1 SYNCS.PHASECHK.TRANS64 P1, [R16+URZ+0x30c48], R21 ;  /* 0x030c4815100095a7 */ /* 0x000f24000802007f */
[----:B----4-:R-:W-:Y:S05]  /*15fe0*/  @!P1 BRA `(.L_x_1623) ;  /* 0xfffffffc00f09947 */ /* 0x010fea000383ffff */
[----:B------:R-:W-:Y:S05]  /*15ff0*/  BRA `(.L_x_1661) ;  /* 0xffffffe800f47947 */ /* 0x000fea000383ffff */
.L_x_1625:
[----:B------:R-:W-:-:S07]  /*16000*/  SHF.L.U32 R5, R11, 0x1f, RZ ;  /* 0x0000001f0b057819 */ /* 0x000fce00000006ff */
.L_x_1662:
[----:B------:R1:W1:Y:S02]  /*16010*/  SYNCS.PHASECHK.TRANS64.TRYWAIT P1, [R16+URZ+0x30c20], R5 ;  /* 0x030c2005100075a7 */ /* 0x000264000802017f */
[----:B-1----:R-:W-:Y:S05]  /*16020*/  @!P1 NANOSLEEP.SYNCS 0x989680 ;  /* 0x009896800000995d */ /* 0x002fea0003900000 */
[----:B------:R-:W1:Y:S02]  /*16030*/  @!P1 SYNCS.PHASECHK.TRANS64 P1, [R16+URZ+0x30c20], R5 ;  /* 0x030c2005100095a7 */ /* 0x000e64000802007f */
[----:B-1----:R-:W-:Y:S05]  /*16040*/  @!P1 BRA `(.L_x_1662) ;  /* 0xfffffffc00f09947 */ /* 0x002fea000383ffff */
[----:B------:R-:W-:Y:S05]  /*16050*/  BRA `(.L_x_1663) ;  /* 0xffffffec00547947 */ /* 0x000fea000383ffff */
.L_x_1628:
[----:B-1----:R1:W2:Y:S02]  /*16060*/  SYNCS.PHASECHK.TRANS64.TRYWAIT P1, [R16+URZ+0x30c40], R13 ;  /* 0x030c400d100075a7 */ /* 0x0022a4000802017f */
[----:B--2---:R-:W-:Y:S05]  /*16070*/  @!P1 NANOSLEEP.SYNCS 0x989680 ;  /* 0x009896800000995d */ /* 0x004fea0003900000 */
[----:B------:R-:W2:Y:S02]  /*16080*/  @!P1 SYNCS.PHASECHK.TRANS64 P1, [R16+URZ+0x30c40], R13 ;  /* 0x030c400d100095a7 */ /* 0x000ea4000802007f */
[----:B--2---:R-:W-:Y:S05]  /*16090*/  @!P1 BRA `(.L_x_1628) ;  /* 0xfffffffc00f09947 */ /* 0x004fea000383ffff */
[----:B------:R-:W-:Y:S05]  /*160a0*/  BRA `(.L_x_1664) ;  /* 0xffffffec00ec7947 */ /* 0x000fea000383ffff */
.L_x_1630:
[----:B-1----:R1:W2:Y:S02]  /*160b0*/  SYNCS.PHASECHK.TRANS64.TRYWAIT P1, [R16+URZ+0x30c28], R13 ;  /* 0x030c280d100075a7 */ /* 0x0022a4000802017f */
[----:B--2---:R-:W-:Y:S05]  /*160c0*/  @!P1 NANOSLEEP.SYNCS 0x989680 ;  /* 0x009896800000995d */ /* 0x004fea0003900000 */
[----:B------:R-:W2:Y:S02]  /*160d0*/  @!P1 SYNCS.PHASECHK.TRANS64 P1, [R16+URZ+0x30c28], R13 ;  /* 0x030c280d100095a7 */ /* 0x000ea4000802007f */
[----:B--2---:R-:W-:Y:S05]  /*160e0*/  @!P1 BRA `(.L_x_1630) ;  /* 0xfffffffc00f09947 */ /* 0x004fea000383ffff */
[----:B------:R-:W-:Y:S05]  /*160f0*/  BRA `(.L_x_1665) ;  /* 0xfffffff000587947 */ /* 0x000fea000383ffff */
.L_x_1632:
[----:B--2---:R2:W1:Y:S02]  /*16100*/  SYNCS.PHASECHK.TRANS64.TRYWAIT P0, [R3+URZ+0x30c40], R0 ;  /* 0x030c4000030075a7 */ /* 0x004464000800017f */
[----:B-1----:R-:W-:Y:S05]  /*16110*/  @!P0 NANOSLEEP.SYNCS 0x989680 ;  /* 0x009896800000895d */ /* 0x002fea0003900000 */
[----:B------:R-:W1:Y:S02]  /*16120*/  @!P0 SYNCS.PHASECHK.TRANS64 P0, [R3+URZ+0x30c40], R0 ;  /* 0x030c4000030085a7 */ /* 0x000e64000800007f */
[----:B-1----:R-:W-:Y:S05]  /*16130*/  @!P0 BRA `(.L_x_1632) ;  /* 0xfffffffc00f08947 */ /* 0x002fea000383ffff */
[----:B------:R-:W-:Y:S05]  /*16140*/  BRA `(.L_x_1666) ;  /* 0xfffffff000e47947 */ /* 0x000fea000383ffff */
.L_x_1634:
[----:B------:R-:W-:Y:S01]  /*16150*/  BSSY B0, `(.L_x_1667) ;  /* 0x0000006000007945 */ /* 0x000fe20003800000 */
[----:B------:R-:W-:-:S07]  /*16160*/  MOV R15, 0xffffffff ;  /* 0xffffffff000f7802 */ /* 0x000fce0000000f00 */
[----:B------:R-:W-:Y:S05]  /*16170*/  WARPSYNC.COLLECTIVE R15, `(.L_x_1668) ;  /* 0x000000000f0c7348 */ /* 0x000fea0003c00000 */
[----:B------:R-:W-:Y:S02]  /*16180*/  ELECT P6, UR62, PT ;  /* 0x00000000003e782f */ /* 0x000fe400038c0000 */
[----:B------:R-:W-:Y:S01]  /*16190*/  MOV R14, UR62 ;  /* 0x0000003e000e7c02 */ /* 0x000fe20008000f00 */
[----:B------:R-:W-:Y:S10]  /*161a0*/  ENDCOLLECTIVE ;  /* 0x000000000000791b */ /* 0x000ff40003800000 */
.L_x_1668:
[----:B------:R-:W-:Y:S05]  /*161b0*/  BSYNC B0 ;  /* 0x0000000000007941 */ /* 0x000fea0003800000 */
.L_x_1667:
[----:B------:R-:W-:Y:S05]  /*161c0*/  BRA `(.L_x_1669) ;  /* 0xfffffff400747947 */ /* 0x000fea000383ffff */
.L_x_1636:
[----:B-1----:R1:W2:Y:S02]  /*161d0*/  SYNCS.PHASECHK.TRANS64.TRYWAIT P0, [R6+URZ], R5 ;  /* 0x00000005060075a7 */ /* 0x0022a4000800017f */
[----:B--2---:R-:W-:Y:S05]  /*161e0*/  @!P0 NANOSLEEP.SYNCS 0x989680 ;  /* 0x009896800000895d */ /* 0x004fea0003900000 */
[----:B------:R-:W2:Y:S02]  /*161f0*/  @!P0 SYNCS.PHASECHK.TRANS64 P0, [R6+URZ], R5 ;  /* 0x00000005060085a7 */ /* 0x000ea4000800007f */
[----:B--2---:R-:W-:Y:S05]  /*16200*/  @!P0 BRA `(.L_x_1636) ;  /* 0xfffffffc00f08947 */ /* 0x004fea000383ffff */
[----:B------:R-:W-:Y:S05]  /*16210*/  BRA `(.L_x_1670) ;  /* 0xfffffff400b47947 */ /* 0x000fea000383ffff */
.L_x_1637:
[----:B--2---:R2:W3:Y:S02]  /*16220*/  SYNCS.PHASECHK.TRANS64.TRYWAIT P0, [R3+URZ], R0 ;  /* 0x00000000030075a7 */ /* 0x0044e4000800017f */
[----:B---3--:R-:W-:Y:S05]  /*16230*/  @!P0 NANOSLEEP.SYNCS 0x989680 ;  /* 0x009896800000895d */ /* 0x008fea0003900000 */
[----:B------:R-:W3:Y:S02]  /*16240*/  @!P0 SYNCS.PHASECHK.TRANS64 P0, [R3+URZ], R0 ;  /* 0x00000000030085a7 */ /* 0x000ee4000800007f */
[----:B---3--:R-:W-:Y:S05]  /*16250*/  @!P0 BRA `(.L_x_1637) ;  /* 0xfffffffc00f08947 */ /* 0x008fea000383ffff */
[----:B------:R-:W-:Y:S05]  /*16260*/  BRA `(.L_x_1671) ;  /* 0xfffffff400a87947 */ /* 0x000fea000383ffff */
.L_x_1639:
[----:B--2---:R2:W3:Y:S02]  /*16270*/  SYNCS.PHASECHK.TRANS64.TRYWAIT P0, [R2+URZ], R5 ;  /* 0x00000005020075a7 */ /* 0x0044e4000800017f */
[----:B---3--:R-:W-:Y:S05]  /*16280*/  @!P0 NANOSLEEP.SYNCS 0x989680 ;  /* 0x009896800000895d */ /* 0x008fea0003900000 */
[----:B------:R-:W3:Y:S02]  /*16290*/  @!P0 SYNCS.PHASECHK.TRANS64 P0, [R2+URZ], R5 ;  /* 0x00000005020085a7 */ /* 0x000ee4000800007f */
[----:B---3--:R-:W-:Y:S05]  /*162a0*/  @!P0 BRA `(.L_x_1639) ;  /* 0xfffffffc00f08947 */ /* 0x008fea000383ffff */
[----:B------:R-:W-:Y:S05]  /*162b0*/  BRA `(.L_x_1672) ;  /* 0xfffffff400ac7947 */ /* 0x000fea000383ffff */
.L_x_1673:
        /* <DEDUP_REMOVED lines=12> */
.L_x_7385:


//--------------------- .text._ZN7cutlass13device_kernelIN5flash11enable_sm90INS1_16FlashAttnBwdSm90INS1_25CollectiveMainloopBwdSm90ILi2ELi2ELi2EN4cute5tupleIJNS5_1CILi1EEES8_S8_EEENS6_IJNS7_ILi128EEESA_NS7_ILi64EEEEEENS_10bfloat16_tEfNS_4arch4Sm90ELb0ELb1ELb1ELb1ELb0ELb1ELb0ELb0ELi2ELi1ELi2ELi2ELb0EEENS1_21CollectiveEpilogueBwdISC_SD_SF_Li256ELb1ELb0ELi1EEENS1_19SingleTileSchedulerILb1ELb0ELb0ELi128EEEEEEEEEvNT_6ParamsE --------------------------
	.section	.text._ZN7cutlass13device_kernelIN5flash11enable_sm90INS1_16FlashAttnBwdSm90INS1_25CollectiveMainloopBwdSm90ILi2ELi2ELi2EN4cute5tupleIJNS5_1CILi1EEES8_S8_EEENS6_IJNS7_ILi128EEESA_NS7_ILi64EEEEEENS_10bfloat16_tEfNS_4arch4Sm90ELb0ELb1ELb1ELb1ELb0ELb1ELb0ELb0ELi2ELi1ELi2ELi2ELb0EEENS1_21CollectiveEpilogueBwdISC_SD_SF_Li256ELb1ELb0ELi1EEENS1_19SingleTileSchedulerILb1ELb0ELb0ELi128EEEEEEEEEvNT_6ParamsE,"ax",@progbits
	.align	128
.text._ZN7cutlass13device_kernelIN5flash11enable_sm90INS1_16FlashAttnBwdSm90INS1_25CollectiveMainloopBwdSm90ILi2ELi2ELi2EN4cute5tupleIJNS5_1CILi1EEES8_S8_EEENS6_IJNS7_ILi128EEESA_NS7_ILi64EEEEEENS_10bfloat16_tEfNS_4arch4Sm90ELb0ELb1ELb1ELb1ELb0ELb1ELb0ELb0ELi2ELi1ELi2ELi2ELb0EEENS1_21CollectiveEpilogueBwdISC_SD_SF_Li256ELb1ELb0ELi1EEENS1_19SingleTileSchedulerILb1ELb0ELb0ELi128EEEEEEEEEvNT_6ParamsE:
        .type           _ZN7cutlass13device_kernelIN5flash11enable_sm90INS1_16FlashAttnBwdSm90INS1_25CollectiveMainloopBwdSm90ILi2ELi2ELi2EN4cute5tupleIJNS5_1CILi1EEES8_S8_EEENS6_IJNS7_ILi128EEESA_NS7_ILi64EEEEEENS_10bfloat16_tEfNS_4arch4Sm90ELb0ELb1ELb1ELb1ELb0ELb1ELb0ELb0ELi2ELi1ELi2ELi2ELb0EEENS1_21CollectiveEpilogueBwdISC_SD_SF_Li256ELb1ELb0ELi1EEENS1_19SingleTileSchedulerILb1ELb0ELb0ELi128EEEEEEEEEvNT_6ParamsE,@function
        .size           _ZN7cutlass13device_kernelIN5flash11enable_sm90INS1_16FlashAttnBwdSm90INS1_25CollectiveMainloopBwdSm90ILi2ELi2ELi2EN4cute5tupleIJNS5_1CILi1EEES8_S8_EEENS6_IJNS7_ILi128EEESA_NS7_ILi64EEEEEENS_10bfloat16_tEfNS_4arch4Sm90ELb0ELb1ELb1ELb1ELb0ELb1ELb0ELb0ELi2ELi1ELi2ELi2ELb0EEENS1_21CollectiveEpilogueBwdISC_SD_SF_Li256ELb1ELb0ELi1EEENS1_19SingleTileSchedulerILb1ELb0ELb0ELi128EEEEEEEEEvNT_6ParamsE,(.L_x_7386 - _ZN7cutlass13device_kernelIN5flash11enable_sm90INS1_16FlashAttnBwdSm90INS1_25CollectiveMainloopBwdSm90ILi2ELi2ELi2EN4cute5tupleIJNS5_1CILi1EEES8_S8_EEENS6_IJNS7_ILi128EEESA_NS7_ILi64EEEEEENS_10bfloat16_tEfNS_4arch4Sm90ELb0ELb1ELb1ELb1ELb0ELb1ELb0ELb0ELi2ELi1ELi2ELi2ELb0EEENS1_21CollectiveEpilogueBwdISC_SD_SF_Li256ELb1ELb0ELi1EEENS1_19SingleTileSchedulerILb1ELb0ELb0ELi128EEEEEEEEEvNT_6ParamsE)
        .other          _ZN7cutlass13device_kernelIN5flash11enable_sm90INS1_16FlashAttnBwdSm90INS1_25CollectiveMainloopBwdSm90ILi2ELi2ELi2EN4cute5tupleIJNS5_1CILi1EEES8_S8_EEENS6_IJNS7_ILi128EEESA_NS7_ILi64EEEEEENS_10bfloat16_tEfNS_4arch4Sm90ELb0ELb1ELb1ELb1ELb0ELb1ELb0ELb0ELi2ELi1ELi2ELi2ELb0EEENS1_21CollectiveEpilogueBwdISC_SD_SF_Li256ELb1ELb0ELi1EEENS1_19SingleTileSchedulerILb1ELb0ELb0ELi128EEEEEEEEEvNT_6ParamsE,@"STO_CUDA_ENTRY STV_DEFAULT"
_ZN7cutlass13device_kernelIN5flash11enable_sm90INS1_16FlashAttnBwdSm90INS1_25CollectiveMainloopBwdSm90ILi2ELi2ELi2EN4cute5tupleIJNS5_1CILi1EEES8_S8_EEENS6_IJNS7_ILi128EEESA_NS7_ILi64EEEEEENS_10bfloat16_tEfNS_4arch4Sm90ELb0ELb1ELb1ELb1ELb0ELb1ELb0ELb0ELi2ELi1ELi2ELi2ELb0EEENS1_21CollectiveEpilogueBwdISC_SD_SF_Li256ELb1ELb0ELi1EEENS1_19SingleTileSchedulerILb1ELb0ELb0ELi128EEEEEEEEEvNT_6ParamsE:
        /* <DEDUP_REMOVED lines=24> */
.L_x_1675:
[----:B------:R-:W-:Y:S05]  /*0180*/  BSYNC B0 ;  /* 0x0000000000007941 */ /* 0x000fea0003800000 */
.L_x_1674:
        /* <DEDUP_REMOVED lines=37> */
.L_x_1676:
        /* <DEDUP_REMOVED lines=22> */
.L_x_1677:
[----:B------:R-:W-:Y:S01]  /*0540*/  PLOP3.LUT P0, PT, PT, PT, UP0, 0x80, 0x0 ;  /* 0x000000000000781c */ /* 0x000fe20003f0f008 */
[----:B------:R-:W-:Y:S01]  /*0550*/  NOP ;  /* 0x0000000000007918 */ /* 0x000fe20000000000 */
[----:B------:R-:W-:Y:S01]  /*0560*/  ULDC.64 UR38, c[0x0][0x208] ;  /* 0x0000820000267ab9 */ /* 0x000fe20000000a00 */
[----:B------:R-:W-:Y:S01]  /*0570*/  BSSY B6, `(.L_x_1678) ;  /* 0x000168d000067945 */ /* 0x000fe20003800000 */
[----:B-12-4-:R-:W-:Y:S09]  /*0580*/  BAR.SYNC.DEFER_BLOCKING 0x0 ;  /* 0x0000000000007b1d */ /* 0x016ff20000010000 */
[----:B------:R-:W-:Y:S05]  /*0590*/  @!P0 BRA `(.L_x_1679) ;  /* 0x0000013000648947 */ /* 0x000fea0003800000 */
.L_x_1680:
[----:B------:R-:W-:-:S08]  /*05a0*/  NOP ;  /* 0x0000000000007918 */ /* 0x000fd00000000000 */
[----:B------:R-:W1:Y:S02]  /*05b0*/  USETMAXREG.TRY_ALLOC.CTAPOOL UP0, 0xf0 ;  /* 0x000000f0000079c8 */ /* 0x000e640008000600 */
[----:B-1----:R-:W-:-:S13]  /*05c0*/  PLOP3.LUT P0, PT, PT, PT, UP0, 0x80, 0x0 ;  /* 0x000000000000781c */ /* 0x002fda0003f0f008 */
[----:B------:R-:W-:Y:S05]  /*05d0*/  @!P0 BRA `(.L_x_1680) ;  /* 0xfffffffc00f08947 */ /* 0x000fea000383ffff */
[----:B------:R-:W-:Y:S01]  /*05e0*/  LOP3.LUT R0, R0, 0x3, RZ, 0xc0, !PT ;  /* 0x0000000300007812 */ /* 0x000fe200078ec0ff */
[----:B------:R-:W1:Y:S01]  /*05f0*/  S2R R2, SR_TID.X ;  /* 0x0000000000027919 */ /* 0x000e620000002100 */
[----:B------:R-:W-:Y:S01]  /*0600*/  ULDC.64 UR4, c[0x0][0x8d8] ;  /* 0x0002360000047ab9 */ /* 0x000fe20000000a00 */
[----:B------:R-:W2:Y:S03]  /*0610*/  S2UR UR6, SR_CTAID.X ;  /* 0x00000000000679c3 */ /* 0x000ea60000002500 */
[----:B------:R-:W3:Y:S05]  /*0620*/  SHFL.IDX PT, R0, R0, RZ, 0x1f ;  /* 0x00001fff00007589 */ /* 0x000eea00000e0000 */
[----:B------:R-:W4:Y:S01]  /*0630*/  S2UR UR37, SR_CTAID.Z ;  /* 0x00000000002579c3 */ /* 0x000f220000002700 */
[----:B---3--:R-:W-:-:S02]  /*0640*/  ISETP.NE.AND P0, PT, R0, RZ, PT ;  /* 0x000000ff0000720c */ /* 0x008fc40003f05270 */
[----:B-1----:R-:W-:-:S11]  /*0650*/  SHF.R.U32.HI R2, RZ, 0x7, R2 ;  /* 0x00000007ff027819 */ /* 0x002fd60000011602 */
[----:B------:R-:W-:-:S05]  /*0660*/  @!P0 VIADD R2, R2, 0x9 ;  /* 0x0000000902028836 */ /* 0x000fca0000000000 */
[----:B------:R1:W-:Y:S06]  /*0670*/  @!P0 BAR.ARV R2, 0xa0 ;  /* 0x000280020000851d */ /* 0x0003ec0000002000 */
[----:B------:R-:W-:-:S04]  /*0680*/  ISETP.NE.U32.AND P0, PT, RZ, UR4, PT ;  /* 0x00000004ff007c0c */ /* 0x000fc8000bf05070 */
[----:B------:R-:W-:-:S13]  /*0690*/  ISETP.NE.AND.EX P0, PT, RZ, UR5, PT, P0 ;  /* 0x00000005ff007c0c */ /* 0x000fda000bf05300 */
[----:B-12-4-:R-:W-:Y:S05]  /*06a0*/  @!P0 BRA `(.L_x_1681) ;  /* 0x00000000001c8947 */ /* 0x016fea0003800000 */
[----:B------:R-:W-:Y:S02]  /*06b0*/  ULDC.64 UR4, c[0x0][0x8d8] ;  /* 0x0002360000047ab9 */ /* 0x000fe40000000a00 */
[----:B------:R-:W-:-:S06]  /*06c0*/  UIMAD.WIDE UR4, UR37, 0x4, UR4 ;  /* 0x00000004250478a5 */ /* 0x000fcc000f8e0204 */
[----:B------:R-:W-:Y:S01]  /*06d0*/  MOV R2, UR4 ;  /* 0x0000000400027c02 */ /* 0x000fe20008000f00 */
[----:B------:R-:W-:-:S05]  /*06e0*/  IMAD.U32 R3, RZ, RZ, UR5 ;  /* 0x00000005ff037e24 */ /* 0x000fca000f8e00ff */
[----:B------:R-:W2:Y:S02]  /*06f0*/  LDG.E R2, desc[UR38][R2.64] ;  /* 0x0000002602027981 */ /* 0x000ea4000c1e1900 */
[----:B--2---:R-:W-:Y:S01]  /*0700*/  R2UR UR4, R2 ;  /* 0x00000000020472ca */ /* 0x004fe200000e0000 */
[----:B------:R-:W-:-:S14]  /*0710*/  BRA `(.L_x_1682) ;  /* 0x00000000003c7947 */ /* 0x000fdc0003800000 */
.L_x_1681:
[----:B------:R-:W-:Y:S02]  /*0720*/  ULDC.64 UR4, c[0x0][0x8d0] ;  /* 0x0002340000047ab9 */ /* 0x000fe40000000a00 */
[----:B------:R-:W-:-:S04]  /*0730*/  ISETP.NE.U32.AND P0, PT, RZ, UR4, PT ;  /* 0x00000004ff007c0c */ /* 0x000fc8000bf05070 */
[----:B------:R-:W-:-:S13]  /*0740*/  ISETP.NE.AND.EX P0, PT, RZ, UR5, PT, P0 ;  /* 0x00000005ff007c0c */ /* 0x000fda000bf05300 */
[----:B------:R-:W-:Y:S05]  /*0750*/  @!P0 BRA `(.L_x_1683) ;  /* 0x0000000000288947 */ /* 0x000fea0003800000 */
[----:B------:R-:W-:Y:S02]  /*0760*/  ULDC.64 UR4, c[0x0][0x8d0] ;  /* 0x0002340000047ab9 */ /* 0x000fe40000000a00 */
[----:B------:R-:W-:-:S06]  /*0770*/  UIMAD.WIDE UR4, UR37, 0x4, UR4 ;  /* 0x00000004250478a5 */ /* 0x000fcc000f8e0204 */
[----:B------:R-:W-:Y:S01]  /*0780*/  IMAD.U32 R2, RZ, RZ, UR4 ;  /* 0x00000004ff027e24 */ /* 0x000fe2000f8e00ff */
[----:B------:R-:W-:-:S05]  /*0790*/  MOV R3, UR5 ;  /* 0x0000000500037c02 */ /* 0x000fca0008000f00 */
[----:B------:R-:W2:Y:S04]  /*07a0*/  LDG.E R4, desc[UR38][R2.64] ;  /* 0x0000002602047981 */ /* 0x000ea8000c1e1900 */
[----:B------:R-:W3:Y:S01]  /*07b0*/  LDG.E R0, desc[UR38][R2.64+0x4] ;  /* 0x0000042602007981 */ /* 0x000ee2000c1e1900 */
[----:B--2---:R-:W-:Y:S02]  /*07c0*/  R2UR UR4, R4 ;  /* 0x00000000040472ca */ /* 0x004fe400000e0000 */
[----:B---3--:R-:W-:-:S13]  /*07d0*/  R2UR UR5, R0 ;  /* 0x00000000000572ca */ /* 0x008fda00000e0000 */
[----:B------:R-:W-:Y:S01]  /*07e0*/  UIADD3 UR4, -UR4, UR5, URZ ;  /* 0x0000000504047290 */ /* 0x000fe2000fffe13f */
[----:B------:R-:W-:Y:S11]  /*07f0*/  BRA `(.L_x_1682) ;  /* 0x0000000000047947 */ /* 0x000ff60003800000 */
.L_x_1683:
[----:B------:R-:W-:-:S05]  /*0800*/  ULDC UR4, c[0x0][0x8bc] ;  /* 0x00022f0000047ab9 */ /* 0x000fca0000000800 */
.L_x_1682:
[----:B------:R-:W-:-:S04]  /*0810*/  USHF.L.U32 UR44, UR6, 0x7, URZ ;  /* 0x00000007062c7899 */ /* 0x000fc8000800063f */
[----:B------:R-:W-:-:S04]  /*0820*/  UISETP.GE.AND UP0, UPT, UR44, UR4, UPT ;  /* 0x000000042c00728c */ /* 0x000fc8000bf06270 */
[----:B------:R-:W-:-:S06]  /*0830*/  USEL UR37, UR37, 0xffffffff, !UP0 ;  /* 0xffffffff25257887 */ /* 0x000fcc000c000000 */
[----:B------:R-:W-:-:S13]  /*0840*/  ISETP.LE.AND P0, PT, RZ, UR37, PT ;  /* 0x00000025ff007c0c */ /* 0x000fda000bf03270 */
[----:B------:R-:W-:Y:S05]  /*0850*/  @!P0 BRA `(.L_x_1684) ;  /* 0x0000016400788947 */ /* 0x000fea0003800000 */
[----:B------:R-:W1:Y:S01]  /*0860*/  S2R R0, SR_TID.X ;  /* 0x0000000000007919 */ /* 0x000e620000002100 */
[----:B------:R-:W-:Y:S01]  /*0870*/  ULDC.64 UR4, c[0x0][0x780] ;  /* 0x0001e00000047ab9 */ /* 0x000fe20000000a00 */
[----:B------:R-:W-:Y:S01]  /*0880*/  ULDC UR40, c[0x0][0x290] ;  /* 0x0000a40000287ab9 */ /* 0x000fe20000000800 */
[----:B------:R-:W-:-:S04]  /*0890*/  ISETP.NE.U32.AND P0, PT, RZ, UR4, PT ;  /* 0x00000004ff007c0c */ /* 0x000fc8000bf05070 */
[----:B------:R-:W-:Y:S01]  /*08a0*/  ISETP.NE.AND.EX P0, PT, RZ, UR5, PT, P0 ;  /* 0x00000005ff007c0c */ /* 0x000fe2000bf05300 */
[----:B-1----:R-:W-:-:S12]  /*08b0*/  VIADD R17, R0, 0xffffff80 ;  /* 0xffffff8000117836 */ /* 0x002fd80000000000 */
[----:B------:R-:W-:Y:S05]  /*08c0*/  @!P0 BRA `(.L_x_1685) ;  /* 0x00000000001c8947 */ /* 0x000fea0003800000 */
[----:B------:R-:W-:Y:S02]  /*08d0*/  ULDC.64 UR4, c[0x0][0x780] ;  /* 0x0001e00000047ab9 */ /* 0x000fe40000000a00 */
[----:B------:R-:W-:-:S06]  /*08e0*/  UIMAD.WIDE UR4, UR37, 0x4, UR4 ;  /* 0x00000004250478a5 */ /* 0x000fcc000f8e0204 */
[----:B------:R-:W-:Y:S01]  /*08f0*/  IMAD.U32 R2, RZ, RZ, UR4 ;  /* 0x00000004ff027e24 */ /* 0x000fe2000f8e00ff */
[----:B------:R-:W-:-:S05]  /*0900*/  MOV R3, UR5 ;  /* 0x0000000500037c02 */ /* 0x000fca0008000f00 */
[----:B------:R-:W2:Y:S02]  /*0910*/  LDG.E R2, desc[UR38][R2.64] ;  /* 0x0000002602027981 */ /* 0x000ea4000c1e1900 */
[----:B--2---:R-:W-:Y:S01]  /*0920*/  R2UR UR41, R2 ;  /* 0x00000000022972ca */ /* 0x004fe200000e0000 */
[----:B------:R-:W-:-:S14]  /*0930*/  BRA `(.L_x_1686) ;  /* 0x0000000000387947 */ /* 0x000fdc0003800000 */
.L_x_1685:
[----:B------:R-:W-:Y:S01]  /*0940*/  ULDC.64 UR4, c[0x0][0x770] ;  /* 0x0001dc0000047ab9 */ /* 0x000fe20000000a00 */
[----:B------:R-:W-:Y:S01]  /*0950*/  ULDC UR41, c[0x0][0x280] ;  /* 0x0000a00000297ab9 */ /* 0x000fe20000000800 */
[----:B------:R-:W-:-:S04]  /*0960*/  ISETP.NE.U32.AND P0, PT, RZ, UR4, PT ;  /* 0x00000004ff007c0c */ /* 0x000fc8000bf05070 */
[----:B------:R-:W-:-:S13]  /*0970*/  ISETP.NE.AND.EX P0, PT, RZ, UR5, PT, P0 ;  /* 0x00000005ff007c0c */ /* 0x000fda000bf05300 */
[----:B------:R-:W-:Y:S05]  /*0980*/  @!P0 BRA `(.L_x_1686) ;  /* 0x0000000000248947 */ /* 0x000fea0003800000 */
[----:B------:R-:W-:Y:S02]  /*0990*/  ULDC.64 UR4, c[0x0][0x770] ;  /* 0x0001dc0000047ab9 */ /* 0x000fe40000000a00 */
[----:B------:R-:W-:-:S06]  /*09a0*/  UIMAD.WIDE UR4, UR37, 0x4, UR4 ;  /* 0x00000004250478a5 */ /* 0x000fcc000f8e0204 */
[----:B------:R-:W-:Y:S02]  /*09b0*/  IMAD.U32 R2, RZ, RZ, UR4 ;  /* 0x00000004ff027e24 */ /* 0x000fe4000f8e00ff */
[----:B------:R-:W-:-:S05]  /*09c0*/  IMAD.U32 R3, RZ, RZ, UR5 ;  /* 0x00000005ff037e24 */ /* 0x000fca000f8e00ff */
[----:B------:R-:W2:Y:S04]  /*09d0*/  LDG.E R4, desc[UR38][R2.64] ;  /* 0x0000002602047981 */ /* 0x000ea8000c1e1900 */
[----:B------:R-:W3:Y:S01]  /*09e0*/  LDG.E R0, desc[UR38][R2.64+0x4] ;  /* 0x0000042602007981 */ /* 0x000ee2000c1e1900 */
[----:B--2---:R-:W-:Y:S02]  /*09f0*/  R2UR UR41, R4 ;  /* 0x00000000042972ca */ /* 0x004fe400000e0000 */
[----:B---3--:R-:W-:-:S13]  /*0a00*/  R2UR UR4, R0 ;  /* 0x00000000000472ca */ /* 0x008fda00000e0000 */
[----:B------:R-:W-:-:S12]  /*0a10*/  UIADD3 UR41, -UR41, UR4, URZ ;  /* 0x0000000429297290 */ /* 0x000fd8000fffe13f */
.L_x_1686:
[----:B------:R-:W-:Y:S02]  /*0a20*/  ULDC.64 UR4, c[0x0][0x788] ;  /* 0x0001e20000047ab9 */ /* 0x000fe40000000a00 */
[----:B------:R-:W-:-:S04]  /*0a30*/  ISETP.NE.U32.AND P0, PT, RZ, UR4, PT ;  /* 0x00000004ff007c0c */ /* 0x000fc8000bf05070 */
[----:B------:R-:W-:-:S13]  /*0a40*/  ISETP.NE.AND.EX P0, PT, RZ, UR5, PT, P0 ;  /* 0x00000005ff007c0c */ /* 0x000fda000bf05300 */
[----:B------:R-:W-:Y:S05]  /*0a50*/  @!P0 BRA `(.L_x_1687) ;  /* 0x00000000001c8947 */ /* 0x000fea0003800000 */
[----:B------:R-:W-:Y:S02]  /*0a60*/  ULDC.64 UR4, c[0x0][0x788] ;  /* 0x0001e20000047ab9 */ /* 0x000fe40000000a00 */
[----:B------:R-:W-:-:S06]  /*0a70*/  UIMAD.WIDE UR4, UR37, 0x4, UR4 ;  /* 0x00000004250478a5 */ /* 0x000fcc000f8e0204 */
[----:B------:R-:W-:Y:S01]  /*0a80*/  MOV R2, UR4 ;  /* 0x0000000400027c02 */ /* 0x000fe20008000f00 */
[----:B------:R-:W-:-:S05]  /*0a90*/  IMAD.U32 R3, RZ, RZ, UR5 ;  /* 0x00000005ff037e24 */ /* 0x000fca000f8e00ff */
[----:B------:R-:W2:Y:S02]  /*0aa0*/  LDG.E R2, desc[UR38][R2.64] ;  /* 0x0000002602027981 */ /* 0x000ea4000c1e1900 */
[----:B--2---:R-:W-:Y:S01]  /*0ab0*/  R2UR UR40, R2 ;  /* 0x00000000022872ca */ /* 0x004fe200000e0000 */
[----:B------:R-:W-:-:S14]  /*0ac0*/  BRA `(.L_x_1688) ;  /* 0x0000000000347947 */ /* 0x000fdc0003800000 */
.L_x_1687:
        /* <DEDUP_REMOVED lines=12> */
[----:B------:R-:W-:-:S12]  /*0b90*/  UIADD3 UR40, -UR40, UR4, URZ ;  /* 0x0000000428287290 */ /* 0x000fd8000fffe13f */
.L_x_1688:
[----:B------:R-:W-:Y:S01]  /*0ba0*/  UIADD3 UR4, UR44, UR41, -UR40 ;  /* 0x000000292c047290 */ /* 0x000fe2000fffe828 */
[----:B------:R-:W-:Y:S01]  /*0bb0*/  ISETP.LE.AND P1, PT, RZ, UR6, PT ;  /* 0x00000006ff007c0c */ /* 0x000fe2000bf23270 */
[----:B------:R-:W-:Y:S01]  /*0bc0*/  ULDC UR5, c[0x0][0x74c] ;  /* 0x0001d30000057ab9 */ /* 0x000fe20000000800 */
[----:B------:R-:W-:Y:S01]  /*0bd0*/  UIADD3 UR45, UR41, 0x7f, URZ ;  /* 0x0000007f292d7890 */ /* 0x000fe2000fffe03f */
[----:B------:R-:W-:Y:S01]  /*0be0*/  PLOP3.LUT P0, PT, PT, PT, PT, 0x80, 0x0 ;  /* 0x000000000000781c */ /* 0x000fe20003f0f070 */
[----:B------:R-:W-:Y:S01]  /*0bf0*/  UIADD3 UR4, UR4, -UR5, URZ ;  /* 0x8000000504047290 */ /* 0x000fe2000fffe03f */
[----:B------:R-:W-:Y:S02]  /*0c00*/  CS2R R170, SRZ ;  /* 0x0000000000aa7805 */ /* 0x000fe4000001ff00 */
[----:B------:R-:W-:Y:S02]  /*0c10*/  CS2R R168, SRZ ;  /* 0x0000000000a87805 */ /* 0x000fe4000001ff00 */
[----:B------:R-:W-:Y:S01]  /*0c20*/  CS2R R166, SRZ ;  /* 0x0000000000a67805 */ /* 0x000fe2000001ff00 */
[----:B------:R-:W-:Y:S01]  /*0c30*/  USHF.R.S32.HI UR5, URZ, 0x1f, UR4 ;  /* 0x0000001f3f057899 */ /* 0x000fe20008011404 */
[----:B------:R-:W-:-:S02]  /*0c40*/  CS2R R164, SRZ ;  /* 0x0000000000a47805 */ /* 0x000fc4000001ff00 */
[----:B------:R-:W-:Y:S02]  /*0c50*/  CS2R R162, SRZ ;  /* 0x0000000000a27805 */ /* 0x000fe4000001ff00 */
[----:B------:R-:W-:Y:S01]  /*0c60*/  CS2R R160, SRZ ;  /* 0x0000000000a07805 */ /* 0x000fe2000001ff00 */
[----:B------:R-:W-:Y:S01]  /*0c70*/  ULEA.HI UR5, UR5, UR4, URZ, 0x7 ;  /* 0x0000000405057291 */ /* 0x000fe2000f8f383f */
[----:B------:R-:W-:Y:S01]  /*0c80*/  CS2R R158, SRZ ;  /* 0x00000000009e7805 */ /* 0x000fe2000001ff00 */
[----:B------:R-:W-:Y:S01]  /*0c90*/  USHF.R.S32.HI UR4, URZ, 0x1f, UR45 ;  /* 0x0000001f3f047899 */ /* 0x000fe2000801142d */
[----:B------:R-:W-:Y:S01]  /*0ca0*/  CS2R R156, SRZ ;  /* 0x00000000009c7805 */ /* 0x000fe2000001ff00 */
[----:B------:R-:W-:Y:S01]  /*0cb0*/  USHF.R.S32.HI UR5, URZ, 0x7, UR5 ;  /* 0x000000073f057899 */ /* 0x000fe20008011405 */
[----:B------:R-:W-:Y:S01]  /*0cc0*/  CS2R R154, SRZ ;  /* 0x00000000009a7805 */ /* 0x000fe2000001ff00 */
[----:B------:R-:W-:Y:S01]  /*0cd0*/  ULEA.HI UR4, UR4, UR45, URZ, 0x7 ;  /* 0x0000002d04047291 */ /* 0x000fe2000f8f383f */
[----:B------:R-:W-:Y:S01]  /*0ce0*/  CS2R R152, SRZ ;  /* 0x0000000000987805 */ /* 0x000fe2000001ff00 */
[----:B------:R-:W-:Y:S01]  /*0cf0*/  UISETP.LT.AND UP0, UPT, URZ, UR5, UPT ;  /* 0x000000053f00728c */ /* 0x000fe2000bf01270 */
[----:B------:R-:W-:Y:S01]  /*0d00*/  CS2R R150, SRZ ;  /* 0x0000000000967805 */ /* 0x000fe2000001ff00 */
[----:B------:R-:W-:Y:S01]  /*0d10*/  USHF.R.S32.HI UR42, URZ, 0x7, UR4 ;  /* 0x000000073f2a7899 */ /* 0x000fe20008011404 */
[----:B------:R-:W-:Y:S01]  /*0d20*/  CS2R R148, SRZ ;  /* 0x0000000000947805 */ /* 0x000fe2000001ff00 */
[----:B------:R-:W-:Y:S01]  /*0d30*/  USEL UR43, URZ, UR5, !UP0 ;  /* 0x000000053f2b7287 */ /* 0x000fe2000c000000 */
        /* <DEDUP_REMOVED lines=13> */
[----:B------:R-:W-:Y:S01]  /*0e10*/  CS2R R184, SRZ ;  /* 0x0000000000b87805 */ /* 0x000fe2000001ff00 */
[----:B------:R-:W-:Y:S01]  /*0e20*/  IMAD.MOV.U32 R183, RZ, RZ, RZ ;  /* 0x000000ffffb77224 */ /* 0x000fe200078e00ff */
[----:B------:R-:W-:Y:S06]  /*0e30*/  @!P1 BRA `(.L_x_1689) ;  /* 0x0000000000209947 */ /* 0x000fec0003800000 */
[----:B------:R-:W-:Y:S01]  /*0e40*/  UIADD3 UR4, -UR40, 0xff, UR41 ;  /* 0x000000ff28047890 */ /* 0x000fe2000fffe129 */
[----:B------:R-:W-:-:S03]  /*0e50*/  ULDC UR5, c[0x0][0x748] ;  /* 0x0001d20000057ab9 */ /* 0x000fc60000000800 */
[----:B------:R-:W-:-:S04]  /*0e60*/  UIADD3 UR4, UR4, UR5, UR44 ;  /* 0x0000000504047290 */ /* 0x000fc8000fffe02c */
[----:B------:R-:W-:-:S04]  /*0e70*/  USHF.R.S32.HI UR5, URZ, 0x1f, UR4 ;  /* 0x0000001f3f057899 */ /* 0x000fc80008011404 */
[----:B------:R-:W-:-:S04]  /*0e80*/  ULEA.HI UR5, UR5, UR4, URZ, 0x7 ;  /* 0x0000000405057291 */ /* 0x000fc8000f8f383f */
[----:B------:R-:W-:-:S04]  /*0e90*/  USHF.R.S32.HI UR5, URZ, 0x7, UR5 ;  /* 0x000000073f057899 */ /* 0x000fc80008011405 */
[----:B------:R-:W-:-:S04]  /*0ea0*/  UISETP.LT.AND UP0, UPT, UR42, UR5, UPT ;  /* 0x000000052a00728c */ /* 0x000fc8000bf01270 */
[----:B------:R-:W-:-:S12]  /*0eb0*/  USEL UR42, UR42, UR5, UP0 ;  /* 0x000000052a2a7287 */ /* 0x000fd80008000000 */
.L_x_1689:
        /* <DEDUP_REMOVED lines=28> */
.L_x_1692:
        /* <DEDUP_REMOVED lines=15> */
.L_x_1691:
        /* <DEDUP_REMOVED lines=22> */
.L_x_1694:
        /* <DEDUP_REMOVED lines=15> */
.L_x_1693:
[----:B------:R-:W-:Y:S01]  /*13c0*/  SHF.R.S32.HI R6, RZ, 0x1f, R17 ;  /* 0x0000001fff067819 */ /* 0x000fe20000011411 */
[----:B------:R-:W-:-:S03]  /*13d0*/  UMOV UR4, 0xffffffff ;  /* 0xffffffff00047882 */ /* 0x000fc60000000000 */
[----:B------:R-:W-:-:S04]  /*13e0*/  LEA.HI R0, R6, R17, RZ, 0x7 ;  /* 0x0000001106007211 */ /* 0x000fc800078f38ff */
[----:B------:R-:W-:Y:S01]  /*13f0*/  SHF.R.S32.HI R18, RZ, 0x7, R0 ;  /* 0x00000007ff127819 */ /* 0x000fe20000011400 */
[----:B------:R-:W-:Y:S06]  /*1400*/  BRA.DIV UR4, `(.L_x_1695) ;  /* 0x0000015a04947947 */ /* 0x000fec000b800000 */
[----:B------:R1:W2:Y:S02]  /*1410*/  SHFL.IDX PT, R14, R18, RZ, 0x1f ;  /* 0x00001fff120e7589 */ /* 0x0002a400000e0000 */
.L_x_1830:
        /* <DEDUP_REMOVED lines=24> */
.L_x_1696:
[----:B------:R-:W-:Y:S01]  /*15a0*/  UIADD3 UR4, UR44, UR45, -UR40 ;  /* 0x0000002d2c047290 */ /* 0x000fe2000fffe828 */
[----:B------:R-:W-:Y:S01]  /*15b0*/  LOP3.LUT R2, R0, 0xffffff80, RZ, 0xc0, !PT ;  /* 0xffffff8000027812 */ /* 0x000fe200078ec0ff */
[----:B------:R-:W-:Y:S01]  /*15c0*/  ULDC UR5, c[0x0][0x74c] ;  /* 0x0001d30000057ab9 */ /* 0x000fe20000000800 */
[----:B------:R-:W-:Y:S01]  /*15d0*/  IMAD.U32 R3, R10, 0x200, R7 ;  /* 0x000002000a037824 */ /* 0x000fe200078e0007 */
[----:B------:R-:W-:Y:S01]  /*15e0*/  UIADD3 UR4, UR4, -UR5, URZ ;  /* 0x8000000504047290 */ /* 0x000fe2000fffe03f */
[----:B------:R-:W-:Y:S01]  /*15f0*/  LEA.HI R12, R6, R17, RZ, 0x7 ;  /* 0x00000011060c7211 */ /* 0x000fe200078f38ff */
[----:B------:R-:W-:Y:S01]  /*1600*/  IMAD.IADD R13, R17, 0x1, -R2 ;  /* 0x00000001110d7824 */ /* 0x000fe200078e0a02 */
[----:B------:R-:W-:Y:S01]  /*1610*/  MOV R0, RZ ;  /* 0x000000ff00007202 */ /* 0x000fe20000000f00 */
[----:B------:R-:W-:Y:S01]  /*1620*/  USHF.R.S32.HI UR5, URZ, 0x1f, UR4 ;  /* 0x0000001f3f057899 */ /* 0x000fe20008011404 */
[----:B------:R3:W-:Y:S01]  /*1630*/  STL [R1+0x70], R3 ;  /* 0x0000700301007387 */ /* 0x0007e20000100800 */
[----:B------:R-:W-:Y:S01]  /*1640*/  SHF.R.S32.HI R12, RZ, 0x7, R12 ;  /* 0x00000007ff0c7819 */ /* 0x000fe2000001140c */
[----:B------:R-:W-:Y:S01]  /*1650*/  IMAD.MOV.U32 R4, RZ, RZ, RZ ;  /* 0x000000ffff047224 */ /* 0x000fe200078e00ff */
[----:B------:R-:W-:Y:S01]  /*1660*/  ULEA.HI UR5, UR5, UR4, URZ, 0x7 ;  /* 0x0000000405057291 */ /* 0x000fe2000f8f383f */
[--C-:B--2---:R-:W-:Y:S01]  /*1670*/  SHF.R.S32.HI R11, RZ, 0x1f, R13.reuse ;  /* 0x0000001fff0b7819 */ /* 0x104fe2000001140d */
[----:B------:R-:W-:Y:S01]  /*1680*/  STL [R1+0x68], R13 ;  /* 0x0000680d01007387 */ /* 0x000fe20000100800 */
[----:B------:R-:W-:Y:S01]  /*1690*/  IMAD R7, R12, 0x400, R13 ;  /* 0x000004000c077824 */ /* 0x000fe200078e020d */
[----:B------:R-:W-:Y:S01]  /*16a0*/  ULEA.HI.SX32 UR5, UR5, 0x1, 0x19 ;  /* 0x0000000105057891 */ /* 0x000fe2000f8fca3f */
[----:B------:R-:W-:Y:S01]  /*16b0*/  LEA.HI R8, R11, R13, RZ, 0x2 ;  /* 0x0000000d0b087211 */ /* 0x000fe200078f10ff */
[----:B------:R-:W-:Y:S01]  /*16c0*/  STL [R1+0x78], R11 ;  /* 0x0000780b01007387 */ /* 0x000fe20000100800 */
[----:B------:R-:W-:Y:S01]  /*16d0*/  IMAD.SHL.U32 R7, R7, 0x4, RZ ;  /* 0x0000000407077824 */ /* 0x000fe200078e00ff */
[----:B------:R-:W-:-:S02]  /*16e0*/  CS2R R170, SRZ ;  /* 0x0000000000aa7805 */ /* 0x000fc4000001ff00 */
[----:B------:R-:W-:Y:S02]  /*16f0*/  CS2R R168, SRZ ;  /* 0x0000000000a87805 */ /* 0x000fe4000001ff00 */
[----:B------:R-:W-:Y:S02]  /*1700*/  MOV R2, UR5 ;  /* 0x0000000500027c02 */ /* 0x000fe40008000f00 */
[----:B------:R-:W-:Y:S02]  /*1710*/  CS2R R166, SRZ ;  /* 0x0000000000a67805 */ /* 0x000fe4000001ff00 */
[----:B------:R-:W-:Y:S02]  /*1720*/  CS2R R164, SRZ ;  /* 0x0000000000a47805 */ /* 0x000fe4000001ff00 */
[----:B------:R-:W-:Y:S02]  /*1730*/  CS2R R162, SRZ ;  /* 0x0000000000a27805 */ /* 0x000fe4000001ff00 */
[----:B---3--:R-:W-:-:S02]  /*1740*/  VIMNMX R3, R2, UR42, PT ;  /* 0x0000002a02037c48 */ /* 0x008fc4000bfe0100 */
[----:B------:R-:W-:Y:S02]  /*1750*/  CS2R R160, SRZ ;  /* 0x0000000000a07805 */ /* 0x000fe4000001ff00 */
[----:B------:R-:W-:Y:S02]  /*1760*/  CS2R R158, SRZ ;  /* 0x00000000009e7805 */ /* 0x000fe4000001ff00 */
[----:B------:R-:W-:Y:S02]  /*1770*/  CS2R R156, SRZ ;  /* 0x00000000009c7805 */ /* 0x000fe4000001ff00 */
[----:B------:R-:W-:Y:S01]  /*1780*/  ISETP.LE.AND P0, PT, R3, UR43, PT ;  /* 0x0000002b03007c0c */ /* 0x000fe2000bf03270 */
[----:B------:R2:W-:Y:S01]  /*1790*/  STL [R1+0x54], R3 ;  /* 0x0000540301007387 */ /* 0x0005e20000100800 */
[----:B------:R-:W-:Y:S02]  /*17a0*/  CS2R R154, SRZ ;  /* 0x00000000009a7805 */ /* 0x000fe4000001ff00 */
[----:B------:R-:W-:-:S02]  /*17b0*/  CS2R R152, SRZ ;  /* 0x0000000000987805 */ /* 0x000fc4000001ff00 */
[----:B------:R-:W-:Y:S01]  /*17c0*/  CS2R R150, SRZ ;  /* 0x0000000000967805 */ /* 0x000fe2000001ff00 */
[----:B------:R3:W-:Y:S01]  /*17d0*/  STL [R1+0x6c], R8 ;  /* 0x00006c0801007387 */ /* 0x0007e20000100800 */
[----:B------:R-:W-:Y:S02]  /*17e0*/  CS2R R148, SRZ ;  /* 0x0000000000947805 */ /* 0x000fe4000001ff00 */
[----:B------:R-:W-:Y:S02]  /*17f0*/  CS2R R146, SRZ ;  /* 0x0000000000927805 */ /* 0x000fe4000001ff00 */
[----:B------:R-:W-:Y:S02]  /*1800*/  CS2R R144, SRZ ;  /* 0x0000000000907805 */ /* 0x000fe4000001ff00 */
[----:B------:R-:W-:Y:S02]  /*1810*/  CS2R R142, SRZ ;  /* 0x00000000008e7805 */ /* 0x000fe4000001ff00 */
[----:B------:R-:W-:-:S02]  /*1820*/  CS2R R140, SRZ ;  /* 0x00000000008c7805 */ /* 0x000fc4000001ff00 */
[----:B--2---:R-:W-:Y:S02]  /*1830*/  LOP3.LUT R3, R8, 0x7ffffffc, RZ, 0xc0, !PT ;  /* 0x7ffffffc08037812 */ /* 0x004fe400078ec0ff */
        /* <DEDUP_REMOVED lines=20> */
[----:B------:R-:W-:Y:S01]  /*1980*/  IMAD.MOV.U32 R171, RZ, RZ, RZ ;  /* 0x000000ffffab7224 */ /* 0x000fe200078e00ff */
[--C-:B------:R-:W-:Y:S02]  /*1990*/  SHF.R.S32.HI R7, RZ, 0x2, R8.reuse ;  /* 0x00000002ff077819 */ /* 0x100fe40000011408 */
[----:B------:R-:W-:Y:S01]  /*19a0*/  SHF.R.S32.HI R4, RZ, 0x1f, R8 ;  /* 0x0000001fff047819 */ /* 0x000fe20000011408 */
[----:B------:R-:W-:Y:S01]  /*19b0*/  IMAD.IADD R0, R17, 0x1, -R0 ;  /* 0x0000000111007824 */ /* 0x000fe200078e0a00 */
[----:B------:R-:W-:Y:S02]  /*19c0*/  LEA.HI R6, R6, R17, RZ, 0x2 ;  /* 0x0000001106067211 */ /* 0x000fe400078f10ff */
[----:B------:R-:W-:Y:S02]  /*19d0*/  LEA.HI R4, R4, R7, RZ, 0x3 ;  /* 0x0000000704047211 */ /* 0x000fe400078f18ff */
[----:B------:R-:W-:-:S02]  /*19e0*/  LOP3.LUT R8, R6, 0xfffffffc, RZ, 0xc0, !PT ;  /* 0xfffffffc06087812 */ /* 0x000fc400078ec0ff */
[----:B------:R-:W-:Y:S02]  /*19f0*/  SHF.R.S32.HI R5, RZ, 0x1f, R0 ;  /* 0x0000001fff057819 */ /* 0x000fe40000011400 */
[----:B------:R-:W-:Y:S02]  /*1a00*/  LOP3.LUT R6, R4, 0xfffffff8, RZ, 0xc0, !PT ;  /* 0xfffffff804067812 */ /* 0x000fe400078ec0ff */
[----:B------:R-:W-:Y:S02]  /*1a10*/  IADD3 R9, R17, -R8, RZ ;  /* 0x8000000811097210 */ /* 0x000fe40007ffe0ff */
[----:B------:R-:W-:Y:S01]  /*1a20*/  LEA.HI R8, R11, R13, RZ, 0x5 ;  /* 0x0000000d0b087211 */ /* 0x000fe200078f28ff */
[----:B------:R-:W-:Y:S01]  /*1a30*/  IMAD.IADD R6, R7, 0x1, -R6 ;  /* 0x0000000107067824 */ /* 0x000fe200078e0a06 */
[CC--:B------:R-:W-:Y:S02]  /*1a40*/  LEA.HI R4, R5.reuse, R0.reuse, RZ, 0x3 ;  /* 0x0000000005047211 */ /* 0x0c0fe400078f18ff */
[----:B------:R-:W-:-:S02]  /*1a50*/  LEA.HI R5, R5, R0, RZ, 0x2 ;  /* 0x0000000005057211 */ /* 0x000fc400078f10ff */
[----:B------:R-:W-:Y:S02]  /*1a60*/  SHF.R.S32.HI R11, RZ, 0x5, R8 ;  /* 0x00000005ff0b7819 */ /* 0x000fe40000011408 */
[----:B------:R-:W-:Y:S02]  /*1a70*/  LEA.HI R10, R12, R12, RZ, 0x1 ;  /* 0x0000000c0c0a7211 */ /* 0x000fe400078f08ff */
[----:B------:R-:W-:Y:S01]  /*1a80*/  SHF.R.S32.HI R0, RZ, 0x3, R4 ;  /* 0x00000003ff007819 */ /* 0x000fe20000011404 */
[----:B------:R-:W-:Y:S01]  /*1a90*/  IMAD R11, R11, 0x10, R6 ;  /* 0x000000100b0b7824 */ /* 0x000fe200078e0206 */
[----:B------:R-:W-:Y:S02]  /*1aa0*/  SHF.R.S32.HI R7, RZ, 0x1f, R4 ;  /* 0x0000001fff077819 */ /* 0x000fe40000011404 */
[----:B------:R-:W-:Y:S02]  /*1ab0*/  SHF.R.S32.HI R4, RZ, 0x2, R5 ;  /* 0x00000002ff047819 */ /* 0x000fe40000011405 */
[----:B------:R-:W-:-:S02]  /*1ac0*/  LOP3.LUT R10, R10, 0x3fffffe, RZ, 0xc0, !PT ;  /* 0x03fffffe0a0a7812 */ /* 0x000fc400078ec0ff */
[----:B------:R-:W-:Y:S02]  /*1ad0*/  LEA.HI R7, R7, R0, RZ, 0x4 ;  /* 0x0000000007077211 */ /* 0x000fe400078f20ff */
[----:B------:R-:W-:Y:S01]  /*1ae0*/  IADD3 R6, R4, 0x8, RZ ;  /* 0x0000000804067810 */ /* 0x000fe20007ffe0ff */
[----:B------:R-:W-:Y:S01]  /*1af0*/  IMAD.IADD R10, R12, 0x1, -R10 ;  /* 0x000000010c0a7824 */ /* 0x000fe200078e0a0a */
[----:B------:R-:W-:Y:S01]  /*1b00*/  LOP3.LUT R7, R7, 0x1ffffff0, RZ, 0xc0, !PT ;  /* 0x1ffffff007077812 */ /* 0x000fe200078ec0ff */
[----:B------:R-:W-:Y:S01]  /*1b10*/  VIADD R12, R4, 0x18 ;  /* 0x00000018040c7836 */ /* 0x000fe20000000000 */
[----:B------:R-:W-:Y:S01]  /*1b20*/  LEA.HI R8, R6, R6, RZ, 0x1 ;  /* 0x0000000606087211 */ /* 0x000fe200078f08ff */
[----:B-1----:R-:W-:Y:S01]  /*1b30*/  IMAD R18, R10, 0x40, R11 ;  /* 0x000000400a127824 */ /* 0x002fe200078e020b */
[----:B------:R-:W-:Y:S01]  /*1b40*/  LEA.HI R5, R5, R4, RZ, 0x1 ;  /* 0x0000000405057211 */ /* 0x000fe200078f08ff */
[----:B------:R-:W-:Y:S01]  /*1b50*/  VIADD R10, R4, 0x10 ;  /* 0x00000010040a7836 */ /* 0x000fe20000000000 */
[----:B------:R-:W-:-:S02]  /*1b60*/  IADD3 R0, R0, -R7, RZ ;  /* 0x8000000700007210 */ /* 0x000fc40007ffe0ff */
[----:B------:R-:W-:Y:S02]  /*1b70*/  LOP3.LUT R7, R8, 0xfffffffe, RZ, 0xc0, !PT ;  /* 0xfffffffe08077812 */ /* 0x000fe400078ec0ff */
[----:B------:R-:W-:Y:S02]  /*1b80*/  LOP3.LUT R5, R5, 0xfffffffe, RZ, 0xc0, !PT ;  /* 0xfffffffe05057812 */ /* 0x000fe400078ec0ff */
[--C-:B------:R-:W-:Y:S01]  /*1b90*/  SHF.R.S32.HI R11, RZ, 0x1f, R8.reuse ;  /* 0x0000001fff0b7819 */ /* 0x100fe20000011408 */
[----:B------:R-:W-:Y:S01]  /*1ba0*/  IMAD.IADD R7, R6, 0x1, -R7 ;  /* 0x0000000106077824 */ /* 0x000fe200078e0a07 */
[----:B------:R-:W-:Y:S02]  /*1bb0*/  IADD3 R5, R4, -R5, RZ ;  /* 0x8000000504057210 */ /* 0x000fe40007ffe0ff */
[----:B------:R-:W-:Y:S02]  /*1bc0*/  LEA.HI R6, R10, R10, RZ, 0x1 ;  /* 0x0000000a0a067211 */ /* 0x000fe400078f08ff */
[----:B------:R-:W-:Y:S01]  /*1bd0*/  SHF.R.S32.HI R4, RZ, 0x1, R8 ;  /* 0x00000001ff047819 */ /* 0x000fe20000011408 */
[----:B------:R-:W-:Y:S01]  /*1be0*/  IMAD R0, R0, 0x8, R5 ;  /* 0x0000000800007824 */ /* 0x000fe200078e0205 */
[----:B------:R-:W-:-:S02]  /*1bf0*/  LEA.HI R14, R12, R12, RZ, 0x1 ;  /* 0x0000000c0c0e7211 */ /* 0x000fc400078f08ff */
[----:B------:R-:W-:Y:S02]  /*1c00*/  LOP3.LUT R13, R6, 0xfffffffe, RZ, 0xc0, !PT ;  /* 0xfffffffe060d7812 */ /* 0x000fe400078ec0ff */
[--C-:B------:R-:W-:Y:S01]  /*1c10*/  SHF.R.S32.HI R8, RZ, 0x1, R6.reuse ;  /* 0x00000001ff087819 */ /* 0x100fe20000011406 */
[----:B------:R1:W-:Y:S01]  /*1c20*/  STL [R1+0x64], R0 ;  /* 0x0000640001007387 */ /* 0x0003e20000100800 */
[----:B------:R-:W-:Y:S01]  /*1c30*/  SHF.R.S32.HI R15, RZ, 0x1f, R6 ;  /* 0x0000001fff0f7819 */ /* 0x000fe20000011406 */
[----:B------:R-:W-:Y:S01]  /*1c40*/  IMAD.IADD R13, R10, 0x1, -R13 ;  /* 0x000000010a0d7824 */ /* 0x000fe200078e0a0d */
[----:B------:R-:W-:Y:S02]  /*1c50*/  LEA.HI R11, R11, R4, RZ, 0x4 ;  /* 0x000000040b0b7211 */ /* 0x000fe400078f20ff */
[--C-:B------:R-:W-:Y:S02]  /*1c60*/  SHF.R.S32.HI R6, RZ, 0x1, R14.reuse ;  /* 0x00000001ff067819 */ /* 0x100fe4000001140e */
[----:B------:R-:W-:-:S02]  /*1c70*/  SHF.R.S32.HI R17, RZ, 0x1f, R14 ;  /* 0x0000001fff117819 */ /* 0x000fc4000001140e */
[----:B------:R-:W-:Y:S02]  /*1c80*/  LEA.HI R15, R15, R8, RZ, 0x4 ;  /* 0x000000080f0f7211 */ /* 0x000fe400078f20ff */
        /* <DEDUP_REMOVED lines=9> */
[----:B------:R-:W-:-:S02]  /*1d20*/  IADD3 R6, R6, -R19, RZ ;  /* 0x8000001306067210 */ /* 0x000fc40007ffe0ff */
[----:B------:R-:W-:Y:S02]  /*1d30*/  LEA R4, R8, R13, 0x3 ;  /* 0x0000000d08047211 */ /* 0x000fe400078e18ff */
[----:B------:R2:W-:Y:S01]  /*1d40*/  STL [R1+0x60], R5 ;  /* 0x0000600501007387 */ /* 0x0005e20000100800 */
[----:B-1----:R-:W-:Y:S01]  /*1d50*/  IMAD R0, R6, 0x8, R17 ;  /* 0x0000000806007824 */ /* 0x002fe200078e0211 */
[----:B------:R-:W-:Y:S02]  /*1d60*/  IADD3 R7, RZ, -UR44, -R18 ;  /* 0x8000002cff077c10 */ /* 0x000fe4000fffe812 */
[----:B------:R1:W-:Y:S04]  /*1d70*/  STL [R1+0x5c], R4 ;  /* 0x00005c0401007387 */ /* 0x0003e80000100800 */
[----:B------:R3:W-:Y:S01]  /*1d80*/  STL [R1+0x58], R0 ;  /* 0x0000580001007387 */ /* 0x0007e20000100800 */
[----:B--2---:R-:W-:Y:S01]  /*1d90*/  IMAD.U32 R5, RZ, RZ, UR44 ;  /* 0x0000002cff057e24 */ /* 0x004fe2000f8e00ff */
[----:B-1----:R-:W-:-:S04]  /*1da0*/  MOV R4, RZ ;  /* 0x000000ff00047202 */ /* 0x002fc80000000f00 */
[----:B------:R-:W-:Y:S01]  /*1db0*/  IADD3 R8, -R18, UR40, -R5 ;  /* 0x0000002812087c10 */ /* 0x000fe2000fffe905 */
[----:B---3--:R-:W-:-:S07]  /*1dc0*/  IMAD.MOV.U32 R0, RZ, RZ, RZ ;  /* 0x000000ffff007224 */ /* 0x008fce00078e00ff */
.L_x_1709:
[----:B------:R-:W-:-:S06]  /*1dd0*/  ULOP3.LUT UR4, UR36, 0x1, URZ, 0xfc, !UPT ;  /* 0x0000000124047892 */ /* 0x000fcc000f8efc3f */
[----:B------:R-:W-:-:S04]  /*1de0*/  MOV R5, UR4 ;  /* 0x0000000400057c02 */ /* 0x000fc80008000f00 */
[----:B------:R-:W-:-:S13]  /*1df0*/  ISETP.NE.AND P6, PT, R5, 0x3, PT ;  /* 0x000000030500780c */ /* 0x000fda0003fc5270 */
[----:B------:R-:W-:Y:S05]  /*1e00*/  @!P6 BRA `(.L_x_1699) ;  /* 0x000000000004e947 */ /* 0x000fea0003800000 */
[----:B------:R-:W-:Y:S01]  /*1e10*/  BPT.TRAP 0x1 ;  /* 0x000000040000795c */ /* 0x000fe20000300000 */
.L_x_1699:
[----:B------:R-:W-:Y:S01]  /*1e20*/  IMAD R6, R0, 0x8, R16 ;  /* 0x0000000800067824 */ /* 0x000fe200078e0210 */
[----:B------:R-:W-:-:S04]  /*1e30*/  SHF.L.U32 R23, R4, 0x1f, RZ ;  /* 0x0000001f04177819 */ /* 0x000fc800000006ff */
[----:B------:R1:W2:Y:S01]  /*1e40*/  SYNCS.PHASECHK.TRANS64.TRYWAIT P0, [R6+URZ+0x30c10], R23 ;  /* 0x030c1017060075a7 */ /* 0x0002a2000800017f */
[----:B------:R-:W-:Y:S05]  /*1e50*/  @!P6 BRA `(.L_x_1700) ;  /* 0x000000000004e947 */ /* 0x000fea0003800000 */
[----:B------:R-:W-:Y:S01]  /*1e60*/  BPT.TRAP 0x1 ;  /* 0x000000040000795c */ /* 0x000fe20000300000 */
.L_x_1700:
[----:B------:R-:W-:-:S05]  /*1e70*/  VIADD R5, R16, 0x10000 ;  /* 0x0001000010057836 */ /* 0x000fca0000000000 */
[----:B------:R-:W-:-:S04]  /*1e80*/  SHF.R.U32.HI R5, RZ, 0x4, R5 ;  /* 0x00000004ff057819 */ /* 0x000fc80000011605 */
[----:B------:R-:W-:Y:S01]  /*1e90*/  LOP3.LUT R5, R5, 0x3fff, RZ, 0xc0, !PT ;  /* 0x00003fff05057812 */ /* 0x000fe200078ec0ff */
[----:B--2---:R-:W-:Y:S06]  /*1ea0*/  @P0 BRA `(.L_x_1701) ;  /* 0x0000000000080947 */ /* 0x004fec0003800000 */
[----:B------:R-:W2:Y:S02]  /*1eb0*/  SYNCS.PHASECHK.TRANS64.TRYWAIT P0, [R6+URZ+0x30c10], R23 ;  /* 0x030c1017060075a7 */ /* 0x000ea4000800017f */
[----:B--2---:R-:W-:Y:S05]  /*1ec0*/  @!P0 BRA `(.L_x_1702) ;  /* 0x0000015000188947 */ /* 0x004fea0003800000 */
.L_x_1701:
        /* <DEDUP_REMOVED lines=13> */
[----:B---3--:R-:W-:-:S04]  /*1fa0*/  LEA R10, R10, R16, 0xd ;  /* 0x000000100a0a7211 */ /* 0x008fc800078e68ff */
        /* <DEDUP_REMOVED lines=51> */
.L_x_1703:
[----:B------:R1:W1:Y:S01]  /*22e0*/  SYNCS.PHASECHK.TRANS64.TRYWAIT P0, [R6+URZ+0x30c30], R23 ;  /* 0x030c3017060075a7 */ /* 0x000262000800017f */
[----:B------:R-:W-:Y:S05]  /*22f0*/  @!P6 BRA `(.L_x_1704) ;  /* 0x000000000004e947 */ /* 0x000fea0003800000 */
[----:B------:R-:W-:Y:S01]  /*2300*/  BPT.TRAP 0x1 ;  /* 0x000000040000795c */ /* 0x000fe20000300000 */
.L_x_1704:
[----:B-1----:R-:W-:Y:S05]  /*2310*/  @P0 BRA `(.L_x_1705) ;  /* 0x0000000000080947 */ /* 0x002fea0003800000 */
[----:B------:R-:W1:Y:S02]  /*2320*/  SYNCS.PHASECHK.TRANS64.TRYWAIT P0, [R6+URZ+0x30c30], R23 ;  /* 0x030c3017060075a7 */ /* 0x000e64000800017f */
[----:B-1----:R-:W-:Y:S05]  /*2330*/  @!P0 BRA `(.L_x_1706) ;  /* 0x0000014c00108947 */ /* 0x002fea0003800000 */
.L_x_1705:
        /* <DEDUP_REMOVED lines=49> */
[C---:B------:R-:W-:Y:S01]  /*2650*/  ISETP.GT.AND P2, PT, R7.reuse, RZ, PT ;  /* 0x000000ff0700720c */ /* 0x040fe20003f44270 */
[----:B------:R-:W-:Y:S01]  /*2660*/  FMUL.FTZ R92, R92, UR13 ;  /* 0x0000000d5c5c7c20 */ /* 0x000fe20008410000 */
[C---:B------:R-:W-:Y:S01]  /*2670*/  ISETP.GT.AND P1, PT, R8.reuse, RZ, PT ;  /* 0x000000ff0800720c */ /* 0x040fe20003f24270 */
[----:B------:R3:W-:Y:S01]  /*2680*/  STL [R1+0x124], R200 ;  /* 0x000124c801007387 */ /* 0x0007e20000100800 */
[----:B------:R-:W-:Y:S01]  /*2690*/  ISETP.GT.AND P0, PT, R7, 0x8, PT ;  /* 0x000000080700780c */ /* 0x000fe20003f04270 */
[----:B------:R-:W-:Y:S01]  /*26a0*/  FMUL.FTZ R93, R93, UR13 ;  /* 0x0000000d5d5d7c20 */ /* 0x000fe20008410000 */
[----:B------:R-:W4:Y:S01]  /*26b0*/  MUFU.TANH R18, R18 ;  /* 0x0000001200127308 */ /* 0x000f220000002400 */
[----:B-1----:R-:W-:Y:S01]  /*26c0*/  WARPGROUP.ARRIVE ;  /* 0x00000000000079c5 */ /* 0x002fe20000000000 */
[----:B------:R-:W-:Y:S01]  /*26d0*/  STL [R1+0x120], R201 ;  /* 0x000120c901007387 */ /* 0x000fe20000100800 */
        /* <DEDUP_REMOVED lines=14> */
[----:B---3--:R2:W-:Y:S01]  /*27c0*/  MUFU.TANH R200, R89 ;  /* 0x0000005900c87308 */ /* 0x0085e20000002400 */
        /* <DEDUP_REMOVED lines=8> */
[----:B--2---:R-:W2:Y:S01]  /*2850*/  LDC.64 R88, c[0x0][0x748] ;  /* 0x0001d200ff587b82 */ /* 0x004ea20000000a00 */
[----:B------:R3:W-:Y:S01]  /*2860*/  STL [R1+0x108], R168 ;  /* 0x000108a801007387 */ /* 0x0007e20000100800 */
[----:B------:R-:W-:Y:S01]  /*2870*/  FMUL.FTZ R98, R98, UR13 ;  /* 0x0000000d62627c20 */ /* 0x000fe20008410000 */
[----:B------:R-:W-:Y:S01]  /*2880*/  FMUL.FTZ R99, R99, UR13 ;  /* 0x0000000d63637c20 */ /* 0x000fe20008410000 */
[----:B------:R-:W-:Y:S01]  /*2890*/  FMUL.FTZ R100, R100, UR13 ;  /* 0x0000000d64647c20 */ /* 0x000fe20008410000 */
[----:B------:R-:W-:Y:S01]  /*28a0*/  STL [R1+0x104], R167 ;  /* 0x000104a701007387 */ /* 0x000fe20000100800 */
[----:B------:R-:W-:Y:S01]  /*28b0*/  FMUL.FTZ R101, R101, UR13 ;  /* 0x0000000d65657c20 */ /* 0x000fe20008410000 */
[----:B------:R-:W4:Y:S01]  /*28c0*/  MUFU.TANH R22, R22 ;  /* 0x0000001600167308 */ /* 0x000f220000002400 */
[----:B------:R-:W-:Y:S01]  /*28d0*/  FMUL.FTZ R104, R104, UR13 ;  /* 0x0000000d68687c20 */ /* 0x000fe20008410000 */
[----:B------:R-:W-:Y:S01]  /*28e0*/  STL [R1+0x100], R166 ;  /* 0x000100a601007387 */ /* 0x000fe20000100800 */
[----:B------:R-:W-:Y:S01]  /*28f0*/  FMUL.FTZ R108, R108, UR13 ;  /* 0x0000000d6c6c7c20 */ /* 0x000fe20008410000 */
[----:B------:R-:W-:Y:S01]  /*2900*/  FMUL.FTZ R109, R109, UR13 ;  /* 0x0000000d6d6d7c20 */ /* 0x000fe20008410000 */
[----:B------:R-:W-:Y:S01]  /*2910*/  LEA R132, R0, R132, 0xa ;  /* 0x0000008400847211 */ /* 0x000fe200078e50ff */
[----:B------:R-:W-:Y:S01]  /*2920*/  STL [R1+0xfc], R165 ;  /* 0x0000fca501007387 */ /* 0x000fe20000100800 */
[----:B------:R-:W-:Y:S01]  /*2930*/  FMUL.FTZ R121, R121, UR13 ;  /* 0x0000000d79797c20 */ /* 0x000fe20008410000 */
[----:B------:R-:W4:Y:S01]  /*2940*/  MUFU.TANH R230, R230 ;  /* 0x000000e600e67308 */ /* 0x000f220000002400 */
[----:B------:R-:W-:Y:S01]  /*2950*/  R2UR UR12, R132 ;  /* 0x00000000840c72ca */ /* 0x000fe200000e0000 */
[----:B------:R-:W-:Y:S01]  /*2960*/  STL [R1+0xf8], R164 ;  /* 0x0000f8a401007387 */ /* 0x000fe20000100800 */
        /* <DEDUP_REMOVED lines=21> */
[----:B------:R-:W-:Y:S01]  /*2ac0*/  MUFU.TANH R201, R90 ;  /* 0x0000005a00c97308 */ /* 0x000fe20000002400 */
[----:B------:R-:W-:Y:S01]  /*2ad0*/  FMUL.FTZ R126, R126, UR13 ;  /* 0x0000000d7e7e7c20 */ /* 0x000fe20008410000 */
[----:B------:R-:W-:Y:S01]  /*2ae0*/  STL [R1+0xe0], R158 ;  /* 0x0000e09e01007387 */ /* 0x000fe20000100800 */
[----:B------:R-:W-:Y:S01]  /*2af0*/  FMUL.FTZ R125, R125, UR13 ;  /* 0x0000000d7d7d7c20 */ /* 0x000fe20008410000 */
[----:B------:R-:W-:Y:S01]  /*2b00*/  FMUL.FTZ R127, R127, UR13 ;  /* 0x0000000d7f7f7c20 */ /* 0x000fe20008410000 */
[----:B------:R-:W-:Y:S01]  /*2b10*/  FMUL.FTZ R227, R129, UR13 ;  /* 0x0000000d81e37c20 */ /* 0x000fe20008410000 */
        /* <DEDUP_REMOVED lines=13> */
[----:B------:R1:W-:Y:S02]  /*2bf0*/  STL [R1+0xbc], R149 ;  /* 0x0000bc9501007387 */ /* 0x0003e40000100800 */
[----:B---3--:R-:W3:Y:S02]  /*2c00*/  MUFU.TANH R168, R96 ;  /* 0x0000006000a87308 */ /* 0x008ee40000002400 */
[----:B------:R-:W-:Y:S04]  /*2c10*/  STL [R1+0xb8], R148 ;  /* 0x0000b89401007387 */ /* 0x000fe80000100800 */
[----:B------:R-:W-:Y:S02]  /*2c20*/  STL [R1+0xb4], R147 ;  /* 0x0000b49301007387 */ /* 0x000fe40000100800 */
[----:B-1----:R2:W-:Y:S02]  /*2c30*/  MUFU.TANH R149, R115 ;  /* 0x0000007300957308 */ /* 0x0025e40000002400 */
[----:B------:R-:W-:Y:S04]  /*2c40*/  STL [R1+0xb0], R146 ;  /* 0x0000b09201007387 */ /* 0x000fe80000100800 */
[----:B------:R-:W-:Y:S02]  /*2c50*/  STL [R1+0xac], R145 ;  /* 0x0000ac9101007387 */ /* 0x000fe40000100800 */
[----:B------:R-:W1:Y:S02]  /*2c60*/  MUFU.TANH R167, R97 ;  /* 0x0000006100a77308 */ /* 0x000e640000002400 */
[----:B------:R-:W-:Y:S04]  /*2c70*/  STL [R1+0xa8], R144 ;  /* 0x0000a89001007387 */ /* 0x000fe80000100800 */
[----:B------:R-:W-:Y:S02]  /*2c80*/  STL [R1+0xa4], R143 ;  /* 0x0000a48f01007387 */ /* 0x000fe40000100800 */
[----:B------:R3:W-:Y:S02]  /*2c90*/  MUFU.TANH R197, R133 ;  /* 0x0000008500c57308 */ /* 0x0007e40000002400 */
[----:B------:R-:W-:Y:S04]  /*2ca0*/  STL [R1+0xa0], R142 ;  /* 0x0000a08e01007387 */ /* 0x000fe80000100800 */
[----:B------:R-:W-:Y:S02]  /*2cb0*/  STL [R1+0x9c], R141 ;  /* 0x00009c8d01007387 */ /* 0x000fe40000100800 */
[----:B------:R-:W1:Y:S02]  /*2cc0*/  MUFU.TANH R20, R20 ;  /* 0x0000001400147308 */ /* 0x000e640000002400 */
[----:B------:R3:W-:Y:S01]  /*2cd0*/  STL [R1+0x98], R140 ;  /* 0x0000988c01007387 */ /* 0x0007e20000100800 */
[----:B------:R-:W-:-:S02]  /*2ce0*/  WARPGROUP.DEPBAR.LE gsb0, 0x0 ;  /* 0x00008000000079c5 */ /* 0x000fc40000010000 */
[----:B------:R-:W-:Y:S01]  /*2cf0*/  WARPGROUP.ARRIVE ;  /* 0x00000000000079c5 */ /* 0x000fe20000000000 */
[----:B------:R-:W-:Y:S02]  /*2d00*/  STL [R1+0x94], R6 ;  /* 0x0000940601007387 */ /* 0x000fe40000100800 */
[----:B------:R-:W1:Y:S02]  /*2d10*/  MUFU.TANH R21, R21 ;  /* 0x0000001500157308 */ /* 0x000e640000002400 */
[----:B------:R-:W-:Y:S01]  /*2d20*/  STL [R1+0x90], R5 ;  /* 0x0000900501007387 */ /* 0x000fe20000100800 */
[----:B------:R-:W-:Y:S01]  /*2d30*/  HGMMA.64x128x16.F32.BF16 R24, gdesc[UR4], R24, gsb0 ;  /* 0x01e00000041879f0 */ /* 0x000fe20008001818 */
[----:B------:R-:W-:Y:S02]  /*2d40*/  ULEA UR4, UR43, -UR41, 0x7 ;  /* 0x800000292b047291 */ /* 0x000fe4000f8e383f */
[----:B------:R-:W-:Y:S02]  /*2d50*/  UIADD3 UR6, UR8, 0x4, URZ ;  /* 0x0000000408067890 */ /* 0x000fe4000fffe03f */
[----:B------:R-:W1:Y:S01]  /*2d60*/  MUFU.TANH R23, R23 ;  /* 0x0000001700177308 */ /* 0x000e620000002400 */
[----:B------:R-:W-:Y:S01]  /*2d70*/  UMOV UR7, 0x40000040 ;  /* 0x4000004000077882 */ /* 0x000fe20000000000 */
[----:B------:R-:W-:Y:S01]  /*2d80*/  UMOV UR5, 0x40000040 ;  /* 0x4000004000057882 */ /* 0x000fe20000000000 */
[----:B------:R-:W-:Y:S01]  /*2d90*/  LEA R91, R3, UR4, 0x1 ;  /* 0x00000004035b7c11 */ /* 0x000fe2000f8e08ff */
[----:B------:R-:W-:Y:S01]  /*2da0*/  UIADD3 UR4, UR9, 0x4, URZ ;  /* 0x0000000409047890 */ /* 0x000fe2000fffe03f */
[----:B------:R-:W-:Y:S01]  /*2db0*/  STL [R1+0x8c], R4 ;  /* 0x00008c0401007387 */ /* 0x000fe20000100800 */
[----:B------:R-:W-:-:S02]  /*2dc0*/  UIADD3 UR8, UR9, 0x6, URZ ;  /* 0x0000000609087890 */ /* 0x000fc4000fffe03f */
[----:B------:R-:W-:Y:S01]  /*2dd0*/  IMAD.IADD R91, R8, 0x1, R91 ;  /* 0x00000001085b7824 */ /* 0x000fe200078e025b */
[----:B------:R-:W-:Y:S01]  /*2de0*/  UMOV UR9, 0x40000040 ;  /* 0x4000004000097882 */ /* 0x000fe20000000000 */
[----:B------:R-:W1:Y:S01]  /*2df0*/  MUFU.TANH R232, R232 ;  /* 0x000000e800e87308 */ /* 0x000e620000002400 */
[----:B------:R-:W-:Y:S01]  /*2e00*/  STL [R1+0x88], R2 ;  /* 0x0000880201007387 */ /* 0x000fe20000100800 */
[C---:B--2---:R-:W-:Y:S01]  /*2e10*/  IMAD.IADD R115, R88.reuse, 0x1, -R91 ;  /* 0x0000000158737824 */ /* 0x044fe200078e0a5b */
[----:B------:R-:W-:Y:S02]  /*2e20*/  IADD3 R90, RZ, -R91, -R89 ;  /* 0x8000005bff5a7210 */ /* 0x000fe40007ffe859 */
[----:B------:R-:W-:Y:S01]  /*2e30*/  IADD3 R215, R88, 0x8, -R91 ;  /* 0x0000000858d77810 */ /* 0x000fe20007ffe85b */
[----:B------:R-:W-:Y:S01]  /*2e40*/  FMUL.FTZ R88, R124, UR13 ;  /* 0x0000000d7c587c20 */ /* 0x000fe20008410000 */
[----:B------:R-:W-:Y:S01]  /*2e50*/  SEL R115, R115, 0x80, !P2 ;  /* 0x0000008073737807 */ /* 0x000fe20005000000 */
[----:B------:R-:W2:Y:S01]  /*2e60*/  MUFU.TANH R228, R228 ;  /* 0x000000e400e47308 */ /* 0x000ea20000002400 */
[----:B------:R-:W-:-:S02]  /*2e70*/  IADD3 R214, -R91, 0x8, -R89 ;  /* 0x000000085bd67810 */ /* 0x000fc40007ffe959 */
[----:B------:R-:W-:Y:S02]  /*2e80*/  SEL R124, R90, 0x80, P1 ;  /* 0x000000805a7c7807 */ /* 0x000fe40000800000 */
[----:B------:R-:W-:Y:S02]  /*2e90*/  SEL R215, R215, 0x80, !P0 ;  /* 0x00000080d7d77807 */ /* 0x000fe40004000000 */
[C---:B------:R-:W-:Y:S01]  /*2ea0*/  ISETP.GE.AND P4, PT, R115.reuse, RZ, PT ;  /* 0x000000ff7300720c */ /* 0x040fe20003f86270 */
[----:B------:R-:W2:Y:S01]  /*2eb0*/  MUFU.TANH R237, R237 ;  /* 0x000000ed00ed7308 */ /* 0x000ea20000002400 */
[C---:B------:R-:W-:Y:S02]  /*2ec0*/  ISETP.GE.AND P2, PT, R115.reuse, 0x8, PT ;  /* 0x000000087300780c */ /* 0x040fe40003f46270 */
[C---:B------:R-:W-:Y:S02]  /*2ed0*/  ISETP.GE.AND P0, PT, R115.reuse, 0x9, PT ;  /* 0x000000097300780c */ /* 0x040fe40003f06270 */
[----:B------:R-:W-:-:S02]  /*2ee0*/  ISETP.GE.AND P1, PT, R115, 0x10, PT ;  /* 0x000000107300780c */ /* 0x000fc40003f26270 */
[----:B------:R-:W-:Y:S01]  /*2ef0*/  SEL R214, R214, 0x80, P3 ;  /* 0x00000080d6d67807 */ /* 0x000fe20001800000 */
[----:B------:R1:W-:Y:S01]  /*2f00*/  MUFU.TANH R198, R134 ;  /* 0x0000008600c67308 */ /* 0x0003e20000002400 */
[----:B------:R-:W-:Y:S02]  /*2f10*/  ISETP.GE.AND P3, PT, R115, 0x1, PT ;  /* 0x000000017300780c */ /* 0x000fe40003f66270 */
[C---:B------:R-:W-:Y:S02]  /*2f20*/  ISETP.GT.OR P4, PT, R124.reuse, RZ, !P4 ;  /* 0x000000ff7c00720c */ /* 0x040fe40006784670 */
[C---:B------:R-:W-:Y:S02]  /*2f30*/  ISETP.GT.OR P2, PT, R124.reuse, 0x8, !P2 ;  /* 0x000000087c00780c */ /* 0x040fe40005744670 */
[C---:B------:R-:W-:Y:S01]  /*2f40*/  ISETP.GT.OR P0, PT, R124.reuse, 0x9, !P0 ;  /* 0x000000097c00780c */ /* 0x040fe20004704670 */
[----:B------:R-:W-:Y:S01]  /*2f50*/  MUFU.TANH R159, R105 ;  /* 0x00000069009f7308 */ /* 0x000fe20000002400 */
[----:B------:R-:W-:-:S02]  /*2f60*/  ISETP.GT.OR P1, PT, R124, 0x10, !P1 ;  /* 0x000000107c00780c */ /* 0x000fc40004f24670 */
[----:B------:R-:W-:Y:S02]  /*2f70*/  ISETP.GT.OR P3, PT, R124, 0x1, !P3 ;  /* 0x000000017c00780c */ /* 0x000fe40005f64670 */
[----:B----4-:R-:W-:Y:S02]  /*2f80*/  FSEL R210, R18, -INF , !P4 ;  /* 0xff80000012d27808 */ /* 0x010fe40006000000 */
[----:B------:R-:W-:Y:S01]  /*2f90*/  FSEL R220, R22, -INF , !P2 ;  /* 0xff80000016dc7808 */ /* 0x000fe20005000000 */
[----:B------:R4:W-:Y:S01]  /*2fa0*/  MUFU.TANH R153, R112 ;  /* 0x0000007000997308 */ /* 0x0009e20000002400 */
[C---:B------:R-:W-:Y:S01]  /*2fb0*/  FSEL R225, R230.reuse, -INF , !P0 ;  /* 0xff800000e6e17808 */ /* 0x040fe20004000000 */
[----:B------:R-:W-:Y:S01]  /*2fc0*/  FFMA.FTZ R230, -R230, R230, 1 ;  /* 0x3f800000e6e67423 */ /* 0x000fe200000101e6 */
[----:B------:R-:W-:Y:S02]  /*2fd0*/  FSEL R209, R231, -INF , !P1 ;  /* 0xff800000e7d17808 */ /* 0x000fe40004800000 */
[----:B------:R-:W-:-:S02]  /*2fe0*/  ISETP.GE.AND P4, PT, R115, 0x11, PT ;  /* 0x000000117300780c */ /* 0x000fc40003f86270 */
[C---:B------:R-:W-:Y:S01]  /*2ff0*/  ISETP.GE.AND P2, PT, R115.reuse, 0x19, PT ;  /* 0x000000197300780c */ /* 0x040fe20003f46270 */
[----:B------:R2:W-:Y:S01]  /*3000*/  MUFU.TANH R151, R113 ;  /* 0x0000007100977308 */ /* 0x0005e20000002400 */
[C---:B------:R-:W-:Y:S02]  /*3010*/  ISETP.GE.AND P0, PT, R115.reuse, 0x20, PT ;  /* 0x000000207300780c */ /* 0x040fe40003f06270 */
[----:B------:R-:W-:Y:S02]  /*3020*/  ISETP.GE.AND P1, PT, R115, 0x21, PT ;  /* 0x000000217300780c */ /* 0x000fe40003f26270 */
[----:B------:R-:W-:Y:S02]  /*3030*/  FSEL R211, R19, -INF , !P3 ;  /* 0xff80000013d37808 */ /* 0x000fe40005800000 */
[----:B------:R-:W-:Y:S01]  /*3040*/  ISETP.GE.AND P3, PT, R115, 0x18, PT ;  /* 0x000000187300780c */ /* 0x000fe20003f66270 */
[----:B------:R-:W2:Y:S01]  /*3050*/  MUFU.TANH R236, R236 ;  /* 0x000000ec00ec7308 */ /* 0x000ea20000002400 */
[----:B------:R-:W-:-:S02]  /*3060*/  ISETP.GT.OR P4, PT, R124, 0x11, !P4 ;  /* 0x000000117c00780c */ /* 0x000fc40006784670 */
[C---:B------:R-:W-:Y:S02]  /*3070*/  ISETP.GT.OR P2, PT, R124.reuse, 0x19, !P2 ;  /* 0x000000197c00780c */ /* 0x040fe40005744670 */
[C---:B------:R-:W-:Y:S02]  /*3080*/  ISETP.GT.OR P0, PT, R124.reuse, 0x20, !P0 ;  /* 0x000000207c00780c */ /* 0x040fe40004704670 */
[C---:B------:R-:W-:Y:S01]  /*3090*/  ISETP.GT.OR P1, PT, R124.reuse, 0x21, !P1 ;  /* 0x000000217c00780c */ /* 0x040fe20004f24670 */
[----:B------:R-:W2:Y:S01]  /*30a0*/  MUFU.TANH R234, R234 ;  /* 0x000000ea00ea7308 */ /* 0x000ea20000002400 */
[----:B------:R-:W-:Y:S02]  /*30b0*/  ISETP.GT.OR P3, PT, R124, 0x18, !P3 ;  /* 0x000000187c00780c */ /* 0x000fe40005f64670 */
[----:B------:R-:W-:Y:S02]  /*30c0*/  FSEL R207, R229, -INF , !P4 ;  /* 0xff800000e5cf7808 */ /* 0x000fe40006000000 */
[----:B------:R-:W-:-:S02]  /*30d0*/  FSEL R138, R194, -INF , !P2 ;  /* 0xff800000c28a7808 */ /* 0x000fc40005000000 */
[----:B------:R-:W-:Y:S01]  /*30e0*/  FSEL R136, R195, -INF , !P0 ;  /* 0xff800000c3887808 */ /* 0x000fe20004000000 */
[----:B---3--:R3:W-:Y:S01]  /*30f0*/  MUFU.TANH R140, R88 ;  /* 0x00000058008c7308 */ /* 0x0087e20000002400 */
[----:B------:R-:W-:Y:S02]  /*3100*/  FSEL R133, R196, -INF , !P1 ;  /* 0xff800000c4857808 */ /* 0x000fe40004800000 */
[C---:B------:R-:W-:Y:S02]  /*3110*/  ISETP.GE.AND P4, PT, R115.reuse, 0x28, PT ;  /* 0x000000287300780c */ /* 0x040fe40003f86270 */
[C---:B------:R-:W-:Y:S02]  /*3120*/  ISETP.GE.AND P2, PT, R115.reuse, 0x30, PT ;  /* 0x000000307300780c */ /* 0x040fe40003f46270 */
[C---:B------:R-:W-:Y:S01]  /*3130*/  ISETP.GE.AND P0, PT, R115.reuse, 0x31, PT ;  /* 0x000000317300780c */ /* 0x040fe20003f06270 */
[----:B------:R-:W3:Y:S01]  /*3140*/  MUFU.TANH R170, R94 ;  /* 0x0000005e00aa7308 */ /* 0x000ee20000002400 */
[----:B------:R-:W-:-:S02]  /*3150*/  ISETP.GE.AND P1, PT, R115, 0x38, PT ;  /* 0x000000387300780c */ /* 0x000fc40003f26270 */
[C---:B------:R-:W-:Y:S01]  /*3160*/  FSEL R205, R235.reuse, -INF , !P3 ;  /* 0xff800000ebcd7808 */ /* 0x040fe20005800000 */
[----:B------:R-:W-:Y:S01]  /*3170*/  FFMA.FTZ R235, -R235, R235, 1 ;  /* 0x3f800000ebeb7423 */ /* 0x000fe200000101eb */
[C---:B------:R-:W-:Y:S02]  /*3180*/  ISETP.GE.AND P3, PT, R115.reuse, 0x29, PT ;  /* 0x000000297300780c */ /* 0x040fe40003f66270 */
[----:B------:R-:W-:Y:S01]  /*3190*/  ISETP.GE.AND P5, PT, R115, 0x39, PT ;  /* 0x000000397300780c */ /* 0x000fe20003fa6270 */
[----:B------:R-:W3:Y:S01]  /*31a0*/  MUFU.TANH R169, R95 ;  /* 0x0000005f00a97308 */ /* 0x000ee20000002400 */
[C---:B------:R-:W-:Y:S02]  /*31b0*/  ISETP.GT.OR P4, PT, R124.reuse, 0x28, !P4 ;  /* 0x000000287c00780c */ /* 0x040fe40006784670 */
[C---:B------:R-:W-:Y:S02]  /*31c0*/  ISETP.GT.OR P2, PT, R124.reuse, 0x30, !P2 ;  /* 0x000000307c00780c */ /* 0x040fe40005744670 */
[----:B------:R-:W-:-:S02]  /*31d0*/  ISETP.GT.OR P0, PT, R124, 0x31, !P0 ;  /* 0x000000317c00780c */ /* 0x000fc40004704670 */
[C---:B------:R-:W-:Y:S01]  /*31e0*/  ISETP.GT.OR P1, PT, R124.reuse, 0x38, !P1 ;  /* 0x000000387c00780c */ /* 0x040fe20004f24670 */
[----:B------:R-:W3:Y:S01]  /*31f0*/  MUFU.TANH R166, R98 ;  /* 0x0000006200a67308 */ /* 0x000ee20000002400 */
[C---:B------:R-:W-:Y:S02]  /*3200*/  ISETP.GT.OR P3, PT, R124.reuse, 0x29, !P3 ;  /* 0x000000297c00780c */ /* 0x040fe40005f64670 */
[----:B------:R-:W-:Y:S02]  /*3210*/  ISETP.GT.OR P5, PT, R124, 0x39, !P5 ;  /* 0x000000397c00780c */ /* 0x000fe40006fa4670 */
[----:B-1----:R-:W-:Y:S02]  /*3220*/  FSEL R134, R199, -INF , !P4 ;  /* 0xff800000c7867808 */ /* 0x002fe40006000000 */
[----:B----4-:R-:W-:Y:S01]  /*3230*/  FSEL R112, R202, -INF , !P2 ;  /* 0xff800000ca707808 */ /* 0x010fe20005000000 */
[----:B------:R-:W1:Y:S01]  /*3240*/  MUFU.TANH R165, R99 ;  /* 0x0000006300a57308 */ /* 0x000e620000002400 */
[----:B--2---:R-:W-:-:S02]  /*3250*/  FSEL R113, R203, -INF , !P0 ;  /* 0xff800000cb717808 */ /* 0x004fc40004000000 */
[----:B------:R-:W-:Y:S02]  /*3260*/  FSEL R105, R168, -INF , !P1 ;  /* 0xff800000a8697808 */ /* 0x000fe40004800000 */
[C---:B------:R-:W-:Y:S02]  /*3270*/  ISETP.GE.AND P4, PT, R215.reuse, RZ, PT ;  /* 0x000000ffd700720c */ /* 0x040fe40003f86270 */
[C---:B------:R-:W-:Y:S01]  /*3280*/  ISETP.GE.AND P2, PT, R215.reuse, 0x1, PT ;  /* 0x00000001d700780c */ /* 0x040fe20003f46270 */
[----:B------:R-:W2:Y:S01]  /*3290*/  MUFU.TANH R164, R100 ;  /* 0x0000006400a47308 */ /* 0x000ea20000002400 */
[C---:B------:R-:W-:Y:S02]  /*32a0*/  ISETP.GE.AND P0, PT, R215.reuse, 0x8, PT ;  /* 0x00000008d700780c */ /* 0x040fe40003f06270 */
[----:B------:R-:W-:Y:S02]  /*32b0*/  ISETP.GE.AND P1, PT, R215, 0x9, PT ;  /* 0x00000009d700780c */ /* 0x000fe40003f26270 */
[----:B---3--:R-:W-:-:S02]  /*32c0*/  FSEL R88, R200, -INF , !P3 ;  /* 0xff800000c8587808 */ /* 0x008fc40005800000 */
[----:B------:R-:W-:Y:S01]  /*32d0*/  FSEL R92, R167, -INF , !P5 ;  /* 0xff800000a75c7808 */ /* 0x000fe20006800000 */
[----:B------:R-:W-:Y:S02]  /*32e0*/  WARPGROUP.DEPBAR.LE gsb0, 0x0 ;  /* 0x00008000000079c5 */ /* 0x000fe40000010000 */
[----:B------:R-:W3:Y:S01]  /*32f0*/  LDS R218, [R218+0x400] ;  /* 0x00040000dada7984 */ /* 0x000ee20000000800 */
[----:B------:R-:W-:Y:S01]  /*3300*/  WARPGROUP.ARRIVE ;  /* 0x00000000000079c5 */ /* 0x000fe20000000000 */
[C---:B------:R-:W-:Y:S01]  /*3310*/  ISETP.GE.AND P3, PT, R215.reuse, 0x10, PT ;  /* 0x00000010d700780c */ /* 0x040fe20003f66270 */
[----:B------:R-:W4:Y:S01]  /*3320*/  MUFU.TANH R163, R101 ;  /* 0x0000006500a37308 */ /* 0x000f220000002400 */
[----:B------:R-:W-:Y:S02]  /*3330*/  ISETP.GE.AND P5, PT, R215, 0x11, PT ;  /* 0x00000011d700780c */ /* 0x000fe40003fa6270 */
[C---:B------:R-:W-:Y:S01]  /*3340*/  ISETP.GT.OR P4, PT, R214.reuse, RZ, !P4 ;  /* 0x000000ffd600720c */ /* 0x040fe20006784670 */
[----:B------:R-:W-:Y:S01]  /*3350*/  HGMMA.64x128x16.F32.BF16 R24, gdesc[UR4], R24, gsb0 ;  /* 0x01e00000041879f0 */ /* 0x000fe20008001818 */
[C---:B------:R-:W-:Y:S01]  /*3360*/  ISETP.GT.OR P2, PT, R214.reuse, 0x1, !P2 ;  /* 0x00000001d600780c */ /* 0x040fe20005744670 */
[----:B------:R-:W-:Y:S01]  /*3370*/  ULDC UR4, c[0x0][0x744] ;  /* 0x0001d10000047ab9 */ /* 0x000fe20000000800 */
[C---:B------:R-:W-:Y:S01]  /*3380*/  ISETP.GT.OR P0, PT, R214.reuse, 0x8, !P0 ;  /* 0x00000008d600780c */ /* 0x040fe20004704670 */
[----:B------:R-:W4:Y:S01]  /*3390*/  MUFU.TANH R160, R104 ;  /* 0x0000006800a07308 */ /* 0x000f220000002400 */
[----:B------:R-:W-:-:S02]  /*33a0*/  ISETP.GT.OR P1, PT, R214, 0x9, !P1 ;  /* 0x00000009d600780c */ /* 0x000fc40004f24670 */
[C---:B------:R-:W-:Y:S02]  /*33b0*/  ISETP.GT.OR P3, PT, R214.reuse, 0x10, !P3 ;  /* 0x00000010d600780c */ /* 0x040fe40005f64670 */
[----:B------:R-:W-:Y:S02]  /*33c0*/  ISETP.GT.OR P5, PT, R214, 0x11, !P5 ;  /* 0x00000011d600780c */ /* 0x000fe40006fa4670 */
[----:B------:R-:W-:Y:S01]  /*33d0*/  FSEL R212, R20, -INF , !P4 ;  /* 0xff80000014d47808 */ /* 0x000fe20006000000 */
[----:B------:R-:W4:Y:S01]  /*33e0*/  MUFU.TANH R156, R108 ;  /* 0x0000006c009c7308 */ /* 0x000f220000002400 */
[C---:B------:R-:W-:Y:S01]  /*33f0*/  FSEL R213, R21.reuse, -INF , !P2 ;  /* 0xff80000015d57808 */ /* 0x040fe20005000000 */
[----:B------:R-:W-:Y:S01]  /*3400*/  FFMA.FTZ R21, -R21, R21, 1 ;  /* 0x3f80000015157423 */ /* 0x000fe20000010115 */
[C---:B------:R-:W-:Y:S01]  /*3410*/  FSEL R219, R23.reuse, -INF , !P0 ;  /* 0xff80000017db7808 */ /* 0x040fe20004000000 */
[----:B------:R-:W-:Y:S01]  /*3420*/  FFMA.FTZ R23, -R23, R23, 1 ;  /* 0x3f80000017177423 */ /* 0x000fe20000010117 */
[----:B------:R-:W-:-:S02]  /*3430*/  FSEL R224, R232, -INF , !P1 ;  /* 0xff800000e8e07808 */ /* 0x000fc40004800000 */
[C---:B------:R-:W-:Y:S01]  /*3440*/  ISETP.GE.AND P4, PT, R215.reuse, 0x18, PT ;  /* 0x00000018d700780c */ /* 0x040fe20003f86270 */
[----:B------:R-:W4:Y:S01]  /*3450*/  MUFU.TANH R155, R109 ;  /* 0x0000006d009b7308 */ /* 0x000f220000002400 */
[C---:B------:R-:W-:Y:S02]  /*3460*/  ISETP.GE.AND P2, PT, R215.reuse, 0x19, PT ;  /* 0x00000019d700780c */ /* 0x040fe40003f46270 */
[C---:B------:R-:W-:Y:S02]  /*3470*/  ISETP.GE.AND P0, PT, R215.reuse, 0x20, PT ;  /* 0x00000020d700780c */ /* 0x040fe40003f06270 */
[----:B------:R-:W-:Y:S02]  /*3480*/  ISETP.GE.AND P1, PT, R215, 0x21, PT ;  /* 0x00000021d700780c */ /* 0x000fe40003f26270 */
[C---:B------:R-:W-:Y:S01]  /*3490*/  FSEL R208, R228.reuse, -INF , !P3 ;  /* 0xff800000e4d07808 */ /* 0x040fe20005800000 */
[----:B------:R1:W-:Y:S01]  /*34a0*/  MUFU.TANH R143, R121 ;  /* 0x00000079008f7308 */ /* 0x0003e20000002400 */
[----:B------:R-:W-:Y:S01]  /*34b0*/  FSEL R206, R237, -INF , !P5 ;  /* 0xff800000edce7808 */ /* 0x000fe20006800000 */
[----:B------:R-:W-:Y:S01]  /*34c0*/  FFMA.FTZ R228, -R228, R228, 1 ;  /* 0x3f800000e4e47423 */ /* 0x000fe200000101e4 */
[----:B------:R-:W-:-:S02]  /*34d0*/  ISETP.GE.AND P3, PT, R215, 0x28, PT ;  /* 0x00000028d700780c */ /* 0x000fc40003f66270 */
[----:B------:R-:W-:Y:S01]  /*34e0*/  ISETP.GE.AND P5, PT, R215, 0x29, PT ;  /* 0x00000029d700780c */ /* 0x000fe20003fa6270 */
[----:B---3--:R-:W-:Y:S01]  /*34f0*/  SHFL.IDX PT, R223, R218, R9, 0x1f ;  /* 0x00001f09dadf7589 */ /* 0x008fe200000e0000 */
[C---:B------:R-:W-:Y:S01]  /*3500*/  ISETP.GT.OR P4, PT, R214.reuse, 0x18, !P4 ;  /* 0x00000018d600780c */ /* 0x040fe20006784670 */
[----:B------:R-:W3:Y:S01]  /*3510*/  MUFU.TANH R162, R102 ;  /* 0x0000006600a27308 */ /* 0x000ee20000002400 */
[C---:B------:R-:W-:Y:S02]  /*3520*/  ISETP.GT.OR P2, PT, R214.reuse, 0x19, !P2 ;  /* 0x00000019d600780c */ /* 0x040fe40005744670 */
[C---:B------:R-:W-:Y:S02]  /*3530*/  ISETP.GT.OR P0, PT, R214.reuse, 0x20, !P0 ;  /* 0x00000020d600780c */ /* 0x040fe40004704670 */
[C---:B------:R-:W-:Y:S02]  /*3540*/  ISETP.GT.OR P1, PT, R214.reuse, 0x21, !P1 ;  /* 0x00000021d600780c */ /* 0x040fe40004f24670 */
[C---:B------:R-:W-:Y:S01]  /*3550*/  ISETP.GT.OR P3, PT, R214.reuse, 0x28, !P3 ;  /* 0x00000028d600780c */ /* 0x040fe20005f64670 */
[----:B------:R2:W-:Y:S01]  /*3560*/  MUFU.TANH R150, R114 ;  /* 0x0000007200967308 */ /* 0x0005e20000002400 */
[----:B------:R-:W-:-:S02]  /*3570*/  ISETP.GT.OR P5, PT, R214, 0x29, !P5 ;  /* 0x00000029d600780c */ /* 0x000fc40006fa4670 */
[----:B------:R-:W-:Y:S02]  /*3580*/  FSEL R204, R236, -INF , !P4 ;  /* 0xff800000eccc7808 */ /* 0x000fe40006000000 */
[----:B------:R-:W-:Y:S02]  /*3590*/  FSEL R139, R234, -INF , !P2 ;  /* 0xff800000ea8b7808 */ /* 0x000fe40005000000 */
[----:B------:R-:W-:Y:S01]  /*35a0*/  FSEL R137, R197, -INF , !P0 ;  /* 0xff800000c5897808 */ /* 0x000fe20004000000 */
[----:B------:R-:W3:Y:S01]  /*35b0*/  MUFU.TANH R161, R103 ;  /* 0x0000006700a17308 */ /* 0x000ee20000002400 */
[----:B------:R-:W-:Y:S02]  /*35c0*/  FSEL R135, R198, -INF , !P1 ;  /* 0xff800000c6877808 */ /* 0x000fe40004800000 */
[C---:B------:R-:W-:Y:S02]  /*35d0*/  ISETP.GE.AND P4, PT, R215.reuse, 0x30, PT ;  /* 0x00000030d700780c */ /* 0x040fe40003f86270 */
[----:B------:R-:W-:-:S02]  /*35e0*/  ISETP.GE.AND P2, PT, R215, 0x31, PT ;  /* 0x00000031d700780c */ /* 0x000fc40003f46270 */
[C---:B------:R-:W-:Y:S01]  /*35f0*/  ISETP.GE.AND P0, PT, R215.reuse, 0x38, PT ;  /* 0x00000038d700780c */ /* 0x040fe20003f06270 */
[----:B------:R-:W3:Y:S01]  /*3600*/  MUFU.TANH R158, R106 ;  /* 0x0000006a009e7308 */ /* 0x000ee20000002400 */
[----:B------:R-:W-:Y:S02]  /*3610*/  ISETP.GE.AND P1, PT, R215, 0x39, PT ;  /* 0x00000039d700780c */ /* 0x000fe40003f26270 */
[----:B------:R-:W-:Y:S02]  /*3620*/  FSEL R132, R201, -INF , !P3 ;  /* 0xff800000c9847808 */ /* 0x000fe40005800000 */
[----:B-1----:R-:W-:Y:S02]  /*3630*/  FSEL R121, R171, -INF , !P5 ;  /* 0xff800000ab797808 */ /* 0x002fe40006800000 */
[C---:B------:R-:W-:Y:S01]  /*3640*/  ISETP.GE.AND P3, PT, R115.reuse, 0x40, PT ;  /* 0x000000407300780c */ /* 0x040fe20003f66270 */
[----:B------:R-:W1:Y:S01]  /*3650*/  MUFU.TANH R157, R107 ;  /* 0x0000006b009d7308 */ /* 0x000e620000002400 */
[----:B------:R-:W-:-:S02]  /*3660*/  ISETP.GE.AND P5, PT, R115, 0x41, PT ;  /* 0x000000417300780c */ /* 0x000fc40003fa6270 */
[C---:B------:R-:W-:Y:S02]  /*3670*/  ISETP.GT.OR P4, PT, R214.reuse, 0x30, !P4 ;  /* 0x00000030d600780c */ /* 0x040fe40006784670 */
[C---:B------:R-:W-:Y:S02]  /*3680*/  ISETP.GT.OR P2, PT, R214.reuse, 0x31, !P2 ;  /* 0x00000031d600780c */ /* 0x040fe40005744670 */
[C---:B------:R-:W-:Y:S01]  /*3690*/  ISETP.GT.OR P0, PT, R214.reuse, 0x38, !P0 ;  /* 0x00000038d600780c */ /* 0x040fe20004704670 */
[----:B------:R4:W-:Y:S01]  /*36a0*/  MUFU.TANH R152, R111 ;  /* 0x0000006f00987308 */ /* 0x0009e20000002400 */
[----:B------:R-:W-:Y:S02]  /*36b0*/  ISETP.GT.OR P1, PT, R214, 0x39, !P1 ;  /* 0x00000039d600780c */ /* 0x000fe40004f24670 */
        /* <DEDUP_REMOVED lines=13> */
[----:B------:R-:W2:Y:S01]  /*3790*/  MUFU.TANH R147, R117 ;  /* 0x0000007500937308 */ /* 0x000ea20000002400 */
[----:B----4-:R-:W-:Y:S02]  /*37a0*/  FSEL R111, R163, -INF , !P5 ;  /* 0xff800000a36f7808 */ /* 0x010fe40006800000 */
[C---:B------:R-:W-:Y:S02]  /*37b0*/  ISETP.GE.AND P3, PT, R115.reuse, 0x58, PT ;  /* 0x000000587300780c */ /* 0x040fe40003f66270 */
[----:B------:R-:W-:-:S02]  /*37c0*/  ISETP.GE.AND P5, PT, R115, 0x59, PT ;  /* 0x000000597300780c */ /* 0x000fc40003fa6270 */
        /* <DEDUP_REMOVED lines=8> */
[----:B------:R-:W-:Y:S02]  /*3850*/  FSEL R95, R160, -INF , !P4 ;  /* 0xff800000a05f7808 */ /* 0x000fe40006000000 */
        /* <DEDUP_REMOVED lines=8> */
[----:B------:R-:W-:Y:S01]  /*38e0*/  ISETP.GE.AND P1, PT, R215, 0x49, PT ;  /* 0x00000049d700780c */ /* 0x000fe20003f26270 */
[----:B------:R-:W-:Y:S02]  /*38f0*/  WARPGROUP.DEPBAR.LE gsb0, 0x0 ;  /* 0x00008000000079c5 */ /* 0x000fe40000010000 */
[----:B------:R-:W-:Y:S01]  /*3900*/  WARPGROUP.ARRIVE ;  /* 0x00000000000079c5 */ /* 0x000fe20000000000 */
[----:B------:R-:W-:Y:S02]  /*3910*/  FSEL R108, R153, -INF , !P3 ;  /* 0xff800000996c7808 */ /* 0x000fe40005800000 */
[----:B------:R-:W-:Y:S01]  /*3920*/  FSEL R103, R151, -INF , !P5 ;  /* 0xff80000097677808 */ /* 0x000fe20006800000 */
[----:B------:R-:W4:Y:S01]  /*3930*/  MUFU.TANH R141, R123 ;  /* 0x0000007b008d7308 */ /* 0x000f220000002400 */
[C---:B------:R-:W-:Y:S01]  /*3940*/  ISETP.GE.AND P3, PT, R215.reuse, 0x50, PT ;  /* 0x00000050d700780c */ /* 0x040fe20003f66270 */
[----:B------:R-:W-:Y:S01]  /*3950*/  HGMMA.64x128x16.F32.BF16 R24, gdesc[UR8], R24, gsb0 ;  /* 0x01e00000081879f0 */ /* 0x000fe20008001818 */
[----:B------:R-:W-:-:S02]  /*3960*/  ISETP.GE.AND P5, PT, R215, 0x51, PT ;  /* 0x00000051d700780c */ /* 0x000fc40003fa6270 */
[C---:B------:R-:W-:Y:S02]  /*3970*/  ISETP.GT.OR P4, PT, R214.reuse, 0x40, !P4 ;  /* 0x00000040d600780c */ /* 0x040fe40006784670 */
[C---:B------:R-:W-:Y:S01]  /*3980*/  ISETP.GT.OR P2, PT, R214.reuse, 0x41, !P2 ;  /* 0x00000041d600780c */ /* 0x040fe20005744670 */
[----:B------:R1:W4:Y:S01]  /*3990*/  MUFU.TANH R5, R126 ;  /* 0x0000007e00057308 */ /* 0x0003220000002400 */
[C---:B------:R-:W-:Y:S02]  /*39a0*/  ISETP.GT.OR P0, PT, R214.reuse, 0x48, !P0 ;  /* 0x00000048d600780c */ /* 0x040fe40004704670 */
[C---:B------:R-:W-:Y:S02]  /*39b0*/  ISETP.GT.OR P1, PT, R214.reuse, 0x49, !P1 ;  /* 0x00000049d600780c */ /* 0x040fe40004f24670 */
[C---:B------:R-:W-:Y:S02]  /*39c0*/  ISETP.GT.OR P3, PT, R214.reuse, 0x50, !P3 ;  /* 0x00000050d600780c */ /* 0x040fe40005f64670 */
[----:B------:R-:W-:Y:S01]  /*39d0*/  ISETP.GT.OR P5, PT, R214, 0x51, !P5 ;  /* 0x00000051d600780c */ /* 0x000fe20006fa4670 */
[----:B------:R2:W-:Y:S01]  /*39e0*/  MUFU.TANH R6, R125 ;  /* 0x0000007d00067308 */ /* 0x0005e20000002400 */
[----:B---3--:R-:W-:Y:S01]  /*39f0*/  FSEL R101, R162, -INF , !P4 ;  /* 0xff800000a2657808 */ /* 0x008fe20006000000 */
[----:B-1----:R-:W-:Y:S01]  /*3a00*/  VIADD R126, R9, 0x8 ;  /* 0x00000008097e7836 */ /* 0x002fe20000000000 */
[----:B------:R-:W-:-:S02]  /*3a10*/  FSEL R93, R161, -INF , !P2 ;  /* 0xff800000a15d7808 */ /* 0x000fc40005000000 */
[----:B------:R-:W-:Y:S02]  /*3a20*/  FSEL R104, R158, -INF , !P0 ;  /* 0xff8000009e687808 */ /* 0x000fe40004000000 */
[----:B------:R-:W-:Y:S01]  /*3a30*/  FSEL R99, R157, -INF , !P1 ;  /* 0xff8000009d637808 */ /* 0x000fe20004800000 */
[----:B------:R-:W-:Y:S01]  /*3a40*/  SHFL.IDX PT, R216, R218, R126, 0x1f ;  /* 0x00001f7edad87589 */ /* 0x000fe200000e0000 */
[C---:B------:R-:W-:Y:S01]  /*3a50*/  ISETP.GE.AND P4, PT, R215.reuse, 0x58, PT ;  /* 0x00000058d700780c */ /* 0x040fe20003f86270 */
[----:B--2---:R-:W-:Y:S01]  /*3a60*/  FMUL.FTZ R125, R128, UR13 ;  /* 0x0000000d807d7c20 */ /* 0x004fe20008410000 */
[----:B------:R-:W-:Y:S01]  /*3a70*/  ISETP.GE.AND P2, PT, R215, 0x59, PT ;  /* 0x00000059d700780c */ /* 0x000fe20003f46270 */
[----:B------:R1:W-:Y:S01]  /*3a80*/  MUFU.TANH R4, R127 ;  /* 0x0000007f00047308 */ /* 0x0003e20000002400 */
[C---:B------:R-:W-:Y:S02]  /*3a90*/  ISETP.GE.AND P0, PT, R115.reuse, 0x60, PT ;  /* 0x000000607300780c */ /* 0x040fe40003f06270 */
[----:B------:R-:W-:-:S02]  /*3aa0*/  ISETP.GE.AND P1, PT, R115, 0x61, PT ;  /* 0x000000617300780c */ /* 0x000fc40003f26270 */
[----:B------:R-:W-:Y:S02]  /*3ab0*/  FSEL R96, R154, -INF , !P3 ;  /* 0xff8000009a607808 */ /* 0x000fe40005800000 */
[----:B------:R-:W-:Y:S01]  /*3ac0*/  FSEL R107, R152, -INF , !P5 ;  /* 0xff800000986b7808 */ /* 0x000fe20006800000 */
[----:B------:R2:W-:Y:S01]  /*3ad0*/  MUFU.TANH R2, R125 ;  /* 0x0000007d00027308 */ /* 0x0005e20000002400 */
[C---:B------:R-:W-:Y:S01]  /*3ae0*/  ISETP.GE.AND P3, PT, R115.reuse, 0x68, PT ;  /* 0x000000687300780c */ /* 0x040fe20003f66270 */
[----:B-1----:R-:W-:Y:S01]  /*3af0*/  FMUL.FTZ R127, R130, UR13 ;  /* 0x0000000d827f7c20 */ /* 0x002fe20008410000 */
[----:B------:R-:W-:Y:S02]  /*3b00*/  ISETP.GE.AND P5, PT, R115, 0x69, PT ;  /* 0x000000697300780c */ /* 0x000fe40003fa6270 */
[C---:B------:R-:W-:Y:S02]  /*3b10*/  ISETP.GT.OR P4, PT, R214.reuse, 0x58, !P4 ;  /* 0x00000058d600780c */ /* 0x040fe40006784670 */
[----:B------:R-:W-:Y:S01]  /*3b20*/  ISETP.GT.OR P2, PT, R214, 0x59, !P2 ;  /* 0x00000059d600780c */ /* 0x000fe20005744670 */
[----:B------:R-:W-:Y:S01]  /*3b30*/  MUFU.TANH R127, R127 ;  /* 0x0000007f007f7308 */ /* 0x000fe20000002400 */
[C---:B------:R-:W-:Y:S01]  /*3b40*/  ISETP.GT.OR P0, PT, R124.reuse, 0x60, !P0 ;  /* 0x000000607c00780c */ /* 0x040fe20004704670 */
[----:B--2---:R-:W-:Y:S01]  /*3b50*/  VIADD R125, R9, 0xc ;  /* 0x0000000c097d7836 */ /* 0x004fe20000000000 */
[----:B------:R-:W-:-:S02]  /*3b60*/  ISETP.GT.OR P1, PT, R124, 0x61, !P1 ;  /* 0x000000617c00780c */ /* 0x000fc40004f24670 */
[C---:B------:R-:W-:Y:S02]  /*3b70*/  ISETP.GT.OR P3, PT, R124.reuse, 0x68, !P3 ;  /* 0x000000687c00780c */ /* 0x040fe40005f64670 */
[----:B------:R-:W-:Y:S01]  /*3b80*/  ISETP.GT.OR P5, PT, R124, 0x69, !P5 ;  /* 0x000000697c00780c */ /* 0x000fe20006fa4670 */
[----:B------:R-:W1:Y:S01]  /*3b90*/  SHFL.IDX PT, R233, R17, R125, 0x1f ;  /* 0x00001f7d11e97589 */ /* 0x000e6200000e0000 */
[----:B------:R-:W-:Y:S01]  /*3ba0*/  FSEL R90, R150, -INF , !P4 ;  /* 0xff800000965a7808 */ /* 0x000fe20006000000 */
[----:B------:R-:W-:Y:S01]  /*3bb0*/  MUFU.TANH R227, R227 ;  /* 0x000000e300e37308 */ /* 0x000fe20000002400 */
[----:B------:R-:W-:Y:S02]  /*3bc0*/  FSEL R110, R149, -INF , !P2 ;  /* 0xff800000956e7808 */ /* 0x000fe40005000000 */
[----:B------:R-:W-:Y:S02]  /*3bd0*/  FSEL R106, R148, -INF , !P0 ;  /* 0xff800000946a7808 */ /* 0x000fe40004000000 */
[----:B------:R-:W-:-:S02]  /*3be0*/  FSEL R94, R147, -INF , !P1 ;  /* 0xff800000935e7808 */ /* 0x000fc40004800000 */
[C---:B------:R-:W-:Y:S01]  /*3bf0*/  ISETP.GE.AND P4, PT, R115.reuse, 0x70, PT ;  /* 0x000000707300780c */ /* 0x040fe20003f86270 */
[----:B------:R-:W-:Y:S01]  /*3c00*/  MUFU.TANH R131, R131 ;  /* 0x0000008300837308 */ /* 0x000fe20000002400 */
[C---:B------:R-:W-:Y:S02]  /*3c10*/  ISETP.GE.AND P2, PT, R115.reuse, 0x71, PT ;  /* 0x000000717300780c */ /* 0x040fe40003f46270 */
[C---:B------:R-:W-:Y:S02]  /*3c20*/  ISETP.GE.AND P0, PT, R115.reuse, 0x78, PT ;  /* 0x000000787300780c */ /* 0x040fe40003f06270 */
[----:B------:R-:W-:Y:S02]  /*3c30*/  ISETP.GE.AND P1, PT, R115, 0x79, PT ;  /* 0x000000797300780c */ /* 0x000fe40003f26270 */
[----:B----4-:R-:W-:Y:S02]  /*3c40*/  FSEL R116, R144, -INF , !P3 ;  /* 0xff80000090747808 */ /* 0x010fe40005800000 */
[----:B------:R-:W-:-:S02]  /*3c50*/  FSEL R115, R143, -INF , !P5 ;  /* 0xff8000008f737808 */ /* 0x000fc40006800000 */
[C---:B------:R-:W-:Y:S02]  /*3c60*/  ISETP.GE.AND P3, PT, R215.reuse, 0x60, PT ;  /* 0x00000060d700780c */ /* 0x040fe40003f66270 */
[----:B------:R-:W-:Y:S01]  /*3c70*/  ISETP.GE.AND P5, PT, R215, 0x61, PT ;  /* 0x00000061d700780c */ /* 0x000fe20003fa6270 */
[----:B-1----:R-:W-:Y:S01]  /*3c80*/  FFMA.FTZ R224, R224, UR4, -R233 ;  /* 0x00000004e0e07c23 */ /* 0x002fe200080108e9 */
[----:B------:R-:W-:Y:S02]  /*3c90*/  ISETP.GT.OR P4, PT, R124, 0x70, !P4 ;  /* 0x000000707c00780c */ /* 0x000fe40006784670 */
[C---:B------:R-:W-:Y:S02]  /*3ca0*/  ISETP.GT.OR P3, PT, R214.reuse, 0x60, !P3 ;  /* 0x00000060d600780c */ /* 0x040fe40005f64670 */
[----:B------:R-:W-:Y:S02]  /*3cb0*/  ISETP.GT.OR P5, PT, R214, 0x61, !P5 ;  /* 0x00000061d600780c */ /* 0x000fe40006fa4670 */
[----:B------:R-:W-:-:S02]  /*3cc0*/  FSEL R118, R140, -INF , !P4 ;  /* 0xff8000008c767808 */ /* 0x000fc40006000000 */
        /* <DEDUP_REMOVED lines=8> */
[C---:B------:R-:W-:Y:S02]  /*3d50*/  ISETP.GT.OR P4, PT, R214.reuse, 0x68, !P4 ;  /* 0x00000068d600780c */ /* 0x040fe40006784670 */
[C---:B------:R-:W-:Y:S02]  /*3d60*/  ISETP.GT.OR P3, PT, R214.reuse, 0x69, !P3 ;  /* 0x00000069d600780c */ /* 0x040fe40005f64670 */
[----:B------:R-:W-:Y:S02]  /*3d70*/  ISETP.GT.OR P5, PT, R214, 0x70, !P5 ;  /* 0x00000070d600780c */ /* 0x000fe40006fa4670 */
[----:B------:R-:W-:-:S02]  /*3d80*/  IADD3 R124, R9, 0x4, RZ ;  /* 0x00000004097c7810 */ /* 0x000fc40007ffe0ff */
[----:B------:R-:W-:Y:S02]  /*3d90*/  FSEL R117, R142, -INF , !P4 ;  /* 0xff8000008e757808 */ /* 0x000fe40006000000 */
[----:B------:R-:W-:Y:S01]  /*3da0*/  FSEL R123, R141, -INF , !P3 ;  /* 0xff8000008d7b7808 */ /* 0x000fe20005800000 */
[----:B------:R-:W1:Y:S01]  /*3db0*/  SHFL.IDX PT, R128, R218, R124, 0x1f ;  /* 0x00001f7cda807589 */ /* 0x000e6200000e0000 */
[----:B------:R-:W-:Y:S02]  /*3dc0*/  FSEL R120, R5, -INF , !P5 ;  /* 0xff80000005787808 */ /* 0x000fe40006800000 */
[C---:B------:R-:W-:Y:S01]  /*3dd0*/  ISETP.GE.AND P4, PT, R215.reuse, 0x71, PT ;  /* 0x00000071d700780c */ /* 0x040fe20003f86270 */
[----:B------:R-:W2:Y:S01]  /*3de0*/  SHFL.IDX PT, R217, R17, R124, 0x1f ;  /* 0x00001f7c11d97589 */ /* 0x000ea200000e0000 */
[C---:B------:R-:W-:Y:S02]  /*3df0*/  ISETP.GE.AND P3, PT, R215.reuse, 0x78, PT ;  /* 0x00000078d700780c */ /* 0x040fe40003f66270 */
[----:B------:R-:W-:-:S02]  /*3e00*/  ISETP.GE.AND P5, PT, R215, 0x79, PT ;  /* 0x00000079d700780c */ /* 0x000fc40003fa6270 */
[----:B------:R-:W3:Y:S01]  /*3e10*/  SHFL.IDX PT, R215, R17, R9, 0x1f ;  /* 0x00001f0911d77589 */ /* 0x000ee200000e0000 */
[C---:B------:R-:W-:Y:S02]  /*3e20*/  ISETP.GT.OR P4, PT, R214.reuse, 0x71, !P4 ;  /* 0x00000071d600780c */ /* 0x040fe40006784670 */
[C---:B------:R-:W-:Y:S02]  /*3e30*/  ISETP.GT.OR P3, PT, R214.reuse, 0x78, !P3 ;  /* 0x00000078d600780c */ /* 0x040fe40005f64670 */
[----:B------:R-:W-:Y:S02]  /*3e40*/  ISETP.GT.OR P5, PT, R214, 0x79, !P5 ;  /* 0x00000079d600780c */ /* 0x000fe40006fa4670 */
        /* <DEDUP_REMOVED lines=9> */
[--C-:B---3--:R-:W-:Y:S01]  /*3ee0*/  FFMA.FTZ R216, R210, UR4, -R215.reuse ;  /* 0x00000004d2d87c23 */ /* 0x108fe200080108d7 */
[----:B------:R-:W-:Y:S01]  /*3ef0*/  FFMA.FTZ R25, R212, UR4, -R215 ;  /* 0x00000004d4197c23 */ /* 0x000fe200080108d7 */
[----:B------:R-:W-:Y:S01]  /*3f00*/  IADD3 R215, R9, 0x10, RZ ;  /* 0x0000001009d77810 */ /* 0x000fe20007ffe0ff */
[----:B------:R-:W-:Y:S01]  /*3f10*/  FADD.FTZ R128, R27, -R128 ;  /* 0x800000801b807221 */ /* 0x000fe20000010000 */
[C---:B------:R-:W-:Y:S01]  /*3f20*/  VIADD R217, R9.reuse, 0x14 ;  /* 0x0000001409d97836 */ /* 0x040fe20000000000 */
[----:B------:R-:W1:Y:S01]  /*3f30*/  SHFL.IDX PT, R28, R17, R126, 0x1f ;  /* 0x00001f7e111c7589 */ /* 0x000e6200000e0000 */
[C---:B------:R-:W-:Y:S01]  /*3f40*/  IADD3 R213, R9.reuse, 0x1c, RZ ;  /* 0x0000001c09d57810 */ /* 0x040fe20007ffe0ff */
[----:B------:R-:W-:-:S02]  /*3f50*/  VIADD R212, R9, 0x18 ;  /* 0x0000001809d47836 */ /* 0x000fc40000000000 */
[--C-:B----4-:R-:W-:Y:S01]  /*3f60*/  FADD.FTZ R210, R29, -R214.reuse ;  /* 0x800000d61dd27221 */ /* 0x110fe20000010000 */
[----:B------:R-:W2:Y:S01]  /*3f70*/  SHFL.IDX PT, R27, R218, R215, 0x1f ;  /* 0x00001fd7da1b7589 */ /* 0x000ea200000e0000 */
[----:B------:R-:W-:Y:S01]  /*3f80*/  FADD.FTZ R214, R31, -R214 ;  /* 0x800000d61fd67221 */ /* 0x000fe20000010000 */
[----:B------:R-:W3:Y:S02]  /*3f90*/  MUFU.EX2 R211, R211 ;  /* 0x000000d300d37308 */ /* 0x000ee40000000800 */
[----:B------:R-:W4:Y:S04]  /*3fa0*/  SHFL.IDX PT, R222, R218, R217, 0x1f ;  /* 0x00001fd9dade7589 */ /* 0x000f2800000e0000 */
[----:B------:R-:W4:Y:S02]  /*3fb0*/  SHFL.IDX PT, R29, R218, R213, 0x1f ;  /* 0x00001fd5da1d7589 */ /* 0x000f2400000e0000 */
[----:B------:R-:W4:Y:S02]  /*3fc0*/  MUFU.EX2 R26, R26 ;  /* 0x0000001a001a7308 */ /* 0x000f240000000800 */
[----:B------:R2:W4:Y:S04]  /*3fd0*/  SHFL.IDX PT, R30, R218, R212, 0x1f ;  /* 0x00001fd4da1e7589 */ /* 0x00052800000e0000 */
[----:B------:R-:W4:Y:S02]  /*3fe0*/  SHFL.IDX PT, R31, R17, R215, 0x1f ;  /* 0x00001fd7111f7589 */ /* 0x000f2400000e0000 */
[----:B------:R-:W4:Y:S01]  /*3ff0*/  MUFU.EX2 R25, R25 ;  /* 0x0000001900197308 */ /* 0x000f220000000800 */
[----:B---3--:R-:W-:Y:S01]  /*4000*/  FMUL.FTZ R221, R211, R221 ;  /* 0x000000ddd3dd7220 */ /* 0x008fe20000410000 */
[--C-:B-1----:R-:W-:Y:S01]  /*4010*/  FFMA.FTZ R24, R220, UR4, -R28.reuse ;  /* 0x00000004dc187c23 */ /* 0x102fe2000801081c */
[----:B------:R-:W-:Y:S01]  /*4020*/  FFMA.FTZ R28, R219, UR4, -R28 ;  /* 0x00000004db1c7c23 */ /* 0x000fe2000801081c */
        /* <DEDUP_REMOVED lines=24> */
[--C-:B-1----:R-:W-:Y:S01]  /*41b0*/  FFMA.FTZ R207, R207, UR4, -R32.reuse ;  /* 0x00000004cfcf7c23 */ /* 0x102fe20008010820 */
[----:B------:R-:W-:-:S03]  /*41c0*/  FFMA.FTZ R32, R206, UR4, -R32 ;  /* 0x00000004ce207c23 */ /* 0x000fc60008010820 */
[----:B------:R1:W-:Y:S01]  /*41d0*/  MUFU.EX2 R18, R31 ;  /* 0x0000001f00127308 */ /* 0x0003e20000000800 */
[----:B------:R-:W-:Y:S01]  /*41e0*/  FFMA.FTZ R206, -R20, R20, 1 ;  /* 0x3f80000014ce7423 */ /* 0x000fe20000010114 */
[----:B---3--:R-:W-:-:S03]  /*41f0*/  FFMA.FTZ R204, R204, UR4, -R33 ;  /* 0x00000004cccc7c23 */ /* 0x008fc60008010821 */
[----:B------:R-:W-:Y:S01]  /*4200*/  FMUL.FTZ R206, R206, R223 ;  /* 0x000000dfcece7220 */ /* 0x000fe20000410000 */
[----:B------:R-:W-:Y:S02]  /*4210*/  FFMA.FTZ R223, -R194, R194, 1 ;  /* 0x3f800000c2df7423 */ /* 0x000fe400000101c2 */
[----:B------:R2:W3:Y:S01]  /*4220*/  MUFU.EX2 R20, R32 ;  /* 0x0000002000147308 */ /* 0x0004e20000000800 */
[----:B-1----:R-:W-:Y:S01]  /*4230*/  FFMA.FTZ R31, R205, UR4, -R33 ;  /* 0x00000004cd1f7c23 */ /* 0x002fe20008010821 */
[----:B----4-:R-:W-:Y:S01]  /*4240*/  FFMA.FTZ R33, R139, UR4, -R34 ;  /* 0x000000048b217c23 */ /* 0x010fe20008010822 */
[----:B------:R-:W-:Y:S01]  /*4250*/  FMUL.FTZ R214, R30, R214 ;  /* 0x000000d61ed67220 */ /* 0x000fe20000410000 */
[----:B------:R-:W1:Y:S01]  /*4260*/  SHFL.IDX PT, R139, R15, R124, 0x1f ;  /* 0x00001f7c0f8b7589 */ /* 0x000e6200000e0000 */
[----:B------:R-:W-:-:S03]  /*4270*/  FFMA.FTZ R205, R134, UR4, -R209 ;  /* 0x0000000486cd7c23 */ /* 0x000fc600080108d1 */
[----:B------:R4:W1:Y:S01]  /*4280*/  MUFU.EX2 R17, R207 ;  /* 0x000000cf00117308 */ /* 0x0008620000000800 */
[----:B--2---:R-:W-:Y:S01]  /*4290*/  FFMA.FTZ R32, -R19, R19, 1 ;  /* 0x3f80000013207423 */ /* 0x004fe20000010113 */
[----:B------:R-:W-:Y:S01]  /*42a0*/  FFMA.FTZ R134, R132, UR4, -R209 ;  /* 0x0000000484867c23 */ /* 0x000fe200080108d1 */
[----:B------:R-:W2:Y:S04]  /*42b0*/  LDL.LU R194, [R1+0x13c] ;  /* 0x00013c0001c27983 */ /* 0x000ea80000300800 */
[----:B------:R-:W1:Y:S01]  /*42c0*/  SHFL.IDX PT, R209, R10, R126, 0x1f ;  /* 0x00001f7e0ad17589 */ /* 0x000e6200000e0000 */
[----:B------:R1:W-:Y:S01]  /*42d0*/  MUFU.EX2 R19, R204 ;  /* 0x000000cc00137308 */ /* 0x0003e20000000800 */
[----:B---3--:R-:W-:Y:S02]  /*42e0*/  FMUL.FTZ R222, R20, R222 ;  /* 0x000000de14de7220 */ /* 0x008fe40000410000 */
        /* <DEDUP_REMOVED lines=35> */
[--C-:B---3--:R-:W-:Y:S01]  /*4520*/  FFMA.FTZ R109, R109, UR4, -R207.reuse ;  /* 0x000000046d6d7c23 */ /* 0x108fe200080108cf */
[----:B------:R-:W-:Y:S01]  /*4530*/  FFMA.FTZ R114, R101, UR4, -R207 ;  /* 0x0000000465727c23 */ /* 0x000fe200080108cf */
[----:B------:R-:W3:Y:S01]  /*4540*/  SHFL.IDX PT, R139, R10, R213, 0x1f ;  /* 0x00001fd50a8b7589 */ /* 0x000ee200000e0000 */
[--C-:B------:R-:W-:Y:S01]  /*4550*/  FFMA.FTZ R101, R93, UR4, -R121.reuse ;  /* 0x000000045d657c23 */ /* 0x100fe20008010879 */
[----:B------:R-:W-:Y:S01]  /*4560*/  FFMA.FTZ R111, R111, UR4, -R121 ;  /* 0x000000046f6f7c23 */ /* 0x000fe20008010879 */
[----:B------:R-:W-:Y:S01]  /*4570*/  FFMA.FTZ R121, R95, UR4, -R209 ;  /* 0x000000045f797c23 */ /* 0x000fe200080108d1 */
[----:B------:R-:W3:Y:S01]  /*4580*/  SHFL.IDX PT, R207, R10, R217, 0x1f ;  /* 0x00001fd90acf7589 */ /* 0x000ee200000e0000 */
        /* <DEDUP_REMOVED lines=9> */
[--C-:B---3--:R-:W-:Y:S01]  /*4620*/  FFMA.FTZ R103, R103, UR4, -R139.reuse ;  /* 0x0000000467677c23 */ /* 0x108fe2000801088b */
        /* <DEDUP_REMOVED lines=11> */
[----:B---3--:R-:W-:Y:S01]  /*46e0*/  FFMA.FTZ R135, R98, UR4, -R207 ;  /* 0x0000000462877c23 */ /* 0x008fe200080108cf */
[----:B------:R-:W-:-:S02]  /*46f0*/  FSEL R207, R227, -INF , !P1 ;  /* 0xff800000e3cf7808 */ /* 0x000fc40004800000 */
[----:B------:R-:W3:Y:S01]  /*4700*/  SHFL.IDX PT, R96, R12, R125, 0x1f ;  /* 0x00001f7d0c607589 */ /* 0x000ee200000e0000 */
        /* <DEDUP_REMOVED lines=14> */
[--C-:B---3--:R-:W-:Y:S01]  /*47f0*/  FFMA.FTZ R115, R115, UR4, -R96.reuse ;  /* 0x0000000473737c23 */ /* 0x108fe20008010860 */
[----:B------:R-:W-:Y:S01]  /*4800*/  FFMA.FTZ R123, R123, UR4, -R96 ;  /* 0x000000047b7b7c23 */ /* 0x000fe20008010860 */
[----:B------:R-:W3:Y:S01]  /*4810*/  MUFU.EX2 R35, R35 ;  /* 0x0000002300237308 */ /* 0x000ee20000000800 */
[--C-:B-1----:R-:W-:Y:S01]  /*4820*/  FFMA.FTZ R137, R94, UR4, -R99.reuse ;  /* 0x000000045e897c23 */ /* 0x102fe20008010863 */
[----:B------:R-:W-:Y:S02]  /*4830*/  FFMA.FTZ R122, R122, UR4, -R99 ;  /* 0x000000047a7a7c23 */ /* 0x000fe40008010863 */
[----:B------:R-:W-:Y:S01]  /*4840*/  SHFL.IDX PT, R99, R12, R217, 0x1f ;  /* 0x00001fd90c637589 */ /* 0x000fe200000e0000 */
[--C-:B------:R-:W-:Y:S01]  /*4850*/  FFMA.FTZ R106, R106, UR4, -R205.reuse ;  /* 0x000000046a6a7c23 */ /* 0x100fe200080108cd */
[----:B------:R-:W-:Y:S02]  /*4860*/  FFMA.FTZ R119, R119, UR4, -R205 ;  /* 0x0000000477777c23 */ /* 0x000fe400080108cd */
[----:B------:R1:W-:Y:S01]  /*4870*/  MUFU.EX2 R96, R112 ;  /* 0x0000007000607308 */ /* 0x0003e20000000800 */
[----:B------:R3:W3:Y:S01]  /*4880*/  SHFL.IDX PT, R205, R12, R213, 0x1f ;  /* 0x00001fd50ccd7589 */ /* 0x0006e200000e0000 */
        /* <DEDUP_REMOVED lines=9> */
[----:B---3--:R1:W-:Y:S01]  /*4920*/  MUFU.EX2 R12, R102 ;  /* 0x00000066000c7308 */ /* 0x0083e20000000800 */
[----:B------:R-:W-:Y:S02]  /*4930*/  FFMA.FTZ R138, -R229, R229, 1 ;  /* 0x3f800000e58a7423 */ /* 0x000fe400000101e5 */
[----:B------:R-:W-:Y:S02]  /*4940*/  FFMA.FTZ R129, R129, UR4, -R97 ;  /* 0x0000000481817c23 */ /* 0x000fe40008010861 */
[----:B------:R-:W-:Y:S02]  /*4950*/  FMUL.FTZ R138, R138, R220 ;  /* 0x000000dc8a8a7220 */ /* 0x000fe40000410000 */
[----:B------:R-:W3:Y:S01]  /*4960*/  SHFL.IDX PT, R220, R221, R215, 0x1f ;  /* 0x00001fd7dddc7589 */ /* 0x000ee200000e0000 */
        /* <DEDUP_REMOVED lines=20> */
[----:B---3--:R-:W-:Y:S01]  /*4ab0*/  FMUL.FTZ R105, R23, R98 ;  /* 0x0000006217697220 */ /* 0x008fe20000410000 */
[----:B------:R-:W-:Y:S01]  /*4ac0*/  FSEL R23, R131, -INF , !P5 ;  /* 0xff80000083177808 */ /* 0x000fe20006800000 */
[----:B------:R3:W-:Y:S04]  /*4ad0*/  MUFU.EX2 R98, R101 ;  /* 0x0000006500627308 */ /* 0x0007e80000000800 */
[----:B------:R-:W-:-:S04]  /*4ae0*/  FFMA.FTZ R205, R23, UR4, -R205 ;  /* 0x0000000417cd7c23 */ /* 0x000fc800080108cd */
[----:B------:R4:W-:Y:S01]  /*4af0*/  MUFU.EX2 R23, R114 ;  /* 0x0000007200177308 */ /* 0x0009e20000000800 */
[----:B---3--:R-:W-:Y:S02]  /*4b00*/  FMUL.FTZ R101, R235, R36 ;  /* 0x00000024eb657220 */ /* 0x008fe40000410000 */
[----:B------:R-:W-:Y:S05]  /*4b10*/  SHFL.IDX PT, R36, R221, R212, 0x1f ;  /* 0x00001fd4dd247589 */ /* 0x000fea00000e0000 */
[----:B------:R-:W3:Y:S01]  /*4b20*/  MUFU.EX2 R34, R34 ;  /* 0x0000002200227308 */ /* 0x000ee20000000800 */
        /* <DEDUP_REMOVED lines=15> */
[----:B------:R-:W2:Y:S08]  /*4c20*/  MUFU.EX2 R100, R100 ;  /* 0x0000006400647308 */ /* 0x000eb00000000800 */
        /* <DEDUP_REMOVED lines=45> */
[----:B------:R-:W2:Y:S01]  /*4f00*/  SHFL.IDX PT, R214, R41, R9, 0x1f ;  /* 0x00001f0929d67589 */ /* 0x000ea200000e0000 */
[----:B------:R-:W-:Y:S01]  /*4f10*/  FFMA.FTZ R46, -R195, R195, 1 ;  /* 0x3f800000c32e7423 */ /* 0x000fe200000101c3 */
[----:B---3--:R-:W-:Y:S01]  /*4f20*/  FMUL.FTZ R40, R34, R40 ;  /* 0x0000002822287220 */ /* 0x008fe20000410000 */
[----:B------:R-:W-:Y:S01]  /*4f30*/  FMUL.FTZ R49, R49, R210 ;  /* 0x000000d231317220 */ /* 0x000fe20000410000 */
[----:B------:R-:W-:Y:S01]  /*4f40*/  SHFL.IDX PT, R218, R41, R212, 0x1f ;  /* 0x00001fd429da7589 */ /* 0x000fe200000e0000 */
[----:B------:R-:W-:Y:S01]  /*4f50*/  FMUL.FTZ R220, R90, R220 ;  /* 0x000000dc5adc7220 */ /* 0x000fe20000410000 */
[----:B------:R-:W-:Y:S01]  /*4f60*/  FMUL.FTZ R46, R46, R40 ;  /* 0x000000282e2e7220 */ /* 0x000fe20000410000 */
[----:B------:R-:W-:Y:S01]  /*4f70*/  MUFU.EX2 R116, R116 ;  /* 0x0000007400747308 */ /* 0x000fe20000000800 */
[----:B------:R-:W3:Y:S01]  /*4f80*/  SHFL.IDX PT, R210, R41, R124, 0x1f ;  /* 0x00001f7c29d27589 */ /* 0x000ee200000e0000 */
        /* <DEDUP_REMOVED lines=26> */
[--C-:B--2---:R-:W-:Y:S01]  /*5130*/  FADD.FTZ R56, R56, -R214.reuse ;  /* 0x800000d638387221 */ /* 0x104fe20000010000 */
[----:B------:R-:W-:Y:S01]  /*5140*/  FMUL.FTZ R54, R54, R53 ;  /* 0x0000003536367220 */ /* 0x000fe20000410000 */
[----:B------:R-:W-:Y:S01]  /*5150*/  FADD.FTZ R58, R58, -R214 ;  /* 0x800000d63a3a7221 */ /* 0x000fe20000010000 */
[----:B------:R-:W1:Y:S01]  /*5160*/  SHFL.IDX PT, R62, R63, R9, 0x1f ;  /* 0x00001f093f3e7589 */ /* 0x000e6200000e0000 */
[----:B------:R-:W-:Y:S01]  /*5170*/  FMUL.FTZ R53, R36, R55 ;  /* 0x0000003724357220 */ /* 0x000fe20000410000 */
[----:B---3--:R-:W-:Y:S01]  /*5180*/  FADD.FTZ R57, R57, -R210 ;  /* 0x800000d239397221 */ /* 0x008fe20000010000 */
        /* <DEDUP_REMOVED lines=151> */
[----:B------:R-:W-:Y:S01]  /*5b00*/  FMUL.FTZ R73, R137, R73 ;  /* 0x0000004989497220 */ /* 0x000fe20000410000 */
[----:B------:R-:W-:-:S03]  /*5b10*/  FMUL.FTZ R66, R66, R36 ;  /* 0x0000002442427220 */ /* 0x000fc60000410000 */
[----:B------:R-:W-:Y:S01]  /*5b20*/  FMUL.FTZ R124, R124, R73 ;  /* 0x000000497c7c7220 */ /* 0x000fe20000410000 */
[----:B------:R-:W-:Y:S01]  /*5b30*/  FMUL.FTZ R73, R116, R76 ;  /* 0x0000004c74497220 */ /* 0x000fe20000410000 */
[----:B------:R-:W-:-:S03]  /*5b40*/  FMUL.FTZ R36, R122, R75 ;  /* 0x0000004b7a247220 */ /* 0x000fc60000410000 */
[----:B------:R-:W-:Y:S01]  /*5b50*/  FMUL.FTZ R210, R210, R73 ;  /* 0x00000049d2d27220 */ /* 0x000fe20000410000 */
[----:B------:R-:W-:Y:S01]  /*5b60*/  FMUL.FTZ R73, R130, R84 ;  /* 0x0000005482497220 */ /* 0x000fe20000410000 */
[----:B------:R-:W-:Y:S01]  /*5b70*/  FMUL.FTZ R121, R121, R36 ;  /* 0x0000002479797220 */ /* 0x000fe20000410000 */
[----:B------:R-:W-:Y:S01]  /*5b80*/  FMUL.FTZ R36, R113, R81 ;  /* 0x0000005171247220 */ /* 0x000fe20000410000 */
[----:B------:R-:W-:Y:S01]  /*5b90*/  FMUL.FTZ R221, R132, R221 ;  /* 0x000000dd84dd7220 */ /* 0x000fe20000410000 */
[----:B------:R-:W-:Y:S01]  /*5ba0*/  FMUL.FTZ R218, R218, R73 ;  /* 0x00000049dada7220 */ /* 0x000fe20000410000 */
[----:B---3--:R-:W-:Y:S01]  /*5bb0*/  FMUL.FTZ R86, R129, R86 ;  /* 0x0000005681567220 */ /* 0x008fe20000410000 */
[----:B------:R-:W-:Y:S01]  /*5bc0*/  F2FP.BF16.F32.PACK_AB R73, R51, R11 ;  /* 0x0000000b3349723e */ /* 0x000fe200000010ff */
        /* <DEDUP_REMOVED lines=69> */
[----:B--2---:R-:W-:-:S04]  /*6020*/  IMAD R11, R0, 0x4000, R220 ;  /* 0x00004000000b7824 */ /* 0x004fc800078e02dc */
        /* <DEDUP_REMOVED lines=76> */
[----:B------:R-:W-:-:S05]  /*64f0*/  IADD3 R40, R16, 0x20c00, RZ ;  /* 0x00020c0010287810 */ /* 0x000fca0007ffe0ff */
[----:B---3--:R-:W-:-:S05]  /*6500*/  IMAD R10, R14, 0x2000, R40 ;  /* 0x000020000e0a7824 */ /* 0x008fca00078e0228 */
        /* <DEDUP_REMOVED lines=70> */
.L_x_1707:
        /* <DEDUP_REMOVED lines=68> */
.L_x_1708:
        /* <DEDUP_REMOVED lines=12> */
.L_x_1698:
[----:B------:R-:W2:Y:S01]  /*6e70*/  S2UR UR6, SR_CTAID.X ;  /* 0x00000000000679c3 */ /* 0x000ea20000002500 */
[----:B------:R-:W-:Y:S01]  /*6e80*/  UIADD3 UR4, UR41, -UR40, URZ ;  /* 0x8000002829047290 */ /* 0x000fe2000fffe03f */
[----:B------:R-:W-:-:S03]  /*6e90*/  ULDC UR5, c[0x0][0x748] ;  /* 0x0001d20000057ab9 */ /* 0x000fc60000000800 */
[----:B--2---:R-:W-:-:S04]  /*6ea0*/  ULEA UR4, UR6, UR4, 0x7 ;  /* 0x0000000406047291 */ /* 0x004fc8000f8e383f */
[----:B------:R-:W-:-:S04]  /*6eb0*/  UIADD3 UR4, UR4, UR5, URZ ;  /* 0x0000000504047290 */ /* 0x000fc8000fffe03f */
[----:B------:R-:W-:-:S04]  /*6ec0*/  USHF.R.S32.HI UR5, URZ, 0x1f, UR4 ;  /* 0x0000001f3f057899 */ /* 0x000fc80008011404 */
[----:B------:R-:W-:-:S04]  /*6ed0*/  ULEA.HI UR5, UR5, UR4, URZ, 0x7 ;  /* 0x0000000405057291 */ /* 0x000fc8000f8f383f */
[----:B------:R-:W-:-:S06]  /*6ee0*/  USHF.R.S32.HI UR5, URZ, 0x7, UR5 ;  /* 0x000000073f057899 */ /* 0x000fcc0008011405 */
[----:B------:R-:W-:-:S04]  /*6ef0*/  MOV R5, UR5 ;  /* 0x0000000500057c02 */ /* 0x000fc80008000f00 */
        /* <DEDUP_REMOVED lines=8> */
[----:B------:R-:W-:Y:S01]  /*6f80*/  UIMAD UR4, UR6, -0x80, UR40 ;  /* 0xffffff80060478a4 */ /* 0x000fe2000f8e0228 */
[----:B------:R-:W-:Y:S01]  /*6f90*/  IMAD.MOV.U32 R23, RZ, RZ, 0x40000040 ;  /* 0x40000040ff177424 */ /* 0x000fe200078e00ff */
[----:B------:R-:W-:Y:S01]  /*6fa0*/  MOV R21, 0x40000040 ;  /* 0x4000004000157802 */ /* 0x000fe20000000f00 */
[----:B------:R-:W5:Y:S01]  /*6fb0*/  S2R R5, SR_TID.X ;  /* 0x0000000000057919 */ /* 0x000f620000002100 */
[----:B------:R-:W-:Y:S01]  /*6fc0*/  IMAD.MOV.U32 R19, RZ, RZ, 0x40000040 ;  /* 0x40000040ff137424 */ /* 0x000fe200078e00ff */
[----:B------:R-:W1:Y:S01]  /*6fd0*/  S2R R13, SR_TID.X ;  /* 0x00000000000d7919 */ /* 0x000e620000002100 */
[----:B-----5:R-:W-:-:S02]  /*6fe0*/  VIADD R7, R5, 0xffffff80 ;  /* 0xffffff8005077836 */ /* 0x020fc40000000000 */
[C---:B-1----:R-:W-:Y:S02]  /*6ff0*/  VIADD R15, R13.reuse, 0xffffff80 ;  /* 0xffffff800d0f7836 */ /* 0x042fe40000000000 */
[----:B------:R-:W-:-:S03]  /*7000*/  VIADD R17, R13, 0xffffff80 ;  /* 0xffffff800d117836 */ /* 0x000fc60000000000 */
[----:B------:R-:W-:-:S04]  /*7010*/  SHF.R.S32.HI R15, RZ, 0x1f, R15 ;  /* 0x0000001fff0f7819 */ /* 0x000fc8000001140f */
[----:B------:R-:W-:-:S04]  /*7020*/  LEA.HI R15, R15, R17, RZ, 0x7 ;  /* 0x000000110f0f7211 */ /* 0x000fc800078f38ff */
[----:B------:R-:W-:-:S04]  /*7030*/  SHF.R.S32.HI R15, RZ, 0x7, R15 ;  /* 0x00000007ff0f7819 */ /* 0x000fc8000001140f */
[----:B------:R-:W-:Y:S01]  /*7040*/  LEA.HI R13, R15, R15, RZ, 0x1 ;  /* 0x0000000f0f0d7211 */ /* 0x000fe200078f08ff */
        /* <DEDUP_REMOVED lines=11> */
[----:B------:R-:W-:Y:S02]  /*7100*/  MOV R12, UR4 ;  /* 0x00000004000c7c02 */ /* 0x000fe40008000f00 */
[----:B------:R-:W-:Y:S02]  /*7110*/  LEA.HI R5, R8, R11, RZ, 0x3 ;  /* 0x0000000b08057211 */ /* 0x000fe400078f18ff */
[----:B------:R-:W-:Y:S01]  /*7120*/  IADD3 R8, R7, -R6, RZ ;  /* 0x8000000607087210 */ /* 0x000fe20007ffe0ff */
[----:B------:R-:W-:Y:S01]  /*7130*/  IMAD R6, R9, -0x10, R12 ;  /* 0xfffffff009067824 */ /* 0x000fe200078e020c */
[----:B------:R-:W-:Y:S01]  /*7140*/  LOP3.LUT R12, R5, 0xfffffff8, RZ, 0xc0, !PT ;  /* 0xfffffff8050c7812 */ /* 0x000fe200078ec0ff */
[----:B------:R-:W-:Y:S01]  /*7150*/  IMAD.IADD R7, R7, 0x1, -R10 ;  /* 0x0000000107077824 */ /* 0x000fe200078e0a0a */
[----:B------:R-:W-:-:S02]  /*7160*/  SHF.R.S32.HI R9, RZ, 0x1f, R8 ;  /* 0x0000001fff097819 */ /* 0x000fc40000011408 */
[----:B------:R-:W-:Y:S02]  /*7170*/  IADD3 R6, R6, R12, -R11 ;  /* 0x0000000c06067210 */ /* 0x000fe40007ffe80b */
[CC--:B------:R-:W-:Y:S02]  /*7180*/  LEA.HI R11, R9.reuse, R8.reuse, RZ, 0x3 ;  /* 0x00000008090b7211 */ /* 0x0c0fe400078f18ff */
[----:B------:R-:W-:Y:S02]  /*7190*/  LEA.HI R12, R9, R8, RZ, 0x2 ;  /* 0x00000008090c7211 */ /* 0x000fe400078f10ff */
[----:B------:R-:W-:Y:S02]  /*71a0*/  LOP3.LUT R5, R13, 0xfffffffe, RZ, 0xc0, !PT ;  /* 0xfffffffe0d057812 */ /* 0x000fe400078ec0ff */
[--C-:B------:R-:W-:Y:S02]  /*71b0*/  SHF.R.S32.HI R9, RZ, 0x3, R11.reuse ;  /* 0x00000003ff097819 */ /* 0x100fe4000001140b */
[----:B------:R-:W-:Y:S01]  /*71c0*/  SHF.R.S32.HI R14, RZ, 0x1f, R11 ;  /* 0x0000001fff0e7819 */ /* 0x000fe2000001140b */
[----:B------:R-:W-:Y:S01]  /*71d0*/  IMAD.IADD R5, R15, 0x1, -R5 ;  /* 0x000000010f057824 */ /* 0x000fe200078e0a05 */
[----:B------:R-:W-:-:S02]  /*71e0*/  SHF.R.S32.HI R11, RZ, 0x2, R12 ;  /* 0x00000002ff0b7819 */ /* 0x000fc4000001140c */
[----:B------:R-:W-:Y:S01]  /*71f0*/  LEA.HI R14, R14, R9, RZ, 0x4 ;  /* 0x000000090e0e7211 */ /* 0x000fe200078f20ff */
[----:B------:R-:W-:Y:S01]  /*7200*/  IMAD R8, R5, -0x40, R6 ;  /* 0xffffffc005087824 */ /* 0x000fe200078e0206 */
[----:B------:R-:W-:Y:S01]  /*7210*/  LEA.HI R12, R12, R11, RZ, 0x1 ;  /* 0x0000000b0c0c7211 */ /* 0x000fe200078f08ff */
[C---:B------:R-:W-:Y:S01]  /*7220*/  VIADD R13, R11.reuse, 0x10 ;  /* 0x000000100b0d7836 */ /* 0x040fe20000000000 */
[----:B------:R-:W-:Y:S01]  /*7230*/  LOP3.LUT R14, R14, 0x1ffffff0, RZ, 0xc0, !PT ;  /* 0x1ffffff00e0e7812 */ /* 0x000fe200078ec0ff */
[C---:B------:R-:W-:Y:S01]  /*7240*/  VIADD R15, R11.reuse, 0x18 ;  /* 0x000000180b0f7836 */ /* 0x040fe20000000000 */
[----:B------:R-:W-:Y:S02]  /*7250*/  IADD3 R5, R11, 0x8, RZ ;  /* 0x000000080b057810 */ /* 0x000fe40007ffe0ff */
[----:B------:R-:W-:Y:S01]  /*7260*/  LOP3.LUT R12, R12, 0xfffffffe, RZ, 0xc0, !PT ;  /* 0xfffffffe0c0c7812 */ /* 0x000fe200078ec0ff */
[----:B------:R-:W-:Y:S01]  /*7270*/  IMAD.IADD R9, R9, 0x1, -R14 ;  /* 0x0000000109097824 */ /* 0x000fe200078e0a0e */
[----:B------:R-:W-:-:S02]  /*7280*/  LEA.HI R6, R5, R5, RZ, 0x1 ;  /* 0x0000000505067211 */ /* 0x000fc400078f08ff */
[----:B------:R-:W-:Y:S02]  /*7290*/  IADD3 R12, R11, -R12, RZ ;  /* 0x8000000c0b0c7210 */ /* 0x000fe40007ffe0ff */
[----:B------:R-:W-:Y:S02]  /*72a0*/  LOP3.LUT R10, R6, 0xfffffffe, RZ, 0xc0, !PT ;  /* 0xfffffffe060a7812 */ /* 0x000fe400078ec0ff */
[----:B------:R-:W-:Y:S02]  /*72b0*/  LEA R11, R9, R12, 0x3 ;  /* 0x0000000c090b7211 */ /* 0x000fe400078e18ff */
[----:B------:R-:W-:Y:S01]  /*72c0*/  LEA.HI R9, R13, R13, RZ, 0x1 ;  /* 0x0000000d0d097211 */ /* 0x000fe200078f08ff */
[----:B------:R-:W-:Y:S01]  /*72d0*/  IMAD.IADD R10, R5, 0x1, -R10 ;  /* 0x00000001050a7824 */ /* 0x000fe200078e0a0a */
[--C-:B------:R-:W-:Y:S01]  /*72e0*/  SHF.R.S32.HI R5, RZ, 0x1, R6.reuse ;  /* 0x00000001ff057819 */ /* 0x100fe20000011406 */
[----:B------:R1:W-:Y:S01]  /*72f0*/  STL [R1+0x54], R11 ;  /* 0x0000540b01007387 */ /* 0x0003e20000100800 */
[----:B------:R-:W-:-:S02]  /*7300*/  SHF.R.S32.HI R6, RZ, 0x1f, R6 ;  /* 0x0000001fff067819 */ /* 0x000fc40000011406 */
[--C-:B------:R-:W-:Y:S02]  /*7310*/  SHF.R.S32.HI R14, RZ, 0x1f, R9.reuse ;  /* 0x0000001fff0e7819 */ /* 0x100fe40000011409 */
[----:B------:R-:W-:Y:S02]  /*7320*/  LEA.HI R17, R15, R15, RZ, 0x1 ;  /* 0x0000000f0f117211 */ /* 0x000fe400078f08ff */
[----:B------:R-:W-:Y:S02]  /*7330*/  LOP3.LUT R12, R9, 0xfffffffe, RZ, 0xc0, !PT ;  /* 0xfffffffe090c7812 */ /* 0x000fe400078ec0ff */
[----:B------:R-:W-:Y:S02]  /*7340*/  LEA.HI R6, R6, R5, RZ, 0x4 ;  /* 0x0000000506067211 */ /* 0x000fe400078f20ff */
[----:B-1----:R-:W-:Y:S01]  /*7350*/  SHF.R.S32.HI R11, RZ, 0x1, R9 ;  /* 0x00000001ff0b7819 */ /* 0x002fe20000011409 */
[----:B------:R-:W-:Y:S01]  /*7360*/  IMAD.IADD R12, R13, 0x1, -R12 ;  /* 0x000000010d0c7824 */ /* 0x000fe200078e0a0c */
[----:B------:R-:W-:-:S02]  /*7370*/  SHF.R.S32.HI R9, RZ, 0x1, R17 ;  /* 0x00000001ff097819 */ /* 0x000fc40000011411 */
[----:B------:R-:W-:Y:S02]  /*7380*/  LEA.HI R14, R14, R11, RZ, 0x4 ;  /* 0x0000000b0e0e7211 */ /* 0x000fe400078f20ff */
[----:B------:R-:W-:Y:S02]  /*7390*/  SHF.R.S32.HI R18, RZ, 0x1f, R17 ;  /* 0x0000001fff127819 */ /* 0x000fe40000011411 */
[----:B------:R-:W-:Y:S02]  /*73a0*/  LOP3.LUT R6, R6, 0x1ffffff0, RZ, 0xc0, !PT ;  /* 0x1ffffff006067812 */ /* 0x000fe400078ec0ff */
[----:B------:R-:W-:Y:S02]  /*73b0*/  LOP3.LUT R14, R14, 0x1ffffff0, RZ, 0xc0, !PT ;  /* 0x1ffffff00e0e7812 */ /* 0x000fe400078ec0ff */
[----:B------:R-:W-:Y:S02]  /*73c0*/  LEA.HI R13, R18, R9, RZ, 0x4 ;  /* 0x00000009120d7211 */ /* 0x000fe400078f20ff */
[----:B------:R-:W-:Y:S01]  /*73d0*/  IADD3 R5, R5, -R6, RZ ;  /* 0x8000000605057210 */ /* 0x000fe20007ffe0ff */
[----:B------:R-:W-:Y:S01]  /*73e0*/  IMAD.IADD R11, R11, 0x1, -R14 ;  /* 0x000000010b0b7824 */ /* 0x000fe200078e0a0e */
[----:B------:R-:W-:Y:S01]  /*73f0*/  LOP3.LUT R18, R17, 0xfffffffe, RZ, 0xc0, !PT ;  /* 0xfffffffe11127812 */ /* 0x000fe200078ec0ff */
[----:B------:R-:W-:Y:S01]  /*7400*/  IMAD R6, R22, 0x2000, R16 ;  /* 0x0000200016067824 */ /* 0x000fe200078e0210 */
[----:B------:R-:W-:Y:S01]  /*7410*/  LOP3.LUT R20, R13, 0x1ffffff0, RZ, 0xc0, !PT ;  /* 0x1ffffff00d147812 */ /* 0x000fe200078ec0ff */
[----:B------:R-:W-:Y:S01]  /*7420*/  IMAD R10, R5, 0x8, R10 ;  /* 0x00000008050a7824 */ /* 0x000fe200078e020a */
[----:B------:R-:W-:Y:S01]  /*7430*/  LEA R5, R11, R12, 0x3 ;  /* 0x0000000c0b057211 */ /* 0x000fe200078e18ff */
[----:B------:R-:W-:Y:S01]  /*7440*/  IMAD.IADD R18, R15, 0x1, -R18 ;  /* 0x000000010f127824 */ /* 0x000fe200078e0a12 */
[----:B------:R-:W-:Y:S01]  /*7450*/  IADD3 R9, R9, -R20, RZ ;  /* 0x8000001409097210 */ /* 0x000fe20007ffe0ff */
[----:B------:R-:W-:Y:S01]  /*7460*/  IMAD.MOV.U32 R11, RZ, RZ, 0x40000040 ;  /* 0x40000040ff0b7424 */ /* 0x000fe200078e00ff */
[----:B------:R1:W-:Y:S01]  /*7470*/  STL [R1+0x4c], R10 ;  /* 0x00004c0a01007387 */ /* 0x0003e20000100800 */
[----:B------:R-:W-:Y:S01]  /*7480*/  IMAD.MOV.U32 R15, RZ, RZ, 0x40000040 ;  /* 0x40000040ff0f7424 */ /* 0x000fe200078e00ff */
[----:B------:R-:W-:-:S02]  /*7490*/  MOV R13, 0x40000040 ;  /* 0x40000040000d7802 */ /* 0x000fc40000000f00 */
[----:B------:R2:W-:Y:S01]  /*74a0*/  STL [R1+0x48], R5 ;  /* 0x0000480501007387 */ /* 0x0005e20000100800 */
[----:B-1----:R-:W-:Y:S02]  /*74b0*/  IMAD R10, R9, 0x8, R18 ;  /* 0x00000008090a7824 */ /* 0x002fe400078e0212 */
[C---:B------:R-:W-:Y:S01]  /*74c0*/  VIADD R9, R6.reuse, 0x4000 ;  /* 0x0000400006097836 */ /* 0x040fe20000000000 */
[----:B--2---:R-:W-:Y:S02]  /*74d0*/  IADD3 R5, R6, 0x20c00, RZ ;  /* 0x00020c0006057810 */ /* 0x004fe40007ffe0ff */
[----:B------:R1:W-:Y:S01]  /*74e0*/  STL [R1+0x44], R10 ;  /* 0x0000440a01007387 */ /* 0x0003e20000100800 */
        /* <DEDUP_REMOVED lines=31> */
.L_x_1721:
[----:B------:R-:W-:-:S05]  /*76e0*/  IMAD.U32 R5, RZ, RZ, UR36 ;  /* 0x00000024ff057e24 */ /* 0x000fca000f8e00ff */
[----:B------:R-:W-:-:S04]  /*76f0*/  LOP3.LUT R5, R5, 0x1, RZ, 0xfc, !PT ;  /* 0x0000000105057812 */ /* 0x000fc800078efcff */
[----:B------:R-:W-:-:S13]  /*7700*/  ISETP.NE.AND P0, PT, R5, 0x3, PT ;  /* 0x000000030500780c */ /* 0x000fda0003f05270 */
[----:B------:R-:W-:Y:S05]  /*7710*/  @!P0 BRA `(.L_x_1711) ;  /* 0x0000000000048947 */ /* 0x000fea0003800000 */
[----:B------:R-:W-:Y:S01]  /*7720*/  BPT.TRAP 0x1 ;  /* 0x000000040000795c */ /* 0x000fe20000300000 */
.L_x_1711:
[----:B------:R-:W-:Y:S02]  /*7730*/  LEA R6, R0, R16, 0x3 ;  /* 0x0000001000067211 */ /* 0x000fe400078e18ff */
[----:B--2---:R-:W-:-:S04]  /*7740*/  SHF.L.U32 R23, R4, 0x1f, RZ ;  /* 0x0000001f04177819 */ /* 0x004fc800000006ff */
[----:B------:R1:W2:Y:S01]  /*7750*/  SYNCS.PHASECHK.TRANS64.TRYWAIT P1, [R6+URZ+0x30c10], R23 ;  /* 0x030c1017060075a7 */ /* 0x0002a2000802017f */
[----:B------:R-:W-:Y:S05]  /*7760*/  @!P0 BRA `(.L_x_1712) ;  /* 0x0000000000048947 */ /* 0x000fea0003800000 */
[----:B------:R-:W-:Y:S01]  /*7770*/  BPT.TRAP 0x1 ;  /* 0x000000040000795c */ /* 0x000fe20000300000 */
.L_x_1712:
[----:B------:R-:W-:-:S05]  /*7780*/  VIADD R5, R16, 0x10000 ;  /* 0x0001000010057836 */ /* 0x000fca0000000000 */
[----:B------:R-:W-:-:S04]  /*7790*/  SHF.R.U32.HI R5, RZ, 0x4, R5 ;  /* 0x00000004ff057819 */ /* 0x000fc80000011605 */
[----:B------:R-:W-:-:S04]  /*77a0*/  LOP3.LUT R5, R5, 0x3fff, RZ, 0xc0, !PT ;  /* 0x00003fff05057812 */ /* 0x000fc800078ec0ff */
[----:B------:R-:W-:Y:S01]  /*77b0*/  LOP3.LUT R9, R5, 0x10000, RZ, 0xfc, !PT ;  /* 0x0001000005097812 */ /* 0x000fe200078efcff */
[----:B--2---:R-:W-:Y:S06]  /*77c0*/  @P1 BRA `(.L_x_1713) ;  /* 0x0000000000081947 */ /* 0x004fec0003800000 */
[----:B------:R-:W2:Y:S02]  /*77d0*/  SYNCS.PHASECHK.TRANS64.TRYWAIT P1, [R6+URZ+0x30c10], R23 ;  /* 0x030c1017060075a7 */ /* 0x000ea4000802017f */
[----:B--2---:R-:W-:Y:S05]  /*77e0*/  @!P1 BRA `(.L_x_1714) ;  /* 0x000000f400f89947 */ /* 0x004fea0003800000 */
.L_x_1713:
        /* <DEDUP_REMOVED lines=63> */
.L_x_1715:
[----:B------:R1:W1:Y:S01]  /*7be0*/  SYNCS.PHASECHK.TRANS64.TRYWAIT P1, [R6+URZ+0x30c30], R23 ;  /* 0x030c3017060075a7 */ /* 0x000262000802017f */
[----:B------:R-:W-:Y:S05]  /*7bf0*/  @!P0 BRA `(.L_x_1716) ;  /* 0x0000000000048947 */ /* 0x000fea0003800000 */
[----:B------:R-:W-:Y:S01]  /*7c00*/  BPT.TRAP 0x1 ;  /* 0x000000040000795c */ /* 0x000fe20000300000 */
.L_x_1716:
[----:B-1----:R-:W-:Y:S05]  /*7c10*/  @P1 BRA `(.L_x_1717) ;  /* 0x0000000000081947 */ /* 0x002fea0003800000 */
[----:B------:R-:W1:Y:S02]  /*7c20*/  SYNCS.PHASECHK.TRANS64.TRYWAIT P1, [R6+URZ+0x30c30], R23 ;  /* 0x030c3017060075a7 */ /* 0x000e64000802017f */
[----:B-1----:R-:W-:Y:S05]  /*7c30*/  @!P1 BRA `(.L_x_1718) ;  /* 0x000000f000f89947 */ /* 0x002fea0003800000 */
.L_x_1717:
        /* <DEDUP_REMOVED lines=954> */
.L_x_1719:
        /* <DEDUP_REMOVED lines=70> */
.L_x_1720:
        /* <DEDUP_REMOVED lines=12> */
.L_x_1710:
[----:B------:R-:W-:-:S06]  /*bd00*/  UISETP.GE.AND UP0, UPT, UR43, UR42, UPT ;  /* 0x0000002a2b00728c */ /* 0x000fcc000bf06270 */
[----:B------:R-:W-:-:S13]  /*bd10*/  PLOP3.LUT P0, PT, PT, PT, UP0, 0x80, 0x0 ;  /* 0x000000000000781c */ /* 0x000fda0003f0f008 */
[----:B------:R-:W-:Y:S05]  /*bd20*/  @P0 BRA `(.L_x_1722) ;  /* 0x0000005800200947 */ /* 0x000fea0003800000 */
[----:B------:R-:W2:Y:S04]  /*bd30*/  LDL.LU R12, [R1+0x68] ;  /* 0x00006800010c7983 */ /* 0x000ea80000300800 */
[----:B------:R-:W3:Y:S01]  /*bd40*/  LDL.LU R20, [R1+0x50] ;  /* 0x0000500001147983 */ /* 0x000ee20000300800 */
[----:B------:R-:W4:Y:S01]  /*bd50*/  S2R R5, SR_TID.X ;  /* 0x0000000000057919 */ /* 0x000f220000002100 */
[----:B------:R-:W5:Y:S01]  /*bd60*/  S2R R10, SR_TID.X ;  /* 0x00000000000a7919 */ /* 0x000f620000002100 */
[----:B----4-:R-:W-:Y:S01]  /*bd70*/  VIADD R5, R5, 0xffffff80 ;  /* 0xffffff8005057836 */ /* 0x010fe20000000000 */
[C---:B-----5:R-:W-:Y:S01]  /*bd80*/  IADD3 R13, R10.reuse, -0x80, RZ ;  /* 0xffffff800a0d7810 */ /* 0x060fe20007ffe0ff */
[----:B------:R-:W-:-:S03]  /*bd90*/  VIADD R14, R10, 0xffffff80 ;  /* 0xffffff800a0e7836 */ /* 0x000fc60000000000 */
[----:B------:R-:W-:Y:S02]  /*bda0*/  SHF.R.S32.HI R6, RZ, 0x1f, R5 ;  /* 0x0000001fff067819 */ /* 0x000fe40000011405 */
[----:B------:R-:W-:Y:S02]  /*bdb0*/  SHF.R.S32.HI R13, RZ, 0x1f, R13 ;  /* 0x0000001fff0d7819 */ /* 0x000fe4000001140d */
[----:B------:R-:W-:Y:S02]  /*bdc0*/  LEA.HI R7, R6, R5, RZ, 0x5 ;  /* 0x0000000506077211 */ /* 0x000fe400078f28ff */
[----:B------:R-:W-:-:S04]  /*bdd0*/  LEA.HI R13, R13, R14, RZ, 0x7 ;  /* 0x0000000e0d0d7211 */ /* 0x000fc800078f38ff */
[----:B------:R-:W-:Y:S01]  /*bde0*/  SHF.R.S32.HI R13, RZ, 0x7, R13 ;  /* 0x00000007ff0d7819 */ /* 0x000fe2000001140d */
[----:B------:R-:W4:Y:S01]  /*bdf0*/  S2UR UR4, SR_CTAID.X ;  /* 0x00000000000479c3 */ /* 0x000f220000002500 */
[----:B------:R-:W-:Y:S01]  /*be00*/  IMAD.MOV.U32 R25, RZ, RZ, 0x40000040 ;  /* 0x40000040ff197424 */ /* 0x000fe200078e00ff */
[----:B------:R-:W-:Y:S01]  /*be10*/  MOV R23, 0x40000040 ;  /* 0x4000004000177802 */ /* 0x000fe20000000f00 */
[----:B------:R-:W-:Y:S01]  /*be20*/  IMAD.MOV.U32 R21, RZ, RZ, 0x40000040 ;  /* 0x40000040ff157424 */ /* 0x000fe200078e00ff */
[----:B----4-:R-:W-:Y:S01]  /*be30*/  UIMAD UR4, UR4, -0x80, UR40 ;  /* 0xffffff80040478a4 */ /* 0x010fe2000f8e0228 */
[----:B--2---:R-:W-:-:S04]  /*be40*/  SHF.R.S32.HI R11, RZ, 0x1f, R12 ;  /* 0x0000001fff0b7819 */ /* 0x004fc8000001140c */
[CC--:B------:R-:W-:Y:S02]  /*be50*/  LEA.HI R8, R11.reuse, R12.reuse, RZ, 0x2 ;  /* 0x0000000c0b087211 */ /* 0x0c0fe400078f10ff */
[----:B------:R-:W-:Y:S02]  /*be60*/  LEA.HI R11, R11, R12, RZ, 0x5 ;  /* 0x0000000c0b0b7211 */ /* 0x000fe400078f28ff */
[--C-:B------:R-:W-:Y:S02]  /*be70*/  SHF.R.S32.HI R9, RZ, 0x2, R8.reuse ;  /* 0x00000002ff097819 */ /* 0x100fe40000011408 */
[----:B------:R-:W-:Y:S02]  /*be80*/  SHF.R.S32.HI R8, RZ, 0x1f, R8 ;  /* 0x0000001fff087819 */ /* 0x000fe40000011408 */
[----:B------:R-:W-:Y:S02]  /*be90*/  SHF.R.S32.HI R11, RZ, 0x5, R11 ;  /* 0x00000005ff0b7819 */ /* 0x000fe4000001140b */
[----:B------:R-:W-:-:S02]  /*bea0*/  LEA.HI R10, R8, R9, RZ, 0x3 ;  /* 0x00000009080a7211 */ /* 0x000fc400078f18ff */
[----:B------:R-:W-:Y:S02]  /*beb0*/  LOP3.LUT R8, R7, 0xffffffe0, RZ, 0xc0, !PT ;  /* 0xffffffe007087812 */ /* 0x000fe400078ec0ff */
[----:B------:R-:W-:Y:S02]  /*bec0*/  LEA.HI R7, R13, R13, RZ, 0x1 ;  /* 0x0000000d0d077211 */ /* 0x000fe400078f08ff */
[----:B------:R-:W-:Y:S01]  /*bed0*/  LOP3.LUT R10, R10, 0xfffffff8, RZ, 0xc0, !PT ;  /* 0xfffffff80a0a7812 */ /* 0x000fe200078ec0ff */
[----:B------:R-:W-:Y:S01]  /*bee0*/  IMAD.IADD R8, R5, 0x1, -R8 ;  /* 0x0000000105087824 */ /* 0x000fe200078e0a08 */
[----:B------:R-:W-:-:S03]  /*bef0*/  LOP3.LUT R12, R7, 0x3fffffe, RZ, 0xc0, !PT ;  /* 0x03fffffe070c7812 */ /* 0x000fc600078ec0ff */
[----:B------:R-:W-:Y:S01]  /*bf00*/  IMAD.IADD R10, R9, 0x1, -R10 ;  /* 0x00000001090a7824 */ /* 0x000fe200078e0a0a */
[----:B------:R-:W-:Y:S02]  /*bf10*/  SHF.R.S32.HI R7, RZ, 0x1f, R8 ;  /* 0x0000001fff077819 */ /* 0x000fe40000011408 */
[----:B------:R-:W-:Y:S02]  /*bf20*/  LEA.HI R9, R6, R5, RZ, 0x2 ;  /* 0x0000000506097211 */ /* 0x000fe400078f10ff */
[CC--:B------:R-:W-:Y:S02]  /*bf30*/  LEA.HI R6, R7.reuse, R8.reuse, RZ, 0x3 ;  /* 0x0000000807067211 */ /* 0x0c0fe400078f18ff */
[----:B------:R-:W-:Y:S01]  /*bf40*/  LEA.HI R8, R7, R8, RZ, 0x2 ;  /* 0x0000000807087211 */ /* 0x000fe200078f10ff */
[----:B------:R-:W-:Y:S01]  /*bf50*/  IMAD R10, R11, 0x10, R10 ;  /* 0x000000100b0a7824 */ /* 0x000fe200078e020a */
[----:B------:R-:W-:Y:S02]  /*bf60*/  IADD3 R13, R13, -R12, RZ ;  /* 0x8000000c0d0d7210 */ /* 0x000fe40007ffe0ff */
[----:B------:R-:W-:-:S02]  /*bf70*/  LOP3.LUT R12, R9, 0xfffffffc, RZ, 0xc0, !PT ;  /* 0xfffffffc090c7812 */ /* 0x000fc400078ec0ff */
[----:B------:R-:W-:Y:S02]  /*bf80*/  SHF.R.S32.HI R7, RZ, 0x3, R6 ;  /* 0x00000003ff077819 */ /* 0x000fe40000011406 */
[----:B------:R-:W-:Y:S02]  /*bf90*/  SHF.R.S32.HI R11, RZ, 0x2, R8 ;  /* 0x00000002ff0b7819 */ /* 0x000fe40000011408 */
[----:B------:R-:W-:Y:S01]  /*bfa0*/  SHF.R.S32.HI R6, RZ, 0x1f, R6 ;  /* 0x0000001fff067819 */ /* 0x000fe20000011406 */
[----:B------:R-:W-:Y:S02]  /*bfb0*/  IMAD.IADD R9, R5, 0x1, -R12 ;  /* 0x0000000105097824 */ /* 0x000fe400078e0a0c */
[C---:B------:R-:W-:Y:S01]  /*bfc0*/  VIADD R5, R11.reuse, 0x8 ;  /* 0x000000080b057836 */ /* 0x040fe20000000000 */
[----:B------:R-:W-:Y:S01]  /*bfd0*/  LEA.HI R6, R6, R7, RZ, 0x4 ;  /* 0x0000000706067211 */ /* 0x000fe200078f20ff */
[----:B------:R-:W-:Y:S01]  /*bfe0*/  VIADD R12, R11, 0x10 ;  /* 0x000000100b0c7836 */ /* 0x000fe20000000000 */
[----:B------:R-:W-:-:S02]  /*bff0*/  LEA R19, R13, R10, 0x6 ;  /* 0x0000000a0d137211 */ /* 0x000fc400078e30ff */
[----:B------:R-:W-:Y:S02]  /*c000*/  LOP3.LUT R6, R6, 0x1ffffff0, RZ, 0xc0, !PT ;  /* 0x1ffffff006067812 */ /* 0x000fe400078ec0ff */
[----:B------:R-:W-:Y:S02]  /*c010*/  LEA.HI R10, R5, R5, RZ, 0x1 ;  /* 0x00000005050a7211 */ /* 0x000fe400078f08ff */
[----:B------:R-:W-:Y:S02]  /*c020*/  LEA.HI R8, R8, R11, RZ, 0x1 ;  /* 0x0000000b08087211 */ /* 0x000fe400078f08ff */
[----:B------:R-:W-:Y:S02]  /*c030*/  LEA.HI R13, R12, R12, RZ, 0x1 ;  /* 0x0000000c0c0d7211 */ /* 0x000fe400078f08ff */
[----:B------:R-:W-:Y:S01]  /*c040*/  IADD3 R7, R7, -R6, RZ ;  /* 0x8000000607077210 */ /* 0x000fe20007ffe0ff */
[----:B------:R-:W-:Y:S01]  /*c050*/  VIADD R14, R11, 0x18 ;  /* 0x000000180b0e7836 */ /* 0x000fe20000000000 */
[----:B------:R-:W-:-:S02]  /*c060*/  LOP3.LUT R6, R10, 0xfffffffe, RZ, 0xc0, !PT ;  /* 0xfffffffe0a067812 */ /* 0x000fc400078ec0ff */
[----:B------:R-:W-:Y:S02]  /*c070*/  LOP3.LUT R8, R8, 0xfffffffe, RZ, 0xc0, !PT ;  /* 0xfffffffe08087812 */ /* 0x000fe400078ec0ff */
[----:B------:R-:W-:Y:S02]  /*c080*/  LOP3.LUT R15, R13, 0xfffffffe, RZ, 0xc0, !PT ;  /* 0xfffffffe0d0f7812 */ /* 0x000fe400078ec0ff */
[----:B------:R-:W-:Y:S01]  /*c090*/  IADD3 R6, R5, -R6, RZ ;  /* 0x8000000605067210 */ /* 0x000fe20007ffe0ff */
[----:B------:R-:W-:Y:S01]  /*c0a0*/  IMAD.IADD R8, R11, 0x1, -R8 ;  /* 0x000000010b087824 */ /* 0x000fe200078e0a08 */
[--C-:B------:R-:W-:Y:S01]  /*c0b0*/  SHF.R.S32.HI R5, RZ, 0x1, R10.reuse ;  /* 0x00000001ff057819 */ /* 0x100fe2000001140a */
[----:B------:R-:W-:Y:S01]  /*c0c0*/  IMAD.IADD R15, R12, 0x1, -R15 ;  /* 0x000000010c0f7824 */ /* 0x000fe200078e0a0f */
[----:B------:R-:W-:Y:S02]  /*c0d0*/  LEA.HI R17, R14, R14, RZ, 0x1 ;  /* 0x0000000e0e117211 */ /* 0x000fe400078f08ff */
[----:B------:R-:W-:-:S02]  /*c0e0*/  SHF.R.S32.HI R10, RZ, 0x1f, R10 ;  /* 0x0000001fff0a7819 */ /* 0x000fc4000001140a */
[--C-:B------:R-:W-:Y:S02]  /*c0f0*/  SHF.R.S32.HI R11, RZ, 0x1, R13.reuse ;  /* 0x00000001ff0b7819 */ /* 0x100fe4000001140d */
[----:B------:R-:W-:Y:S02]  /*c100*/  SHF.R.S32.HI R12, RZ, 0x1f, R13 ;  /* 0x0000001fff0c7819 */ /* 0x000fe4000001140d */
[--C-:B------:R-:W-:Y:S02]  /*c110*/  SHF.R.S32.HI R13, RZ, 0x1, R17.reuse ;  /* 0x00000001ff0d7819 */ /* 0x100fe40000011411 */
[----:B-1----:R-:W-:Y:S02]  /*c120*/  SHF.R.S32.HI R18, RZ, 0x1f, R17 ;  /* 0x0000001fff127819 */ /* 0x002fe40000011411 */
[----:B------:R-:W-:Y:S02]  /*c130*/  LEA.HI R10, R10, R5, RZ, 0x4 ;  /* 0x000000050a0a7211 */ /* 0x000fe400078f20ff */
[----:B------:R-:W-:-:S02]  /*c140*/  LEA.HI R12, R12, R11, RZ, 0x4 ;  /* 0x0000000b0c0c7211 */ /* 0x000fc400078f20ff */
[----:B------:R-:W-:Y:S02]  /*c150*/  LEA.HI R18, R18, R13, RZ, 0x4 ;  /* 0x0000000d12127211 */ /* 0x000fe400078f20ff */
[----:B------:R-:W-:Y:S02]  /*c160*/  LOP3.LUT R10, R10, 0x1ffffff0, RZ, 0xc0, !PT ;  /* 0x1ffffff00a0a7812 */ /* 0x000fe400078ec0ff */
[----:B------:R-:W-:Y:S02]  /*c170*/  LOP3.LUT R12, R12, 0x1ffffff0, RZ, 0xc0, !PT ;  /* 0x1ffffff00c0c7812 */ /* 0x000fe400078ec0ff */
[----:B------:R-:W-:Y:S02]  /*c180*/  LOP3.LUT R17, R17, 0xfffffffe, RZ, 0xc0, !PT ;  /* 0xfffffffe11117812 */ /* 0x000fe400078ec0ff */
[----:B------:R-:W-:Y:S02]  /*c190*/  LOP3.LUT R18, R18, 0x1ffffff0, RZ, 0xc0, !PT ;  /* 0x1ffffff012127812 */ /* 0x000fe400078ec0ff */
[----:B------:R-:W-:Y:S01]  /*c1a0*/  IADD3 R5, R5, -R10, RZ ;  /* 0x8000000a05057210 */ /* 0x000fe20007ffe0ff */
[----:B------:R-:W-:Y:S01]  /*c1b0*/  IMAD.IADD R12, R11, 0x1, -R12 ;  /* 0x000000010b0c7824 */ /* 0x000fe200078e0a0c */
[----:B------:R-:W-:Y:S01]  /*c1c0*/  LEA R8, R7, R8, 0x3 ;  /* 0x0000000807087211 */ /* 0x000fe200078e18ff */
[----:B------:R-:W-:-:S02]  /*c1d0*/  IMAD.IADD R17, R14, 0x1, -R17 ;  /* 0x000000010e117824 */ /* 0x000fc400078e0a11 */
[----:B------:R-:W-:Y:S02]  /*c1e0*/  IMAD.IADD R18, R13, 0x1, -R18 ;  /* 0x000000010d127824 */ /* 0x000fe400078e0a12 */
[----:B------:R-:W-:Y:S02]  /*c1f0*/  IMAD R7, R5, 0x8, R6 ;  /* 0x0000000805077824 */ /* 0x000fe400078e0206 */
[----:B------:R-:W-:Y:S01]  /*c200*/  IMAD R5, R12, 0x8, R15 ;  /* 0x000000080c057824 */ /* 0x000fe200078e020f */
[----:B------:R-:W-:Y:S01]  /*c210*/  STL [R1+0x84], R8 ;  /* 0x0000840801007387 */ /* 0x000fe20000100800 */
[----:B------:R-:W-:-:S03]  /*c220*/  LEA R6, R18, R17, 0x3 ;  /* 0x0000001112067211 */ /* 0x000fc600078e18ff */
[----:B------:R-:W-:Y:S04]  /*c230*/  STL [R1+0x80], R7 ;  /* 0x0000800701007387 */ /* 0x000fe80000100800 */
[----:B------:R3:W-:Y:S04]  /*c240*/  STL [R1+0x7c], R5 ;  /* 0x00007c0501007387 */ /* 0x0007e80000100800 */
[----:B------:R1:W-:Y:S01]  /*c250*/  STL [R1+0x78], R6 ;  /* 0x0000780601007387 */ /* 0x0003e20000100800 */
[----:B---3--:R-:W-:-:S04]  /*c260*/  IMAD R5, R20, 0x2000, R16 ;  /* 0x0000200014057824 */ /* 0x008fc800078e0210 */
[C---:B-1----:R-:W-:Y:S01]  /*c270*/  VIADD R6, R5.reuse, 0x4000 ;  /* 0x0000400005067836 */ /* 0x042fe20000000000 */
[----:B------:R-:W-:Y:S02]  /*c280*/  IADD3 R7, R5, 0x20c00, RZ ;  /* 0x00020c0005077810 */ /* 0x000fe40007ffe0ff */
[----:B------:R-:W-:Y:S02]  /*c290*/  SHF.R.U32.HI R5, RZ, 0x4, R5 ;  /* 0x00000004ff057819 */ /* 0x000fe40000011605 */
[----:B------:R-:W-:Y:S02]  /*c2a0*/  SHF.R.U32.HI R6, RZ, 0x4, R6 ;  /* 0x00000004ff067819 */ /* 0x000fe40000011606 */
[----:B------:R-:W-:Y:S02]  /*c2b0*/  SHF.R.U32.HI R7, RZ, 0x4, R7 ;  /* 0x00000004ff077819 */ /* 0x000fe40000011607 */
[----:B------:R-:W-:Y:S02]  /*c2c0*/  LOP3.LUT R5, R5, 0x3fff, RZ, 0xc0, !PT ;  /* 0x00003fff05057812 */ /* 0x000fe400078ec0ff */
[----:B------:R-:W-:-:S02]  /*c2d0*/  LOP3.LUT R6, R6, 0x3fff, RZ, 0xc0, !PT ;  /* 0x00003fff06067812 */ /* 0x000fc400078ec0ff */
[----:B------:R-:W-:Y:S02]  /*c2e0*/  LOP3.LUT R7, R7, 0x3fff, RZ, 0xc0, !PT ;  /* 0x00003fff07077812 */ /* 0x000fe400078ec0ff */
[----:B------:R-:W-:Y:S01]  /*c2f0*/  LOP3.LUT R12, R5, 0x10000, RZ, 0xfc, !PT ;  /* 0x00010000050c7812 */ /* 0x000fe200078efcff */
[----:B------:R-:W1:Y:S01]  /*c300*/  S2R R8, SR_CTAID.X ;  /* 0x0000000000087919 */ /* 0x000e620000002500 */
[----:B------:R-:W-:Y:S02]  /*c310*/  LOP3.LUT R5, R6, 0x10000, RZ, 0xfc, !PT ;  /* 0x0001000006057812 */ /* 0x000fe400078efcff */
[----:B------:R-:W-:Y:S01]  /*c320*/  LOP3.LUT R6, R7, 0x10000, RZ, 0xfc, !PT ;  /* 0x0001000007067812 */ /* 0x000fe200078efcff */
[C---:B------:R-:W-:Y:S01]  /*c330*/  VIADD R24, R12.reuse, 0x2 ;  /* 0x000000020c187836 */ /* 0x040fe20000000000 */
[----:B------:R2:W-:Y:S01]  /*c340*/  STL [R1+0x6c], R12 ;  /* 0x00006c0c01007387 */ /* 0x0005e20000100800 */
[C---:B------:R-:W-:Y:S01]  /*c350*/  VIADD R22, R12.reuse, 0x4 ;  /* 0x000000040c167836 */ /* 0x040fe20000000000 */
[----:B------:R-:W-:Y:S01]  /*c360*/  IADD3 R20, R12, 0x6, RZ ;  /* 0x000000060c147810 */ /* 0x000fe20007ffe0ff */
[----:B------:R-:W-:Y:S01]  /*c370*/  IMAD.MOV.U32 R11, RZ, RZ, 0x40000040 ;  /* 0x40000040ff0b7424 */ /* 0x000fe200078e00ff */
[----:B------:R-:W-:Y:S01]  /*c380*/  STL [R1+0x74], R6 ;  /* 0x0000740601007387 */ /* 0x000fe20000100800 */
[C---:B------:R-:W-:Y:S01]  /*c390*/  IADD3 R10, R5.reuse, 0x6, RZ ;  /* 0x00000006050a7810 */ /* 0x040fe20007ffe0ff */
[----:B------:R-:W-:Y:S01]  /*c3a0*/  VIADD R14, R5, 0x2 ;  /* 0x00000002050e7836 */ /* 0x000fe20000000000 */
[----:B------:R-:W-:Y:S01]  /*c3b0*/  MOV R13, 0x40000040 ;  /* 0x40000040000d7802 */ /* 0x000fe20000000f00 */
[----:B------:R3:W-:Y:S01]  /*c3c0*/  STL [R1+0x68], R5 ;  /* 0x0000680501007387 */ /* 0x0007e20000100800 */
[----:B------:R-:W-:-:S02]  /*c3d0*/  IMAD.MOV.U32 R15, RZ, RZ, 0x40000040 ;  /* 0x40000040ff0f7424 */ /* 0x000fc400078e00ff */
[----:B--2---:R-:W-:Y:S01]  /*c3e0*/  VIADD R12, R5, 0x4 ;  /* 0x00000004050c7836 */ /* 0x004fe20000000000 */
[----:B------:R2:W-:Y:S04]  /*c3f0*/  STL.64 [R1+0x60], R24 ;  /* 0x0000601801007387 */ /* 0x0005e80000100a00 */
[----:B------:R2:W-:Y:S04]  /*c400*/  STL.64 [R1+0x58], R22 ;  /* 0x0000581601007387 */ /* 0x0005e80000100a00 */
[----:B------:R2:W-:Y:S04]  /*c410*/  STL.64 [R1+0x50], R20 ;  /* 0x0000501401007387 */ /* 0x0005e80000100a00 */
[----:B------:R2:W-:Y:S04]  /*c420*/  STL.64 [R1+0x38], R10 ;  /* 0x0000380a01007387 */ /* 0x0005e80000100a00 */
[----:B------:R2:W-:Y:S04]  /*c430*/  STL.64 [R1+0x48], R14 ;  /* 0x0000480e01007387 */ /* 0x0005e80000100a00 */
[----:B------:R2:W-:Y:S01]  /*c440*/  STL.64 [R1+0x40], R12 ;  /* 0x0000400c01007387 */ /* 0x0005e20000100a00 */
[C---:B---3--:R-:W-:Y:S01]  /*c450*/  VIADD R5, R9.reuse, 0x4 ;  /* 0x0000000409057836 */ /* 0x048fe20000000000 */
[C---:B------:R-:W-:Y:S01]  /*c460*/  IADD3 R6, R9.reuse, 0xc, RZ ;  /* 0x0000000c09067810 */ /* 0x040fe20007ffe0ff */
[C---:B------:R-:W-:Y:S01]  /*c470*/  VIADD R7, R9.reuse, 0x8 ;  /* 0x0000000809077836 */ /* 0x040fe20000000000 */
[C---:B------:R-:W-:Y:S01]  /*c480*/  IADD3 R6, R9.reuse, 0x18, RZ ;  /* 0x0000001809067810 */ /* 0x040fe20007ffe0ff */
[----:B------:R-:W-:-:S02]  /*c490*/  VIADD R5, R9, 0x10 ;  /* 0x0000001009057836 */ /* 0x000fc40000000000 */
[----:B------:R-:W-:Y:S01]  /*c4a0*/  VIADD R7, R9, 0x14 ;  /* 0x0000001409077836 */ /* 0x000fe20000000000 */
[----:B------:R-:W-:Y:S01]  /*c4b0*/  IADD3 R7, -R19, UR4, RZ ;  /* 0x0000000413077c10 */ /* 0x000fe2000fffe1ff */
[----:B------:R-:W-:Y:S02]  /*c4c0*/  VIADD R5, R9, 0x1c ;  /* 0x0000001c09057836 */ /* 0x000fe40000000000 */
[----:B-1----:R-:W-:-:S07]  /*c4d0*/  IMAD R8, R8, -0x80, -R19 ;  /* 0xffffff8008087824 */ /* 0x002fce00078e0a13 */
.L_x_1733:
[----:B------:R-:W-:-:S05]  /*c4e0*/  IMAD.U32 R5, RZ, RZ, UR36 ;  /* 0x00000024ff057e24 */ /* 0x000fca000f8e00ff */
[----:B------:R-:W-:-:S04]  /*c4f0*/  LOP3.LUT R5, R5, 0x1, RZ, 0xfc, !PT ;  /* 0x0000000105057812 */ /* 0x000fc800078efcff */
[----:B------:R-:W-:-:S13]  /*c500*/  ISETP.NE.AND P6, PT, R5, 0x3, PT ;  /* 0x000000030500780c */ /* 0x000fda0003fc5270 */
[----:B------:R-:W-:Y:S05]  /*c510*/  @!P6 BRA `(.L_x_1723) ;  /* 0x000000000004e947 */ /* 0x000fea0003800000 */
[----:B------:R-:W-:Y:S01]  /*c520*/  BPT.TRAP 0x1 ;  /* 0x000000040000795c */ /* 0x000fe20000300000 */
.L_x_1723:
[----:B------:R-:W-:Y:S02]  /*c530*/  LEA R6, R0, R16, 0x3 ;  /* 0x0000001000067211 */ /* 0x000fe400078e18ff */
[----:B--2---:R-:W-:-:S04]  /*c540*/  SHF.L.U32 R23, R4, 0x1f, RZ ;  /* 0x0000001f04177819 */ /* 0x004fc800000006ff */
[----:B------:R1:W2:Y:S01]  /*c550*/  SYNCS.PHASECHK.TRANS64.TRYWAIT P0, [R6+URZ+0x30c10], R23 ;  /* 0x030c1017060075a7 */ /* 0x0002a2000800017f */
[----:B------:R-:W-:Y:S05]  /*c560*/  @!P6 BRA `(.L_x_1724) ;  /* 0x000000000004e947 */ /* 0x000fea0003800000 */
[----:B------:R-:W-:Y:S01]  /*c570*/  BPT.TRAP 0x1 ;  /* 0x000000040000795c */ /* 0x000fe20000300000 */
.L_x_1724:
[----:B------:R-:W-:-:S05]  /*c580*/  VIADD R5, R16, 0x10000 ;  /* 0x0001000010057836 */ /* 0x000fca0000000000 */
[----:B------:R-:W-:-:S04]  /*c590*/  SHF.R.U32.HI R5, RZ, 0x4, R5 ;  /* 0x00000004ff057819 */ /* 0x000fc80000011605 */
[----:B------:R-:W-:-:S04]  /*c5a0*/  LOP3.LUT R5, R5, 0x3fff, RZ, 0xc0, !PT ;  /* 0x00003fff05057812 */ /* 0x000fc800078ec0ff */
[----:B------:R-:W-:Y:S01]  /*c5b0*/  LOP3.LUT R11, R5, 0x10000, RZ, 0xfc, !PT ;  /* 0x00010000050b7812 */ /* 0x000fe200078efcff */
[----:B--2---:R-:W-:Y:S06]  /*c5c0*/  @P0 BRA `(.L_x_1725) ;  /* 0x0000000000080947 */ /* 0x004fec0003800000 */
[----:B------:R-:W2:Y:S02]  /*c5d0*/  SYNCS.PHASECHK.TRANS64.TRYWAIT P0, [R6+URZ+0x30c10], R23 ;  /* 0x030c1017060075a7 */ /* 0x000ea4000800017f */
[----:B--2---:R-:W-:Y:S05]  /*c5e0*/  @!P0 BRA `(.L_x_1726) ;  /* 0x000000a800a08947 */ /* 0x004fea0003800000 */
.L_x_1725:
        /* <DEDUP_REMOVED lines=63> */
.L_x_1727:
[----:B------:R1:W1:Y:S01]  /*c9e0*/  SYNCS.PHASECHK.TRANS64.TRYWAIT P0, [R6+URZ+0x30c30], R23 ;  /* 0x030c3017060075a7 */ /* 0x000262000800017f */
[----:B------:R-:W-:Y:S05]  /*c9f0*/  @!P6 BRA `(.L_x_1728) ;  /* 0x000000000004e947 */ /* 0x000fea0003800000 */
[----:B------:R-:W-:Y:S01]  /*ca00*/  BPT.TRAP 0x1 ;  /* 0x000000040000795c */ /* 0x000fe20000300000 */
.L_x_1728:
[----:B-1----:R-:W-:Y:S05]  /*ca10*/  @P0 BRA `(.L_x_1729) ;  /* 0x0000000000080947 */ /* 0x002fea0003800000 */
[----:B------:R-:W1:Y:S02]  /*ca20*/  SYNCS.PHASECHK.TRANS64.TRYWAIT P0, [R6+URZ+0x30c30], R23 ;  /* 0x030c3017060075a7 */ /* 0x000e64000800017f */
[----:B-1----:R-:W-:Y:S05]  /*ca30*/  @!P0 BRA `(.L_x_1730) ;  /* 0x000000a400a08947 */ /* 0x002fea0003800000 */
.L_x_1729:
        /* <DEDUP_REMOVED lines=93> */
[----:B------:R2:W-:Y:S04]  /*d010*/  STL [R1+0x88], R2 ;  /* 0x0000880201007387 */ /* 0x0005e80000100800 */
[----:B-1----:R-:W3:Y:S01]  /*d020*/  LDL.64 R4, [R1+0x48] ;  /* 0x0000480001047983 */ /* 0x002ee20000100a00 */
[----:B------:R-:W-:Y:S01]  /*d030*/  WARPGROUP.ARRIVE ;  /* 0x00000000000079c5 */ /* 0x000fe20000000000 */
[----:B------:R1:W-:Y:S01]  /*d040*/  MUFU.TANH R166, R92 ;  /* 0x0000005c00a67308 */ /* 0x0003e20000002400 */
[----:B------:R-:W-:Y:S01]  /*d050*/  FMUL.FTZ R100, R100, UR9 ;  /* 0x0000000964647c20 */ /* 0x000fe20008410000 */
[----:B--2---:R-:W2:Y:S01]  /*d060*/  LDC R2, c[0x0][0x74c] ;  /* 0x0001d300ff027b82 */ /* 0x004ea20000000800 */
[----:B------:R-:W-:Y:S01]  /*d070*/  FMUL.FTZ R101, R101, UR9 ;  /* 0x0000000965657c20 */ /* 0x000fe20008410000 */
[----:B------:R-:W-:Y:S01]  /*d080*/  FMUL.FTZ R120, R120, UR9 ;  /* 0x0000000978787c20 */ /* 0x000fe20008410000 */
[----:B------:R-:W-:Y:S01]  /*d090*/  HGMMA.64x128x16.F32.BF16 R24, gdesc[UR4], RZ, !UPT, gsb0 ;  /* 0x01e00000041879f0 */ /* 0x000fe2000c0018ff */
        /* <DEDUP_REMOVED lines=11> */
[----:B----4-:R-:W4:Y:S01]  /*d150*/  LDL.64 R98, [R1+0x38] ;  /* 0x0000380001627983 */ /* 0x010f220000100a00 */
[----:B------:R-:W-:Y:S01]  /*d160*/  UMOV UR14, UR4 ;  /* 0x00000004000e7c82 */ /* 0x000fe20008000000 */
[----:B------:R-:W-:Y:S01]  /*d170*/  FMUL.FTZ R124, R124, UR9 ;  /* 0x000000097c7c7c20 */ /* 0x000fe20008410000 */
        /* <DEDUP_REMOVED lines=9> */
[----:B------:R-:W-:-:S03]  /*d210*/  FMUL.FTZ R106, R106, UR9 ;  /* 0x000000096a6a7c20 */ /* 0x000fc60008410000 */
[----:B------:R1:W-:Y:S08]  /*d220*/  MUFU.TANH R169, R89 ;  /* 0x0000005900a97308 */ /* 0x0003f00000002400 */
[----:B------:R2:W4:Y:S08]  /*d230*/  MUFU.TANH R203, R23 ;  /* 0x0000001700cb7308 */ /* 0x0005300000002400 */
[----:B------:R-:W4:Y:S08]  /*d240*/  MUFU.TANH R171, R137 ;  /* 0x0000008900ab7308 */ /* 0x000f300000002400 */
[----:B------:R2:W-:Y:S01]  /*d250*/  MUFU.TANH R167, R91 ;  /* 0x0000005b00a77308 */ /* 0x0005e20000002400 */
[----:B---3--:R-:W-:Y:S01]  /*d260*/  R2UR UR12, R4 ;  /* 0x00000000040c72ca */ /* 0x008fe200000e0000 */
[----:B------:R-:W-:-:S02]  /*d270*/  WARPGROUP.DEPBAR.LE gsb0, 0x0 ;  /* 0x00008000000079c5 */ /* 0x000fc40000010000 */
[----:B------:R-:W-:Y:S01]  /*d280*/  R2UR UR13, R5 ;  /* 0x00000000050d72ca */ /* 0x000fe200000e0000 */
[----:B------:R-:W-:Y:S01]  /*d290*/  ULEA UR4, UR43, -UR41, 0x7 ;  /* 0x800000292b047291 */ /* 0x000fe2000f8e383f */
[----:B------:R-:W3:Y:S01]  /*d2a0*/  LDL.64 R4, [R1+0x40] ;  /* 0x0000400001047983 */ /* 0x000ee20000100a00 */
[----:B------:R-:W-:Y:S01]  /*d2b0*/  WARPGROUP.ARRIVE ;  /* 0x00000000000079c5 */ /* 0x000fe20000000000 */
[----:B-1----:R-:W-:Y:S01]  /*d2c0*/  FMUL.FTZ R90, R96, UR9 ;  /* 0x00000009605a7c20 */ /* 0x002fe20008410000 */
[----:B------:R-:W-:Y:S01]  /*d2d0*/  FMUL.FTZ R88, R94, UR9 ;  /* 0x000000095e587c20 */ /* 0x000fe20008410000 */
[----:B------:R-:W-:Y:S01]  /*d2e0*/  FMUL.FTZ R89, R95, UR9 ;  /* 0x000000095f597c20 */ /* 0x000fe20008410000 */
[----:B--2---:R-:W-:Y:S01]  /*d2f0*/  IADD3 R2, -R2, 0x8, RZ ;  /* 0x0000000802027810 */ /* 0x004fe20007ffe1ff */
[----:B------:R-:W1:Y:S01]  /*d300*/  LDC.64 R94, c[0x0][0x748] ;  /* 0x0001d200ff5e7b82 */ /* 0x000e620000000a00 */
[----:B------:R1:W-:Y:S01]  /*d310*/  MUFU.TANH R6, R126 ;  /* 0x0000007e00067308 */ /* 0x0003e20000002400 */
[----:B------:R-:W-:Y:S01]  /*d320*/  FMUL.FTZ R23, R93, UR9 ;  /* 0x000000095d177c20 */ /* 0x000fe20008410000 */
[----:B------:R-:W-:-:S02]  /*d330*/  FMUL.FTZ R91, R97, UR9 ;  /* 0x00000009615b7c20 */ /* 0x000fc40008410000 */
[----:B------:R-:W-:Y:S01]  /*d340*/  HGMMA.64x128x16.F32.BF16 R24, gdesc[UR12], R24, gsb0 ;  /* 0x01e000000c1879f0 */ /* 0x000fe20008001818 */
[----:B------:R-:W-:Y:S01]  /*d350*/  LEA R96, R3, UR4, 0x1 ;  /* 0x0000000403607c11 */ /* 0x000fe2000f8e08ff */
[----:B------:R-:W-:Y:S01]  /*d360*/  UIADD3 UR4, UR6, 0x4, URZ ;  /* 0x0000000406047890 */ /* 0x000fe2000fffe03f */
[----:B----4-:R-:W-:Y:S01]  /*d370*/  R2UR UR5, R99 ;  /* 0x00000000630572ca */ /* 0x010fe200000e0000 */
[----:B------:R-:W-:Y:S01]  /*d380*/  UMOV UR15, 0x40000040 ;  /* 0x40000040000f7882 */ /* 0x000fe20000000000 */
[----:B------:R-:W-:Y:S01]  /*d390*/  UMOV UR7, 0x40000040 ;  /* 0x4000004000077882 */ /* 0x000fe20000000000 */
[----:B------:R-:W2:Y:S01]  /*d3a0*/  MUFU.TANH R23, R23 ;  /* 0x0000001700177308 */ /* 0x000ea20000002400 */
[----:B------:R-:W-:Y:S02]  /*d3b0*/  FMUL.FTZ R93, R103, UR9 ;  /* 0x00000009675d7c20 */ /* 0x000fe40008410000 */
[----:B------:R-:W-:Y:S01]  /*d3c0*/  UMOV UR14, UR4 ;  /* 0x00000004000e7c82 */ /* 0x000fe20008000000 */
[----:B------:R-:W-:-:S04]  /*d3d0*/  IMAD.IADD R96, R7, 0x1, R96 ;  /* 0x0000000107607824 */ /* 0x000fc800078e0260 */
[----:B------:R-:W-:Y:S01]  /*d3e0*/  IMAD.IADD R221, R2, 0x1, -R96 ;  /* 0x0000000102dd7824 */ /* 0x000fe200078e0a60 */
[----:B------:R-:W-:Y:S01]  /*d3f0*/  UIADD3 UR6, UR6, 0x6, URZ ;  /* 0x0000000606067890 */ /* 0x000fe2000fffe03f */
[----:B------:R-:W4:Y:S01]  /*d400*/  MUFU.TANH R90, R90 ;  /* 0x0000005a005a7308 */ /* 0x000f220000002400 */
        /* <DEDUP_REMOVED lines=15> */
[----:B------:R-:W-:Y:S08]  /*d500*/  MUFU.TANH R156, R109 ;  /* 0x0000006d009c7308 */ /* 0x000ff00000002400 */
[----:B------:R-:W-:Y:S08]  /*d510*/  MUFU.TANH R161, R104 ;  /* 0x0000006800a17308 */ /* 0x000ff00000002400 */
[----:B------:R-:W-:Y:S01]  /*d520*/  MUFU.TANH R160, R105 ;  /* 0x0000006900a07308 */ /* 0x000fe20000002400 */
[----:B------:R-:W-:-:S07]  /*d530*/  FMUL.FTZ R110, R110, UR9 ;  /* 0x000000096e6e7c20 */ /* 0x000fce0008410000 */
[----:B------:R-:W-:Y:S01]  /*d540*/  MUFU.TANH R153, R112 ;  /* 0x0000007000997308 */ /* 0x000fe20000002400 */
[----:B------:R-:W-:Y:S02]  /*d550*/  WARPGROUP.DEPBAR.LE gsb0, 0x0 ;  /* 0x00008000000079c5 */ /* 0x000fe40000010000 */
[----:B------:R-:W1:Y:S01]  /*d560*/  LDS R224, [R224+0x400] ;  /* 0x00040000e0e07984 */ /* 0x000e620000000800 */
[----:B------:R-:W-:Y:S01]  /*d570*/  WARPGROUP.ARRIVE ;  /* 0x00000000000079c5 */ /* 0x000fe20000000000 */
[----:B------:R-:W-:-:S03]  /*d580*/  SEL R218, R95, 0x80, P1 ;  /* 0x000000805fda7807 */ /* 0x000fc60000800000 */
[----:B------:R-:W1:Y:S01]  /*d590*/  MUFU.TANH R93, R93 ;  /* 0x0000005d005d7308 */ /* 0x000e620000002400 */
[C---:B------:R-:W-:Y:S02]  /*d5a0*/  ISETP.GE.AND P3, PT, R126.reuse, RZ, PT ;  /* 0x000000ff7e00720c */ /* 0x040fe40003f66270 */
[C---:B------:R-:W-:Y:S02]  /*d5b0*/  ISETP.GE.AND P4, PT, R126.reuse, 0x1, PT ;  /* 0x000000017e00780c */ /* 0x040fe40003f86270 */
[----:B------:R-:W-:Y:S02]  /*d5c0*/  ISETP.GE.AND P1, PT, R126, 0x9, PT ;  /* 0x000000097e00780c */ /* 0x000fe40003f26270 */
[----:B------:R-:W-:Y:S01]  /*d5d0*/  R2UR UR4, R98 ;  /* 0x00000000620472ca */ /* 0x000fe200000e0000 */
[----:B------:R-:W-:Y:S01]  /*d5e0*/  MUFU.TANH R141, R124 ;  /* 0x0000007c008d7308 */ /* 0x000fe20000002400 */
[C---:B------:R-:W-:Y:S02]  /*d5f0*/  ISETP.GT.OR P3, PT, R218.reuse, RZ, !P3 ;  /* 0x000000ffda00720c */ /* 0x040fe40005f64670 */
[----:B------:R-:W-:-:S02]  /*d600*/  ISETP.GT.OR P4, PT, R218, 0x1, !P4 ;  /* 0x00000001da00780c */ /* 0x000fc40006784670 */
[----:B------:R-:W-:Y:S02]  /*d610*/  ISETP.GT.OR P1, PT, R218, 0x9, !P1 ;  /* 0x00000009da00780c */ /* 0x000fe40004f24670 */
        /* <DEDUP_REMOVED lines=11> */
[----:B------:R-:W-:-:S06]  /*d6d0*/  FMUL.FTZ R119, R119, UR9 ;  /* 0x0000000977777c20 */ /* 0x000fcc0008410000 */
        /* <DEDUP_REMOVED lines=8> */
[----:B---3--:R-:W-:-:S02]  /*d760*/  R2UR UR12, R4 ;  /* 0x00000000040c72ca */ /* 0x008fc400000e0000 */
[----:B------:R-:W-:-:S13]  /*d770*/  R2UR UR13, R5 ;  /* 0x00000000050d72ca */ /* 0x000fda00000e0000 */
[----:B------:R-:W-:Y:S01]  /*d780*/  HGMMA.64x128x16.F32.BF16 R24, gdesc[UR12], R24, gsb0 ;  /* 0x01e000000c1879f0 */ /* 0x000fe20008001818 */
[----:B------:R3:W-:Y:S02]  /*d790*/  MUFU.TANH R4, R128 ;  /* 0x0000008000047308 */ /* 0x0007e40000002400 */
[----:B---3--:R-:W-:Y:S02]  /*d7a0*/  SEL R128, R94, 0x80, !P0 ;  /* 0x000000805e807807 */ /* 0x008fe40004000000 */
        /* <DEDUP_REMOVED lines=49> */
[----:B------:R-:W-:-:S06]  /*dac0*/  WARPGROUP.ARRIVE ;  /* 0x00000000000079c5 */ /* 0x000fcc0000000000 */
[----:B------:R-:W-:Y:S01]  /*dad0*/  HGMMA.64x128x16.F32.BF16 R24, gdesc[UR4], R24, gsb0 ;  /* 0x01e00000041879f0 */ /* 0x000fe20008001818 */
[----:B------:R-:W-:Y:S01]  /*dae0*/  FSEL R122, R169, -INF , !P3 ;  /* 0xff800000a97a7808 */ /* 0x000fe20005800000 */
[----:B------:R-:W3:Y:S01]  /*daf0*/  MUFU.TANH R155, R110 ;  /* 0x0000006e009b7308 */ /* 0x000ee20000002400 */
        /* <DEDUP_REMOVED lines=12> */
[----:B----4-:R-:W-:Y:S01]  /*dbc0*/  FSEL R103, R90, -INF , !P0 ;  /* 0xff8000005a677808 */ /* 0x010fe20004000000 */
[----:B------:R-:W-:Y:S01]  /*dbd0*/  FMUL.FTZ R138, R129, UR9 ;  /* 0x00000009818a7c20 */ /* 0x000fe20008410000 */
[----:B-1----:R-:W-:Y:S01]  /*dbe0*/  FSEL R109, R91, -INF , !P1 ;  /* 0xff8000005b6d7808 */ /* 0x002fe20004800000 */
[----:B------:R1:W-:Y:S01]  /*dbf0*/  MUFU.TANH R146, R119 ;  /* 0x0000007700927308 */ /* 0x0003e20000002400 */
[C---:B------:R-:W-:Y:S01]  /*dc00*/  ISETP.GE.AND P0, PT, R128.reuse, 0x28, PT ;  /* 0x000000288000780c */ /* 0x040fe20003f06270 */
[----:B------:R-:W4:Y:S01]  /*dc10*/  SHFL.IDX PT, R226, R224, R9, 0x1f ;  /* 0x00001f09e0e27589 */ /* 0x000f2200000e0000 */
[----:B------:R-:W-:-:S02]  /*dc20*/  ISETP.GE.AND P1, PT, R128, 0x29, PT ;  /* 0x000000298000780c */ /* 0x000fc40003f26270 */
[C---:B------:R-:W-:Y:S01]  /*dc30*/  IADD3 R231, R9.reuse, 0x8, RZ ;  /* 0x0000000809e77810 */ /* 0x040fe20007ffe0ff */
[----:B------:R-:W-:Y:S01]  /*dc40*/  VIADD R232, R9, 0xc ;  /* 0x0000000c09e87836 */ /* 0x000fe20000000000 */
[C---:B------:R-:W-:Y:S01]  /*dc50*/  ISETP.GT.OR P2, PT, R218.reuse, 0x38, !P2 ;  /* 0x00000038da00780c */ /* 0x040fe20005744670 */
[----:B------:R-:W4:Y:S01]  /*dc60*/  MUFU.TANH R149, R115 ;  /* 0x0000007300957308 */ /* 0x000f220000002400 */
[----:B------:R-:W-:Y:S01]  /*dc70*/  ISETP.GT.OR P3, PT, R218, 0x39, !P3 ;  /* 0x00000039da00780c */ /* 0x000fe20005f64670 */
[----:B------:R-:W-:Y:S01]  /*dc80*/  ULDC UR4, c[0x0][0x744] ;  /* 0x0001d10000047ab9 */ /* 0x000fe20000000800 */
        /* <DEDUP_REMOVED lines=31> */
[----:B-1----:R-:W-:Y:S02]  /*de80*/  FSEL R119, R160, -INF , !P1 ;  /* 0xff800000a0777808 */ /* 0x002fe40004800000 */
[----:B------:R-:W-:-:S02]  /*de90*/  ISETP.GE.AND P0, PT, R126, 0x58, PT ;  /* 0x000000587e00780c */ /* 0x000fc40003f06270 */
[----:B------:R-:W-:Y:S02]  /*dea0*/  ISETP.GE.AND P1, PT, R126, 0x59, PT ;  /* 0x000000597e00780c */ /* 0x000fe40003f26270 */
[C---:B------:R-:W-:Y:S02]  /*deb0*/  ISETP.GT.OR P2, PT, R218.reuse, 0x48, !P2 ;  /* 0x00000048da00780c */ /* 0x040fe40005744670 */
[C---:B------:R-:W-:Y:S02]  /*dec0*/  ISETP.GT.OR P3, PT, R218.reuse, 0x49, !P3 ;  /* 0x00000049da00780c */ /* 0x040fe40005f64670 */
[C---:B------:R-:W-:Y:S02]  /*ded0*/  ISETP.GT.OR P5, PT, R218.reuse, 0x50, !P5 ;  /* 0x00000050da00780c */ /* 0x040fe40006fa4670 */
[C---:B------:R-:W-:Y:S02]  /*dee0*/  ISETP.GT.OR P4, PT, R218.reuse, 0x51, !P4 ;  /* 0x00000051da00780c */ /* 0x040fe40006784670 */
[----:B------:R-:W-:-:S02]  /*def0*/  ISETP.GT.OR P0, PT, R218, 0x58, !P0 ;  /* 0x00000058da00780c */ /* 0x000fc40004704670 */
[----:B------:R-:W-:Y:S01]  /*df00*/  ISETP.GT.OR P1, PT, R218, 0x59, !P1 ;  /* 0x00000059da00780c */ /* 0x000fe20004f24670 */
[----:B------:R-:W1:Y:S01]  /*df10*/  MUFU.TANH R147, R118 ;  /* 0x0000007600937308 */ /* 0x000e620000002400 */
        /* <DEDUP_REMOVED lines=20> */
[----:B---3--:R-:W-:Y:S02]  /*e060*/  FSEL R111, R155, -INF , !P5 ;  /* 0xff8000009b6f7808 */ /* 0x008fe40006800000 */
[----:B--2---:R-:W-:Y:S02]  /*e070*/  FSEL R104, R154, -INF , !P4 ;  /* 0xff8000009a687808 */ /* 0x004fe40006000000 */
[----:B------:R-:W-:-:S02]  /*e080*/  ISETP.GE.AND P2, PT, R128, 0x58, PT ;  /* 0x000000588000780c */ /* 0x000fc40003f46270 */
[----:B------:R-:W-:Y:S02]  /*e090*/  ISETP.GE.AND P3, PT, R128, 0x59, PT ;  /* 0x000000598000780c */ /* 0x000fe40003f66270 */
[C---:B------:R-:W-:Y:S02]  /*e0a0*/  ISETP.GE.AND P5, PT, R126.reuse, 0x60, PT ;  /* 0x000000607e00780c */ /* 0x040fe40003fa6270 */
[C---:B------:R-:W-:Y:S02]  /*e0b0*/  ISETP.GE.AND P4, PT, R126.reuse, 0x61, PT ;  /* 0x000000617e00780c */ /* 0x040fe40003f86270 */
[----:B------:R-:W-:Y:S02]  /*e0c0*/  FSEL R100, R151, -INF , !P0 ;  /* 0xff80000097647808 */ /* 0x000fe40004000000 */
[----:B----4-:R-:W-:Y:S02]  /*e0d0*/  FSEL R115, R149, -INF , !P1 ;  /* 0xff80000095737808 */ /* 0x010fe40004800000 */
        /* <DEDUP_REMOVED lines=8> */
[----:B------:R2:W3:Y:S01]  /*e160*/  MUFU.TANH R5, R127 ;  /* 0x0000007f00057308 */ /* 0x0004e20000002400 */
[----:B-1----:R-:W-:Y:S02]  /*e170*/  FSEL R95, R147, -INF , !P2 ;  /* 0xff800000935f7808 */ /* 0x002fe40005000000 */
        /* <DEDUP_REMOVED lines=8> */
[----:B--2---:R-:W-:Y:S02]  /*e200*/  FSEL R127, R141, -INF , !P0 ;  /* 0xff8000008d7f7808 */ /* 0x004fe40004000000 */
[----:B------:R-:W-:Y:S02]  /*e210*/  FSEL R126, R140, -INF , !P1 ;  /* 0xff8000008c7e7808 */ /* 0x000fe40004800000 */
[----:B------:R-:W-:-:S02]  /*e220*/  ISETP.GE.AND P0, PT, R128, 0x60, PT ;  /* 0x000000608000780c */ /* 0x000fc40003f06270 */
[----:B------:R-:W-:Y:S02]  /*e230*/  ISETP.GE.AND P1, PT, R128, 0x61, PT ;  /* 0x000000618000780c */ /* 0x000fe40003f26270 */
[----:B------:R-:W-:Y:S02]  /*e240*/  ISETP.GT.OR P2, PT, R218, 0x70, !P2 ;  /* 0x00000070da00780c */ /* 0x000fe40005744670 */
[C---:B------:R-:W-:Y:S02]  /*e250*/  ISETP.GT.OR P0, PT, R221.reuse, 0x60, !P0 ;  /* 0x00000060dd00780c */ /* 0x040fe40004704670 */
[----:B------:R-:W-:Y:S02]  /*e260*/  ISETP.GT.OR P1, PT, R221, 0x61, !P1 ;  /* 0x00000061dd00780c */ /* 0x000fe40004f24670 */
[----:B-1----:R-:W-:Y:S02]  /*e270*/  FSEL R130, R4, -INF , !P2 ;  /* 0xff80000004827808 */ /* 0x002fe40005000000 */
[----:B------:R-:W-:-:S02]  /*e280*/  FSEL R131, R143, -INF , !P0 ;  /* 0xff8000008f837808 */ /* 0x000fc40004000000 */
[----:B------:R-:W-:Y:S02]  /*e290*/  FSEL R137, R142, -INF , !P1 ;  /* 0xff8000008e897808 */ /* 0x000fe40004800000 */
[C---:B------:R-:W-:Y:S02]  /*e2a0*/  ISETP.GE.AND P2, PT, R128.reuse, 0x68, PT ;  /* 0x000000688000780c */ /* 0x040fe40003f46270 */
[C---:B------:R-:W-:Y:S02]  /*e2b0*/  ISETP.GE.AND P0, PT, R128.reuse, 0x69, PT ;  /* 0x000000698000780c */ /* 0x040fe40003f06270 */
[----:B------:R-:W-:Y:S02]  /*e2c0*/  ISETP.GE.AND P1, PT, R128, 0x70, PT ;  /* 0x000000708000780c */ /* 0x000fe40003f26270 */
[C---:B------:R-:W-:Y:S02]  /*e2d0*/  ISETP.GT.OR P2, PT, R221.reuse, 0x68, !P2 ;  /* 0x00000068dd00780c */ /* 0x040fe40005744670 */
[----:B------:R-:W-:-:S02]  /*e2e0*/  ISETP.GT.OR P0, PT, R221, 0x69, !P0 ;  /* 0x00000069dd00780c */ /* 0x000fc40004704670 */
[----:B------:R-:W-:Y:S02]  /*e2f0*/  ISETP.GT.OR P1, PT, R221, 0x70, !P1 ;  /* 0x00000070dd00780c */ /* 0x000fe40004f24670 */
[----:B------:R-:W-:Y:S02]  /*e300*/  R2UR UR8, R136 ;  /* 0x00000000880872ca */ /* 0x000fe400000e0000 */
[----:B------:R-:W-:Y:S02]  /*e310*/  FSEL R129, R6, -INF , !P2 ;  /* 0xff80000006817808 */ /* 0x000fe40005000000 */
[----:B---3--:R-:W-:Y:S02]  /*e320*/  FSEL R139, R5, -INF , !P0 ;  /* 0xff800000058b7808 */ /* 0x008fe40004000000 */
[----:B----4-:R-:W-:Y:S02]  /*e330*/  FSEL R136, R2, -INF , !P1 ;  /* 0xff80000002887808 */ /* 0x010fe40004800000 */
[----:B------:R-:W-:-:S02]  /*e340*/  ISETP.GE.AND P2, PT, R128, 0x71, PT ;  /* 0x000000718000780c */ /* 0x000fc40003f46270 */
        /* <DEDUP_REMOVED lines=19> */
[----:B--2---:R-:W-:Y:S01]  /*e480*/  FFMA.FTZ R216, R216, UR4, -R218 ;  /* 0x00000004d8d87c23 */ /* 0x004fe200080108da */
[C---:B------:R-:W-:Y:S02]  /*e490*/  VIADD R27, R9.reuse, 0x10 ;  /* 0x00000010091b7836 */ /* 0x040fe40000000000 */
[----:B------:R-:W-:Y:S01]  /*e4a0*/  FADD.FTZ R226, R26, -R226 ;  /* 0x800000e21ae27221 */ /* 0x000fe20000010000 */
[----:B------:R-:W-:Y:S01]  /*e4b0*/  IADD3 R221, R9, 0x14, RZ ;  /* 0x0000001409dd7810 */ /* 0x000fe20007ffe0ff */
[----:B------:R-:W-:-:S02]  /*e4c0*/  FFMA.FTZ R26, R214, UR4, -R218 ;  /* 0x00000004d61a7c23 */ /* 0x000fc400080108da */
[----:B------:R2:W4:Y:S01]  /*e4d0*/  MUFU.EX2 R214, R216 ;  /* 0x000000d800d67308 */ /* 0x0005220000000800 */
[----:B------:R-:W4:Y:S01]  /*e4e0*/  SHFL.IDX PT, R231, R17, R231, 0x1f ;  /* 0x00001fe711e77589 */ /* 0x000f2200000e0000 */
[--C-:B---3--:R-:W-:Y:S01]  /*e4f0*/  FADD.FTZ R218, R30, -R24.reuse ;  /* 0x800000181eda7221 */ /* 0x108fe20000010000 */
[----:B--2---:R-:W-:Y:S02]  /*e500*/  FADD.FTZ R216, R28, -R24 ;  /* 0x800000181cd87221 */ /* 0x004fe40000010000 */
[----:B------:R-:W2:Y:S04]  /*e510*/  SHFL.IDX PT, R28, R224, R27, 0x1f ;  /* 0x00001f1be01c7589 */ /* 0x000ea800000e0000 */
[----:B------:R1:W-:Y:S04]  /*e520*/  SHFL.IDX PT, R27, R224, R221, 0x1f ;  /* 0x00001fdde01b7589 */ /* 0x0003e800000e0000 */
[----:B------:R3:W2:Y:S01]  /*e530*/  SHFL.IDX PT, R30, R17, R232, 0x1f ;  /* 0x00001fe8111e7589 */ /* 0x0006a200000e0000 */
[----:B-1----:R-:W-:Y:S01]  /*e540*/  FADD.FTZ R221, R29, -R223 ;  /* 0x800000df1ddd7221 */ /* 0x002fe20000010000 */
[----:B------:R-:W-:-:S02]  /*e550*/  VIADD R29, R9, 0x18 ;  /* 0x00000018091d7836 */ /* 0x000fc40000000000 */
[----:B------:R-:W-:Y:S01]  /*e560*/  FADD.FTZ R223, R31, -R223 ;  /* 0x800000df1fdf7221 */ /* 0x000fe20000010000 */
[----:B------:R-:W-:-:S03]  /*e570*/  IADD3 R31, R9, 0x10, RZ ;  /* 0x00000010091f7810 */ /* 0x000fc60007ffe0ff */
[----:B------:R-:W1:Y:S04]  /*e580*/  SHFL.IDX PT, R29, R224, R29, 0x1f ;  /* 0x00001f1de01d7589 */ /* 0x000e6800000e0000 */
[----:B------:R-:W1:Y:S01]  /*e590*/  SHFL.IDX PT, R31, R17, R31, 0x1f ;  /* 0x00001f1f111f7589 */ /* 0x000e6200000e0000 */
[----:B---3--:R-:W-:Y:S01]  /*e5a0*/  VIADD R232, R9, 0x1c ;  /* 0x0000001c09e87836 */ /* 0x008fe20000000000 */
[----:B------:R3:W1:Y:S01]  /*e5b0*/  MUFU.EX2 R24, R26 ;  /* 0x0000001a00187308 */ /* 0x0006620000000800 */
[----:B------:R-:W-:-:S04]  /*e5c0*/  FFMA.FTZ R219, R219, UR4, -R25 ;  /* 0x00000004dbdb7c23 */ /* 0x000fc80008010819 */
[----:B------:R1:W-:Y:S01]  /*e5d0*/  SHFL.IDX PT, R232, R224, R232, 0x1f ;  /* 0x00001fe8e0e87589 */ /* 0x0003e200000e0000 */
[----:B---3--:R-:W-:Y:S01]  /*e5e0*/  FFMA.FTZ R26, R228, UR4, -R25 ;  /* 0x00000004e41a7c23 */ /* 0x008fe20008010819 */
[--C-:B----4-:R-:W-:Y:S01]  /*e5f0*/  FFMA.FTZ R25, R225, UR4, -R231.reuse ;  /* 0x00000004e1197c23 */ /* 0x110fe200080108e7 */
[----:B------:R-:W-:Y:S01]  /*e600*/  FFMA.FTZ R231, R222, UR4, -R231 ;  /* 0x00000004dee77c23 */ /* 0x000fe200080108e7 */
[--C-:B--2---:R-:W-:Y:S01]  /*e610*/  FADD.FTZ R222, R32, -R28.reuse ;  /* 0x8000001c20de7221 */ /* 0x104fe20000010000 */
[----:B------:R-:W-:Y:S02]  /*e620*/  VIADD R32, R9, 0x14 ;  /* 0x0000001409207836 */ /* 0x000fe40000000000 */
[----:B-1----:R-:W-:Y:S01]  /*e630*/  FADD.FTZ R224, R34, -R28 ;  /* 0x8000001c22e07221 */ /* 0x002fe20000010000 */
[--C-:B------:R-:W-:Y:S01]  /*e640*/  FFMA.FTZ R28, R220, UR4, -R30.reuse ;  /* 0x00000004dc1c7c23 */ /* 0x100fe2000801081e */
[----:B------:R-:W-:Y:S01]  /*e650*/  FFMA.FTZ R30, R217, UR4, -R30 ;  /* 0x00000004d91e7c23 */ /* 0x000fe2000801081e */
[--C-:B------:R-:W-:Y:S01]  /*e660*/  FADD.FTZ R217, R36, -R29.reuse ;  /* 0x8000001d24d97221 */ /* 0x100fe20000010000 */
[----:B------:R-:W-:Y:S01]  /*e670*/  FADD.FTZ R220, R38, -R29 ;  /* 0x8000001d26dc7221 */ /* 0x000fe20000010000 */
[----:B------:R-:W1:Y:S01]  /*e680*/  SHFL.IDX PT, R32, R17, R32, 0x1f ;  /* 0x00001f2011207589 */ /* 0x000e6200000e0000 */
[--C-:B------:R-:W-:Y:S01]  /*e690*/  FFMA.FTZ R29, R215, UR4, -R31.reuse ;  /* 0x00000004d71d7c23 */ /* 0x100fe2000801081f */
[----:B------:R-:W-:Y:S01]  /*e6a0*/  FFMA.FTZ R31, R213, UR4, -R31 ;  /* 0x00000004d51f7c23 */ /* 0x000fe2000801081f */
[----:B------:R-:W-:Y:S01]  /*e6b0*/  FFMA.FTZ R213, -R18, R18, 1 ;  /* 0x3f80000012d57423 */ /* 0x000fe20000010112 */
[----:B------:R-:W-:Y:S01]  /*e6c0*/  FMUL.FTZ R229, R214, R229 ;  /* 0x000000e5d6e57220 */ /* 0x000fe20000410000 */
[----:B------:R-:W-:-:S03]  /*e6d0*/  VIADD R34, R9, 0x18 ;  /* 0x0000001809227836 */ /* 0x000fc60000000000 */
[----:B------:R-:W-:Y:S01]  /*e6e0*/  FMUL.FTZ R213, R213, R229 ;  /* 0x000000e5d5d57220 */ /* 0x000fe20000410000 */
[----:B------:R-:W-:Y:S01]  /*e6f0*/  IADD3 R229, R9, 0x1c, RZ ;  /* 0x0000001c09e57810 */ /* 0x000fe20007ffe0ff */
[--C-:B------:R-:W-:Y:S02]  /*e700*/  FADD.FTZ R225, R33, -R27.reuse ;  /* 0x8000001b21e17221 */ /* 0x100fe40000010000 */
[----:B------:R-:W2:Y:S04]  /*e710*/  SHFL.IDX PT, R33, R17, R34, 0x1f ;  /* 0x00001f2211217589 */ /* 0x000ea800000e0000 */
[----:B------:R-:W3:Y:S01]  /*e720*/  SHFL.IDX PT, R34, R17, R229, 0x1f ;  /* 0x00001fe511227589 */ /* 0x000ee200000e0000 */
[----:B------:R-:W-:Y:S01]  /*e730*/  FMUL.FTZ R226, R24, R226 ;  /* 0x000000e218e27220 */ /* 0x000fe20000410000 */
[----:B------:R-:W4:Y:S01]  /*e740*/  MUFU.EX2 R219, R219 ;  /* 0x000000db00db7308 */ /* 0x000f220000000800 */
[----:B------:R-:W-:Y:S01]  /*e750*/  FADD.FTZ R228, R35, -R27 ;  /* 0x8000001b23e47221 */ /* 0x000fe20000010000 */
[--C-:B-1----:R-:W-:Y:S01]  /*e760*/  FFMA.FTZ R211, R211, UR4, -R32.reuse ;  /* 0x00000004d3d37c23 */ /* 0x102fe20008010820 */
[----:B------:R-:W-:Y:S01]  /*e770*/  FFMA.FTZ R32, R210, UR4, -R32 ;  /* 0x00000004d2207c23 */ /* 0x000fe20008010820 */
[----:B------:R-:W-:Y:S01]  /*e780*/  FFMA.FTZ R210, -R19, R19, 1 ;  /* 0x3f80000013d27423 */ /* 0x000fe20000010113 */
[----:B------:R-:W1:Y:S03]  /*e790*/  SHFL.IDX PT, R35, R15, R9, 0x1f ;  /* 0x00001f090f237589 */ /* 0x000e6600000e0000 */
[----:B------:R2:W-:Y:S01]  /*e7a0*/  MUFU.EX2 R18, R31 ;  /* 0x0000001f00127308 */ /* 0x0005e20000000800 */
[----:B------:R-:W-:Y:S01]  /*e7b0*/  FMUL.FTZ R210, R210, R226 ;  /* 0x000000e2d2d27220 */ /* 0x000fe20000410000 */
[C---:B------:R-:W-:Y:S01]  /*e7c0*/  VIADD R226, R9.reuse, 0x4 ;  /* 0x0000000409e27836 */ /* 0x040fe20000000000 */
[----:B------:R-:W-:-:S05]  /*e7d0*/  IADD3 R36, R9, 0xc, RZ ;  /* 0x0000000c09247810 */ /* 0x000fca0007ffe0ff */
[----:B------:R4:W-:Y:S01]  /*e7e0*/  MUFU.EX2 R19, R32 ;  /* 0x0000002000137308 */ /* 0x0009e20000000800 */
[--C-:B--2---:R-:W-:Y:S01]  /*e7f0*/  FFMA.FTZ R31, R208, UR4, -R33.reuse ;  /* 0x00000004d01f7c23 */ /* 0x104fe20008010821 */
[----:B----4-:R-:W-:Y:S01]  /*e800*/  FFMA.FTZ R32, R209, UR4, -R33 ;  /* 0x00000004d1207c23 */ /* 0x010fe20008010821 */
[--C-:B---3--:R-:W-:Y:S01]  /*e810*/  FFMA.FTZ R33, R206, UR4, -R34.reuse ;  /* 0x00000004ce217c23 */ /* 0x108fe20008010822 */
[----:B------:R-:W-:Y:S02]  /*e820*/  FFMA.FTZ R34, R207, UR4, -R34 ;  /* 0x00000004cf227c23 */ /* 0x000fe40008010822 */
[----:B------:R-:W-:Y:S02]  /*e830*/  SHFL.IDX PT, R207, R15, R226, 0x1f ;  /* 0x00001fe20fcf7589 */ /* 0x000fe400000e0000 */
[----:B------:R2:W-:Y:S01]  /*e840*/  MUFU.EX2 R27, R231 ;  /* 0x000000e7001b7308 */ /* 0x0005e20000000800 */
[----:B------:R-:W-:Y:S01]  /*e850*/  FFMA.FTZ R208, -R230, R230, 1 ;  /* 0x3f800000e6d07423 */ /* 0x000fe200000101e6 */
[----:B------:R-:W-:Y:S01]  /*e860*/  FMUL.FTZ R227, R219, R227 ;  /* 0x000000e3dbe37220 */ /* 0x000fe20000410000 */
[----:B------:R-:W-:-:S02]  /*e870*/  VIADD R215, R9, 0x8 ;  /* 0x0000000809d77836 */ /* 0x000fc40000000000 */
[----:B--2---:R-:W-:Y:S02]  /*e880*/  FADD.FTZ R231, R37, -R232 ;  /* 0x800000e825e77221 */ /* 0x004fe40000010000 */
[----:B------:R2:W3:Y:S01]  /*e890*/  SHFL.IDX PT, R37, R15, R36, 0x1f ;  /* 0x00001f240f257589 */ /* 0x0004e200000e0000 */
[----:B------:R-:W-:Y:S01]  /*e8a0*/  FMUL.FTZ R208, R208, R227 ;  /* 0x000000e3d0d07220 */ /* 0x000fe20000410000 */
[----:B------:R4:W-:Y:S01]  /*e8b0*/  MUFU.EX2 R17, R211 ;  /* 0x000000d300117308 */ /* 0x0009e20000000800 */
[C---:B------:R-:W-:Y:S01]  /*e8c0*/  VIADD R227, R9.reuse, 0x10 ;  /* 0x0000001009e37836 */ /* 0x040fe20000000000 */
[----:B------:R-:W3:Y:S01]  /*e8d0*/  SHFL.IDX PT, R209, R15, R215, 0x1f ;  /* 0x00001fd70fd17589 */ /* 0x000ee200000e0000 */
[--C-:B-1----:R-:W-:Y:S01]  /*e8e0*/  FFMA.FTZ R204, R204, UR4, -R35.reuse ;  /* 0x00000004cccc7c23 */ /* 0x102fe20008010823 */
[C---:B------:R-:W-:Y:S01]  /*e8f0*/  IADD3 R230, R9.reuse, 0x18, RZ ;  /* 0x0000001809e67810 */ /* 0x040fe20007ffe0ff */
[----:B----4-:R-:W-:Y:S02]  /*e900*/  VIADD R211, R9, 0x14 ;  /* 0x0000001409d37836 */ /* 0x010fe40000000000 */
[----:B--2---:R-:W-:-:S02]  /*e910*/  FFMA.FTZ R36, R205, UR4, -R35 ;  /* 0x00000004cd247c23 */ /* 0x004fc40008010823 */
[----:B------:R-:W1:Y:S04]  /*e920*/  SHFL.IDX PT, R205, R15, R227, 0x1f ;  /* 0x00001fe30fcd7589 */ /* 0x000e6800000e0000 */
[----:B------:R-:W2:Y:S01]  /*e930*/  SHFL.IDX PT, R38, R15, R211, 0x1f ;  /* 0x00001fd30f267589 */ /* 0x000ea200000e0000 */
[----:B------:R-:W-:Y:S01]  /*e940*/  FADD.FTZ R232, R39, -R232 ;  /* 0x800000e827e87221 */ /* 0x000fe20000010000 */
[----:B------:R4:W-:Y:S02]  /*e950*/  MUFU.EX2 R35, R204 ;  /* 0x000000cc00237308 */ /* 0x0009e40000000800 */
[----:B------:R-:W2:Y:S01]  /*e960*/  SHFL.IDX PT, R39, R15, R230, 0x1f ;  /* 0x00001fe60f277589 */ /* 0x000ea200000e0000 */
[----:B---3--:R-:W-:Y:S01]  /*e970*/  FFMA.FTZ R120, R120, UR4, -R37 ;  /* 0x0000000478787c23 */ /* 0x008fe20008010825 */
        /* <DEDUP_REMOVED lines=9> */
[----:B------:R-:W-:Y:S02]  /*ea10*/  VIADD R209, R9, 0xc ;  /* 0x0000000c09d17836 */ /* 0x000fe40000000000 */
[--C-:B------:R-:W-:Y:S01]  /*ea20*/  FFMA.FTZ R123, R103, UR4, -R205.reuse ;  /* 0x00000004677b7c23 */ /* 0x100fe200080108cd */
[----:B---3--:R3:W-:Y:S01]  /*ea30*/  MUFU.EX2 R15, R204 ;  /* 0x000000cc000f7308 */ /* 0x0087e20000000800 */
[--C-:B--2---:R-:W-:Y:S01]  /*ea40*/  FFMA.FTZ R109, R109, UR4, -R38.reuse ;  /* 0x000000046d6d7c23 */ /* 0x104fe20008010826 */
[----:B------:R-:W-:Y:S01]  /*ea50*/  FFMA.FTZ R103, R94, UR4, -R38 ;  /* 0x000000045e677c23 */ /* 0x000fe20008010826 */
[----:B------:R-:W-:Y:S01]  /*ea60*/  FFMA.FTZ R114, R114, UR4, -R205 ;  /* 0x0000000472727c23 */ /* 0x000fe200080108cd */
[----:B------:R-:W-:-:S04]  /*ea70*/  FFMA.FTZ R112, R112, UR4, -R39 ;  /* 0x0000000470707c23 */ /* 0x000fc80008010827 */
[----:B------:R2:W-:Y:S01]  /*ea80*/  MUFU.EX2 R38, R206 ;  /* 0x000000ce00267308 */ /* 0x0005e20000000800 */
[----:B---3--:R-:W3:Y:S01]  /*ea90*/  SHFL.IDX PT, R204, R10, R9, 0x1f ;  /* 0x00001f090acc7589 */ /* 0x008ee200000e0000 */
[----:B------:R-:W-:Y:S01]  /*eaa0*/  FFMA.FTZ R107, R107, UR4, -R39 ;  /* 0x000000046b6b7c23 */ /* 0x000fe20008010827 */
[----:B----4-:R-:W-:Y:S01]  /*eab0*/  FFMA.FTZ R205, R97, UR4, -R122 ;  /* 0x0000000461cd7c23 */ /* 0x010fe2000801087a */
[--C-:B------:R-:W-:Y:S01]  /*eac0*/  FFMA.FTZ R119, R119, UR4, -R124.reuse ;  /* 0x0000000477777c23 */ /* 0x100fe2000801087c */
[----:B--2---:R-:W2:Y:S03]  /*ead0*/  SHFL.IDX PT, R206, R10, R209, 0x1f ;  /* 0x00001fd10ace7589 */ /* 0x004ea600000e0000 */
[----:B------:R4:W-:Y:S01]  /*eae0*/  MUFU.EX2 R39, R125 ;  /* 0x0000007d00277308 */ /* 0x0009e20000000800 */
[----:B------:R-:W-:Y:S01]  /*eaf0*/  FFMA.FTZ R124, R98, UR4, -R124 ;  /* 0x00000004627c7c23 */ /* 0x000fe2000801087c */
[----:B------:R-:W2:Y:S04]  /*eb00*/  SHFL.IDX PT, R97, R10, R227, 0x1f ;  /* 0x00001fe30a617589 */ /* 0x000ea800000e0000 */
[----:B------:R-:W-:Y:S04]  /*eb10*/  SHFL.IDX PT, R98, R10, R230, 0x1f ;  /* 0x00001fe60a627589 */ /* 0x000fe800000e0000 */
[----:B----4-:R-:W4:Y:S01]  /*eb20*/  SHFL.IDX PT, R125, R10, R211, 0x1f ;  /* 0x00001fd30a7d7589 */ /* 0x010f2200000e0000 */
[----:B------:R1:W-:Y:S02]  /*eb30*/  MUFU.EX2 R94, R120 ;  /* 0x00000078005e7308 */ /* 0x0003e40000000800 */
[----:B-1----:R-:W-:-:S02]  /*eb40*/  FFMA.FTZ R120, R99, UR4, -R207 ;  /* 0x0000000463787c23 */ /* 0x002fc400080108cf */
[----:B------:R-:W1:Y:S04]  /*eb50*/  SHFL.IDX PT, R99, R12, R9, 0x1f ;  /* 0x00001f090c637589 */ /* 0x000e6800000e0000 */
[----:B------:R-:W1:Y:S01]  /*eb60*/  MUFU.EX2 R29, R29 ;  /* 0x0000001d001d7308 */ /* 0x000e620000000800 */
[--C-:B---3--:R-:W-:Y:S01]  /*eb70*/  FFMA.FTZ R117, R117, UR4, -R204.reuse ;  /* 0x0000000475757c23 */ /* 0x108fe200080108cc */
[----:B------:R-:W-:Y:S01]  /*eb80*/  FFMA.FTZ R106, R106, UR4, -R204 ;  /* 0x000000046a6a7c23 */ /* 0x000fe200080108cc */
[--C-:B--2---:R-:W-:Y:S01]  /*eb90*/  FFMA.FTZ R105, R105, UR4, -R206.reuse ;  /* 0x0000000469697c23 */ /* 0x104fe200080108ce */
        /* <DEDUP_REMOVED lines=59> */
[--C-:B------:R-:W-:Y:S01]  /*ef50*/  FFMA.FTZ R206, R206, UR4, -R112.reuse ;  /* 0x00000004cece7c23 */ /* 0x100fe20008010870 */
[----:B------:R-:W-:Y:S01]  /*ef60*/  FFMA.FTZ R207, R207, UR4, -R112 ;  /* 0x00000004cfcf7c23 */ /* 0x000fe20008010870 */
[----:B------:R3:W-:Y:S01]  /*ef70*/  MUFU.EX2 R95, R109 ;  /* 0x0000006d005f7308 */ /* 0x0007e20000000800 */
[----:B------:R-:W-:Y:S01]  /*ef80*/  FMUL.FTZ R112, R235, R221 ;  /* 0x000000ddeb707220 */ /* 0x000fe20000410000 */
[--C-:B------:R-:W-:Y:S01]  /*ef90*/  FADD.FTZ R45, R45, -R217.reuse ;  /* 0x800000d92d2d7221 */ /* 0x100fe20000010000 */
[----:B------:R-:W-:Y:S01]  /*efa0*/  FADD.FTZ R47, R47, -R217 ;  /* 0x800000d92f2f7221 */ /* 0x000fe20000010000 */
[----:B------:R-:W4:Y:S04]  /*efb0*/  SHFL.IDX PT, R221, R14, R226, 0x1f ;  /* 0x00001fe20edd7589 */ /* 0x000f2800000e0000 */
[----:B------:R-:W-:Y:S04]  /*efc0*/  LDS R217, [R11+0x400] ;  /* 0x000400000bd97984 */ /* 0x000fe80000000800 */
[----:B---3--:R2:W-:Y:S01]  /*efd0*/  SHFL.IDX PT, R109, R12, R227, 0x1f ;  /* 0x00001fe30c6d7589 */ /* 0x0085e200000e0000 */
[----:B------:R-:W3:Y:S01]  /*efe0*/  MUFU.EX2 R36, R36 ;  /* 0x0000002400247308 */ /* 0x000ee20000000800 */
[----:B--2---:R-:W-:-:S02]  /*eff0*/  FMUL.FTZ R227, R32, R220 ;  /* 0x000000dc20e37220 */ /* 0x004fc40000410000 */
[----:B------:R-:W2:Y:S01]  /*f000*/  SHFL.IDX PT, R220, R14, R229, 0x1f ;  /* 0x00001fe50edc7589 */ /* 0x000ea200000e0000 */
[--C-:B-1----:R-:W-:Y:S01]  /*f010*/  FADD.FTZ R40, R40, -R218.reuse ;  /* 0x800000da28287221 */ /* 0x102fe20000010000 */
[----:B------:R-:W-:Y:S01]  /*f020*/  FFMA.FTZ R20, -R20, R20, 1 ;  /* 0x3f80000014147423 */ /* 0x000fe20000010114 */
[----:B------:R-:W-:Y:S01]  /*f030*/  FMUL.FTZ R224, R18, R224 ;  /* 0x000000e012e07220 */ /* 0x000fe20000410000 */
[----:B------:R-:W-:Y:S01]  /*f040*/  IADD3 R235, R9, 0x10, RZ ;  /* 0x0000001009eb7810 */ /* 0x000fe20007ffe0ff */
[----:B------:R-:W-:Y:S01]  /*f050*/  FMUL.FTZ R225, R17, R225 ;  /* 0x000000e111e17220 */ /* 0x000fe20000410000 */
[----:B------:R-:W-:Y:S01]  /*f060*/  FADD.FTZ R42, R42, -R218 ;  /* 0x800000da2a2a7221 */ /* 0x000fe20000010000 */
[----:B------:R-:W-:Y:S01]  /*f070*/  FFMA.FTZ R11, -R170, R170, 1 ;  /* 0x3f800000aa0b7423 */ /* 0x000fe200000101aa */
[----:B------:R-:W-:Y:S01]  /*f080*/  FMUL.FTZ R40, R35, R40 ;  /* 0x0000002823287220 */ /* 0x000fe20000410000 */
[----:B------:R-:W-:Y:S01]  /*f090*/  FFMA.FTZ R21, -R21, R21, 1 ;  /* 0x3f80000015157423 */ /* 0x000fe20000010115 */
[----:B------:R-:W-:-:S02]  /*f0a0*/  VIADD R234, R9, 0x14 ;  /* 0x0000001409ea7836 */ /* 0x000fc40000000000 */
[--C-:B----4-:R-:W-:Y:S01]  /*f0b0*/  FADD.FTZ R41, R41, -R221.reuse ;  /* 0x800000dd29297221 */ /* 0x110fe20000010000 */
[----:B------:R-:W1:Y:S01]  /*f0c0*/  MUFU.EX2 R30, R30 ;  /* 0x0000001e001e7308 */ /* 0x000e620000000800 */
[----:B------:R-:W-:Y:S01]  /*f0d0*/  FMUL.FTZ R22, R20, R22 ;  /* 0x0000001614167220 */ /* 0x000fe20000410000 */
[----:B------:R-:W-:Y:S01]  /*f0e0*/  FMUL.FTZ R20, R211, R224 ;  /* 0x000000e0d3147220 */ /* 0x000fe20000410000 */
[----:B------:R-:W-:Y:S01]  /*f0f0*/  FADD.FTZ R43, R43, -R221 ;  /* 0x800000dd2b2b7221 */ /* 0x000fe20000010000 */
[----:B------:R-:W4:Y:S01]  /*f100*/  SHFL.IDX PT, R224, R14, R235, 0x1f ;  /* 0x00001feb0ee07589 */ /* 0x000f2200000e0000 */
[----:B------:R-:W-:Y:S01]  /*f110*/  FMUL.FTZ R11, R11, R40 ;  /* 0x000000280b0b7220 */ /* 0x000fe20000410000 */
[----:B---3--:R-:W-:Y:S01]  /*f120*/  FMUL.FTZ R42, R36, R42 ;  /* 0x0000002a242a7220 */ /* 0x008fe20000410000 */
[----:B------:R-:W-:Y:S01]  /*f130*/  FMUL.FTZ R21, R21, R225 ;  /* 0x000000e115157220 */ /* 0x000fe20000410000 */
[----:B------:R-:W-:Y:S01]  /*f140*/  FFMA.FTZ R40, -R169, R169, 1 ;  /* 0x3f800000a9287423 */ /* 0x000fe200000101a9 */
[----:B------:R-:W-:Y:S01]  /*f150*/  FMUL.FTZ R221, R15, R41 ;  /* 0x000000290fdd7220 */ /* 0x000fe20000410000 */
[--C-:B--2---:R-:W-:Y:S01]  /*f160*/  FADD.FTZ R53, R53, -R220.reuse ;  /* 0x800000dc35357221 */ /* 0x104fe20000010000 */
[----:B------:R-:W-:Y:S01]  /*f170*/  FADD.FTZ R55, R55, -R220 ;  /* 0x800000dc37377221 */ /* 0x000fe20000010000 */
[----:B------:R-:W-:Y:S01]  /*f180*/  FFMA.FTZ R220, -R168, R168, 1 ;  /* 0x3f800000a8dc7423 */ /* 0x000fe200000101a8 */
[----:B------:R-:W2:Y:S01]  /*f190*/  SHFL.IDX PT, R225, R14, R234, 0x1f ;  /* 0x00001fea0ee17589 */ /* 0x000ea200000e0000 */
[----:B------:R-:W-:-:S02]  /*f1a0*/  FADD.FTZ R46, R46, -R222 ;  /* 0x800000de2e2e7221 */ /* 0x000fc40000010000 */
[----:B------:R-:W-:Y:S01]  /*f1b0*/  FMUL.FTZ R41, R220, R42 ;  /* 0x0000002adc297220 */ /* 0x000fe20000410000 */
[----:B------:R-:W-:Y:S01]  /*f1c0*/  FMUL.FTZ R42, R40, R221 ;  /* 0x000000dd282a7220 */ /* 0x000fe20000410000 */
[----:B------:R-:W-:Y:S01]  /*f1d0*/  FFMA.FTZ R40, -R23, R23, 1 ;  /* 0x3f80000017287423 */ /* 0x000fe20000010117 */
[----:B------:R-:W-:Y:S01]  /*f1e0*/  FFMA.FTZ R23, -R88, R88, 1 ;  /* 0x3f80000058177423 */ /* 0x000fe20000010158 */
[----:B------:R-:W-:-:S04]  /*f1f0*/  FMUL.FTZ R46, R39, R46 ;  /* 0x0000002e272e7220 */ /* 0x000fc80000410000 */
[----:B------:R-:W-:Y:S01]  /*f200*/  FMUL.FTZ R23, R23, R46 ;  /* 0x0000002e17177220 */ /* 0x000fe20000410000 */
[----:B------:R-:W-:Y:S02]  /*f210*/  FFMA.FTZ R46, -R92, R92, 1 ;  /* 0x3f8000005c2e7423 */ /* 0x000fe4000001015c */
[----:B------:R-:W3:Y:S01]  /*f220*/  SHFL.IDX PT, R92, R217, R233, 0x1f ;  /* 0x00001fe9d95c7589 */ /* 0x000ee200000e0000 */
[----:B-1----:R-:W-:-:S04]  /*f230*/  FMUL.FTZ R223, R30, R223 ;  /* 0x000000df1edf7220 */ /* 0x002fc80000410000 */
[----:B------:R-:W-:Y:S02]  /*f240*/  FMUL.FTZ R209, R209, R223 ;  /* 0x000000dfd1d17220 */ /* 0x000fe40000410000 */
[----:B------:R1:W3:Y:S01]  /*f250*/  SHFL.IDX PT, R223, R14, R230, 0x1f ;  /* 0x00001fe60edf7589 */ /* 0x0002e200000e0000 */
[----:B----4-:R-:W-:Y:S01]  /*f260*/  FADD.FTZ R48, R48, -R224 ;  /* 0x800000e030307221 */ /* 0x010fe20000010000 */
[----:B------:R-:W-:Y:S01]  /*f270*/  FMUL.FTZ R45, R94, R45 ;  /* 0x0000002d5e2d7220 */ /* 0x000fe20000410000 */
[--C-:B--2---:R-:W-:Y:S01]  /*f280*/  FADD.FTZ R49, R49, -R225.reuse ;  /* 0x800000e131317221 */ /* 0x104fe20000010000 */
[----:B------:R-:W-:Y:S01]  /*f290*/  FFMA.FTZ R211, -R200, R200, 1 ;  /* 0x3f800000c8d37423 */ /* 0x000fe200000101c8 */
[----:B------:R-:W-:Y:S01]  /*f2a0*/  FMUL.FTZ R228, R19, R228 ;  /* 0x000000e413e47220 */ /* 0x000fe20000410000 */
[----:B------:R-:W-:Y:S01]  /*f2b0*/  FFMA.FTZ R89, -R89, R89, 1 ;  /* 0x3f80000059597423 */ /* 0x000fe20000010159 */
[----:B------:R-:W-:Y:S01]  /*f2c0*/  FMUL.FTZ R47, R10, R47 ;  /* 0x0000002f0a2f7220 */ /* 0x000fe20000410000 */
[----:B------:R-:W-:Y:S01]  /*f2d0*/  FFMA.FTZ R90, -R90, R90, 1 ;  /* 0x3f8000005a5a7423 */ /* 0x000fe2000001015a */
[----:B------:R-:W-:Y:S01]  /*f2e0*/  FMUL.FTZ R48, R96, R48 ;  /* 0x0000003060307220 */ /* 0x000fe20000410000 */
[----:B------:R-:W-:Y:S01]  /*f2f0*/  FFMA.FTZ R226, -R203, R203, 1 ;  /* 0x3f800000cbe27423 */ /* 0x000fe200000101cb */
[----:B------:R-:W-:Y:S01]  /*f300*/  FMUL.FTZ R45, R40, R45 ;  /* 0x0000002d282d7220 */ /* 0x000fe20000410000 */
[----:B------:R-:W-:Y:S01]  /*f310*/  FADD.FTZ R51, R51, -R225 ;  /* 0x800000e133337221 */ /* 0x000fe20000010000 */
[----:B------:R-:W-:Y:S01]  /*f320*/  FFMA.FTZ R218, -R167, R167, 1 ;  /* 0x3f800000a7da7423 */ /* 0x000fe200000101a7 */
[----:B------:R-:W-:Y:S01]  /*f330*/  FMUL.FTZ R43, R37, R43 ;  /* 0x0000002b252b7220 */ /* 0x000fe20000410000 */
[----:B------:R-:W-:Y:S01]  /*f340*/  FMUL.FTZ R40, R95, R49 ;  /* 0x000000315f287220 */ /* 0x000fe20000410000 */
[----:B------:R-:W-:Y:S01]  /*f350*/  FMUL.FTZ R211, R211, R228 ;  /* 0x000000e4d3d37220 */ /* 0x000fe20000410000 */
[----:B------:R-:W-:Y:S01]  /*f360*/  FMUL.FTZ R49, R89, R47 ;  /* 0x0000002f59317220 */ /* 0x000fe20000410000 */
[----:B------:R-:W-:Y:S01]  /*f370*/  FADD.FTZ R44, R44, -R222 ;  /* 0x800000de2c2c7221 */ /* 0x000fe20000010000 */
[----:B------:R-:W-:Y:S01]  /*f380*/  FFMA.FTZ R91, -R91, R91, 1 ;  /* 0x3f8000005b5b7423 */ /* 0x000fe2000001015b */
[----:B------:R-:W-:Y:S01]  /*f390*/  FMUL.FTZ R47, R90, R48 ;  /* 0x000000305a2f7220 */ /* 0x000fe20000410000 */
[----:B------:R-:W-:Y:S01]  /*f3a0*/  IADD3 R228, R9, 0x8, RZ ;  /* 0x0000000809e47810 */ /* 0x000fe20007ffe0ff */
[----:B-1----:R-:W-:Y:S01]  /*f3b0*/  FMUL.FTZ R14, R226, R227 ;  /* 0x000000e3e20e7220 */ /* 0x002fe20000410000 */
[----:B------:R-:W-:Y:S01]  /*f3c0*/  FFMA.FTZ R90, -R165, R165, 1 ;  /* 0x3f800000a55a7423 */ /* 0x000fe200000101a5 */
[----:B------:R-:W-:Y:S01]  /*f3d0*/  FMUL.FTZ R43, R218, R43 ;  /* 0x0000002bda2b7220 */ /* 0x000fe20000410000 */
[----:B------:R-:W-:-:S02]  /*f3e0*/  VIADD R227, R9, 0x4 ;  /* 0x0000000409e37836 */ /* 0x000fc40000000000 */
[----:B------:R-:W-:Y:S01]  /*f3f0*/  FMUL.FTZ R51, R98, R51 ;  /* 0x0000003362337220 */ /* 0x000fe20000410000 */
[----:B------:R-:W-:Y:S01]  /*f400*/  FFMA.FTZ R218, -R166, R166, 1 ;  /* 0x3f800000a6da7423 */ /* 0x000fe200000101a6 */
[----:B------:R-:W-:Y:S01]  /*f410*/  FMUL.FTZ R44, R38, R44 ;  /* 0x0000002c262c7220 */ /* 0x000fe20000410000 */
[----:B------:R-:W-:Y:S01]  /*f420*/  FMUL.FTZ R48, R91, R40 ;  /* 0x000000285b307220 */ /* 0x000fe20000410000 */
[----:B------:R-:W1:Y:S01]  /*f430*/  SHFL.IDX PT, R89, R217, R9, 0x1f ;  /* 0x00001f09d9597589 */ /* 0x000e6200000e0000 */
[----:B------:R-:W2:Y:S01]  /*f440*/  MUFU.EX2 R107, R107 ;  /* 0x0000006b006b7308 */ /* 0x000ea20000000800 */
[--C-:B---3--:R-:W-:Y:S01]  /*f450*/  FADD.FTZ R61, R61, -R92.reuse ;  /* 0x8000005c3d3d7221 */ /* 0x108fe20000010000 */
[----:B------:R-:W-:Y:S01]  /*f460*/  FMUL.FTZ R51, R90, R51 ;  /* 0x000000335a337220 */ /* 0x000fe20000410000 */
[----:B------:R-:W3:Y:S01]  /*f470*/  SHFL.IDX PT, R40, R217, R228, 0x1f ;  /* 0x00001fe4d9287589 */ /* 0x000ee200000e0000 */
[----:B------:R-:W-:Y:S01]  /*f480*/  FADD.FTZ R92, R63, -R92 ;  /* 0x8000005c3f5c7221 */ /* 0x000fe20000010000 */
[----:B------:R-:W-:Y:S01]  /*f490*/  FADD.FTZ R50, R50, -R224 ;  /* 0x800000e032327221 */ /* 0x000fe20000010000 */
[----:B------:R-:W-:Y:S01]  /*f4a0*/  FMUL.FTZ R44, R218, R44 ;  /* 0x0000002cda2c7220 */ /* 0x000fe20000410000 */
[----:B------:R-:W4:Y:S01]  /*f4b0*/  SHFL.IDX PT, R88, R217, R227, 0x1f ;  /* 0x00001fe3d9587589 */ /* 0x000f2200000e0000 */
[----:B------:R-:W1:Y:S03]  /*f4c0*/  MUFU.EX2 R205, R205 ;  /* 0x000000cd00cd7308 */ /* 0x000e660000000800 */
[----:B------:R-:W4:Y:S04]  /*f4d0*/  SHFL.IDX PT, R90, R217, R230, 0x1f ;  /* 0x00001fe6d95a7589 */ /* 0x000f2800000e0000 */
[----:B------:R-:W-:Y:S01]  /*f4e0*/  LDS R63, [R13+0x400] ;  /* 0x000400000d3f7984 */ /* 0x000fe20000000800 */
[----:B------:R-:W3:Y:S03]  /*f4f0*/  MUFU.EX2 R122, R122 ;  /* 0x0000007a007a7308 */ /* 0x000ee60000000800 */
[----:B------:R-:W4:Y:S01]  /*f500*/  SHFL.IDX PT, R218, R217, R235, 0x1f ;  /* 0x00001febd9da7589 */ /* 0x000f2200000e0000 */
[----:B------:R-:W-:-:S03]  /*f510*/  FMUL.FTZ R50, R97, R50 ;  /* 0x0000003261327220 */ /* 0x000fc60000410000 */
[----:B------:R-:W-:Y:S01]  /*f520*/  SHFL.IDX PT, R91, R217, R234, 0x1f ;  /* 0x00001fead95b7589 */ /* 0x000fe200000e0000 */
[----:B------:R-:W-:-:S03]  /*f530*/  FADD.FTZ R52, R52, -R223 ;  /* 0x800000df34347221 */ /* 0x000fc60000010000 */
[----:B------:R-:W4:Y:S01]  /*f540*/  SHFL.IDX PT, R217, R217, R229, 0x1f ;  /* 0x00001fe5d9d97589 */ /* 0x000f2200000e0000 */
[----:B------:R-:W4:Y:S01]  /*f550*/  MUFU.EX2 R117, R117 ;  /* 0x0000007500757308 */ /* 0x000f220000000800 */
[----:B------:R-:W-:Y:S01]  /*f560*/  FMUL.FTZ R46, R46, R50 ;  /* 0x000000322e2e7220 */ /* 0x000fe20000410000 */
[----:B------:R-:W-:Y:S01]  /*f570*/  FFMA.FTZ R50, -R164, R164, 1 ;  /* 0x3f800000a4327423 */ /* 0x000fe200000101a4 */
[----:B------:R-:W-:Y:S01]  /*f580*/  FMUL.FTZ R52, R99, R52 ;  /* 0x0000003463347220 */ /* 0x000fe20000410000 */
[----:B------:R-:W-:-:S04]  /*f590*/  FADD.FTZ R54, R54, -R223 ;  /* 0x800000df36367221 */ /* 0x000fc80000010000 */
[----:B------:R-:W4:Y:S01]  /*f5a0*/  MUFU.EX2 R124, R124 ;  /* 0x0000007c007c7308 */ /* 0x000f220000000800 */
[----:B------:R-:W-:Y:S01]  /*f5b0*/  FMUL.FTZ R50, R50, R52 ;  /* 0x0000003432327220 */ /* 0x000fe20000410000 */
[----:B------:R-:W-:Y:S01]  /*f5c0*/  FFMA.FTZ R52, -R162, R162, 1 ;  /* 0x3f800000a2347423 */ /* 0x000fe200000101a2 */
[----:B--2---:R-:W-:Y:S01]  /*f5d0*/  FMUL.FTZ R54, R107, R54 ;  /* 0x000000366b367220 */ /* 0x004fe20000410000 */
[----:B------:R-:W-:-:S04]  /*f5e0*/  FFMA.FTZ R220, -R163, R163, 1 ;  /* 0x3f800000a3dc7423 */ /* 0x000fc800000101a3 */
[----:B------:R-:W2:Y:S01]  /*f5f0*/  MUFU.EX2 R26, R26 ;  /* 0x0000001a001a7308 */ /* 0x000ea20000000800 */
[----:B-1----:R-:W-:Y:S01]  /*f600*/  FMUL.FTZ R53, R205, R53 ;  /* 0x00000035cd357220 */ /* 0x002fe20000410000 */
[----:B------:R-:W-:Y:S01]  /*f610*/  FFMA.FTZ R93, -R93, R93, 1 ;  /* 0x3f8000005d5d7423 */ /* 0x000fe2000001015d */
[----:B---3--:R-:W-:-:S05]  /*f620*/  FMUL.FTZ R55, R122, R55 ;  /* 0x000000377a377220 */ /* 0x008fca0000410000 */
[----:B------:R-:W1:Y:S01]  /*f630*/  MUFU.EX2 R111, R111 ;  /* 0x0000006f006f7308 */ /* 0x000e620000000800 */
[----:B------:R-:W-:-:S07]  /*f640*/  FMUL.FTZ R52, R52, R54 ;  /* 0x0000003634347220 */ /* 0x000fce0000410000 */
[----:B------:R-:W3:Y:S01]  /*f650*/  MUFU.TANH R138, R138 ;  /* 0x0000008a008a7308 */ /* 0x000ee20000002400 */
[----:B------:R-:W-:-:S07]  /*f660*/  FMUL.FTZ R54, R220, R53 ;  /* 0x00000035dc367220 */ /* 0x000fce0000410000 */
[----:B------:R-:W3:Y:S01]  /*f670*/  MUFU.EX2 R100, R100 ;  /* 0x0000006400647308 */ /* 0x000ee20000000800 */
[----:B------:R-:W-:-:S07]  /*f680*/  FMUL.FTZ R53, R93, R55 ;  /* 0x000000375d357220 */ /* 0x000fce0000410000 */
[----:B------:R-:W3:Y:S01]  /*f690*/  MUFU.EX2 R106, R106 ;  /* 0x0000006a006a7308 */ /* 0x000ee20000000800 */
[----:B------:R-:W-:-:S07]  /*f6a0*/  FADD.FTZ R56, R56, -R89 ;  /* 0x8000005938387221 */ /* 0x000fce0000010000 */
[----:B------:R-:W3:Y:S01]  /*f6b0*/  MUFU.EX2 R25, R25 ;  /* 0x0000001900197308 */ /* 0x000ee20000000800 */
[----:B------:R-:W-:-:S07]  /*f6c0*/  FADD.FTZ R55, R60, -R40 ;  /* 0x800000283c377221 */ /* 0x000fce0000010000 */
[----:B------:R-:W3:Y:S01]  /*f6d0*/  MUFU.EX2 R102, R102 ;  /* 0x0000006600667308 */ /* 0x000ee20000000800 */
[----:B------:R-:W-:-:S07]  /*f6e0*/  FADD.FTZ R40, R62, -R40 ;  /* 0x800000283e287221 */ /* 0x000fce0000010000 */
[----:B------:R-:W3:Y:S01]  /*f6f0*/  MUFU.EX2 R116, R116 ;  /* 0x0000007400747308 */ /* 0x000ee20000000800 */
[----:B----4-:R-:W-:Y:S01]  /*f700*/  FADD.FTZ R59, R59, -R88 ;  /* 0x800000583b3b7221 */ /* 0x010fe20000010000 */
[----:B------:R-:W-:-:S06]  /*f710*/  FADD.FTZ R62, R68, -R90 ;  /* 0x8000005a443e7221 */ /* 0x000fcc0000010000 */
[----:B------:R-:W4:Y:S01]  /*f720*/  MUFU.EX2 R104, R104 ;  /* 0x0000006800687308 */ /* 0x000f220000000800 */
[----:B------:R-:W-:-:S07]  /*f730*/  FFMA.FTZ R68, -R161, R161, 1 ;  /* 0x3f800000a1447423 */ /* 0x000fce00000101a1 */
[----:B------:R-:W4:Y:S01]  /*f740*/  MUFU.EX2 R101, R101 ;  /* 0x0000006500657308 */ /* 0x000f220000000800 */
[----:B------:R-:W-:Y:S01]  /*f750*/  FMUL.FTZ R56, R117, R56 ;  /* 0x0000003875387220 */ /* 0x000fe20000410000 */
        /* <DEDUP_REMOVED lines=10> */
[----:B--2---:R-:W-:Y:S01]  /*f800*/  FMUL.FTZ R212, R26, R212 ;  /* 0x000000d41ad47220 */ /* 0x004fe20000410000 */
[--C-:B------:R-:W-:Y:S01]  /*f810*/  FFMA.FTZ R130, R130, UR4, -R109.reuse ;  /* 0x0000000482827c23 */ /* 0x100fe2000801086d */
[----:B------:R-:W-:Y:S01]  /*f820*/  FFMA.FTZ R136, R136, UR4, -R109 ;  /* 0x0000000488887c23 */ /* 0x000fe2000801086d */
[----:B------:R-:W-:Y:S01]  /*f830*/  FADD.FTZ R65, R65, -R91 ;  /* 0x8000005b41417221 */ /* 0x000fe20000010000 */
[----:B------:R-:W-:Y:S01]  /*f840*/  FMUL.FTZ R68, R68, R56 ;  /* 0x0000003844447220 */ /* 0x000fe20000410000 */
[----:B------:R-:W-:Y:S01]  /*f850*/  FFMA.FTZ R71, -R155, R155, 1 ;  /* 0x3f8000009b477423 */ /* 0x000fe2000001019b */
[----:B-1----:R-:W-:Y:S01]  /*f860*/  FMUL.FTZ R40, R111, R40 ;  /* 0x000000286f287220 */ /* 0x002fe20000410000 */
[----:B---3--:R-:W-:Y:S01]  /*f870*/  FSEL R109, R138, -INF , !P3 ;  /* 0xff8000008a6d7808 */ /* 0x008fe20005800000 */
        /* <DEDUP_REMOVED lines=20> */
[----:B----4-:R-:W-:Y:S01]  /*f9c0*/  FMUL.FTZ R92, R104, R92 ;  /* 0x0000005c685c7220 */ /* 0x010fe20000410000 */
        /* <DEDUP_REMOVED lines=216> */
[----:B----4-:R-:W-:-:S04]  /*10750*/  IMAD R11, R0, 0x4000, R220 ;  /* 0x00004000000b7824 */ /* 0x010fc800078e02dc */
        /* <DEDUP_REMOVED lines=147> */
.L_x_1731:
        /* <DEDUP_REMOVED lines=70> */
.L_x_1732:
        /* <DEDUP_REMOVED lines=11> */
[----:B---3--:R-:W-:Y:S05]  /*115a0*/  @!P1 BRA `(.L_x_1733) ;  /* 0xffffffac00cc9947 */ /* 0x008fea000383ffff */
.L_x_1722:
        /* <DEDUP_REMOVED lines=34> */
.L_x_1690:
[----:B------:R-:W-:Y:S05]  /*117d0*/  @P0 BRA `(.L_x_1734) ;  /* 0x0000001000a00947 */ /* 0x000fea0003800000 */
[----:B------:R-:W2:Y:S01]  /*117e0*/  S2R R0, SR_TID.X ;  /* 0x0000000000007919 */ /* 0x000ea20000002100 */
[----:B------:R-:W3:Y:S01]  /*117f0*/  S2UR UR5, SR_CgaCtaId ;  /* 0x00000000000579c3 */ /* 0x000ee20000008800 */
[----:B------:R-:W-:Y:S01]  /*11800*/  UMOV UR4, 0x400 ;  /* 0x0000040000047882 */ /* 0x000fe20000000000 */
[----:B------:R-:W-:-:S06]  /*11810*/  F2FP.BF16.F32.PACK_AB R172, R173, R172 ;  /* 0x000000acadac723e */ /* 0x000fcc00000010ff */
[----:B------:R-:W-:Y:S01]  /*11820*/  BAR.SYNC.DEFER_BLOCKING 0x1, 0x100 ;  /* 0x0044000000007b1d */ /* 0x000fe20000010000 */
        /* <DEDUP_REMOVED lines=10> */
[----:B---3--:R-:W-:Y:S01]  /*118d0*/  ULEA UR6, UR5, UR4, 0x18 ;  /* 0x0000000405067291 */ /* 0x008fe2000f8ec03f */
[----:B------:R-:W-:Y:S02]  /*118e0*/  F2FP.BF16.F32.PACK_AB R190, R193, R192 ;  /* 0x000000c0c1be723e */ /* 0x000fe400000010ff */
[----:B------:R-:W-:Y:S01]  /*118f0*/  F2FP.BF16.F32.PACK_AB R191, R195, R194 ;  /* 0x000000c2c3bf723e */ /* 0x000fe200000010ff */
[----:B------:R-:W-:Y:S01]  /*11900*/  ULDC.64 UR4, c[0x0][0x870] ;  /* 0x00021c0000047ab9 */ /* 0x000fe20000000a00 */
[----:B------:R-:W-:Y:S01]  /*11910*/  F2FP.BF16.F32.PACK_AB R197, R199, R198 ;  /* 0x000000c6c7c5723e */ /* 0x000fe200000010ff */
[----:B--2---:R-:W-:Y:S01]  /*11920*/  VIADD R11, R0, 0xffffff80 ;  /* 0xffffff80000b7836 */ /* 0x004fe20000000000 */
[----:B------:R-:W-:-:S02]  /*11930*/  F2FP.BF16.F32.PACK_AB R140, R141, R140 ;  /* 0x0000008c8d8c723e */ /* 0x000fc400000010ff */
[----:B------:R-:W-:Y:S02]  /*11940*/  F2FP.BF16.F32.PACK_AB R198, R201, R200 ;  /* 0x000000c8c9c6723e */ /* 0x000fe400000010ff */
[----:B------:R-:W-:Y:S02]  /*11950*/  SHF.R.S32.HI R10, RZ, 0x1f, R11 ;  /* 0x0000001fff0a7819 */ /* 0x000fe4000001140b */
[----:B------:R-:W-:Y:S02]  /*11960*/  F2FP.BF16.F32.PACK_AB R199, R203, R202 ;  /* 0x000000cacbc7723e */ /* 0x000fe400000010ff */
[CC--:B------:R-:W-:Y:S02]  /*11970*/  LEA.HI R7, R10.reuse, R11.reuse, RZ, 0x4 ;  /* 0x0000000b0a077211 */ /* 0x0c0fe400078f20ff */
[----:B------:R-:W-:Y:S02]  /*11980*/  LEA.HI R4, R10, R11, RZ, 0x5 ;  /* 0x0000000b0a047211 */ /* 0x000fe400078f28ff */
[----:B------:R-:W-:-:S02]  /*11990*/  LOP3.LUT R0, R7, 0xfffffff0, RZ, 0xc0, !PT ;  /* 0xfffffff007007812 */ /* 0x000fc400078ec0ff */
[----:B------:R-:W-:Y:S02]  /*119a0*/  SHF.R.U32.HI R7, RZ, 0x1, R7 ;  /* 0x00000001ff077819 */ /* 0x000fe40000011607 */
[----:B------:R-:W-:Y:S01]  /*119b0*/  F2FP.BF16.F32.PACK_AB R141, R143, R142 ;  /* 0x0000008e8f8d723e */ /* 0x000fe200000010ff */
[----:B------:R-:W-:Y:S01]  /*119c0*/  IMAD.IADD R0, R11, 0x1, -R0 ;  /* 0x000000010b007824 */ /* 0x000fe200078e0a00 */
[----:B------:R-:W-:Y:S02]  /*119d0*/  F2FP.BF16.F32.PACK_AB R148, R149, R148 ;  /* 0x000000949594723e */ /* 0x000fe400000010ff */
[----:B------:R-:W-:Y:S02]  /*119e0*/  F2FP.BF16.F32.PACK_AB R142, R145, R144 ;  /* 0x00000090918e723e */ /* 0x000fe400000010ff */
[----:B------:R-:W-:Y:S02]  /*119f0*/  SHF.R.S32.HI R3, RZ, 0x1f, R0 ;  /* 0x0000001fff037819 */ /* 0x000fe40000011400 */
[----:B------:R-:W-:-:S02]  /*11a00*/  F2FP.BF16.F32.PACK_AB R143, R147, R146 ;  /* 0x00000092938f723e */ /* 0x000fc400000010ff */
[----:B------:R-:W-:Y:S02]  /*11a10*/  LEA.HI R3, R3, R0, RZ, 0x3 ;  /* 0x0000000003037211 */ /* 0x000fe400078f18ff */
[----:B------:R-:W-:Y:S02]  /*11a20*/  F2FP.BF16.F32.PACK_AB R149, R151, R150 ;  /* 0x000000969795723e */ /* 0x000fe400000010ff */
[C---:B------:R-:W-:Y:S02]  /*11a30*/  LOP3.LUT R5, R3.reuse, 0xfffffff8, RZ, 0xc0, !PT ;  /* 0xfffffff803057812 */ /* 0x040fe400078ec0ff */
[----:B------:R-:W-:Y:S02]  /*11a40*/  SHF.L.U32 R3, R3, 0x6, RZ ;  /* 0x0000000603037819 */ /* 0x000fe400000006ff */
[----:B------:R-:W-:Y:S02]  /*11a50*/  IADD3 R5, R0, -R5, RZ ;  /* 0x8000000500057210 */ /* 0x000fe40007ffe0ff */
[----:B------:R-:W-:-:S02]  /*11a60*/  LOP3.LUT R3, R3, 0x7ffffe00, RZ, 0xc0, !PT ;  /* 0x7ffffe0003037812 */ /* 0x000fc400078ec0ff */
[C---:B------:R-:W-:Y:S01]  /*11a70*/  R2P PR, R5.reuse, 0x6 ;  /* 0x0000000605007804 */ /* 0x040fe20000000000 */
[----:B------:R-:W-:Y:S01]  /*11a80*/  IMAD.SHL.U32 R0, R5, 0x40, RZ ;  /* 0x0000004005007824 */ /* 0x000fe200078e00ff */
[----:B------:R-:W-:Y:S01]  /*11a90*/  F2FP.BF16.F32.PACK_AB R156, R157, R156 ;  /* 0x0000009c9d9c723e */ /* 0x000fe200000010ff */
[----:B------:R-:W-:Y:S01]  /*11aa0*/  IMAD.MOV.U32 R5, RZ, RZ, 0x40 ;  /* 0x00000040ff057424 */ /* 0x000fe200078e00ff */
[----:B------:R-:W-:Y:S02]  /*11ab0*/  F2FP.BF16.F32.PACK_AB R150, R153, R152 ;  /* 0x000000989996723e */ /* 0x000fe400000010ff */
        /* <DEDUP_REMOVED lines=16> */
[C---:B------:R-:W-:Y:S02]  /*11bc0*/  IADD3 R2, R3.reuse, 0x4000, R0 ;  /* 0x0000400003027810 */ /* 0x040fe40007ffe000 */
[----:B------:R-:W-:Y:S02]  /*11bd0*/  IADD3 R3, R3, R6, RZ ;  /* 0x0000000603037210 */ /* 0x000fe40007ffe0ff */
[----:B------:R-:W-:Y:S01]  /*11be0*/  F2FP.BF16.F32.PACK_AB R158, R161, R160 ;  /* 0x000000a0a19e723e */ /* 0x000fe200000010ff */
[----:B------:R-:W-:Y:S01]  /*11bf0*/  STSM.16.M88.4 [R2], R180 ;  /* 0x000000b402007844 */ /* 0x000fe20000000200 */
[----:B------:R-:W-:-:S02]  /*11c00*/  F2FP.BF16.F32.PACK_AB R159, R163, R162 ;  /* 0x000000a2a39f723e */ /* 0x000fc400000010ff */
[----:B------:R-:W-:Y:S01]  /*11c10*/  F2FP.BF16.F32.PACK_AB R165, R167, R166 ;  /* 0x000000a6a7a5723e */ /* 0x000fe200000010ff */
[----:B------:R-:W-:Y:S01]  /*11c20*/  STSM.16.M88.4 [R6], R188 ;  /* 0x000000bc06007844 */ /* 0x000fe20000000200 */
[----:B------:R-:W-:Y:S02]  /*11c30*/  F2FP.BF16.F32.PACK_AB R166, R169, R168 ;  /* 0x000000a8a9a6723e */ /* 0x000fe400000010ff */
[----:B------:R-:W-:Y:S01]  /*11c40*/  F2FP.BF16.F32.PACK_AB R167, R171, R170 ;  /* 0x000000aaaba7723e */ /* 0x000fe200000010ff */
[----:B------:R-:W-:Y:S01]  /*11c50*/  STSM.16.M88.4 [R3], R196 ;  /* 0x000000c403007844 */ /* 0x000fe20000000200 */
[----:B------:R-:W-:-:S03]  /*11c60*/  ISETP.NE.U32.AND P4, PT, RZ, UR4, PT ;  /* 0x00000004ff007c0c */ /* 0x000fc6000bf85070 */
[----:B------:R-:W-:Y:S01]  /*11c70*/  STSM.16.M88.4 [R0], R140 ;  /* 0x0000008c00007844 */ /* 0x000fe20000000200 */
[----:B------:R-:W-:Y:S01]  /*11c80*/  ISETP.NE.AND.EX P4, PT, RZ, UR5, PT, P4 ;  /* 0x00000005ff007c0c */ /* 0x000fe2000bf85340 */
[----:B------:R-:W-:Y:S02]  /*11c90*/  ULDC.64 UR4, c[0x0][0x870] ;  /* 0x00021c0000047ab9 */ /* 0x000fe40000000a00 */
[----:B------:R-:W-:Y:S01]  /*11ca0*/  STSM.16.M88.4 [R2+-0x4000], R148 ;  /* 0xffc0009402007844 */ /* 0x000fe20000000200 */
[----:B------:R-:W-:-:S03]  /*11cb0*/  UIMAD.WIDE UR4, UR37, 0x4, UR4 ;  /* 0x00000004250478a5 */ /* 0x000fc6000f8e0204 */
[----:B------:R2:W-:Y:S03]  /*11cc0*/  STSM.16.M88.4 [R6+-0x4000], R156 ;  /* 0xffc0009c06007844 */ /* 0x0005e60000000200 */
[----:B------:R-:W-:Y:S01]  /*11cd0*/  IMAD.U32 R4, RZ, RZ, UR4 ;  /* 0x00000004ff047e24 */ /* 0x000fe2000f8e00ff */
[----:B------:R3:W-:Y:S01]  /*11ce0*/  STSM.16.M88.4 [R3+-0x4000], R164 ;  /* 0xffc000a403007844 */ /* 0x0007e20000000200 */
[----:B------:R-:W-:Y:S01]  /*11cf0*/  IMAD.U32 R5, RZ, RZ, UR5 ;  /* 0x00000005ff057e24 */ /* 0x000fe2000f8e00ff */
[----:B------:R-:W-:Y:S01]  /*11d00*/  ULDC.64 UR4, c[0x0][0x878] ;  /* 0x00021e0000047ab9 */ /* 0x000fe20000000a00 */
[----:B------:R-:W-:Y:S06]  /*11d10*/  BAR.SYNC.DEFER_BLOCKING 0x1, 0x100 ;  /* 0x0044000000007b1d */ /* 0x000fec0000010000 */
[----:B------:R-:W4:Y:S01]  /*11d20*/  @P4 LDG.E R7, desc[UR38][R4.64] ;  /* 0x0000002604074981 */ /* 0x000f22000c1e1900 */
[----:B------:R-:W-:Y:S01]  /*11d30*/  UISETP.NE.U32.AND UP0, UPT, UR4, URZ, UPT ;  /* 0x0000003f0400728c */ /* 0x000fe2000bf05070 */
[----:B------:R-:W-:Y:S01]  /*11d40*/  LEA.HI R19, R10, R11, RZ, 0x3 ;  /* 0x0000000b0a137211 */ /* 0x000fe200078f18ff */
[----:B------:R-:W-:-:S02]  /*11d50*/  ULDC UR7, c[0x0][0x808] ;  /* 0x0002020000077ab9 */ /* 0x000fc40000000800 */
[----:B------:R-:W-:Y:S01]  /*11d60*/  UISETP.NE.AND.EX UP0, UPT, UR5, URZ, UPT, UP0 ;  /* 0x0000003f0500728c */ /* 0x000fe2000bf05300 */
[----:B--2---:R-:W-:Y:S02]  /*11d70*/  LOP3.LUT R6, R19, 0x1ffffff8, RZ, 0xc0, !PT ;  /* 0x1ffffff813067812 */ /* 0x004fe400078ec0ff */
[----:B------:R-:W-:Y:S01]  /*11d80*/  SHF.R.S32.HI R19, RZ, 0x3, R19 ;  /* 0x00000003ff137819 */ /* 0x000fe20000011413 */
[----:B------:R-:W2:Y:S01]  /*11d90*/  S2R R27, SR_CTAID.X ;  /* 0x00000000001b7919 */ /* 0x000ea20000002500 */
[----:B------:R-:W-:Y:S02]  /*11da0*/  IADD3 R6, R11, -R6, RZ ;  /* 0x800000060b067210 */ /* 0x000fe40007ffe0ff */
[----:B------:R-:W-:Y:S01]  /*11db0*/  PLOP3.LUT P0, PT, PT, PT, UP0, 0x80, 0x0 ;  /* 0x000000000000781c */ /* 0x000fe20003f0f008 */
[----:B------:R-:W1:Y:S01]  /*11dc0*/  S2R R31, SR_CTAID.Y ;  /* 0x00000000001f7919 */ /* 0x000e620000002600 */
[----:B------:R-:W-:Y:S01]  /*11dd0*/  IMAD.SHL.U32 R8, R19, 0x40, RZ ;  /* 0x0000004013087824 */ /* 0x000fe200078e00ff */
[----:B------:R-:W-:Y:S01]  /*11de0*/  MOV R0, UR7 ;  /* 0x0000000700007c02 */ /* 0x000fe20008000f00 */
[----:B------:R-:W-:Y:S01]  /*11df0*/  @UP0 ULDC.64 UR4, c[0x0][0x878] ;  /* 0x00021e0000040ab9 */ /* 0x000fe20000000a00 */
[----:B------:R-:W-:Y:S01]  /*11e00*/  IMAD.SHL.U32 R20, R6, 0x8, RZ ;  /* 0x0000000806147824 */ /* 0x000fe200078e00ff */
[----:B------:R-:W-:Y:S01]  /*11e10*/  @UP0 UIMAD.WIDE UR4, UR37, 0x4, UR4 ;  /* 0x00000004250408a5 */ /* 0x000fe2000f8e0204 */
[----:B------:R-:W-:-:S02]  /*11e20*/  LOP3.LUT R9, R8, 0x1c0, RZ, 0xc0, !PT ;  /* 0x000001c008097812 */ /* 0x000fc400078ec0ff */
[----:B------:R-:W-:Y:S02]  /*11e30*/  LEA.HI R8, R10, R11, RZ, 0x6 ;  /* 0x0000000b0a087211 */ /* 0x000fe400078f30ff */
[----:B------:R-:W-:Y:S01]  /*11e40*/  LOP3.LUT R6, R9, 0x38, R20, 0xf8, !PT ;  /* 0x0000003809067812 */ /* 0x000fe200078ef814 */
[----:B------:R-:W-:Y:S01]  /*11e50*/  IMAD.U32 R2, RZ, RZ, UR4 ;  /* 0x00000004ff027e24 */ /* 0x000fe2000f8e00ff */
[----:B------:R-:W-:Y:S01]  /*11e60*/  SHF.R.U32.HI R9, RZ, 0x3, R9 ;  /* 0x00000003ff097819 */ /* 0x000fe20000011609 */
[----:B---3--:R-:W-:Y:S01]  /*11e70*/  IMAD.U32 R3, RZ, RZ, UR5 ;  /* 0x00000005ff037e24 */ /* 0x008fe2000f8e00ff */
[----:B------:R-:W-:Y:S02]  /*11e80*/  SHF.L.U32 R8, R8, 0x3, RZ ;  /* 0x0000000308087819 */ /* 0x000fe400000006ff */
[----:B------:R-:W-:Y:S02]  /*11e90*/  LOP3.LUT R9, R6, R9, RZ, 0x3c, !PT ;  /* 0x0000000906097212 */ /* 0x000fe400078e3cff */
[----:B------:R3:W5:Y:S02]  /*11ea0*/  @P0 LDG.E R0, desc[UR38][R2.64] ;  /* 0x0000002602000981 */ /* 0x000764000c1e1900 */
[----:B------:R-:W-:-:S02]  /*11eb0*/  LOP3.LUT R8, R9, 0x7ffffe00, R8, 0xf8, !PT ;  /* 0x7ffffe0009087812 */ /* 0x000fc400078ef808 */
[----:B---3--:R-:W-:Y:S02]  /*11ec0*/  CS2R R2, SRZ ;  /* 0x0000000000027805 */ /* 0x008fe4000001ff00 */
[--C-:B----4-:R-:W-:Y:S01]  /*11ed0*/  @P4 SHF.R.S32.HI R3, RZ, 0x1f, R7.reuse ;  /* 0x0000001fff034819 */ /* 0x110fe20000011407 */
[----:B------:R-:W-:Y:S01]  /*11ee0*/  @P4 IMAD.MOV.U32 R2, RZ, RZ, R7 ;  /* 0x000000ffff024224 */ /* 0x000fe200078e0007 */
[----:B-12---:R-:W-:Y:S06]  /*11ef0*/  @P0 BRA `(.L_x_1735) ;  /* 0x0000000000100947 */ /* 0x006fec0003800000 */
[----:B------:R-:W-:Y:S05]  /*11f00*/  @!P4 BRA `(.L_x_1735) ;  /* 0x00000000000cc947 */ /* 0x000fea0003800000 */
[----:B------:R-:W2:Y:S04]  /*11f10*/  LDG.E R7, desc[UR38][R4.64] ;  /* 0x0000002604077981 */ /* 0x000ea8000c1e1900 */
[----:B-----5:R-:W2:Y:S02]  /*11f20*/  LDG.E R0, desc[UR38][R4.64+0x4] ;  /* 0x0000042604007981 */ /* 0x020ea4000c1e1900 */
[----:B--2---:R-:W-:-:S07]  /*11f30*/  IMAD.IADD R0, R0, 0x1, -R7 ;  /* 0x0000000100007824 */ /* 0x004fce00078e0a07 */
.L_x_1735:
[----:B------:R-:W-:Y:S01]  /*11f40*/  LEA R30, R8, UR6, 0x1 ;  /* 0x00000006081e7c11 */ /* 0x000fe2000f8e08ff */
[----:B------:R-:W1:Y:S01]  /*11f50*/  LDC R33, c[0x0][0x83c] ;  /* 0x00020f00ff217b82 */ /* 0x000e620000000800 */
[----:B------:R-:W-:Y:S01]  /*11f60*/  SHF.R.S32.HI R32, RZ, 0x1f, R31 ;  /* 0x0000001fff207819 */ /* 0x000fe2000001141f */
[----:B-----5:R-:W-:Y:S01]  /*11f70*/  IMAD R0, R27, -0x80, R0 ;  /* 0xffffff801b007824 */ /* 0x020fe200078e0200 */
[--C-:B------:R-:W-:Y:S01]  /*11f80*/  SHF.R.S32.HI R21, RZ, 0x1f, R20.reuse ;  /* 0x0000001fff157819 */ /* 0x100fe20000011414 */
[----:B------:R2:W3:Y:S01]  /*11f90*/  LDS.128 R12, [R30+0x1000] ;  /* 0x001000001e0c7984 */ /* 0x0004e20000000c00 */
[----:B------:R-:W-:Y:S01]  /*11fa0*/  ULDC.64 UR4, c[0x0][0x850] ;  /* 0x0002140000047ab9 */ /* 0x000fe20000000a00 */
[----:B------:R-:W-:Y:S01]  /*11fb0*/  IADD3 R2, P0, R19, R2, RZ ;  /* 0x0000000213027210 */ /* 0x000fe20007f1e0ff */
[----:B------:R-:W-:Y:S01]  /*11fc0*/  IMAD R18, R32, UR4, RZ ;  /* 0x0000000420127c24 */ /* 0x000fe2000f8e02ff */
[----:B------:R2:W4:Y:S01]  /*11fd0*/  LDS.128 R8, [R30+0x2000] ;  /* 0x002000001e087984 */ /* 0x0005220000000c00 */
[----:B------:R-:W-:Y:S01]  /*11fe0*/  IMAD.WIDE.U32 R16, R31, UR4, R20 ;  /* 0x000000041f107c25 */ /* 0x000fe2000f8e0014 */
[----:B------:R-:W-:Y:S01]  /*11ff0*/  USHF.R.S32.HI UR4, URZ, 0x1f, UR37 ;  /* 0x0000001f3f047899 */ /* 0x000fe20008011425 */
[----:B------:R-:W-:Y:S01]  /*12000*/  VIMNMX R22, R0, 0x80, PT ;  /* 0x0000008000167848 */ /* 0x000fe20003fe0100 */
[----:B------:R2:W2:Y:S01]  /*12010*/  LDS.128 R4, [R30+0x3000] ;  /* 0x003000001e047984 */ /* 0x0004a20000000c00 */
[----:B------:R-:W2:Y:S01]  /*12020*/  LDC R35, c[0x0][0x80c] ;  /* 0x00020300ff237b82 */ /* 0x000ea20000000800 */
[----:B------:R-:W-:Y:S01]  /*12030*/  IADD3 R0, R19, 0x20, RZ ;  /* 0x0000002013007810 */ /* 0x000fe20007ffe0ff */
[----:B------:R-:W-:Y:S01]  /*12040*/  IMAD R23, R31, UR5, R18 ;  /* 0x000000051f177c24 */ /* 0x000fe2000f8e0212 */
[CC--:B------:R-:W-:Y:S01]  /*12050*/  ISETP.GE.AND P3, PT, R19.reuse, R22.reuse, PT ;  /* 0x000000161300720c */ /* 0x0c0fe20003f66270 */
[----:B------:R-:W-:Y:S01]  /*12060*/  VIADD R18, R19, 0x40 ;  /* 0x0000004013127836 */ /* 0x000fe20000000000 */
[----:B------:R-:W-:Y:S01]  /*12070*/  MOV R34, UR4 ;  /* 0x0000000400227c02 */ /* 0x000fe20008000f00 */
[----:B------:R-:W-:Y:S01]  /*12080*/  ULDC.64 UR4, c[0x0][0x858] ;  /* 0x0002160000047ab9 */ /* 0x000fe20000000a00 */
[----:B------:R-:W-:Y:S01]  /*12090*/  ISETP.GE.AND P2, PT, R0, R22, PT ;  /* 0x000000160000720c */ /* 0x000fe20003f46270 */
[----:B------:R-:W-:Y:S01]  /*120a0*/  IMAD.IADD R17, R17, 0x1, R23 ;  /* 0x0000000111117824 */ /* 0x000fe200078e0217 */
[----:B------:R-:W-:Y:S01]  /*120b0*/  SEL R34, R34, RZ, !P4 ;  /* 0x000000ff22227207 */ /* 0x000fe20006000000 */
[----:B------:R-:W-:Y:S01]  /*120c0*/  BSSY B0, `(.L_x_1736) ;  /* 0x000001a000007945 */ /* 0x000fe20003800000 */
[----:B-1----:R-:W-:-:S02]  /*120d0*/  ISETP.GE.OR P6, PT, R20, R33, P3 ;  /* 0x000000211400720c */ /* 0x002fc40001fc6670 */
[----:B------:R-:W-:Y:S01]  /*120e0*/  SEL R37, RZ, UR37, P4 ;  /* 0x00000025ff257c07 */ /* 0x000fe2000a000000 */
[----:B------:R-:W-:Y:S01]  /*120f0*/  IMAD R0, R34, UR4, RZ ;  /* 0x0000000422007c24 */ /* 0x000fe2000f8e02ff */
[C---:B------:R-:W-:Y:S01]  /*12100*/  LEA.HI.X.SX32 R3, R19.reuse, R3, 0x1, P0 ;  /* 0x0000000313037211 */ /* 0x040fe200000f0eff */
[----:B------:R-:W-:Y:S01]  /*12110*/  VIADD R19, R19, 0x60 ;  /* 0x0000006013137836 */ /* 0x000fe20000000000 */
[-C--:B------:R-:W-:Y:S01]  /*12120*/  ISETP.GE.AND P1, PT, R18, R22.reuse, PT ;  /* 0x000000161200720c */ /* 0x080fe20003f26270 */
[C---:B------:R-:W-:Y:S01]  /*12130*/  IMAD R23, R37.reuse, UR5, R0 ;  /* 0x0000000525177c24 */ /* 0x040fe2000f8e0200 */
[CC--:B------:R-:W-:Y:S01]  /*12140*/  ISETP.GE.OR P5, PT, R20.reuse, R33.reuse, P2 ;  /* 0x000000211400720c */ /* 0x0c0fe200017a6670 */
[----:B------:R-:W-:Y:S01]  /*12150*/  IMAD.WIDE.U32 R28, R37, UR4, R16 ;  /* 0x00000004251c7c25 */ /* 0x000fe2000f8e0010 */
[----:B------:R-:W-:Y:S02]  /*12160*/  ISETP.GE.AND P0, PT, R19, R22, PT ;  /* 0x000000161300720c */ /* 0x000fe40003f06270 */
[----:B------:R-:W-:Y:S01]  /*12170*/  ISETP.GE.OR P4, PT, R20, R33, P1 ;  /* 0x000000211400720c */ /* 0x000fe20000f86670 */
[----:B------:R-:W-:-:S04]  /*12180*/  IMAD.WIDE R26, R27, 0x80, R2 ;  /* 0x000000801b1a7825 */ /* 0x000fc800078e0202 */
[----:B------:R-:W-:Y:S01]  /*12190*/  IMAD.IADD R23, R29, 0x1, R23 ;  /* 0x000000011d177824 */ /* 0x000fe200078e0217 */
[----:B--234-:R-:W-:Y:S07]  /*121a0*/  @P6 BRA `(.L_x_1737) ;  /* 0x00000000002c6947 */ /* 0x01cfee0003800000 */
[----:B------:R-:W1:Y:S01]  /*121b0*/  LDS.128 R16, [R30+0x4000] ;  /* 0x004000001e107984 */ /* 0x000e620000000c00 */
        /* <DEDUP_REMOVED lines=10> */
.L_x_1737:
[----:B------:R-:W-:Y:S05]  /*12260*/  BSYNC B0 ;  /* 0x0000000000007941 */ /* 0x000fea0003800000 */
.L_x_1736:
[----:B-1----:R1:W2:Y:S01]  /*12270*/  LDS.128 R16, [R30+0x5000] ;  /* 0x005000001e107984 */ /* 0x0022a20000000c00 */
[----:B------:R-:W-:Y:S01]  /*12280*/  BSSY B0, `(.L_x_1738) ;  /* 0x0000010000007945 */ /* 0x000fe20003800000 */
[----:B------:R-:W-:-:S03]  /*12290*/  ISETP.GE.OR P6, PT, R20, R33, P0 ;  /* 0x000000211400720c */ /* 0x000fc600007c6670 */
        /* <DEDUP_REMOVED lines=14> */
.L_x_1739:
[----:B------:R-:W-:Y:S05]  /*12380*/  BSYNC B0 ;  /* 0x0000000000007941 */ /* 0x000fea0003800000 */
.L_x_1738:
[----:B--23--:R2:W3:Y:S01]  /*12390*/  LDS.128 R16, [R30+0x6000] ;  /* 0x006000001e107984 */ /* 0x00c4e20000000c00 */
        /* <DEDUP_REMOVED lines=11> */
[----:B------:R-:W-:Y:S02]  /*12450*/  LEA R24, P4, R2, UR4, 0x1 ;  /* 0x0000000402187c11 */ /* 0x000fe4000f8808ff */
[----:B------:R-:W-:-:S04]  /*12460*/  IADD3 R3, R3, R25, RZ ;  /* 0x0000001903037210 */ /* 0x000fc80007ffe0ff */
[----:B------:R-:W-:-:S05]  /*12470*/  LEA.HI.X R25, R2, UR5, R3, 0x1, P4 ;  /* 0x0000000502197c11 */ /* 0x000fca000a0f0c03 */
[----:B---3--:R4:W-:Y:S02]  /*12480*/  STG.E.128 desc[UR38][R24.64], R16 ;  /* 0x0000001018007986 */ /* 0x0089e4000c101d26 */
.L_x_1741:
[----:B------:R-:W-:Y:S05]  /*12490*/  BSYNC B0 ;  /* 0x0000000000007941 */ /* 0x000fea0003800000 */
.L_x_1740:
[----:B---34-:R3:W4:Y:S01]  /*124a0*/  LDS.128 R16, [R30+0x7000] ;  /* 0x007000001e107984 */ /* 0x0187220000000c00 */
[----:B------:R-:W-:Y:S04]  /*124b0*/  BSSY B0, `(.L_x_1742) ;  /* 0x000000f000007945 */ /* 0x000fe80003800000 */
        /* <DEDUP_REMOVED lines=14> */
.L_x_1743:
[----:B------:R-:W-:Y:S05]  /*125a0*/  BSYNC B0 ;  /* 0x0000000000007941 */ /* 0x000fea0003800000 */
.L_x_1742:
[----:B----4-:R4:W1:Y:S01]  /*125b0*/  LDS.128 R16, [R30] ;  /* 0x000000001e107984 */ /* 0x0108620000000c00 */
[----:B------:R-:W-:Y:S01]  /*125c0*/  ULDC.64 UR4, c[0x0][0x820] ;  /* 0x0002080000047ab9 */ /* 0x000fe20000000a00 */
[-C--:B------:R-:W-:Y:S01]  /*125d0*/  ISETP.GE.OR P3, PT, R20, R35.reuse, P3 ;  /* 0x000000231400720c */ /* 0x080fe20001f66670 */
        /* <DEDUP_REMOVED lines=10> */
[C---:B------:R-:W-:Y:S02]  /*12680*/  IMAD R21, R37.reuse, UR5, R0 ;  /* 0x0000000525157c24 */ /* 0x040fe4000f8e0200 */
[----:B------:R-:W-:-:S05]  /*12690*/  IMAD.WIDE.U32 R24, R37, UR4, R2 ;  /* 0x0000000425187c25 */ /* 0x000fca000f8e0002 */
        /* <DEDUP_REMOVED lines=12> */
.L_x_1745:
[----:B------:R-:W-:Y:S05]  /*12760*/  BSYNC B0 ;  /* 0x0000000000007941 */ /* 0x000fea0003800000 */
.L_x_1744:
        /* <DEDUP_REMOVED lines=14> */
[----:B------:R1:W-:Y:S02]  /*12850*/  STG.E.128 desc[UR38][R16.64], R12 ;  /* 0x0000000c10007986 */ /* 0x0003e4000c101d26 */
.L_x_1747:
[----:B------:R-:W-:Y:S05]  /*12860*/  BSYNC B0 ;  /* 0x0000000000007941 */ /* 0x000fea0003800000 */
.L_x_1746:
        /* <DEDUP_REMOVED lines=15> */
.L_x_1749:
[----:B------:R-:W-:Y:S05]  /*12960*/  BSYNC B0 ;  /* 0x0000000000007941 */ /* 0x000fea0003800000 */
.L_x_1748:
        /* <DEDUP_REMOVED lines=15> */
.L_x_1734:
[----:B------:R-:W-:Y:S01]  /*12a60*/  ULDC.64 UR4, c[0x0][0x870] ;  /* 0x00021c0000047ab9 */ /* 0x000fe20000000a00 */
[----:B------:R-:W-:Y:S01]  /*12a70*/  ULDC.64 UR6, c[0x0][0x870] ;  /* 0x00021c0000067ab9 */ /* 0x000fe20000000a00 */
[----:B------:R-:W-:Y:S01]  /*12a80*/  UIMAD.WIDE UR4, UR37, 0x4, UR4 ;  /* 0x00000004250478a5 */ /* 0x000fe2000f8e0204 */
[----:B------:R-:W-:-:S04]  /*12a90*/  ISETP.NE.U32.AND P0, PT, RZ, UR6, PT ;  /* 0x00000006ff007c0c */ /* 0x000fc8000bf05070 */
[----:B------:R-:W-:Y:S01]  /*12aa0*/  ISETP.NE.AND.EX P4, PT, RZ, UR7, PT, P0 ;  /* 0x00000007ff007c0c */ /* 0x000fe2000bf85300 */
[----:B------:R-:W-:Y:S01]  /*12ab0*/  IMAD.U32 R5, RZ, RZ, UR5 ;  /* 0x00000005ff057e24 */ /* 0x000fe2000f8e00ff */
[----:B------:R-:W-:Y:S01]  /*12ac0*/  MOV R4, UR4 ;  /* 0x0000000400047c02 */ /* 0x000fe20008000f00 */
[----:B------:R-:W-:Y:S02]  /*12ad0*/  ULDC.64 UR4, c[0x0][0x878] ;  /* 0x00021e0000047ab9 */ /* 0x000fe40000000a00 */
[----:B------:R-:W-:-:S04]  /*12ae0*/  UISETP.NE.U32.AND UP0, UPT, UR4, URZ, UPT ;  /* 0x0000003f0400728c */ /* 0x000fc8000bf05070 */
[----:B------:R-:W-:Y:S01]  /*12af0*/  UISETP.NE.AND.EX UP0, UPT, UR5, URZ, UPT, UP0 ;  /* 0x0000003f0500728c */ /* 0x000fe2000bf05300 */
[----:B------:R-:W-:-:S03]  /*12b00*/  ULDC UR6, c[0x0][0x808] ;  /* 0x0002020000067ab9 */ /* 0x000fc60000000800 */
[----:B------:R-:W2:Y:S01]  /*12b10*/  @P4 LDG.E R9, desc[UR38][R4.64] ;  /* 0x0000002604094981 */ /* 0x000ea2000c1e1900 */
[----:B------:R-:W-:Y:S01]  /*12b20*/  IMAD.U32 R0, RZ, RZ, UR6 ;  /* 0x00000006ff007e24 */ /* 0x000fe2000f8e00ff */
[----:B------:R-:W-:-:S05]  /*12b30*/  PLOP3.LUT P0, PT, PT, PT, UP0, 0x80, 0x0 ;  /* 0x000000000000781c */ /* 0x000fca0003f0f008 */
[----:B------:R-:W-:Y:S02]  /*12b40*/  @UP0 ULDC.64 UR4, c[0x0][0x878] ;  /* 0x00021e0000040ab9 */ /* 0x000fe40000000a00 */
[----:B------:R-:W-:-:S06]  /*12b50*/  @UP0 UIMAD.WIDE UR4, UR37, 0x4, UR4 ;  /* 0x00000004250408a5 */ /* 0x000fcc000f8e0204 */
[----:B------:R-:W-:Y:S01]  /*12b60*/  MOV R6, UR4 ;  /* 0x0000000400067c02 */ /* 0x000fe20008000f00 */
[----:B------:R-:W-:-:S05]  /*12b70*/  IMAD.U32 R7, RZ, RZ, UR5 ;  /* 0x00000005ff077e24 */ /* 0x000fca000f8e00ff */
[----:B------:R3:W5:Y:S01]  /*12b80*/  @P0 LDG.E R0, desc[UR38][R6.64] ;  /* 0x0000002606000981 */ /* 0x000762000c1e1900 */
[----:B------:R-:W4:Y:S01]  /*12b90*/  S2R R2, SR_TID.X ;  /* 0x0000000000027919 */ /* 0x000f220000002100 */
[----:B------:R-:W1:Y:S01]  /*12ba0*/  S2R R15, SR_CTAID.X ;  /* 0x00000000000f7919 */ /* 0x000e620000002500 */
[----:B------:R-:W1:Y:S01]  /*12bb0*/  S2R R19, SR_CTAID.Y ;  /* 0x0000000000137919 */ /* 0x000e620000002600 */
[----:B----4-:R-:W-:-:S05]  /*12bc0*/  VIADD R8, R2, 0xffffff80 ;  /* 0xffffff8002087836 */ /* 0x010fca0000000000 */
[----:B------:R-:W-:-:S04]  /*12bd0*/  SHF.R.S32.HI R3, RZ, 0x1f, R8 ;  /* 0x0000001fff037819 */ /* 0x000fc80000011408 */
[----:B------:R-:W-:Y:S02]  /*12be0*/  LEA.HI R10, R3, R8, RZ, 0x3 ;  /* 0x00000008030a7211 */ /* 0x000fe400078f18ff */
[----:B------:R-:W-:Y:S02]  /*12bf0*/  CS2R R2, SRZ ;  /* 0x0000000000027805 */ /* 0x000fe4000001ff00 */
[----:B------:R-:W-:-:S04]  /*12c00*/  LOP3.LUT R11, R10, 0x1ffffff8, RZ, 0xc0, !PT ;  /* 0x1ffffff80a0b7812 */ /* 0x000fc800078ec0ff */
[----:B------:R-:W-:Y:S02]  /*12c10*/  IADD3 R11, R8, -R11, RZ ;  /* 0x8000000b080b7210 */ /* 0x000fe40007ffe0ff */
[--C-:B--2---:R-:W-:Y:S01]  /*12c20*/  @P4 SHF.R.S32.HI R3, RZ, 0x1f, R9.reuse ;  /* 0x0000001fff034819 */ /* 0x104fe20000011409 */
[----:B------:R-:W-:Y:S01]  /*12c30*/  @P4 IMAD.MOV.U32 R2, RZ, RZ, R9 ;  /* 0x000000ffff024224 */ /* 0x000fe200078e0009 */
[----:B-1-3--:R-:W-:Y:S06]  /*12c40*/  @P0 BRA `(.L_x_1750) ;  /* 0x0000000000100947 */ /* 0x00afec0003800000 */
[----:B------:R-:W-:Y:S05]  /*12c50*/  @!P4 BRA `(.L_x_1750) ;  /* 0x00000000000cc947 */ /* 0x000fea0003800000 */
[----:B------:R-:W2:Y:S04]  /*12c60*/  LDG.E R7, desc[UR38][R4.64] ;  /* 0x0000002604077981 */ /* 0x000ea8000c1e1900 */
[----:B-----5:R-:W2:Y:S02]  /*12c70*/  LDG.E R0, desc[UR38][R4.64+0x4] ;  /* 0x0000042604007981 */ /* 0x020ea4000c1e1900 */
[----:B--2---:R-:W-:-:S07]  /*12c80*/  IMAD.IADD R0, R0, 0x1, -R7 ;  /* 0x0000000100007824 */ /* 0x004fce00078e0a07 */
.L_x_1750:
[----:B------:R-:W1:Y:S01]  /*12c90*/  LDC R21, c[0x0][0x80c] ;  /* 0x00020300ff157b82 */ /* 0x000e620000000800 */
[----:B------:R-:W-:Y:S01]  /*12ca0*/  SHF.R.S32.HI R7, RZ, 0x3, R10 ;  /* 0x00000003ff077819 */ /* 0x000fe2000001140a */
[----:B------:R-:W-:Y:S01]  /*12cb0*/  ULDC.64 UR4, c[0x0][0x820] ;  /* 0x0002080000047ab9 */ /* 0x000fe20000000a00 */
[----:B------:R-:W-:Y:S01]  /*12cc0*/  SHF.L.U32 R10, R11, 0x3, RZ ;  /* 0x000000030b0a7819 */ /* 0x000fe200000006ff */
[----:B-----5:R-:W-:Y:S01]  /*12cd0*/  IMAD R0, R15, -0x80, R0 ;  /* 0xffffff800f007824 */ /* 0x020fe200078e0200 */
[----:B------:R-:W-:Y:S01]  /*12ce0*/  SHF.R.S32.HI R14, RZ, 0x1f, R19 ;  /* 0x0000001fff0e7819 */ /* 0x000fe20000011413 */
[C---:B------:R-:W-:Y:S01]  /*12cf0*/  VIADD R17, R7.reuse, 0x40 ;  /* 0x0000004007117836 */ /* 0x040fe20000000000 */
[--C-:B------:R-:W-:Y:S01]  /*12d00*/  SHF.R.S32.HI R11, RZ, 0x1f, R10.reuse ;  /* 0x0000001fff0b7819 */ /* 0x100fe2000001140a */
[----:B------:R-:W2:Y:S01]  /*12d10*/  LDC R23, c[0x0][0x83c] ;  /* 0x00020f00ff177b82 */ /* 0x000ea20000000800 */
[C---:B------:R-:W-:Y:S01]  /*12d20*/  IADD3 R2, P0, R7.reuse, R2, RZ ;  /* 0x0000000207027210 */ /* 0x040fe20007f1e0ff */
[----:B------:R-:W-:Y:S01]  /*12d30*/  IMAD R6, R14, UR4, RZ ;  /* 0x000000040e067c24 */ /* 0x000fe2000f8e02ff */
[-C--:B------:R-:W-:Y:S01]  /*12d40*/  ISETP.GE.AND P3, PT, R7, R0.reuse, PT ;  /* 0x000000000700720c */ /* 0x080fe20003f66270 */
[----:B------:R-:W-:Y:S01]  /*12d50*/  IMAD.WIDE.U32 R4, R19, UR4, R10 ;  /* 0x0000000413047c25 */ /* 0x000fe2000f8e000a */
[----:B------:R-:W-:Y:S01]  /*12d60*/  USHF.R.S32.HI UR4, URZ, 0x1f, UR37 ;  /* 0x0000001f3f047899 */ /* 0x000fe20008011425 */
[C---:B------:R-:W-:Y:S01]  /*12d70*/  LEA.HI.X.SX32 R3, R7.reuse, R3, 0x1, P0 ;  /* 0x0000000307037211 */ /* 0x040fe200000f0eff */
[----:B------:R-:W-:Y:S01]  /*12d80*/  BSSY B0, `(.L_x_1751) ;  /* 0x000001f000007945 */ /* 0x000fe20003800000 */
[C---:B------:R-:W-:Y:S01]  /*12d90*/  VIADD R13, R7.reuse, 0x20 ;  /* 0x00000020070d7836 */ /* 0x040fe20000000000 */
[----:B------:R-:W-:Y:S01]  /*12da0*/  IADD3 R7, R7, 0x60, RZ ;  /* 0x0000006007077810 */ /* 0x000fe20007ffe0ff */
[----:B------:R-:W-:Y:S01]  /*12db0*/  IMAD R9, R19, UR5, R6 ;  /* 0x0000000513097c24 */ /* 0x000fe2000f8e0206 */
[-C--:B------:R-:W-:Y:S01]  /*12dc0*/  ISETP.GE.AND P1, PT, R17, R0.reuse, PT ;  /* 0x000000001100720c */ /* 0x080fe20003f26270 */
[----:B------:R-:W-:Y:S01]  /*12dd0*/  IMAD.U32 R12, RZ, RZ, UR4 ;  /* 0x00000004ff0c7e24 */ /* 0x000fe2000f8e00ff */
[----:B------:R-:W-:Y:S01]  /*12de0*/  ULDC.64 UR4, c[0x0][0x828] ;  /* 0x00020a0000047ab9 */ /* 0x000fe20000000a00 */
[----:B------:R-:W-:Y:S01]  /*12df0*/  ISETP.GE.AND P2, PT, R13, R0, PT ;  /* 0x000000000d00720c */ /* 0x000fe20003f46270 */
[----:B------:R-:W-:Y:S01]  /*12e00*/  IMAD.IADD R5, R5, 0x1, R9 ;  /* 0x0000000105057824 */ /* 0x000fe200078e0209 */
[----:B-1----:R-:W-:-:S02]  /*12e10*/  ISETP.GE.OR P6, PT, R10, R21, P3 ;  /* 0x000000150a00720c */ /* 0x002fc40001fc6670 */
[----:B------:R-:W-:Y:S02]  /*12e20*/  SEL R12, R12, RZ, !P4 ;  /* 0x000000ff0c0c7207 */ /* 0x000fe40006000000 */
[----:B------:R-:W-:Y:S01]  /*12e30*/  ISETP.GE.AND P0, PT, R7, R0, PT ;  /* 0x000000000700720c */ /* 0x000fe20003f06270 */
[----:B------:R-:W-:Y:S01]  /*12e40*/  IMAD.WIDE R6, R15, 0x80, R2 ;  /* 0x000000800f067825 */ /* 0x000fe200078e0202 */
[----:B------:R-:W-:Y:S02]  /*12e50*/  SEL R17, RZ, UR37, P4 ;  /* 0x00000025ff117c07 */ /* 0x000fe4000a000000 */
[-C--:B------:R-:W-:Y:S01]  /*12e60*/  ISETP.GE.OR P5, PT, R10, R21.reuse, P2 ;  /* 0x000000150a00720c */ /* 0x080fe200017a6670 */
[----:B------:R-:W-:Y:S01]  /*12e70*/  IMAD R0, R12, UR4, RZ ;  /* 0x000000040c007c24 */ /* 0x000fe2000f8e02ff */
[----:B------:R-:W-:Y:S01]  /*12e80*/  ISETP.GE.OR P4, PT, R10, R21, P1 ;  /* 0x000000150a00720c */ /* 0x000fe20000f86670 */
[----:B------:R-:W-:-:S04]  /*12e90*/  IMAD.WIDE.U32 R8, R17, UR4, R4 ;  /* 0x0000000411087c25 */ /* 0x000fc8000f8e0004 */
[----:B------:R-:W-:-:S05]  /*12ea0*/  IMAD R13, R17, UR5, R0 ;  /* 0x00000005110d7c24 */ /* 0x000fca000f8e0200 */
[----:B------:R-:W-:Y:S01]  /*12eb0*/  IADD3 R5, R9, R13, RZ ;  /* 0x0000000d09057210 */ /* 0x000fe20007ffe0ff */
[----:B--2---:R-:W-:Y:S06]  /*12ec0*/  @P6 BRA `(.L_x_1752) ;  /* 0x0000000000286947 */ /* 0x004fec0003800000 */
        /* <DEDUP_REMOVED lines=10> */
.L_x_1752:
[----:B------:R-:W-:Y:S05]  /*12f70*/  BSYNC B0 ;  /* 0x0000000000007941 */ /* 0x000fea0003800000 */
.L_x_1751:
[----:B------:R-:W-:Y:S01]  /*12f80*/  BSSY B0, `(.L_x_1753) ;  /* 0x0000010000007945 */ /* 0x000fe20003800000 */
[----:B------:R-:W-:-:S03]  /*12f90*/  ISETP.GE.OR P6, PT, R10, R21, P0 ;  /* 0x000000150a00720c */ /* 0x000fc600007c6670 */
[----:B------:R-:W-:Y:S10]  /*12fa0*/  @P5 BRA `(.L_x_1754) ;  /* 0x0000000000345947 */ /* 0x000ff40003800000 */
        /* <DEDUP_REMOVED lines=13> */
.L_x_1754:
[----:B------:R-:W-:Y:S05]  /*13080*/  BSYNC B0 ;  /* 0x0000000000007941 */ /* 0x000fea0003800000 */
.L_x_1753:
        /* <DEDUP_REMOVED lines=11> */
[----:B--2---:R-:W-:Y:S01]  /*13140*/  LEA R20, P4, R2, UR4, 0x1 ;  /* 0x0000000402147c11 */ /* 0x004fe2000f8808ff */
[----:B------:R-:W-:-:S05]  /*13150*/  IMAD.IADD R3, R3, 0x1, R13 ;  /* 0x0000000103037824 */ /* 0x000fca00078e020d */
[----:B------:R-:W-:-:S05]  /*13160*/  LEA.HI.X R21, R2, UR5, R3, 0x1, P4 ;  /* 0x0000000502157c11 */ /* 0x000fca000a0f0c03 */
[----:B------:R3:W-:Y:S02]  /*13170*/  STG.E.128 desc[UR38][R20.64], RZ ;  /* 0x000000ff14007986 */ /* 0x0007e4000c101d26 */
.L_x_1756:
[----:B------:R-:W-:Y:S05]  /*13180*/  BSYNC B0 ;  /* 0x0000000000007941 */ /* 0x000fea0003800000 */
.L_x_1755:
        /* <DEDUP_REMOVED lines=15> */
.L_x_1758:
[----:B------:R-:W-:Y:S05]  /*13280*/  BSYNC B0 ;  /* 0x0000000000007941 */ /* 0x000fea0003800000 */
.L_x_1757:
        /* <DEDUP_REMOVED lines=26> */
.L_x_1760:
[----:B------:R-:W-:Y:S05]  /*13430*/  BSYNC B0 ;  /* 0x0000000000007941 */ /* 0x000fea0003800000 */
.L_x_1759:
[----:B------:R-:W-:Y:S04]  /*13440*/  BSSY B0, `(.L_x_1761) ;  /* 0x000000f000007945 */ /* 0x000fe80003800000 */
[----:B------:R-:W-:Y:S05]  /*13450*/  @P2 BRA `(.L_x_1762) ;  /* 0x0000000000342947 */ /* 0x000fea0003800000 */
[----:B----4-:R-:W-:Y:S01]  /*13460*/  IADD3 R11, P2, R6, 0x20, RZ ;  /* 0x00000020060b7810 */ /* 0x010fe20007f5e0ff */
        /* <DEDUP_REMOVED lines=12> */
.L_x_1762:
[----:B------:R-:W-:Y:S05]  /*13530*/  BSYNC B0 ;  /* 0x0000000000007941 */ /* 0x000fea0003800000 */
.L_x_1761:
        /* <DEDUP_REMOVED lines=15> */
.L_x_1764:
[----:B------:R-:W-:Y:S05]  /*13630*/  BSYNC B0 ;  /* 0x0000000000007941 */ /* 0x000fea0003800000 */
.L_x_1763:
        /* <DEDUP_REMOVED lines=15> */
.L_x_1679:
[----:B------:R-:W-:-:S08]  /*13730*/  NOP ;  /* 0x0000000000007918 */ /* 0x000fd00000000000 */
[----:B------:R-:W1:-:S00]  /*13740*/  USETMAXREG.DEALLOC.CTAPOOL 0x18 ;  /* 0x00000018000079c8 */ /* 0x000e4000080e0500 */
        /* <DEDUP_REMOVED lines=19> */
.L_x_1766:
        /* <DEDUP_REMOVED lines=13> */
.L_x_1768:
[----:B------:R-:W-:-:S05]  /*13950*/  ULDC UR4, c[0x0][0x8bc] ;  /* 0x00022f0000047ab9 */ /* 0x000fca0000000800 */
.L_x_1767:
[----:B-1----:R-:W-:-:S04]  /*13960*/  USHF.L.U32 UR11, UR14, 0x7, URZ ;  /* 0x000000070e0b7899 */ /* 0x002fc8000800063f */
[----:B------:R-:W-:-:S04]  /*13970*/  UISETP.GE.AND UP0, UPT, UR11, UR4, UPT ;  /* 0x000000040b00728c */ /* 0x000fc8000bf06270 */
[----:B--2---:R-:W-:-:S06]  /*13980*/  USEL UR12, UR12, 0xffffffff, !UP0 ;  /* 0xffffffff0c0c7887 */ /* 0x004fcc000c000000 */
[----:B------:R-:W-:-:S13]  /*13990*/  ISETP.LE.AND P0, PT, RZ, UR12, PT ;  /* 0x0000000cff007c0c */ /* 0x000fda000bf03270 */
[----:B------:R-:W-:Y:S05]  /*139a0*/  @!P0 BRA `(.L_x_1684) ;  /* 0x0000003400248947 */ /* 0x000fea0003800000 */
[----:B------:R-:W-:Y:S01]  /*139b0*/  ULDC.64 UR4, c[0x0][0x770] ;  /* 0x0001dc0000047ab9 */ /* 0x000fe20000000a00 */
[----:B------:R-:W1:Y:S01]  /*139c0*/  S2UR UR13, SR_CTAID.Y ;  /* 0x00000000000d79c3 */ /* 0x000e620000002600 */
[----:B------:R-:W-:Y:S01]  /*139d0*/  UISETP.NE.U32.AND UP0, UPT, UR4, URZ, UPT ;  /* 0x0000003f0400728c */ /* 0x000fe2000bf05070 */
[----:B------:R-:W-:-:S03]  /*139e0*/  ULDC.64 UR8, c[0x0][0x788] ;  /* 0x0001e20000087ab9 */ /* 0x000fc60000000a00 */
        /* <DEDUP_REMOVED lines=9> */
[----:B------:R-:W-:-:S06]  /*13a80*/  UISETP.NE.AND.EX UP1, UPT, UR5, URZ, UPT, UP1 ;  /* 0x0000003f0500728c */ /* 0x000fcc000bf25310 */
[----:B------:R-:W-:-:S05]  /*13a90*/  PLOP3.LUT P2, PT, PT, PT, UP1, 0x80, 0x0 ;  /* 0x000000000000781c */ /* 0x000fca0003f4f018 */
[----:B------:R-:W-:Y:S02]  /*13aa0*/  @UP1 ULDC.64 UR4, c[0x0][0x780] ;  /* 0x0001e00000041ab9 */ /* 0x000fe40000000a00 */
[----:B------:R-:W-:-:S06]  /*13ab0*/  @UP1 UIMAD.WIDE UR4, UR12, 0x4, UR4 ;  /* 0x000000040c0418a5 */ /* 0x000fcc000f8e0204 */
[----:B------:R-:W-:Y:S01]  /*13ac0*/  MOV R4, UR4 ;  /* 0x0000000400047c02 */ /* 0x000fe20008000f00 */
[----:B------:R-:W-:-:S05]  /*13ad0*/  IMAD.U32 R5, RZ, RZ, UR5 ;  /* 0x00000005ff057e24 */ /* 0x000fca000f8e00ff */
[----:B------:R-:W3:Y:S01]  /*13ae0*/  @P2 LDG.E R4, desc[UR38][R4.64] ;  /* 0x0000002604042981 */ /* 0x000ee2000c1e1900 */
[----:B------:R-:W-:Y:S01]  /*13af0*/  PLOP3.LUT P0, PT, PT, PT, UP0, 0x80, 0x0 ;  /* 0x000000000000781c */ /* 0x000fe20003f0f008 */
[----:B-1----:R-:W-:-:S12]  /*13b00*/  USHF.R.S32.HI UR16, URZ, 0x1f, UR13 ;  /* 0x0000001f3f107899 */ /* 0x002fd8000801140d */
[----:B--2---:R-:W-:Y:S02]  /*13b10*/  @P0 R2UR UR4, R0 ;  /* 0x00000000000402ca */ /* 0x004fe400000e0000 */
[----:B------:R-:W-:Y:S01]  /*13b20*/  ISETP.NE.U32.AND P0, PT, RZ, UR8, PT ;  /* 0x00000008ff007c0c */ /* 0x000fe2000bf05070 */
[----:B------:R-:W-:-:S03]  /*13b30*/  ULDC UR8, c[0x0][0x280] ;  /* 0x0000a00000087ab9 */ /* 0x000fc60000000800 */
[----:B------:R-:W-:-:S07]  /*13b40*/  ISETP.NE.AND.EX P0, PT, RZ, UR9, PT, P0 ;  /* 0x00000009ff007c0c */ /* 0x000fce000bf05300 */
[----:B------:R-:W-:-:S04]  /*13b50*/  @UP0 ULEA UR4, UR12, UR4, 0x7 ;  /* 0x000000040c040291 */ /* 0x000fc8000f8e383f */
[----:B------:R-:W-:-:S04]  /*13b60*/  @UP0 USHF.R.S32.HI UR5, URZ, 0x1f, UR4 ;  /* 0x0000001f3f050899 */ /* 0x000fc80008011404 */
[----:B------:R-:W-:-:S04]  /*13b70*/  @UP0 ULEA.HI UR5, UR5, UR4, URZ, 0x7 ;  /* 0x0000000405050291 */ /* 0x000fc8000f8f383f */
[----:B------:R-:W-:Y:S01]  /*13b80*/  @UP0 USHF.L.U32 UR5, UR5, 0x6, URZ ;  /* 0x0000000605050899 */ /* 0x000fe2000800063f */
[----:B---3--:R-:W-:-:S03]  /*13b90*/  @P2 R2UR UR8, R4 ;  /* 0x00000000040822ca */ /* 0x008fc600000e0000 */
[----:B------:R-:W-:-:S04]  /*13ba0*/  @UP0 ULOP3.LUT UR7, UR5, 0xffffe000, URZ, 0xc0, !UPT ;  /* 0xffffe00005070892 */ /* 0x000fc8000f8ec03f */
[----:B------:R-:W-:Y:S01]  /*13bb0*/  @UP0 USHF.R.S32.HI UR9, URZ, 0x1f, UR7 ;  /* 0x0000001f3f090899 */ /* 0x000fe20008011407 */
[----:B------:R-:W-:Y:S11]  /*13bc0*/  @P2 BRA `(.L_x_1769) ;  /* 0x0000000000142947 */ /* 0x000ff60003800000 */
[----:B------:R-:W-:Y:S05]  /*13bd0*/  @!P1 BRA `(.L_x_1769) ;  /* 0x0000000000109947 */ /* 0x000fea0003800000 */
[----:B------:R-:W2:Y:S04]  /*13be0*/  LDG.E R5, desc[UR38][R2.64] ;  /* 0x0000002602057981 */ /* 0x000ea8000c1e1900 */
[----:B------:R-:W2:Y:S02]  /*13bf0*/  LDG.E R0, desc[UR38][R2.64+0x4] ;  /* 0x0000042602007981 */ /* 0x000ea4000c1e1900 */
[----:B--2---:R-:W-:-:S04]  /*13c00*/  IADD3 R0, -R5, R0, RZ ;  /* 0x0000000005007210 */ /* 0x004fc80007ffe1ff */
[----:B------:R-:W-:-:S15]  /*13c10*/  R2UR UR8, R0 ;  /* 0x00000000000872ca */ /* 0x000fde00000e0000 */
.L_x_1769:
[----:B------:R-:W-:Y:S01]  /*13c20*/  UMOV UR4, URZ ;  /* 0x0000003f00047c82 */ /* 0x000fe20008000000 */
[----:B------:R-:W-:Y:S01]  /*13c30*/  UMOV UR5, URZ ;  /* 0x0000003f00057c82 */ /* 0x000fe20008000000 */
[----:B------:R-:W-:Y:S01]  /*13c40*/  ULDC UR6, c[0x0][0x290] ;  /* 0x0000a40000067ab9 */ /* 0x000fe20000000800 */
[----:B------:R-:W-:Y:S01]  /*13c50*/  @UP0 UMOV UR4, UR7 ;  /* 0x0000000700040c82 */ /* 0x000fe20008000000 */
[----:B------:R-:W-:Y:S01]  /*13c60*/  @UP0 UMOV UR5, UR9 ;  /* 0x0000000900050c82 */ /* 0x000fe20008000000 */
        /* <DEDUP_REMOVED lines=8> */
.L_x_1770:
        /* <DEDUP_REMOVED lines=9> */
[----:B------:R-:W2:Y:S02]  /*13d80*/  LDG.E R5, desc[UR38][R2.64+0x4] ;  /* 0x0000042602057981 */ /* 0x000ea4000c1e1900 */
[----:B--2---:R-:W-:-:S05]  /*13d90*/  IMAD.IADD R0, R5, 0x1, -R0 ;  /* 0x0000000105007824 */ /* 0x004fca00078e0a00 */
[----:B------:R-:W-:-:S15]  /*13da0*/  R2UR UR6, R0 ;  /* 0x00000000000672ca */ /* 0x000fde00000e0000 */
.L_x_1771:
[----:B------:R-:W-:Y:S01]  /*13db0*/  UIADD3 UR7, -UR6, UR8, UR11 ;  /* 0x0000000806077290 */ /* 0x000fe2000fffe10b */
[----:B------:R-:W-:Y:S01]  /*13dc0*/  ISETP.LE.AND P0, PT, RZ, UR14, PT ;  /* 0x0000000eff007c0c */ /* 0x000fe2000bf03270 */
[----:B------:R-:W-:Y:S02]  /*13dd0*/  ULDC UR9, c[0x0][0x74c] ;  /* 0x0001d30000097ab9 */ /* 0x000fe40000000800 */
[----:B------:R-:W-:Y:S02]  /*13de0*/  UIADD3 UR9, UR7, -UR9, URZ ;  /* 0x8000000907097290 */ /* 0x000fe4000fffe03f */
        /* <DEDUP_REMOVED lines=10> */
[----:B------:R-:W-:Y:S07]  /*13e90*/  @!P0 BRA `(.L_x_1772) ;  /* 0x00000000001c8947 */ /* 0x000fee0003800000 */
[----:B------:R-:W-:Y:S01]  /*13ea0*/  UIADD3 UR8, UR11, 0xff, UR8 ;  /* 0x000000ff0b087890 */ /* 0x000fe2000fffe008 */
[----:B------:R-:W-:-:S03]  /*13eb0*/  ULDC UR9, c[0x0][0x748] ;  /* 0x0001d20000097ab9 */ /* 0x000fc60000000800 */
[----:B------:R-:W-:-:S04]  /*13ec0*/  UIADD3 UR8, UR8, UR9, -UR6 ;  /* 0x0000000908087290 */ /* 0x000fc8000fffe806 */
[----:B------:R-:W-:-:S04]  /*13ed0*/  USHF.R.S32.HI UR6, URZ, 0x1f, UR8 ;  /* 0x0000001f3f067899 */ /* 0x000fc80008011408 */
[----:B------:R-:W-:-:S04]  /*13ee0*/  ULEA.HI UR6, UR6, UR8, URZ, 0x7 ;  /* 0x0000000806067291 */ /* 0x000fc8000f8f383f */
[----:B------:R-:W-:-:S06]  /*13ef0*/  USHF.R.S32.HI UR6, URZ, 0x7, UR6 ;  /* 0x000000073f067899 */ /* 0x000fcc0008011406 */
[----:B------:R-:W-:-:S07]  /*13f00*/  VIMNMX R2, R2, UR6, PT ;  /* 0x0000000602027c48 */ /* 0x000fce000bfe0100 */
.L_x_1772:
[----:B------:R-:W-:-:S13]  /*13f10*/  ISETP.GT.AND P0, PT, R2, UR7, PT ;  /* 0x0000000702007c0c */ /* 0x000fda000bf04270 */
[----:B------:R-:W-:Y:S05]  /*13f20*/  @!P0 BRA `(.L_x_1684) ;  /* 0x0000002c00c48947 */ /* 0x000fea0003800000 */
[----:B------:R-:W-:Y:S01]  /*13f30*/  ULDC.64 UR14, c[0x0][0x2d8] ;  /* 0x0000b600000e7ab9 */ /* 0x000fe20000000a00 */
[----:B------:R-:W-:Y:S01]  /*13f40*/  VIADD R0, R2, -UR7 ;  /* 0x8000000702007c36 */ /* 0x000fe20008000000 */
[----:B------:R-:W-:Y:S02]  /*13f50*/  UIMAD UR10, UR16, UR14, URZ ;  /* 0x0000000e100a72a4 */ /* 0x000fe4000f8e023f */
[----:B------:R-:W-:Y:S02]  /*13f60*/  UIMAD.WIDE.U32 UR8, UR13, UR14, URZ ;  /* 0x0000000e0d0872a5 */ /* 0x000fe4000f8e003f */
[----:B------:R-:W-:Y:S01]  /*13f70*/  USHF.R.S32.HI UR6, URZ, 0x1f, UR12 ;  /* 0x0000001f3f067899 */ /* 0x000fe2000801140c */
[----:B------:R-:W-:Y:S01]  /*13f80*/  LOP3.LUT R0, R0, 0x1, RZ, 0xc0, !PT ;  /* 0x0000000100007812 */ /* 0x000fe200078ec0ff */
[----:B------:R-:W-:Y:S02]  /*13f90*/  UIMAD UR13, UR13, UR15, UR10 ;  /* 0x0000000f0d0d72a4 */ /* 0x000fe4000f8e020a */
[----:B------:R-:W-:Y:S01]  /*13fa0*/  UIADD3 UR10, UP1, UR4, UR8, URZ ;  /* 0x00000008040a7290 */ /* 0x000fe2000ff3e03f */
[----:B------:R-:W-:Y:S01]  /*13fb0*/  ISETP.NE.U32.AND P1, PT, R0, 0x1, PT ;  /* 0x000000010000780c */ /* 0x000fe20003f25070 */
[----:B------:R-:W-:-:S02]  /*13fc0*/  UIADD3 UR13, UR9, UR13, URZ ;  /* 0x0000000d090d7290 */ /* 0x000fc4000fffe03f */
[----:B------:R-:W-:Y:S01]  /*13fd0*/  USEL UR6, UR6, URZ, !UP0 ;  /* 0x0000003f06067287 */ /* 0x000fe2000c000000 */
[----:B------:R-:W-:Y:S01]  /*13fe0*/  ULDC.64 UR26, c[0x0][0x2e0] ;  /* 0x0000b800001a7ab9 */ /* 0x000fe20000000a00 */
[----:B------:R-:W-:Y:S02]  /*13ff0*/  USEL UR12, UR12, URZ, !UP0 ;  /* 0x0000003f0c0c7287 */ /* 0x000fe4000c000000 */
[----:B------:R-:W-:Y:S02]  /*14000*/  UIADD3.X UR11, UR5, UR13, URZ, UP1, !UPT ;  /* 0x0000000d050b7290 */ /* 0x000fe40008ffe43f */
[----:B------:R-:W-:Y:S02]  /*14010*/  UIMAD UR14, UR6, UR26, URZ ;  /* 0x0000001a060e72a4 */ /* 0x000fe4000f8e023f */
[----:B------:R-:W-:Y:S02]  /*14020*/  UIMAD.WIDE.U32 UR10, UR12, UR26, UR10 ;  /* 0x0000001a0c0a72a5 */ /* 0x000fe4000f8e000a */
[----:B------:R-:W-:Y:S01]  /*14030*/  UIMAD UR14, UR12, UR27, UR14 ;  /* 0x0000001b0c0e72a4 */ /* 0x000fe2000f8e020e */
[----:B------:R-:W-:-:S03]  /*14040*/  ELECT P0, URZ, PT ;  /* 0x00000000003f782f */ /* 0x000fc60003800000 */
        /* <DEDUP_REMOVED lines=20> */
.L_x_1775:
[----:B------:R-:W-:Y:S05]  /*14190*/  BSYNC B0 ;  /* 0x0000000000007941 */ /* 0x000fea0003800000 */
.L_x_1774:
        /* <DEDUP_REMOVED lines=19> */
.L_x_1777:
[----:B------:R-:W-:Y:S05]  /*142d0*/  BSYNC B0 ;  /* 0x0000000000007941 */ /* 0x000fea0003800000 */
.L_x_1776:
[----:B------:R-:W-:Y:S06]  /*142e0*/  BAR.ARV 0xa, 0xa0 ;  /* 0x0282800000007b1d */ /* 0x000fec0000002000 */
[----:B------:R-:W-:Y:S04]  /*142f0*/  BSSY B0, `(.L_x_1778) ;  /* 0x0000003000007945 */ /* 0x000fe80003800000 */
[----:B------:R-:W-:Y:S05]  /*14300*/  @!P0 BRA `(.L_x_1779) ;  /* 0x0000000000048947 */ /* 0x000fea0003800000 */
[----:B------:R-:W-:-:S04]  /*14310*/  DEPBAR.LE SB0, 0x0 ;  /* 0x000080000000791a */ /* 0x000fc80000000000 */
.L_x_1779:
[----:B------:R-:W-:Y:S05]  /*14320*/  BSYNC B0 ;  /* 0x0000000000007941 */ /* 0x000fea0003800000 */
.L_x_1778:
[----:B------:R-:W-:Y:S06]  /*14330*/  BAR.ARV 0xb, 0xa0 ;  /* 0x02c2800000007b1d */ /* 0x000fec0000002000 */
[----:B------:R-:W-:Y:S01]  /*14340*/  UIADD3 UR15, UR7, 0x1, URZ ;  /* 0x00000001070f7890 */ /* 0x000fe2000fffe03f */
[----:B------:R-:W-:Y:S11]  /*14350*/  BRA `(.L_x_1780) ;  /* 0x0000000000047947 */ /* 0x000ff60003800000 */
.L_x_1773:
[----:B------:R-:W-:-:S05]  /*14360*/  UMOV UR15, UR7 ;  /* 0x00000007000f7c82 */ /* 0x000fca0008000000 */
.L_x_1780:
[----:B------:R-:W-:-:S06]  /*14370*/  UIADD3 UR6, UR7, 0x1, URZ ;  /* 0x0000000107067890 */ /* 0x000fcc000fffe03f */
[----:B------:R-:W-:-:S13]  /*14380*/  ISETP.NE.AND P1, PT, R2, UR6, PT ;  /* 0x0000000602007c0c */ /* 0x000fda000bf25270 */
[----:B------:R-:W-:Y:S05]  /*14390*/  @!P1 BRA `(.L_x_1684) ;  /* 0x0000002800a89947 */ /* 0x000fea0003800000 */
[----:B------:R-:W-:Y:S01]  /*143a0*/  UMOV UR16, UR8 ;  /* 0x0000000800107c82 */ /* 0x000fe20008000000 */
[----:B------:R-:W-:Y:S01]  /*143b0*/  UMOV UR17, UR13 ;  /* 0x0000000d00117c82 */ /* 0x000fe20008000000 */
[----:B------:R-:W-:Y:S01]  /*143c0*/  ULDC.64 UR18, c[0x0][0x2c0] ;  /* 0x0000b00000127ab9 */ /* 0x000fe20000000a00 */
[----:B------:R-:W-:Y:S01]  /*143d0*/  UIMAD.WIDE.U32 UR16, UR12, UR26, UR16 ;  /* 0x0000001a0c1072a5 */ /* 0x000fe2000f8e0010 */
[----:B------:R-:W-:Y:S01]  /*143e0*/  UMOV UR6, URZ ;  /* 0x0000003f00067c82 */ /* 0x000fe20008000000 */
[----:B------:R-:W-:Y:S02]  /*143f0*/  ULDC.64 UR30, c[0x0][0x2c0] ;  /* 0x0000b000001e7ab9 */ /* 0x000fe40000000a00 */
[----:B------:R-:W-:-:S04]  /*14400*/  UIADD3 UR25, UP0, UR4, UR16, URZ ;  /* 0x0000001004197290 */ /* 0x000fc8000ff1e03f */
[----:B------:R-:W-:Y:S02]  /*14410*/  UIADD3.X UR16, UR5, UR14, UR17, UP0, !UPT ;  /* 0x0000000e05107290 */ /* 0x000fe400087fe411 */
[----:B------:R-:W-:Y:S02]  /*14420*/  ULEA UR24, UP0, UR25, UR18, 0x2 ;  /* 0x0000001219187291 */ /* 0x000fe4000f80103f */
[----:B------:R-:W-:Y:S02]  /*14430*/  USHF.L.U32 UR18, UR15, 0xd, URZ ;  /* 0x0000000d0f127899 */ /* 0x000fe4000800063f */
        /* <DEDUP_REMOVED lines=8> */
.L_x_1793:
        /* <DEDUP_REMOVED lines=9> */
[----:B------:R-:W-:Y:S01]  /*14550*/  UMOV UR28, 0x400 ;  /* 0x00000400001c7882 */ /* 0x000fe20000000000 */
[----:B------:R-:W-:Y:S02]  /*14560*/  UMOV UR42, 0x0 ;  /* 0x00000000002a7882 */ /* 0x000fe40000000000 */
[----:B------:R-:W-:Y:S02]  /*14570*/  ULEA.HI.X.SX32 UR41, UR19, UR27, 0x1, UP0 ;  /* 0x0000001b13297291 */ /* 0x000fe400080f0e3f */
[----:B------:R-:W-:Y:S01]  /*14580*/  ULEA UR40, UP0, UR37, UR30, 0x2 ;  /* 0x0000001e25287291 */ /* 0x000fe2000f80103f */
[----:B------:R-:W-:-:S03]  /*14590*/  UMOV UR43, 0x14f00000 ;  /* 0x14f00000002b7882 */ /* 0x000fc60000000000 */
[----:B------:R-:W-:Y:S02]  /*145a0*/  ULEA.HI.X UR41, UR37, UR31, UR41, 0x2, UP0 ;  /* 0x0000001f25297291 */ /* 0x000fe400080f1429 */
[----:B-1----:R-:W-:-:S03]  /*145b0*/  ULEA UR28, UR29, UR28, 0x18 ;  /* 0x0000001c1d1c7291 */ /* 0x002fc6000f8ec03f */
[----:B------:R-:W-:Y:S01]  /*145c0*/  UMOV UR29, 0x400 ;  /* 0x00000400001d7882 */ /* 0x000fe20000000000 */
[----:B------:R-:W-:-:S09]  /*145d0*/  UIADD3 UR28, UR28, 0x8000, URZ ;  /* 0x000080001c1c7890 */ /* 0x000fd2000fffe03f */
[----:B------:R1:W-:Y:S02]  /*145e0*/  UBLKRED.G.S.ADD.F32.RN [UR40], [UR28], UR29, desc[UR42] ;  /* 0x00002a281c0073bb */ /* 0x0003e400080a141d */
[----:B-1----:R0:W-:Y:S02]  /*145f0*/  UTMACMDFLUSH ;  /* 0x00000000000079b7 */ /* 0x0021e40000000000 */
.L_x_1782:
[----:B------:R-:W-:Y:S05]  /*14600*/  BSYNC B0 ;  /* 0x0000000000007941 */ /* 0x000fea0003800000 */
.L_x_1781:
        /* <DEDUP_REMOVED lines=13> */
.L_x_1784:
[----:B------:R-:W-:Y:S05]  /*146e0*/  BSYNC B0 ;  /* 0x0000000000007941 */ /* 0x000fea0003800000 */
.L_x_1783:
[----:B------:R-:W-:Y:S06]  /*146f0*/  BAR.ARV 0xa, 0xa0 ;  /* 0x0282800000007b1d */ /* 0x000fec0000002000 */
[----:B------:R-:W-:Y:S04]  /*14700*/  BSSY B0, `(.L_x_1785) ;  /* 0x0000003000007945 */ /* 0x000fe80003800000 */
[----:B------:R-:W-:Y:S05]  /*14710*/  @!P0 BRA `(.L_x_1786) ;  /* 0x0000000000048947 */ /* 0x000fea0003800000 */
[----:B------:R-:W-:-:S04]  /*14720*/  DEPBAR.LE SB0, 0x0 ;  /* 0x000080000000791a */ /* 0x000fc80000000000 */
.L_x_1786:
[----:B------:R-:W-:Y:S05]  /*14730*/  BSYNC B0 ;  /* 0x0000000000007941 */ /* 0x000fea0003800000 */
.L_x_1785:
        /* <DEDUP_REMOVED lines=13> */
.L_x_1788:
[----:B------:R-:W-:Y:S05]  /*14810*/  BSYNC B0 ;  /* 0x0000000000007941 */ /* 0x000fea0003800000 */
.L_x_1787:
        /* <DEDUP_REMOVED lines=13> */
.L_x_1790:
[----:B------:R-:W-:Y:S05]  /*148f0*/  BSYNC B0 ;  /* 0x0000000000007941 */ /* 0x000fea0003800000 */
.L_x_1789:
[----:B------:R-:W-:Y:S01]  /*14900*/  UIADD3 UR15, UR15, 0x2, URZ ;  /* 0x000000020f0f7890 */ /* 0x000fe2000fffe03f */
[----:B------:R-:W-:Y:S06]  /*14910*/  BAR.ARV 0xa, 0xa0 ;  /* 0x0282800000007b1d */ /* 0x000fec0000002000 */
[----:B------:R-:W-:Y:S01]  /*14920*/  BSSY B0, `(.L_x_1791) ;  /* 0x0000004000007945 */ /* 0x000fe20003800000 */
[----:B------:R-:W-:-:S03]  /*14930*/  ISETP.LE.AND P1, PT, R2, UR15, PT ;  /* 0x0000000f02007c0c */ /* 0x000fc6000bf23270 */
[----:B------:R-:W-:Y:S10]  /*14940*/  @!P0 BRA `(.L_x_1792) ;  /* 0x0000000000048947 */ /* 0x000ff40003800000 */
[----:B------:R-:W-:-:S04]  /*14950*/  DEPBAR.LE SB0, 0x0 ;  /* 0x000080000000791a */ /* 0x000fc80000000000 */
.L_x_1792:
[----:B------:R-:W-:Y:S05]  /*14960*/  BSYNC B0 ;  /* 0x0000000000007941 */ /* 0x000fea0003800000 */
.L_x_1791:
[----:B------:R-:W-:Y:S06]  /*14970*/  BAR.ARV 0xb, 0xa0 ;  /* 0x02c2800000007b1d */ /* 0x000fec0000002000 */
[----:B------:R-:W-:Y:S02]  /*14980*/  UIADD3 UR19, UR19, 0x4000, URZ ;  /* 0x0000400013137890 */ /* 0x000fe4000fffe03f */
[----:B------:R-:W-:Y:S01]  /*14990*/  UIADD3 UR6, UR6, 0x4000, URZ ;  /* 0x0000400006067890 */ /* 0x000fe2000fffe03f */
[----:B------:R-:W-:Y:S11]  /*149a0*/  @!P1 BRA `(.L_x_1793) ;  /* 0xfffffff800c49947 */ /* 0x000ff6000383ffff */
[----:B------:R-:W-:Y:S05]  /*149b0*/  BRA `(.L_x_1684) ;  /* 0x0000002400207947 */ /* 0x000fea0003800000 */
.L_x_1765:
[----:B------:R-:W-:Y:S01]  /*149c0*/  ULDC.64 UR4, c[0x0][0x8d8] ;  /* 0x0002360000047ab9 */ /* 0x000fe20000000a00 */
[----:B------:R-:W1:Y:S01]  /*149d0*/  S2UR UR21, SR_CTAID.X ;  /* 0x00000000001579c3 */ /* 0x000e620000002500 */
[----:B------:R-:W-:-:S04]  /*149e0*/  ISETP.NE.U32.AND P0, PT, RZ, UR4, PT ;  /* 0x00000004ff007c0c */ /* 0x000fc8000bf05070 */
[----:B------:R-:W-:-:S03]  /*149f0*/  ISETP.NE.AND.EX P0, PT, RZ, UR5, PT, P0 ;  /* 0x00000005ff007c0c */ /* 0x000fc6000bf05300 */
[----:B------:R-:W2:Y:S08]  /*14a00*/  S2UR UR13, SR_CTAID.Z ;  /* 0x00000000000d79c3 */ /* 0x000eb00000002700 */
[----:B------:R-:W3:Y:S02]  /*14a10*/  S2UR UR20, SR_CTAID.Y ;  /* 0x00000000001479c3 */ /* 0x000ee40000002600 */
[----:B------:R-:W-:Y:S05]  /*14a20*/  @!P0 BRA `(.L_x_1794) ;  /* 0x00000000001c8947 */ /* 0x000fea0003800000 */
[----:B------:R-:W-:Y:S02]  /*14a30*/  ULDC.64 UR4, c[0x0][0x8d8] ;  /* 0x0002360000047ab9 */ /* 0x000fe40000000a00 */
[----:B--2---:R-:W-:-:S06]  /*14a40*/  UIMAD.WIDE UR4, UR13, 0x4, UR4 ;  /* 0x000000040d0478a5 */ /* 0x004fcc000f8e0204 */
[----:B------:R-:W-:Y:S01]  /*14a50*/  MOV R2, UR4 ;  /* 0x0000000400027c02 */ /* 0x000fe20008000f00 */
[----:B------:R-:W-:-:S05]  /*14a60*/  IMAD.U32 R3, RZ, RZ, UR5 ;  /* 0x00000005ff037e24 */ /* 0x000fca000f8e00ff */
[----:B------:R-:W2:Y:S02]  /*14a70*/  LDG.E R2, desc[UR38][R2.64] ;  /* 0x0000002602027981 */ /* 0x000ea4000c1e1900 */
[----:B--2---:R-:W-:Y:S01]  /*14a80*/  R2UR UR4, R2 ;  /* 0x00000000020472ca */ /* 0x004fe200000e0000 */
[----:B------:R-:W-:-:S14]  /*14a90*/  BRA `(.L_x_1795) ;  /* 0x00000000003c7947 */ /* 0x000fdc0003800000 */
.L_x_1794:
[----:B------:R-:W-:Y:S02]  /*14aa0*/  ULDC.64 UR4, c[0x0][0x8d0] ;  /* 0x0002340000047ab9 */ /* 0x000fe40000000a00 */
[----:B------:R-:W-:-:S04]  /*14ab0*/  ISETP.NE.U32.AND P0, PT, RZ, UR4, PT ;  /* 0x00000004ff007c0c */ /* 0x000fc8000bf05070 */
[----:B------:R-:W-:-:S13]  /*14ac0*/  ISETP.NE.AND.EX P0, PT, RZ, UR5, PT, P0 ;  /* 0x00000005ff007c0c */ /* 0x000fda000bf05300 */
[----:B------:R-:W-:Y:S05]  /*14ad0*/  @!P0 BRA `(.L_x_1796) ;  /* 0x0000000000288947 */ /* 0x000fea0003800000 */
[----:B------:R-:W-:Y:S02]  /*14ae0*/  ULDC.64 UR4, c[0x0][0x8d0] ;  /* 0x0002340000047ab9 */ /* 0x000fe40000000a00 */
[----:B--2---:R-:W-:-:S06]  /*14af0*/  UIMAD.WIDE UR4, UR13, 0x4, UR4 ;  /* 0x000000040d0478a5 */ /* 0x004fcc000f8e0204 */
[----:B------:R-:W-:Y:S01]  /*14b00*/  MOV R2, UR4 ;  /* 0x0000000400027c02 */ /* 0x000fe20008000f00 */
[----:B------:R-:W-:-:S05]  /*14b10*/  IMAD.U32 R3, RZ, RZ, UR5 ;  /* 0x00000005ff037e24 */ /* 0x000fca000f8e00ff */
[----:B------:R-:W2:Y:S04]  /*14b20*/  LDG.E R0, desc[UR38][R2.64] ;  /* 0x0000002602007981 */ /* 0x000ea8000c1e1900 */
[----:B------:R-:W4:Y:S01]  /*14b30*/  LDG.E R4, desc[UR38][R2.64+0x4] ;  /* 0x0000042602047981 */ /* 0x000f22000c1e1900 */
[----:B--2---:R-:W-:Y:S02]  /*14b40*/  R2UR UR4, R0 ;  /* 0x00000000000472ca */ /* 0x004fe400000e0000 */
[----:B----4-:R-:W-:-:S13]  /*14b50*/  R2UR UR5, R4 ;  /* 0x00000000040572ca */ /* 0x010fda00000e0000 */
[----:B------:R-:W-:Y:S01]  /*14b60*/  UIADD3 UR4, -UR4, UR5, URZ ;  /* 0x0000000504047290 */ /* 0x000fe2000fffe13f */
[----:B------:R-:W-:Y:S11]  /*14b70*/  BRA `(.L_x_1795) ;  /* 0x0000000000047947 */ /* 0x000ff60003800000 */
.L_x_1796:
[----:B------:R-:W-:-:S05]  /*14b80*/  ULDC UR4, c[0x0][0x8bc] ;  /* 0x00022f0000047ab9 */ /* 0x000fca0000000800 */
.L_x_1795:
[----:B-1----:R-:W-:Y:S01]  /*14b90*/  USHF.L.U32 UR8, UR21, 0x7, URZ ;  /* 0x0000000715087899 */ /* 0x002fe2000800063f */
[----:B------:R-:W-:Y:S01]  /*14ba0*/  MOV R10, 0x1 ;  /* 0x00000001000a7802 */ /* 0x000fe20000000f00 */
[----:B------:R-:W-:Y:S02]  /*14bb0*/  IMAD.MOV.U32 R0, RZ, RZ, RZ ;  /* 0x000000ffff007224 */ /* 0x000fe400078e00ff */
[----:B------:R-:W-:-:S04]  /*14bc0*/  UISETP.GE.AND UP0, UPT, UR8, UR4, UPT ;  /* 0x000000040800728c */ /* 0x000fc8000bf06270 */
[----:B--2---:R-:W-:-:S06]  /*14bd0*/  USEL UR13, UR13, 0xffffffff, !UP0 ;  /* 0xffffffff0d0d7887 */ /* 0x004fcc000c000000 */
[----:B------:R-:W-:-:S13]  /*14be0*/  ISETP.LE.AND P0, PT, RZ, UR13, PT ;  /* 0x0000000dff007c0c */ /* 0x000fda000bf03270 */
[----:B------:R-:W-:Y:S05]  /*14bf0*/  @!P0 BRA `(.L_x_1797) ;  /* 0x0000001c00fc8947 */ /* 0x000fea0003800000 */
[----:B------:R-:W-:Y:S01]  /*14c00*/  ULDC.64 UR18, c[0x0][0x770] ;  /* 0x0001dc0000127ab9 */ /* 0x000fe20000000a00 */
[----:B------:R-:W-:Y:S01]  /*14c10*/  ULDC.64 UR14, c[0x0][0x770] ;  /* 0x0001dc00000e7ab9 */ /* 0x000fe20000000a00 */
[----:B------:R-:W-:Y:S02]  /*14c20*/  UISETP.NE.U32.AND UP1, UPT, UR18, URZ, UPT ;  /* 0x0000003f1200728c */ /* 0x000fe4000bf25070 */
[----:B------:R-:W-:Y:S02]  /*14c30*/  UIMAD.WIDE UR14, UR13, 0x4, UR14 ;  /* 0x000000040d0e78a5 */ /* 0x000fe4000f8e020e */
[----:B------:R-:W-:Y:S01]  /*14c40*/  UISETP.NE.AND.EX UP1, UPT, UR19, URZ, UPT, UP1 ;  /* 0x0000003f1300728c */ /* 0x000fe2000bf25310 */
[----:B------:R-:W-:Y:S01]  /*14c50*/  ULDC.64 UR4, c[0x0][0x778] ;  /* 0x0001de0000047ab9 */ /* 0x000fe20000000a00 */
[----:B------:R-:W-:Y:S02]  /*14c60*/  ULDC.64 UR6, c[0x0][0x780] ;  /* 0x0001e00000067ab9 */ /* 0x000fe40000000a00 */
[----:B------:R-:W-:Y:S01]  /*14c70*/  MOV R2, UR14 ;  /* 0x0000000e00027c02 */ /* 0x000fe20008000f00 */
[----:B------:R-:W-:Y:S01]  /*14c80*/  IMAD.U32 R3, RZ, RZ, UR15 ;  /* 0x0000000fff037e24 */ /* 0x000fe2000f8e00ff */
[----:B------:R-:W-:Y:S01]  /*14c90*/  PLOP3.LUT P1, PT, PT, PT, UP1, 0x80, 0x0 ;  /* 0x000000000000781c */ /* 0x000fe20003f2f018 */
[----:B------:R-:W-:-:S02]  /*14ca0*/  UISETP.NE.U32.AND UP0, UPT, UR4, URZ, UPT ;  /* 0x0000003f0400728c */ /* 0x000fc4000bf05070 */
[----:B------:R-:W-:Y:S02]  /*14cb0*/  UISETP.NE.U32.AND UP2, UPT, UR6, URZ, UPT ;  /* 0x0000003f0600728c */ /* 0x000fe4000bf45070 */
[----:B------:R-:W-:Y:S02]  /*14cc0*/  UISETP.NE.AND.EX UP0, UPT, UR5, URZ, UPT, UP0 ;  /* 0x0000003f0500728c */ /* 0x000fe4000bf05300 */
[----:B------:R-:W-:Y:S01]  /*14cd0*/  UISETP.NE.AND.EX UP2, UPT, UR7, URZ, UPT, UP2 ;  /* 0x0000003f0700728c */ /* 0x000fe2000bf45320 */
[----:B------:R-:W-:Y:S01]  /*14ce0*/  ULDC.64 UR16, c[0x0][0x778] ;  /* 0x0001de0000107ab9 */ /* 0x000fe20000000a00 */
[----:B------:R-:W-:-:S04]  /*14cf0*/  ULDC.64 UR22, c[0x0][0x788] ;  /* 0x0001e20000167ab9 */ /* 0x000fc80000000a00 */
[----:B------:R-:W2:Y:S01]  /*14d00*/  @P1 LDG.E R6, desc[UR38][R2.64] ;  /* 0x0000002602061981 */ /* 0x000ea2000c1e1900 */
[----:B------:R-:W-:Y:S01]  /*14d10*/  PLOP3.LUT P2, PT, PT, PT, UP0, 0x80, 0x0 ;  /* 0x000000000000781c */ /* 0x000fe20003f4f008 */
[----:B------:R-:W-:Y:S01]  /*14d20*/  UIMAD.WIDE UR16, UR13, 0x4, UR16 ;  /* 0x000000040d1078a5 */ /* 0x000fe2000f8e0210 */
[----:B------:R-:W-:Y:S01]  /*14d30*/  PLOP3.LUT P3, PT, PT, PT, UP2, 0x80, 0x0 ;  /* 0x000000000000781c */ /* 0x000fe20003f6f028 */
[----:B------:R1:W4:Y:S01]  /*14d40*/  @P1 LDG.E R0, desc[UR38][R2.64] ;  /* 0x0000002602001981 */ /* 0x000322000c1e1900 */
[----:B------:R-:W-:Y:S02]  /*14d50*/  @UP2 ULDC.64 UR4, c[0x0][0x780] ;  /* 0x0001e00000042ab9 */ /* 0x000fe40000000a00 */
[----:B------:R-:W-:Y:S01]  /*14d60*/  @UP2 UIMAD.WIDE UR4, UR13, 0x4, UR4 ;  /* 0x000000040d0428a5 */ /* 0x000fe2000f8e0204 */
[----:B-1----:R-:W-:Y:S01]  /*14d70*/  MOV R2, UR16 ;  /* 0x0000001000027c02 */ /* 0x002fe20008000f00 */
[----:B------:R-:W-:-:S05]  /*14d80*/  IMAD.U32 R3, RZ, RZ, UR17 ;  /* 0x00000011ff037e24 */ /* 0x000fca000f8e00ff */
[----:B------:R1:W5:Y:S02]  /*14d90*/  @P2 LDG.E R4, desc[UR38][R2.64] ;  /* 0x0000002602042981 */ /* 0x000364000c1e1900 */
[----:B-1----:R-:W-:Y:S01]  /*14da0*/  MOV R2, UR4 ;  /* 0x0000000400027c02 */ /* 0x002fe20008000f00 */
[----:B------:R-:W-:-:S05]  /*14db0*/  IMAD.U32 R3, RZ, RZ, UR5 ;  /* 0x00000005ff037e24 */ /* 0x000fca000f8e00ff */
[----:B------:R-:W3:Y:S01]  /*14dc0*/  @P3 LDG.E R5, desc[UR38][R2.64] ;  /* 0x0000002602053981 */ /* 0x000ee2000c1e1900 */
[----:B------:R-:W-:Y:S01]  /*14dd0*/  ISETP.NE.U32.AND P0, PT, RZ, UR22, PT ;  /* 0x00000016ff007c0c */ /* 0x000fe2000bf05070 */
[----:B------:R-:W-:Y:S01]  /*14de0*/  UMOV UR7, URZ ;  /* 0x0000003f00077c82 */ /* 0x000fe20008000000 */
[----:B------:R-:W-:Y:S01]  /*14df0*/  UMOV UR11, URZ ;  /* 0x0000003f000b7c82 */ /* 0x000fe20008000000 */
[----:B------:R-:W-:Y:S01]  /*14e00*/  ULDC UR9, c[0x0][0x280] ;  /* 0x0000a00000097ab9 */ /* 0x000fe20000000800 */
[----:B------:R-:W-:Y:S02]  /*14e10*/  ISETP.NE.AND.EX P0, PT, RZ, UR23, PT, P0 ;  /* 0x00000017ff007c0c */ /* 0x000fe4000bf05300 */
[----:B--2---:R-:W-:Y:S02]  /*14e20*/  @P1 R2UR UR4, R6 ;  /* 0x00000000060412ca */ /* 0x004fe400000e0000 */
[----:B----4-:R-:W-:-:S11]  /*14e30*/  @P1 R2UR UR7, R0 ;  /* 0x00000000000712ca */ /* 0x010fd600000e0000 */
[----:B------:R-:W-:-:S04]  /*14e40*/  @UP1 ULEA UR4, UR13, UR4, 0x7 ;  /* 0x000000040d041291 */ /* 0x000fc8000f8e383f */
[----:B------:R-:W-:Y:S01]  /*14e50*/  @UP1 USHF.R.S32.HI UR5, URZ, 0x1f, UR4 ;  /* 0x0000001f3f051899 */ /* 0x000fe20008011404 */
[----:B-----5:R-:W-:-:S03]  /*14e60*/  @P2 R2UR UR11, R4 ;  /* 0x00000000040b22ca */ /* 0x020fc600000e0000 */
[----:B------:R-:W-:-:S04]  /*14e70*/  @UP1 ULEA.HI UR5, UR5, UR4, URZ, 0x7 ;  /* 0x0000000405051291 */ /* 0x000fc8000f8f383f */
[----:B------:R-:W-:-:S04]  /*14e80*/  @UP1 ULOP3.LUT UR6, UR5, 0xffffff80, URZ, 0xc0, !UPT ;  /* 0xffffff8005061892 */ /* 0x000fc8000f8ec03f */
[----:B------:R-:W-:Y:S01]  /*14e90*/  @UP1 USHF.R.S32.HI UR12, URZ, 0x1f, UR6 ;  /* 0x0000001f3f0c1899 */ /* 0x000fe20008011406 */
[----:B---3--:R-:W-:Y:S01]  /*14ea0*/  @P3 R2UR UR9, R5 ;  /* 0x00000000050932ca */ /* 0x008fe200000e0000 */
[----:B------:R-:W-:-:S14]  /*14eb0*/  @P3 BRA `(.L_x_1798) ;  /* 0x0000000000203947 */ /* 0x000fdc0003800000 */
[----:B------:R-:W-:Y:S05]  /*14ec0*/  @!P1 BRA `(.L_x_1798) ;  /* 0x00000000001c9947 */ /* 0x000fea0003800000 */
[----:B------:R-:W-:Y:S01]  /*14ed0*/  MOV R2, UR14 ;  /* 0x0000000e00027c02 */ /* 0x000fe20008000f00 */
[----:B------:R-:W-:-:S05]  /*14ee0*/  IMAD.U32 R3, RZ, RZ, UR15 ;  /* 0x0000000fff037e24 */ /* 0x000fca000f8e00ff */
[----:B------:R-:W2:Y:S04]  /*14ef0*/  LDG.E R0, desc[UR38][R2.64] ;  /* 0x0000002602007981 */ /* 0x000ea8000c1e1900 */
[----:B------:R-:W3:Y:S01]  /*14f00*/  LDG.E R4, desc[UR38][R2.64+0x4] ;  /* 0x0000042602047981 */ /* 0x000ee2000c1e1900 */
[----:B--2---:R-:W-:Y:S02]  /*14f10*/  R2UR UR4, R0 ;  /* 0x00000000000472ca */ /* 0x004fe400000e0000 */
[----:B---3--:R-:W-:-:S13]  /*14f20*/  R2UR UR9, R4 ;  /* 0x00000000040972ca */ /* 0x008fda00000e0000 */
[----:B------:R-:W-:-:S12]  /*14f30*/  UIADD3 UR9, -UR4, UR9, URZ ;  /* 0x0000000904097290 */ /* 0x000fd8000fffe13f */
.L_x_1798:
        /* <DEDUP_REMOVED lines=13> */
.L_x_1799:
        /* <DEDUP_REMOVED lines=8> */
.L_x_1800:
        /* <DEDUP_REMOVED lines=9> */
[----:B------:R-:W-:-:S04]  /*15120*/  ULEA.HI UR6, UR12, UR6, URZ, 0x7 ;  /* 0x000000060c067291 */ /* 0x000fc8000f8f383f */
[----:B------:R-:W-:Y:S01]  /*15130*/  VIMNMX R4, RZ, UR14, !PT ;  /* 0x0000000eff047c48 */ /* 0x000fe2000ffe0100 */
[----:B------:R-:W-:Y:S01]  /*15140*/  USHF.R.S32.HI UR6, URZ, 0x7, UR6 ;  /* 0x000000073f067899 */ /* 0x000fe20008011406 */
[----:B------:R-:W-:Y:S11]  /*15150*/  @!P0 BRA `(.L_x_1801) ;  /* 0x0000000000208947 */ /* 0x000ff60003800000 */
[----:B------:R-:W-:Y:S01]  /*15160*/  UIADD3 UR9, UR8, 0xff, UR9 ;  /* 0x000000ff08097890 */ /* 0x000fe2000fffe009 */
[----:B------:R-:W-:-:S03]  /*15170*/  ULDC UR12, c[0x0][0x748] ;  /* 0x0001d200000c7ab9 */ /* 0x000fc60000000800 */
[----:B------:R-:W-:-:S04]  /*15180*/  UIADD3 UR9, UR9, UR12, -UR10 ;  /* 0x0000000c09097290 */ /* 0x000fc8000fffe80a */
[----:B------:R-:W-:-:S04]  /*15190*/  USHF.R.S32.HI UR10, URZ, 0x1f, UR9 ;  /* 0x0000001f3f0a7899 */ /* 0x000fc80008011409 */
[----:B------:R-:W-:-:S04]  /*151a0*/  ULEA.HI UR10, UR10, UR9, URZ, 0x7 ;  /* 0x000000090a0a7291 */ /* 0x000fc8000f8f383f */
[----:B------:R-:W-:-:S04]  /*151b0*/  USHF.R.S32.HI UR10, URZ, 0x7, UR10 ;  /* 0x000000073f0a7899 */ /* 0x000fc8000801140a */
[----:B------:R-:W-:-:S04]  /*151c0*/  UISETP.LT.AND UP1, UPT, UR6, UR10, UPT ;  /* 0x0000000a0600728c */ /* 0x000fc8000bf21270 */
[----:B------:R-:W-:-:S12]  /*151d0*/  USEL UR6, UR6, UR10, UP1 ;  /* 0x0000000a06067287 */ /* 0x000fd80008800000 */
.L_x_1801:
[----:B------:R-:W-:Y:S02]  /*151e0*/  ISETP.LT.AND P0, PT, R4, UR6, PT ;  /* 0x0000000604007c0c */ /* 0x000fe4000bf01270 */
[----:B------:R-:W-:-:S11]  /*151f0*/  MOV R0, RZ ;  /* 0x000000ff00007202 */ /* 0x000fd60000000f00 */
[----:B------:R-:W-:Y:S05]  /*15200*/  @!P0 BRA `(.L_x_1797) ;  /* 0x0000001800788947 */ /* 0x000fea0003800000 */
[----:B------:R-:W-:Y:S01]  /*15210*/  USHF.R.S32.HI UR10, URZ, 0x1f, UR20 ;  /* 0x0000001f3f0a7899 */ /* 0x000fe20008011414 */
[----:B------:R-:W-:Y:S01]  /*15220*/  BSSY B0, `(.L_x_1797) ;  /* 0x000019c000007945 */ /* 0x000fe20003800000 */
[----:B------:R-:W-:Y:S01]  /*15230*/  ULDC.64 UR16, c[0x0][0x718] ;  /* 0x0001c60000107ab9 */ /* 0x000fe20000000a00 */
[----:B------:R-:W-:Y:S01]  /*15240*/  UISETP.NE.U32.AND UP1, UPT, UR18, URZ, UPT ;  /* 0x0000003f1200728c */ /* 0x000fe2000bf25070 */
[----:B------:R-:W-:Y:S01]  /*15250*/  IMAD.MOV.U32 R0, RZ, RZ, RZ ;  /* 0x000000ffff007224 */ /* 0x000fe200078e00ff */
[----:B------:R-:W-:Y:S01]  /*15260*/  UIMAD UR9, UR10, UR16, URZ ;  /* 0x000000100a0972a4 */ /* 0x000fe2000f8e023f */
[----:B------:R-:W-:Y:S01]  /*15270*/  ULDC UR12, c[0x0][0x2e8] ;  /* 0x0000ba00000c7ab9 */ /* 0x000fe20000000800 */
[----:B------:R-:W-:Y:S01]  /*15280*/  UMOV UR14, UR4 ;  /* 0x00000004000e7c82 */ /* 0x000fe20008000000 */
[----:B------:R-:W-:Y:S01]  /*15290*/  UMOV UR15, UR5 ;  /* 0x00000005000f7c82 */ /* 0x000fe20008000000 */
[----:B------:R-:W-:Y:S02]  /*152a0*/  UIMAD UR22, UR20, UR17, UR9 ;  /* 0x00000011141672a4 */ /* 0x000fe4000f8e0209 */
[----:B------:R-:W-:-:S02]  /*152b0*/  UISETP.NE.AND.EX UP1, UPT, UR19, URZ, UPT, UP1 ;  /* 0x0000003f1300728c */ /* 0x000fc4000bf25310 */
[----:B------:R-:W-:Y:S02]  /*152c0*/  USHF.R.S32.HI UR9, URZ, 0x1f, UR13 ;  /* 0x0000001f3f097899 */ /* 0x000fe4000801140d */
[----:B------:R-:W-:Y:S02]  /*152d0*/  UISETP.NE.AND UP2, UPT, UR12, 0x1, UPT ;  /* 0x000000010c00788c */ /* 0x000fe4000bf45270 */
[----:B------:R-:W-:Y:S01]  /*152e0*/  UIMAD.WIDE.U32 UR4, UR20, UR16, UR14 ;  /* 0x00000010140472a5 */ /* 0x000fe2000f8e000e */
[----:B------:R-:W-:Y:S01]  /*152f0*/  ULDC.64 UR18, c[0x0][0x730] ;  /* 0x0001cc0000127ab9 */ /* 0x000fe20000000a00 */
[----:B------:R-:W-:Y:S02]  /*15300*/  USEL UR9, UR9, URZ, !UP1 ;  /* 0x0000003f09097287 */ /* 0x000fe4000c800000 */
[----:B------:R-:W-:Y:S01]  /*15310*/  UIMAD UR10, UR10, UR18, URZ ;  /* 0x000000120a0a72a4 */ /* 0x000fe2000f8e023f */
[----:B------:R-:W-:Y:S01]  /*15320*/  ELECT P0, URZ, PT ;  /* 0x00000000003f782f */ /* 0x000fe20003800000 */
[----:B------:R-:W-:Y:S01]  /*15330*/  ULDC.64 UR16, c[0x0][0x720] ;  /* 0x0001c80000107ab9 */ /* 0x000fe20000000a00 */
[----:B------:R-:W-:-:S02]  /*15340*/  USEL UR21, UR13, URZ, !UP1 ;  /* 0x0000003f0d157287 */ /* 0x000fc4000c800000 */
[----:B------:R-:W-:Y:S02]  /*15350*/  UIADD3 UR23, UR5, UR22, URZ ;  /* 0x0000001605177290 */ /* 0x000fe4000fffe03f */
[----:B------:R-:W-:Y:S01]  /*15360*/  UIMAD UR5, UR9, UR16, URZ ;  /* 0x00000010090572a4 */ /* 0x000fe2000f8e023f */
[----:B------:R-:W-:Y:S01]  /*15370*/  UMOV UR22, UR4 ;  /* 0x0000000400167c82 */ /* 0x000fe20008000000 */
[----:B------:R-:W-:Y:S02]  /*15380*/  UIMAD.WIDE.U32 UR14, UR20, UR18, UR14 ;  /* 0x00000012140e72a5 */ /* 0x000fe4000f8e000e */
[----:B------:R-:W-:Y:S02]  /*15390*/  UIMAD UR10, UR20, UR19, UR10 ;  /* 0x00000013140a72a4 */ /* 0x000fe4000f8e020a */
[----:B------:R-:W-:Y:S01]  /*153a0*/  UIMAD.WIDE.U32 UR22, UR16, UR21, UR22 ;  /* 0x00000015101672a5 */ /* 0x000fe2000f8e0016 */
[----:B------:R-:W-:Y:S02]  /*153b0*/  ULDC.64 UR18, c[0x0][0x738] ;  /* 0x0001ce0000127ab9 */ /* 0x000fe40000000a00 */
[----:B------:R-:W-:Y:S01]  /*153c0*/  @UP2 ULDC UR16, c[0x0][0x2ec] ;  /* 0x0000bb0000102ab9 */ /* 0x000fe20000000800 */
[----:B------:R-:W-:-:S02]  /*153d0*/  UIMAD UR5, UR17, UR21, UR5 ;  /* 0x00000015110572a4 */ /* 0x000fc4000f8e0205 */
[----:B------:R-:W-:Y:S02]  /*153e0*/  UIADD3 UR15, UR15, UR10, URZ ;  /* 0x0000000a0f0f7290 */ /* 0x000fe4000fffe03f */
[----:B------:R-:W-:Y:S02]  /*153f0*/  UIMAD UR9, UR9, UR18, URZ ;  /* 0x00000012090972a4 */ /* 0x000fe4000f8e023f */
[----:B------:R-:W-:Y:S02]  /*15400*/  UIMAD.WIDE.U32 UR16, UR20, UR16, URZ ;  /* 0x00000010141072a5 */ /* 0x000fe4000f8e003f */
[----:B------:R-:W-:Y:S01]  /*15410*/  UIADD3 UR11, UR8, UR11, URZ ;  /* 0x0000000b080b7290 */ /* 0x000fe2000fffe03f */
[----:B------:R-:W-:Y:S02]  /*15420*/  UMOV UR12, UR20 ;  /* 0x00000014000c7c82 */ /* 0x000fe40008000000 */
[----:B------:R-:W-:Y:S01]  /*15430*/  @UP2 ULDC UR8, c[0x0][0x2f0] ;  /* 0x0000bc0000082ab9 */ /* 0x000fe20000000800 */
[----:B------:R-:W-:-:S02]  /*15440*/  UIMAD UR4, UR19, UR21, UR9 ;  /* 0x00000015130472a4 */ /* 0x000fc4000f8e0209 */
[----:B------:R-:W-:Y:S02]  /*15450*/  UIMAD.WIDE.U32 UR14, UR18, UR21, UR14 ;  /* 0x00000015120e72a5 */ /* 0x000fe4000f8e000e */
[----:B------:R-:W-:Y:S02]  /*15460*/  USEL UR13, UR13, URZ, !UP0 ;  /* 0x0000003f0d0d7287 */ /* 0x000fe4000c000000 */
        /* <DEDUP_REMOVED lines=9> */
.L_x_1831:
        /* <DEDUP_REMOVED lines=15> */
.L_x_1804:
[----:B------:R-:W-:Y:S01]  /*155f0*/  R2UR UR19, R4 ;  /* 0x00000000041372ca */ /* 0x000fe200000e0000 */
[----:B------:R-:W2:Y:S01]  /*15600*/  LDC.64 R12, c[0x0][0x198] ;  /* 0x00006600ff0c7b82 */ /* 0x000ea20000000a00 */
        /* <DEDUP_REMOVED lines=10> */
[----:B------:R-:W-:Y:S01]  /*156b0*/  UMOV UR27, UR11 ;  /* 0x0000000b001b7c82 */ /* 0x000fe20008000000 */
[----:B------:R-:W-:Y:S01]  /*156c0*/  USHF.L.U32 UR19, UR19, 0x7, URZ ;  /* 0x0000000713137899 */ /* 0x000fe2000800063f */
[----:B------:R-:W-:Y:S01]  /*156d0*/  IMAD.MOV.U32 R16, RZ, RZ, RZ ;  /* 0x000000ffff107224 */ /* 0x000fe200078e00ff */
[----:B------:R-:W-:Y:S01]  /*156e0*/  UMOV UR28, UR12 ;  /* 0x0000000c001c7c82 */ /* 0x000fe20008000000 */
[----:B------:R-:W-:Y:S01]  /*156f0*/  UMOV UR29, UR13 ;  /* 0x0000000d001d7c82 */ /* 0x000fe20008000000 */
[----:B------:R-:W-:-:S02]  /*15700*/  UIADD3 UR8, UP0, UR19, UR22, URZ ;  /* 0x0000001613087290 */ /* 0x000fc4000ff1e03f */
[----:B------:R-:W-:Y:S01]  /*15710*/  IMAD.U32 R3, RZ, RZ, UR19 ;  /* 0x00000013ff037e24 */ /* 0x000fe2000f8e00ff */
[----:B------:R-:W-:Y:S01]  /*15720*/  UIADD3 UR19, UR19, UR7, URZ ;  /* 0x0000000713137290 */ /* 0x000fe2000fffe03f */
[----:B------:R-:W-:Y:S02]  /*15730*/  UMOV UR26, UR18 ;  /* 0x00000012001a7c82 */ /* 0x000fe40008000000 */
[----:B------:R-:W-:Y:S01]  /*15740*/  PLOP3.LUT P1, PT, PT, PT, UP0, 0x80, 0x0 ;  /* 0x000000000000781c */ /* 0x000fe20003f2f008 */
[----:B-1----:R-:W-:Y:S01]  /*15750*/  IMAD.U32 R0, RZ, RZ, UR8 ;  /* 0x00000008ff007e24 */ /* 0x002fe2000f8e00ff */
[----:B--2---:R-:W-:Y:S01]  /*15760*/  MOV R6, R13 ;  /* 0x0000000d00067202 */ /* 0x004fe20000000f00 */
[----:B------:R-:W-:Y:S01]  /*15770*/  IMAD.MOV.U32 R7, RZ, RZ, R12 ;  /* 0x000000ffff077224 */ /* 0x000fe200078e000c */
[----:B------:R-:W-:Y:S02]  /*15780*/  LEA.HI.X.SX32 R3, R3, R14, 0x1, P1 ;  /* 0x0000000e03037211 */ /* 0x000fe400008f0eff */
[----:B------:R-:W-:-:S02]  /*15790*/  LEA R2, P1, R0, R9, 0x2 ;  /* 0x0000000900027211 */ /* 0x000fc400078210ff */
[----:B------:R-:W-:Y:S02]  /*157a0*/  R2UR UR8, R15 ;  /* 0x000000000f0872ca */ /* 0x000fe400000e0000 */
[----:B------:R-:W-:Y:S02]  /*157b0*/  LEA.HI.X R0, R0, R8, R3, 0x2, P1 ;  /* 0x0000000800007211 */ /* 0x000fe400008f1403 */
[----:B------:R-:W-:Y:S02]  /*157c0*/  R2UR UR30, R2 ;  /* 0x00000000021e72ca */ /* 0x000fe400000e0000 */
[----:B------:R-:W-:Y:S02]  /*157d0*/  R2UR UR31, R0 ;  /* 0x00000000001f72ca */ /* 0x000fe400000e0000 */
[----:B------:R-:W-:-:S04]  /*157e0*/  IADD3 R0, P1, R7, 0x2f0, RZ ;  /* 0x000002f007007810 */ /* 0x000fc80007f3e0ff */
[----:B------:R-:W-:Y:S01]  /*157f0*/  R2UR UR44, R0 ;  /* 0x00000000002c72ca */ /* 0x000fe200000e0000 */
[----:B------:R-:W-:Y:S01]  /*15800*/  UIADD3 UR16, UR8, 0x10000, URZ ;  /* 0x0001000008107890 */ /* 0x000fe2000fffe03f */
[C---:B------:R-:W-:Y:S01]  /*15810*/  IADD3 R0, P2, R7.reuse, 0x3f0, RZ ;  /* 0x000003f007007810 */ /* 0x040fe20007f5e0ff */
[----:B------:R-:W-:Y:S02]  /*15820*/  UIADD3 UR17, UR8, 0x30c10, URZ ;  /* 0x00030c1008117890 */ /* 0x000fe4000fffe03f */
[----:B------:R-:W-:Y:S01]  /*15830*/  UIADD3 UR42, UR8, 0x20000, URZ ;  /* 0x00020000082a7890 */ /* 0x000fe2000fffe03f */
[----:B------:R-:W-:Y:S01]  /*15840*/  R2UR UR46, R0 ;  /* 0x00000000002e72ca */ /* 0x000fe200000e0000 */
[----:B------:R-:W-:Y:S01]  /*15850*/  IMAD.X R0, RZ, RZ, R6, P1 ;  /* 0x000000ffff007224 */ /* 0x000fe200008e0606 */
[----:B------:R-:W-:Y:S01]  /*15860*/  IADD3 R2, P1, R7, 0xf0, RZ ;  /* 0x000000f007027810 */ /* 0x000fe20007f3e0ff */
[----:B------:R-:W-:Y:S01]  /*15870*/  UIADD3 UR9, UR8, 0x30c00, URZ ;  /* 0x00030c0008097890 */ /* 0x000fe2000fffe03f */
[----:B------:R-:W-:-:S02]  /*15880*/  UMOV UR43, UR17 ;  /* 0x00000011002b7c82 */ /* 0x000fc40008000000 */
[----:B------:R-:W-:Y:S01]  /*15890*/  IADD3.X R3, RZ, R6, RZ, P1, !PT ;  /* 0x00000006ff037210 */ /* 0x000fe20000ffe4ff */
[----:B------:R-:W-:Y:S01]  /*158a0*/  UIADD3 UR24, UR8, 0x4000, URZ ;  /* 0x0000400008187890 */ /* 0x000fe2000fffe03f */
[----:B------:R-:W-:Y:S02]  /*158b0*/  R2UR UR32, R2 ;  /* 0x00000000022072ca */ /* 0x000fe400000e0000 */
[----:B------:R-:W-:Y:S01]  /*158c0*/  R2UR UR33, R3 ;  /* 0x00000000032172ca */ /* 0x000fe200000e0000 */
[----:B------:R-:W-:Y:S01]  /*158d0*/  UMOV UR25, UR9 ;  /* 0x0000000900197c82 */ /* 0x000fe20008000000 */
[----:B------:R-:W-:Y:S01]  /*158e0*/  R2UR UR45, R0 ;  /* 0x00000000002d72ca */ /* 0x000fe200000e0000 */
[----:B------:R-:W-:-:S05]  /*158f0*/  IMAD.X R0, RZ, RZ, R6, P2 ;  /* 0x000000ffff007224 */ /* 0x000fca00010e0606 */
[----:B------:R-:W-:Y:S02]  /*15900*/  R2UR UR47, R0 ;  /* 0x00000000002f72ca */ /* 0x000fe400000e0000 */
[----:B------:R-:W-:-:S03]  /*15910*/  MOV R0, 0x8000 ;  /* 0x0000800000007802 */ /* 0x000fc60000000f00 */
[----:B------:R1:W-:Y:S01]  /*15920*/  UTMALDG.4D [UR16], [UR32], desc[UR34] ;  /* 0x00002210200075b4 */ /* 0x0003e20008019000 */
[----:B------:R1:W-:Y:S01]  /*15930*/  UBLKCP.S.G [UR42], [UR30], UR37 ;  /* 0x0000002a1e0073ba */ /* 0x0003e20008000225 */
[----:B------:R2:W-:Y:S01]  /*15940*/  SYNCS.ARRIVE.TRANS64 RZ, [R15+URZ+0x30c00], R0 ;  /* 0x030c00000fff79a7 */ /* 0x0005e2000800003f */
[----:B------:R1:W-:Y:S01]  /*15950*/  UTMALDG.4D [UR8], [UR44], desc[UR40] ;  /* 0x000028082c0075b4 */ /* 0x0003e20008019000 */
[----:B--2---:R-:W-:-:S05]  /*15960*/  IMAD.U32 R0, RZ, RZ, UR6 ;  /* 0x00000006ff007e24 */ /* 0x004fca000f8e00ff */
[----:B------:R-:W-:Y:S01]  /*15970*/  IADD3 R5, R0, -0x1, RZ ;  /* 0xffffffff00057810 */ /* 0x000fe20007ffe0ff */
[----:B------:R1:W-:Y:S03]  /*15980*/  UTMALDG.4D [UR24], [UR46], desc[UR40] ;  /* 0x000028182e0075b4 */ /* 0x0003e60008019000 */
[----:B------:R-:W-:Y:S01]  /*15990*/  ISETP.GE.AND P1, PT, R4, R5, PT ;  /* 0x000000050400720c */ /* 0x000fe20003f26270 */
[----:B------:R1:W-:-:S12]  /*159a0*/  STL [R1], R5 ;  /* 0x0000000501007387 */ /* 0x0003d80000100800 */
[----:B-1----:R-:W-:Y:S05]  /*159b0*/  @P1 BRA `(.L_x_1805) ;  /* 0x0000000c00c81947 */ /* 0x002fea0003800000 */
[----:B------:R-:W-:Y:S01]  /*159c0*/  R2UR UR8, R4 ;  /* 0x00000000040872ca */ /* 0x000fe200000e0000 */
[----:B------:R-:W-:Y:S01]  /*159d0*/  UIADD3 UR9, UR6, -0x2, URZ ;  /* 0xfffffffe06097890 */ /* 0x000fe2000fffe03f */
[----:B------:R-:W-:-:S05]  /*159e0*/  IMAD.MOV.U32 R10, RZ, RZ, 0x1 ;  /* 0x00000001ff0a7424 */ /* 0x000fca00078e00ff */
[----:B------:R-:W-:-:S06]  /*159f0*/  ISETP.NE.AND P1, PT, R4, UR9, PT ;  /* 0x0000000904007c0c */ /* 0x000fcc000bf25270 */
[----:B------:R-:W-:-:S04]  /*15a00*/  ULOP3.LUT UR8, URZ, UR8, URZ, 0x33, !UPT ;  /* 0x000000083f087292 */ /* 0x000fc8000f8e333f */
[----:B------:R-:W-:-:S06]  /*15a10*/  UIADD3 UR8, UR8, UR6, URZ ;  /* 0x0000000608087290 */ /* 0x000fcc000fffe03f */
[----:B------:R-:W-:-:S04]  /*15a20*/  MOV R0, UR8 ;  /* 0x0000000800007c02 */ /* 0x000fc80008000f00 */
[----:B------:R-:W-:Y:S02]  /*15a30*/  LOP3.LUT R5, R0, 0x1, RZ, 0xc0, !PT ;  /* 0x0000000100057812 */ /* 0x000fe400078ec0ff */
[----:B------:R-:W-:-:S03]  /*15a40*/  MOV R0, R4 ;  /* 0x0000000400007202 */ /* 0x000fc60000000f00 */
[----:B------:R1:W-:Y:S01]  /*15a50*/  STL [R1+0x4], R5 ;  /* 0x0000040501007387 */ /* 0x0003e20000100800 */
[----:B------:R-:W-:Y:S05]  /*15a60*/  @!P1 BRA `(.L_x_1806) ;  /* 0x0000000800689947 */ /* 0x000fea0003800000 */
[----:B------:R-:W-:Y:S01]  /*15a70*/  R2UR UR9, R5 ;  /* 0x00000000050972ca */ /* 0x000fe200000e0000 */
[----:B------:R-:W-:Y:S01]  /*15a80*/  IMAD.MOV.U32 R0, RZ, RZ, R4 ;  /* 0x000000ffff007224 */ /* 0x000fe200078e0004 */
[----:B------:R-:W-:-:S11]  /*15a90*/  MOV R10, 0x1 ;  /* 0x00000001000a7802 */ /* 0x000fd60000000f00 */
[----:B------:R-:W-:-:S06]  /*15aa0*/  UIADD3 UR8, UR8, -UR9, URZ ;  /* 0x8000000908087290 */ /* 0x000fcc000fffe03f */
[----:B------:R-:W-:-:S07]  /*15ab0*/  IMAD.U32 R17, RZ, RZ, UR8 ;  /* 0x00000008ff117e24 */ /* 0x000fce000f8e00ff */
.L_x_1815:
[----:B-123--:R-:W-:-:S04]  /*15ac0*/  SHF.L.U32 R18, R10, 0x1f, RZ ;  /* 0x0000001f0a127819 */ /* 0x00efc800000006ff */
[----:B------:R-:W2:Y:S02]  /*15ad0*/  SYNCS.PHASECHK.TRANS64.TRYWAIT P1, [R15+URZ+0x30c40], R18 ;  /* 0x030c40120f0075a7 */ /* 0x000ea4000802017f */
[----:B--2---:R-:W-:Y:S05]  /*15ae0*/  @!P1 BRA `(.L_x_1807) ;  /* 0x00000014009c9947 */ /* 0x004fea0003800000 */
.L_x_1832:
[----:B------:R-:W-:Y:S05]  /*15af0*/  @P0 BRA `(.L_x_1808) ;  /* 0x00000000001c0947 */ /* 0x000fea0003800000 */
[----:B------:R-:W3:Y:S02]  /*15b00*/  S2R R2, SR_TID.X ;  /* 0x0000000000027919 */ /* 0x000ee40000002100 */
[----:B---3--:R-:W-:Y:S02]  /*15b10*/  LOP3.LUT R3, R2, 0x1f, RZ, 0xc0, !PT ;  /* 0x0000001f02037812 */ /* 0x008fe400078ec0ff */
[----:B------:R-:W-:Y:S02]  /*15b20*/  MOV R2, 0x4200 ;  /* 0x0000420000027802 */ /* 0x000fe40000000f00 */
[----:B------:R-:W-:Y:S02]  /*15b30*/  ISETP.NE.AND P1, PT, R3, RZ, PT ;  /* 0x000000ff0300720c */ /* 0x000fe40003f25270 */
[----:B------:R3:W-:Y:S11]  /*15b40*/  SYNCS.ARRIVE.TRANS64 RZ, [R15+URZ+0x30c30], R2 ;  /* 0x030c30020fff79a7 */ /* 0x0007f6000800003f */
[----:B---3--:R-:W-:Y:S05]  /*15b50*/  @!P1 BRA `(.L_x_1808) ;  /* 0x0000000000049947 */ /* 0x008fea0003800000 */
[----:B------:R-:W-:Y:S01]  /*15b60*/  BPT.TRAP 0x1 ;  /* 0x000000040000795c */ /* 0x000fe20000300000 */
.L_x_1808:
[----:B------:R-:W3:Y:S01]  /*15b70*/  LDC.64 R12, c[0x0][0x728] ;  /* 0x0001ca00ff0c7b82 */ /* 0x000ee20000000a00 */
[----:B------:R-:W-:Y:S01]  /*15b80*/  IMAD.SHL.U32 R19, R0, 0x80, RZ ;  /* 0x0000008000137824 */ /* 0x000fe200078e00ff */
[----:B------:R-:W-:Y:S01]  /*15b90*/  R2UR UR8, R15 ;  /* 0x000000000f0872ca */ /* 0x000fe200000e0000 */
[----:B------:R-:W-:Y:S01]  /*15ba0*/  UMOV UR28, 0x0 ;  /* 0x00000000001c7882 */ /* 0x000fe20000000000 */
[----:B------:R-:W-:Y:S01]  /*15bb0*/  UMOV UR29, 0x14f00000 ;  /* 0x14f00000001d7882 */ /* 0x000fe20000000000 */
[----:B------:R-:W-:Y:S01]  /*15bc0*/  UMOV UR18, URZ ;  /* 0x0000003f00127c82 */ /* 0x000fe20008000000 */
[C---:B------:R-:W-:Y:S01]  /*15bd0*/  IADD3 R2, P1, R19.reuse, UR14, RZ ;  /* 0x0000000e13027c10 */ /* 0x040fe2000ff3e0ff */
[----:B------:R-:W-:Y:S01]  /*15be0*/  UMOV UR10, 0x20 ;  /* 0x00000020000a7882 */ /* 0x000fe20000000000 */
[----:B-1----:R-:W1:Y:S01]  /*15bf0*/  LDC.64 R4, c[0x0][0x198] ;  /* 0x00006600ff047b82 */ /* 0x002e620000000a00 */
[----:B------:R-:W-:-:S06]  /*15c00*/  R2UR UR19, R19 ;  /* 0x00000000131372ca */ /* 0x000fcc00000e0000 */
[----:B------:R-:W-:Y:S02]  /*15c10*/  UIADD3 UR16, UR8, 0x18000, URZ ;  /* 0x0001800008107890 */ /* 0x000fe4000fffe03f */
[----:B------:R-:W-:Y:S02]  /*15c20*/  UIADD3 UR17, UR8, 0x30c30, URZ ;  /* 0x00030c3008117890 */ /* 0x000fe4000fffe03f */
[----:B------:R-:W-:-:S03]  /*15c30*/  UIADD3 UR8, UR8, 0x20400, URZ ;  /* 0x0002040008087890 */ /* 0x000fc6000fffe03f */
[----:B------:R-:W-:Y:S01]  /*15c40*/  UIADD3 UR19, UR19, UR7, URZ ;  /* 0x0000000713137290 */ /* 0x000fe2000fffe03f */
[----:B---3--:R-:W-:Y:S01]  /*15c50*/  LEA R3, P2, R2, R12, 0x2 ;  /* 0x0000000c02037211 */ /* 0x008fe200078410ff */
[----:B------:R-:W-:-:S03]  /*15c60*/  UMOV UR9, UR17 ;  /* 0x0000001100097c82 */ /* 0x000fc60008000000 */
[----:B------:R-:W-:Y:S02]  /*15c70*/  R2UR UR24, R3 ;  /* 0x00000000031872ca */ /* 0x000fe400000e0000 */
[----:B------:R-:W-:Y:S02]  /*15c80*/  LEA.HI.X.SX32 R3, R19, R11, 0x1, P1 ;  /* 0x0000000b13037211 */ /* 0x000fe400008f0eff */
[----:B-1----:R-:W-:Y:S01]  /*15c90*/  MOV R7, R4 ;  /* 0x0000000400077202 */ /* 0x002fe20000000f00 */
        /* <DEDUP_REMOVED lines=10> */
[----:B-1-3--:R-:W-:Y:S05]  /*15d40*/  @!P1 BRA `(.L_x_1809) ;  /* 0x0000001400189947 */ /* 0x00afea0003800000 */
.L_x_1833:
[----:B------:R-:W-:Y:S05]  /*15d50*/  @P0 BRA `(.L_x_1810) ;  /* 0x00000000001c0947 */ /* 0x000fea0003800000 */
[----:B------:R-:W3:Y:S02]  /*15d60*/  S2R R2, SR_TID.X ;  /* 0x0000000000027919 */ /* 0x000ee40000002100 */
[----:B---3--:R-:W-:Y:S01]  /*15d70*/  LOP3.LUT R3, R2, 0x1f, RZ, 0xc0, !PT ;  /* 0x0000001f02037812 */ /* 0x008fe200078ec0ff */
[----:B------:R-:W-:-:S03]  /*15d80*/  IMAD.MOV.U32 R2, RZ, RZ, 0x4200 ;  /* 0x00004200ff027424 */ /* 0x000fc600078e00ff */
[----:B------:R-:W-:Y:S01]  /*15d90*/  ISETP.NE.AND P1, PT, R3, RZ, PT ;  /* 0x000000ff0300720c */ /* 0x000fe20003f25270 */
[----:B------:R3:W-:-:S12]  /*15da0*/  SYNCS.ARRIVE.TRANS64 RZ, [R15+URZ+0x30c18], R2 ;  /* 0x030c18020fff79a7 */ /* 0x0007d8000800003f */
[----:B---3--:R-:W-:Y:S05]  /*15db0*/  @!P1 BRA `(.L_x_1810) ;  /* 0x0000000000049947 */ /* 0x008fea0003800000 */
[----:B------:R-:W-:Y:S01]  /*15dc0*/  BPT.TRAP 0x1 ;  /* 0x000000040000795c */ /* 0x000fe20000300000 */
.L_x_1810:
[----:B------:R-:W-:Y:S01]  /*15dd0*/  IADD3 R19, R19, 0x80, RZ ;  /* 0x0000008013137810 */ /* 0x000fe20007ffe0ff */
[----:B------:R-:W-:Y:S01]  /*15de0*/  ULDC.64 UR8, c[0x0][0x700] ;  /* 0x0001c00000087ab9 */ /* 0x000fe20000000a00 */
[----:B------:R-:W-:Y:S01]  /*15df0*/  R2UR UR26, R15 ;  /* 0x000000000f1a72ca */ /* 0x000fe200000e0000 */
[----:B------:R-:W-:Y:S01]  /*15e00*/  IMAD.U32 R9, RZ, RZ, UR8 ;  /* 0x00000008ff097e24 */ /* 0x000fe2000f8e00ff */
[C---:B------:R-:W-:Y:S01]  /*15e10*/  IADD3 R2, P1, R19.reuse, UR22, RZ ;  /* 0x0000001613027c10 */ /* 0x040fe2000ff3e0ff */
[----:B------:R-:W-:Y:S01]  /*15e20*/  VIADD R21, R19, UR7 ;  /* 0x0000000713157c36 */ /* 0x000fe20008000000 */
[----:B------:R-:W-:Y:S01]  /*15e30*/  SHF.R.S32.HI R20, RZ, 0x1f, R19 ;  /* 0x0000001fff147819 */ /* 0x000fe20000011413 */
[----:B------:R-:W-:Y:S01]  /*15e40*/  UMOV UR24, 0x0 ;  /* 0x0000000000187882 */ /* 0x000fe20000000000 */
[----:B------:R-:W-:Y:S01]  /*15e50*/  LEA R3, P2, R2, R9, 0x2 ;  /* 0x0000000902037211 */ /* 0x000fe200078410ff */
[----:B------:R-:W-:Y:S01]  /*15e60*/  UMOV UR25, 0x14f00000 ;  /* 0x14f0000000197882 */ /* 0x000fe20000000000 */
[----:B------:R-:W-:Y:S01]  /*15e70*/  MOV R8, UR9 ;  /* 0x0000000900087c02 */ /* 0x000fe20008000f00 */
[----:B------:R-:W-:Y:S01]  /*15e80*/  UMOV UR18, URZ ;  /* 0x0000003f00127c82 */ /* 0x000fe20008000000 */
[----:B------:R-:W-:Y:S01]  /*15e90*/  R2UR UR28, R3 ;  /* 0x00000000031c72ca */ /* 0x000fe200000e0000 */
[----:B------:R-:W-:Y:S01]  /*15ea0*/  IMAD.X R3, R20, 0x1, R14, P1 ;  /* 0x0000000114037824 */ /* 0x000fe200008e060e */
[----:B------:R-:W-:Y:S01]  /*15eb0*/  R2UR UR19, R21 ;  /* 0x00000000151372ca */ /* 0x000fe200000e0000 */
[----:B------:R-:W-:-:S02]  /*15ec0*/  UIADD3 UR16, UR26, 0x14000, URZ ;  /* 0x000140001a107890 */ /* 0x000fc4000fffe03f */
[----:B------:R-:W-:Y:S01]  /*15ed0*/  UIADD3 UR17, UR26, 0x30c18, URZ ;  /* 0x00030c181a117890 */ /* 0x000fe2000fffe03f */
[----:B------:R-:W-:Y:S01]  /*15ee0*/  LEA.HI.X R3, R2, R8, R3, 0x2, P2 ;  /* 0x0000000802037211 */ /* 0x000fe200010f1403 */
[----:B------:R-:W-:Y:S01]  /*15ef0*/  UIADD3 UR26, UR26, 0x20200, URZ ;  /* 0x000202001a1a7890 */ /* 0x000fe2000fffe03f */
[----:B------:R-:W-:Y:S01]  /*15f00*/  IADD3 R2, P1, R7, 0xf0, RZ ;  /* 0x000000f007027810 */ /* 0x000fe20007f3e0ff */
[----:B------:R-:W-:Y:S01]  /*15f10*/  UMOV UR10, 0x20 ;  /* 0x00000020000a7882 */ /* 0x000fe20000000000 */
        /* <DEDUP_REMOVED lines=9> */
.L_x_1834:
[----:B------:R-:W-:Y:S05]  /*15fb0*/  @P0 BRA `(.L_x_1812) ;  /* 0x00000000001c0947 */ /* 0x000fea0003800000 */
[----:B-123--:R-:W-:-:S04]  /*15fc0*/  MOV R18, 0x4200 ;  /* 0x0000420000127802 */ /* 0x00efc80000000f00 */
[----:B------:R1:W-:Y:S02]  /*15fd0*/  SYNCS.ARRIVE.TRANS64 RZ, [R15+URZ+0x30c38], R18 ;  /* 0x030c38120fff79a7 */ /* 0x0003e4000800003f */
[----:B-1----:R-:W1:Y:S02]  /*15fe0*/  S2R R18, SR_TID.X ;  /* 0x0000000000127919 */ /* 0x002e640000002100 */
[----:B-1----:R-:W-:-:S04]  /*15ff0*/  LOP3.LUT R18, R18, 0x1f, RZ, 0xc0, !PT ;  /* 0x0000001f12127812 */ /* 0x002fc800078ec0ff */
[----:B------:R-:W-:-:S13]  /*16000*/  ISETP.NE.AND P1, PT, R18, RZ, PT ;  /* 0x000000ff1200720c */ /* 0x000fda0003f25270 */
[----:B------:R-:W-:Y:S05]  /*16010*/  @!P1 BRA `(.L_x_1812) ;  /* 0x0000000000049947 */ /* 0x000fea0003800000 */
[----:B------:R-:W-:Y:S01]  /*16020*/  BPT.TRAP 0x1 ;  /* 0x000000040000795c */ /* 0x000fe20000300000 */
.L_x_1812:
[----:B------:R-:W-:Y:S01]  /*16030*/  IADD3 R19, P1, R19, UR14, RZ ;  /* 0x0000000e13137c10 */ /* 0x000fe2000ff3e0ff */
[----:B------:R-:W-:Y:S01]  /*16040*/  UMOV UR24, 0x0 ;  /* 0x0000000000187882 */ /* 0x000fe20000000000 */
[----:B------:R-:W-:Y:S01]  /*16050*/  R2UR UR26, R15 ;  /* 0x000000000f1a72ca */ /* 0x000fe200000e0000 */
[----:B------:R-:W-:Y:S01]  /*16060*/  UMOV UR25, 0x14f00000 ;  /* 0x14f0000000197882 */ /* 0x000fe20000000000 */
[----:B------:R-:W-:Y:S01]  /*16070*/  R2UR UR19, R21 ;  /* 0x00000000151372ca */ /* 0x000fe200000e0000 */
[----:B------:R-:W-:Y:S01]  /*16080*/  IMAD.X R20, R20, 0x1, R11, P1 ;  /* 0x0000000114147824 */ /* 0x000fe200008e060b */
[C---:B------:R-:W-:Y:S01]  /*16090*/  LEA R12, P1, R19.reuse, R12, 0x2 ;  /* 0x0000000c130c7211 */ /* 0x040fe200078210ff */
        /* <DEDUP_REMOVED lines=16> */
[----:B----45:R-:W-:Y:S05]  /*161a0*/  @!P1 BRA `(.L_x_1813) ;  /* 0x0000001000289947 */ /* 0x030fea0003800000 */
.L_x_1836:
[----:B------:R-:W-:Y:S05]  /*161b0*/  @P0 BRA `(.L_x_1814) ;  /* 0x00000000001c0947 */ /* 0x000fea0003800000 */
[----:B------:R-:W5:Y:S01]  /*161c0*/  S2R R5, SR_TID.X ;  /* 0x0000000000057919 */ /* 0x000f620000002100 */
[----:B----4-:R-:W-:-:S04]  /*161d0*/  MOV R4, 0x4200 ;  /* 0x0000420000047802 */ /* 0x010fc80000000f00 */
[----:B------:R4:W-:Y:S01]  /*161e0*/  SYNCS.ARRIVE.TRANS64 RZ, [R15+URZ+0x30c10], R4 ;  /* 0x030c10040fff79a7 */ /* 0x0009e2000800003f */
[----:B-----5:R-:W-:-:S04]  /*161f0*/  LOP3.LUT R5, R5, 0x1f, RZ, 0xc0, !PT ;  /* 0x0000001f05057812 */ /* 0x020fc800078ec0ff */
[----:B------:R-:W-:-:S13]  /*16200*/  ISETP.NE.AND P1, PT, R5, RZ, PT ;  /* 0x000000ff0500720c */ /* 0x000fda0003f25270 */
[----:B----4-:R-:W-:Y:S05]  /*16210*/  @!P1 BRA `(.L_x_1814) ;  /* 0x0000000000049947 */ /* 0x010fea0003800000 */
[----:B------:R-:W-:Y:S01]  /*16220*/  BPT.TRAP 0x1 ;  /* 0x000000040000795c */ /* 0x000fe20000300000 */
.L_x_1814:
        /* <DEDUP_REMOVED lines=8> */
[----:B------:R-:W-:Y:S02]  /*162b0*/  UIADD3 UR10, UR10, 0x2, URZ ;  /* 0x000000020a0a7890 */ /* 0x000fe4000fffe03f */
[----:B------:R-:W-:Y:S02]  /*162c0*/  UIADD3 UR16, UR26, 0x10000, URZ ;  /* 0x000100001a107890 */ /* 0x000fe4000fffe03f */
[----:B------:R-:W-:Y:S02]  /*162d0*/  USHF.L.U32 UR19, UR10, 0x7, URZ ;  /* 0x000000070a137899 */ /* 0x000fe4000800063f */
[----:B------:R-:W-:Y:S02]  /*162e0*/  UIADD3 UR17, UR26, 0x30c10, URZ ;  /* 0x00030c101a117890 */ /* 0x000fe4000fffe03f */
[----:B------:R-:W-:Y:S02]  /*162f0*/  UIADD3 UR8, UP0, UR19, UR22, URZ ;  /* 0x0000001613087290 */ /* 0x000fe4000ff1e03f */
[----:B------:R-:W-:Y:S01]  /*16300*/  MOV R5, UR19 ;  /* 0x0000001300057c02 */ /* 0x000fe20008000f00 */
[----:B------:R-:W-:-:S02]  /*16310*/  UIADD3 UR19, UR19, UR7, URZ ;  /* 0x0000000713137290 */ /* 0x000fc4000fffe03f */
[----:B------:R-:W-:Y:S01]  /*16320*/  UIADD3 UR26, UR26, 0x20000, URZ ;  /* 0x000200001a1a7890 */ /* 0x000fe2000fffe03f */
[----:B------:R-:W-:Y:S01]  /*16330*/  IMAD.U32 R0, RZ, RZ, UR8 ;  /* 0x00000008ff007e24 */ /* 0x000fe2000f8e00ff */
[----:B------:R-:W-:Y:S01]  /*16340*/  PLOP3.LUT P2, PT, PT, PT, UP0, 0x80, 0x0 ;  /* 0x000000000000781c */ /* 0x000fe20003f4f008 */
[----:B------:R-:W-:Y:S01]  /*16350*/  UMOV UR27, UR17 ;  /* 0x00000011001b7c82 */ /* 0x000fe20008000000 */
[----:B------:R-:W-:Y:S02]  /*16360*/  R2UR UR8, R2 ;  /* 0x00000000020872ca */ /* 0x000fe400000e0000 */
[----:B----4-:R-:W-:Y:S02]  /*16370*/  LEA R4, P1, R0, R9, 0x2 ;  /* 0x0000000900047211 */ /* 0x010fe400078210ff */
[----:B------:R-:W-:Y:S02]  /*16380*/  LEA.HI.X.SX32 R5, R5, R14, 0x1, P2 ;  /* 0x0000000e05057211 */ /* 0x000fe400010f0eff */
[----:B------:R-:W-:-:S02]  /*16390*/  R2UR UR30, R4 ;  /* 0x00000000041e72ca */ /* 0x000fc400000e0000 */
[----:B------:R-:W-:Y:S02]  /*163a0*/  LEA.HI.X R0, R0, R8, R5, 0x2, P1 ;  /* 0x0000000800007211 */ /* 0x000fe400008f1405 */
[----:B------:R-:W-:Y:S02]  /*163b0*/  ISETP.NE.AND P1, PT, R17, RZ, PT ;  /* 0x000000ff1100720c */ /* 0x000fe40003f25270 */
[----:B------:R-:W-:Y:S01]  /*163c0*/  R2UR UR31, R0 ;  /* 0x00000000001f72ca */ /* 0x000fe200000e0000 */
[----:B------:R4:W-:Y:S01]  /*163d0*/  UTMALDG.4D [UR16], [UR8], desc[UR24] ;  /* 0x00001810080075b4 */ /* 0x0009e20008019000 */
[----:B------:R-:W-:-:S11]  /*163e0*/  MOV R0, UR10 ;  /* 0x0000000a00007c02 */ /* 0x000fd60008000f00 */
[----:B------:R4:W-:Y:S02]  /*163f0*/  UBLKCP.S.G [UR26], [UR30], UR28 ;  /* 0x0000001a1e0073ba */ /* 0x0009e4000800021c */
[----:B----4-:R-:W-:Y:S05]  /*16400*/  @P1 BRA `(.L_x_1815) ;  /* 0xfffffff400ac1947 */ /* 0x010fea000383ffff */
.L_x_1806:
[----:B------:R-:W4:Y:S02]  /*16410*/  LDL.LU R4, [R1+0x4] ;  /* 0x0000040001047983 */ /* 0x000f240000300800 */
[----:B----4-:R-:W-:Y:S02]  /*16420*/  ISETP.NE.AND P1, PT, R4, RZ, PT ;  /* 0x000000ff0400720c */ /* 0x010fe40003f25270 */
[----:B------:R4:W5:Y:S11]  /*16430*/  LDL R4, [R1] ;  /* 0x0000000001047983 */ /* 0x0009760000100800 */
[----:B----4-:R-:W-:Y:S05]  /*16440*/  @!P1 BRA `(.L_x_1805) ;  /* 0x0000000400249947 */ /* 0x010fea0003800000 */
[----:B------:R-:W-:-:S04]  /*16450*/  SHF.L.U32 R12, R10, 0x1f, RZ ;  /* 0x0000001f0a0c7819 */ /* 0x000fc800000006ff */
[----:B------:R-:W4:Y:S02]  /*16460*/  SYNCS.PHASECHK.TRANS64.TRYWAIT P1, [R15+URZ+0x30c40], R12 ;  /* 0x030c400c0f0075a7 */ /* 0x000f24000802017f */
[----:B----4-:R-:W-:Y:S05]  /*16470*/  @!P1 BRA `(.L_x_1816) ;  /* 0x0000000c008c9947 */ /* 0x010fea0003800000 */
.L_x_1837:
[----:B------:R-:W-:Y:S05]  /*16480*/  @P0 BRA `(.L_x_1817) ;  /* 0x00000000001c0947 */ /* 0x000fea0003800000 */
[----:B-----5:R-:W1:Y:S02]  /*16490*/  S2R R4, SR_TID.X ;  /* 0x0000000000047919 */ /* 0x020e640000002100 */
[----:B-1----:R-:W-:Y:S01]  /*164a0*/  LOP3.LUT R5, R4, 0x1f, RZ, 0xc0, !PT ;  /* 0x0000001f04057812 */ /* 0x002fe200078ec0ff */
[----:B------:R-:W-:-:S03]  /*164b0*/  IMAD.MOV.U32 R4, RZ, RZ, 0x4200 ;  /* 0x00004200ff047424 */ /* 0x000fc600078e00ff */
[----:B------:R-:W-:Y:S01]  /*164c0*/  ISETP.NE.AND P1, PT, R5, RZ, PT ;  /* 0x000000ff0500720c */ /* 0x000fe20003f25270 */
[----:B------:R1:W-:-:S12]  /*164d0*/  SYNCS.ARRIVE.TRANS64 RZ, [R15+URZ+0x30c30], R4 ;  /* 0x030c30040fff79a7 */ /* 0x0003d8000800003f */
[----:B-1----:R-:W-:Y:S05]  /*164e0*/  @!P1 BRA `(.L_x_1817) ;  /* 0x0000000000049947 */ /* 0x002fea0003800000 */
[----:B------:R-:W-:Y:S01]  /*164f0*/  BPT.TRAP 0x1 ;  /* 0x000000040000795c */ /* 0x000fe20000300000 */
.L_x_1817:
[----:B-1---5:R-:W1:Y:S01]  /*16500*/  LDC.64 R4, c[0x0][0x728] ;  /* 0x0001ca00ff047b82 */ /* 0x022e620000000a00 */
        /* <DEDUP_REMOVED lines=10> */
[----:B------:R-:W-:Y:S02]  /*165b0*/  UIADD3 UR19, UR19, UR7, URZ ;  /* 0x0000000713137290 */ /* 0x000fe4000fffe03f */
[----:B------:R-:W-:Y:S01]  /*165c0*/  UIADD3 UR26, UR26, 0x20400, URZ ;  /* 0x000204001a1a7890 */ /* 0x000fe2000fffe03f */
[----:B-1----:R-:W-:Y:S02]  /*165d0*/  LEA R4, P2, R13, R4, 0x2 ;  /* 0x000000040d047211 */ /* 0x002fe400078410ff */
        /* <DEDUP_REMOVED lines=13> */
.L_x_1838:
[----:B------:R-:W-:Y:S05]  /*166b0*/  @P0 BRA `(.L_x_1819) ;  /* 0x00000000001c0947 */ /* 0x000fea0003800000 */
[----:B------:R-:W2:Y:S02]  /*166c0*/  S2R R4, SR_TID.X ;  /* 0x0000000000047919 */ /* 0x000ea40000002100 */
[----:B--2---:R-:W-:Y:S02]  /*166d0*/  LOP3.LUT R5, R4, 0x1f, RZ, 0xc0, !PT ;  /* 0x0000001f04057812 */ /* 0x004fe400078ec0ff */
[----:B------:R-:W-:Y:S02]  /*166e0*/  MOV R4, 0x4200 ;  /* 0x0000420000047802 */ /* 0x000fe40000000f00 */
[----:B------:R-:W-:Y:S02]  /*166f0*/  ISETP.NE.AND P0, PT, R5, RZ, PT ;  /* 0x000000ff0500720c */ /* 0x000fe40003f05270 */
[----:B------:R2:W-:Y:S11]  /*16700*/  SYNCS.ARRIVE.TRANS64 RZ, [R15+URZ+0x30c18], R4 ;  /* 0x030c18040fff79a7 */ /* 0x0005f6000800003f */
[----:B--2---:R-:W-:Y:S05]  /*16710*/  @!P0 BRA `(.L_x_1819) ;  /* 0x0000000000048947 */ /* 0x004fea0003800000 */
[----:B------:R-:W-:Y:S01]  /*16720*/  BPT.TRAP 0x1 ;  /* 0x000000040000795c */ /* 0x000fe20000300000 */
.L_x_1819:
[----:B------:R2:W5:Y:S01]  /*16730*/  LDL.LU R4, [R1] ;  /* 0x0000000001047983 */ /* 0x0005620000300800 */
[----:B------:R-:W-:Y:S01]  /*16740*/  R2UR UR19, R0 ;  /* 0x00000000001372ca */ /* 0x000fe200000e0000 */
[----:B------:R-:W-:Y:S01]  /*16750*/  UMOV UR24, 0x0 ;  /* 0x0000000000187882 */ /* 0x000fe20000000000 */
[----:B------:R-:W-:Y:S01]  /*16760*/  R2UR UR26, R15 ;  /* 0x000000000f1a72ca */ /* 0x000fe200000e0000 */
[----:B------:R-:W-:Y:S01]  /*16770*/  UMOV UR25, 0x14f00000 ;  /* 0x14f0000000197882 */ /* 0x000fe20000000000 */
[----:B------:R-:W-:Y:S01]  /*16780*/  R2UR UR9, R3 ;  /* 0x00000000030972ca */ /* 0x000fe200000e0000 */
[----:B------:R-:W-:Y:S01]  /*16790*/  UMOV UR18, URZ ;  /* 0x0000003f00127c82 */ /* 0x000fe20008000000 */
[----:B------:R-:W-:-:S07]  /*167a0*/  UMOV UR10, 0x20 ;  /* 0x00000020000a7882 */ /* 0x000fce0000000000 */
[----:B------:R-:W-:Y:S02]  /*167b0*/  UIADD3 UR19, UR19, 0x80, URZ ;  /* 0x0000008013137890 */ /* 0x000fe4000fffe03f */
[----:B------:R-:W-:Y:S02]  /*167c0*/  UIADD3 UR16, UR26, 0x14000, URZ ;  /* 0x000140001a107890 */ /* 0x000fe4000fffe03f */
[----:B------:R-:W-:Y:S02]  /*167d0*/  UIADD3 UR8, UP0, UR19, UR22, URZ ;  /* 0x0000001613087290 */ /* 0x000fe4000ff1e03f */
[----:B------:R-:W-:Y:S01]  /*167e0*/  IMAD.U32 R5, RZ, RZ, UR19 ;  /* 0x00000013ff057e24 */ /* 0x000fe2000f8e00ff */
[----:B------:R-:W-:Y:S02]  /*167f0*/  UIADD3 UR17, UR26, 0x30c18, URZ ;  /* 0x00030c181a117890 */ /* 0x000fe4000fffe03f */
[----:B------:R-:W-:Y:S01]  /*16800*/  UIADD3 UR19, UR19, UR7, URZ ;  /* 0x0000000713137290 */ /* 0x000fe2000fffe03f */
[----:B------:R-:W-:Y:S01]  /*16810*/  PLOP3.LUT P0, PT, PT, PT, UP0, 0x80, 0x0 ;  /* 0x000000000000781c */ /* 0x000fe20003f0f008 */
[----:B------:R-:W-:Y:S01]  /*16820*/  UIADD3 UR26, UR26, 0x20200, URZ ;  /* 0x000202001a1a7890 */ /* 0x000fe2000fffe03f */
[----:B------:R-:W-:-:S02]  /*16830*/  MOV R0, UR8 ;  /* 0x0000000800007c02 */ /* 0x000fc40008000f00 */
[----:B------:R-:W-:Y:S01]  /*16840*/  LEA.HI.X.SX32 R5, R5, R14, 0x1, P0 ;  /* 0x0000000e05057211 */ /* 0x000fe200000f0eff */
[----:B------:R-:W-:Y:S01]  /*16850*/  UMOV UR27, UR17 ;  /* 0x00000011001b7c82 */ /* 0x000fe20008000000 */
[----:B------:R-:W-:Y:S02]  /*16860*/  LEA R9, P0, R0, R9, 0x2 ;  /* 0x0000000900097211 */ /* 0x000fe400078010ff */
[----:B------:R-:W-:Y:S02]  /*16870*/  R2UR UR8, R2 ;  /* 0x00000000020872ca */ /* 0x000fe400000e0000 */
[----:B------:R-:W-:Y:S02]  /*16880*/  LEA.HI.X R8, R0, R8, R5, 0x2, P0 ;  /* 0x0000000800087211 */ /* 0x000fe400000f1405 */
[----:B------:R-:W-:Y:S02]  /*16890*/  R2UR UR28, R9 ;  /* 0x00000000091c72ca */ /* 0x000fe400000e0000 */
[----:B------:R-:W-:-:S07]  /*168a0*/  R2UR UR29, R8 ;  /* 0x00000000081d72ca */ /* 0x000fce00000e0000 */
[----:B------:R2:W-:Y:S06]  /*168b0*/  UTMALDG.4D [UR16], [UR8], desc[UR24] ;  /* 0x00001810080075b4 */ /* 0x0005ec0008019000 */
[----:B------:R2:W-:Y:S02]  /*168c0*/  UBLKCP.S.G [UR26], [UR28], UR10 ;  /* 0x0000001a1c0073ba */ /* 0x0005e4000800020a */
[----:B--2---:R-:W-:-:S07]  /*168d0*/  IMAD.MOV.U32 R16, RZ, RZ, 0x1 ;  /* 0x00000001ff107424 */ /* 0x004fce00078e00ff */
.L_x_1805:
[----:B------:R-:W1:Y:S01]  /*168e0*/  S2R R0, SR_TID.X ;  /* 0x0000000000007919 */ /* 0x000e620000002100 */
[----:B------:R-:W-:Y:S02]  /*168f0*/  LEA R3, R16, R15, 0x3 ;  /* 0x0000000f10037211 */ /* 0x000fe400078e18ff */
[----:B-1----:R-:W-:Y:S02]  /*16900*/  LOP3.LUT R2, R0, 0x7f, RZ, 0xc0, !PT ;  /* 0x0000007f00027812 */ /* 0x002fe400078ec0ff */
[----:B------:R-:W-:Y:S02]  /*16910*/  SHF.L.U32 R0, R10, 0x1f, RZ ;  /* 0x0000001f0a007819 */ /* 0x000fe400000006ff */
[----:B------:R-:W-:Y:S02]  /*16920*/  ISETP.NE.AND P1, PT, R2, RZ, PT ;  /* 0x000000ff0200720c */ /* 0x000fe40003f25270 */
[----:B------:R-:W1:Y:S02]  /*16930*/  SYNCS.PHASECHK.TRANS64.TRYWAIT P0, [R3+URZ+0x30c40], R0 ;  /* 0x030c4000030075a7 */ /* 0x000e64000800017f */
[----:B-1----:R-:W-:Y:S09]  /*16940*/  @!P0 BRA `(.L_x_1820) ;  /* 0x0000000800808947 */ /* 0x002ff20003800000 */
.L_x_1839:
[----:B------:R-:W-:Y:S05]  /*16950*/  @P1 BRA `(.L_x_1821) ;  /* 0x0000000000181947 */ /* 0x000fea0003800000 */
[----:B------:R-:W1:Y:S01]  /*16960*/  S2R R2, SR_TID.X ;  /* 0x0000000000027919 */ /* 0x000e620000002100 */
[----:B------:R-:W-:-:S04]  /*16970*/  IMAD.MOV.U32 R0, RZ, RZ, 0x4200 ;  /* 0x00004200ff007424 */ /* 0x000fc800078e00ff */
[----:B------:R1:W-:Y:S02]  /*16980*/  SYNCS.ARRIVE.TRANS64 RZ, [R3+URZ+0x30c30], R0 ;  /* 0x030c300003ff79a7 */ /* 0x0003e4000800003f */
[----:B-1----:R-:W-:-:S13]  /*16990*/  LOP3.LUT P0, RZ, R2, 0x1f, RZ, 0xc0, !PT ;  /* 0x0000001f02ff7812 */ /* 0x002fda000780c0ff */
[----:B------:R-:W-:Y:S05]  /*169a0*/  @!P0 BRA `(.L_x_1821) ;  /* 0x0000000000048947 */ /* 0x000fea0003800000 */
[----:B------:R-:W-:Y:S01]  /*169b0*/  BPT.TRAP 0x1 ;  /* 0x000000040000795c */ /* 0x000fe20000300000 */
.L_x_1821:
[----:B-----5:R-:W-:Y:S01]  /*169c0*/  R2UR UR19, R4 ;  /* 0x00000000041372ca */ /* 0x020fe200000e0000 */
[----:B------:R-:W-:Y:S01]  /*169d0*/  ULDC.64 UR26, c[0x0][0x728] ;  /* 0x0001ca00001a7ab9 */ /* 0x000fe20000000a00 */
[C---:B------:R-:W-:Y:S01]  /*169e0*/  LEA R0, R16.reuse, R15, 0xe ;  /* 0x0000000f10007211 */ /* 0x040fe200078e70ff */
[----:B--234-:R-:W-:Y:S01]  /*169f0*/  IMAD R15, R16, 0x200, R15 ;  /* 0x00000200100f7824 */ /* 0x01cfe200078e020f */
[----:B------:R-:W-:Y:S02]  /*16a00*/  R2UR UR9, R11 ;  /* 0x000000000b0972ca */ /* 0x000fe400000e0000 */
[----:B------:R-:W-:Y:S02]  /*16a10*/  R2UR UR17, R3 ;  /* 0x00000000031172ca */ /* 0x000fe400000e0000 */
[----:B------:R-:W-:Y:S01]  /*16a20*/  R2UR UR16, R0 ;  /* 0x00000000001072ca */ /* 0x000fe200000e0000 */
[----:B------:R-:W-:Y:S01]  /*16a30*/  VIADD R0, R16, 0x1 ;  /* 0x0000000110007836 */ /* 0x000fe20000000000 */
        /* <DEDUP_REMOVED lines=9> */
[----:B------:R-:W-:Y:S02]  /*16ad0*/  ULEA.HI.X.SX32 UR9, UR19, UR9, 0x1, UP0 ;  /* 0x0000000913097291 */ /* 0x000fe400080f0e3f */
[----:B------:R-:W-:Y:S01]  /*16ae0*/  ULEA UR8, UP0, UR18, UR26, 0x2 ;  /* 0x0000001a12087291 */ /* 0x000fe2000f80103f */
[----:B------:R-:W-:Y:S01]  /*16af0*/  SEL R3, RZ, 0x1, P0 ;  /* 0x00000001ff037807 */ /* 0x000fe20000000000 */
[----:B------:R-:W-:Y:S01]  /*16b00*/  UIADD3 UR19, UR19, UR7, URZ ;  /* 0x0000000713137290 */ /* 0x000fe2000fffe03f */
[----:B------:R-:W-:Y:S01]  /*16b10*/  SEL R0, R0, RZ, P0 ;  /* 0x000000ff00007207 */ /* 0x000fe20000000000 */
[----:B------:R-:W-:Y:S01]  /*16b20*/  UIADD3 UR16, UR16, 0x18000, URZ ;  /* 0x0001800010107890 */ /* 0x000fe2000fffe03f */
[----:B------:R-:W-:Y:S01]  /*16b30*/  LOP3.LUT R10, R10, R3, RZ, 0x3c, !PT ;  /* 0x000000030a0a7212 */ /* 0x000fe200078e3cff */
[----:B------:R-:W-:-:S02]  /*16b40*/  ULEA.HI.X UR9, UR18, UR27, UR9, 0x2, UP0 ;  /* 0x0000001b12097291 */ /* 0x000fc400080f1409 */
[----:B------:R-:W-:Y:S01]  /*16b50*/  UIADD3 UR28, UR10, 0x20400, URZ ;  /* 0x000204000a1c7890 */ /* 0x000fe2000fffe03f */
[----:B------:R-:W-:Y:S01]  /*16b60*/  UMOV UR26, 0x0 ;  /* 0x00000000001a7882 */ /* 0x000fe20000000000 */
[----:B------:R-:W-:Y:S01]  /*16b70*/  UMOV UR27, 0x14f00000 ;  /* 0x14f00000001b7882 */ /* 0x000fe20000000000 */
[----:B------:R-:W-:Y:S01]  /*16b80*/  UMOV UR18, URZ ;  /* 0x0000003f00127c82 */ /* 0x000fe20008000000 */
[----:B------:R-:W-:Y:S01]  /*16b90*/  UMOV UR29, UR17 ;  /* 0x00000011001d7c82 */ /* 0x000fe20008000000 */
[----:B------:R-:W-:Y:S01]  /*16ba0*/  UMOV UR10, 0x20 ;  /* 0x00000020000a7882 */ /* 0x000fe20000000000 */
[----:B------:R1:W-:Y:S03]  /*16bb0*/  UTMALDG.4D [UR16], [UR24], desc[UR26] ;  /* 0x00001a10180075b4 */ /* 0x0003e60008019000 */
[----:B------:R1:W-:Y:S02]  /*16bc0*/  UBLKCP.S.G [UR28], [UR8], UR10 ;  /* 0x0000001c080073ba */ /* 0x0003e4000800020a */
[----:B-1----:R-:W-:Y:S01]  /*16bd0*/  NOP ;  /* 0x0000000000007918 */ /* 0x002fe20000000000 */
.L_x_1802:
[----:B------:R-:W-:Y:S05]  /*16be0*/  BSYNC B0 ;  /* 0x0000000000007941 */ /* 0x000fea0003800000 */
.L_x_1797:
[----:B------:R-:W-:-:S03]  /*16bf0*/  UMOV UR8, 0xffffffff ;  /* 0xffffffff00087882 */ /* 0x000fc60000000000 */
[----:B------:R-:W-:Y:S05]  /*16c00*/  BRA.DIV UR8, `(.L_x_1822) ;  /* 0x0000000608e47947 */ /* 0x000fea000b800000 */
[----:B------:R-:W-:-:S13]  /*16c10*/  ELECT P6, URZ, PT ;  /* 0x00000000003f782f */ /* 0x000fda00038c0000 */
.L_x_1842:
[----:B------:R-:W-:Y:S05]  /*16c20*/  @!P6 BRA `(.L_x_1684) ;  /* 0x000000000084e947 */ /* 0x000fea0003800000 */
[----:B------:R-:W-:-:S06]  /*16c30*/  ULOP3.LUT UR8, UR36, 0x2, URZ, 0xfc, !UPT ;  /* 0x0000000224087892 */ /* 0x000fcc000f8efc3f */
[----:B------:R-:W-:-:S04]  /*16c40*/  MOV R2, UR8 ;  /* 0x0000000800027c02 */ /* 0x000fc80008000f00 */
[----:B------:R-:W-:-:S13]  /*16c50*/  ISETP.NE.AND P2, PT, R2, 0x3, PT ;  /* 0x000000030200780c */ /* 0x000fda0003f45270 */
[----:B------:R-:W-:Y:S05]  /*16c60*/  @!P2 BRA `(.L_x_1823) ;  /* 0x000000000004a947 */ /* 0x000fea0003800000 */
[----:B---3--:R-:W-:Y:S01]  /*16c70*/  BPT.TRAP 0x1 ;  /* 0x000000040000795c */ /* 0x008fe20000300000 */
.L_x_1823:
        /* <DEDUP_REMOVED lines=9> */
[----:B------:R-:W1:Y:S01]  /*16d10*/  SYNCS.PHASECHK.TRANS64.TRYWAIT P0, [R7+URZ], R4 ;  /* 0x00000004070075a7 */ /* 0x000e62000800017f */
[----:B------:R-:W-:Y:S02]  /*16d20*/  SEL R6, R2, RZ, P1 ;  /* 0x000000ff02067207 */ /* 0x000fe40000800000 */
[----:B------:R-:W-:Y:S02]  /*16d30*/  LOP3.LUT R5, R10, R5, RZ, 0x3c, !PT ;  /* 0x000000050a057212 */ /* 0x000fe400078e3cff */
[----:B------:R-:W-:Y:S02]  /*16d40*/  LEA R3, R6, R3, 0x3 ;  /* 0x0000000306037211 */ /* 0x000fe400078e18ff */
[----:B------:R-:W-:Y:S01]  /*16d50*/  SHF.L.U32 R2, R5, 0x1f, RZ ;  /* 0x0000001f05027819 */ /* 0x000fe200000006ff */
[----:B-1----:R-:W-:Y:S06]  /*16d60*/  @!P0 BRA `(.L_x_1824) ;  /* 0x0000000400ac8947 */ /* 0x002fec0003800000 */
.L_x_1843:
[----:B------:R-:W2:Y:S02]  /*16d70*/  SYNCS.PHASECHK.TRANS64.TRYWAIT P0, [R3+URZ], R2 ;  /* 0x00000002030075a7 */ /* 0x000ea4000800017f */
[----:B--2---:R-:W-:Y:S05]  /*16d80*/  @!P0 BRA `(.L_x_1825) ;  /* 0x0000000400b88947 */ /* 0x004fea0003800000 */
.L_x_1844:
[----:B------:R-:W-:Y:S05]  /*16d90*/  @!P2 BRA `(.L_x_1826) ;  /* 0x000000000004a947 */ /* 0x000fea0003800000 */
[----:B---3--:R-:W-:Y:S01]  /*16da0*/  BPT.TRAP 0x1 ;  /* 0x000000040000795c */ /* 0x008fe20000300000 */
.L_x_1826:
[----:B--2---:R-:W-:-:S05]  /*16db0*/  VIADD R3, R8, 0x30c40 ;  /* 0x00030c4008037836 */ /* 0x004fca0000000000 */
[----:B------:R-:W-:-:S04]  /*16dc0*/  LEA R5, R0, R3, 0x3 ;  /* 0x0000000300057211 */ /* 0x000fc800078e18ff */
[----:B------:R-:W2:Y:S02]  /*16dd0*/  SYNCS.PHASECHK.TRANS64.TRYWAIT P0, [R5+URZ], R4 ;  /* 0x00000004050075a7 */ /* 0x000ea4000800017f */
[----:B--2---:R-:W-:Y:S05]  /*16de0*/  @!P0 BRA `(.L_x_1827) ;  /* 0x0000000400b48947 */ /* 0x004fea0003800000 */
.L_x_1845:
[----:B------:R-:W-:-:S07]  /*16df0*/  IMAD R3, R6, 0x8, R3 ;  /* 0x0000000806037824 */ /* 0x000fce00078e0203 */
.L_x_1828:
[----:B----4-:R4:W1:Y:S02]  /*16e00*/  SYNCS.PHASECHK.TRANS64.TRYWAIT P0, [R3+URZ], R2 ;  /* 0x00000002030075a7 */ /* 0x010864000800017f */
[----:B-1----:R-:W-:Y:S05]  /*16e10*/  @!P0 NANOSLEEP.SYNCS 0x989680 ;  /* 0x009896800000895d */ /* 0x002fea0003900000 */
[----:B------:R-:W1:Y:S02]  /*16e20*/  @!P0 SYNCS.PHASECHK.TRANS64 P0, [R3+URZ], R2 ;  /* 0x00000002030085a7 */ /* 0x000e64000800007f */
[----:B-1----:R-:W-:Y:S05]  /*16e30*/  @!P0 BRA `(.L_x_1828) ;  /* 0xfffffffc00f08947 */ /* 0x002fea000383ffff */
.L_x_1684:
[----:B---3--:R-:W-:Y:S05]  /*16e40*/  BSYNC B6 ;  /* 0x0000000000067941 */ /* 0x008fea0003800000 */
.L_x_1678:
[----:B------:R-:W-:Y:S05]  /*16e50*/  EXIT ;  /* 0x000000000000794d */ /* 0x000fea0003800000 */
.L_x_1695:
[----:B------:R-:W-:Y:S01]  /*16e60*/  MOV R13, R18 ;  /* 0x00000012000d7202 */ /* 0x000fe20000000f00 */
[----:B------:R-:W-:Y:S01]  /*16e70*/  IMAD.MOV.U32 R12, RZ, RZ, RZ ;  /* 0x000000ffff0c7224 */ /* 0x000fe200078e00ff */
[----:B------:R-:W-:Y:S01]  /*16e80*/  MOV R11, 0x1f ;  /* 0x0000001f000b7802 */ /* 0x000fe20000000f00 */
[----:B------:R-:W-:-:S07]  /*16e90*/  IMAD.MOV.U32 R15, RZ, RZ, -0x1 ;  /* 0xffffffffff0f7424 */ /* 0x000fce00078e00ff */
[----:B------:R-:W-:Y:S05]  /*16ea0*/  WARPSYNC.COLLECTIVE R15, `(.L_x_1829) ;  /* 0x000000000f087348 */ /* 0x000fea0003c00000 */
[----:B------:R1:W2:Y:S02]  /*16eb0*/  SHFL.IDX P6, R14, R13, R12, R11 ;  /* 0x0000000c0d0e7389 */ /* 0x0002a400000c000b */
[----:B-12---:R-:W-:Y:S01]  /*16ec0*/  ENDCOLLECTIVE ;  /* 0x000000000000791b */ /* 0x006fe20003800000 */
.L_x_1829:
[----:B------:R-:W-:Y:S05]  /*16ed0*/  BRA `(.L_x_1830) ;  /* 0xfffffea400507947 */ /* 0x000fea000383ffff */
.L_x_1697:
[----:B--2---:R2:W3:Y:S02]  /*16ee0*/  SYNCS.PHASECHK.TRANS64.TRYWAIT P0, [R16+URZ+0x30c00], R11 ;  /* 0x030c000b100075a7 */ /* 0x0044e4000800017f */
[----:B---3--:R-:W-:Y:S05]  /*16ef0*/  @!P0 NANOSLEEP.SYNCS 0x989680 ;  /* 0x009896800000895d */ /* 0x008fea0003900000 */
[----:B------:R-:W3:Y:S02]  /*16f00*/  @!P0 SYNCS.PHASECHK.TRANS64 P0, [R16+URZ+0x30c00], R11 ;  /* 0x030c000b100085a7 */ /* 0x000ee4000800007f */
[----:B---3--:R-:W-:Y:S05]  /*16f10*/  @!P0 BRA `(.L_x_1697) ;  /* 0xfffffffc00f08947 */ /* 0x008fea000383ffff */
[----:B------:R-:W-:Y:S05]  /*16f20*/  BRA `(.L_x_1696) ;  /* 0xfffffea4009c7947 */ /* 0x000fea000383ffff */
.L_x_1702:
[----:B--2---:R2:W3:Y:S02]  /*16f30*/  SYNCS.PHASECHK.TRANS64.TRYWAIT P0, [R6+URZ+0x30c10], R23 ;  /* 0x030c1017060075a7 */ /* 0x0044e4000800017f */
[----:B---3--:R-:W-:Y:S05]  /*16f40*/  @!P0 NANOSLEEP.SYNCS 0x989680 ;  /* 0x009896800000895d */ /* 0x008fea0003900000 */
[----:B------:R-:W3:Y:S02]  /*16f50*/  @!P0 SYNCS.PHASECHK.TRANS64 P0, [R6+URZ+0x30c10], R23 ;  /* 0x030c1017060085a7 */ /* 0x000ee4000800007f */
[----:B---3--:R-:W-:Y:S05]  /*16f60*/  @!P0 BRA `(.L_x_1702) ;  /* 0xfffffffc00f08947 */ /* 0x008fea000383ffff */
[----:B------:R-:W-:Y:S05]  /*16f70*/  BRA `(.L_x_1701) ;  /* 0xfffffeac00d47947 */ /* 0x000fea000383ffff */
.L_x_1706:
[----:B------:R1:W1:Y:S02]  /*16f80*/  SYNCS.PHASECHK.TRANS64.TRYWAIT P0, [R6+URZ+0x30c30], R23 ;  /* 0x030c3017060075a7 */ /* 0x000264000800017f */
[----:B-1----:R-:W-:Y:S05]  /*16f90*/  @!P0 NANOSLEEP.SYNCS 0x989680 ;  /* 0x009896800000895d */ /* 0x002fea0003900000 */
[----:B------:R-:W1:Y:S02]  /*16fa0*/  @!P0 SYNCS.PHASECHK.TRANS64 P0, [R6+URZ+0x30c30], R23 ;  /* 0x030c3017060085a7 */ /* 0x000e64000800007f */
[----:B-1----:R-:W-:Y:S05]  /*16fb0*/  @!P0 BRA `(.L_x_1706) ;  /* 0xfffffffc00f08947 */ /* 0x002fea000383ffff */
[----:B------:R-:W-:Y:S05]  /*16fc0*/  BRA `(.L_x_1705) ;  /* 0xfffffeb000dc7947 */ /* 0x000fea000383ffff */
.L_x_1714:
[----:B--2---:R2:W3:Y:S02]  /*16fd0*/  SYNCS.PHASECHK.TRANS64.TRYWAIT P1, [R6+URZ+0x30c10], R23 ;  /* 0x030c1017060075a7 */ /* 0x0044e4000802017f */
[----:B---3--:R-:W-:Y:S05]  /*16fe0*/  @!P1 NANOSLEEP.SYNCS 0x989680 ;  /* 0x009896800000995d */ /* 0x008fea0003900000 */
[----:B------:R-:W3:Y:S02]  /*16ff0*/  @!P1 SYNCS.PHASECHK.TRANS64 P1, [R6+URZ+0x30c10], R23 ;  /* 0x030c1017060095a7 */ /* 0x000ee4000802007f */
[----:B---3--:R-:W-:Y:S05]  /*17000*/  @!P1 BRA `(.L_x_1714) ;  /* 0xfffffffc00f09947 */ /* 0x008fea000383ffff */
[----:B------:R-:W-:Y:S05]  /*17010*/  BRA `(.L_x_1713) ;  /* 0xffffff0400f47947 */ /* 0x000fea000383ffff */
.L_x_1718:
[----:B------:R1:W1:Y:S02]  /*17020*/  SYNCS.PHASECHK.TRANS64.TRYWAIT P1, [R6+URZ+0x30c30], R23 ;  /* 0x030c3017060075a7 */ /* 0x000264000802017f */
[----:B-1----:R-:W-:Y:S05]  /*17030*/  @!P1 NANOSLEEP.SYNCS 0x989680 ;  /* 0x009896800000995d */ /* 0x002fea0003900000 */
[----:B------:R-:W1:Y:S02]  /*17040*/  @!P1 SYNCS.PHASECHK.TRANS64 P1, [R6+URZ+0x30c30], R23 ;  /* 0x030c3017060095a7 */ /* 0x000e64000802007f */
[----:B-1----:R-:W-:Y:S05]  /*17050*/  @!P1 BRA `(.L_x_1718) ;  /* 0xfffffffc00f09947 */ /* 0x002fea000383ffff */
[----:B------:R-:W-:Y:S05]  /*17060*/  BRA `(.L_x_1717) ;  /* 0xffffff0800f47947 */ /* 0x000fea000383ffff */
.L_x_1726:
[----:B--2---:R2:W3:Y:S02]  /*17070*/  SYNCS.PHASECHK.TRANS64.TRYWAIT P0, [R6+URZ+0x30c10], R23 ;  /* 0x030c1017060075a7 */ /* 0x0044e4000800017f */
[----:B---3--:R-:W-:Y:S05]  /*17080*/  @!P0 NANOSLEEP.SYNCS 0x989680 ;  /* 0x009896800000895d */ /* 0x008fea0003900000 */
[----:B------:R-:W3:Y:S02]  /*17090*/  @!P0 SYNCS.PHASECHK.TRANS64 P0, [R6+URZ+0x30c10], R23 ;  /* 0x030c1017060085a7 */ /* 0x000ee4000800007f */
[----:B---3--:R-:W-:Y:S05]  /*170a0*/  @!P0 BRA `(.L_x_1726) ;  /* 0xfffffffc00f08947 */ /* 0x008fea000383ffff */
[----:B------:R-:W-:Y:S05]  /*170b0*/  BRA `(.L_x_1725) ;  /* 0xffffff54004c7947 */ /* 0x000fea000383ffff */
.L_x_1730:
[----:B------:R1:W1:Y:S02]  /*170c0*/  SYNCS.PHASECHK.TRANS64.TRYWAIT P0, [R6+URZ+0x30c30], R23 ;  /* 0x030c3017060075a7 */ /* 0x000264000800017f */
[----:B-1----:R-:W-:Y:S05]  /*170d0*/  @!P0 NANOSLEEP.SYNCS 0x989680 ;  /* 0x009896800000895d */ /* 0x002fea0003900000 */
[----:B------:R-:W1:Y:S02]  /*170e0*/  @!P0 SYNCS.PHASECHK.TRANS64 P0, [R6+URZ+0x30c30], R23 ;  /* 0x030c3017060085a7 */ /* 0x000e64000800007f */
[----:B-1----:R-:W-:Y:S05]  /*170f0*/  @!P0 BRA `(.L_x_1730) ;  /* 0xfffffffc00f08947 */ /* 0x002fea000383ffff */
[----:B------:R-:W-:Y:S05]  /*17100*/  BRA `(.L_x_1729) ;  /* 0xffffff58004c7947 */ /* 0x000fea000383ffff */
.L_x_1803:
[----:B-1----:R1:W2:Y:S02]  /*17110*/  SYNCS.PHASECHK.TRANS64.TRYWAIT P0, [R15+URZ+0x30c20], R0 ;  /* 0x030c20000f0075a7 */ /* 0x0022a4000800017f */
[----:B--2---:R-:W-:Y:S05]  /*17120*/  @!P0 NANOSLEEP.SYNCS 0x989680 ;  /* 0x009896800000895d */ /* 0x004fea0003900000 */
[----:B------:R-:W2:Y:S02]  /*17130*/  @!P0 SYNCS.PHASECHK.TRANS64 P0, [R15+URZ+0x30c20], R0 ;  /* 0x030c20000f0085a7 */ /* 0x000ea4000800007f */
[----:B--2---:R-:W-:Y:S05]  /*17140*/  @!P0 BRA `(.L_x_1803) ;  /* 0xfffffffc00f08947 */ /* 0x004fea000383ffff */
[----:B------:R-:W-:Y:S05]  /*17150*/  BRA `(.L_x_1831) ;  /* 0xffffffe000e87947 */ /* 0x000fea000383ffff */
.L_x_1807:
[----:B--2---:R2:W3:Y:S02]  /*17160*/  SYNCS.PHASECHK.TRANS64.TRYWAIT P1, [R15+URZ+0x30c40], R18 ;  /* 0x030c40120f0075a7 */ /* 0x0044e4000802017f */
[----:B---3--:R-:W-:Y:S05]  /*17170*/  @!P1 NANOSLEEP.SYNCS 0x989680 ;  /* 0x009896800000995d */ /* 0x008fea0003900000 */
[----:B------:R-:W3:Y:S02]  /*17180*/  @!P1 SYNCS.PHASECHK.TRANS64 P1, [R15+URZ+0x30c40], R18 ;  /* 0x030c40120f0095a7 */ /* 0x000ee4000802007f */
[----:B---3--:R-:W-:Y:S05]  /*17190*/  @!P1 BRA `(.L_x_1807) ;  /* 0xfffffffc00f09947 */ /* 0x008fea000383ffff */
[----:B------:R-:W-:Y:S05]  /*171a0*/  BRA `(.L_x_1832) ;  /* 0xffffffe800507947 */ /* 0x000fea000383ffff */
.L_x_1809:
[----:B-1----:R1:W3:Y:S02]  /*171b0*/  SYNCS.PHASECHK.TRANS64.TRYWAIT P1, [R15+URZ+0x30c28], R18 ;  /* 0x030c28120f0075a7 */ /* 0x0022e4000802017f */
[----:B---3--:R-:W-:Y:S05]  /*171c0*/  @!P1 NANOSLEEP.SYNCS 0x989680 ;  /* 0x009896800000995d */ /* 0x008fea0003900000 */
[----:B------:R-:W3:Y:S02]  /*171d0*/  @!P1 SYNCS.PHASECHK.TRANS64 P1, [R15+URZ+0x30c28], R18 ;  /* 0x030c28120f0095a7 */ /* 0x000ee4000802007f */
[----:B---3--:R-:W-:Y:S05]  /*171e0*/  @!P1 BRA `(.L_x_1809) ;  /* 0xfffffffc00f09947 */ /* 0x008fea000383ffff */
[----:B------:R-:W-:Y:S05]  /*171f0*/  BRA `(.L_x_1833) ;  /* 0xffffffe800d47947 */ /* 0x000fea000383ffff */
.L_x_1811:
[----:B---3--:R3:W4:Y:S02]  /*17200*/  SYNCS.PHASECHK.TRANS64.TRYWAIT P1, [R15+URZ+0x30c48], R18 ;  /* 0x030c48120f0075a7 */ /* 0x008724000802017f */
[----:B----4-:R-:W-:Y:S05]  /*17210*/  @!P1 NANOSLEEP.SYNCS 0x989680 ;  /* 0x009896800000995d */ /* 0x010fea0003900000 */
[----:B------:R-:W4:Y:S02]  /*17220*/  @!P1 SYNCS.PHASECHK.TRANS64 P1, [R15+URZ+0x30c48], R18 ;  /* 0x030c48120f0095a7 */ /* 0x000f24000802007f */
[----:B----4-:R-:W-:Y:S05]  /*17230*/  @!P1 BRA `(.L_x_1811) ;  /* 0xfffffffc00f09947 */ /* 0x010fea000383ffff */
[----:B------:R-:W-:Y:S05]  /*17240*/  BRA `(.L_x_1834) ;  /* 0xffffffec00587947 */ /* 0x000fea000383ffff */
.L_x_1813:
[----:B------:R-:W-:-:S07]  /*17250*/  SHF.L.U32 R4, R10, 0x1f, RZ ;  /* 0x0000001f0a047819 */ /* 0x000fce00000006ff */
.L_x_1835:
[----:B----4-:R4:W1:Y:S02]  /*17260*/  SYNCS.PHASECHK.TRANS64.TRYWAIT P1, [R15+URZ+0x30c20], R4 ;  /* 0x030c20040f0075a7 */ /* 0x010864000802017f */
[----:B-1----:R-:W-:Y:S05]  /*17270*/  @!P1 NANOSLEEP.SYNCS 0x989680 ;  /* 0x009896800000995d */ /* 0x002fea0003900000 */
[----:B------:R-:W1:Y:S02]  /*17280*/  @!P1 SYNCS.PHASECHK.TRANS64 P1, [R15+URZ+0x30c20], R4 ;  /* 0x030c20040f0095a7 */ /* 0x000e64000802007f */
[----:B-1----:R-:W-:Y:S05]  /*17290*/  @!P1 BRA `(.L_x_1835) ;  /* 0xfffffffc00f09947 */ /* 0x002fea000383ffff */
[----:B------:R-:W-:Y:S05]  /*172a0*/  BRA `(.L_x_1836) ;  /* 0xffffffec00c07947 */ /* 0x000fea000383ffff */
.L_x_1816:
[----:B----4-:R4:W1:Y:S02]  /*172b0*/  SYNCS.PHASECHK.TRANS64.TRYWAIT P1, [R15+URZ+0x30c40], R12 ;  /* 0x030c400c0f0075a7 */ /* 0x010864000802017f */
[----:B-1----:R-:W-:Y:S05]  /*172c0*/  @!P1 NANOSLEEP.SYNCS 0x989680 ;  /* 0x009896800000995d */ /* 0x002fea0003900000 */
[----:B------:R-:W1:Y:S02]  /*172d0*/  @!P1 SYNCS.PHASECHK.TRANS64 P1, [R15+URZ+0x30c40], R12 ;  /* 0x030c400c0f0095a7 */ /* 0x000e64000802007f */
[----:B-1----:R-:W-:Y:S05]  /*172e0*/  @!P1 BRA `(.L_x_1816) ;  /* 0xfffffffc00f09947 */ /* 0x002fea000383ffff */
[----:B------:R-:W-:Y:S05]  /*172f0*/  BRA `(.L_x_1837) ;  /* 0xfffffff000607947 */ /* 0x000fea000383ffff */
.L_x_1818:
[----:B-1----:R1:W2:Y:S02]  /*17300*/  SYNCS.PHASECHK.TRANS64.TRYWAIT P1, [R15+URZ+0x30c28], R12 ;  /* 0x030c280c0f0075a7 */ /* 0x0022a4000802017f */
[----:B--2---:R-:W-:Y:S05]  /*17310*/  @!P1 NANOSLEEP.SYNCS 0x989680 ;  /* 0x009896800000995d */ /* 0x004fea0003900000 */
[----:B------:R-:W2:Y:S02]  /*17320*/  @!P1 SYNCS.PHASECHK.TRANS64 P1, [R15+URZ+0x30c28], R12 ;  /* 0x030c280c0f0095a7 */ /* 0x000ea4000802007f */
[----:B--2---:R-:W-:Y:S05]  /*17330*/  @!P1 BRA `(.L_x_1818) ;  /* 0xfffffffc00f09947 */ /* 0x004fea000383ffff */
[----:B------:R-:W-:Y:S05]  /*17340*/  BRA `(.L_x_1838) ;  /* 0xfffffff000d87947 */ /* 0x000fea000383ffff */
.L_x_1820:
[----:B------:R1:W1:Y:S02]  /*17350*/  SYNCS.PHASECHK.TRANS64.TRYWAIT P0, [R3+URZ+0x30c40], R0 ;  /* 0x030c4000030075a7 */ /* 0x000264000800017f */
[----:B-1----:R-:W-:Y:S05]  /*17360*/  @!P0 NANOSLEEP.SYNCS 0x989680 ;  /* 0x009896800000895d */ /* 0x002fea0003900000 */
[----:B------:R-:W1:Y:S02]  /*17370*/  @!P0 SYNCS.PHASECHK.TRANS64 P0, [R3+URZ+0x30c40], R0 ;  /* 0x030c4000030085a7 */ /* 0x000e64000800007f */
[----:B-1----:R-:W-:Y:S05]  /*17380*/  @!P0 BRA `(.L_x_1820) ;  /* 0xfffffffc00f08947 */ /* 0x002fea000383ffff */
[----:B------:R-:W-:Y:S05]  /*17390*/  BRA `(.L_x_1839) ;  /* 0xfffffff4006c7947 */ /* 0x000fea000383ffff */
.L_x_1822:
[----:B------:R-:W-:Y:S01]  /*173a0*/  BSSY B0, `(.L_x_1840) ;  /* 0x0000006000007945 */ /* 0x000fe20003800000 */
[----:B------:R-:W-:-:S07]  /*173b0*/  MOV R15, 0xffffffff ;  /* 0xffffffff000f7802 */ /* 0x000fce0000000f00 */
[----:B---3--:R-:W-:Y:S05]  /*173c0*/  WARPSYNC.COLLECTIVE R15, `(.L_x_1841) ;  /* 0x000000000f0c7348 */ /* 0x008fea0003c00000 */
[----:B------:R-:W-:Y:S02]  /*173d0*/  ELECT P6, UR62, PT ;  /* 0x00000000003e782f */ /* 0x000fe400038c0000 */
[----:B------:R-:W-:Y:S01]  /*173e0*/  MOV R14, UR62 ;  /* 0x0000003e000e7c02 */ /* 0x000fe20008000f00 */
[----:B---3--:R-:W-:Y:S10]  /*173f0*/  ENDCOLLECTIVE ;  /* 0x000000000000791b */ /* 0x008ff40003800000 */
.L_x_1841:
[----:B------:R-:W-:Y:S05]  /*17400*/  BSYNC B0 ;  /* 0x0000000000007941 */ /* 0x000fea0003800000 */
.L_x_1840:
[----:B------:R-:W-:Y:S05]  /*17410*/  BRA `(.L_x_1842) ;  /* 0xfffffff800007947 */ /* 0x000fea000383ffff */
.L_x_1824:
[----:B-1----:R1:W2:Y:S02]  /*17420*/  SYNCS.PHASECHK.TRANS64.TRYWAIT P0, [R7+URZ], R4 ;  /* 0x00000004070075a7 */ /* 0x0022a4000800017f */
[----:B--2---:R-:W-:Y:S05]  /*17430*/  @!P0 NANOSLEEP.SYNCS 0x989680 ;  /* 0x009896800000895d */ /* 0x004fea0003900000 */
[----:B------:R-:W2:Y:S02]  /*17440*/  @!P0 SYNCS.PHASECHK.TRANS64 P0, [R7+URZ], R4 ;  /* 0x00000004070085a7 */ /* 0x000ea4000800007f */
[----:B--2---:R-:W-:Y:S05]  /*17450*/  @!P0 BRA `(.L_x_1824) ;  /* 0xfffffffc00f08947 */ /* 0x004fea000383ffff */
[----:B------:R-:W-:Y:S05]  /*17460*/  BRA `(.L_x_1843) ;  /* 0xfffffff800407947 */ /* 0x000fea000383ffff */
.L_x_1825:
[----:B--2---:R2:W4:Y:S02]  /*17470*/  SYNCS.PHASECHK.TRANS64.TRYWAIT P0, [R3+URZ], R2 ;  /* 0x00000002030075a7 */ /* 0x004524000800017f */
[----:B----4-:R-:W-:Y:S05]  /*17480*/  @!P0 NANOSLEEP.SYNCS 0x989680 ;  /* 0x009896800000895d */ /* 0x010fea0003900000 */
[----:B------:R-:W4:Y:S02]  /*17490*/  @!P0 SYNCS.PHASECHK.TRANS64 P0, [R3+URZ], R2 ;  /* 0x00000002030085a7 */ /* 0x000f24000800007f */
[----:B----4-:R-:W-:Y:S05]  /*174a0*/  @!P0 BRA `(.L_x_1825) ;  /* 0xfffffffc00f08947 */ /* 0x010fea000383ffff */
[----:B------:R-:W-:Y:S05]  /*174b0*/  BRA `(.L_x_1844) ;  /* 0xfffffff800347947 */ /* 0x000fea000383ffff */
.L_x_1827:
[----:B--2---:R2:W4:Y:S02]  /*174c0*/  SYNCS.PHASECHK.TRANS64.TRYWAIT P0, [R5+URZ], R4 ;  /* 0x00000004050075a7 */ /* 0x004524000800017f */
[----:B----4-:R-:W-:Y:S05]  /*174d0*/  @!P0 NANOSLEEP.SYNCS 0x989680 ;  /* 0x009896800000895d */ /* 0x010fea0003900000 */
[----:B------:R-:W4:Y:S02]  /*174e0*/  @!P0 SYNCS.PHASECHK.TRANS64 P0, [R5+URZ], R4 ;  /* 0x00000004050085a7 */ /* 0x000f24000800007f */
[----:B----4-:R-:W-:Y:S05]  /*174f0*/  @!P0 BRA `(.L_x_1827) ;  /* 0xfffffffc00f08947 */ /* 0x010fea000383ffff */
[----:B------:R-:W-:Y:S05]  /*17500*/  BRA `(.L_x_1845) ;  /* 0xfffffff800387947 */ /* 0x000fea000383ffff */
.L_x_1846:
        /* <DEDUP_REMOVED lines=15> */
.L_x_7386:


//--------------------- .text._ZN7cutlass13device_kernelIN5flash11enable_sm90INS1_16FlashAttnBwdSm90INS1_25CollectiveMainloopBwdSm90ILi2ELi2ELi2EN4cute5tupleIJNS5_1CILi1EEES8_S8_EEENS6_IJNS7_ILi128EEESA_NS7_ILi64EEEEEENS_10bfloat16_tEfNS_4arch4Sm90ELb0ELb1ELb1ELb1ELb1ELb1ELb0ELb0ELi2ELi1ELi2ELi2ELb0EEENS1_21CollectiveEpilogueBwdISC_SD_SF_Li256ELb1ELb0ELi1EEENS1_19SingleTileSchedulerILb1ELb0ELb0ELi128EEEEEEEEEvNT_6ParamsE --------------------------
	.section	.text._ZN7cutlass13device_kernelIN5flash11enable_sm90INS1_16FlashAttnBwdSm90INS1_25CollectiveMainloopBwdSm90ILi2ELi2ELi2EN4cute5tupleIJNS5_1CILi1EEES8_S8_EEENS6_IJNS7_ILi128EEESA_NS7_ILi64EEEEEENS_10bfloat16_tEfNS_4arch4Sm90ELb0ELb1ELb1ELb1ELb1ELb1ELb0ELb0ELi2ELi1ELi2ELi2ELb0EEENS1_21CollectiveEpilogueBwdISC_SD_SF_Li256ELb1ELb0ELi1EEENS1_19SingleTileSchedulerILb1ELb0ELb0ELi128EEEEEEEEEvNT_6ParamsE,"ax",@progbits
	.align	128
.text._ZN7cutlass13device_kernelIN5flash11enable_sm90INS1_16FlashAttnBwdSm90INS1_25CollectiveMainloopBwdSm90ILi2ELi2ELi2EN4cute5tupleIJNS5_1CILi1EEES8_S8_EEENS6_IJNS7_ILi128EEESA_NS7_ILi64EEEEEENS_10bfloat16_tEfNS_4arch4Sm90ELb0ELb1ELb1ELb1ELb1ELb1ELb0ELb0ELi2ELi1ELi2ELi2ELb0EEENS1_21CollectiveEpilogueBwdISC_SD_SF_Li256ELb1ELb0ELi1EEENS1_19SingleTileSchedulerILb1ELb0ELb0ELi128EEEEEEEEEvNT_6ParamsE:
        .type           _ZN7cutlass13device_kernelIN5flash11enable_sm90INS1_16FlashAttnBwdSm90INS1_25CollectiveMainloopBwdSm90ILi2ELi2ELi2EN4cute5tupleIJNS5_1CILi1EEES8_S8_EEENS6_IJNS7_ILi128EEESA_NS7_ILi64EEEEEENS_10bfloat16_tEfNS_4arch4Sm90ELb0ELb1ELb1ELb1ELb1ELb1ELb0ELb0ELi2ELi1ELi2ELi2ELb0EEENS1_21CollectiveEpilogueBwdISC_SD_SF_Li256ELb1ELb0ELi1EEENS1_19SingleTileSchedulerILb1ELb0ELb0ELi128EEEEEEEEEvNT_6ParamsE,@function
        .size           _ZN7cutlass13device_kernelIN5flash11enable_sm90INS1_16FlashAttnBwdSm90INS1_25CollectiveMainloopBwdSm90ILi2ELi2ELi2EN4cute5tupleIJNS5_1CILi1EEES8_S8_EEENS6_IJNS7_ILi128EEESA_NS7_ILi64EEEEEENS_10bfloat16_tEfNS_4arch4Sm90ELb0ELb1ELb1ELb1ELb1ELb1ELb0ELb0ELi2ELi1ELi2ELi2ELb0EEENS1_21CollectiveEpilogueBwdISC_SD_SF_Li256ELb1ELb0ELi1EEENS1_19SingleTileSchedulerILb1ELb0ELb0ELi128EEEEEEEEEvNT_6ParamsE,(.L_x_7387 - _ZN7cutlass13device_kernelIN5flash11enable_sm90INS1_16FlashAttnBwdSm90INS1_25CollectiveMainloopBwdSm90ILi2ELi2ELi2EN4cute5tupleIJNS5_1CILi1EEES8_S8_EEENS6_IJNS7_ILi128EEESA_NS7_ILi64EEEEEENS_10bfloat16_tEfNS_4arch4Sm90ELb0ELb1ELb1ELb1ELb1ELb1ELb0ELb0ELi2ELi1ELi2ELi2ELb0EEENS1_21CollectiveEpilogueBwdISC_SD_SF_Li256ELb1ELb0ELi1EEENS1_19SingleTileSchedulerILb1ELb0ELb0ELi128EEEEEEEEEvNT_6ParamsE)
        .other          _ZN7cutlass13device_kernelIN5flash11enable_sm90INS1_16FlashAttnBwdSm90INS1_25CollectiveMainloopBwdSm90ILi2ELi2ELi2EN4cute5tupleIJNS5_1CILi1EEES8_S8_EEENS6_IJNS7_ILi128EEESA_NS7_ILi64EEEEEENS_10bfloat16_tEfNS_4arch4Sm90ELb0ELb1ELb1ELb1ELb1ELb1ELb0ELb0ELi2ELi1ELi2ELi2ELb0EEENS1_21CollectiveEpilogueBwdISC_SD_SF_Li256ELb1ELb0ELi1EEENS1_19SingleTileSchedulerILb1ELb0ELb0ELi128EEEEEEEEEvNT_6ParamsE,@"STO_CUDA_ENTRY STV_DEFAULT"
_ZN7cutlass13device_kernelIN5flash11enable_sm90INS1_16FlashAttnBwdSm90INS1_25CollectiveMainloopBwdSm90ILi2ELi2ELi2EN4cute5tupleIJNS5_1CILi1EEES8_S8_EEENS6_IJNS7_ILi128EEESA_NS7_ILi64EEEEEENS_10bfloat16_tEfNS_4arch4Sm90ELb0ELb1ELb1ELb1ELb1ELb1ELb0ELb0ELi2ELi1ELi2ELi2ELb0EEENS1_21CollectiveEpilogueBwdISC_SD_SF_Li256ELb1ELb0ELi1EEENS1_19SingleTileSchedulerILb1ELb0ELb0ELi128EEEEEEEEEvNT_6ParamsE:
        /* <DEDUP_REMOVED lines=24> */
.L_x_1848:
[----:B------:R-:W-:Y:S05]  /*0180*/  BSYNC B0 ;  /* 0x0000000000007941 */ /* 0x000fea0003800000 */
.L_x_1847:
        /* <DEDUP_REMOVED lines=37> */
.L_x_1849:
        /* <DEDUP_REMOVED lines=22> */
.L_x_1850:
[----:B------:R-:W-:Y:S01]  /*0540*/  PLOP3.LUT P0, PT, PT, PT, UP0, 0x80, 0x0 ;  /* 0x000000000000781c */ /* 0x000fe20003f0f008 */
[----:B------:R-:W-:Y:S01]  /*0550*/  NOP ;  /* 0x0000000000007918 */ /* 0x000fe20000000000 */
[----:B------:R-:W-:Y:S01]  /*0560*/  ULDC.64 UR38, c[0x0][0x208] ;  /* 0x0000820000267ab9 */ /* 0x000fe20000000a00 */
[----:B------:R-:W-:Y:S01]  /*0570*/  BSSY B6, `(.L_x_1851) ;  /* 0x0001774000067945 */ /* 0x000fe20003800000 */
[----:B-12-4-:R-:W-:Y:S09]  /*0580*/  BAR.SYNC.DEFER_BLOCKING 0x0 ;  /* 0x0000000000007b1d */ /* 0x016ff20000010000 */
[----:B------:R-:W-:Y:S05]  /*0590*/  @!P0 BRA `(.L_x_1852) ;  /* 0x00000130003c8947 */ /* 0x000fea0003800000 */
.L_x_1853:
        /* <DEDUP_REMOVED lines=24> */
.L_x_1854:
        /* <DEDUP_REMOVED lines=14> */
.L_x_1856:
[----:B------:R-:W-:-:S05]  /*0800*/  ULDC UR4, c[0x0][0x8bc] ;  /* 0x00022f0000047ab9 */ /* 0x000fca0000000800 */
.L_x_1855:
        /* <DEDUP_REMOVED lines=19> */
.L_x_1858:
        /* <DEDUP_REMOVED lines=14> */
.L_x_1859:
        /* <DEDUP_REMOVED lines=11> */
.L_x_1860:
        /* <DEDUP_REMOVED lines=13> */
.L_x_1861:
        /* <DEDUP_REMOVED lines=50> */
.L_x_1862:
        /* <DEDUP_REMOVED lines=28> */
.L_x_1865:
        /* <DEDUP_REMOVED lines=15> */
.L_x_1864:
        /* <DEDUP_REMOVED lines=22> */
.L_x_1867:
        /* <DEDUP_REMOVED lines=15> */
.L_x_1866:
[----:B------:R-:W-:Y:S01]  /*13c0*/  SHF.R.S32.HI R6, RZ, 0x1f, R17 ;  /* 0x0000001fff067819 */ /* 0x000fe20000011411 */
[----:B------:R-:W-:-:S03]  /*13d0*/  UMOV UR4, 0xffffffff ;  /* 0xffffffff00047882 */ /* 0x000fc60000000000 */
[----:B------:R-:W-:-:S04]  /*13e0*/  LEA.HI R0, R6, R17, RZ, 0x7 ;  /* 0x0000001106007211 */ /* 0x000fc800078f38ff */
[----:B------:R-:W-:Y:S01]  /*13f0*/  SHF.R.S32.HI R18, RZ, 0x7, R0 ;  /* 0x00000007ff127819 */ /* 0x000fe20000011400 */
[----:B------:R-:W-:Y:S06]  /*1400*/  BRA.DIV UR4, `(.L_x_1868) ;  /* 0x0000016a04307947 */ /* 0x000fec000b800000 */
[----:B------:R1:W2:Y:S02]  /*1410*/  SHFL.IDX PT, R14, R18, RZ, 0x1f ;  /* 0x00001fff120e7589 */ /* 0x0002a400000e0000 */
.L_x_2031:
        /* <DEDUP_REMOVED lines=24> */
.L_x_1869:
        /* <DEDUP_REMOVED lines=131> */
.L_x_1882:
[----:B------:R-:W-:-:S06]  /*1dd0*/  ULOP3.LUT UR4, UR36, 0x1, URZ, 0xfc, !UPT ;  /* 0x0000000124047892 */ /* 0x000fcc000f8efc3f */
[----:B------:R-:W-:-:S04]  /*1de0*/  MOV R5, UR4 ;  /* 0x0000000400057c02 */ /* 0x000fc80008000f00 */
[----:B------:R-:W-:-:S13]  /*1df0*/  ISETP.NE.AND P6, PT, R5, 0x3, PT ;  /* 0x000000030500780c */ /* 0x000fda0003fc5270 */
[----:B------:R-:W-:Y:S05]  /*1e00*/  @!P6 BRA `(.L_x_1872) ;  /* 0x000000000004e947 */ /* 0x000fea0003800000 */
[----:B------:R-:W-:Y:S01]  /*1e10*/  BPT.TRAP 0x1 ;  /* 0x000000040000795c */ /* 0x000fe20000300000 */
.L_x_1872:
[----:B------:R-:W-:Y:S01]  /*1e20*/  IMAD R6, R0, 0x8, R16 ;  /* 0x0000000800067824 */ /* 0x000fe200078e0210 */
[----:B------:R-:W-:-:S04]  /*1e30*/  SHF.L.U32 R23, R4, 0x1f, RZ ;  /* 0x0000001f04177819 */ /* 0x000fc800000006ff */
[----:B------:R1:W2:Y:S01]  /*1e40*/  SYNCS.PHASECHK.TRANS64.TRYWAIT P0, [R6+URZ+0x30c10], R23 ;  /* 0x030c1017060075a7 */ /* 0x0002a2000800017f */
[----:B------:R-:W-:Y:S05]  /*1e50*/  @!P6 BRA `(.L_x_1873) ;  /* 0x000000000004e947 */ /* 0x000fea0003800000 */
[----:B------:R-:W-:Y:S01]  /*1e60*/  BPT.TRAP 0x1 ;  /* 0x000000040000795c */ /* 0x000fe20000300000 */
.L_x_1873:
[----:B------:R-:W-:-:S05]  /*1e70*/  VIADD R5, R16, 0x10000 ;  /* 0x0001000010057836 */ /* 0x000fca0000000000 */
[----:B------:R-:W-:-:S04]  /*1e80*/  SHF.R.U32.HI R5, RZ, 0x4, R5 ;  /* 0x00000004ff057819 */ /* 0x000fc80000011605 */
[----:B------:R-:W-:Y:S01]  /*1e90*/  LOP3.LUT R5, R5, 0x3fff, RZ, 0xc0, !PT ;  /* 0x00003fff05057812 */ /* 0x000fe200078ec0ff */
[----:B--2---:R-:W-:Y:S06]  /*1ea0*/  @P0 BRA `(.L_x_1874) ;  /* 0x0000000000080947 */ /* 0x004fec0003800000 */
[----:B------:R-:W2:Y:S02]  /*1eb0*/  SYNCS.PHASECHK.TRANS64.TRYWAIT P0, [R6+URZ+0x30c10], R23 ;  /* 0x030c1017060075a7 */ /* 0x000ea4000800017f */
[----:B--2---:R-:W-:Y:S05]  /*1ec0*/  @!P0 BRA `(.L_x_1875) ;  /* 0x0000015c00b48947 */ /* 0x004fea0003800000 */
.L_x_1874:
        /* <DEDUP_REMOVED lines=65> */
.L_x_1876:
[----:B------:R1:W1:Y:S01]  /*22e0*/  SYNCS.PHASECHK.TRANS64.TRYWAIT P0, [R6+URZ+0x30c30], R23 ;  /* 0x030c3017060075a7 */ /* 0x000262000800017f */
[----:B------:R-:W-:Y:S05]  /*22f0*/  @!P6 BRA `(.L_x_1877) ;  /* 0x000000000004e947 */ /* 0x000fea0003800000 */
[----:B------:R-:W-:Y:S01]  /*2300*/  BPT.TRAP 0x1 ;  /* 0x000000040000795c */ /* 0x000fe20000300000 */
.L_x_1877:
[----:B-1----:R-:W-:Y:S05]  /*2310*/  @P0 BRA `(.L_x_1878) ;  /* 0x0000000000080947 */ /* 0x002fea0003800000 */
[----:B------:R-:W1:Y:S02]  /*2320*/  SYNCS.PHASECHK.TRANS64.TRYWAIT P0, [R6+URZ+0x30c30], R23 ;  /* 0x030c3017060075a7 */ /* 0x000e64000800017f */
[----:B-1----:R-:W-:Y:S05]  /*2330*/  @!P0 BRA `(.L_x_1879) ;  /* 0x0000015800ac8947 */ /* 0x002fea0003800000 */
.L_x_1878:
        /* <DEDUP_REMOVED lines=1123> */
.L_x_1880:
        /* <DEDUP_REMOVED lines=68> */
.L_x_1881:
        /* <DEDUP_REMOVED lines=12> */
.L_x_1871:
        /* <DEDUP_REMOVED lines=15> */
[----:B------:R-:W3:Y:S04]  /*6f60*/  LDL.LU R11, [R1+0x6c] ;  /* 0x00006c00010b7983 */ /* 0x000ee80000300800 */
[----:B------:R-:W4:Y:S01]  /*6f70*/  LDL R6, [R1+0x68] ;  /* 0x0000680001067983 */ /* 0x000f220000100800 */
[----:B------:R-:W-:Y:S01]  /*6f80*/  UIMAD UR4, UR6, -0x80, UR40 ;  /* 0xffffff80060478a4 */ /* 0x000fe2000f8e0228 */
[----:B------:R-:W-:Y:S01]  /*6f90*/  IMAD.MOV.U32 R21, RZ, RZ, 0x40000040 ;  /* 0x40000040ff157424 */ /* 0x000fe200078e00ff */
[----:B------:R-:W5:Y:S01]  /*6fa0*/  S2R R5, SR_TID.X ;  /* 0x0000000000057919 */ /* 0x000f620000002100 */
[----:B------:R-:W-:-:S03]  /*6fb0*/  IMAD.MOV.U32 R19, RZ, RZ, 0x40000040 ;  /* 0x40000040ff137424 */ /* 0x000fc600078e00ff */
[----:B------:R-:W-:Y:S02]  /*6fc0*/  IMAD.U32 R14, RZ, RZ, UR4 ;  /* 0x00000004ff0e7e24 */ /* 0x000fe4000f8e00ff */
[----:B-----5:R-:W-:-:S05]  /*6fd0*/  VIADD R8, R5, 0xffffff80 ;  /* 0xffffff8005087836 */ /* 0x020fca0000000000 */
[----:B------:R-:W-:-:S04]  /*6fe0*/  SHF.R.S32.HI R7, RZ, 0x1f, R8 ;  /* 0x0000001fff077819 */ /* 0x000fc80000011408 */
[----:B------:R-:W-:-:S04]  /*6ff0*/  LEA.HI R5, R7, R8, RZ, 0x5 ;  /* 0x0000000807057211 */ /* 0x000fc800078f28ff */
[----:B------:R-:W-:Y:S01]  /*7000*/  LOP3.LUT R5, R5, 0xffffffe0, RZ, 0xc0, !PT ;  /* 0xffffffe005057812 */ /* 0x000fe200078ec0ff */
[----:B--2---:R-:W-:Y:S02]  /*7010*/  IMAD.MOV.U32 R15, RZ, RZ, R10 ;  /* 0x000000ffff0f7224 */ /* 0x004fe400078e000a */
[----:B------:R-:W2:Y:S01]  /*7020*/  S2R R10, SR_TID.X ;  /* 0x00000000000a7919 */ /* 0x000ea20000002100 */
[----:B---3--:R-:W-:Y:S02]  /*7030*/  LEA.HI R9, R11, R12, RZ, 0x5 ;  /* 0x0000000c0b097211 */ /* 0x008fe400078f28ff */
[--C-:B----4-:R-:W-:Y:S02]  /*7040*/  SHF.R.S32.HI R11, RZ, 0x2, R6.reuse ;  /* 0x00000002ff0b7819 */ /* 0x110fe40000011406 */
[----:B------:R-:W-:Y:S02]  /*7050*/  SHF.R.S32.HI R6, RZ, 0x1f, R6 ;  /* 0x0000001fff067819 */ /* 0x000fe40000011406 */
[----:B------:R-:W-:-:S02]  /*7060*/  SHF.R.S32.HI R13, RZ, 0x5, R9 ;  /* 0x00000005ff0d7819 */ /* 0x000fc40000011409 */
[----:B------:R-:W-:Y:S02]  /*7070*/  LEA.HI R12, R6, R11, RZ, 0x3 ;  /* 0x0000000b060c7211 */ /* 0x000fe400078f18ff */
[----:B------:R-:W-:Y:S01]  /*7080*/  IADD3 R9, R8, -R5, RZ ;  /* 0x8000000508097210 */ /* 0x000fe20007ffe0ff */
[----:B------:R-:W-:Y:S01]  /*7090*/  IMAD R6, R13, -0x10, R14 ;  /* 0xfffffff00d067824 */ /* 0x000fe200078e020e */
[----:B------:R-:W-:Y:S02]  /*70a0*/  LOP3.LUT R12, R12, 0xfffffff8, RZ, 0xc0, !PT ;  /* 0xfffffff80c0c7812 */ /* 0x000fe400078ec0ff */
[----:B------:R-:W-:Y:S02]  /*70b0*/  LEA.HI R13, R7, R8, RZ, 0x2 ;  /* 0x00000008070d7211 */ /* 0x000fe400078f10ff */
[----:B------:R-:W-:Y:S02]  /*70c0*/  IADD3 R6, R6, R12, -R11 ;  /* 0x0000000c06067210 */ /* 0x000fe40007ffe80b */
[----:B------:R-:W-:-:S04]  /*70d0*/  LOP3.LUT R13, R13, 0xfffffffc, RZ, 0xc0, !PT ;  /* 0xfffffffc0d0d7812 */ /* 0x000fc800078ec0ff */
[----:B------:R-:W-:Y:S01]  /*70e0*/  IADD3 R8, R8, -R13, RZ ;  /* 0x8000000d08087210 */ /* 0x000fe20007ffe0ff */
[C---:B--2---:R-:W-:Y:S01]  /*70f0*/  VIADD R17, R10.reuse, 0xffffff80 ;  /* 0xffffff800a117836 */ /* 0x044fe20000000000 */
[----:B-1----:R-:W-:-:S04]  /*7100*/  IADD3 R18, R10, -0x80, RZ ;  /* 0xffffff800a127810 */ /* 0x002fc80007ffe0ff */
[----:B------:R-:W-:-:S04]  /*7110*/  SHF.R.S32.HI R17, RZ, 0x1f, R17 ;  /* 0x0000001fff117819 */ /* 0x000fc80000011411 */
[----:B------:R-:W-:-:S04]  /*7120*/  LEA.HI R17, R17, R18, RZ, 0x7 ;  /* 0x0000001211117211 */ /* 0x000fc800078f38ff */
[----:B------:R-:W-:-:S04]  /*7130*/  SHF.R.S32.HI R17, RZ, 0x7, R17 ;  /* 0x00000007ff117819 */ /* 0x000fc80000011411 */
[----:B------:R-:W-:-:S04]  /*7140*/  LEA.HI R10, R17, R17, RZ, 0x1 ;  /* 0x00000011110a7211 */ /* 0x000fc800078f08ff */
[----:B------:R-:W-:Y:S02]  /*7150*/  LOP3.LUT R5, R10, 0xfffffffe, RZ, 0xc0, !PT ;  /* 0xfffffffe0a057812 */ /* 0x000fe400078ec0ff */
[----:B------:R-:W-:-:S03]  /*7160*/  SHF.R.S32.HI R10, RZ, 0x1f, R9 ;  /* 0x0000001fff0a7819 */ /* 0x000fc60000011409 */
[----:B------:R-:W-:Y:S01]  /*7170*/  IMAD.IADD R5, R17, 0x1, -R5 ;  /* 0x0000000111057824 */ /* 0x000fe200078e0a05 */
[CC--:B------:R-:W-:Y:S01]  /*7180*/  LEA.HI R11, R10.reuse, R9.reuse, RZ, 0x2 ;  /* 0x000000090a0b7211 */ /* 0x0c0fe200078f10ff */
[----:B------:R-:W-:Y:S01]  /*7190*/  IMAD.MOV.U32 R17, RZ, RZ, R15 ;  /* 0x000000ffff117224 */ /* 0x000fe200078e000f */
[----:B------:R-:W-:Y:S01]  /*71a0*/  LEA.HI R7, R10, R9, RZ, 0x3 ;  /* 0x000000090a077211 */ /* 0x000fe200078f18ff */
[----:B------:R-:W-:Y:S01]  /*71b0*/  IMAD R9, R5, -0x40, R6 ;  /* 0xffffffc005097824 */ /* 0x000fe200078e0206 */
[----:B------:R-:W-:Y:S02]  /*71c0*/  SHF.R.S32.HI R12, RZ, 0x2, R11 ;  /* 0x00000002ff0c7819 */ /* 0x000fe4000001140b */
[--C-:B------:R-:W-:Y:S02]  /*71d0*/  SHF.R.S32.HI R10, RZ, 0x3, R7.reuse ;  /* 0x00000003ff0a7819 */ /* 0x100fe40000011407 */
[----:B------:R-:W-:Y:S01]  /*71e0*/  SHF.R.S32.HI R7, RZ, 0x1f, R7 ;  /* 0x0000001fff077819 */ /* 0x000fe20000011407 */
[C---:B------:R-:W-:Y:S01]  /*71f0*/  VIADD R5, R12.reuse, 0x8 ;  /* 0x000000080c057836 */ /* 0x040fe20000000000 */
[----:B------:R-:W-:Y:S01]  /*7200*/  LEA.HI R11, R11, R12, RZ, 0x1 ;  /* 0x0000000c0b0b7211 */ /* 0x000fe200078f08ff */
[----:B------:R-:W-:Y:S01]  /*7210*/  VIADD R13, R12, 0x10 ;  /* 0x000000100c0d7836 */ /* 0x000fe20000000000 */
[----:B------:R-:W-:-:S02]  /*7220*/  LEA.HI R7, R7, R10, RZ, 0x4 ;  /* 0x0000000a07077211 */ /* 0x000fc400078f20ff */
[----:B------:R-:W-:Y:S02]  /*7230*/  LOP3.LUT R11, R11, 0xfffffffe, RZ, 0xc0, !PT ;  /* 0xfffffffe0b0b7812 */ /* 0x000fe400078ec0ff */
[----:B------:R-:W-:Y:S02]  /*7240*/  LOP3.LUT R7, R7, 0x1ffffff0, RZ, 0xc0, !PT ;  /* 0x1ffffff007077812 */ /* 0x000fe400078ec0ff */
[----:B------:R-:W-:Y:S01]  /*7250*/  LEA.HI R6, R5, R5, RZ, 0x1 ;  /* 0x0000000505067211 */ /* 0x000fe200078f08ff */
[----:B------:R-:W-:Y:S01]  /*7260*/  IMAD.IADD R11, R12, 0x1, -R11 ;  /* 0x000000010c0b7824 */ /* 0x000fe200078e0a0b */
[----:B------:R-:W-:Y:S01]  /*7270*/  IADD3 R10, R10, -R7, RZ ;  /* 0x800000070a0a7210 */ /* 0x000fe20007ffe0ff */
[----:B------:R-:W-:Y:S01]  /*7280*/  VIADD R12, R12, 0x18 ;  /* 0x000000180c0c7836 */ /* 0x000fe20000000000 */
[----:B------:R-:W-:Y:S02]  /*7290*/  LOP3.LUT R14, R6, 0xfffffffe, RZ, 0xc0, !PT ;  /* 0xfffffffe060e7812 */ /* 0x000fe400078ec0ff */
[----:B------:R-:W-:-:S02]  /*72a0*/  LEA.HI R15, R13, R13, RZ, 0x1 ;  /* 0x0000000d0d0f7211 */ /* 0x000fc400078f08ff */
[----:B------:R-:W-:Y:S01]  /*72b0*/  LEA R7, R10, R11, 0x3 ;  /* 0x0000000b0a077211 */ /* 0x000fe200078e18ff */
[----:B------:R-:W-:Y:S01]  /*72c0*/  IMAD.IADD R14, R5, 0x1, -R14 ;  /* 0x00000001050e7824 */ /* 0x000fe200078e0a0e */
[--C-:B------:R-:W-:Y:S02]  /*72d0*/  SHF.R.S32.HI R5, RZ, 0x1, R6.reuse ;  /* 0x00000001ff057819 */ /* 0x100fe40000011406 */
[----:B------:R-:W-:Y:S01]  /*72e0*/  LOP3.LUT R18, R15, 0xfffffffe, RZ, 0xc0, !PT ;  /* 0xfffffffe0f127812 */ /* 0x000fe200078ec0ff */
[----:B------:R1:W-:Y:S01]  /*72f0*/  STL [R1+0x4c], R7 ;  /* 0x00004c0701007387 */ /* 0x0003e20000100800 */
[----:B------:R-:W-:Y:S02]  /*7300*/  SHF.R.S32.HI R6, RZ, 0x1f, R6 ;  /* 0x0000001fff067819 */ /* 0x000fe40000011406 */
[--C-:B------:R-:W-:Y:S01]  /*7310*/  SHF.R.S32.HI R11, RZ, 0x1, R15.reuse ;  /* 0x00000001ff0b7819 */ /* 0x100fe2000001140f */
[----:B------:R-:W-:Y:S01]  /*7320*/  IMAD.IADD R18, R13, 0x1, -R18 ;  /* 0x000000010d127824 */ /* 0x000fe200078e0a12 */
[----:B------:R-:W-:-:S02]  /*7330*/  SHF.R.S32.HI R10, RZ, 0x1f, R15 ;  /* 0x0000001fff0a7819 */ /* 0x000fc4000001140f */
[----:B------:R-:W-:Y:S02]  /*7340*/  LEA.HI R6, R6, R5, RZ, 0x4 ;  /* 0x0000000506067211 */ /* 0x000fe400078f20ff */
[----:B-1----:R-:W-:-:S04]  /*7350*/  LEA.HI R7, R12, R12, RZ, 0x1 ;  /* 0x0000000c0c077211 */ /* 0x002fc800078f08ff */
[--C-:B------:R-:W-:Y:S02]  /*7360*/  SHF.R.S32.HI R13, RZ, 0x1, R7.reuse ;  /* 0x00000001ff0d7819 */ /* 0x100fe40000011407 */
[----:B------:R-:W-:Y:S02]  /*7370*/  SHF.R.S32.HI R20, RZ, 0x1f, R7 ;  /* 0x0000001fff147819 */ /* 0x000fe40000011407 */
[----:B------:R-:W-:Y:S02]  /*7380*/  LOP3.LUT R15, R7, 0xfffffffe, RZ, 0xc0, !PT ;  /* 0xfffffffe070f7812 */ /* 0x000fe400078ec0ff */
[----:B------:R-:W-:Y:S02]  /*7390*/  LEA.HI R7, R10, R11, RZ, 0x4 ;  /* 0x0000000b0a077211 */ /* 0x000fe400078f20ff */
[----:B------:R-:W-:Y:S01]  /*73a0*/  LOP3.LUT R10, R6, 0x1ffffff0, RZ, 0xc0, !PT ;  /* 0x1ffffff0060a7812 */ /* 0x000fe200078ec0ff */
[----:B------:R-:W-:Y:S01]  /*73b0*/  IMAD R6, R17, 0x2000, R16 ;  /* 0x0000200011067824 */ /* 0x000fe200078e0210 */
[----:B------:R-:W-:Y:S01]  /*73c0*/  IADD3 R15, R12, -R15, RZ ;  /* 0x8000000f0c0f7210 */ /* 0x000fe20007ffe0ff */
[----:B------:R-:W-:Y:S01]  /*73d0*/  VIADD R17, R8, 0x8 ;  /* 0x0000000808117836 */ /* 0x000fe20000000000 */
[----:B------:R-:W-:Y:S01]  /*73e0*/  LOP3.LUT R12, R7, 0x1ffffff0, RZ, 0xc0, !PT ;  /* 0x1ffffff0070c7812 */ /* 0x000fe200078ec0ff */
[----:B------:R-:W-:Y:S01]  /*73f0*/  IMAD.IADD R7, R5, 0x1, -R10 ;  /* 0x0000000105077824 */ /* 0x000fe200078e0a0a */
[----:B------:R-:W-:Y:S01]  /*7400*/  LEA.HI R20, R20, R13, RZ, 0x4 ;  /* 0x0000000d14147211 */ /* 0x000fe200078f20ff */
[C---:B------:R-:W-:Y:S01]  /*7410*/  VIADD R10, R6.reuse, 0x4000 ;  /* 0x00004000060a7836 */ /* 0x040fe20000000000 */
[----:B------:R-:W-:Y:S01]  /*7420*/  IADD3 R11, R11, -R12, RZ ;  /* 0x8000000c0b0b7210 */ /* 0x000fe20007ffe0ff */
[----:B------:R-:W-:Y:S01]  /*7430*/  IMAD R7, R7, 0x8, R14 ;  /* 0x0000000807077824 */ /* 0x000fe200078e020e */
[----:B------:R-:W-:Y:S01]  /*7440*/  IADD3 R5, R6, 0x20c00, RZ ;  /* 0x00020c0006057810 */ /* 0x000fe20007ffe0ff */
[----:B------:R-:W-:Y:S01]  /*7450*/  VIADD R17, R8, 0x14 ;  /* 0x0000001408117836 */ /* 0x000fe20000000000 */
[----:B------:R-:W-:-:S02]  /*7460*/  LOP3.LUT R20, R20, 0x1ffffff0, RZ, 0xc0, !PT ;  /* 0x1ffffff014147812 */ /* 0x000fc400078ec0ff */
[----:B------:R-:W-:Y:S01]  /*7470*/  SHF.R.U32.HI R6, RZ, 0x4, R6 ;  /* 0x00000004ff067819 */ /* 0x000fe20000011606 */
[----:B------:R1:W-:Y:S01]  /*7480*/  STL [R1+0x44], R7 ;  /* 0x0000440701007387 */ /* 0x0003e20000100800 */
[----:B------:R-:W-:Y:S01]  /*7490*/  SHF.R.U32.HI R10, RZ, 0x4, R10 ;  /* 0x00000004ff0a7819 */ /* 0x000fe2000001160a */
[----:B------:R-:W-:Y:S01]  /*74a0*/  IMAD.IADD R20, R13, 0x1, -R20 ;  /* 0x000000010d147824 */ /* 0x000fe200078e0a14 */
[----:B------:R-:W-:Y:S01]  /*74b0*/  SHF.R.U32.HI R5, RZ, 0x4, R5 ;  /* 0x00000004ff057819 */ /* 0x000fe20000011605 */
[----:B------:R-:W-:Y:S01]  /*74c0*/  IMAD.MOV.U32 R13, RZ, RZ, 0x40000040 ;  /* 0x40000040ff0d7424 */ /* 0x000fe200078e00ff */
[----:B------:R-:W-:Y:S02]  /*74d0*/  LOP3.LUT R6, R6, 0x3fff, RZ, 0xc0, !PT ;  /* 0x00003fff06067812 */ /* 0x000fe400078ec0ff */
[----:B------:R-:W-:Y:S02]  /*74e0*/  LOP3.LUT R10, R10, 0x3fff, RZ, 0xc0, !PT ;  /* 0x00003fff0a0a7812 */ /* 0x000fe400078ec0ff */
[----:B------:R-:W-:Y:S01]  /*74f0*/  LOP3.LUT R5, R5, 0x3fff, RZ, 0xc0, !PT ;  /* 0x00003fff05057812 */ /* 0x000fe200078ec0ff */
[----:B-1----:R-:W-:Y:S01]  /*7500*/  IMAD R7, R11, 0x8, R18 ;  /* 0x000000080b077824 */ /* 0x002fe200078e0212 */
[----:B------:R-:W-:Y:S01]  /*7510*/  LEA R12, R20, R15, 0x3 ;  /* 0x0000000f140c7211 */ /* 0x000fe200078e18ff */
[----:B------:R-:W-:Y:S01]  /*7520*/  IMAD.MOV.U32 R11, RZ, RZ, 0x40000040 ;  /* 0x40000040ff0b7424 */ /* 0x000fe200078e00ff */
[----:B------:R-:W-:-:S02]  /*7530*/  LOP3.LUT R5, R5, 0x10000, RZ, 0xfc, !PT ;  /* 0x0001000005057812 */ /* 0x000fc400078efcff */
[----:B------:R1:W-:Y:S01]  /*7540*/  STL [R1+0x40], R7 ;  /* 0x0000400701007387 */ /* 0x0003e20000100800 */
[----:B------:R-:W-:-:S03]  /*7550*/  MOV R15, 0x40000040 ;  /* 0x40000040000f7802 */ /* 0x000fc60000000f00 */
[----:B------:R-:W-:Y:S04]  /*7560*/  STL [R1+0x3c], R12 ;  /* 0x00003c0c01007387 */ /* 0x000fe80000100800 */
[----:B------:R2:W-:Y:S01]  /*7570*/  STL [R1+0x50], R5 ;  /* 0x0000500501007387 */ /* 0x0005e20000100800 */
[----:B-1----:R-:W-:Y:S02]  /*7580*/  LOP3.LUT R7, R6, 0x10000, RZ, 0xfc, !PT ;  /* 0x0001000006077812 */ /* 0x002fe400078efcff */
[----:B------:R-:W-:-:S03]  /*7590*/  LOP3.LUT R6, R10, 0x10000, RZ, 0xfc, !PT ;  /* 0x000100000a067812 */ /* 0x000fc600078efcff */
[C---:B------:R-:W-:Y:S01]  /*75a0*/  VIADD R20, R7.reuse, 0x4 ;  /* 0x0000000407147836 */ /* 0x040fe20000000000 */
[C---:B------:R-:W-:Y:S01]  /*75b0*/  IADD3 R14, R6.reuse, 0x2, RZ ;  /* 0x00000002060e7810 */ /* 0x040fe20007ffe0ff */
[----:B------:R-:W-:Y:S01]  /*75c0*/  VIADD R18, R7, 0x6 ;  /* 0x0000000607127836 */ /* 0x000fe20000000000 */
[----:B------:R1:W-:Y:S01]  /*75d0*/  STL [R1+0x8], R6 ;  /* 0x0000080601007387 */ /* 0x0003e20000100800 */
[----:B------:R-:W-:Y:S01]  /*75e0*/  VIADD R10, R6, 0x6 ;  /* 0x00000006060a7836 */ /* 0x000fe20000000000 */
[----:B--2---:R-:W-:Y:S01]  /*75f0*/  IADD3 R5, R8, 0x4, RZ ;  /* 0x0000000408057810 */ /* 0x004fe20007ffe0ff */
[----:B------:R-:W-:Y:S01]  /*7600*/  VIADD R12, R6, 0x4 ;  /* 0x00000004060c7836 */ /* 0x000fe20000000000 */
[----:B------:R2:W-:Y:S01]  /*7610*/  STL.64 [R1+0x30], R20 ;  /* 0x0000301401007387 */ /* 0x0005e20000100a00 */
[C---:B------:R-:W-:Y:S02]  /*7620*/  IADD3 R5, R8.reuse, 0x10, RZ ;  /* 0x0000001008057810 */ /* 0x040fe40007ffe0ff */
[C---:B------:R-:W-:Y:S01]  /*7630*/  IADD3 R5, R8.reuse, 0x1c, RZ ;  /* 0x0000001c08057810 */ /* 0x040fe20007ffe0ff */
[----:B------:R2:W-:Y:S01]  /*7640*/  STL.64 [R1+0x28], R18 ;  /* 0x0000281201007387 */ /* 0x0005e20000100a00 */
[----:B-1----:R-:W-:-:S03]  /*7650*/  VIADD R6, R8, 0xc ;  /* 0x0000000c08067836 */ /* 0x002fc60000000000 */
[----:B------:R2:W-:Y:S01]  /*7660*/  STL.64 [R1+0x10], R10 ;  /* 0x0000100a01007387 */ /* 0x0005e20000100a00 */
[----:B------:R-:W-:-:S03]  /*7670*/  VIADD R6, R8, 0x18 ;  /* 0x0000001808067836 */ /* 0x000fc60000000000 */
[----:B------:R2:W-:Y:S04]  /*7680*/  STL.64 [R1+0x20], R14 ;  /* 0x0000200e01007387 */ /* 0x0005e80000100a00 */
[----:B------:R2:W-:Y:S02]  /*7690*/  STL.64 [R1+0x18], R12 ;  /* 0x0000180c01007387 */ /* 0x0005e40000100a00 */
.L_x_1894:
[----:B------:R-:W-:-:S06]  /*76a0*/  ULOP3.LUT UR4, UR36, 0x1, URZ, 0xfc, !UPT ;  /* 0x0000000124047892 */ /* 0x000fcc000f8efc3f */
[----:B------:R-:W-:-:S04]  /*76b0*/  MOV R5, UR4 ;  /* 0x0000000400057c02 */ /* 0x000fc80008000f00 */
[----:B------:R-:W-:-:S13]  /*76c0*/  ISETP.NE.AND P0, PT, R5, 0x3, PT ;  /* 0x000000030500780c */ /* 0x000fda0003f05270 */
[----:B------:R-:W-:Y:S05]  /*76d0*/  @!P0 BRA `(.L_x_1884) ;  /* 0x0000000000048947 */ /* 0x000fea0003800000 */
[----:B------:R-:W-:Y:S01]  /*76e0*/  BPT.TRAP 0x1 ;  /* 0x000000040000795c */ /* 0x000fe20000300000 */
.L_x_1884:
[----:B------:R-:W-:Y:S01]  /*76f0*/  IMAD R6, R0, 0x8, R16 ;  /* 0x0000000800067824 */ /* 0x000fe200078e0210 */
[----:B--2---:R-:W-:-:S04]  /*7700*/  SHF.L.U32 R21, R4, 0x1f, RZ ;  /* 0x0000001f04157819 */ /* 0x004fc800000006ff */
[----:B------:R1:W2:Y:S01]  /*7710*/  SYNCS.PHASECHK.TRANS64.TRYWAIT P1, [R6+URZ+0x30c10], R21 ;  /* 0x030c1015060075a7 */ /* 0x0002a2000802017f */
[----:B------:R-:W-:Y:S05]  /*7720*/  @!P0 BRA `(.L_x_1885) ;  /* 0x0000000000048947 */ /* 0x000fea0003800000 */
[----:B------:R-:W-:Y:S01]  /*7730*/  BPT.TRAP 0x1 ;  /* 0x000000040000795c */ /* 0x000fe20000300000 */
.L_x_1885:
[----:B------:R-:W-:-:S05]  /*7740*/  VIADD R5, R16, 0x10000 ;  /* 0x0001000010057836 */ /* 0x000fca0000000000 */
[----:B------:R-:W-:-:S04]  /*7750*/  SHF.R.U32.HI R5, RZ, 0x4, R5 ;  /* 0x00000004ff057819 */ /* 0x000fc80000011605 */
[----:B------:R-:W-:-:S04]  /*7760*/  LOP3.LUT R5, R5, 0x3fff, RZ, 0xc0, !PT ;  /* 0x00003fff05057812 */ /* 0x000fc800078ec0ff */
[----:B------:R-:W-:Y:S01]  /*7770*/  LOP3.LUT R11, R5, 0x10000, RZ, 0xfc, !PT ;  /* 0x00010000050b7812 */ /* 0x000fe200078efcff */
[----:B--2---:R-:W-:Y:S06]  /*7780*/  @P1 BRA `(.L_x_1886) ;  /* 0x0000000000081947 */ /* 0x004fec0003800000 */
[----:B------:R-:W2:Y:S02]  /*7790*/  SYNCS.PHASECHK.TRANS64.TRYWAIT P1, [R6+URZ+0x30c10], R21 ;  /* 0x030c1015060075a7 */ /* 0x000ea4000802017f */
[----:B--2---:R-:W-:Y:S05]  /*77a0*/  @!P1 BRA `(.L_x_1887) ;  /* 0x0000010400a49947 */ /* 0x004fea0003800000 */
.L_x_1886:
[----:B------:R-:W3:Y:S01]  /*77b0*/  LDL.64 R22, [R1+0x30] ;  /* 0x0000300001167983 */ /* 0x000ee20000100a00 */
[----:B------:R-:W-:Y:S01]  /*77c0*/  LEA R11, R0, R11, 0xa ;  /* 0x0000000b000b7211 */ /* 0x000fe200078e50ff */
[----:B------:R-:W-:Y:S05]  /*77d0*/  WARPSYNC.ALL ;  /* 0x0000000000007948 */ /* 0x000fea0003800000 */
[----:B------:R-:W-:Y:S01]  /*77e0*/  R2UR UR4, R7 ;  /* 0x00000000070472ca */ /* 0x000fe200000e0000 */
[----:B------:R-:W4:Y:S01]  /*77f0*/  LDL.64 R18, [R1+0x28] ;  /* 0x0000280001127983 */ /* 0x000f220000100a00 */
[----:B------:R-:W-:Y:S01]  /*7800*/  R2UR UR6, R11 ;  /* 0x000000000b0672ca */ /* 0x000fe200000e0000 */
[----:B------:R-:W-:Y:S01]  /*7810*/  WARPGROUP.ARRIVE ;  /* 0x00000000000079c5 */ /* 0x000fe20000000000 */
[----:B------:R-:W-:Y:S01]  /*7820*/  UMOV UR5, 0x40000040 ;  /* 0x4000004000057882 */ /* 0x000fe20000000000 */
[----:B------:R-:W-:Y:S01]  /*7830*/  UMOV UR7, 0x40000040 ;  /* 0x4000004000077882 */ /* 0x000fe20000000000 */
[----:B------:R-:W5:Y:S04]  /*7840*/  LDL R14, [R1+0x40] ;  /* 0x00004000010e7983 */ /* 0x000f680000100800 */
[----:B------:R-:W2:Y:S04]  /*7850*/  LDL R15, [R1+0x4c] ;  /* 0x00004c00010f7983 */ /* 0x000ea80000100800 */
[----:B------:R-:W2:Y:S01]  /*7860*/  LDL R12, [R1+0x44] ;  /* 0x00004400010c7983 */ /* 0x000ea20000100800 */
[----:B------:R-:W-:Y:S01]  /*7870*/  HGMMA.64x128x16.F32.BF16 R76, gdesc[UR4], RZ, !UPT, gsb0 ;  /* 0x01e00000044c79f0 */ /* 0x000fe2000c0018ff */
[----:B------:R-:W-:-:S02]  /*7880*/  VIADD R10, R7, 0x2 ;  /* 0x00000002070a7836 */ /* 0x000fc40000000000 */
[----:B------:R-:W-:Y:S01]  /*7890*/  IMAD.MOV.U32 R11, RZ, RZ, 0x40000040 ;  /* 0x40000040ff0b7424 */ /* 0x000fe200078e00ff */
[----:B------:R-:W2:Y:S02]  /*78a0*/  LDL R13, [R1+0x3c] ;  /* 0x00003c00010d7983 */ /* 0x000ea40000100800 */
[----:B------:R-:W-:Y:S02]  /*78b0*/  R2UR UR8, R10 ;  /* 0x000000000a0872ca */ /* 0x000fe400000e0000 */
[----:B------:R-:W-:Y:S01]  /*78c0*/  R2UR UR9, R11 ;  /* 0x000000000b0972ca */ /* 0x000fe200000e0000 */
[----:B------:R-:W-:Y:S01]  /*78d0*/  UIADD3 UR4, UR6, 0x2, URZ ;  /* 0x0000000206047890 */ /* 0x000fe2000fffe03f */
[----:B------:R-:W-:-:S06]  /*78e0*/  UMOV UR11, 0x40000040 ;  /* 0x40000040000b7882 */ /* 0x000fcc0000000000 */
[----:B------:R-:W-:Y:S01]  /*78f0*/  UMOV UR10, UR4 ;  /* 0x00000004000a7c82 */ /* 0x000fe20008000000 */
[----:B------:R-:W-:Y:S01]  /*7900*/  UIADD3 UR4, UR6, 0x4, URZ ;  /* 0x0000000406047890 */ /* 0x000fe2000fffe03f */
[----:B------:R-:W-:Y:S02]  /*7910*/  WARPGROUP.DEPBAR.LE gsb0, 0x0 ;  /* 0x00008000000079c5 */ /* 0x000fe40000010000 */
[----:B------:R-:W-:-:S06]  /*7920*/  WARPGROUP.ARRIVE ;  /* 0x00000000000079c5 */ /* 0x000fcc0000000000 */
[----:B------:R-:W-:Y:S01]  /*7930*/  HGMMA.64x128x16.F32.BF16 R76, gdesc[UR8], R76, gsb0 ;  /* 0x01e00000084c79f0 */ /* 0x000fe2000800184c */
[----:B------:R-:W-:Y:S01]  /*7940*/  UMOV UR10, UR4 ;  /* 0x00000004000a7c82 */ /* 0x000fe20008000000 */
[----:B------:R-:W-:Y:S01]  /*7950*/  UMOV UR11, 0x40000040 ;  /* 0x40000040000b7882 */ /* 0x000fe20000000000 */
[----:B------:R-:W-:Y:S01]  /*7960*/  UIADD3 UR6, UR6, 0x6, URZ ;  /* 0x0000000606067890 */ /* 0x000fe2000fffe03f */
[----:B------:R-:W-:Y:S01]  /*7970*/  UMOV UR7, 0x40000040 ;  /* 0x4000004000077882 */ /* 0x000fe20000000000 */
[----:B---3--:R-:W-:Y:S02]  /*7980*/  R2UR UR8, R22 ;  /* 0x00000000160872ca */ /* 0x008fe400000e0000 */
[----:B------:R-:W-:Y:S01]  /*7990*/  R2UR UR9, R23 ;  /* 0x00000000170972ca */ /* 0x000fe200000e0000 */
[----:B------:R-:W-:Y:S02]  /*79a0*/  WARPGROUP.DEPBAR.LE gsb0, 0x0 ;  /* 0x00008000000079c5 */ /* 0x000fe40000010000 */
[----:B------:R-:W-:-:S10]  /*79b0*/  WARPGROUP.ARRIVE ;  /* 0x00000000000079c5 */ /* 0x000fd40000000000 */
[----:B------:R-:W-:Y:S01]  /*79c0*/  HGMMA.64x128x16.F32.BF16 R76, gdesc[UR8], R76, gsb0 ;  /* 0x01e00000084c79f0 */ /* 0x000fe2000800184c */
[----:B----4-:R-:W-:Y:S02]  /*79d0*/  R2UR UR4, R18 ;  /* 0x00000000120472ca */ /* 0x010fe400000e0000 */
[----:B------:R-:W-:Y:S01]  /*79e0*/  R2UR UR5, R19 ;  /* 0x00000000130572ca */ /* 0x000fe200000e0000 */
[C---:B-----5:R-:W-:Y:S01]  /*79f0*/  IMAD R14, R0.reuse, 0x80, R14 ;  /* 0x00000080000e7824 */ /* 0x060fe200078e020e */
[C---:B--2---:R-:W-:Y:S01]  /*7a00*/  LEA R10, R0.reuse, R15, 0x7 ;  /* 0x0000000f000a7211 */ /* 0x044fe200078e38ff */
[C---:B------:R-:W-:Y:S01]  /*7a10*/  IMAD R12, R0.reuse, 0x80, R12 ;  /* 0x00000080000c7824 */ /* 0x040fe200078e020c */
[----:B------:R-:W-:-:S03]  /*7a20*/  LEA R18, R0, R13, 0x7 ;  /* 0x0000000d00127211 */ /* 0x000fc600078e38ff */
[C---:B------:R-:W-:Y:S01]  /*7a30*/  IMAD R11, R3.reuse, 0x2, R12 ;  /* 0x00000002030b7824 */ /* 0x040fe200078e020c */
[C---:B------:R-:W-:Y:S01]  /*7a40*/  LEA R17, R3.reuse, R14, 0x1 ;  /* 0x0000000e03117211 */ /* 0x040fe200078e08ff */
[C---:B------:R-:W-:Y:S02]  /*7a50*/  IMAD R15, R3.reuse, 0x2, R10 ;  /* 0x00000002030f7824 */ /* 0x040fe400078e020a */
[----:B------:R-:W-:Y:S01]  /*7a60*/  IMAD R19, R3, 0x2, R18 ;  /* 0x0000000203137824 */ /* 0x000fe200078e0212 */
[----:B------:R-:W-:Y:S01]  /*7a70*/  LEA R10, R11, R16, 0x2 ;  /* 0x000000100b0a7211 */ /* 0x000fe200078e10ff */
[--C-:B------:R-:W-:Y:S02]  /*7a80*/  IMAD R18, R15, 0x4, R16.reuse ;  /* 0x000000040f127824 */ /* 0x100fe400078e0210 */
[--C-:B------:R-:W-:Y:S02]  /*7a90*/  IMAD R14, R17, 0x4, R16.reuse ;  /* 0x00000004110e7824 */ /* 0x100fe400078e0210 */
[----:B------:R-:W-:Y:S01]  /*7aa0*/  IMAD R13, R19, 0x4, R16 ;  /* 0x00000004130d7824 */ /* 0x000fe200078e0210 */
[----:B------:R-:W-:-:S02]  /*7ab0*/  WARPGROUP.DEPBAR.LE gsb0, 0x0 ;  /* 0x00008000000079c5 */ /* 0x000fc40000010000 */
[----:B------:R-:W-:-:S06]  /*7ac0*/  WARPGROUP.ARRIVE ;  /* 0x00000000000079c5 */ /* 0x000fcc0000000000 */
[----:B------:R-:W-:Y:S01]  /*7ad0*/  HGMMA.64x128x16.F32.BF16 R76, gdesc[UR4], R76, gsb0 ;  /* 0x01e00000044c79f0 */ /* 0x000fe2000800184c */
[----:B------:R-:W-:-:S04]  /*7ae0*/  IADD3 R12, R16, 0x20000, RZ ;  /* 0x00020000100c7810 */ /* 0x000fc80007ffe0ff */
[----:B------:R-:W-:Y:S01]  /*7af0*/  LEA R17, R17, R12, 0x2 ;  /* 0x0000000c11117211 */ /* 0x000fe200078e10ff */
[--C-:B------:R-:W-:Y:S02]  /*7b00*/  IMAD R15, R15, 0x4, R12.reuse ;  /* 0x000000040f0f7824 */ /* 0x100fe400078e020c */
        /* <DEDUP_REMOVED lines=9> */
.L_x_1888:
[----:B------:R1:W1:Y:S01]  /*7ba0*/  SYNCS.PHASECHK.TRANS64.TRYWAIT P1, [R6+URZ+0x30c30], R21 ;  /* 0x030c3015060075a7 */ /* 0x000262000802017f */
[----:B------:R-:W-:Y:S05]  /*7bb0*/  @!P0 BRA `(.L_x_1889) ;  /* 0x0000000000048947 */ /* 0x000fea0003800000 */
[----:B------:R-:W-:Y:S01]  /*7bc0*/  BPT.TRAP 0x1 ;  /* 0x000000040000795c */ /* 0x000fe20000300000 */
.L_x_1889:
[----:B-1----:R-:W-:Y:S05]  /*7bd0*/  @P1 BRA `(.L_x_1890) ;  /* 0x0000000000081947 */ /* 0x002fea0003800000 */
[----:B------:R-:W1:Y:S02]  /*7be0*/  SYNCS.PHASECHK.TRANS64.TRYWAIT P1, [R6+URZ+0x30c30], R21 ;  /* 0x030c3015060075a7 */ /* 0x000e64000802017f */
[----:B-1----:R-:W-:Y:S05]  /*7bf0*/  @!P1 BRA `(.L_x_1891) ;  /* 0x0000010000a49947 */ /* 0x002fea0003800000 */
.L_x_1890:
        /* <DEDUP_REMOVED lines=84> */
[----:B------:R-:W-:Y:S01]  /*8140*/  UMOV UR11, 0x40000040 ;  /* 0x40000040000b7882 */ /* 0x000fe20000000000 */
[C---:B------:R-:W-:Y:S01]  /*8150*/  VIADD R223, R8.reuse, 0x4 ;  /* 0x0000000408df7836 */ /* 0x040fe20000000000 */
[----:B------:R-:W-:Y:S01]  /*8160*/  STL [R1+0x94], R143 ;  /* 0x0000948f01007387 */ /* 0x000fe20000100800 */
[----:B------:R-:W-:Y:S03]  /*8170*/  MUFU.TANH R19, R19 ;  /* 0x0000001300137308 */ /* 0x000fe60000002400 */
[----:B------:R-:W-:Y:S04]  /*8180*/  STL [R1+0x90], R142 ;  /* 0x0000908e01007387 */ /* 0x000fe80000100800 */
[----:B------:R-:W-:Y:S01]  /*8190*/  STL [R1+0x8c], R141 ;  /* 0x00008c8d01007387 */ /* 0x000fe20000100800 */
[----:B------:R-:W1:Y:S03]  /*81a0*/  MUFU.TANH R21, R21 ;  /* 0x0000001500157308 */ /* 0x000e660000002400 */
[----:B------:R-:W-:Y:S04]  /*81b0*/  STL [R1+0x88], R140 ;  /* 0x0000888c01007387 */ /* 0x000fe80000100800 */
[----:B------:R-:W-:Y:S01]  /*81c0*/  STL [R1+0x84], R7 ;  /* 0x0000840701007387 */ /* 0x000fe20000100800 */
[C---:B------:R-:W-:Y:S01]  /*81d0*/  VIADD R230, R8.reuse, 0x8 ;  /* 0x0000000808e67836 */ /* 0x040fe20000000000 */
[----:B------:R-:W2:Y:S02]  /*81e0*/  MUFU.TANH R22, R22 ;  /* 0x0000001600167308 */ /* 0x000ea40000002400 */
[----:B------:R-:W-:Y:S04]  /*81f0*/  STL [R1+0x80], R6 ;  /* 0x0000800601007387 */ /* 0x000fe80000100800 */
[----:B------:R-:W-:Y:S02]  /*8200*/  STL [R1+0x7c], R5 ;  /* 0x00007c0501007387 */ /* 0x000fe40000100800 */
[----:B------:R-:W3:Y:S02]  /*8210*/  MUFU.TANH R20, R20 ;  /* 0x0000001400147308 */ /* 0x000ee40000002400 */
[----:B------:R-:W-:Y:S04]  /*8220*/  STL [R1+0x78], R4 ;  /* 0x0000780401007387 */ /* 0x000fe80000100800 */
[----:B------:R-:W-:Y:S01]  /*8230*/  STL [R1+0x74], R3 ;  /* 0x0000740301007387 */ /* 0x000fe20000100800 */
[----:B------:R-:W-:Y:S01]  /*8240*/  IADD3 R213, R8, 0xc, RZ ;  /* 0x0000000c08d57810 */ /* 0x000fe20007ffe0ff */
[----:B------:R-:W4:Y:S02]  /*8250*/  MUFU.TANH R23, R23 ;  /* 0x0000001700177308 */ /* 0x000f240000002400 */
[----:B------:R1:W-:Y:S01]  /*8260*/  STL [R1+0x70], R2 ;  /* 0x0000700201007387 */ /* 0x0003e20000100800 */
[----:B------:R-:W-:-:S02]  /*8270*/  ISETP.GT.AND P2, PT, R9, RZ, PT ;  /* 0x000000ff0900720c */ /* 0x000fc40003f44270 */
[----:B------:R-:W-:-:S03]  /*8280*/  ISETP.GT.AND P1, PT, R9, 0x8, PT ;  /* 0x000000080900780c */ /* 0x000fc60003f24270 */
[----:B------:R-:W4:Y:S01]  /*8290*/  MUFU.TANH R205, R205 ;  /* 0x000000cd00cd7308 */ /* 0x000f220000002400 */
[----:B-1----:R-:W2:Y:S01]  /*82a0*/  LDL.64 R2, [R1+0x20] ;  /* 0x0000200001027983 */ /* 0x002ea20000100a00 */
[----:B------:R-:W-:Y:S01]  /*82b0*/  WARPGROUP.ARRIVE ;  /* 0x00000000000079c5 */ /* 0x000fe20000000000 */
[----:B------:R-:W-:-:S05]  /*82c0*/  VIADD R217, R8, 0x14 ;  /* 0x0000001408d97836 */ /* 0x000fca0000000000 */
        /* <DEDUP_REMOVED lines=8> */
[----:B------:R-:W-:-:S03]  /*8350*/  FMUL.FTZ R93, R101, UR8 ;  /* 0x00000008655d7c20 */ /* 0x000fc60008410000 */
[----:B------:R4:W-:Y:S01]  /*8360*/  MUFU.TANH R154, R112 ;  /* 0x00000070009a7308 */ /* 0x0009e20000002400 */
[----:B---3--:R-:W3:Y:S01]  /*8370*/  LDL.64 R108, [R1+0x10] ;  /* 0x00001000016c7983 */ /* 0x008ee20000100a00 */
[----:B------:R-:W-:Y:S01]  /*8380*/  UIADD3 UR4, UR6, 0x2, URZ ;  /* 0x0000000206047890 */ /* 0x000fe2000fffe03f */
[----:B------:R-:W-:Y:S01]  /*8390*/  VIADD R220, R8, 0x10 ;  /* 0x0000001008dc7836 */ /* 0x000fe20000000000 */
[----:B------:R-:W-:-:S04]  /*83a0*/  ULDC UR5, c[0x0][0x744] ;  /* 0x0001d10000057ab9 */ /* 0x000fc80000000800 */
[----:B------:R-:W1:Y:S01]  /*83b0*/  MUFU.TANH R206, R206 ;  /* 0x000000ce00ce7308 */ /* 0x000e620000002400 */
[----:B------:R-:W-:Y:S01]  /*83c0*/  UMOV UR14, UR4 ;  /* 0x00000004000e7c82 */ /* 0x000fe20008000000 */
[----:B------:R-:W-:-:S06]  /*83d0*/  IADD3 R214, R8, 0x18, RZ ;  /* 0x0000001808d67810 */ /* 0x000fcc0007ffe0ff */
[----:B------:R-:W-:Y:S08]  /*83e0*/  MUFU.TANH R208, R208 ;  /* 0x000000d000d07308 */ /* 0x000ff00000002400 */
[----:B------:R-:W1:Y:S08]  /*83f0*/  MUFU.TANH R207, R207 ;  /* 0x000000cf00cf7308 */ /* 0x000e700000002400 */
[----:B------:R-:W1:Y:S08]  /*8400*/  MUFU.TANH R228, R228 ;  /* 0x000000e400e47308 */ /* 0x000e700000002400 */
        /* <DEDUP_REMOVED lines=12> */
[----:B----4-:R-:W-:Y:S01]  /*84d0*/  FMUL.FTZ R112, R118, UR8 ;  /* 0x0000000876707c20 */ /* 0x010fe20008410000 */
[----:B---3--:R-:W-:-:S05]  /*84e0*/  R2UR UR9, R109 ;  /* 0x000000006d0972ca */ /* 0x008fca00000e0000 */
[----:B------:R3:W-:Y:S01]  /*84f0*/  MUFU.TANH R153, R114 ;  /* 0x0000007200997308 */ /* 0x0007e20000002400 */
[----:B-1----:R-:W-:Y:S01]  /*8500*/  FMUL.FTZ R113, R134, UR8 ;  /* 0x0000000886717c20 */ /* 0x002fe20008410000 */
[----:B------:R-:W-:-:S06]  /*8510*/  UIADD3 UR6, UR6, 0x6, URZ ;  /* 0x0000000606067890 */ /* 0x000fcc000fffe03f */
[----:B------:R1:W-:Y:S01]  /*8520*/  MUFU.TANH R151, R115 ;  /* 0x0000007300977308 */ /* 0x0003e20000002400 */
[----:B---3--:R-:W-:Y:S01]  /*8530*/  FMUL.FTZ R114, R135, UR8 ;  /* 0x0000000887727c20 */ /* 0x008fe20008410000 */
[----:B------:R-:W-:Y:S02]  /*8540*/  WARPGROUP.DEPBAR.LE gsb0, 0x0 ;  /* 0x00008000000079c5 */ /* 0x000fe40000010000 */
[----:B------:R-:W-:-:S04]  /*8550*/  WARPGROUP.ARRIVE ;  /* 0x00000000000079c5 */ /* 0x000fc80000000000 */
[----:B------:R3:W-:Y:S01]  /*8560*/  MUFU.TANH R150, R116 ;  /* 0x0000007400967308 */ /* 0x0007e20000002400 */
[----:B-1----:R-:W-:-:S07]  /*8570*/  FMUL.FTZ R115, R136, UR8 ;  /* 0x0000000888737c20 */ /* 0x002fce0008410000 */
[----:B------:R1:W-:Y:S01]  /*8580*/  MUFU.TANH R149, R117 ;  /* 0x0000007500957308 */ /* 0x0003e20000002400 */
[----:B---3--:R-:W-:-:S07]  /*8590*/  FMUL.FTZ R116, R137, UR8 ;  /* 0x0000000889747c20 */ /* 0x008fce0008410000 */
[----:B------:R3:W-:Y:S01]  /*85a0*/  MUFU.TANH R147, R120 ;  /* 0x0000007800937308 */ /* 0x0007e20000002400 */
[----:B-1----:R-:W-:Y:S01]  /*85b0*/  FMUL.FTZ R117, R138, UR8 ;  /* 0x000000088a757c20 */ /* 0x002fe20008410000 */
[----:B---3--:R-:W-:Y:S01]  /*85c0*/  FMUL.FTZ R120, R139, UR8 ;  /* 0x000000088b787c20 */ /* 0x008fe20008410000 */
[----:B------:R-:W-:Y:S02]  /*85d0*/  R2UR UR8, R108 ;  /* 0x000000006c0872ca */ /* 0x000fe400000e0000 */
[----:B--2---:R-:W-:Y:S02]  /*85e0*/  R2UR UR12, R2 ;  /* 0x00000000020c72ca */ /* 0x004fe400000e0000 */
[----:B------:R-:W-:-:S13]  /*85f0*/  R2UR UR13, R3 ;  /* 0x00000000030d72ca */ /* 0x000fda00000e0000 */
[----:B------:R-:W-:Y:S01]  /*8600*/  HGMMA.64x128x16.F32.BF16 R24, gdesc[UR12], R24, gsb0 ;  /* 0x01e000000c1879f0 */ /* 0x000fe20008001818 */
[----:B------:R-:W-:Y:S01]  /*8610*/  UMOV UR10, UR6 ;  /* 0x00000006000a7c82 */ /* 0x000fe20008000000 */
[----:B------:R-:W1:Y:S04]  /*8620*/  SHFL.IDX PT, R96, R18, R8, 0x1f ;  /* 0x00001f0812607589 */ /* 0x000e6800000e0000 */
[----:B------:R-:W2:Y:S04]  /*8630*/  SHFL.IDX PT, R97, R18, R223, 0x1f ;  /* 0x00001fdf12617589 */ /* 0x000ea800000e0000 */
        /* <DEDUP_REMOVED lines=8> */
[--C-:B------:R-:W-:Y:S01]  /*86c0*/  FFMA.FTZ R99, R99, UR5, -R96.reuse ;  /* 0x0000000563637c23 */ /* 0x100fe20008010860 */
[----:B------:R-:W-:Y:S01]  /*86d0*/  FFMA.FTZ R98, R98, UR5, -R96 ;  /* 0x0000000562627c23 */ /* 0x000fe20008010860 */
[----:B------:R-:W-:-:S02]  /*86e0*/  WARPGROUP.DEPBAR.LE gsb0, 0x0 ;  /* 0x00008000000079c5 */ /* 0x000fc40000010000 */
[----:B------:R-:W-:-:S06]  /*86f0*/  WARPGROUP.ARRIVE ;  /* 0x00000000000079c5 */ /* 0x000fcc0000000000 */
[----:B------:R-:W-:Y:S01]  /*8700*/  HGMMA.64x128x16.F32.BF16 R24, gdesc[UR8], R24, gsb0 ;  /* 0x01e00000081879f0 */ /* 0x000fe20008001818 */
[----:B----4-:R-:W-:Y:S01]  /*8710*/  VIADD R128, R8, 0x1c ;  /* 0x0000001c08807836 */ /* 0x010fe20000000000 */
[----:B------:R-:W-:Y:S01]  /*8720*/  FSEL R96, R22, -INF , P1 ;  /* 0xff80000016607808 */ /* 0x000fe20000800000 */
[----:B------:R-:W4:Y:S01]  /*8730*/  SHFL.IDX PT, R101, R18, R220, 0x1f ;  /* 0x00001fdc12657589 */ /* 0x000f2200000e0000 */
[----:B------:R-:W-:Y:S01]  /*8740*/  FSEL R118, R20, -INF , P2 ;  /* 0xff80000014767808 */ /* 0x000fe20001000000 */
[----:B------:R3:W-:Y:S04]  /*8750*/  MUFU.TANH R161, R106 ;  /* 0x0000006a00a17308 */ /* 0x0007e80000002400 */
[----:B--2---:R-:W-:-:S04]  /*8760*/  FFMA.FTZ R118, R118, UR5, -R97 ;  /* 0x0000000576767c23 */ /* 0x004fc80008010861 */
[----:B------:R-:W-:Y:S01]  /*8770*/  MUFU.TANH R148, R119 ;  /* 0x0000007700947308 */ /* 0x000fe20000002400 */
[----:B---3--:R-:W2:Y:S07]  /*8780*/  SHFL.IDX PT, R106, R18, R128, 0x1f ;  /* 0x00001f80126a7589 */ /* 0x008eae00000e0000 */
[----:B------:R3:W-:Y:S08]  /*8790*/  MUFU.EX2 R119, R99 ;  /* 0x0000006300777308 */ /* 0x0007f00000000800 */
[----:B------:R-:W4:Y:S01]  /*87a0*/  MUFU.TANH R235, R235 ;  /* 0x000000eb00eb7308 */ /* 0x000f220000002400 */
[----:B---3--:R-:W-:Y:S01]  /*87b0*/  FFMA.FTZ R99, R96, UR5, -R97 ;  /* 0x0000000560637c23 */ /* 0x008fe20008010861 */
[----:B------:R-:W-:-:S02]  /*87c0*/  FSEL R96, R23, -INF , P2 ;  /* 0xff80000017607808 */ /* 0x000fc40001000000 */
[----:B------:R-:W-:-:S04]  /*87d0*/  FSEL R97, R205, -INF , P1 ;  /* 0xff800000cd617808 */ /* 0x000fc80000800000 */
[----:B------:R-:W-:Y:S01]  /*87e0*/  MUFU.TANH R225, R225 ;  /* 0x000000e100e17308 */ /* 0x000fe20000002400 */
[--C-:B------:R-:W-:Y:S01]  /*87f0*/  FFMA.FTZ R96, R96, UR5, -R95.reuse ;  /* 0x0000000560607c23 */ /* 0x100fe2000801085f */
[----:B------:R-:W-:-:S06]  /*8800*/  FFMA.FTZ R95, R97, UR5, -R95 ;  /* 0x00000005615f7c23 */ /* 0x000fcc000801085f */
[----:B------:R3:W-:Y:S01]  /*8810*/  MUFU.TANH R159, R107 ;  /* 0x0000006b009f7308 */ /* 0x0007e20000002400 */
[----:B------:R-:W-:Y:S01]  /*8820*/  FSEL R97, R204, -INF , P2 ;  /* 0xff800000cc617808 */ /* 0x000fe20001000000 */
[----:B---3--:R3:W2:Y:S06]  /*8830*/  SHFL.IDX PT, R107, R18, R214, 0x1f ;  /* 0x00001fd6126b7589 */ /* 0x0086ac00000e0000 */
[----:B------:R-:W2:Y:S01]  /*8840*/  MUFU.TANH R88, R88 ;  /* 0x0000005800587308 */ /* 0x000ea20000002400 */
[----:B------:R-:W-:-:S07]  /*8850*/  FSEL R102, R206, -INF , P1 ;  /* 0xff800000ce667808 */ /* 0x000fce0000800000 */
[----:B------:R1:W-:Y:S01]  /*8860*/  MUFU.TANH R144, R123 ;  /* 0x0000007b00907308 */ /* 0x0003e20000002400 */
[----:B------:R-:W-:Y:S07]  /*8870*/  SHFL.IDX PT, R221, R10, R217, 0x1f ;  /* 0x00001fd90add7589 */ /* 0x000fee00000e0000 */
[----:B------:R-:W2:Y:S01]  /*8880*/  MUFU.TANH R226, R226 ;  /* 0x000000e200e27308 */ /* 0x000ea20000002400 */
[----:B-1----:R-:W1:Y:S01]  /*8890*/  SHFL.IDX PT, R123, R10, R230, 0x1f ;  /* 0x00001fe60a7b7589 */ /* 0x002e6200000e0000 */
[----:B------:R-:W-:-:S06]  /*88a0*/  FFMA.FTZ R97, R97, UR5, -R104 ;  /* 0x0000000561617c23 */ /* 0x000fcc0008010868 */
[----:B------:R-:W1:Y:S01]  /*88b0*/  MUFU.TANH R237, R237 ;  /* 0x000000ed00ed7308 */ /* 0x000e620000002400 */
[----:B------:R-:W-:-:S07]  /*88c0*/  FFMA.FTZ R104, R102, UR5, -R104 ;  /* 0x0000000566687c23 */ /* 0x000fce0008010868 */
[----:B------:R-:W-:Y:S01]  /*88d0*/  MUFU.TANH R92, R92 ;  /* 0x0000005c005c7308 */ /* 0x000fe20000002400 */
[----:B------:R-:W-:-:S07]  /*88e0*/  FSEL R102, R207, -INF , P2 ;  /* 0xff800000cf667808 */ /* 0x000fce0001000000 */
[----:B------:R4:W-:Y:S01]  /*88f0*/  MUFU.TANH R145, R121 ;  /* 0x0000007900917308 */ /* 0x0009e20000002400 */
[----:B---3--:R-:W-:Y:S01]  /*8900*/  FSEL R18, R228, -INF , P1 ;  /* 0xff800000e4127808 */ /* 0x008fe20000800000 */
[----:B------:R-:W-:Y:S06]  /*8910*/  SHFL.IDX PT, R212, R10, R213, 0x1f ;  /* 0x00001fd50ad47589 */ /* 0x000fec00000e0000 */
[----:B------:R3:W-:Y:S01]  /*8920*/  MUFU.TANH R4, R131 ;  /* 0x0000008300047308 */ /* 0x0007e20000002400 */
[----:B----4-:R-:W4:Y:S01]  /*8930*/  SHFL.IDX PT, R121, R10, R8, 0x1f ;  /* 0x00001f080a797589 */ /* 0x010f2200000e0000 */
[----:B------:R-:W-:-:S06]  /*8940*/  FSEL R108, R235, -INF , P2 ;  /* 0xff800000eb6c7808 */ /* 0x000fcc0001000000 */
[----:B------:R-:W4:Y:S01]  /*8950*/  MUFU.TANH R231, R231 ;  /* 0x000000e700e77308 */ /* 0x000f220000002400 */
[----:B---3--:R-:W3:Y:S07]  /*8960*/  SHFL.IDX PT, R131, R14, R230, 0x1f ;  /* 0x00001fe60e837589 */ /* 0x008eee00000e0000 */
[----:B------:R-:W3:Y:S01]  /*8970*/  MUFU.TANH R89, R89 ;  /* 0x0000005900597308 */ /* 0x000ee20000002400 */
[----:B------:R-:W3:Y:S07]  /*8980*/  SHFL.IDX PT, R137, R10, R128, 0x1f ;  /* 0x00001f800a897589 */ /* 0x000eee00000e0000 */
[----:B------:R-:W3:Y:S01]  /*8990*/  MUFU.TANH R93, R93 ;  /* 0x0000005d005d7308 */ /* 0x000ee20000002400 */
[----:B------:R-:W-:-:S02]  /*89a0*/  WARPGROUP.DEPBAR.LE gsb0, 0x0 ;  /* 0x00008000000079c5 */ /* 0x000fc40000010000 */
[----:B------:R3:W-:Y:S05]  /*89b0*/  LDS R227, [R15+0x400] ;  /* 0x000400000fe37984 */ /* 0x0007ea0000000800 */
[----:B------:R2:W3:Y:S01]  /*89c0*/  MUFU.TANH R163, R103 ;  /* 0x0000006700a37308 */ /* 0x0004e20000002400 */
[----:B------:R-:W-:-:S07]  /*89d0*/  FFMA.FTZ R102, R102, UR5, -R101 ;  /* 0x0000000566667c23 */ /* 0x000fce0008010865 */
[----:B------:R1:W-:Y:S01]  /*89e0*/  MUFU.TANH R160, R105 ;  /* 0x0000006900a07308 */ /* 0x0003e20000002400 */
[----:B--2---:R-:W-:Y:S01]  /*89f0*/  FSEL R103, R208, -INF , P2 ;  /* 0xff800000d0677808 */ /* 0x004fe20001000000 */
[----:B------:R-:W-:Y:S01]  /*8a00*/  FFMA.FTZ R108, R108, UR5, -R106 ;  /* 0x000000056c6c7c23 */ /* 0x000fe2000801086a */
[----:B------:R-:W-:Y:S03]  /*8a10*/  SHFL.IDX PT, R211, R10, R220, 0x1f ;  /* 0x00001fdc0ad37589 */ /* 0x000fe600000e0000 */
[--C-:B------:R-:W-:Y:S02]  /*8a20*/  FFMA.FTZ R103, R103, UR5, -R100.reuse ;  /* 0x0000000567677c23 */ /* 0x100fe40008010864 */
[----:B------:R2:W-:Y:S01]  /*8a30*/  MUFU.TANH R157, R110 ;  /* 0x0000006e009d7308 */ /* 0x0005e20000002400 */
[----:B-1----:R-:W-:Y:S01]  /*8a40*/  FSEL R105, R209, -INF , P1 ;  /* 0xff800000d1697808 */ /* 0x002fe20000800000 */
[----:B------:R-:W-:Y:S01]  /*8a50*/  FFMA.FTZ R100, R18, UR5, -R100 ;  /* 0x0000000512647c23 */ /* 0x000fe20008010864 */
[----:B------:R-:W-:-:S05]  /*8a60*/  FSEL R18, R88, -INF , P2 ;  /* 0xff80000058127808 */ /* 0x000fca0001000000 */
[----:B------:R-:W1:Y:S01]  /*8a70*/  MUFU.TANH R91, R91 ;  /* 0x0000005b005b7308 */ /* 0x000e620000002400 */
[----:B--2---:R-:W-:Y:S01]  /*8a80*/  FSEL R110, R225, -INF , P1 ;  /* 0xff800000e16e7808 */ /* 0x004fe20000800000 */
[----:B------:R-:W-:Y:S01]  /*8a90*/  FFMA.FTZ R101, R105, UR5, -R101 ;  /* 0x0000000569657c23 */ /* 0x000fe20008010865 */
[----:B------:R-:W-:Y:S01]  /*8aa0*/  FSEL R105, R226, -INF , P1 ;  /* 0xff800000e2697808 */ /* 0x000fe20000800000 */
[----:B------:R-:W-:-:S04]  /*8ab0*/  IMAD R210, R0, 0x400, R210 ;  /* 0x0000040000d27824 */ /* 0x000fc800078e02d2 */
[----:B------:R2:W-:Y:S01]  /*8ac0*/  MUFU.TANH R155, R111 ;  /* 0x0000006f009b7308 */ /* 0x0005e20000002400 */
[----:B------:R-:W-:Y:S01]  /*8ad0*/  FFMA.FTZ R106, R110, UR5, -R106 ;  /* 0x000000056e6a7c23 */ /* 0x000fe2000801086a */
[----:B------:R-:W-:Y:S01]  /*8ae0*/  FSEL R110, R237, -INF , P2 ;  /* 0xff800000ed6e7808 */ /* 0x000fe20001000000 */
[----:B------:R-:W-:-:S05]  /*8af0*/  FFMA.FTZ R18, R18, UR5, -R107 ;  /* 0x0000000512127c23 */ /* 0x000fca000801086b */
[----:B------:R3:W-:Y:S01]  /*8b00*/  MUFU.TANH R2, R133 ;  /* 0x0000008500027308 */ /* 0x0007e20000002400 */
[----:B--2---:R-:W2:Y:S01]  /*8b10*/  SHFL.IDX PT, R111, R10, R223, 0x1f ;  /* 0x00001fdf0a6f7589 */ /* 0x004ea200000e0000 */
[----:B------:R-:W-:Y:S01]  /*8b20*/  FFMA.FTZ R107, R105, UR5, -R107 ;  /* 0x00000005696b7c23 */ /* 0x000fe2000801086b */
[----:B----4-:R-:W-:-:S05]  /*8b30*/  FSEL R105, R231, -INF , P2 ;  /* 0xff800000e7697808 */ /* 0x010fca0001000000 */
[----:B------:R-:W-:Y:S01]  /*8b40*/  MUFU.TANH R232, R232 ;  /* 0x000000e800e87308 */ /* 0x000fe20000002400 */
[----:B---3--:R-:W3:Y:S01]  /*8b50*/  SHFL.IDX PT, R133, R14, R223, 0x1f ;  /* 0x00001fdf0e857589 */ /* 0x008ee200000e0000 */
[----:B------:R-:W-:Y:S01]  /*8b60*/  R2UR UR4, R210 ;  /* 0x00000000d20472ca */ /* 0x000fe200000e0000 */
[----:B------:R-:W-:-:S05]  /*8b70*/  FFMA.FTZ R110, R110, UR5, -R123 ;  /* 0x000000056e6e7c23 */ /* 0x000fca000801087b */
[----:B------:R-:W4:Y:S01]  /*8b80*/  MUFU.TANH R236, R236 ;  /* 0x000000ec00ec7308 */ /* 0x000f220000002400 */
[----:B------:R3:W3:Y:S01]  /*8b90*/  SHFL.IDX PT, R139, R10, R214, 0x1f ;  /* 0x00001fd60a8b7589 */ /* 0x0006e200000e0000 */
[----:B------:R-:W-:-:S06]  /*8ba0*/  FSEL R109, R89, -INF , P1 ;  /* 0xff800000596d7808 */ /* 0x000fcc0000800000 */
[----:B------:R1:W-:Y:S01]  /*8bb0*/  MUFU.TANH R141, R125 ;  /* 0x0000007d008d7308 */ /* 0x0003e20000002400 */
[----:B------:R-:W-:-:S07]  /*8bc0*/  FSEL R210, R93, -INF , P2 ;  /* 0xff8000005dd27808 */ /* 0x000fce0001000000 */
[----:B------:R-:W2:Y:S01]  /*8bd0*/  MUFU.TANH R94, R94 ;  /* 0x0000005e005e7308 */ /* 0x000ea20000002400 */
[----:B-1----:R-:W-:Y:S01]  /*8be0*/  FSEL R125, R92, -INF , P1 ;  /* 0xff8000005c7d7808 */ /* 0x002fe20000800000 */
[----:B------:R-:W-:Y:S01]  /*8bf0*/  SHFL.IDX PT, R135, R14, R8, 0x1f ;  /* 0x00001f080e877589 */ /* 0x000fe200000e0000 */
[----:B------:R-:W-:-:S03]  /*8c00*/  FSEL R15, R163, -INF , P1 ;  /* 0xff800000a30f7808 */ /* 0x000fc60000800000 */
[----:B------:R-:W-:Y:S02]  /*8c10*/  FFMA.FTZ R123, R125, UR5, -R123 ;  /* 0x000000057d7b7c23 */ /* 0x000fe4000801087b */
[----:B------:R1:W-:Y:S01]  /*8c20*/  MUFU.TANH R140, R127 ;  /* 0x0000007f008c7308 */ /* 0x0003e20000002400 */
[----:B------:R-:W-:Y:S01]  /*8c30*/  FSEL R125, R153, -INF , P1 ;  /* 0xff800000997d7808 */ /* 0x000fe20000800000 */
[--C-:B------:R-:W-:Y:S01]  /*8c40*/  FFMA.FTZ R105, R105, UR5, -R121.reuse ;  /* 0x0000000569697c23 */ /* 0x100fe20008010879 */
[----:B------:R-:W-:-:S05]  /*8c50*/  FFMA.FTZ R121, R109, UR5, -R121 ;  /* 0x000000056d797c23 */ /* 0x000fca0008010879 */
[----:B------:R4:W-:Y:S01]  /*8c60*/  MUFU.TANH R3, R132 ;  /* 0x0000008400037308 */ /* 0x0009e20000002400 */
[----:B-1----:R-:W1:Y:S01]  /*8c70*/  SHFL.IDX PT, R127, R14, R220, 0x1f ;  /* 0x00001fdc0e7f7589 */ /* 0x002e6200000e0000 */
[----:B------:R-:W-:Y:S01]  /*8c80*/  FSEL R109, R91, -INF , P2 ;  /* 0xff8000005b6d7808 */ /* 0x000fe20001000000 */
[----:B------:R-:W-:-:S05]  /*8c90*/  FFMA.FTZ R210, R210, UR5, -R221 ;  /* 0x00000005d2d27c23 */ /* 0x000fca00080108dd */
[----:B------:R-:W1:Y:S01]  /*8ca0*/  MUFU.TANH R112, R112 ;  /* 0x0000007000707308 */ /* 0x000e620000002400 */
[----:B----4-:R-:W-:Y:S01]  /*8cb0*/  FSEL R132, R154, -INF , P2 ;  /* 0xff8000009a847808 */ /* 0x010fe20001000000 */
[----:B------:R-:W-:Y:S01]  /*8cc0*/  FFMA.FTZ R221, R15, UR5, -R221 ;  /* 0x000000050fdd7c23 */ /* 0x000fe200080108dd */
[----:B------:R-:W-:-:S05]  /*8cd0*/  FSEL R138, R160, -INF , P2 ;  /* 0xff800000a08a7808 */ /* 0x000fca0001000000 */
[----:B------:R4:W-:Y:S01]  /*8ce0*/  MUFU.TANH R143, R124 ;  /* 0x0000007c008f7308 */ /* 0x0009e20000002400 */
[--C-:B------:R-:W-:Y:S01]  /*8cf0*/  FFMA.FTZ R132, R132, UR5, -R131.reuse ;  /* 0x0000000584847c23 */ /* 0x100fe20008010883 */
[----:B------:R-:W-:Y:S01]  /*8d00*/  FFMA.FTZ R131, R125, UR5, -R131 ;  /* 0x000000057d837c23 */ /* 0x000fe20008010883 */
[----:B------:R-:W-:Y:S01]  /*8d10*/  FSEL R15, R159, -INF , P1 ;  /* 0xff8000009f0f7808 */ /* 0x000fe20000800000 */
[----:B------:R1:W1:Y:S01]  /*8d20*/  SHFL.IDX PT, R125, R14, R128, 0x1f ;  /* 0x00001f800e7d7589 */ /* 0x00026200000e0000 */
[----:B------:R-:W-:-:S03]  /*8d30*/  FFMA.FTZ R109, R109, UR5, -R212 ;  /* 0x000000056d6d7c23 */ /* 0x000fc600080108d4 */
[----:B------:R3:W-:Y:S01]  /*8d40*/  MUFU.TANH R146, R122 ;  /* 0x0000007a00927308 */ /* 0x0007e20000002400 */
[----:B----4-:R-:W-:Y:S01]  /*8d50*/  FSEL R124, R164, -INF , P1 ;  /* 0xff800000a47c7808 */ /* 0x010fe20000800000 */
[--C-:B------:R-:W-:Y:S01]  /*8d60*/  FFMA.FTZ R138, R138, UR5, -R137.reuse ;  /* 0x000000058a8a7c23 */ /* 0x100fe20008010889 */
[----:B------:R-:W-:Y:S01]  /*8d70*/  FSEL R234, R236, -INF , P2 ;  /* 0xff800000ecea7808 */ /* 0x000fe20001000000 */
[----:B------:R-:W-:Y:S01]  /*8d80*/  FFMA.FTZ R137, R15, UR5, -R137 ;  /* 0x000000050f897c23 */ /* 0x000fe20008010889 */
[----:B------:R-:W-:Y:S01]  /*8d90*/  FSEL R134, R156, -INF , P2 ;  /* 0xff8000009c867808 */ /* 0x000fe20001000000 */
[----:B------:R-:W-:Y:S02]  /*8da0*/  FFMA.FTZ R212, R124, UR5, -R212 ;  /* 0x000000057cd47c23 */ /* 0x000fe400080108d4 */
[----:B------:R4:W-:Y:S01]  /*8db0*/  MUFU.TANH R5, R129 ;  /* 0x0000008100057308 */ /* 0x0009e20000002400 */
[----:B---3--:R-:W-:Y:S02]  /*8dc0*/  FSEL R122, R232, -INF , P2 ;  /* 0xff800000e87a7808 */ /* 0x008fe40001000000 */
[----:B------:R-:W-:-:S05]  /*8dd0*/  FSEL R218, R162, -INF , P2 ;  /* 0xff800000a2da7808 */ /* 0x000fca0001000000 */
[----:B------:R-:W3:Y:S01]  /*8de0*/  MUFU.TANH R90, R90 ;  /* 0x0000005a005a7308 */ /* 0x000ee20000002400 */
[----:B----4-:R-:W4:Y:S01]  /*8df0*/  SHFL.IDX PT, R129, R14, R213, 0x1f ;  /* 0x00001fd50e817589 */ /* 0x010f2200000e0000 */
[----:B--2---:R-:W-:Y:S02]  /*8e00*/  FSEL R124, R94, -INF , P1 ;  /* 0xff8000005e7c7808 */ /* 0x004fe40000800000 */
[----:B------:R-:W-:Y:S01]  /*8e10*/  FSEL R15, R155, -INF , P1 ;  /* 0xff8000009b0f7808 */ /* 0x000fe20000800000 */
[----:B------:R-:W-:Y:S01]  /*8e20*/  FFMA.FTZ R122, R122, UR5, -R111 ;  /* 0x000000057a7a7c23 */ /* 0x000fe2000801086f */
[--C-:B------:R-:W-:Y:S01]  /*8e30*/  FFMA.FTZ R234, R234, UR5, -R211.reuse ;  /* 0x00000005eaea7c23 */ /* 0x100fe200080108d3 */
[----:B------:R-:W-:Y:S01]  /*8e40*/  FFMA.FTZ R211, R124, UR5, -R211 ;  /* 0x000000057cd37c23 */ /* 0x000fe200080108d3 */
[--C-:B------:R-:W-:Y:S01]  /*8e50*/  FFMA.FTZ R134, R134, UR5, -R133.reuse ;  /* 0x0000000586867c23 */ /* 0x100fe20008010885 */
[----:B------:R-:W2:Y:S01]  /*8e60*/  SHFL.IDX PT, R222, R227, R223, 0x1f ;  /* 0x00001fdfe3de7589 */ /* 0x000ea200000e0000 */
[----:B------:R-:W-:Y:S01]  /*8e70*/  FSEL R10, R161, -INF , P1 ;  /* 0xff800000a10a7808 */ /* 0x000fe20000800000 */
[----:B------:R-:W-:Y:S01]  /*8e80*/  FFMA.FTZ R133, R15, UR5, -R133 ;  /* 0x000000050f857c23 */ /* 0x000fe20008010885 */
[----:B-1----:R-:W-:Y:S01]  /*8e90*/  FSEL R128, R150, -INF , P2 ;  /* 0xff80000096807808 */ /* 0x002fe20001000000 */
[----:B------:R-:W1:Y:S01]  /*8ea0*/  SHFL.IDX PT, R124, R14, R217, 0x1f ;  /* 0x00001fd90e7c7589 */ /* 0x000e6200000e0000 */
[----:B------:R3:W-:Y:S01]  /*8eb0*/  MUFU.EX2 R15, R122 ;  /* 0x0000007a000f7308 */ /* 0x0007e20000000800 */
[----:B------:R-:W-:-:S02]  /*8ec0*/  FFMA.FTZ R218, R218, UR5, -R139 ;  /* 0x00000005dada7c23 */ /* 0x000fc4000801088b */
[----:B------:R-:W1:Y:S01]  /*8ed0*/  SHFL.IDX PT, R219, R227, R8, 0x1f ;  /* 0x00001f08e3db7589 */ /* 0x000e6200000e0000 */
[----:B------:R-:W-:Y:S01]  /*8ee0*/  FFMA.FTZ R139, R10, UR5, -R139 ;  /* 0x000000050a8b7c23 */ /* 0x000fe2000801088b */
[----:B------:R-:W-:Y:S02]  /*8ef0*/  FSEL R136, R158, -INF , P2 ;  /* 0xff8000009e887808 */ /* 0x000fe40001000000 */
[----:B------:R-:W1:Y:S01]  /*8f00*/  SHFL.IDX PT, R214, R14, R214, 0x1f ;  /* 0x00001fd60ed67589 */ /* 0x000e6200000e0000 */
[----:B---3--:R-:W-:-:S03]  /*8f10*/  FSEL R122, R112, -INF , P1 ;  /* 0xff800000707a7808 */ /* 0x008fc60000800000 */
[----:B------:R3:W1:Y:S01]  /*8f20*/  SHFL.IDX PT, R229, R227, R213, 0x1f ;  /* 0x00001fd5e3e57589 */ /* 0x00066200000e0000 */
[----:B------:R-:W-:Y:S01]  /*8f30*/  FSEL R10, R157, -INF , P1 ;  /* 0xff8000009d0a7808 */ /* 0x000fe20000800000 */
[--C-:B------:R-:W-:Y:S01]  /*8f40*/  FFMA.FTZ R128, R128, UR5, -R127.reuse ;  /* 0x0000000580807c23 */ /* 0x100fe2000801087f */
[----:B------:R-:W-:Y:S01]  /*8f50*/  FFMA.FTZ R127, R122, UR5, -R127 ;  /* 0x000000057a7f7c23 */ /* 0x000fe2000801087f */
[----:B------:R-:W-:Y:S01]  /*8f60*/  FSEL R122, R145, -INF , P2 ;  /* 0xff800000917a7808 */ /* 0x000fe20001000000 */
[--C-:B------:R-:W-:Y:S01]  /*8f70*/  FFMA.FTZ R136, R136, UR5, -R135.reuse ;  /* 0x0000000588887c23 */ /* 0x100fe20008010887 */
[----:B------:R4:W1:Y:S01]  /*8f80*/  MUFU.TANH R6, R130 ;  /* 0x0000008200067308 */ /* 0x0008620000002400 */
[----:B------:R-:W-:-:S07]  /*8f90*/  FFMA.FTZ R135, R10, UR5, -R135 ;  /* 0x000000050a877c23 */ /* 0x000fce0008010887 */
[----:B------:R2:W1:Y:S01]  /*8fa0*/  MUFU.TANH R142, R126 ;  /* 0x0000007e008e7308 */ /* 0x0004620000002400 */
[----:B---3--:R-:W-:Y:S01]  /*8fb0*/  FSEL R213, R144, -INF , P1 ;  /* 0xff80000090d57808 */ /* 0x008fe20000800000 */
[--C-:B------:R-:W-:Y:S01]  /*8fc0*/  FFMA.FTZ R122, R122, UR5, -R125.reuse ;  /* 0x000000057a7a7c23 */ /* 0x100fe2000801087d */
[----:B----4-:R-:W-:Y:S01]  /*8fd0*/  FSEL R130, R152, -INF , P2 ;  /* 0xff80000098827808 */ /* 0x010fe20001000000 */
[----:B------:R3:W-:Y:S02]  /*8fe0*/  SHFL.IDX PT, R224, R227, R220, 0x1f ;  /* 0x00001fdce3e07589 */ /* 0x0007e400000e0000 */
[----:B------:R-:W-:Y:S02]  /*8ff0*/  FFMA.FTZ R125, R213, UR5, -R125 ;  /* 0x00000005d57d7c23 */ /* 0x000fe4000801087d */
[----:B------:R4:W-:Y:S01]  /*9000*/  MUFU.EX2 R10, R121 ;  /* 0x00000079000a7308 */ /* 0x0009e20000000800 */
[----:B------:R1:W1:Y:S01]  /*9010*/  SHFL.IDX PT, R213, R13, R223, 0x1f ;  /* 0x00001fdf0dd57589 */ /* 0x00026200000e0000 */
[----:B--2---:R-:W-:Y:S01]  /*9020*/  FSEL R126, R90, -INF , P1 ;  /* 0xff8000005a7e7808 */ /* 0x004fe20000800000 */
[----:B------:R-:W-:-:S02]  /*9030*/  FFMA.FTZ R130, R130, UR5, -R129 ;  /* 0x0000000582827c23 */ /* 0x000fc40008010881 */
[----:B------:R-:W-:Y:S01]  /*9040*/  SHFL.IDX PT, R233, R13, R8, 0x1f ;  /* 0x00001f080de97589 */ /* 0x000fe200000e0000 */
[----:B----4-:R-:W-:Y:S01]  /*9050*/  FSEL R121, R151, -INF , P1 ;  /* 0xff80000097797808 */ /* 0x010fe20000800000 */
[----:B------:R-:W-:Y:S01]  /*9060*/  FFMA.FTZ R111, R126, UR5, -R111 ;  /* 0x000000057e6f7c23 */ /* 0x000fe2000801086f */
[----:B------:R-:W-:Y:S01]  /*9070*/  FSEL R14, R148, -INF , P1 ;  /* 0xff800000940e7808 */ /* 0x000fe20000800000 */
[----:B------:R-:W-:Y:S08]  /*9080*/  MUFU.EX2 R98, R98 ;  /* 0x0000006200627308 */ /* 0x000ff00000000800 */
[----:B------:R-:W2:Y:S01]  /*9090*/  MUFU.EX2 R118, R118 ;  /* 0x0000007600767308 */ /* 0x000ea20000000800 */
[----:B------:R-:W-:Y:S01]  /*90a0*/  FFMA.FTZ R129, R121, UR5, -R129 ;  /* 0x0000000579817c23 */ /* 0x000fe20008010881 */
[----:B------:R-:W-:Y:S01]  /*90b0*/  FSEL R121, R149, -INF , P2 ;  /* 0xff80000095797808 */ /* 0x000fe20001000000 */
[----:B---3--:R-:W-:Y:S01]  /*90c0*/  FADD.FTZ R220, R25, -R222 ;  /* 0x800000de19dc7221 */ /* 0x008fe20000010000 */
[----:B------:R-:W-:-:S04]  /*90d0*/  FSEL R126, R147, -INF , P2 ;  /* 0xff800000937e7808 */ /* 0x000fc80001000000 */
[----:B------:R-:W3:Y:S01]  /*90e0*/  MUFU.EX2 R99, R99 ;  /* 0x0000006300637308 */ /* 0x000ee20000000800 */
[----:B------:R-:W-:Y:S01]  /*90f0*/  FSEL R216, R146, -INF , P1 ;  /* 0xff80000092d87808 */ /* 0x000fe20000800000 */
[--C-:B-1----:R-:W-:Y:S01]  /*9100*/  FFMA.FTZ R121, R121, UR5, -R124.reuse ;  /* 0x0000000579797c23 */ /* 0x102fe2000801087c */
[----:B------:R-:W-:Y:S01]  /*9110*/  IADD3 R25, R8, 0x18, RZ ;  /* 0x0000001808197810 */ /* 0x000fe20007ffe0ff */
[----:B------:R-:W-:Y:S01]  /*9120*/  FFMA.FTZ R124, R14, UR5, -R124 ;  /* 0x000000050e7c7c23 */ /* 0x000fe2000801087c */
[--C-:B------:R-:W-:Y:S01]  /*9130*/  FADD.FTZ R223, R24, -R219.reuse ;  /* 0x800000db18df7221 */ /* 0x100fe20000010000 */
[----:B------:R-:W-:Y:S02]  /*9140*/  FFMA.FTZ R126, R126, UR5, -R214 ;  /* 0x000000057e7e7c23 */ /* 0x000fe400080108d6 */
[----:B------:R-:W1:Y:S01]  /*9150*/  MUFU.TANH R113, R113 ;  /* 0x0000007100717308 */ /* 0x000e620000002400 */
[----:B------:R-:W4:Y:S01]  /*9160*/  SHFL.IDX PT, R217, R227, R217, 0x1f ;  /* 0x00001fd9e3d97589 */ /* 0x000f2200000e0000 */
[----:B------:R-:W-:Y:S01]  /*9170*/  FADD.FTZ R219, R26, -R219 ;  /* 0x800000db1adb7221 */ /* 0x000fe20000010000 */
[----:B------:R-:W-:-:S05]  /*9180*/  VIADD R26, R8, 0x1c ;  /* 0x0000001c081a7836 */ /* 0x000fca0000000000 */
[----:B------:R-:W1:Y:S01]  /*9190*/  MUFU.TANH R114, R114 ;  /* 0x0000007200727308 */ /* 0x000e620000002400 */
[----:B------:R-:W2:Y:S07]  /*91a0*/  SHFL.IDX PT, R215, R227, R230, 0x1f ;  /* 0x00001fe6e3d77589 */ /* 0x000eae00000e0000 */
[----:B------:R-:W1:Y:S01]  /*91b0*/  MUFU.EX2 R96, R96 ;  /* 0x0000006000607308 */ /* 0x000e620000000800 */
[----:B------:R-:W-:Y:S01]  /*91c0*/  SHFL.IDX PT, R230, R13, R230, 0x1f ;  /* 0x00001fe60de67589 */ /* 0x000fe200000e0000 */
[----:B------:R-:W-:-:S06]  /*91d0*/  FFMA.FTZ R22, -R22, R22, 1 ;  /* 0x3f80000016167423 */ /* 0x000fcc0000010116 */
[----:B------:R-:W1:Y:S08]  /*91e0*/  MUFU.TANH R115, R115 ;  /* 0x0000007300737308 */ /* 0x000e700000002400 */
[----:B------:R-:W1:Y:S08]  /*91f0*/  MUFU.EX2 R95, R95 ;  /* 0x0000005f005f7308 */ /* 0x000e700000000800 */
[----:B------:R-:W-:Y:S08]  /*9200*/  MUFU.TANH R117, R117 ;  /* 0x0000007500757308 */ /* 0x000ff00000002400 */
[----:B------:R-:W1:Y:S01]  /*9210*/  MUFU.TANH R116, R116 ;  /* 0x0000007400747308 */ /* 0x000e620000002400 */
[----:B------:R-:W-:-:S07]  /*9220*/  FFMA.FTZ R23, -R23, R23, 1 ;  /* 0x3f80000017177423 */ /* 0x000fce0000010117 */
[----:B------:R-:W-:Y:S08]  /*9230*/  MUFU.EX2 R97, R97 ;  /* 0x0000006100617308 */ /* 0x000ff00000000800 */
[----:B------:R-:W-:Y:S08]  /*9240*/  MUFU.TANH R120, R120 ;  /* 0x0000007800787308 */ /* 0x000ff00000002400 */
[----:B------:R-:W-:Y:S01]  /*9250*/  MUFU.EX2 R104, R104 ;  /* 0x0000006800687308 */ /* 0x000fe20000000800 */
[----:B------:R-:W-:Y:S01]  /*9260*/  FFMA.FTZ R207, -R207, R207, 1 ;  /* 0x3f800000cfcf7423 */ /* 0x000fe200000101cf */
[----:B------:R-:W-:Y:S01]  /*9270*/  FFMA.FTZ R228, -R228, R228, 1 ;  /* 0x3f800000e4e47423 */ /* 0x000fe200000101e4 */
[----:B------:R-:W-:Y:S05]  /*9280*/  LDS R17, [R17+0x400] ;  /* 0x0004000011117984 */ /* 0x000fea0000000800 */
[----:B------:R3:W-:Y:S08]  /*9290*/  MUFU.EX2 R14, R123 ;  /* 0x0000007b000e7308 */ /* 0x0007f00000000800 */
[----:B------:R4:W-:Y:S01]  /*92a0*/  MUFU.EX2 R24, R212 ;  /* 0x000000d400187308 */ /* 0x0009e20000000800 */
[----:B---3--:R-:W-:Y:S01]  /*92b0*/  FFMA.FTZ R123, R216, UR5, -R214 ;  /* 0x00000005d87b7c23 */ /* 0x008fe200080108d6 */
[--C-:B------:R-:W-:Y:S01]  /*92c0*/  FADD.FTZ R214, R29, -R229.reuse ;  /* 0x800000e51dd67221 */ /* 0x100fe20000010000 */
[----:B------:R-:W-:Y:S01]  /*92d0*/  FSEL R29, R141, -INF , P2 ;  /* 0xff8000008d1d7808 */ /* 0x000fe20001000000 */
[----:B----4-:R-:W-:-:S02]  /*92e0*/  FADD.FTZ R212, R31, -R229 ;  /* 0x800000e51fd47221 */ /* 0x010fc40000010000 */
[----:B------:R3:W4:Y:S01]  /*92f0*/  SHFL.IDX PT, R229, R227, R25, 0x1f ;  /* 0x00001f19e3e57589 */ /* 0x00072200000e0000 */
[----:B------:R-:W-:Y:S01]  /*9300*/  FSEL R31, R140, -INF , P1 ;  /* 0xff8000008c1f7808 */ /* 0x000fe20000800000 */
[----:B------:R-:W-:Y:S01]  /*9310*/  FADD.FTZ R222, R27, -R222 ;  /* 0x800000de1bde7221 */ /* 0x000fe20000010000 */
[----:B------:R-:W-:Y:S01]  /*9320*/  VIADD R27, R8, 0xc ;  /* 0x0000000c081b7836 */ /* 0x000fe20000000000 */
[----:B------:R-:W1:Y:S01]  /*9330*/  SHFL.IDX PT, R227, R227, R26, 0x1f ;  /* 0x00001f1ae3e37589 */ /* 0x000e6200000e0000 */
[--C-:B------:R-:W-:Y:S01]  /*9340*/  FFMA.FTZ R29, R29, UR5, -R213.reuse ;  /* 0x000000051d1d7c23 */ /* 0x100fe200080108d5 */
[----:B------:R-:W-:Y:S01]  /*9350*/  FFMA.FTZ R31, R31, UR5, -R213 ;  /* 0x000000051f1f7c23 */ /* 0x000fe200080108d5 */
[--C-:B------:R-:W-:Y:S01]  /*9360*/  FADD.FTZ R213, R32, -R224.reuse ;  /* 0x800000e020d57221 */ /* 0x100fe20000010000 */
[----:B------:R-:W-:Y:S02]  /*9370*/  FADD.FTZ R34, R34, -R224 ;  /* 0x800000e022227221 */ /* 0x000fe40000010000 */
[----:B------:R4:W1:Y:S01]  /*9380*/  SHFL.IDX PT, R224, R13, R27, 0x1f ;  /* 0x00001f1b0de07589 */ /* 0x00086200000e0000 */
[----:B---3--:R3:W-:Y:S01]  /*9390*/  MUFU.EX2 R25, R234 ;  /* 0x000000ea00197308 */ /* 0x0087e20000000800 */
[--C-:B------:R-:W-:Y:S01]  /*93a0*/  FADD.FTZ R33, R33, -R217.reuse ;  /* 0x800000d921217221 */ /* 0x100fe20000010000 */
[----:B------:R-:W-:Y:S01]  /*93b0*/  FADD.FTZ R35, R35, -R217 ;  /* 0x800000d923237221 */ /* 0x000fe20000010000 */
[----:B------:R-:W-:Y:S01]  /*93c0*/  FSEL R32, R6, -INF , P1 ;  /* 0xff80000006207808 */ /* 0x000fe20000800000 */
[----:B------:R-:W-:Y:S01]  /*93d0*/  FMUL.FTZ R223, R119, R223 ;  /* 0x000000df77df7220 */ /* 0x000fe20000410000 */
[----:B--2---:R-:W-:Y:S01]  /*93e0*/  FADD.FTZ R216, R28, -R215 ;  /* 0x800000d71cd87221 */ /* 0x004fe20000010000 */
[----:B---3--:R-:W-:-:S02]  /*93f0*/  IADD3 R234, R8, 0x10, RZ ;  /* 0x0000001008ea7810 */ /* 0x008fc40007ffe0ff */
[----:B----4-:R2:W-:Y:S01]  /*9400*/  MUFU.EX2 R27, R210 ;  /* 0x000000d2001b7308 */ /* 0x0105e20000000800 */
[--C-:B------:R-:W-:Y:S01]  /*9410*/  FADD.FTZ R217, R36, -R229.reuse ;  /* 0x800000e524d97221 */ /* 0x100fe20000010000 */
[----:B------:R-:W-:Y:S01]  /*9420*/  FADD.FTZ R36, R38, -R229 ;  /* 0x800000e526247221 */ /* 0x000fe20000010000 */
[----:B------:R-:W-:Y:S01]  /*9430*/  FFMA.FTZ R38, -R19, R19, 1 ;  /* 0x3f80000013267423 */ /* 0x000fe20000010113 */
[----:B------:R-:W-:-:S04]  /*9440*/  FADD.FTZ R215, R30, -R215 ;  /* 0x800000d71ed77221 */ /* 0x000fc80000010000 */
[----:B------:R3:W-:Y:S01]  /*9450*/  MUFU.EX2 R26, R211 ;  /* 0x000000d3001a7308 */ /* 0x0007e20000000800 */
[----:B--2---:R-:W-:Y:S01]  /*9460*/  FFMA.FTZ R210, R32, UR5, -R230 ;  /* 0x0000000520d27c23 */ /* 0x004fe200080108e6 */
[----:B------:R-:W-:Y:S01]  /*9470*/  FSEL R28, R143, -INF , P2 ;  /* 0xff8000008f1c7808 */ /* 0x000fe20001000000 */
[----:B------:R2:W4:Y:S01]  /*9480*/  SHFL.IDX PT, R32, R13, R234, 0x1f ;  /* 0x00001fea0d207589 */ /* 0x00052200000e0000 */
[----:B------:R-:W-:Y:S01]  /*9490*/  FSEL R30, R142, -INF , P1 ;  /* 0xff8000008e1e7808 */ /* 0x000fe20000800000 */
[----:B------:R-:W-:Y:S01]  /*94a0*/  FMUL.FTZ R38, R38, R223 ;  /* 0x000000df26267220 */ /* 0x000fe20000410000 */
[----:B------:R-:W-:Y:S02]  /*94b0*/  FSEL R223, R4, -INF , P1 ;  /* 0xff80000004df7808 */ /* 0x000fe40000800000 */
[----:B------:R1:W-:Y:S01]  /*94c0*/  MUFU.EX2 R19, R221 ;  /* 0x000000dd00137308 */ /* 0x0003e20000000800 */
[----:B---3--:R-:W-:Y:S01]  /*94d0*/  FSEL R211, R7, -INF , P2 ;  /* 0xff80000007d37808 */ /* 0x008fe20001000000 */
[----:B--2---:R-:W-:-:S04]  /*94e0*/  VIADD R234, R8, 0x14 ;  /* 0x0000001408ea7836 */ /* 0x004fc80000000000 */
[----:B------:R-:W-:Y:S01]  /*94f0*/  FFMA.FTZ R211, R211, UR5, -R230 ;  /* 0x00000005d3d37c23 */ /* 0x000fe200080108e6 */
[----:B-1----:R-:W-:Y:S01]  /*9500*/  FADD.FTZ R221, R39, -R227 ;  /* 0x800000e327dd7221 */ /* 0x002fe20000010000 */
[----:B------:R-:W-:Y:S01]  /*9510*/  FFMA.FTZ R39, -R21, R21, 1 ;  /* 0x3f80000015277423 */ /* 0x000fe20000010115 */
[----:B------:R-:W-:Y:S01]  /*9520*/  FFMA.FTZ R21, -R20, R20, 1 ;  /* 0x3f80000014157423 */ /* 0x000fe20000010114 */
[--C-:B------:R-:W-:Y:S01]  /*9530*/  FFMA.FTZ R28, R28, UR5, -R233.reuse ;  /* 0x000000051c1c7c23 */ /* 0x100fe200080108e9 */
[----:B------:R1:W-:Y:S01]  /*9540*/  MUFU.EX2 R20, R218 ;  /* 0x000000da00147308 */ /* 0x0003e20000000800 */
[----:B------:R-:W-:Y:S01]  /*9550*/  FFMA.FTZ R30, R30, UR5, -R233 ;  /* 0x000000051e1e7c23 */ /* 0x000fe200080108e9 */
[----:B------:R2:W3:Y:S01]  /*9560*/  SHFL.IDX PT, R230, R13, R234, 0x1f ;  /* 0x00001fea0de67589 */ /* 0x0004e200000e0000 */
[----:B------:R-:W-:Y:S01]  /*9570*/  FMUL.FTZ R229, R118, R220 ;  /* 0x000000dc76e57220 */ /* 0x000fe20000410000 */
[----:B------:R-:W-:Y:S02]  /*9580*/  VIADD R233, R8, 0x18 ;  /* 0x0000001808e97836 */ /* 0x000fe40000000000 */
[----:B-1----:R-:W-:Y:S01]  /*9590*/  FMUL.FTZ R218, R98, R219 ;  /* 0x000000db62da7220 */ /* 0x002fe20000410000 */
[----:B------:R-:W-:-:S02]  /*95a0*/  FFMA.FTZ R219, R223, UR5, -R224 ;  /* 0x00000005dfdb7c23 */ /* 0x000fc400080108e0 */
[----:B------:R-:W-:Y:S01]  /*95b0*/  LDS R223, [R11+0x400] ;  /* 0x000400000bdf7984 */ /* 0x000fe20000000800 */
[----:B------:R-:W-:Y:S01]  /*95c0*/  FMUL.FTZ R39, R39, R218 ;  /* 0x000000da27277220 */ /* 0x000fe20000410000 */
[----:B------:R-:W-:Y:S01]  /*95d0*/  FADD.FTZ R37, R37, -R227 ;  /* 0x800000e325257221 */ /* 0x000fe20000010000 */
[----:B------:R-:W-:Y:S01]  /*95e0*/  FMUL.FTZ R218, R21, R229 ;  /* 0x000000e515da7220 */ /* 0x000fe20000410000 */
[----:B------:R-:W-:Y:S01]  /*95f0*/  FSEL R227, R5, -INF , P2 ;  /* 0xff80000005e37808 */ /* 0x000fe20001000000 */
[----:B------:R-:W1:Y:S01]  /*9600*/  SHFL.IDX PT, R229, R13, R233, 0x1f ;  /* 0x00001fe90de57589 */ /* 0x000e6200000e0000 */
[----:B--2---:R-:W-:-:S03]  /*9610*/  IADD3 R234, R8, 0x1c, RZ ;  /* 0x0000001c08ea7810 */ /* 0x004fc60007ffe0ff */
[----:B------:R-:W-:Y:S02]  /*9620*/  FFMA.FTZ R220, R227, UR5, -R224 ;  /* 0x00000005e3dc7c23 */ /* 0x000fe400080108e0 */
[----:B------:R2:W1:Y:S01]  /*9630*/  SHFL.IDX PT, R227, R13, R234, 0x1f ;  /* 0x00001fea0de37589 */ /* 0x00046200000e0000 */
[----:B------:R-:W-:Y:S01]  /*9640*/  FMUL.FTZ R224, R99, R222 ;  /* 0x000000de63e07220 */ /* 0x000fe20000410000 */
[----:B------:R4:W-:Y:S01]  /*9650*/  MUFU.EX2 R21, R139 ;  /* 0x0000008b00157308 */ /* 0x0009e20000000800 */
[----:B--2---:R-:W-:-:S07]  /*9660*/  FSEL R13, R3, -INF , P2 ;  /* 0xff800000030d7808 */ /* 0x004fce0001000000 */
[----:B------:R2:W-:Y:S01]  /*9670*/  MUFU.EX2 R11, R138 ;  /* 0x0000008a000b7308 */ /* 0x0005e20000000800 */
[----:B----4-:R-:W-:Y:S01]  /*9680*/  FSEL R139, R113, -INF , P1 ;  /* 0xff800000718b7808 */ /* 0x010fe20000800000 */
[----:B------:R-:W-:-:S06]  /*9690*/  FFMA.FTZ R222, R13, UR5, -R32 ;  /* 0x000000050dde7c23 */ /* 0x000fcc0008010820 */
[----:B------:R-:W4:Y:S01]  /*96a0*/  MUFU.EX2 R102, R102 ;  /* 0x0000006600667308 */ /* 0x000f220000000800 */
[----:B--2---:R-:W-:Y:S01]  /*96b0*/  FMUL.FTZ R138, R22, R224 ;  /* 0x000000e0168a7220 */ /* 0x004fe20000410000 */
[----:B------:R-:W-:Y:S02]  /*96c0*/  FSEL R224, R2, -INF , P2 ;  /* 0xff80000002e07808 */ /* 0x000fe40001000000 */
[----:B------:R-:W-:Y:S01]  /*96d0*/  FSEL R22, R114, -INF , P1 ;  /* 0xff80000072167808 */ /* 0x000fe20000800000 */
[----:B------:R-:W-:Y:S01]  /*96e0*/  FFMA.FTZ R139, R139, UR5, -R32 ;  /* 0x000000058b8b7c23 */ /* 0x000fe20008010820 */
[----:B------:R-:W-:Y:S02]  /*96f0*/  FMUL.FTZ R32, R96, R216 ;  /* 0x000000d860207220 */ /* 0x000fe40000410000 */
[----:B------:R-:W2:Y:S01]  /*9700*/  MUFU.EX2 R101, R101 ;  /* 0x0000006500657308 */ /* 0x000ea20000000800 */
[--C-:B---3--:R-:W-:Y:S01]  /*9710*/  FFMA.FTZ R224, R224, UR5, -R230.reuse ;  /* 0x00000005e0e07c23 */ /* 0x108fe200080108e6 */
[----:B------:R-:W-:Y:S01]  /*9720*/  FFMA.FTZ R216, R22, UR5, -R230 ;  /* 0x0000000516d87c23 */ /* 0x000fe200080108e6 */
[----:B------:R-:W-:Y:S01]  /*9730*/  FSEL R230, R115, -INF , P2 ;  /* 0xff80000073e67808 */ /* 0x000fe20001000000 */
[----:B------:R-:W-:-:S04]  /*9740*/  FMUL.FTZ R233, R95, R215 ;  /* 0x000000d75fe97220 */ /* 0x000fc80000410000 */
[----:B------:R-:W-:Y:S01]  /*9750*/  MUFU.EX2 R100, R100 ;  /* 0x0000006400647308 */ /* 0x000fe20000000800 */
[----:B-1----:R-:W-:Y:S01]  /*9760*/  FFMA.FTZ R215, R230, UR5, -R229 ;  /* 0x00000005e6d77c23 */ /* 0x002fe200080108e5 */
[----:B------:R-:W-:-:S06]  /*9770*/  FSEL R230, R116, -INF , P2 ;  /* 0xff80000074e67808 */ /* 0x000fcc0001000000 */
[----:B------:R1:W-:Y:S01]  /*9780*/  MUFU.EX2 R13, R137 ;  /* 0x00000089000d7308 */ /* 0x0003e20000000800 */
[----:B----4-:R-:W-:Y:S01]  /*9790*/  FMUL.FTZ R213, R102, R213 ;  /* 0x000000d566d57220 */ /* 0x010fe20000410000 */
[----:B-1----:R-:W-:Y:S01]  /*97a0*/  FMUL.FTZ R137, R23, R32 ;  /* 0x0000002017897220 */ /* 0x002fe20000410000 */
[----:B------:R-:W-:Y:S01]  /*97b0*/  FSEL R32, R117, -INF , P1 ;  /* 0xff80000075207808 */ /* 0x000fe20000800000 */
[----:B------:R-:W-:-:S04]  /*97c0*/  FFMA.FTZ R23, -R205, R205, 1 ;  /* 0x3f800000cd177423 */ /* 0x000fc800000101cd */
[----:B------:R-:W1:Y:S01]  /*97d0*/  MUFU.EX2 R18, R18 ;  /* 0x0000001200127308 */ /* 0x000e620000000800 */
[----:B------:R-:W-:Y:S01]  /*97e0*/  FFMA.FTZ R205, R32, UR5, -R229 ;  /* 0x0000000520cd7c23 */ /* 0x000fe200080108e5 */
[----:B------:R-:W-:Y:S01]  /*97f0*/  FSEL R229, R120, -INF , P1 ;  /* 0xff80000078e57808 */ /* 0x000fe20000800000 */
[----:B------:R-:W-:-:S05]  /*9800*/  FFMA.FTZ R32, -R204, R204, 1 ;  /* 0x3f800000cc207423 */ /* 0x000fca00000101cc */
[----:B------:R3:W-:Y:S01]  /*9810*/  MUFU.EX2 R22, R136 ;  /* 0x0000008800167308 */ /* 0x0007e20000000800 */
[----:B------:R-:W-:Y:S01]  /*9820*/  FFMA.FTZ R209, -R209, R209, 1 ;  /* 0x3f800000d1d17423 */ /* 0x000fe200000101d1 */
[----:B--2---:R-:W-:Y:S01]  /*9830*/  FMUL.FTZ R34, R101, R34 ;  /* 0x0000002265227220 */ /* 0x004fe20000410000 */
[----:B---3--:R-:W-:Y:S01]  /*9840*/  FMUL.FTZ R136, R23, R233 ;  /* 0x000000e917887220 */ /* 0x008fe20000410000 */
[----:B------:R-:W-:Y:S01]  /*9850*/  FMUL.FTZ R233, R97, R214 ;  /* 0x000000d661e97220 */ /* 0x000fe20000410000 */
[--C-:B------:R-:W-:Y:S01]  /*9860*/  FFMA.FTZ R214, R230, UR5, -R227.reuse ;  /* 0x00000005e6d67c23 */ /* 0x100fe200080108e3 */
[C---:B------:R-:W-:Y:S02]  /*9870*/  VIADD R230, R8.reuse, 0x8 ;  /* 0x0000000808e67836 */ /* 0x040fe40000000000 */
[----:B------:R2:W-:Y:S01]  /*9880*/  MUFU.EX2 R23, R135 ;  /* 0x0000008700177308 */ /* 0x0005e20000000800 */
[----:B------:R-:W-:Y:S01]  /*9890*/  FFMA.FTZ R204, R229, UR5, -R227 ;  /* 0x00000005e5cc7c23 */ /* 0x000fe200080108e3 */
[----:B------:R-:W-:Y:S01]  /*98a0*/  FMUL.FTZ R207, R207, R213 ;  /* 0x000000d5cfcf7220 */ /* 0x000fe20000410000 */
[----:B------:R-:W-:Y:S01]  /*98b0*/  VIADD R229, R8, 0x4 ;  /* 0x0000000408e57836 */ /* 0x000fe20000000000 */
[----:B------:R3:W-:Y:S01]  /*98c0*/  SHFL.IDX PT, R213, R223, R230, 0x1f ;  /* 0x00001fe6dfd57589 */ /* 0x0007e200000e0000 */
[----:B------:R-:W-:Y:S01]  /*98d0*/  FFMA.FTZ R227, -R208, R208, 1 ;  /* 0x3f800000d0e37423 */ /* 0x000fe200000101d0 */
[----:B--2---:R-:W-:-:S02]  /*98e0*/  FMUL.FTZ R135, R32, R233 ;  /* 0x000000e920877220 */ /* 0x004fc40000410000 */
[----:B------:R-:W2:Y:S01]  /*98f0*/  MUFU.EX2 R103, R103 ;  /* 0x0000006700677308 */ /* 0x000ea20000000800 */
[C---:B------:R-:W-:Y:S01]  /*9900*/  VIADD R233, R8.reuse, 0x14 ;  /* 0x0000001408e97836 */ /* 0x040fe20000000000 */
[----:B---3--:R-:W-:-:S06]  /*9910*/  IADD3 R230, R8, 0xc, RZ ;  /* 0x0000000c08e67810 */ /* 0x008fcc0007ffe0ff */
[----:B------:R3:W-:Y:S01]  /*9920*/  MUFU.EX2 R32, R134 ;  /* 0x0000008600207308 */ /* 0x0007e20000000800 */
[----:B------:R-:W-:Y:S01]  /*9930*/  FMUL.FTZ R208, R104, R212 ;  /* 0x000000d468d07220 */ /* 0x000fe20000410000 */
[----:B-1----:R-:W-:Y:S01]  /*9940*/  FMUL.FTZ R217, R18, R217 ;  /* 0x000000d912d97220 */ /* 0x002fe20000410000 */
[----:B------:R-:W-:Y:S01]  /*9950*/  SHFL.IDX PT, R212, R223, R229, 0x1f ;  /* 0x00001fe5dfd47589 */ /* 0x000fe200000e0000 */
[----:B---3--:R-:W-:Y:S01]  /*9960*/  FMUL.FTZ R134, R209, R34 ;  /* 0x00000022d1867220 */ /* 0x008fe20000410000 */
[----:B------:R-:W-:Y:S02]  /*9970*/  FMUL.FTZ R34, R100, R35 ;  /* 0x0000002364227220 */ /* 0x000fe40000410000 */
[----:B------:R-:W1:Y:S01]  /*9980*/  SHFL.IDX PT, R209, R223, R8, 0x1f ;  /* 0x00001f08dfd17589 */ /* 0x000e6200000e0000 */
[----:B------:R-:W-:Y:S01]  /*9990*/  FFMA.FTZ R35, -R88, R88, 1 ;  /* 0x3f80000058237423 */ /* 0x000fe20000010158 */
[----:B------:R-:W3:Y:S01]  /*99a0*/  MUFU.EX2 R108, R108 ;  /* 0x0000006c006c7308 */ /* 0x000ee20000000800 */
[----:B------:R-:W-:Y:S01]  /*99b0*/  FMUL.FTZ R88, R228, R34 ;  /* 0x00000022e4587220 */ /* 0x000fe20000410000 */
[----:B------:R4:W-:Y:S04]  /*99c0*/  SHFL.IDX PT, R229, R223, R230, 0x1f ;  /* 0x00001fe6dfe57589 */ /* 0x0009e800000e0000 */
[----:B------:R-:W1:Y:S02]  /*99d0*/  SHFL.IDX PT, R228, R223, R233, 0x1f ;  /* 0x00001fe9dfe47589 */ /* 0x000e6400000e0000 */
[----:B------:R2:W-:Y:S01]  /*99e0*/  MUFU.EX2 R34, R132 ;  /* 0x0000008400227308 */ /* 0x0005e20000000800 */
[----:B----4-:R-:W-:Y:S01]  /*99f0*/  IADD3 R230, R8, 0x18, RZ ;  /* 0x0000001808e67810 */ /* 0x010fe20007ffe0ff */
[----:B--2---:R-:W-:-:S04]  /*9a00*/  FMUL.FTZ R132, R35, R217 ;  /* 0x000000d923847220 */ /* 0x004fc80000410000 */
[----:B------:R-:W2:Y:S02]  /*9a10*/  SHFL.IDX PT, R217, R223, R230, 0x1f ;  /* 0x00001fe6dfd97589 */ /* 0x000ea400000e0000 */
[----:B------:R-:W4:Y:S01]  /*9a20*/  MUFU.EX2 R105, R105 ;  /* 0x0000006900697308 */ /* 0x000f220000000800 */
[----:B------:R-:W-:Y:S01]  /*9a30*/  FFMA.FTZ R206, -R206, R206, 1 ;  /* 0x3f800000cece7423 */ /* 0x000fe200000101ce */
[----:B------:R-:W-:Y:S01]  /*9a40*/  FMUL.FTZ R33, R103, R33 ;  /* 0x0000002167217220 */ /* 0x000fe20000410000 */
[----:B---3--:R-:W-:Y:S02]  /*9a50*/  FMUL.FTZ R37, R108, R37 ;  /* 0x000000256c257220 */ /* 0x008fe40000410000 */
[----:B------:R-:W-:-:S03]  /*9a60*/  FMUL.FTZ R208, R206, R208 ;  /* 0x000000d0ced07220 */ /* 0x000fc60000410000 */
[----:B------:R-:W3:Y:S01]  /*9a70*/  MUFU.EX2 R107, R107 ;  /* 0x0000006b006b7308 */ /* 0x000ee20000000800 */
[----:B------:R-:W-:-:S07]  /*9a80*/  FMUL.FTZ R206, R227, R33 ;  /* 0x00000021e3ce7220 */ /* 0x000fce0000410000 */
[----:B------:R-:W2:Y:S01]  /*9a90*/  MUFU.EX2 R111, R111 ;  /* 0x0000006f006f7308 */ /* 0x000ea20000000800 */
[----:B-1----:R-:W-:-:S07]  /*9aa0*/  FADD.FTZ R40, R40, -R209 ;  /* 0x800000d128287221 */ /* 0x002fce0000010000 */
[----:B------:R-:W1:Y:S01]  /*9ab0*/  MUFU.EX2 R106, R106 ;  /* 0x0000006a006a7308 */ /* 0x000e620000000800 */
[----:B------:R-:W-:-:S07]  /*9ac0*/  FADD.FTZ R42, R42, -R209 ;  /* 0x800000d12a2a7221 */ /* 0x000fce0000010000 */
[----:B------:R4:W-:Y:S01]  /*9ad0*/  MUFU.EX2 R33, R133 ;  /* 0x0000008500217308 */ /* 0x0009e20000000800 */
[----:B------:R-:W-:-:S07]  /*9ae0*/  FADD.FTZ R209, R49, -R228 ;  /* 0x800000e431d17221 */ /* 0x000fce0000010000 */
[----:B------:R-:W1:Y:S01]  /*9af0*/  MUFU.EX2 R110, R110 ;  /* 0x0000006e006e7308 */ /* 0x000e620000000800 */
[----:B----4-:R-:W-:Y:S01]  /*9b00*/  FFMA.FTZ R133, -R235, R235, 1 ;  /* 0x3f800000eb857423 */ /* 0x010fe200000101eb */
[----:B------:R-:W-:-:S03]  /*9b10*/  FMUL.FTZ R49, R105, R40 ;  /* 0x0000002869317220 */ /* 0x000fc60000410000 */
[----:B------:R-:W-:-:S03]  /*9b20*/  FMUL.FTZ R133, R133, R37 ;  /* 0x0000002585857220 */ /* 0x000fc60000410000 */
[----:B------:R-:W4:Y:S01]  /*9b30*/  MUFU.EX2 R109, R109 ;  /* 0x0000006d006d7308 */ /* 0x000f220000000800 */
[--C-:B------:R-:W-:Y:S01]  /*9b40*/  FADD.FTZ R43, R43, -R212.reuse ;  /* 0x800000d42b2b7221 */ /* 0x100fe20000010000 */
[----:B------:R-:W-:-:S06]  /*9b50*/  FADD.FTZ R41, R41, -R212 ;  /* 0x800000d429297221 */ /* 0x000fcc0000010000 */
[----:B------:R1:W-:Y:S01]  /*9b60*/  MUFU.EX2 R37, R129 ;  /* 0x0000008100257308 */ /* 0x0003e20000000800 */
[----:B---3--:R-:W-:Y:S01]  /*9b70*/  FMUL.FTZ R36, R107, R36 ;  /* 0x000000246b247220 */ /* 0x008fe20000410000 */
[----:B--2---:R-:W-:Y:S01]  /*9b80*/  FADD.FTZ R212, R52, -R217 ;  /* 0x800000d934d47221 */ /* 0x004fe20000010000 */
[----:B------:R-:W-:Y:S02]  /*9b90*/  VIADD R227, R8, 0x10 ;  /* 0x0000001008e37836 */ /* 0x000fe40000000000 */
[----:B-1----:R-:W-:Y:S01]  /*9ba0*/  FADD.FTZ R129, R45, -R229 ;  /* 0x800000e52d817221 */ /* 0x002fe20000010000 */
[----:B------:R-:W-:Y:S01]  /*9bb0*/  FFMA.FTZ R45, -R231, R231, 1 ;  /* 0x3f800000e72d7423 */ /* 0x000fe200000101e7 */
[----:B------:R-:W-:Y:S01]  /*9bc0*/  FFMA.FTZ R226, -R226, R226, 1 ;  /* 0x3f800000e2e27423 */ /* 0x000fe200000101e2 */
[----:B------:R-:W-:Y:S02]  /*9bd0*/  FMUL.FTZ R52, R111, R43 ;  /* 0x0000002b6f347220 */ /* 0x000fe40000410000 */
[----:B------:R-:W-:Y:S01]  /*9be0*/  FMUL.FTZ R45, R45, R49 ;  /* 0x000000312d2d7220 */ /* 0x000fe20000410000 */
[----:B------:R-:W-:Y:S01]  /*9bf0*/  FFMA.FTZ R49, -R90, R90, 1 ;  /* 0x3f8000005a317423 */ /* 0x000fe2000001015a */
[--C-:B------:R-:W-:Y:S01]  /*9c00*/  FADD.FTZ R44, R44, -R213.reuse ;  /* 0x800000d52c2c7221 */ /* 0x100fe20000010000 */
[----:B------:R-:W-:Y:S01]  /*9c10*/  FFMA.FTZ R225, -R225, R225, 1 ;  /* 0x3f800000e1e17423 */ /* 0x000fe200000101e1 */
[----:B------:R-:W-:Y:S01]  /*9c20*/  FMUL.FTZ R221, R106, R221 ;  /* 0x000000dd6add7220 */ /* 0x000fe20000410000 */
[----:B------:R-:W-:Y:S01]  /*9c30*/  FADD.FTZ R46, R46, -R213 ;  /* 0x800000d52e2e7221 */ /* 0x000fe20000010000 */
[----:B------:R1:W2:Y:S01]  /*9c40*/  MUFU.EX2 R35, R131 ;  /* 0x0000008300237308 */ /* 0x0002a20000000800 */
[----:B------:R-:W-:Y:S01]  /*9c50*/  FMUL.FTZ R49, R49, R52 ;  /* 0x0000003431317220 */ /* 0x000fe20000410000 */
[----:B------:R-:W-:Y:S01]  /*9c60*/  FFMA.FTZ R52, -R237, R237, 1 ;  /* 0x3f800000ed347423 */ /* 0x000fe200000101ed */
[----:B------:R-:W-:Y:S01]  /*9c70*/  FMUL.FTZ R44, R110, R44 ;  /* 0x0000002c6e2c7220 */ /* 0x000fe20000410000 */
[----:B------:R-:W3:Y:S01]  /*9c80*/  SHFL.IDX PT, R227, R223, R227, 0x1f ;  /* 0x00001fe3dfe37589 */ /* 0x000ee200000e0000 */
[----:B------:R-:W-:Y:S01]  /*9c90*/  FFMA.FTZ R92, -R92, R92, 1 ;  /* 0x3f8000005c5c7423 */ /* 0x000fe2000001015c */
[----:B------:R-:W-:Y:S01]  /*9ca0*/  FFMA.FTZ R91, -R91, R91, 1 ;  /* 0x3f8000005b5b7423 */ /* 0x000fe2000001015b */
[----:B------:R-:W-:Y:S01]  /*9cb0*/  FMUL.FTZ R46, R14, R46 ;  /* 0x0000002e0e2e7220 */ /* 0x000fe20000410000 */
[----:B-1----:R-:W-:-:S02]  /*9cc0*/  FMUL.FTZ R131, R226, R36 ;  /* 0x00000024e2837220 */ /* 0x002fc40000410000 */
[----:B------:R1:W-:Y:S01]  /*9cd0*/  MUFU.EX2 R36, R130 ;  /* 0x0000008200247308 */ /* 0x0003e20000000800 */
[----:B----4-:R-:W-:Y:S01]  /*9ce0*/  FMUL.FTZ R129, R109, R129 ;  /* 0x000000816d817220 */ /* 0x010fe20000410000 */
[----:B------:R-:W4:Y:S01]  /*9cf0*/  SHFL.IDX PT, R223, R223, R234, 0x1f ;  /* 0x00001feadfdf7589 */ /* 0x000f2200000e0000 */
[----:B------:R-:W-:Y:S01]  /*9d00*/  FMUL.FTZ R52, R52, R44 ;  /* 0x0000002c34347220 */ /* 0x000fe20000410000 */
[----:B------:R-:W-:Y:S01]  /*9d10*/  FMUL.FTZ R44, R92, R46 ;  /* 0x0000002e5c2c7220 */ /* 0x000fe20000410000 */
[----:B-1----:R-:W-:Y:S01]  /*9d20*/  FMUL.FTZ R130, R225, R221 ;  /* 0x000000dde1827220 */ /* 0x002fe20000410000 */
[----:B------:R-:W-:Y:S02]  /*9d30*/  VIADD R221, R8, 0x8 ;  /* 0x0000000808dd7836 */ /* 0x000fe40000000000 */
[----:B------:R-:W-:-:S03]  /*9d40*/  FMUL.FTZ R46, R91, R129 ;  /* 0x000000815b2e7220 */ /* 0x000fc60000410000 */
[----:B------:R-:W1:Y:S01]  /*9d50*/  SHFL.IDX PT, R91, R17, R221, 0x1f ;  /* 0x00001fdd115b7589 */ /* 0x000e6200000e0000 */
[----:B------:R-:W-:Y:S01]  /*9d60*/  FFMA.FTZ R232, -R232, R232, 1 ;  /* 0x3f800000e8e87423 */ /* 0x000fe200000101e8 */
[----:B------:R-:W-:Y:S01]  /*9d70*/  FMUL.FTZ R41, R15, R41 ;  /* 0x000000290f297220 */ /* 0x000fe20000410000 */
[----:B------:R-:W-:Y:S01]  /*9d80*/  FADD.FTZ R47, R47, -R229 ;  /* 0x800000e52f2f7221 */ /* 0x000fe20000010000 */
[--C-:B---3--:R-:W-:Y:S01]  /*9d90*/  FADD.FTZ R48, R48, -R227.reuse ;  /* 0x800000e330307221 */ /* 0x108fe20000010000 */
[----:B------:R-:W-:Y:S01]  /*9da0*/  FADD.FTZ R50, R50, -R227 ;  /* 0x800000e332327221 */ /* 0x000fe20000010000 */
[----:B------:R-:W-:Y:S01]  /*9db0*/  FMUL.FTZ R43, R232, R41 ;  /* 0x00000029e82b7220 */ /* 0x000fe20000410000 */
[----:B------:R-:W-:Y:S01]  /*9dc0*/  FFMA.FTZ R236, -R236, R236, 1 ;  /* 0x3f800000ecec7423 */ /* 0x000fe200000101ec */
[----:B------:R-:W-:Y:S01]  /*9dd0*/  FFMA.FTZ R93, -R93, R93, 1 ;  /* 0x3f8000005d5d7423 */ /* 0x000fe2000001015d */
[----:B------:R-:W-:Y:S01]  /*9de0*/  FMUL.FTZ R47, R24, R47 ;  /* 0x0000002f182f7220 */ /* 0x000fe20000410000 */
[----:B------:R-:W-:Y:S01]  /*9df0*/  FMUL.FTZ R48, R25, R48 ;  /* 0x0000003019307220 */ /* 0x000fe20000410000 */
[----:B----4-:R-:W-:Y:S01]  /*9e00*/  FADD.FTZ R40, R53, -R223 ;  /* 0x800000df35287221 */ /* 0x010fe20000010000 */
[----:B------:R-:W-:Y:S01]  /*9e10*/  FFMA.FTZ R53, -R164, R164, 1 ;  /* 0x3f800000a4357423 */ /* 0x000fe200000101a4 */
[----:B------:R-:W-:Y:S01]  /*9e20*/  FMUL.FTZ R41, R26, R50 ;  /* 0x000000321a297220 */ /* 0x000fe20000410000 */
[----:B------:R-:W-:Y:S01]  /*9e30*/  FFMA.FTZ R94, -R94, R94, 1 ;  /* 0x3f8000005e5e7423 */ /* 0x000fe2000001015e */
[----:B------:R-:W-:Y:S01]  /*9e40*/  FMUL.FTZ R209, R27, R209 ;  /* 0x000000d11bd17220 */ /* 0x000fe20000410000 */
[----:B------:R-:W-:-:S02]  /*9e50*/  VIADD R225, R8, 0x4 ;  /* 0x0000000408e17836 */ /* 0x000fc40000000000 */
[----:B------:R-:W-:Y:S02]  /*9e60*/  VIADD R235, R8, 0x10 ;  /* 0x0000001008eb7836 */ /* 0x000fe40000000000 */
[----:B------:R-:W-:Y:S01]  /*9e70*/  FMUL.FTZ R53, R53, R47 ;  /* 0x0000002f35357220 */ /* 0x000fe20000410000 */
[----:B------:R-:W-:Y:S01]  /*9e80*/  FMUL.FTZ R50, R236, R48 ;  /* 0x00000030ec327220 */ /* 0x000fe20000410000 */
[----:B------:R-:W-:Y:S01]  /*9e90*/  FMUL.FTZ R47, R94, R41 ;  /* 0x000000295e2f7220 */ /* 0x000fe20000410000 */
[--C-:B-1----:R-:W-:Y:S01]  /*9ea0*/  FADD.FTZ R60, R60, -R91.reuse ;  /* 0x8000005b3c3c7221 */ /* 0x102fe20000010000 */
[----:B------:R-:W-:Y:S01]  /*9eb0*/  FADD.FTZ R62, R62, -R91 ;  /* 0x8000005b3e3e7221 */ /* 0x000fe20000010000 */
[----:B------:R-:W-:Y:S01]  /*9ec0*/  IADD3 R226, R8, 0xc, RZ ;  /* 0x0000000c08e27810 */ /* 0x000fe20007ffe0ff */
[----:B------:R-:W-:Y:S01]  /*9ed0*/  LDS R91, [R12+0x400] ;  /* 0x000400000c5b7984 */ /* 0x000fe20000000800 */
[----:B------:R-:W-:-:S03]  /*9ee0*/  FMUL.FTZ R48, R93, R209 ;  /* 0x000000d15d307220 */ /* 0x000fc60000410000 */
[----:B------:R-:W1:Y:S04]  /*9ef0*/  SHFL.IDX PT, R41, R17, R8, 0x1f ;  /* 0x00001f0811297589 */ /* 0x000e6800000e0000 */
[----:B------:R-:W3:Y:S04]  /*9f00*/  SHFL.IDX PT, R90, R17, R225, 0x1f ;  /* 0x00001fe1115a7589 */ /* 0x000ee800000e0000 */
[----:B------:R-:W4:Y:S04]  /*9f10*/  SHFL.IDX PT, R93, R17, R235, 0x1f ;  /* 0x00001feb115d7589 */ /* 0x000f2800000e0000 */
[----:B------:R-:W2:Y:S04]  /*9f20*/  SHFL.IDX PT, R129, R17, R233, 0x1f ;  /* 0x00001fe911817589 */ /* 0x000ea800000e0000 */
[----:B------:R-:W2:Y:S04]  /*9f30*/  SHFL.IDX PT, R92, R17, R230, 0x1f ;  /* 0x00001fe6115c7589 */ /* 0x000ea800000e0000 */
[----:B------:R-:W2:Y:S04]  /*9f40*/  SHFL.IDX PT, R209, R17, R226, 0x1f ;  /* 0x00001fe211d17589 */ /* 0x000ea800000e0000 */
[----:B------:R1:W2:Y:S01]  /*9f50*/  SHFL.IDX PT, R94, R17, R234, 0x1f ;  /* 0x00001fea115e7589 */ /* 0x0002a200000e0000 */
[----:B------:R-:W-:Y:S01]  /*9f60*/  FADD.FTZ R223, R55, -R223 ;  /* 0x800000df37df7221 */ /* 0x000fe20000010000 */
[----:B------:R-:W2:Y:S01]  /*9f70*/  MUFU.EX2 R127, R127 ;  /* 0x0000007f007f7308 */ /* 0x000ea20000000800 */
        /* <DEDUP_REMOVED lines=14> */
[----:B---3--:R-:W-:Y:S01]  /*a060*/  FADD.FTZ R57, R57, -R90 ;  /* 0x8000005a39397221 */ /* 0x008fe20000010000 */
[--C-:B----4-:R-:W-:Y:S01]  /*a070*/  FADD.FTZ R64, R64, -R93.reuse ;  /* 0x8000005d40407221 */ /* 0x110fe20000010000 */
[----:B------:R1:W-:Y:S01]  /*a080*/  MUFU.EX2 R17, R28 ;  /* 0x0000001c00117308 */ /* 0x0003e20000000800 */
[----:B------:R-:W-:Y:S01]  /*a090*/  FADD.FTZ R93, R66, -R93 ;  /* 0x8000005d425d7221 */ /* 0x000fe20000010000 */
[----:B--2---:R-:W-:Y:S01]  /*a0a0*/  FADD.FTZ R66, R65, -R129 ;  /* 0x8000008141427221 */ /* 0x004fe20000010000 */
[----:B------:R-:W-:Y:S01]  /*a0b0*/  FMUL.FTZ R42, R89, R42 ;  /* 0x0000002a592a7220 */ /* 0x000fe20000410000 */
[----:B------:R-:W-:Y:S01]  /*a0c0*/  FADD.FTZ R65, R68, -R92 ;  /* 0x8000005c44417221 */ /* 0x000fe20000010000 */
[----:B------:R-:W-:Y:S01]  /*a0d0*/  FFMA.FTZ R89, -R163, R163, 1 ;  /* 0x3f800000a3597423 */ /* 0x000fe200000101a3 */
[----:B------:R-:W-:Y:S01]  /*a0e0*/  FMUL.FTZ R51, R19, R51 ;  /* 0x0000003313337220 */ /* 0x000fe20000410000 */
[--C-:B------:R-:W-:Y:S01]  /*a0f0*/  FADD.FTZ R63, R63, -R209.reuse ;  /* 0x800000d13f3f7221 */ /* 0x100fe20000010000 */
        /* <DEDUP_REMOVED lines=23> */
[----:B------:R-:W3:Y:S01]  /*a270*/  MUFU.EX2 R124, R124 ;  /* 0x0000007c007c7308 */ /* 0x000ee20000000800 */
[----:B------:R-:W-:Y:S01]  /*a280*/  FMUL.FTZ R89, R89, R212 ;  /* 0x000000d459597220 */ /* 0x000fe20000410000 */
[----:B------:R-:W-:Y:S01]  /*a290*/  FADD.FTZ R61, R61, -R209 ;  /* 0x800000d13d3d7221 */ /* 0x000fe20000010000 */
[----:B------:R-:W-:Y:S01]  /*a2a0*/  FADD.FTZ R67, R67, -R129 ;  /* 0x8000008143437221 */ /* 0x000fe20000010000 */
[----:B------:R-:W-:Y:S01]  /*a2b0*/  FMUL.FTZ R57, R57, R63 ;  /* 0x0000003f39397220 */ /* 0x000fe20000410000 */
[----:B------:R-:W-:Y:S01]  /*a2c0*/  FMUL.FTZ R56, R56, R93 ;  /* 0x0000005d38387220 */ /* 0x000fe20000410000 */
[----:B------:R-:W1:Y:S01]  /*a2d0*/  SHFL.IDX PT, R62, R91, R221, 0x1f ;  /* 0x00001fdd5b3e7589 */ /* 0x000e6200000e0000 */
[----:B------:R-:W-:-:S03]  /*a2e0*/  FADD.FTZ R58, R58, -R41 ;  /* 0x800000293a3a7221 */ /* 0x000fc60000010000 */
[----:B------:R-:W-:Y:S01]  /*a2f0*/  SHFL.IDX PT, R212, R91, R8, 0x1f ;  /* 0x00001f085bd47589 */ /* 0x000fe200000e0000 */
[----:B------:R-:W1:Y:S03]  /*a300*/  MUFU.EX2 R126, R126 ;  /* 0x0000007e007e7308 */ /* 0x000e660000000800 */
[----:B------:R-:W-:Y:S04]  /*a310*/  SHFL.IDX PT, R63, R91, R225, 0x1f ;  /* 0x00001fe15b3f7589 */ /* 0x000fe800000e0000 */
[----:B------:R-:W-:Y:S04]  /*a320*/  SHFL.IDX PT, R112, R91, R226, 0x1f ;  /* 0x00001fe25b707589 */ /* 0x000fe800000e0000 */
[----:B------:R-:W-:Y:S04]  /*a330*/  SHFL.IDX PT, R209, R91, R235, 0x1f ;  /* 0x00001feb5bd17589 */ /* 0x000fe800000e0000 */
[----:B------:R-:W-:Y:S04]  /*a340*/  SHFL.IDX PT, R93, R91, R233, 0x1f ;  /* 0x00001fe95b5d7589 */ /* 0x000fe800000e0000 */
[----:B------:R-:W-:Y:S04]  /*a350*/  SHFL.IDX PT, R129, R91, R230, 0x1f ;  /* 0x00001fe65b817589 */ /* 0x000fe800000e0000 */
[----:B------:R-:W1:Y:S01]  /*a360*/  SHFL.IDX PT, R91, R91, R234, 0x1f ;  /* 0x00001fea5b5b7589 */ /* 0x000e6200000e0000 */
[----:B------:R-:W1:Y:S01]  /*a370*/  MUFU.EX2 R122, R122 ;  /* 0x0000007a007a7308 */ /* 0x000e620000000800 */
[----:B------:R-:W-:Y:S01]  /*a380*/  FFMA.FTZ R69, -R157, R157, 1 ;  /* 0x3f8000009d457423 */ /* 0x000fe2000001019d */
[----:B------:R-:W-:Y:S01]  /*a390*/  FMUL.FTZ R58, R23, R58 ;  /* 0x0000003a173a7220 */ /* 0x000fe20000410000 */
[----:B------:R1:W5:Y:S04]  /*a3a0*/  LDL.LU R163, [R1+0xe4] ;  /* 0x0000e40001a37983 */ /* 0x0003680000300800 */
[----:B------:R1:W5:Y:S01]  /*a3b0*/  LDL.LU R162, [R1+0xe0] ;  /* 0x0000e00001a27983 */ /* 0x0003620000300800 */
[----:B------:R-:W1:Y:S03]  /*a3c0*/  MUFU.EX2 R125, R125 ;  /* 0x0000007d007d7308 */ /* 0x000e660000000800 */
[----:B------:R1:W5:Y:S01]  /*a3d0*/  LDL.LU R161, [R1+0xdc] ;  /* 0x0000dc0001a17983 */ /* 0x0003620000300800 */
[----:B------:R-:W-:Y:S01]  /*a3e0*/  FMUL.FTZ R59, R33, R59 ;  /* 0x0000003b213b7220 */ /* 0x000fe20000410000 */
[----:B------:R-:W-:-:S02]  /*a3f0*/  FMUL.FTZ R69, R69, R58 ;  /* 0x0000003a45457220 */ /* 0x000fc40000410000 */
[----:B------:R1:W5:Y:S01]  /*a400*/  LDL.LU R160, [R1+0xd8] ;  /* 0x0000d80001a07983 */ /* 0x0003620000300800 */
[----:B------:R4:W-:Y:S01]  /*a410*/  MUFU.EX2 R41, R29 ;  /* 0x0000001d00297308 */ /* 0x0009e20000000800 */
[----:B------:R-:W-:Y:S02]  /*a420*/  FFMA.FTZ R58, -R150, R150, 1 ;  /* 0x3f800000963a7423 */ /* 0x000fe40000010196 */
[----:B------:R1:W5:Y:S01]  /*a430*/  LDL.LU R159, [R1+0xd4] ;  /* 0x0000d400019f7983 */ /* 0x0003620000300800 */
[----:B--2---:R-:W-:Y:S01]  /*a440*/  FMUL.FTZ R64, R128, R64 ;  /* 0x0000004080407220 */ /* 0x004fe20000410000 */
[----:B------:R-:W-:Y:S02]  /*a450*/  FADD.FTZ R92, R70, -R92 ;  /* 0x8000005c465c7221 */ /* 0x000fe40000010000 */
[----:B------:R2:W5:Y:S01]  /*a460*/  LDL.LU R158, [R1+0xd0] ;  /* 0x0000d000019e7983 */ /* 0x0005620000300800 */
[----:B----4-:R-:W-:-:S03]  /*a470*/  FFMA.FTZ R29, -R155, R155, 1 ;  /* 0x3f8000009b1d7423 */ /* 0x010fc6000001019b */
[----:B------:R2:W5:Y:S01]  /*a480*/  LDL.LU R157, [R1+0xcc] ;  /* 0x0000cc00019d7983 */ /* 0x0005620000300800 */
[----:B------:R-:W-:Y:S01]  /*a490*/  FFMA.FTZ R70, -R154, R154, 1 ;  /* 0x3f8000009a467423 */ /* 0x000fe2000001019a */
[----:B------:R4:W2:Y:S02]  /*a4a0*/  MUFU.EX2 R12, R31 ;  /* 0x0000001f000c7308 */ /* 0x0008a40000000800 */
[----:B------:R1:W5:Y:S01]  /*a4b0*/  LDL.LU R156, [R1+0xc8] ;  /* 0x0000c800019c7983 */ /* 0x0003620000300800 */
[----:B------:R-:W-:Y:S01]  /*a4c0*/  FMUL.FTZ R29, R29, R59 ;  /* 0x0000003b1d1d7220 */ /* 0x000fe20000410000 */
[----:B------:R-:W-:Y:S02]  /*a4d0*/  FMUL.FTZ R64, R58, R64 ;  /* 0x000000403a407220 */ /* 0x000fe40000410000 */
[----:B------:R1:W5:Y:S01]  /*a4e0*/  LDL.LU R155, [R1+0xc4] ;  /* 0x0000c400019b7983 */ /* 0x0003620000300800 */
[----:B------:R-:W-:Y:S01]  /*a4f0*/  FFMA.FTZ R59, -R149, R149, 1 ;  /* 0x3f800000953b7423 */ /* 0x000fe20000010195 */
[----:B------:R-:W-:Y:S01]  /*a500*/  FMUL.FTZ R66, R121, R66 ;  /* 0x0000004279427220 */ /* 0x000fe20000410000 */
[----:B----4-:R-:W-:Y:S01]  /*a510*/  FFMA.FTZ R31, -R152, R152, 1 ;  /* 0x3f800000981f7423 */ /* 0x010fe20000010198 */
[----:B------:R4:W5:Y:S01]  /*a520*/  LDL.LU R154, [R1+0xc0] ;  /* 0x0000c000019a7983 */ /* 0x0009620000300800 */
[----:B------:R-:W-:Y:S01]  /*a530*/  FFMA.FTZ R58, -R148, R148, 1 ;  /* 0x3f800000943a7423 */ /* 0x000fe20000010194 */
[----:B---3--:R-:W-:-:S02]  /*a540*/  FMUL.FTZ R67, R124, R67 ;  /* 0x000000437c437220 */ /* 0x008fc40000410000 */
[----:B------:R4:W5:Y:S01]  /*a550*/  LDL.LU R153, [R1+0xbc] ;  /* 0x0000bc0001997983 */ /* 0x0009620000300800 */
[----:B------:R-:W-:Y:S01]  /*a560*/  FMUL.FTZ R61, R36, R61 ;  /* 0x0000003d243d7220 */ /* 0x000fe20000410000 */
[----:B------:R-:W-:Y:S02]  /*a570*/  FMUL.FTZ R60, R34, R60 ;  /* 0x0000003c223c7220 */ /* 0x000fe40000410000 */
[----:B------:R4:W5:Y:S01]  /*a580*/  LDL.LU R152, [R1+0xb8] ;  /* 0x0000b80001987983 */ /* 0x0009620000300800 */
[----:B------:R-:W-:-:S03]  /*a590*/  FMUL.FTZ R59, R59, R66 ;  /* 0x000000423b3b7220 */ /* 0x000fc60000410000 */
[----:B------:R4:W5:Y:S01]  /*a5a0*/  LDL.LU R151, [R1+0xb4] ;  /* 0x0000b40001977983 */ /* 0x0009620000300800 */
[----:B------:R-:W-:Y:S01]  /*a5b0*/  FMUL.FTZ R58, R58, R67 ;  /* 0x000000433a3a7220 */ /* 0x000fe20000410000 */
[----:B------:R-:W-:Y:S02]  /*a5c0*/  FFMA.FTZ R66, -R147, R147, 1 ;  /* 0x3f80000093427423 */ /* 0x000fe40000010193 */
[----:B------:R4:W5:Y:S01]  /*a5d0*/  LDL.LU R150, [R1+0xb0] ;  /* 0x0000b00001967983 */ /* 0x0009620000300800 */
[----:B-1----:R-:W-:Y:S01]  /*a5e0*/  FMUL.FTZ R65, R126, R65 ;  /* 0x000000417e417220 */ /* 0x002fe20000410000 */
[----:B------:R-:W-:Y:S02]  /*a5f0*/  FMUL.FTZ R31, R31, R61 ;  /* 0x0000003d1f1f7220 */ /* 0x000fe40000410000 */
[----:B------:R4:W5:Y:S01]  /*a600*/  LDL.LU R149, [R1+0xac] ;  /* 0x0000ac0001957983 */ /* 0x0009620000300800 */
[----:B------:R-:W-:Y:S01]  /*a610*/  FFMA.FTZ R67, -R146, R146, 1 ;  /* 0x3f80000092437423 */ /* 0x000fe20000010192 */
[----:B------:R-:W-:-:S02]  /*a620*/  FMUL.FTZ R70, R70, R60 ;  /* 0x0000003c46467220 */ /* 0x000fc40000410000 */
[----:B------:R4:W5:Y:S01]  /*a630*/  LDL.LU R148, [R1+0xa8] ;  /* 0x0000a80001947983 */ /* 0x0009620000300800 */
[----:B------:R-:W-:Y:S01]  /*a640*/  FFMA.FTZ R61, -R145, R145, 1 ;  /* 0x3f800000913d7423 */ /* 0x000fe20000010191 */
[----:B------:R-:W-:Y:S02]  /*a650*/  FMUL.FTZ R90, R122, R90 ;  /* 0x0000005a7a5a7220 */ /* 0x000fe40000410000 */
[----:B------:R4:W5:Y:S01]  /*a660*/  LDL.LU R147, [R1+0xa4] ;  /* 0x0000a40001937983 */ /* 0x0009620000300800 */
[----:B------:R-:W-:Y:S01]  /*a670*/  FFMA.FTZ R60, -R144, R144, 1 ;  /* 0x3f800000903c7423 */ /* 0x000fe20000010190 */
[--C-:B------:R-:W-:Y:S01]  /*a680*/  FADD.FTZ R76, R76, -R62.reuse ;  /* 0x8000003e4c4c7221 */ /* 0x100fe20000010000 */
[----:B------:R-:W-:Y:S01]  /*a690*/  FADD.FTZ R78, R78, -R62 ;  /* 0x8000003e4e4e7221 */ /* 0x000fe20000010000 */
        /* <DEDUP_REMOVED lines=35> */
[----:B------:R-:W-:-:S03]  /*a8d0*/  FFMA.FTZ R212, -R2, R2, 1 ;  /* 0x3f80000002d47423 */ /* 0x000fc60000010102 */
[----:B------:R4:W5:Y:S04]  /*a8e0*/  LDL.LU R4, [R1+0x78] ;  /* 0x0000780001047983 */ /* 0x0009680000300800 */
[----:B------:R4:W5:Y:S04]  /*a8f0*/  LDL.LU R3, [R1+0x74] ;  /* 0x0000740001037983 */ /* 0x0009680000300800 */
[----:B------:R4:W5:Y:S04]  /*a900*/  LDL.LU R2, [R1+0x70] ;  /* 0x0000700001027983 */ /* 0x0009680000300800 */
[----:B------:R-:W3:Y:S01]  /*a910*/  LDL R213, [R1+0x54] ;  /* 0x0000540001d57983 */ /* 0x000ee20000100800 */
[----:B------:R-:W1:Y:S01]  /*a920*/  MUFU.EX2 R123, R123 ;  /* 0x0000007b007b7308 */ /* 0x000e620000000800 */
[----:B------:R-:W-:Y:S01]  /*a930*/  FADD.FTZ R73, R73, -R63 ;  /* 0x8000003f49497221 */ /* 0x000fe20000010000 */
[----:B------:R-:W-:-:S06]  /*a940*/  FMUL.FTZ R72, R17, R72 ;  /* 0x0000004811487220 */ /* 0x000fcc0000410000 */
[----:B------:R-:W4:Y:S01]  /*a950*/  MUFU.EX2 R205, R205 ;  /* 0x000000cd00cd7308 */ /* 0x000f220000000800 */
[----:B------:R-:W-:-:S07]  /*a960*/  FADD.FTZ R63, R75, -R63 ;  /* 0x8000003f4b3f7221 */ /* 0x000fce0000010000 */
[----:B------:R-:W4:Y:S08]  /*a970*/  MUFU.EX2 R204, R204 ;  /* 0x000000cc00cc7308 */ /* 0x000f300000000800 */
[----:B------:R-:W4:Y:S08]  /*a980*/  MUFU.EX2 R222, R222 ;  /* 0x000000de00de7308 */ /* 0x000f300000000800 */
[----:B------:R-:W4:Y:S08]  /*a990*/  MUFU.EX2 R139, R139 ;  /* 0x0000008b008b7308 */ /* 0x000f300000000800 */
[----:B------:R-:W4:Y:S08]  /*a9a0*/  MUFU.EX2 R224, R224 ;  /* 0x000000e000e07308 */ /* 0x000f300000000800 */
[----:B------:R-:W4:Y:S08]  /*a9b0*/  MUFU.EX2 R216, R216 ;  /* 0x000000d800d87308 */ /* 0x000f300000000800 */
[----:B------:R-:W4:Y:S08]  /*a9c0*/  MUFU.EX2 R211, R211 ;  /* 0x000000d300d37308 */ /* 0x000f300000000800 */
[----:B------:R-:W4:Y:S08]  /*a9d0*/  MUFU.EX2 R210, R210 ;  /* 0x000000d200d27308 */ /* 0x000f300000000800 */
[----:B------:R-:W4:Y:S08]  /*a9e0*/  MUFU.EX2 R220, R220 ;  /* 0x000000dc00dc7308 */ /* 0x000f300000000800 */
[----:B------:R-:W4:Y:S01]  /*a9f0*/  MUFU.EX2 R219, R219 ;  /* 0x000000db00db7308 */ /* 0x000f220000000800 */
[----:B------:R-:W-:-:S07]  /*aa00*/  FMUL.FTZ R62, R62, R72 ;  /* 0x000000483e3e7220 */ /* 0x000fce0000410000 */
[----:B------:R-:W4:Y:S08]  /*aa10*/  MUFU.EX2 R215, R215 ;  /* 0x000000d700d77308 */ /* 0x000f300000000800 */
[----:B------:R-:W4:Y:S01]  /*aa20*/  MUFU.EX2 R214, R214 ;  /* 0x000000d600d67308 */ /* 0x000f220000000800 */
[----:B------:R-:W-:Y:S01]  /*aa30*/  FMUL.FTZ R74, R40, R74 ;  /* 0x0000004a284a7220 */ /* 0x000fe20000410000 */
[----:B--2---:R-:W-:Y:S01]  /*aa40*/  FMUL.FTZ R72, R12, R63 ;  /* 0x0000003f0c487220 */ /* 0x004fe20000410000 */
[----:B------:R-:W-:-:S02]  /*aa50*/  F2FP.BF16.F32.PACK_AB R69, R29, R69 ;  /* 0x000000451d45723e */ /* 0x000fc400000010ff */
[----:B------:R-:W-:Y:S01]  /*aa60*/  FMUL.FTZ R63, R65, R74 ;  /* 0x0000004a413f7220 */ /* 0x000fe20000410000 */
[----:B------:R-:W-:Y:S01]  /*aa70*/  FMUL.FTZ R90, R90, R72 ;  /* 0x000000485a5a7220 */ /* 0x000fe20000410000 */
[----:B------:R-:W-:Y:S01]  /*aa80*/  FFMA.FTZ R72, -R115, R115, 1 ;  /* 0x3f80000073487423 */ /* 0x000fe20000010173 */
[----:B------:R-:W-:Y:S01]  /*aa90*/  FFMA.FTZ R65, -R116, R116, 1 ;  /* 0x3f80000074417423 */ /* 0x000fe20000010174 */
[----:B-1----:R-:W-:Y:S01]  /*aaa0*/  FMUL.FTZ R92, R123, R92 ;  /* 0x0000005c7b5c7220 */ /* 0x002fe20000410000 */
[----:B------:R-:W-:Y:S01]  /*aab0*/  FFMA.FTZ R115, -R117, R117, 1 ;  /* 0x3f80000075737423 */ /* 0x000fe20000010175 */
[----:B------:R-:W-:Y:S01]  /*aac0*/  FFMA.FTZ R116, -R120, R120, 1 ;  /* 0x3f80000078747423 */ /* 0x000fe20000010178 */
[----:B----4-:R-:W-:Y:S01]  /*aad0*/  FMUL.FTZ R86, R205, R86 ;  /* 0x00000056cd567220 */ /* 0x010fe20000410000 */
        /* <DEDUP_REMOVED lines=208> */
.L_x_1892:
        /* <DEDUP_REMOVED lines=68> */
.L_x_1893:
        /* <DEDUP_REMOVED lines=12> */
.L_x_1883:
[----:B------:R-:W-:-:S06]  /*bce0*/  UISETP.GE.AND UP0, UPT, UR43, UR42, UPT ;  /* 0x0000002a2b00728c */ /* 0x000fcc000bf06270 */
[----:B------:R-:W-:-:S13]  /*bcf0*/  PLOP3.LUT P0, PT, PT, PT, UP0, 0x80, 0x0 ;  /* 0x000000000000781c */ /* 0x000fda0003f0f008 */
[----:B------:R-:W-:Y:S05]  /*bd00*/  @P0 BRA `(.L_x_1895) ;  /* 0x0000005800000947 */ /* 0x000fea0003800000 */
[----:B------:R-:W2:Y:S01]  /*bd10*/  LDL.LU R21, [R1+0x48] ;  /* 0x0000480001157983 */ /* 0x000ea20000300800 */
[----:B------:R-:W3:Y:S01]  /*bd20*/  S2UR UR4, SR_CTAID.X ;  /* 0x00000000000479c3 */ /* 0x000ee20000002500 */
[----:B------:R-:W-:Y:S01]  /*bd30*/  MOV R19, 0x40000040 ;  /* 0x4000004000137802 */ /* 0x000fe20000000f00 */
[----:B------:R-:W4:Y:S01]  /*bd40*/  S2R R6, SR_TID.X ;  /* 0x0000000000067919 */ /* 0x000f220000002100 */
[----:B------:R-:W5:Y:S01]  /*bd50*/  S2R R5, SR_TID.X ;  /* 0x0000000000057919 */ /* 0x000f620000002100 */
[----:B---3--:R-:W-:Y:S01]  /*bd60*/  UIMAD UR4, UR4, -0x80, UR40 ;  /* 0xffffff80040478a4 */ /* 0x008fe2000f8e0228 */
[----:B----4-:R-:W-:Y:S01]  /*bd70*/  VIADD R9, R6, 0xffffff80 ;  /* 0xffffff8006097836 */ /* 0x010fe20000000000 */
[----:B-----5:R-:W-:-:S04]  /*bd80*/  IADD3 R5, R5, -0x80, RZ ;  /* 0xffffff8005057810 */ /* 0x020fc80007ffe0ff */
[----:B------:R-:W-:Y:S02]  /*bd90*/  SHF.R.S32.HI R8, RZ, 0x1f, R9 ;  /* 0x0000001fff087819 */ /* 0x000fe40000011409 */
[----:B------:R-:W-:Y:S02]  /*bda0*/  SHF.R.S32.HI R6, RZ, 0x1f, R5 ;  /* 0x0000001fff067819 */ /* 0x000fe40000011405 */
[----:B------:R-:W-:Y:S02]  /*bdb0*/  LEA.HI R11, R8, R9, RZ, 0x7 ;  /* 0x00000009080b7211 */ /* 0x000fe400078f38ff */
[----:B------:R-:W-:Y:S02]  /*bdc0*/  LEA.HI R7, R6, R5, RZ, 0x5 ;  /* 0x0000000506077211 */ /* 0x000fe400078f28ff */
[----:B------:R-:W-:Y:S02]  /*bdd0*/  LOP3.LUT R10, R11, 0xffffff80, RZ, 0xc0, !PT ;  /* 0xffffff800b0a7812 */ /* 0x000fe400078ec0ff */
[----:B------:R-:W-:-:S02]  /*bde0*/  LOP3.LUT R8, R7, 0xffffffe0, RZ, 0xc0, !PT ;  /* 0xffffffe007087812 */ /* 0x000fc400078ec0ff */
[----:B------:R-:W-:Y:S01]  /*bdf0*/  LEA.HI R6, R6, R5, RZ, 0x2 ;  /* 0x0000000506067211 */ /* 0x000fe200078f10ff */
[----:B------:R-:W-:Y:S01]  /*be00*/  IMAD.IADD R9, R9, 0x1, -R10 ;  /* 0x0000000109097824 */ /* 0x000fe200078e0a0a */
[----:B------:R-:W-:Y:S01]  /*be10*/  SHF.R.S32.HI R22, RZ, 0x7, R11 ;  /* 0x00000007ff167819 */ /* 0x000fe2000001140b */
[C---:B------:R-:W-:Y:S01]  /*be20*/  IMAD.IADD R8, R5.reuse, 0x1, -R8 ;  /* 0x0000000105087824 */ /* 0x040fe200078e0a08 */
[----:B------:R-:W-:Y:S02]  /*be30*/  LOP3.LUT R6, R6, 0xfffffffc, RZ, 0xc0, !PT ;  /* 0xfffffffc06067812 */ /* 0x000fe400078ec0ff */
[----:B------:R-:W-:Y:S02]  /*be40*/  SHF.R.S32.HI R12, RZ, 0x1f, R9 ;  /* 0x0000001fff0c7819 */ /* 0x000fe40000011409 */
[----:B------:R-:W-:Y:S02]  /*be50*/  SHF.R.S32.HI R7, RZ, 0x1f, R8 ;  /* 0x0000001fff077819 */ /* 0x000fe40000011408 */
[----:B------:R-:W-:-:S02]  /*be60*/  IADD3 R10, R5, -R6, RZ ;  /* 0x80000006050a7210 */ /* 0x000fc40007ffe0ff */
[CC--:B------:R-:W-:Y:S02]  /*be70*/  LEA.HI R6, R12.reuse, R9.reuse, RZ, 0x2 ;  /* 0x000000090c067211 */ /* 0x0c0fe400078f10ff */
[----:B------:R-:W-:Y:S02]  /*be80*/  LEA.HI R5, R7, R8, RZ, 0x3 ;  /* 0x0000000807057211 */ /* 0x000fe400078f18ff */
[----:B------:R-:W-:Y:S02]  /*be90*/  LEA.HI R13, R12, R9, RZ, 0x5 ;  /* 0x000000090c0d7211 */ /* 0x000fe400078f28ff */
[--C-:B------:R-:W-:Y:S02]  /*bea0*/  SHF.R.S32.HI R9, RZ, 0x2, R6.reuse ;  /* 0x00000002ff097819 */ /* 0x100fe40000011406 */
[----:B------:R-:W-:Y:S02]  /*beb0*/  SHF.R.S32.HI R12, RZ, 0x1f, R6 ;  /* 0x0000001fff0c7819 */ /* 0x000fe40000011406 */
[----:B------:R-:W-:-:S02]  /*bec0*/  SHF.R.S32.HI R6, RZ, 0x3, R5 ;  /* 0x00000003ff067819 */ /* 0x000fc40000011405 */
[----:B------:R-:W-:Y:S02]  /*bed0*/  SHF.R.S32.HI R5, RZ, 0x1f, R5 ;  /* 0x0000001fff057819 */ /* 0x000fe40000011405 */
[----:B------:R-:W-:Y:S02]  /*bee0*/  LEA.HI R7, R7, R8, RZ, 0x2 ;  /* 0x0000000807077211 */ /* 0x000fe400078f10ff */
[----:B------:R-:W-:Y:S02]  /*bef0*/  LEA.HI R5, R5, R6, RZ, 0x4 ;  /* 0x0000000605057211 */ /* 0x000fe400078f20ff */
[----:B------:R-:W-:Y:S02]  /*bf00*/  SHF.R.S32.HI R8, RZ, 0x2, R7 ;  /* 0x00000002ff087819 */ /* 0x000fe40000011407 */
[----:B------:R-:W-:Y:S02]  /*bf10*/  LEA.HI R12, R12, R9, RZ, 0x3 ;  /* 0x000000090c0c7211 */ /* 0x000fe400078f18ff */
[----:B------:R-:W-:-:S02]  /*bf20*/  LOP3.LUT R5, R5, 0x1ffffff0, RZ, 0xc0, !PT ;  /* 0x1ffffff005057812 */ /* 0x000fc400078ec0ff */
[----:B------:R-:W-:Y:S02]  /*bf30*/  LEA.HI R7, R7, R8, RZ, 0x1 ;  /* 0x0000000807077211 */ /* 0x000fe400078f08ff */
[----:B------:R-:W-:Y:S02]  /*bf40*/  LEA.HI R11, R22, R22, RZ, 0x1 ;  /* 0x00000016160b7211 */ /* 0x000fe400078f08ff */
[----:B------:R-:W-:Y:S02]  /*bf50*/  LOP3.LUT R12, R12, 0xfffffff8, RZ, 0xc0, !PT ;  /* 0xfffffff80c0c7812 */ /* 0x000fe400078ec0ff */
[----:B------:R-:W-:Y:S01]  /*bf60*/  IADD3 R6, R6, -R5, RZ ;  /* 0x8000000506067210 */ /* 0x000fe20007ffe0ff */
[----:B------:R-:W-:Y:S01]  /*bf70*/  VIADD R5, R8, 0x8 ;  /* 0x0000000808057836 */ /* 0x000fe20000000000 */
[----:B------:R-:W-:Y:S01]  /*bf80*/  LOP3.LUT R7, R7, 0xfffffffe, RZ, 0xc0, !PT ;  /* 0xfffffffe07077812 */ /* 0x000fe200078ec0ff */
[----:B------:R-:W-:Y:S01]  /*bf90*/  IMAD.IADD R12, R9, 0x1, -R12 ;  /* 0x00000001090c7824 */ /* 0x000fe200078e0a0c */
[----:B------:R-:W-:-:S02]  /*bfa0*/  LOP3.LUT R11, R11, 0x3fffffe, RZ, 0xc0, !PT ;  /* 0x03fffffe0b0b7812 */ /* 0x000fc400078ec0ff */
[----:B------:R-:W-:Y:S02]  /*bfb0*/  SHF.R.S32.HI R15, RZ, 0x5, R13 ;  /* 0x00000005ff0f7819 */ /* 0x000fe4000001140d */
[----:B------:R-:W-:Y:S01]  /*bfc0*/  IADD3 R7, R8, -R7, RZ ;  /* 0x8000000708077210 */ /* 0x000fe20007ffe0ff */
[----:B------:R-:W-:Y:S01]  /*bfd0*/  IMAD.IADD R22, R22, 0x1, -R11 ;  /* 0x0000000116167824 */ /* 0x000fe200078e0a0b */
[----:B------:R-:W-:Y:S01]  /*bfe0*/  LEA.HI R9, R5, R5, RZ, 0x1 ;  /* 0x0000000505097211 */ /* 0x000fe200078f08ff */
[----:B------:R-:W-:Y:S01]  /*bff0*/  IMAD R17, R15, 0x10, R12 ;  /* 0x000000100f117824 */ /* 0x000fe200078e020c */
[C---:B------:R-:W-:Y:S01]  /*c000*/  IADD3 R15, R8.reuse, 0x18, RZ ;  /* 0x00000018080f7810 */ /* 0x040fe20007ffe0ff */
[----:B------:R-:W-:Y:S01]  /*c010*/  VIADD R11, R8, 0x10 ;  /* 0x00000010080b7836 */ /* 0x000fe20000000000 */
[----:B------:R-:W-:Y:S01]  /*c020*/  LOP3.LUT R12, R9, 0xfffffffe, RZ, 0xc0, !PT ;  /* 0xfffffffe090c7812 */ /* 0x000fe200078ec0ff */
[----:B------:R-:W-:Y:S02]  /*c030*/  IMAD R6, R6, 0x8, R7 ;  /* 0x0000000806067824 */ /* 0x000fe400078e0207 */
[----:B------:R-:W-:Y:S01]  /*c040*/  IMAD R17, R22, 0x40, R17 ;  /* 0x0000004016117824 */ /* 0x000fe200078e0211 */
[----:B------:R-:W-:Y:S01]  /*c050*/  LEA.HI R13, R11, R11, RZ, 0x1 ;  /* 0x0000000b0b0d7211 */ /* 0x000fe200078f08ff */
[----:B------:R-:W-:Y:S01]  /*c060*/  IMAD.IADD R12, R5, 0x1, -R12 ;  /* 0x00000001050c7824 */ /* 0x000fe200078e0a0c */
[----:B------:R3:W-:Y:S01]  /*c070*/  STL [R1+0x64], R6 ;  /* 0x0000640601007387 */ /* 0x0007e20000100800 */
[----:B------:R-:W-:-:S02]  /*c080*/  SHF.R.S32.HI R5, RZ, 0x1, R9 ;  /* 0x00000001ff057819 */ /* 0x000fc40000011409 */
[--C-:B------:R-:W-:Y:S02]  /*c090*/  SHF.R.S32.HI R7, RZ, 0x1, R13.reuse ;  /* 0x00000001ff077819 */ /* 0x100fe4000001140d */
[----:B------:R-:W-:Y:S02]  /*c0a0*/  SHF.R.S32.HI R8, RZ, 0x1f, R13 ;  /* 0x0000001fff087819 */ /* 0x000fe4000001140d */
[----:B------:R-:W-:Y:S01]  /*c0b0*/  LOP3.LUT R14, R13, 0xfffffffe, RZ, 0xc0, !PT ;  /* 0xfffffffe0d0e7812 */ /* 0x000fe200078ec0ff */
[----:B------:R-:W-:Y:S01]  /*c0c0*/  IMAD.MOV.U32 R13, RZ, RZ, 0x40000040 ;  /* 0x40000040ff0d7424 */ /* 0x000fe200078e00ff */
[----:B------:R-:W-:Y:S02]  /*c0d0*/  LEA.HI R8, R8, R7, RZ, 0x4 ;  /* 0x0000000708087211 */ /* 0x000fe400078f20ff */
[----:B---3--:R-:W-:Y:S01]  /*c0e0*/  SHF.R.S32.HI R6, RZ, 0x1f, R9 ;  /* 0x0000001fff067819 */ /* 0x008fe20000011409 */
[----:B------:R-:W-:Y:S01]  /*c0f0*/  IMAD.IADD R14, R11, 0x1, -R14 ;  /* 0x000000010b0e7824 */ /* 0x000fe200078e0a0e */
[----:B------:R-:W-:-:S02]  /*c100*/  LEA.HI R11, R15, R15, RZ, 0x1 ;  /* 0x0000000f0f0b7211 */ /* 0x000fc400078f08ff */
[----:B------:R-:W-:Y:S02]  /*c110*/  LEA.HI R6, R6, R5, RZ, 0x4 ;  /* 0x0000000506067211 */ /* 0x000fe400078f20ff */
[----:B------:R-:W-:Y:S02]  /*c120*/  LOP3.LUT R8, R8, 0x1ffffff0, RZ, 0xc0, !PT ;  /* 0x1ffffff008087812 */ /* 0x000fe400078ec0ff */
[----:B------:R-:W-:Y:S02]  /*c130*/  LOP3.LUT R6, R6, 0x1ffffff0, RZ, 0xc0, !PT ;  /* 0x1ffffff006067812 */ /* 0x000fe400078ec0ff */
[--C-:B------:R-:W-:Y:S02]  /*c140*/  SHF.R.S32.HI R9, RZ, 0x1, R11.reuse ;  /* 0x00000001ff097819 */ /* 0x100fe4000001140b */
[----:B------:R-:W-:Y:S01]  /*c150*/  SHF.R.S32.HI R20, RZ, 0x1f, R11 ;  /* 0x0000001fff147819 */ /* 0x000fe2000001140b */
[----:B------:R-:W-:Y:S01]  /*c160*/  IMAD.IADD R5, R5, 0x1, -R6 ;  /* 0x0000000105057824 */ /* 0x000fe200078e0a06 */
[----:B------:R-:W-:-:S02]  /*c170*/  IADD3 R7, R7, -R8, RZ ;  /* 0x8000000807077210 */ /* 0x000fc40007ffe0ff */
[----:B------:R-:W-:Y:S01]  /*c180*/  LEA.HI R20, R20, R9, RZ, 0x4 ;  /* 0x0000000914147211 */ /* 0x000fe200078f20ff */
[----:B------:R-:W-:Y:S01]  /*c190*/  IMAD R6, R5, 0x8, R12 ;  /* 0x0000000805067824 */ /* 0x000fe200078e020c */
[----:B-1----:R-:W-:Y:S01]  /*c1a0*/  LOP3.LUT R18, R11, 0xfffffffe, RZ, 0xc0, !PT ;  /* 0xfffffffe0b127812 */ /* 0x002fe200078ec0ff */
[----:B------:R-:W-:Y:S01]  /*c1b0*/  IMAD R7, R7, 0x8, R14 ;  /* 0x0000000807077824 */ /* 0x000fe200078e020e */
[----:B------:R-:W-:Y:S01]  /*c1c0*/  LOP3.LUT R20, R20, 0x1ffffff0, RZ, 0xc0, !PT ;  /* 0x1ffffff014147812 */ /* 0x000fe200078ec0ff */
[----:B------:R-:W1:Y:S01]  /*c1d0*/  S2R R8, SR_CTAID.X ;  /* 0x0000000000087919 */ /* 0x000e620000002500 */
[----:B------:R-:W-:Y:S01]  /*c1e0*/  IADD3 R18, R15, -R18, RZ ;  /* 0x800000120f127210 */ /* 0x000fe20007ffe0ff */
[----:B------:R-:W-:Y:S01]  /*c1f0*/  IMAD.MOV.U32 R15, RZ, RZ, 0x40000040 ;  /* 0x40000040ff0f7424 */ /* 0x000fe200078e00ff */
[----:B------:R3:W-:Y:S01]  /*c200*/  STL [R1+0x60], R6 ;  /* 0x0000600601007387 */ /* 0x0007e20000100800 */
[----:B------:R-:W-:-:S03]  /*c210*/  IMAD.IADD R9, R9, 0x1, -R20 ;  /* 0x0000000109097824 */ /* 0x000fc600078e0a14 */
[----:B------:R4:W-:Y:S01]  /*c220*/  STL [R1+0x5c], R7 ;  /* 0x00005c0701007387 */ /* 0x0009e20000100800 */
[----:B------:R-:W-:-:S05]  /*c230*/  IMAD R9, R9, 0x8, R18 ;  /* 0x0000000809097824 */ /* 0x000fca00078e0212 */
[----:B------:R5:W-:Y:S01]  /*c240*/  STL [R1+0x58], R9 ;  /* 0x0000580901007387 */ /* 0x000be20000100800 */
[----:B-1----:R-:W-:Y:S01]  /*c250*/  IMAD R8, R8, -0x80, -R17 ;  /* 0xffffff8008087824 */ /* 0x002fe200078e0a11 */
[----:B--2---:R-:W-:-:S04]  /*c260*/  LEA R5, R21, R16, 0xd ;  /* 0x0000001015057211 */ /* 0x004fc800078e68ff */
[C---:B---3--:R-:W-:Y:S01]  /*c270*/  IADD3 R6, R5.reuse, 0x4000, RZ ;  /* 0x0000400005067810 */ /* 0x048fe20007ffe0ff */
[----:B----4-:R-:W-:Y:S01]  /*c280*/  VIADD R7, R5, 0x20c00 ;  /* 0x00020c0005077836 */ /* 0x010fe20000000000 */
[----:B------:R-:W-:Y:S02]  /*c290*/  SHF.R.U32.HI R5, RZ, 0x4, R5 ;  /* 0x00000004ff057819 */ /* 0x000fe40000011605 */
[----:B------:R-:W-:Y:S02]  /*c2a0*/  SHF.R.U32.HI R6, RZ, 0x4, R6 ;  /* 0x00000004ff067819 */ /* 0x000fe40000011606 */
[----:B------:R-:W-:Y:S02]  /*c2b0*/  SHF.R.U32.HI R7, RZ, 0x4, R7 ;  /* 0x00000004ff077819 */ /* 0x000fe40000011607 */
[----:B------:R-:W-:Y:S02]  /*c2c0*/  LOP3.LUT R6, R6, 0x3fff, RZ, 0xc0, !PT ;  /* 0x00003fff06067812 */ /* 0x000fe400078ec0ff */
[----:B------:R-:W-:-:S02]  /*c2d0*/  LOP3.LUT R5, R5, 0x3fff, RZ, 0xc0, !PT ;  /* 0x00003fff05057812 */ /* 0x000fc400078ec0ff */
[----:B------:R-:W-:Y:S02]  /*c2e0*/  LOP3.LUT R7, R7, 0x3fff, RZ, 0xc0, !PT ;  /* 0x00003fff07077812 */ /* 0x000fe400078ec0ff */
[----:B------:R-:W-:Y:S02]  /*c2f0*/  LOP3.LUT R6, R6, 0x10000, RZ, 0xfc, !PT ;  /* 0x0001000006067812 */ /* 0x000fe400078efcff */
[----:B-----5:R-:W-:Y:S02]  /*c300*/  LOP3.LUT R9, R5, 0x10000, RZ, 0xfc, !PT ;  /* 0x0001000005097812 */ /* 0x020fe400078efcff */
[----:B------:R-:W-:Y:S01]  /*c310*/  LOP3.LUT R5, R7, 0x10000, RZ, 0xfc, !PT ;  /* 0x0001000007057812 */ /* 0x000fe200078efcff */
[C---:B------:R-:W-:Y:S01]  /*c320*/  VIADD R12, R6.reuse, 0x6 ;  /* 0x00000006060c7836 */ /* 0x040fe20000000000 */
[C---:B------:R-:W-:Y:S01]  /*c330*/  IADD3 R14, R6.reuse, 0x4, RZ ;  /* 0x00000004060e7810 */ /* 0x040fe20007ffe0ff */
[----:B------:R-:W-:Y:S01]  /*c340*/  VIADD R18, R6, 0x2 ;  /* 0x0000000206127836 */ /* 0x000fe20000000000 */
[----:B------:R1:W-:Y:S01]  /*c350*/  STL [R1+0x34], R6 ;  /* 0x0000340601007387 */ /* 0x0003e20000100800 */
[----:B------:R-:W-:-:S02]  /*c360*/  IADD3 R7, R10, 0x8, RZ ;  /* 0x000000080a077810 */ /* 0x000fc40007ffe0ff */
[----:B------:R-:W-:Y:S01]  /*c370*/  IADD3 R7, R10, 0x14, RZ ;  /* 0x000000140a077810 */ /* 0x000fe20007ffe0ff */
[----:B------:R2:W-:Y:S01]  /*c380*/  STL [R1+0x50], R5 ;  /* 0x0000500501007387 */ /* 0x0005e20000100800 */
[----:B------:R-:W-:-:S03]  /*c390*/  IADD3 R7, -R17, UR4, RZ ;  /* 0x0000000411077c10 */ /* 0x000fc6000fffe1ff */
[----:B------:R3:W-:Y:S01]  /*c3a0*/  STL.64 [R1+0x38], R12 ;  /* 0x0000380c01007387 */ /* 0x0007e20000100a00 */
[----:B-1----:R-:W-:-:S03]  /*c3b0*/  VIADD R6, R10, 0xc ;  /* 0x0000000c0a067836 */ /* 0x002fc60000000000 */
[----:B------:R3:W-:Y:S01]  /*c3c0*/  STL.64 [R1+0x48], R18 ;  /* 0x0000481201007387 */ /* 0x0007e20000100a00 */
[C---:B------:R-:W-:Y:S02]  /*c3d0*/  VIADD R6, R10.reuse, 0x18 ;  /* 0x000000180a067836 */ /* 0x040fe40000000000 */
[C---:B--2---:R-:W-:Y:S01]  /*c3e0*/  VIADD R5, R10.reuse, 0x4 ;  /* 0x000000040a057836 */ /* 0x044fe20000000000 */
[----:B------:R3:W-:Y:S01]  /*c3f0*/  STL.64 [R1+0x40], R14 ;  /* 0x0000400e01007387 */ /* 0x0007e20000100a00 */
[C---:B------:R-:W-:Y:S02]  /*c400*/  VIADD R5, R10.reuse, 0x10 ;  /* 0x000000100a057836 */ /* 0x040fe40000000000 */
[----:B------:R-:W-:-:S07]  /*c410*/  VIADD R5, R10, 0x1c ;  /* 0x0000001c0a057836 */ /* 0x000fce0000000000 */
.L_x_1906:
[----:B------:R-:W-:-:S04]  /*c420*/  MOV R5, UR36 ;  /* 0x0000002400057c02 */ /* 0x000fc80008000f00 */
[----:B------:R-:W-:-:S04]  /*c430*/  LOP3.LUT R5, R5, 0x1, RZ, 0xfc, !PT ;  /* 0x0000000105057812 */ /* 0x000fc800078efcff */
[----:B------:R-:W-:-:S13]  /*c440*/  ISETP.NE.AND P6, PT, R5, 0x3, PT ;  /* 0x000000030500780c */ /* 0x000fda0003fc5270 */
[----:B------:R-:W-:Y:S05]  /*c450*/  @!P6 BRA `(.L_x_1896) ;  /* 0x000000000004e947 */ /* 0x000fea0003800000 */
[----:B------:R-:W-:Y:S01]  /*c460*/  BPT.TRAP 0x1 ;  /* 0x000000040000795c */ /* 0x000fe20000300000 */
.L_x_1896:
[----:B------:R-:W-:Y:S01]  /*c470*/  IMAD R6, R0, 0x8, R16 ;  /* 0x0000000800067824 */ /* 0x000fe200078e0210 */
[----:B------:R-:W-:-:S04]  /*c480*/  SHF.L.U32 R21, R4, 0x1f, RZ ;  /* 0x0000001f04157819 */ /* 0x000fc800000006ff */
[----:B------:R1:W2:Y:S01]  /*c490*/  SYNCS.PHASECHK.TRANS64.TRYWAIT P0, [R6+URZ+0x30c10], R21 ;  /* 0x030c1015060075a7 */ /* 0x0002a2000800017f */
[----:B------:R-:W-:Y:S05]  /*c4a0*/  @!P6 BRA `(.L_x_1897) ;  /* 0x000000000004e947 */ /* 0x000fea0003800000 */
[----:B------:R-:W-:Y:S01]  /*c4b0*/  BPT.TRAP 0x1 ;  /* 0x000000040000795c */ /* 0x000fe20000300000 */
.L_x_1897:
[----:B------:R-:W-:-:S05]  /*c4c0*/  VIADD R5, R16, 0x10000 ;  /* 0x0001000010057836 */ /* 0x000fca0000000000 */
[----:B------:R-:W-:-:S04]  /*c4d0*/  SHF.R.U32.HI R5, RZ, 0x4, R5 ;  /* 0x00000004ff057819 */ /* 0x000fc80000011605 */
[----:B------:R-:W-:-:S04]  /*c4e0*/  LOP3.LUT R5, R5, 0x3fff, RZ, 0xc0, !PT ;  /* 0x00003fff05057812 */ /* 0x000fc800078ec0ff */
[----:B------:R-:W-:Y:S01]  /*c4f0*/  LOP3.LUT R11, R5, 0x10000, RZ, 0xfc, !PT ;  /* 0x00010000050b7812 */ /* 0x000fe200078efcff */
[----:B--2---:R-:W-:Y:S06]  /*c500*/  @P0 BRA `(.L_x_1898) ;  /* 0x0000000000080947 */ /* 0x004fec0003800000 */
[----:B------:R-:W2:Y:S02]  /*c510*/  SYNCS.PHASECHK.TRANS64.TRYWAIT P0, [R6+URZ+0x30c10], R21 ;  /* 0x030c1015060075a7 */ /* 0x000ea4000800017f */
[----:B--2---:R-:W-:Y:S05]  /*c520*/  @!P0 BRA `(.L_x_1899) ;  /* 0x000000b8006c8947 */ /* 0x004fea0003800000 */
.L_x_1898:
[----:B------:R-:W-:Y:S01]  /*c530*/  LEA R11, R0, R11, 0xa ;  /* 0x0000000b000b7211 */ /* 0x000fe200078e50ff */
[----:B------:R-:W-:Y:S05]  /*c540*/  WARPSYNC.ALL ;  /* 0x0000000000007948 */ /* 0x000fea0003800000 */
[----:B------:R-:W-:Y:S01]  /*c550*/  R2UR UR4, R9 ;  /* 0x00000000090472ca */ /* 0x000fe200000e0000 */
[----:B---3--:R-:W3:Y:S01]  /*c560*/  LDL R18, [R1+0x64] ;  /* 0x0000640001127983 */ /* 0x008ee20000100800 */
        /* <DEDUP_REMOVED lines=9> */
[----:B------:R-:W-:Y:S01]  /*c600*/  UIADD3 UR4, UR6, 0x2, URZ ;  /* 0x0000000206047890 */ /* 0x000fe2000fffe03f */
[----:B------:R-:W-:Y:S01]  /*c610*/  IMAD.MOV.U32 R13, RZ, RZ, 0x40000040 ;  /* 0x40000040ff0d7424 */ /* 0x000fe200078e00ff */
[----:B------:R-:W-:Y:S01]  /*c620*/  UMOV UR11, 0x40000040 ;  /* 0x40000040000b7882 */ /* 0x000fe20000000000 */
[----:B------:R-:W-:Y:S01]  /*c630*/  UMOV UR7, 0x40000040 ;  /* 0x4000004000077882 */ /* 0x000fe20000000000 */
[----:B------:R-:W-:-:S02]  /*c640*/  R2UR UR8, R12 ;  /* 0x000000000c0872ca */ /* 0x000fc400000e0000 */
[----:B------:R-:W-:Y:S01]  /*c650*/  R2UR UR9, R13 ;  /* 0x000000000d0972ca */ /* 0x000fe200000e0000 */
[----:B------:R-:W-:Y:S01]  /*c660*/  UMOV UR10, UR4 ;  /* 0x00000004000a7c82 */ /* 0x000fe20008000000 */
[----:B------:R-:W-:Y:S01]  /*c670*/  IMAD.MOV.U32 R13, RZ, RZ, 0x40000040 ;  /* 0x40000040ff0d7424 */ /* 0x000fe200078e00ff */
[----:B------:R-:W-:Y:S01]  /*c680*/  IADD3 R12, R9, 0x4, RZ ;  /* 0x00000004090c7810 */ /* 0x000fe20007ffe0ff */
        /* <DEDUP_REMOVED lines=17> */
[----:B------:R-:W-:Y:S02]  /*c7a0*/  IMAD R13, R3, 0x2, R12 ;  /* 0x00000002030d7824 */ /* 0x000fe400078e020c */
[C---:B----4-:R-:W-:Y:S01]  /*c7b0*/  IMAD R14, R0.reuse, 0x80, R14 ;  /* 0x00000080000e7824 */ /* 0x050fe200078e020e */
[----:B-----5:R-:W-:-:S04]  /*c7c0*/  LEA R18, R0, R17, 0x7 ;  /* 0x0000001100127211 */ /* 0x020fc800078e38ff */
[C---:B------:R-:W-:Y:S01]  /*c7d0*/  LEA R17, R3.reuse, R14, 0x1 ;  /* 0x0000000e03117211 */ /* 0x040fe200078e08ff */
[----:B--2---:R-:W-:Y:S02]  /*c7e0*/  IMAD R20, R0, 0x80, R15 ;  /* 0x0000008000147824 */ /* 0x004fe400078e020f */
[----:B------:R-:W-:Y:S01]  /*c7f0*/  IMAD R15, R3, 0x2, R18 ;  /* 0x00000002030f7824 */ /* 0x000fe200078e0212 */
[-C--:B------:R-:W-:Y:S01]  /*c800*/  LEA R18, R13, R16.reuse, 0x2 ;  /* 0x000000100d127211 */ /* 0x080fe200078e10ff */
[----:B------:R-:W-:Y:S02]  /*c810*/  IMAD R19, R3, 0x2, R20 ;  /* 0x0000000203137824 */ /* 0x000fe400078e0214 */
[--C-:B------:R-:W-:Y:S02]  /*c820*/  IMAD R12, R17, 0x4, R16.reuse ;  /* 0x00000004110c7824 */ /* 0x100fe400078e0210 */
[----:B------:R-:W-:Y:S01]  /*c830*/  IMAD R11, R15, 0x4, R16 ;  /* 0x000000040f0b7824 */ /* 0x000fe200078e0210 */
[----:B------:R-:W-:Y:S01]  /*c840*/  LEA R14, R19, R16, 0x2 ;  /* 0x00000010130e7211 */ /* 0x000fe200078e10ff */
        /* <DEDUP_REMOVED lines=15> */
.L_x_1900:
[----:B------:R1:W1:Y:S01]  /*c940*/  SYNCS.PHASECHK.TRANS64.TRYWAIT P0, [R6+URZ+0x30c30], R21 ;  /* 0x030c3015060075a7 */ /* 0x000262000800017f */
[----:B------:R-:W-:Y:S05]  /*c950*/  @!P6 BRA `(.L_x_1901) ;  /* 0x000000000004e947 */ /* 0x000fea0003800000 */
[----:B------:R-:W-:Y:S01]  /*c960*/  BPT.TRAP 0x1 ;  /* 0x000000040000795c */ /* 0x000fe20000300000 */
.L_x_1901:
[----:B-1----:R-:W-:Y:S05]  /*c970*/  @P0 BRA `(.L_x_1902) ;  /* 0x0000000000080947 */ /* 0x002fea0003800000 */
[----:B------:R-:W1:Y:S02]  /*c980*/  SYNCS.PHASECHK.TRANS64.TRYWAIT P0, [R6+URZ+0x30c30], R21 ;  /* 0x030c3015060075a7 */ /* 0x000e64000800017f */
[----:B-1----:R-:W-:Y:S05]  /*c990*/  @!P0 BRA `(.L_x_1903) ;  /* 0x000000b400648947 */ /* 0x002fea0003800000 */
.L_x_1902:
[----:B------:R-:W2:Y:S01]  /*c9a0*/  LDL R26, [R1+0x34] ;  /* 0x00003400011a7983 */ /* 0x000ea20000100800 */
[----:B------:R-:W-:Y:S01]  /*c9b0*/  ULDC UR9, c[0x0][0x75c] ;  /* 0x0001d70000097ab9 */ /* 0x000fe20000000800 */
[----:B------:R-:W-:Y:S02]  /*c9c0*/  IADD3 R24, R16, 0x18000, RZ ;  /* 0x0001800010187810 */ /* 0x000fe40007ffe0ff */
[----:B------:R1:W-:Y:S01]  /*c9d0*/  STL [R1+0x110], R200 ;  /* 0x000110c801007387 */ /* 0x0003e20000100800 */
[----:B------:R-:W-:Y:S01]  /*c9e0*/  FMUL.FTZ R88, R88, UR9 ;  /* 0x0000000958587c20 */ /* 0x000fe20008410000 */
[----:B------:R-:W-:Y:S01]  /*c9f0*/  FMUL.FTZ R99, R99, UR9 ;  /* 0x0000000963637c20 */ /* 0x000fe20008410000 */
[----:B------:R-:W-:Y:S01]  /*ca00*/  SHF.R.U32.HI R24, RZ, 0x4, R24 ;  /* 0x00000004ff187819 */ /* 0x000fe20000011618 */
[----:B------:R-:W-:Y:S01]  /*ca10*/  STL [R1+0x10c], R201 ;  /* 0x00010cc901007387 */ /* 0x000fe20000100800 */
[----:B------:R-:W-:Y:S01]  /*ca20*/  FMUL.FTZ R75, R75, UR9 ;  /* 0x000000094b4b7c20 */ /* 0x000fe20008410000 */
[----:B------:R-:W-:Y:S01]  /*ca30*/  FMUL.FTZ R83, R83, UR9 ;  /* 0x0000000953537c20 */ /* 0x000fe20008410000 */
[----:B------:R-:W-:Y:S01]  /*ca40*/  LOP3.LUT R137, R24, 0x3fff, RZ, 0xc0, !PT ;  /* 0x00003fff18897812 */ /* 0x000fe200078ec0ff */
[----:B------:R-:W-:Y:S01]  /*ca50*/  STL [R1+0x108], R202 ;  /* 0x000108ca01007387 */ /* 0x000fe20000100800 */
[----:B------:R-:W-:Y:S01]  /*ca60*/  FMUL.FTZ R85, R85, UR9 ;  /* 0x0000000955557c20 */ /* 0x000fe20008410000 */
[----:B------:R-:W-:Y:S01]  /*ca70*/  FMUL.FTZ R19, R72, UR9 ;  /* 0x0000000948137c20 */ /* 0x000fe20008410000 */
[----:B------:R-:W-:Y:S01]  /*ca80*/  LOP3.LUT R25, R137, 0x10000, RZ, 0xfc, !PT ;  /* 0x0001000089197812 */ /* 0x000fe200078efcff */
[----:B------:R-:W-:Y:S01]  /*ca90*/  STL [R1+0x104], R203 ;  /* 0x000104cb01007387 */ /* 0x000fe20000100800 */
[----:B------:R-:W-:Y:S01]  /*caa0*/  FMUL.FTZ R230, R73, UR9 ;  /* 0x0000000949e67c20 */ /* 0x000fe20008410000 */
[----:B------:R-:W-:Y:S01]  /*cab0*/  FMUL.FTZ R20, R74, UR9 ;  /* 0x000000094a147c20 */ /* 0x000fe20008410000 */
[----:B-1----:R-:W-:Y:S01]  /*cac0*/  MUFU.TANH R200, R75 ;  /* 0x0000004b00c87308 */ /* 0x002fe20000002400 */
[----:B------:R1:W-:Y:S01]  /*cad0*/  STL [R1+0x100], R171 ;  /* 0x000100ab01007387 */ /* 0x0003e20000100800 */
[----:B------:R-:W-:-:S02]  /*cae0*/  IMAD R25, R0, 0x400, R25 ;  /* 0x0000040000197824 */ /* 0x000fc400078e0219 */
        /* <DEDUP_REMOVED lines=12> */
[----:B------:R-:W-:-:S02]  /*cbb0*/  FMUL.FTZ R138, R86, UR9 ;  /* 0x00000009568a7c20 */ /* 0x000fc40008410000 */
[----:B------:R-:W-:Y:S01]  /*cbc0*/  STL [R1+0xf0], R167 ;  /* 0x0000f0a701007387 */ /* 0x000fe20000100800 */
[----:B------:R-:W-:Y:S01]  /*cbd0*/  R2UR UR6, R25 ;  /* 0x00000000190672ca */ /* 0x000fe200000e0000 */
[----:B------:R-:W-:Y:S02]  /*cbe0*/  MUFU.TANH R201, R83 ;  /* 0x0000005300c97308 */ /* 0x000fe40000002400 */
[----:B------:R-:W-:Y:S04]  /*cbf0*/  STL [R1+0xec], R166 ;  /* 0x0000eca601007387 */ /* 0x000fe80000100800 */
[----:B------:R-:W-:Y:S01]  /*cc00*/  STL [R1+0xe8], R165 ;  /* 0x0000e8a501007387 */ /* 0x000fe20000100800 */
[----:B-1----:R-:W-:Y:S01]  /*cc10*/  FMUL.FTZ R88, R93, UR9 ;  /* 0x000000095d587c20 */ /* 0x002fe20008410000 */
[----:B------:R1:W-:Y:S02]  /*cc20*/  MUFU.TANH R202, R85 ;  /* 0x0000005500ca7308 */ /* 0x0003e40000002400 */
[----:B------:R-:W-:Y:S04]  /*cc30*/  STL [R1+0xe4], R164 ;  /* 0x0000e4a401007387 */ /* 0x000fe80000100800 */
[----:B------:R-:W-:Y:S01]  /*cc40*/  STL [R1+0xe0], R163 ;  /* 0x0000e0a301007387 */ /* 0x000fe20000100800 */
[----:B------:R-:W-:Y:S01]  /*cc50*/  FMUL.FTZ R136, R87, UR9 ;  /* 0x0000000957887c20 */ /* 0x000fe20008410000 */
[----:B------:R-:W-:Y:S01]  /*cc60*/  UMOV UR5, 0x40000040 ;  /* 0x4000004000057882 */ /* 0x000fe20000000000 */
[----:B------:R-:W-:Y:S01]  /*cc70*/  UMOV UR7, 0x40000040 ;  /* 0x4000004000077882 */ /* 0x000fe20000000000 */
[----:B------:R-:W-:Y:S01]  /*cc80*/  STL [R1+0xdc], R162 ;  /* 0x0000dca201007387 */ /* 0x000fe20000100800 */
[----:B------:R-:W-:Y:S01]  /*cc90*/  UMOV UR15, 0x40000040 ;  /* 0x40000040000f7882 */ /* 0x000fe20000000000 */
[----:B------:R-:W-:Y:S01]  /*cca0*/  FMUL.FTZ R204, R91, UR9 ;  /* 0x000000095bcc7c20 */ /* 0x000fe20008410000 */
[----:B--2---:R-:W-:Y:S01]  /*ccb0*/  R2UR UR4, R26 ;  /* 0x000000001a0472ca */ /* 0x004fe200000e0000 */
[----:B------:R-:W-:Y:S01]  /*ccc0*/  STL [R1+0xd8], R161 ;  /* 0x0000d8a101007387 */ /* 0x000fe20000100800 */
[----:B------:R-:W-:Y:S01]  /*ccd0*/  FMUL.FTZ R139, R89, UR9 ;  /* 0x00000009598b7c20 */ /* 0x000fe20008410000 */
[----:B------:R-:W-:Y:S01]  /*cce0*/  FMUL.FTZ R126, R126, UR9 ;  /* 0x000000097e7e7c20 */ /* 0x000fe20008410000 */
[----:B------:R-:W2:Y:S01]  /*ccf0*/  MUFU.TANH R19, R19 ;  /* 0x0000001300137308 */ /* 0x000ea20000002400 */
[----:B------:R-:W-:Y:S04]  /*cd00*/  STL [R1+0xd4], R160 ;  /* 0x0000d4a001007387 */ /* 0x000fe80000100800 */
[----:B------:R-:W-:Y:S01]  /*cd10*/  STL [R1+0xd0], R159 ;  /* 0x0000d09f01007387 */ /* 0x000fe20000100800 */
[----:B------:R-:W-:-:S02]  /*cd20*/  ISETP.GT.AND P2, PT, R8, RZ, PT ;  /* 0x000000ff0800720c */ /* 0x000fc40003f44270 */
[----:B------:R-:W3:Y:S01]  /*cd30*/  MUFU.TANH R230, R230 ;  /* 0x000000e600e67308 */ /* 0x000ee20000002400 */
[----:B------:R-:W-:Y:S04]  /*cd40*/  STL [R1+0xcc], R158 ;  /* 0x0000cc9e01007387 */ /* 0x000fe80000100800 */
[----:B------:R-:W-:Y:S01]  /*cd50*/  STL [R1+0xc8], R157 ;  /* 0x0000c89d01007387 */ /* 0x000fe20000100800 */
[C---:B------:R-:W-:Y:S02]  /*cd60*/  ISETP.GT.AND P3, PT, R7.reuse, 0x8, PT ;  /* 0x000000080700780c */ /* 0x040fe40003f64270 */
        /* <DEDUP_REMOVED lines=30> */
[----:B------:R-:W-:Y:S04]  /*cf50*/  STL [R1+0x7c], R6 ;  /* 0x00007c0601007387 */ /* 0x000fe80000100800 */
[----:B------:R-:W-:Y:S04]  /*cf60*/  STL [R1+0x78], R5 ;  /* 0x0000780501007387 */ /* 0x000fe80000100800 */
[----:B------:R1:W-:Y:S04]  /*cf70*/  STL [R1+0x74], R4 ;  /* 0x0000740401007387 */ /* 0x0003e80000100800 */
[----:B------:R2:W-:Y:S04]  /*cf80*/  STL [R1+0x70], R2 ;  /* 0x0000700201007387 */ /* 0x0005e80000100800 */
[----:B-1----:R-:W3:Y:S01]  /*cf90*/  LDL.64 R4, [R1+0x48] ;  /* 0x0000480001047983 */ /* 0x002ee20000100a00 */
[----:B------:R-:W-:Y:S01]  /*cfa0*/  FMUL.FTZ R93, R98, UR9 ;  /* 0x00000009625d7c20 */ /* 0x000fe20008410000 */
[----:B------:R1:W-:Y:S01]  /*cfb0*/  MUFU.TANH R166, R99 ;  /* 0x0000006300a67308 */ /* 0x0003e20000002400 */
[----:B------:R-:W-:Y:S01]  /*cfc0*/  WARPGROUP.ARRIVE ;  /* 0x00000000000079c5 */ /* 0x000fe20000000000 */
[----:B------:R-:W-:Y:S01]  /*cfd0*/  FMUL.FTZ R91, R96, UR9 ;  /* 0x00000009605b7c20 */ /* 0x000fe20008410000 */
[----:B--2---:R-:W2:Y:S01]  /*cfe0*/  LDC R2, c[0x0][0x74c] ;  /* 0x0001d300ff027b82 */ /* 0x004ea20000000800 */
[----:B------:R-:W-:Y:S01]  /*cff0*/  FMUL.FTZ R89, R94, UR9 ;  /* 0x000000095e597c20 */ /* 0x000fe20008410000 */
[----:B------:R-:W-:Y:S01]  /*d000*/  FMUL.FTZ R205, R92, UR9 ;  /* 0x000000095ccd7c20 */ /* 0x000fe20008410000 */
[----:B------:R-:W-:Y:S01]  /*d010*/  FMUL.FTZ R92, R97, UR9 ;  /* 0x00000009615c7c20 */ /* 0x000fe20008410000 */
[----:B------:R-:W-:Y:S01]  /*d020*/  HGMMA.64x128x16.F32.BF16 R24, gdesc[UR4], RZ, !UPT, gsb0 ;  /* 0x01e00000041879f0 */ /* 0x000fe2000c0018ff */
[----:B------:R4:W2:Y:S01]  /*d030*/  MUFU.TANH R203, R138 ;  /* 0x0000008a00cb7308 */ /* 0x0008a20000002400 */
[----:B-1----:R-:W2:Y:S01]  /*d040*/  LDL.64 R98, [R1+0x40] ;  /* 0x0000400001627983 */ /* 0x002ea20000100a00 */
[----:B------:R-:W-:Y:S01]  /*d050*/  UIADD3 UR4, UR6, 0x2, URZ ;  /* 0x0000000206047890 */ /* 0x000fe2000fffe03f */
[----:B------:R-:W-:Y:S01]  /*d060*/  FMUL.FTZ R100, R100, UR9 ;  /* 0x0000000964647c20 */ /* 0x000fe20008410000 */
[----:B------:R-:W-:Y:S01]  /*d070*/  FMUL.FTZ R101, R101, UR9 ;  /* 0x0000000965657c20 */ /* 0x000fe20008410000 */
[----:B------:R-:W-:Y:S01]  /*d080*/  FMUL.FTZ R120, R120, UR9 ;  /* 0x0000000978787c20 */ /* 0x000fe20008410000 */
[----:B------:R-:W-:Y:S01]  /*d090*/  FMUL.FTZ R122, R122, UR9 ;  /* 0x000000097a7a7c20 */ /* 0x000fe20008410000 */
[----:B------:R-:W-:Y:S01]  /*d0a0*/  FMUL.FTZ R123, R123, UR9 ;  /* 0x000000097b7b7c20 */ /* 0x000fe20008410000 */
[----:B------:R1:W-:Y:S01]  /*d0b0*/  MUFU.TANH R9, R126 ;  /* 0x0000007e00097308 */ /* 0x0003e20000002400 */
[----:B------:R-:W-:Y:S01]  /*d0c0*/  UMOV UR14, UR4 ;  /* 0x00000004000e7c82 */ /* 0x000fe20008000000 */
[----:B------:R-:W-:Y:S01]  /*d0d0*/  ULEA UR4, UR43, -UR41, 0x7 ;  /* 0x800000292b047291 */ /* 0x000fe2000f8e383f */
[----:B----4-:R-:W-:Y:S01]  /*d0e0*/  FMUL.FTZ R138, R90, UR9 ;  /* 0x000000095a8a7c20 */ /* 0x010fe20008410000 */
[----:B------:R-:W-:Y:S01]  /*d0f0*/  FMUL.FTZ R90, R95, UR9 ;  /* 0x000000095f5a7c20 */ /* 0x000fe20008410000 */
[----:B------:R-:W-:Y:S01]  /*d100*/  FMUL.FTZ R102, R102, UR9 ;  /* 0x0000000966667c20 */ /* 0x000fe20008410000 */
[----:B------:R-:W1:Y:S01]  /*d110*/  LDC.64 R94, c[0x0][0x748] ;  /* 0x0001d200ff5e7b82 */ /* 0x000e620000000a00 */
[----:B------:R-:W-:Y:S01]  /*d120*/  FMUL.FTZ R103, R103, UR9 ;  /* 0x0000000967677c20 */ /* 0x000fe20008410000 */
[----:B------:R-:W-:Y:S01]  /*d130*/  LEA R96, R3, UR4, 0x1 ;  /* 0x0000000403607c11 */ /* 0x000fe2000f8e08ff */
[----:B------:R-:W-:Y:S01]  /*d140*/  UIADD3 UR4, UR6, 0x4, URZ ;  /* 0x0000000406047890 */ /* 0x000fe2000fffe03f */
[----:B------:R-:W4:Y:S01]  /*d150*/  MUFU.TANH R136, R136 ;  /* 0x0000008800887308 */ /* 0x000f220000002400 */
[----:B------:R-:W-:Y:S01]  /*d160*/  FMUL.FTZ R109, R109, UR9 ;  /* 0x000000096d6d7c20 */ /* 0x000fe20008410000 */
[----:B------:R-:W-:Y:S01]  /*d170*/  FMUL.FTZ R104, R104, UR9 ;  /* 0x0000000968687c20 */ /* 0x000fe20008410000 */
        /* <DEDUP_REMOVED lines=13> */
[----:B------:R-:W-:Y:S08]  /*d250*/  MUFU.TANH R88, R88 ;  /* 0x0000005800587308 */ /* 0x000ff00000002400 */
[----:B------:R-:W-:Y:S01]  /*d260*/  MUFU.TANH R168, R204 ;  /* 0x000000cc00a87308 */ /* 0x000fe20000002400 */
[----:B---3--:R-:W-:Y:S01]  /*d270*/  R2UR UR12, R4 ;  /* 0x00000000040c72ca */ /* 0x008fe200000e0000 */
[----:B------:R-:W-:-:S02]  /*d280*/  WARPGROUP.DEPBAR.LE gsb0, 0x0 ;  /* 0x00008000000079c5 */ /* 0x000fc40000010000 */
[----:B------:R-:W-:-:S04]  /*d290*/  R2UR UR13, R5 ;  /* 0x00000000050d72ca */ /* 0x000fc800000e0000 */
[----:B------:R-:W-:Y:S01]  /*d2a0*/  MUFU.TANH R91, R91 ;  /* 0x0000005b005b7308 */ /* 0x000fe20000002400 */
[----:B------:R-:W3:Y:S01]  /*d2b0*/  LDL.64 R4, [R1+0x38] ;  /* 0x0000380001047983 */ /* 0x000ee20000100a00 */
[----:B------:R-:W-:Y:S01]  /*d2c0*/  WARPGROUP.ARRIVE ;  /* 0x00000000000079c5 */ /* 0x000fe20000000000 */
[----:B------:R-:W-:Y:S02]  /*d2d0*/  IADD3 R96, R7, R96, RZ ;  /* 0x0000006007607210 */ /* 0x000fe40007ffe0ff */
[----:B--2---:R-:W-:Y:S01]  /*d2e0*/  IADD3 R2, -R2, 0x8, RZ ;  /* 0x0000000802027810 */ /* 0x004fe20007ffe1ff */
[----:B------:R-:W-:Y:S01]  /*d2f0*/  UIADD3 UR6, UR6, 0x6, URZ ;  /* 0x0000000606067890 */ /* 0x000fe2000fffe03f */
[----:B------:R-:W-:Y:S01]  /*d300*/  UMOV UR7, 0x40000040 ;  /* 0x4000004000077882 */ /* 0x000fe20000000000 */
[----:B------:R-:W2:Y:S01]  /*d310*/  MUFU.TANH R167, R205 ;  /* 0x000000cd00a77308 */ /* 0x000ea20000002400 */
[----:B------:R-:W-:Y:S01]  /*d320*/  HGMMA.64x128x16.F32.BF16 R24, gdesc[UR12], R24, gsb0 ;  /* 0x01e000000c1879f0 */ /* 0x000fe20008001818 */
[----:B------:R-:W-:-:S02]  /*d330*/  R2UR UR12, R98 ;  /* 0x00000000620c72ca */ /* 0x000fc400000e0000 */
[----:B------:R-:W-:Y:S01]  /*d340*/  R2UR UR13, R99 ;  /* 0x00000000630d72ca */ /* 0x000fe200000e0000 */
[----:B------:R-:W-:Y:S01]  /*d350*/  UMOV UR14, UR4 ;  /* 0x00000004000e7c82 */ /* 0x000fe20008000000 */
[----:B------:R-:W-:Y:S01]  /*d360*/  UMOV UR15, 0x40000040 ;  /* 0x40000040000f7882 */ /* 0x000fe20000000000 */
[--C-:B-1----:R-:W-:Y:S01]  /*d370*/  IMAD.IADD R126, R94, 0x1, -R96.reuse ;  /* 0x000000015e7e7824 */ /* 0x102fe200078e0a60 */
[----:B------:R-:W1:Y:S01]  /*d380*/  MUFU.TANH R92, R92 ;  /* 0x0000005c005c7308 */ /* 0x000e620000002400 */
[--C-:B------:R-:W-:Y:S01]  /*d390*/  IMAD.IADD R221, R2, 0x1, -R96.reuse ;  /* 0x0000000102dd7824 */ /* 0x100fe200078e0a60 */
[----:B------:R-:W-:Y:S02]  /*d3a0*/  IADD3 R95, RZ, -R96, -R95 ;  /* 0x80000060ff5f7210 */ /* 0x000fe40007ffe85f */
[----:B------:R-:W-:Y:S02]  /*d3b0*/  SEL R126, R126, 0x80, !P2 ;  /* 0x000000807e7e7807 */ /* 0x000fe40005000000 */
[----:B------:R-:W-:-:S02]  /*d3c0*/  IADD3 R94, R94, 0x8, -R96 ;  /* 0x000000085e5e7810 */ /* 0x000fc40007ffe860 */
[----:B------:R-:W-:Y:S01]  /*d3d0*/  SEL R221, R221, 0x80, P3 ;  /* 0x00000080dddd7807 */ /* 0x000fe20001800000 */
[----:B------:R-:W-:Y:S01]  /*d3e0*/  MUFU.TANH R169, R138 ;  /* 0x0000008a00a97308 */ /* 0x000fe20000002400 */
[----:B------:R-:W-:Y:S02]  /*d3f0*/  SEL R218, R95, 0x80, P1 ;  /* 0x000000805fda7807 */ /* 0x000fe40000800000 */
[C---:B------:R-:W-:Y:S02]  /*d400*/  ISETP.GE.AND P3, PT, R126.reuse, RZ, PT ;  /* 0x000000ff7e00720c */ /* 0x040fe40003f66270 */
[C---:B------:R-:W-:Y:S02]  /*d410*/  ISETP.GE.AND P4, PT, R126.reuse, 0x1, PT ;  /* 0x000000017e00780c */ /* 0x040fe40003f86270 */
[----:B------:R-:W-:Y:S01]  /*d420*/  ISETP.GE.AND P1, PT, R126, 0x9, PT ;  /* 0x000000097e00780c */ /* 0x000fe20003f26270 */
        /* <DEDUP_REMOVED lines=15> */
[----:B------:R-:W-:Y:S02]  /*d520*/  WARPGROUP.DEPBAR.LE gsb0, 0x0 ;  /* 0x00008000000079c5 */ /* 0x000fe40000010000 */
[----:B------:R-:W4:Y:S01]  /*d530*/  LDS R224, [R224+0x400] ;  /* 0x00040000e0e07984 */ /* 0x000f220000000800 */
[----:B------:R-:W-:-:S04]  /*d540*/  WARPGROUP.ARRIVE ;  /* 0x00000000000079c5 */ /* 0x000fc80000000000 */
[----:B------:R-:W-:Y:S02]  /*d550*/  MUFU.TANH R141, R124 ;  /* 0x0000007c008d7308 */ /* 0x000fe40000002400 */
[----:B------:R-:W-:Y:S01]  /*d560*/  HGMMA.64x128x16.F32.BF16 R24, gdesc[UR12], R24, gsb0 ;  /* 0x01e000000c1879f0 */ /* 0x000fe20008001818 */
[C---:B------:R-:W-:Y:S02]  /*d570*/  ISETP.GT.OR P3, PT, R218.reuse, RZ, !P3 ;  /* 0x000000ffda00720c */ /* 0x040fe40005f64670 */
[----:B------:R-:W-:-:S03]  /*d580*/  ISETP.GT.OR P4, PT, R218, 0x1, !P4 ;  /* 0x00000001da00780c */ /* 0x000fc60006784670 */
[----:B------:R-:W1:Y:S01]  /*d590*/  MUFU.TANH R157, R108 ;  /* 0x0000006c009d7308 */ /* 0x000e620000002400 */
[----:B------:R-:W-:Y:S02]  /*d5a0*/  ISETP.GT.OR P1, PT, R218, 0x9, !P1 ;  /* 0x00000009da00780c */ /* 0x000fe40004f24670 */
[----:B------:R-:W-:Y:S02]  /*d5b0*/  FSEL R216, R19, -INF , !P3 ;  /* 0xff80000013d87808 */ /* 0x000fe40005800000 */
[----:B------:R-:W-:Y:S02]  /*d5c0*/  FSEL R219, R230, -INF , !P4 ;  /* 0xff800000e6db7808 */ /* 0x000fe40006000000 */
[C---:B------:R-:W-:Y:S01]  /*d5d0*/  ISETP.GE.AND P2, PT, R126.reuse, 0x10, PT ;  /* 0x000000107e00780c */ /* 0x040fe20003f46270 */
[----:B------:R-:W1:Y:S01]  /*d5e0*/  MUFU.TANH R152, R113 ;  /* 0x0000007100987308 */ /* 0x000e620000002400 */
[C---:B------:R-:W-:Y:S02]  /*d5f0*/  ISETP.GE.AND P3, PT, R126.reuse, 0x11, PT ;  /* 0x000000117e00780c */ /* 0x040fe40003f66270 */
[----:B------:R-:W-:-:S02]  /*d600*/  ISETP.GE.AND P5, PT, R126, 0x18, PT ;  /* 0x000000187e00780c */ /* 0x000fc40003fa6270 */
[----:B------:R-:W-:Y:S02]  /*d610*/  ISETP.GE.AND P4, PT, R126, 0x19, PT ;  /* 0x000000197e00780c */ /* 0x000fe40003f86270 */
[----:B------:R-:W-:Y:S01]  /*d620*/  FSEL R220, R236, -INF , !P1 ;  /* 0xff800000ecdc7808 */ /* 0x000fe20004800000 */
[----:B------:R-:W-:Y:S01]  /*d630*/  MUFU.TANH R144, R121 ;  /* 0x0000007900907308 */ /* 0x000fe20000002400 */
[C---:B------:R-:W-:Y:S02]  /*d640*/  ISETP.GT.OR P2, PT, R218.reuse, 0x10, !P2 ;  /* 0x00000010da00780c */ /* 0x040fe40005744670 */
[C---:B------:R-:W-:Y:S02]  /*d650*/  ISETP.GT.OR P3, PT, R218.reuse, 0x11, !P3 ;  /* 0x00000011da00780c */ /* 0x040fe40005f64670 */
[C---:B------:R-:W-:Y:S02]  /*d660*/  ISETP.GT.OR P5, PT, R218.reuse, 0x18, !P5 ;  /* 0x00000018da00780c */ /* 0x040fe40006fa4670 */
[----:B------:R-:W-:Y:S01]  /*d670*/  ISETP.GT.OR P4, PT, R218, 0x19, !P4 ;  /* 0x00000019da00780c */ /* 0x000fe20006784670 */
[----:B------:R-:W-:Y:S01]  /*d680*/  MUFU.TANH R140, R125 ;  /* 0x0000007d008c7308 */ /* 0x000fe20000002400 */
[----:B------:R-:W-:-:S02]  /*d690*/  FSEL R215, R233, -INF , !P2 ;  /* 0xff800000e9d77808 */ /* 0x000fc40005000000 */
[----:B------:R-:W-:Y:S02]  /*d6a0*/  FSEL R211, R21, -INF , !P3 ;  /* 0xff80000015d37808 */ /* 0x000fe40005800000 */
[----:B------:R-:W-:Y:S02]  /*d6b0*/  FSEL R208, R23, -INF , !P5 ;  /* 0xff80000017d07808 */ /* 0x000fe40006800000 */
[----:B------:R-:W-:Y:S01]  /*d6c0*/  FSEL R206, R202, -INF , !P4 ;  /* 0xff800000cace7808 */ /* 0x000fe20006000000 */
[----:B------:R-:W1:Y:S01]  /*d6d0*/  MUFU.TANH R150, R116 ;  /* 0x0000007400967308 */ /* 0x000e620000002400 */
[----:B------:R-:W-:Y:S01]  /*d6e0*/  FMUL.FTZ R111, R111, UR9 ;  /* 0x000000096f6f7c20 */ /* 0x000fe20008410000 */
[----:B------:R-:W-:Y:S01]  /*d6f0*/  FMUL.FTZ R119, R119, UR9 ;  /* 0x0000000977777c20 */ /* 0x000fe20008410000 */
[----:B------:R-:W-:-:S05]  /*d700*/  FMUL.FTZ R115, R115, UR9 ;  /* 0x0000000973737c20 */ /* 0x000fca0008410000 */
[----:B------:R-:W1:Y:S01]  /*d710*/  MUFU.TANH R148, R117 ;  /* 0x0000007500947308 */ /* 0x000e620000002400 */
[----:B------:R-:W-:-:S07]  /*d720*/  FMUL.FTZ R118, R118, UR9 ;  /* 0x0000000976767c20 */ /* 0x000fce0008410000 */
[----:B------:R-:W-:Y:S08]  /*d730*/  MUFU.TANH R158, R107 ;  /* 0x0000006b009e7308 */ /* 0x000ff00000002400 */
[----:B------:R-:W-:Y:S08]  /*d740*/  MUFU.TANH R151, R114 ;  /* 0x0000007200977308 */ /* 0x000ff00000002400 */
[----:B------:R-:W1:Y:S08]  /*d750*/  MUFU.TANH R159, R106 ;  /* 0x0000006a009f7308 */ /* 0x000e700000002400 */
[----:B------:R-:W1:Y:S08]  /*d760*/  MUFU.TANH R155, R110 ;  /* 0x0000006e009b7308 */ /* 0x000e700000002400 */
[----:B------:R-:W1:Y:S01]  /*d770*/  MUFU.TANH R154, R111 ;  /* 0x0000006f009a7308 */ /* 0x000e620000002400 */
[----:B------:R-:W-:-:S02]  /*d780*/  WARPGROUP.DEPBAR.LE gsb0, 0x0 ;  /* 0x00008000000079c5 */ /* 0x000fc40000010000 */
[----:B---3--:R-:W-:-:S05]  /*d790*/  R2UR UR5, R5 ;  /* 0x00000000050572ca */ /* 0x008fca00000e0000 */
        /* <DEDUP_REMOVED lines=11> */
[----:B------:R3:W-:Y:S01]  /*d850*/  MUFU.TANH R146, R119 ;  /* 0x0000007700927308 */ /* 0x0007e20000002400 */
[----:B------:R-:W-:Y:S01]  /*d860*/  ISETP.GT.OR P0, PT, R221, RZ, !P0 ;  /* 0x000000ffdd00720c */ /* 0x000fe20004704670 */
[----:B------:R-:W-:Y:S01]  /*d870*/  FMUL.FTZ R127, R127, UR9 ;  /* 0x000000097f7f7c20 */ /* 0x000fe20008410000 */
[----:B------:R-:W-:Y:S01]  /*d880*/  ISETP.GE.AND P2, PT, R128, 0x8, PT ;  /* 0x000000088000780c */ /* 0x000fe20003f46270 */
[----:B------:R-:W-:Y:S01]  /*d890*/  FMUL.FTZ R130, R130, UR9 ;  /* 0x0000000982827c20 */ /* 0x000fe20008410000 */
[C---:B------:R-:W-:Y:S01]  /*d8a0*/  ISETP.GE.AND P3, PT, R128.reuse, 0x9, PT ;  /* 0x000000098000780c */ /* 0x040fe20003f66270 */
[----:B------:R-:W-:Y:S01]  /*d8b0*/  FMUL.FTZ R212, R131, UR9 ;  /* 0x0000000983d47c20 */ /* 0x000fe20008410000 */
[C---:B------:R-:W-:Y:S01]  /*d8c0*/  ISETP.GE.AND P5, PT, R128.reuse, 0x10, PT ;  /* 0x000000108000780c */ /* 0x040fe20003fa6270 */
[----:B------:R-:W3:Y:S01]  /*d8d0*/  MUFU.TANH R149, R115 ;  /* 0x0000007300957308 */ /* 0x000ee20000002400 */
[----:B------:R-:W-:Y:S01]  /*d8e0*/  ISETP.GE.AND P4, PT, R128, 0x11, PT ;  /* 0x000000118000780c */ /* 0x000fe20003f86270 */
[----:B------:R-:W-:Y:S01]  /*d8f0*/  IMAD R137, R0, 0x400, R137 ;  /* 0x0000040000897824 */ /* 0x000fe200078e0289 */
[----:B------:R-:W-:Y:S01]  /*d900*/  FSEL R214, R20, -INF , !P0 ;  /* 0xff80000014d67808 */ /* 0x000fe20004000000 */
[----:B------:R-:W-:Y:S01]  /*d910*/  FMUL.FTZ R129, R129, UR9 ;  /* 0x0000000981817c20 */ /* 0x000fe20008410000 */
[----:B------:R-:W-:-:S02]  /*d920*/  FSEL R228, R200, -INF , !P1 ;  /* 0xff800000c8e47808 */ /* 0x000fc40004800000 */
[----:B------:R-:W-:Y:S01]  /*d930*/  IADD3 R223, R10, 0x4, RZ ;  /* 0x000000040adf7810 */ /* 0x000fe20007ffe0ff */
[----:B------:R-:W3:Y:S01]  /*d940*/  MUFU.TANH R147, R118 ;  /* 0x0000007600937308 */ /* 0x000ee20000002400 */
[C---:B------:R-:W-:Y:S01]  /*d950*/  ISETP.GE.AND P0, PT, R128.reuse, 0x18, PT ;  /* 0x000000188000780c */ /* 0x040fe20003f06270 */
[----:B----4-:R-:W4:Y:S01]  /*d960*/  SHFL.IDX PT, R226, R224, R10, 0x1f ;  /* 0x00001f0ae0e27589 */ /* 0x010f2200000e0000 */
[----:B------:R-:W-:Y:S01]  /*d970*/  ISETP.GE.AND P1, PT, R128, 0x19, PT ;  /* 0x000000198000780c */ /* 0x000fe20003f26270 */
[C---:B------:R-:W-:Y:S01]  /*d980*/  VIADD R231, R10.reuse, 0x8 ;  /* 0x000000080ae77836 */ /* 0x040fe20000000000 */
        /* <DEDUP_REMOVED lines=28> */
[----:B--2---:R-:W-:-:S02]  /*db50*/  FSEL R123, R167, -INF , !P5 ;  /* 0xff800000a77b7808 */ /* 0x004fc40006800000 */
[----:B------:R-:W-:Y:S02]  /*db60*/  FSEL R120, R88, -INF , !P4 ;  /* 0xff80000058787808 */ /* 0x000fe40006000000 */
[C---:B------:R-:W-:Y:S02]  /*db70*/  ISETP.GE.AND P2, PT, R126.reuse, 0x38, PT ;  /* 0x000000387e00780c */ /* 0x040fe40003f46270 */
[----:B------:R-:W-:Y:S02]  /*db80*/  ISETP.GE.AND P3, PT, R126, 0x39, PT ;  /* 0x000000397e00780c */ /* 0x000fe40003f66270 */
[C---:B------:R-:W-:Y:S02]  /*db90*/  ISETP.GE.AND P5, PT, R128.reuse, 0x20, PT ;  /* 0x000000208000780c */ /* 0x040fe40003fa6270 */
[----:B------:R-:W-:Y:S02]  /*dba0*/  ISETP.GE.AND P4, PT, R128, 0x21, PT ;  /* 0x000000218000780c */ /* 0x000fe40003f86270 */
[----:B------:R-:W-:-:S02]  /*dbb0*/  FSEL R103, R91, -INF , !P0 ;  /* 0xff8000005b677808 */ /* 0x000fc40004000000 */
[----:B-1----:R-:W-:Y:S02]  /*dbc0*/  FSEL R109, R92, -INF , !P1 ;  /* 0xff8000005c6d7808 */ /* 0x002fe40004800000 */
        /* <DEDUP_REMOVED lines=80> */
[----:B------:R1:W2:Y:S01]  /*e0d0*/  MUFU.TANH R6, R127 ;  /* 0x0000007f00067308 */ /* 0x0002a20000002400 */
        /* <DEDUP_REMOVED lines=8> */
[----:B------:R3:W4:Y:S01]  /*e160*/  MUFU.TANH R2, R130 ;  /* 0x0000008200027308 */ /* 0x0007220000002400 */
[----:B-1----:R-:W-:-:S02]  /*e170*/  FSEL R127, R141, -INF , !P0 ;  /* 0xff8000008d7f7808 */ /* 0x002fc40004000000 */
[----:B------:R-:W-:Y:S02]  /*e180*/  FSEL R126, R140, -INF , !P1 ;  /* 0xff8000008c7e7808 */ /* 0x000fe40004800000 */
[C---:B------:R-:W-:Y:S02]  /*e190*/  ISETP.GE.AND P0, PT, R128.reuse, 0x60, PT ;  /* 0x000000608000780c */ /* 0x040fe40003f06270 */
[----:B------:R-:W-:Y:S02]  /*e1a0*/  ISETP.GE.AND P1, PT, R128, 0x61, PT ;  /* 0x000000618000780c */ /* 0x000fe40003f26270 */
[----:B------:R-:W-:Y:S02]  /*e1b0*/  ISETP.GT.OR P2, PT, R218, 0x70, !P2 ;  /* 0x00000070da00780c */ /* 0x000fe40005744670 */
[C---:B------:R-:W-:Y:S02]  /*e1c0*/  ISETP.GT.OR P0, PT, R221.reuse, 0x60, !P0 ;  /* 0x00000060dd00780c */ /* 0x040fe40004704670 */
[----:B------:R-:W-:-:S02]  /*e1d0*/  ISETP.GT.OR P1, PT, R221, 0x61, !P1 ;  /* 0x00000061dd00780c */ /* 0x000fc40004f24670 */
[----:B---3--:R-:W-:Y:S02]  /*e1e0*/  FSEL R130, R5, -INF , !P2 ;  /* 0xff80000005827808 */ /* 0x008fe40005000000 */
        /* <DEDUP_REMOVED lines=10> */
[----:B--2---:R-:W-:Y:S02]  /*e290*/  FSEL R139, R6, -INF , !P0 ;  /* 0xff800000068b7808 */ /* 0x004fe40004000000 */
[----:B----4-:R-:W-:-:S02]  /*e2a0*/  FSEL R137, R2, -INF , !P1 ;  /* 0xff80000002897808 */ /* 0x010fc40004800000 */
[C---:B------:R-:W-:Y:S02]  /*e2b0*/  ISETP.GE.AND P0, PT, R128.reuse, 0x78, PT ;  /* 0x000000788000780c */ /* 0x040fe40003f06270 */
[----:B-1----:R-:W-:Y:S02]  /*e2c0*/  FSEL R129, R9, -INF , !P2 ;  /* 0xff80000009817808 */ /* 0x002fe40005000000 */
        /* <DEDUP_REMOVED lines=8> */
[----:B------:R-:W-:Y:S02]  /*e350*/  WARPGROUP.DEPBAR.LE gsb0, 0x0 ;  /* 0x00008000000079c5 */ /* 0x000fe40000010000 */
[----:B------:R-:W-:Y:S01]  /*e360*/  FADD.FTZ R229, R24, -R226 ;  /* 0x800000e218e57221 */ /* 0x000fe20000010000 */
[C---:B------:R-:W-:Y:S01]  /*e370*/  ISETP.GT.OR P2, PT, R221.reuse, 0x71, !P2 ;  /* 0x00000071dd00780c */ /* 0x040fe20005744670 */
[----:B------:R-:W3:Y:S01]  /*e380*/  SHFL.IDX PT, R24, R224, R231, 0x1f ;  /* 0x00001fe7e0187589 */ /* 0x000ee200000e0000 */
[----:B------:R-:W-:-:S02]  /*e390*/  ISETP.GT.OR P0, PT, R221, 0x78, !P0 ;  /* 0x00000078dd00780c */ /* 0x000fc40004704670 */
[----:B------:R-:W-:Y:S01]  /*e3a0*/  ISETP.GT.OR P1, PT, R221, 0x79, !P1 ;  /* 0x00000079dd00780c */ /* 0x000fe20004f24670 */
[----:B------:R-:W-:Y:S01]  /*e3b0*/  LDS R17, [R17+0x400] ;  /* 0x0004000011117984 */ /* 0x000fe20000000800 */
[----:B-1----:R-:W-:-:S03]  /*e3c0*/  FADD.FTZ R227, R25, -R212 ;  /* 0x800000d419e37221 */ /* 0x002fc60000010000 */
[----:B------:R-:W-:Y:S04]  /*e3d0*/  SHFL.IDX PT, R25, R18, R223, 0x1f ;  /* 0x00001fdf12197589 */ /* 0x000fe800000e0000 */
[----:B------:R-:W1:Y:S01]  /*e3e0*/  SHFL.IDX PT, R223, R224, R232, 0x1f ;  /* 0x00001fe8e0df7589 */ /* 0x000e6200000e0000 */
[----:B------:R-:W-:Y:S01]  /*e3f0*/  FADD.FTZ R212, R27, -R212 ;  /* 0x800000d41bd47221 */ /* 0x000fe20000010000 */
[----:B--2---:R-:W-:Y:S01]  /*e400*/  FFMA.FTZ R216, R216, UR4, -R218 ;  /* 0x00000004d8d87c23 */ /* 0x004fe200080108da */
        /* <DEDUP_REMOVED lines=14> */
[----:B------:R-:W-:-:S03]  /*e4f0*/  VIADD R31, R10, 0x10 ;  /* 0x000000100a1f7836 */ /* 0x000fc60000000000 */
[----:B------:R-:W1:Y:S04]  /*e500*/  SHFL.IDX PT, R29, R224, R29, 0x1f ;  /* 0x00001f1de01d7589 */ /* 0x000e6800000e0000 */
[----:B------:R-:W1:Y:S01]  /*e510*/  SHFL.IDX PT, R31, R18, R31, 0x1f ;  /* 0x00001f1f121f7589 */ /* 0x000e6200000e0000 */
[----:B---3--:R-:W-:Y:S01]  /*e520*/  IADD3 R232, R10, 0x1c, RZ ;  /* 0x0000001c0ae87810 */ /* 0x008fe20007ffe0ff */
[----:B------:R3:W1:Y:S01]  /*e530*/  MUFU.EX2 R24, R26 ;  /* 0x0000001a00187308 */ /* 0x0006620000000800 */
[----:B------:R-:W-:-:S04]  /*e540*/  FFMA.FTZ R219, R219, UR4, -R25 ;  /* 0x00000004dbdb7c23 */ /* 0x000fc80008010819 */
[----:B------:R2:W-:Y:S01]  /*e550*/  SHFL.IDX PT, R232, R224, R232, 0x1f ;  /* 0x00001fe8e0e87589 */ /* 0x0005e200000e0000 */
[----:B---3--:R-:W-:Y:S01]  /*e560*/  FFMA.FTZ R26, R228, UR4, -R25 ;  /* 0x00000004e41a7c23 */ /* 0x008fe20008010819 */
[--C-:B----4-:R-:W-:Y:S01]  /*e570*/  FFMA.FTZ R25, R225, UR4, -R231.reuse ;  /* 0x00000004e1197c23 */ /* 0x110fe200080108e7 */
[----:B------:R-:W-:Y:S01]  /*e580*/  FFMA.FTZ R231, R222, UR4, -R231 ;  /* 0x00000004dee77c23 */ /* 0x000fe200080108e7 */
[--C-:B--2---:R-:W-:Y:S01]  /*e590*/  FADD.FTZ R222, R32, -R28.reuse ;  /* 0x8000001c20de7221 */ /* 0x104fe20000010000 */
[----:B------:R-:W-:Y:S01]  /*e5a0*/  FADD.FTZ R224, R34, -R28 ;  /* 0x8000001c22e07221 */ /* 0x000fe20000010000 */
[--C-:B------:R-:W-:Y:S01]  /*e5b0*/  FFMA.FTZ R28, R220, UR4, -R30.reuse ;  /* 0x00000004dc1c7c23 */ /* 0x100fe2000801081e */
[----:B------:R-:W-:Y:S01]  /*e5c0*/  FFMA.FTZ R30, R217, UR4, -R30 ;  /* 0x00000004d91e7c23 */ /* 0x000fe2000801081e */
[----:B------:R-:W-:Y:S02]  /*e5d0*/  VIADD R32, R10, 0x14 ;  /* 0x000000140a207836 */ /* 0x000fe40000000000 */
[--C-:B-1----:R-:W-:Y:S01]  /*e5e0*/  FADD.FTZ R217, R36, -R29.reuse ;  /* 0x8000001d24d97221 */ /* 0x102fe20000010000 */
[----:B------:R-:W-:Y:S01]  /*e5f0*/  FADD.FTZ R220, R38, -R29 ;  /* 0x8000001d26dc7221 */ /* 0x000fe20000010000 */
[--C-:B------:R-:W-:Y:S01]  /*e600*/  FFMA.FTZ R29, R215, UR4, -R31.reuse ;  /* 0x00000004d71d7c23 */ /* 0x100fe2000801081f */
[----:B------:R-:W-:Y:S01]  /*e610*/  FFMA.FTZ R31, R213, UR4, -R31 ;  /* 0x00000004d51f7c23 */ /* 0x000fe2000801081f */
[----:B------:R-:W-:Y:S01]  /*e620*/  FFMA.FTZ R213, -R19, R19, 1 ;  /* 0x3f80000013d57423 */ /* 0x000fe20000010113 */
[----:B------:R-:W-:Y:S01]  /*e630*/  FMUL.FTZ R229, R214, R229 ;  /* 0x000000e5d6e57220 */ /* 0x000fe20000410000 */
[----:B------:R-:W1:Y:S01]  /*e640*/  SHFL.IDX PT, R32, R18, R32, 0x1f ;  /* 0x00001f2012207589 */ /* 0x000e6200000e0000 */
[----:B------:R-:W-:-:S02]  /*e650*/  IADD3 R34, R10, 0x18, RZ ;  /* 0x000000180a227810 */ /* 0x000fc40007ffe0ff */
[----:B------:R-:W-:Y:S01]  /*e660*/  FMUL.FTZ R213, R213, R229 ;  /* 0x000000e5d5d57220 */ /* 0x000fe20000410000 */
[C---:B------:R-:W-:Y:S02]  /*e670*/  VIADD R229, R10.reuse, 0x1c ;  /* 0x0000001c0ae57836 */ /* 0x040fe40000000000 */
[--C-:B------:R-:W-:Y:S02]  /*e680*/  FADD.FTZ R225, R33, -R27.reuse ;  /* 0x8000001b21e17221 */ /* 0x100fe40000010000 */
[----:B------:R-:W2:Y:S04]  /*e690*/  SHFL.IDX PT, R33, R18, R34, 0x1f ;  /* 0x00001f2212217589 */ /* 0x000ea800000e0000 */
[----:B------:R-:W3:Y:S01]  /*e6a0*/  SHFL.IDX PT, R34, R18, R229, 0x1f ;  /* 0x00001fe512227589 */ /* 0x000ee200000e0000 */
[----:B------:R-:W-:Y:S01]  /*e6b0*/  FADD.FTZ R228, R35, -R27 ;  /* 0x8000001b23e47221 */ /* 0x000fe20000010000 */
[----:B------:R-:W-:-:S02]  /*e6c0*/  VIADD R215, R10, 0x4 ;  /* 0x000000040ad77836 */ /* 0x000fc40000000000 */
[----:B------:R-:W4:Y:S01]  /*e6d0*/  SHFL.IDX PT, R35, R12, R10, 0x1f ;  /* 0x00001f0a0c237589 */ /* 0x000f2200000e0000 */
[----:B------:R2:W-:Y:S01]  /*e6e0*/  MUFU.EX2 R19, R31 ;  /* 0x0000001f00137308 */ /* 0x0005e20000000800 */
[--C-:B-1----:R-:W-:Y:S01]  /*e6f0*/  FFMA.FTZ R211, R211, UR4, -R32.reuse ;  /* 0x00000004d3d37c23 */ /* 0x102fe20008010820 */
[----:B------:R-:W-:Y:S01]  /*e700*/  FFMA.FTZ R32, R210, UR4, -R32 ;  /* 0x00000004d2207c23 */ /* 0x000fe20008010820 */
[----:B------:R-:W-:-:S05]  /*e710*/  FFMA.FTZ R210, -R20, R20, 1 ;  /* 0x3f80000014d27423 */ /* 0x000fca0000010114 */
[----:B------:R1:W-:Y:S01]  /*e720*/  MUFU.EX2 R20, R32 ;  /* 0x0000002000147308 */ /* 0x0003e20000000800 */
[--C-:B--2---:R-:W-:Y:S01]  /*e730*/  FFMA.FTZ R31, R208, UR4, -R33.reuse ;  /* 0x00000004d01f7c23 */ /* 0x104fe20008010821 */
[----:B-1----:R-:W-:Y:S01]  /*e740*/  FFMA.FTZ R32, R209, UR4, -R33 ;  /* 0x00000004d1207c23 */ /* 0x002fe20008010821 */
[----:B---3--:R-:W-:-:S05]  /*e750*/  FFMA.FTZ R33, R206, UR4, -R34 ;  /* 0x00000004ce217c23 */ /* 0x008fca0008010822 */
[----:B------:R-:W1:Y:S01]  /*e760*/  MUFU.EX2 R219, R219 ;  /* 0x000000db00db7308 */ /* 0x000e620000000800 */
[----:B------:R-:W2:Y:S01]  /*e770*/  SHFL.IDX PT, R206, R12, R215, 0x1f ;  /* 0x00001fd70cce7589 */ /* 0x000ea200000e0000 */
[----:B------:R-:W-:Y:S01]  /*e780*/  FMUL.FTZ R226, R24, R226 ;  /* 0x000000e218e27220 */ /* 0x000fe20000410000 */
[----:B------:R-:W-:Y:S01]  /*e790*/  FFMA.FTZ R208, -R230, R230, 1 ;  /* 0x3f800000e6d07423 */ /* 0x000fe200000101e6 */
[--C-:B----4-:R-:W-:Y:S01]  /*e7a0*/  FFMA.FTZ R204, R204, UR4, -R35.reuse ;  /* 0x00000004cccc7c23 */ /* 0x110fe20008010823 */
[----:B------:R-:W-:Y:S01]  /*e7b0*/  FFMA.FTZ R36, R205, UR4, -R35 ;  /* 0x00000004cd247c23 */ /* 0x000fe20008010823 */
[----:B------:R-:W-:Y:S01]  /*e7c0*/  FMUL.FTZ R210, R210, R226 ;  /* 0x000000e2d2d27220 */ /* 0x000fe20000410000 */
[C---:B------:R-:W-:Y:S01]  /*e7d0*/  IADD3 R209, R10.reuse, 0x8, RZ ;  /* 0x000000080ad17810 */ /* 0x040fe20007ffe0ff */
[----:B------:R3:W-:Y:S01]  /*e7e0*/  MUFU.EX2 R18, R211 ;  /* 0x000000d300127308 */ /* 0x0007e20000000800 */
[C---:B------:R-:W-:Y:S02]  /*e7f0*/  VIADD R226, R10.reuse, 0xc ;  /* 0x0000000c0ae27836 */ /* 0x040fe40000000000 */
[----:B------:R-:W-:-:S02]  /*e800*/  VIADD R230, R10, 0x18 ;  /* 0x000000180ae67836 */ /* 0x000fc40000000000 */
[----:B-1----:R-:W-:Y:S01]  /*e810*/  FMUL.FTZ R227, R219, R227 ;  /* 0x000000e3dbe37220 */ /* 0x002fe20000410000 */
[----:B---3--:R-:W-:Y:S02]  /*e820*/  VIADD R211, R10, 0x10 ;  /* 0x000000100ad37836 */ /* 0x008fe40000000000 */
[----:B------:R2:W-:Y:S01]  /*e830*/  MUFU.EX2 R35, R204 ;  /* 0x000000cc00237308 */ /* 0x0005e20000000800 */
[----:B------:R-:W-:Y:S01]  /*e840*/  FMUL.FTZ R208, R208, R227 ;  /* 0x000000e3d0d07220 */ /* 0x000fe20000410000 */
[----:B------:R-:W-:Y:S01]  /*e850*/  IADD3 R227, R10, 0x14, RZ ;  /* 0x000000140ae37810 */ /* 0x000fe20007ffe0ff */
[----:B------:R-:W-:-:S05]  /*e860*/  FFMA.FTZ R34, R207, UR4, -R34 ;  /* 0x00000004cf227c23 */ /* 0x000fca0008010822 */
[----:B------:R1:W-:Y:S01]  /*e870*/  MUFU.EX2 R27, R231 ;  /* 0x000000e7001b7308 */ /* 0x0003e20000000800 */
[--C-:B--2---:R-:W-:Y:S01]  /*e880*/  FFMA.FTZ R204, R122, UR4, -R206.reuse ;  /* 0x000000047acc7c23 */ /* 0x104fe200080108ce */
[----:B------:R-:W-:Y:S01]  /*e890*/  FFMA.FTZ R206, R124, UR4, -R206 ;  /* 0x000000047cce7c23 */ /* 0x000fe200080108ce */
[----:B------:R-:W-:Y:S04]  /*e8a0*/  SHFL.IDX PT, R207, R12, R209, 0x1f ;  /* 0x00001fd10ccf7589 */ /* 0x000fe800000e0000 */
[----:B------:R-:W-:Y:S01]  /*e8b0*/  SHFL.IDX PT, R38, R12, R227, 0x1f ;  /* 0x00001fe30c267589 */ /* 0x000fe200000e0000 */
[--C-:B-1----:R-:W-:Y:S01]  /*e8c0*/  FADD.FTZ R231, R37, -R232.reuse ;  /* 0x800000e825e77221 */ /* 0x102fe20000010000 */
[----:B------:R-:W-:Y:S02]  /*e8d0*/  FADD.FTZ R232, R39, -R232 ;  /* 0x800000e827e87221 */ /* 0x000fe40000010000 */
[----:B------:R-:W-:Y:S04]  /*e8e0*/  SHFL.IDX PT, R37, R12, R226, 0x1f ;  /* 0x00001fe20c257589 */ /* 0x000fe800000e0000 */
[----:B------:R-:W-:Y:S04]  /*e8f0*/  SHFL.IDX PT, R39, R12, R211, 0x1f ;  /* 0x00001fd30c277589 */ /* 0x000fe800000e0000 */
[----:B------:R-:W1:Y:S04]  /*e900*/  SHFL.IDX PT, R122, R12, R230, 0x1f ;  /* 0x00001fe60c7a7589 */ /* 0x000e6800000e0000 */
[----:B------:R2:W3:Y:S02]  /*e910*/  SHFL.IDX PT, R124, R12, R229, 0x1f ;  /* 0x00001fe50c7c7589 */ /* 0x0004e400000e0000 */
[----:B--2---:R2:W-:Y:S02]  /*e920*/  MUFU.EX2 R12, R204 ;  /* 0x000000cc000c7308 */ /* 0x0045e40000000800 */
[----:B--2---:R-:W2:Y:S01]  /*e930*/  SHFL.IDX PT, R204, R11, R215, 0x1f ;  /* 0x00001fd70bcc7589 */ /* 0x004ea200000e0000 */
[--C-:B-1----:R-:W-:Y:S01]  /*e940*/  FFMA.FTZ R112, R112, UR4, -R122.reuse ;  /* 0x0000000470707c23 */ /* 0x102fe2000801087a */
[----:B------:R-:W-:-:S02]  /*e950*/  FFMA.FTZ R107, R107, UR4, -R122 ;  /* 0x000000046b6b7c23 */ /* 0x000fc4000801087a */
[----:B------:R-:W1:Y:S01]  /*e960*/  SHFL.IDX PT, R205, R11, R10, 0x1f ;  /* 0x00001f0a0bcd7589 */ /* 0x000e6200000e0000 */
[----:B---3--:R-:W-:-:S03]  /*e970*/  FFMA.FTZ R122, R97, UR4, -R124 ;  /* 0x00000004617a7c23 */ /* 0x008fc6000801087c */
[----:B------:R-:W3:Y:S01]  /*e980*/  SHFL.IDX PT, R97, R11, R211, 0x1f ;  /* 0x00001fd30b617589 */ /* 0x000ee200000e0000 */
[--C-:B------:R-:W-:Y:S01]  /*e990*/  FFMA.FTZ R123, R123, UR4, -R207.reuse ;  /* 0x000000047b7b7c23 */ /* 0x100fe200080108cf */
[----:B------:R-:W-:Y:S02]  /*e9a0*/  FFMA.FTZ R125, R125, UR4, -R207 ;  /* 0x000000047d7d7c23 */ /* 0x000fe400080108cf */
[----:B------:R-:W-:Y:S01]  /*e9b0*/  SHFL.IDX PT, R207, R11, R209, 0x1f ;  /* 0x00001fd10bcf7589 */ /* 0x000fe200000e0000 */
[--C-:B--2---:R-:W-:Y:S01]  /*e9c0*/  FFMA.FTZ R119, R119, UR4, -R204.reuse ;  /* 0x0000000477777c23 */ /* 0x104fe200080108cc */
[----:B------:R-:W-:Y:S02]  /*e9d0*/  FFMA.FTZ R204, R98, UR4, -R204 ;  /* 0x0000000462cc7c23 */ /* 0x000fe400080108cc */
[----:B------:R-:W2:Y:S01]  /*e9e0*/  SHFL.IDX PT, R98, R11, R230, 0x1f ;  /* 0x00001fe60b627589 */ /* 0x000ea200000e0000 */
[--C-:B------:R-:W-:Y:S01]  /*e9f0*/  FFMA.FTZ R120, R120, UR4, -R37.reuse ;  /* 0x0000000478787c23 */ /* 0x100fe20008010825 */
[----:B------:R-:W-:Y:S01]  /*ea00*/  FFMA.FTZ R121, R121, UR4, -R37 ;  /* 0x0000000479797c23 */ /* 0x000fe20008010825 */
[--C-:B------:R-:W-:Y:S01]  /*ea10*/  FFMA.FTZ R109, R109, UR4, -R38.reuse ;  /* 0x000000046d6d7c23 */ /* 0x100fe20008010826 */
[----:B------:R4:W-:Y:S01]  /*ea20*/  MUFU.EX2 R37, R206 ;  /* 0x000000ce00257308 */ /* 0x0009e20000000800 */
[--C-:B------:R-:W-:Y:S01]  /*ea30*/  FFMA.FTZ R103, R103, UR4, -R39.reuse ;  /* 0x0000000467677c23 */ /* 0x100fe20008010827 */
[----:B------:R-:W-:Y:S01]  /*ea40*/  FFMA.FTZ R114, R114, UR4, -R39 ;  /* 0x0000000472727c23 */ /* 0x000fe20008010827 */
[--C-:B-1----:R-:W-:Y:S01]  /*ea50*/  FFMA.FTZ R117, R117, UR4, -R205.reuse ;  /* 0x0000000475757c23 */ /* 0x102fe200080108cd */
[----:B------:R-:W-:Y:S01]  /*ea60*/  FFMA.FTZ R106, R106, UR4, -R205 ;  /* 0x000000046a6a7c23 */ /* 0x000fe200080108cd */
[----:B----4-:R-:W-:-:S03]  /*ea70*/  FFMA.FTZ R206, R94, UR4, -R38 ;  /* 0x000000045ece7c23 */ /* 0x010fc60008010826 */
[----:B------:R1:W-:Y:S01]  /*ea80*/  MUFU.EX2 R38, R123 ;  /* 0x0000007b00267308 */ /* 0x0003e20000000800 */
[----:B------:R-:W-:Y:S01]  /*ea90*/  SHFL.IDX PT, R205, R11, R229, 0x1f ;  /* 0x00001fe50bcd7589 */ /* 0x000fe200000e0000 */
[--C-:B---3--:R-:W-:Y:S01]  /*eaa0*/  FFMA.FTZ R101, R101, UR4, -R97.reuse ;  /* 0x0000000465657c23 */ /* 0x108fe20008010861 */
[----:B------:R-:W-:Y:S02]  /*eab0*/  FFMA.FTZ R100, R100, UR4, -R97 ;  /* 0x0000000464647c23 */ /* 0x000fe40008010861 */
[----:B-1----:R-:W1:Y:S03]  /*eac0*/  SHFL.IDX PT, R123, R11, R226, 0x1f ;  /* 0x00001fe20b7b7589 */ /* 0x002e6600000e0000 */
[----:B------:R3:W-:Y:S02]  /*ead0*/  MUFU.EX2 R39, R125 ;  /* 0x0000007d00277308 */ /* 0x0007e40000000800 */
[----:B---3--:R3:W-:Y:S06]  /*eae0*/  SHFL.IDX PT, R125, R11, R227, 0x1f ;  /* 0x00001fe30b7d7589 */ /* 0x0087ec00000e0000 */
[----:B------:R2:W-:Y:S08]  /*eaf0*/  MUFU.EX2 R97, R114 ;  /* 0x0000007200617308 */ /* 0x0005f00000000800 */
[----:B---3--:R3:W-:Y:S01]  /*eb00*/  MUFU.EX2 R11, R121 ;  /* 0x00000079000b7308 */ /* 0x0087e20000000800 */
[----:B--2---:R-:W-:Y:S01]  /*eb10*/  FFMA.FTZ R114, R95, UR4, -R98 ;  /* 0x000000045f727c23 */ /* 0x004fe20008010862 */
[----:B---3--:R-:W2:Y:S06]  /*eb20*/  SHFL.IDX PT, R121, R14, R215, 0x1f ;  /* 0x00001fd70e797589 */ /* 0x008eac00000e0000 */
[----:B------:R3:W-:Y:S01]  /*eb30*/  MUFU.EX2 R95, R109 ;  /* 0x0000006d005f7308 */ /* 0x0007e20000000800 */
[----:B------:R-:W-:-:S07]  /*eb40*/  FFMA.FTZ R124, R96, UR4, -R124 ;  /* 0x00000004607c7c23 */ /* 0x000fce000801087c */
[----:B------:R4:W-:Y:S01]  /*eb50*/  MUFU.EX2 R94, R120 ;  /* 0x00000078005e7308 */ /* 0x0009e20000000800 */
[----:B---3--:R-:W3:Y:S01]  /*eb60*/  SHFL.IDX PT, R109, R14, R211, 0x1f ;  /* 0x00001fd30e6d7589 */ /* 0x008ee200000e0000 */
[----:B----4-:R-:W-:-:S03]  /*eb70*/  FFMA.FTZ R120, R99, UR4, -R207 ;  /* 0x0000000463787c23 */ /* 0x010fc600080108cf */
[----:B------:R-:W4:Y:S03]  /*eb80*/  SHFL.IDX PT, R99, R14, R10, 0x1f ;  /* 0x00001f0a0e637589 */ /* 0x000f2600000e0000 */
[----:B------:R-:W3:Y:S01]  /*eb90*/  MUFU.EX2 R25, R25 ;  /* 0x0000001900197308 */ /* 0x000ee20000000800 */
[----:B-1----:R-:W-:-:S07]  /*eba0*/  FFMA.FTZ R105, R105, UR4, -R123 ;  /* 0x0000000469697c23 */ /* 0x002fce000801087b */
[----:B------:R1:W-:Y:S01]  /*ebb0*/  MUFU.EX2 R96, R103 ;  /* 0x0000006700607308 */ /* 0x0003e20000000800 */
[----:B------:R-:W-:Y:S01]  /*ebc0*/  FFMA.FTZ R104, R104, UR4, -R123 ;  /* 0x0000000468687c23 */ /* 0x000fe2000801087b */
[----:B-1----:R-:W1:Y:S04]  /*ebd0*/  SHFL.IDX PT, R103, R14, R226, 0x1f ;  /* 0x00001fe20e677589 */ /* 0x002e6800000e0000 */
[----:B------:R-:W1:Y:S01]  /*ebe0*/  SHFL.IDX PT, R123, R14, R209, 0x1f ;  /* 0x00001fd10e7b7589 */ /* 0x000e6200000e0000 */
[--C-:B--2---:R-:W-:Y:S01]  /*ebf0*/  FFMA.FTZ R108, R108, UR4, -R121.reuse ;  /* 0x000000046c6c7c23 */ /* 0x104fe20008010879 */
[----:B------:R-:W-:Y:S02]  /*ec00*/  FFMA.FTZ R138, R138, UR4, -R121 ;  /* 0x000000048a8a7c23 */ /* 0x000fe40008010879 */
[----:B------:R-:W2:Y:S01]  /*ec10*/  SHFL.IDX PT, R121, R14, R227, 0x1f ;  /* 0x00001fe30e797589 */ /* 0x000ea200000e0000 */
        /* <DEDUP_REMOVED lines=13> */
[----:B---3--:R-:W3:Y:S01]  /*ecf0*/  SHFL.IDX PT, R112, R14, R230, 0x1f ;  /* 0x00001fe60e707589 */ /* 0x008ee200000e0000 */
[----:B------:R-:W4:Y:S01]  /*ed00*/  MUFU.TANH R132, R132 ;  /* 0x0000008400847308 */ /* 0x000f220000002400 */
[--C-:B-1----:R-:W-:Y:S01]  /*ed10*/  FFMA.FTZ R126, R126, UR4, -R103.reuse ;  /* 0x000000047e7e7c23 */ /* 0x102fe20008010867 */
[----:B------:R-:W-:-:S02]  /*ed20*/  FFMA.FTZ R139, R139, UR4, -R103 ;  /* 0x000000048b8b7c23 */ /* 0x000fc40008010867 */
[----:B------:R-:W1:Y:S04]  /*ed30*/  SHFL.IDX PT, R103, R14, R229, 0x1f ;  /* 0x00001fe50e677589 */ /* 0x000e6800000e0000 */
[----:B------:R-:W3:Y:S01]  /*ed40*/  MUFU.TANH R134, R134 ;  /* 0x0000008600867308 */ /* 0x000ee20000002400 */
[--C-:B------:R-:W-:Y:S01]  /*ed50*/  FFMA.FTZ R127, R127, UR4, -R123.reuse ;  /* 0x000000047f7f7c23 */ /* 0x100fe2000801087b */
        /* <DEDUP_REMOVED lines=9> */
[----:B--2---:R-:W-:-:S07]  /*edf0*/  FFMA.FTZ R123, R123, UR4, -R121 ;  /* 0x000000047b7b7c23 */ /* 0x004fce0008010879 */
[----:B------:R-:W2:Y:S01]  /*ee00*/  MUFU.EX2 R32, R32 ;  /* 0x0000002000207308 */ /* 0x000ea20000000800 */
[--C-:B------:R-:W-:Y:S01]  /*ee10*/  FFMA.FTZ R110, R110, UR4, -R205.reuse ;  /* 0x000000046e6e7c23 */ /* 0x100fe200080108cd */
[----:B------:R-:W-:Y:S01]  /*ee20*/  FFMA.FTZ R118, R118, UR4, -R205 ;  /* 0x0000000476767c23 */ /* 0x000fe200080108cd */
[----:B------:R-:W-:-:S05]  /*ee30*/  FFMA.FTZ R121, R125, UR4, -R121 ;  /* 0x000000047d797c23 */ /* 0x000fca0008010879 */
[----:B------:R-:W2:Y:S01]  /*ee40*/  MUFU.EX2 R31, R31 ;  /* 0x0000001f001f7308 */ /* 0x000ea20000000800 */
[----:B----4-:R-:W-:Y:S01]  /*ee50*/  FSEL R125, R132, -INF , !P5 ;  /* 0xff800000847d7808 */ /* 0x010fe20006800000 */
[----:B------:R-:W-:Y:S01]  /*ee60*/  FMUL.FTZ R218, R27, R218 ;  /* 0x000000da1bda7220 */ /* 0x000fe20000410000 */
[----:B---3--:R-:W-:Y:S01]  /*ee70*/  FSEL R205, R134, -INF , !P0 ;  /* 0xff80000086cd7808 */ /* 0x008fe20004000000 */
[----:B------:R-:W-:Y:S01]  /*ee80*/  FFMA.FTZ R235, -R235, R235, 1 ;  /* 0x3f800000ebeb7423 */ /* 0x000fe200000101eb */
[----:B------:R-:W-:Y:S01]  /*ee90*/  FFMA.FTZ R116, R116, UR4, -R98 ;  /* 0x0000000474747c23 */ /* 0x000fe20008010862 */
[----:B------:R-:W-:Y:S01]  /*eea0*/  FFMA.FTZ R111, R111, UR4, -R207 ;  /* 0x000000046f6f7c23 */ /* 0x000fe200080108cf */
[--C-:B------:R-:W-:Y:S01]  /*eeb0*/  FFMA.FTZ R125, R125, UR4, -R112.reuse ;  /* 0x000000047d7d7c23 */ /* 0x100fe20008010870 */
[----:B------:R-:W3:Y:S01]  /*eec0*/  MUFU.EX2 R26, R26 ;  /* 0x0000001a001a7308 */ /* 0x000ee20000000800 */
[----:B------:R-:W-:Y:S01]  /*eed0*/  FFMA.FTZ R205, R205, UR4, -R112 ;  /* 0x00000004cdcd7c23 */ /* 0x000fe20008010870 */
[----:B-1----:R-:W-:Y:S01]  /*eee0*/  FSEL R207, R135, -INF , !P1 ;  /* 0xff80000087cf7808 */ /* 0x002fe20004800000 */
[----:B------:R-:W-:Y:S01]  /*eef0*/  FMUL.FTZ R112, R235, R218 ;  /* 0x000000daeb707220 */ /* 0x000fe20000410000 */
[----:B------:R-:W-:Y:S01]  /*ef00*/  FMUL.FTZ R221, R28, R221 ;  /* 0x000000dd1cdd7220 */ /* 0x000fe20000410000 */
[----:B------:R-:W-:Y:S01]  /*ef10*/  FFMA.FTZ R209, -R233, R233, 1 ;  /* 0x3f800000e9d17423 */ /* 0x000fe200000101e9 */
[----:B------:R-:W-:-:S02]  /*ef20*/  FFMA.FTZ R211, -R234, R234, 1 ;  /* 0x3f800000ead37423 */ /* 0x000fc400000101ea */
[----:B------:R1:W-:Y:S01]  /*ef30*/  MUFU.EX2 R98, R206 ;  /* 0x000000ce00627308 */ /* 0x0003e20000000800 */
[----:B------:R-:W-:Y:S01]  /*ef40*/  FMUL.FTZ R222, R29, R222 ;  /* 0x000000de1dde7220 */ /* 0x000fe20000410000 */
[--C-:B------:R-:W-:Y:S01]  /*ef50*/  FADD.FTZ R40, R40, -R216.reuse ;  /* 0x800000d828287221 */ /* 0x100fe20000010000 */
[----:B------:R-:W-:Y:S01]  /*ef60*/  FADD.FTZ R42, R42, -R216 ;  /* 0x800000d82a2a7221 */ /* 0x000fe20000010000 */
[----:B------:R-:W-:Y:S01]  /*ef70*/  FFMA.FTZ R236, -R236, R236, 1 ;  /* 0x3f800000ecec7423 */ /* 0x000fe200000101ec */
[----:B------:R-:W4:Y:S01]  /*ef80*/  SHFL.IDX PT, R218, R17, R215, 0x1f ;  /* 0x00001fd711da7589 */ /* 0x000f2200000e0000 */
[C---:B------:R-:W-:Y:S01]  /*ef90*/  VIADD R234, R10.reuse, 0x8 ;  /* 0x000000080aea7836 */ /* 0x040fe20000000000 */
[----:B------:R-:W-:Y:S02]  /*efa0*/  IADD3 R233, R10, 0xc, RZ ;  /* 0x0000000c0ae97810 */ /* 0x000fe40007ffe0ff */
[----:B-1----:R-:W-:Y:S01]  /*efb0*/  FSEL R206, R133, -INF , !P4 ;  /* 0xff80000085ce7808 */ /* 0x002fe20006000000 */
[----:B------:R-:W1:Y:S01]  /*efc0*/  MUFU.EX2 R30, R30 ;  /* 0x0000001e001e7308 */ /* 0x000e620000000800 */
[----:B------:R1:W-:Y:S01]  /*efd0*/  LDS R216, [R13+0x400] ;  /* 0x000400000dd87984 */ /* 0x0003e20000000800 */
[----:B--2---:R-:W-:Y:S01]  /*efe0*/  FMUL.FTZ R226, R32, R220 ;  /* 0x000000dc20e27220 */ /* 0x004fe20000410000 */
[--C-:B------:R-:W-:Y:S01]  /*eff0*/  FFMA.FTZ R207, R207, UR4, -R103.reuse ;  /* 0x00000004cfcf7c23 */ /* 0x100fe20008010867 */
[----:B------:R-:W-:Y:S01]  /*f000*/  FFMA.FTZ R206, R206, UR4, -R103 ;  /* 0x00000004cece7c23 */ /* 0x000fe20008010867 */
[----:B------:R-:W-:Y:S01]  /*f010*/  FMUL.FTZ R209, R209, R222 ;  /* 0x000000ded1d17220 */ /* 0x000fe20000410000 */
[----:B------:R-:W2:Y:S01]  /*f020*/  SHFL.IDX PT, R220, R17, R229, 0x1f ;  /* 0x00001fe511dc7589 */ /* 0x000ea200000e0000 */
[----:B------:R-:W-:Y:S01]  /*f030*/  FMUL.FTZ R103, R236, R221 ;  /* 0x000000ddec677220 */ /* 0x000fe20000410000 */
[----:B------:R-:W-:-:S02]  /*f040*/  FMUL.FTZ R222, R31, R217 ;  /* 0x000000d91fde7220 */ /* 0x000fc40000410000 */
[----:B------:R-:W2:Y:S04]  /*f050*/  SHFL.IDX PT, R221, R17, R234, 0x1f ;  /* 0x00001fea11dd7589 */ /* 0x000ea800000e0000 */
[----:B------:R-:W2:Y:S01]  /*f060*/  SHFL.IDX PT, R217, R17, R233, 0x1f ;  /* 0x00001fe911d97589 */ /* 0x000ea200000e0000 */
[----:B------:R-:W2:Y:S01]  /*f070*/  MUFU.EX2 R36, R36 ;  /* 0x0000002400247308 */ /* 0x000ea20000000800 */
[----:B------:R-:W-:Y:S01]  /*f080*/  FFMA.FTZ R14, -R200, R200, 1 ;  /* 0x3f800000c80e7423 */ /* 0x000fe200000101c8 */
[----:B---3--:R-:W-:Y:S01]  /*f090*/  FMUL.FTZ R212, R26, R212 ;  /* 0x000000d41ad47220 */ /* 0x008fe20000410000 */
[----:B-1----:R-:W-:Y:S01]  /*f0a0*/  FMUL.FTZ R223, R30, R223 ;  /* 0x000000df1edf7220 */ /* 0x002fe20000410000 */
[----:B------:R-:W-:Y:S02]  /*f0b0*/  VIADD R235, R10, 0x10 ;  /* 0x000000100aeb7836 */ /* 0x000fe40000000000 */
[----:B------:R-:W-:Y:S01]  /*f0c0*/  FMUL.FTZ R224, R19, R224 ;  /* 0x000000e013e07220 */ /* 0x000fe20000410000 */
[----:B------:R-:W-:Y:S01]  /*f0d0*/  FMUL.FTZ R14, R14, R212 ;  /* 0x000000d40e0e7220 */ /* 0x000fe20000410000 */
[----:B------:R-:W-:Y:S01]  /*f0e0*/  FFMA.FTZ R212, -R21, R21, 1 ;  /* 0x3f80000015d47423 */ /* 0x000fe20000010115 */
[----:B------:R-:W-:Y:S01]  /*f0f0*/  FFMA.FTZ R21, -R22, R22, 1 ;  /* 0x3f80000016157423 */ /* 0x000fe20000010116 */
[----:B------:R-:W-:Y:S01]  /*f100*/  FMUL.FTZ R22, R18, R225 ;  /* 0x000000e112167220 */ /* 0x000fe20000410000 */
[----:B------:R-:W-:Y:S01]  /*f110*/  FMUL.FTZ R211, R211, R223 ;  /* 0x000000dfd3d37220 */ /* 0x000fe20000410000 */
[----:B------:R-:W-:Y:S01]  /*f120*/  FFMA.FTZ R13, -R171, R171, 1 ;  /* 0x3f800000ab0d7423 */ /* 0x000fe200000101ab */
[----:B------:R-:W1:Y:S01]  /*f130*/  SHFL.IDX PT, R223, R17, R235, 0x1f ;  /* 0x00001feb11df7589 */ /* 0x000e6200000e0000 */
[----:B------:R-:W-:Y:S01]  /*f140*/  FMUL.FTZ R40, R35, R40 ;  /* 0x0000002823287220 */ /* 0x000fe20000410000 */
[--C-:B----4-:R-:W-:Y:S01]  /*f150*/  FADD.FTZ R41, R41, -R218.reuse ;  /* 0x800000da29297221 */ /* 0x110fe20000010000 */
[----:B------:R-:W-:Y:S01]  /*f160*/  FMUL.FTZ R21, R21, R224 ;  /* 0x000000e015157220 */ /* 0x000fe20000410000 */
[----:B------:R-:W-:Y:S01]  /*f170*/  FMUL.FTZ R22, R212, R22 ;  /* 0x00000016d4167220 */ /* 0x000fe20000410000 */
[----:B------:R-:W-:Y:S01]  /*f180*/  FFMA.FTZ R212, -R23, R23, 1 ;  /* 0x3f80000017d47423 */ /* 0x000fe20000010117 */
[----:B------:R-:W3:Y:S01]  /*f190*/  SHFL.IDX PT, R224, R17, R227, 0x1f ;  /* 0x00001fe311e07589 */ /* 0x000ee200000e0000 */
[----:B------:R-:W-:Y:S01]  /*f1a0*/  FADD.FTZ R43, R43, -R218 ;  /* 0x800000da2b2b7221 */ /* 0x000fe20000010000 */
[--C-:B--2---:R-:W-:Y:S01]  /*f1b0*/  FADD.FTZ R53, R53, -R220.reuse ;  /* 0x800000dc35357221 */ /* 0x104fe20000010000 */
[----:B------:R-:W-:Y:S01]  /*f1c0*/  FADD.FTZ R55, R55, -R220 ;  /* 0x800000dc37377221 */ /* 0x000fe20000010000 */
[----:B------:R-:W-:Y:S01]  /*f1d0*/  FMUL.FTZ R13, R13, R40 ;  /* 0x000000280d0d7220 */ /* 0x000fe20000410000 */
[----:B------:R-:W-:Y:S01]  /*f1e0*/  FFMA.FTZ R218, -R169, R169, 1 ;  /* 0x3f800000a9da7423 */ /* 0x000fe200000101a9 */
[----:B------:R-:W-:Y:S01]  /*f1f0*/  FMUL.FTZ R42, R36, R42 ;  /* 0x0000002a242a7220 */ /* 0x000fe20000410000 */
[----:B------:R-:W-:Y:S01]  /*f200*/  FFMA.FTZ R40, -R170, R170, 1 ;  /* 0x3f800000aa287423 */ /* 0x000fe200000101aa */
[----:B------:R-:W-:Y:S01]  /*f210*/  FMUL.FTZ R220, R12, R41 ;  /* 0x000000290cdc7220 */ /* 0x000fe20000410000 */
[----:B------:R-:W-:Y:S01]  /*f220*/  FADD.FTZ R44, R44, -R221 ;  /* 0x800000dd2c2c7221 */ /* 0x000fe20000010000 */
        /* <DEDUP_REMOVED lines=8> */
[----:B------:R-:W2:Y:S01]  /*f2b0*/  SHFL.IDX PT, R222, R17, R230, 0x1f ;  /* 0x00001fe611de7589 */ /* 0x000ea200000e0000 */
        /* <DEDUP_REMOVED lines=10> */
[----:B------:R-:W-:-:S02]  /*f360*/  VIADD R228, R10, 0x4 ;  /* 0x000000040ae47836 */ /* 0x000fc40000000000 */
[----:B------:R-:W-:Y:S01]  /*f370*/  FMUL.FTZ R45, R40, R44 ;  /* 0x0000002c282d7220 */ /* 0x000fe20000410000 */
[----:B------:R-:W-:Y:S01]  /*f380*/  FMUL.FTZ R44, R89, R46 ;  /* 0x0000002e592c7220 */ /* 0x000fe20000410000 */
[----:B------:R-:W-:Y:S01]  /*f390*/  FMUL.FTZ R46, R88, R217 ;  /* 0x000000d9582e7220 */ /* 0x000fe20000410000 */
[----:B------:R-:W-:Y:S01]  /*f3a0*/  FFMA.FTZ R90, -R90, R90, 1 ;  /* 0x3f8000005a5a7423 */ /* 0x000fe2000001015a */
[----:B------:R-:W4:Y:S01]  /*f3b0*/  SHFL.IDX PT, R88, R216, R228, 0x1f ;  /* 0x00001fe4d8587589 */ /* 0x000f2200000e0000 */
[--C-:B-1----:R-:W-:Y:S01]  /*f3c0*/  FADD.FTZ R48, R48, -R223.reuse ;  /* 0x800000df30307221 */ /* 0x102fe20000010000 */
[----:B------:R-:W-:Y:S01]  /*f3d0*/  FADD.FTZ R50, R50, -R223 ;  /* 0x800000df32327221 */ /* 0x000fe20000010000 */
[--C-:B---3--:R-:W-:Y:S01]  /*f3e0*/  FADD.FTZ R49, R49, -R224.reuse ;  /* 0x800000e031317221 */ /* 0x108fe20000010000 */
        /* <DEDUP_REMOVED lines=9> */
[----:B--2---:R-:W-:Y:S01]  /*f480*/  FADD.FTZ R52, R52, -R222 ;  /* 0x800000de34347221 */ /* 0x004fe20000010000 */
[----:B------:R-:W-:Y:S01]  /*f490*/  FMUL.FTZ R48, R91, R48 ;  /* 0x000000305b307220 */ /* 0x000fe20000410000 */
[----:B------:R-:W-:Y:S01]  /*f4a0*/  FFMA.FTZ R90, -R166, R166, 1 ;  /* 0x3f800000a65a7423 */ /* 0x000fe200000101a6 */
[----:B------:R-:W-:Y:S01]  /*f4b0*/  FMUL.FTZ R47, R93, R40 ;  /* 0x000000285d2f7220 */ /* 0x000fe20000410000 */
[----:B------:R-:W-:Y:S01]  /*f4c0*/  FMUL.FTZ R91, R98, R51 ;  /* 0x00000033625b7220 */ /* 0x000fe20000410000 */
[----:B------:R-:W1:Y:S01]  /*f4d0*/  SHFL.IDX PT, R40, R216, R234, 0x1f ;  /* 0x00001fead8287589 */ /* 0x000e6200000e0000 */
[----:B------:R-:W-:Y:S01]  /*f4e0*/  FMUL.FTZ R49, R92, R49 ;  /* 0x000000315c317220 */ /* 0x000fe20000410000 */
[----:B------:R-:W-:-:S02]  /*f4f0*/  FMUL.FTZ R93, R99, R52 ;  /* 0x00000034635d7220 */ /* 0x000fc40000410000 */
[----:B------:R-:W2:Y:S01]  /*f500*/  SHFL.IDX PT, R89, R216, R10, 0x1f ;  /* 0x00001f0ad8597589 */ /* 0x000ea200000e0000 */
[----:B------:R-:W-:-:S03]  /*f510*/  FMUL.FTZ R52, R90, R91 ;  /* 0x0000005b5a347220 */ /* 0x000fc60000410000 */
[----:B------:R-:W3:Y:S01]  /*f520*/  SHFL.IDX PT, R92, R216, R233, 0x1f ;  /* 0x00001fe9d85c7589 */ /* 0x000ee200000e0000 */
[----:B------:R-:W-:-:S03]  /*f530*/  FFMA.FTZ R51, -R165, R165, 1 ;  /* 0x3f800000a5337423 */ /* 0x000fc600000101a5 */
[----:B------:R-:W3:Y:S01]  /*f540*/  SHFL.IDX PT, R90, R216, R230, 0x1f ;  /* 0x00001fe6d85a7589 */ /* 0x000ee200000e0000 */
[--C-:B----4-:R-:W-:Y:S01]  /*f550*/  FADD.FTZ R57, R57, -R88.reuse ;  /* 0x8000005839397221 */ /* 0x110fe20000010000 */
[----:B------:R-:W-:Y:S01]  /*f560*/  FADD.FTZ R59, R59, -R88 ;  /* 0x800000583b3b7221 */ /* 0x000fe20000010000 */
[----:B------:R-:W-:Y:S01]  /*f570*/  FMUL.FTZ R51, R51, R93 ;  /* 0x0000005d33337220 */ /* 0x000fe20000410000 */
[----:B------:R4:W-:Y:S01]  /*f580*/  LDS R88, [R15+0x400] ;  /* 0x000400000f587984 */ /* 0x0009e20000000800 */
[----:B------:R-:W4:Y:S03]  /*f590*/  MUFU.EX2 R117, R117 ;  /* 0x0000007500757308 */ /* 0x000f260000000800 */
[----:B------:R-:W4:Y:S04]  /*f5a0*/  SHFL.IDX PT, R93, R216, R235, 0x1f ;  /* 0x00001febd85d7589 */ /* 0x000f2800000e0000 */
[----:B------:R-:W-:Y:S01]  /*f5b0*/  SHFL.IDX PT, R91, R216, R227, 0x1f ;  /* 0x00001fe3d85b7589 */ /* 0x000fe200000e0000 */
[----:B------:R-:W4:Y:S03]  /*f5c0*/  MUFU.EX2 R106, R106 ;  /* 0x0000006a006a7308 */ /* 0x000f260000000800 */
[----:B------:R-:W4:Y:S05]  /*f5d0*/  SHFL.IDX PT, R216, R216, R229, 0x1f ;  /* 0x00001fe5d8d87589 */ /* 0x000f2a00000e0000 */
[----:B------:R-:W4:Y:S01]  /*f5e0*/  MUFU.EX2 R119, R119 ;  /* 0x0000007700777308 */ /* 0x000f220000000800 */
[----:B-1----:R-:W-:-:S07]  /*f5f0*/  FADD.FTZ R60, R60, -R40 ;  /* 0x800000283c3c7221 */ /* 0x002fce0000010000 */
[----:B------:R-:W1:Y:S01]  /*f600*/  MUFU.EX2 R204, R204 ;  /* 0x000000cc00cc7308 */ /* 0x000e620000000800 */
[----:B--2---:R-:W-:Y:S01]  /*f610*/  FADD.FTZ R56, R56, -R89 ;  /* 0x8000005938387221 */ /* 0x004fe20000010000 */
[----:B------:R-:W-:-:S06]  /*f620*/  FADD.FTZ R40, R62, -R40 ;  /* 0x800000283e287221 */ /* 0x000fcc0000010000 */
[----:B------:R-:W2:Y:S01]  /*f630*/  MUFU.EX2 R120, R120 ;  /* 0x0000007800787308 */ /* 0x000ea20000000800 */
[----:B---3--:R-:W-:Y:S01]  /*f640*/  FADD.FTZ R62, R61, -R92 ;  /* 0x8000005c3d3e7221 */ /* 0x008fe20000010000 */
[----:B------:R-:W-:-:S06]  /*f650*/  FADD.FTZ R58, R58, -R89 ;  /* 0x800000593a3a7221 */ /* 0x000fcc0000010000 */
[----:B------:R-:W3:Y:S01]  /*f660*/  MUFU.EX2 R111, R111 ;  /* 0x0000006f006f7308 */ /* 0x000ee20000000800 */
[----:B------:R-:W-:-:S07]  /*f670*/  FADD.FTZ R92, R63, -R92 ;  /* 0x8000005c3f5c7221 */ /* 0x000fce0000010000 */
[----:B------:R-:W3:Y:S01]  /*f680*/  MUFU.EX2 R100, R100 ;  /* 0x0000006400647308 */ /* 0x000ee20000000800 */
[----:B------:R-:W-:Y:S01]  /*f690*/  FADD.FTZ R63, R68, -R90 ;  /* 0x8000005a443f7221 */ /* 0x000fe20000010000 */
[----:B------:R-:W-:Y:S01]  /*f6a0*/  FFMA.FTZ R68, -R161, R161, 1 ;  /* 0x3f800000a1447423 */ /* 0x000fe200000101a1 */
[----:B----4-:R-:W-:-:S05]  /*f6b0*/  FMUL.FTZ R56, R117, R56 ;  /* 0x0000003875387220 */ /* 0x010fca0000410000 */
[----:B------:R-:W4:Y:S01]  /*f6c0*/  MUFU.EX2 R102, R102 ;  /* 0x0000006600667308 */ /* 0x000f220000000800 */
[----:B------:R-:W-:Y:S01]  /*f6d0*/  FFMA.FTZ R15, -R159, R159, 1 ;  /* 0x3f8000009f0f7423 */ /* 0x000fe2000001019f */
[----:B------:R-:W-:-:S06]  /*f6e0*/  FMUL.FTZ R58, R106, R58 ;  /* 0x0000003a6a3a7220 */ /* 0x000fcc0000410000 */
[----:B------:R-:W4:Y:S01]  /*f6f0*/  MUFU.EX2 R116, R116 ;  /* 0x0000007400747308 */ /* 0x000f220000000800 */
[----:B------:R-:W-:-:S07]  /*f700*/  FMUL.FTZ R68, R68, R56 ;  /* 0x0000003844447220 */ /* 0x000fce0000410000 */
[----:B------:R-:W4:Y:S01]  /*f710*/  MUFU.EX2 R104, R104 ;  /* 0x0000006800687308 */ /* 0x000f220000000800 */
[----:B------:R-:W-:Y:S01]  /*f720*/  FFMA.FTZ R61, -R160, R160, 1 ;  /* 0x3f800000a03d7423 */ /* 0x000fe200000101a0 */
[----:B------:R-:W-:-:S06]  /*f730*/  FMUL.FTZ R57, R119, R57 ;  /* 0x0000003977397220 */ /* 0x000fcc0000410000 */
[----:B------:R-:W4:Y:S01]  /*f740*/  MUFU.EX2 R107, R107 ;  /* 0x0000006b006b7308 */ /* 0x000f220000000800 */
[----:B------:R-:W-:-:S07]  /*f750*/  FADD.FTZ R66, R66, -R93 ;  /* 0x8000005d42427221 */ /* 0x000fce0000010000 */
[----:B------:R-:W4:Y:S01]  /*f760*/  MUFU.EX2 R122, R122 ;  /* 0x0000007a007a7308 */ /* 0x000f220000000800 */
[----:B-1----:R-:W-:-:S07]  /*f770*/  FMUL.FTZ R56, R204, R59 ;  /* 0x0000003bcc387220 */ /* 0x002fce0000410000 */
[----:B------:R-:W1:Y:S01]  /*f780*/  MUFU.EX2 R101, R101 ;  /* 0x0000006500657308 */ /* 0x000e620000000800 */
[----:B------:R-:W-:Y:S01]  /*f790*/  FMUL.FTZ R59, R15, R58 ;  /* 0x0000003a0f3b7220 */ /* 0x000fe20000410000 */
[----:B------:R-:W-:-:S06]  /*f7a0*/  FADD.FTZ R89, R69, -R216 ;  /* 0x800000d845597221 */ /* 0x000fcc0000010000 */
[----:B------:R-:W1:Y:S01]  /*f7b0*/  MUFU.EX2 R124, R124 ;  /* 0x0000007c007c7308 */ /* 0x000e620000000800 */
[----:B------:R-:W-:Y:S01]  /*f7c0*/  FFMA.FTZ R58, -R157, R157, 1 ;  /* 0x3f8000009d3a7423 */ /* 0x000fe2000001019d */
[----:B--2---:R-:W-:Y:S01]  /*f7d0*/  FMUL.FTZ R60, R120, R60 ;  /* 0x0000003c783c7220 */ /* 0x004fe20000410000 */
[----:B------:R-:W-:Y:S01]  /*f7e0*/  FADD.FTZ R65, R65, -R91 ;  /* 0x8000005b41417221 */ /* 0x000fe20000010000 */
[----:B------:R-:W-:Y:S01]  /*f7f0*/  FADD.FTZ R216, R71, -R216 ;  /* 0x800000d847d87221 */ /* 0x000fe20000010000 */
[----:B------:R-:W-:Y:S01]  /*f800*/  FMUL.FTZ R61, R61, R57 ;  /* 0x000000393d3d7220 */ /* 0x000fe20000410000 */
[----:B------:R-:W-:Y:S01]  /*f810*/  FFMA.FTZ R71, -R155, R155, 1 ;  /* 0x3f8000009b477423 */ /* 0x000fe2000001019b */
[----:B---3--:R-:W-:Y:S01]  /*f820*/  FMUL.FTZ R40, R111, R40 ;  /* 0x000000286f287220 */ /* 0x008fe20000410000 */
[----:B------:R-:W-:Y:S01]  /*f830*/  FFMA.FTZ R57, -R151, R151, 1 ;  /* 0x3f80000097397423 */ /* 0x000fe20000010197 */
[----:B------:R-:W-:Y:S01]  /*f840*/  FMUL.FTZ R66, R100, R66 ;  /* 0x0000004264427220 */ /* 0x000fe20000410000 */
[----:B------:R-:W-:Y:S01]  /*f850*/  FADD.FTZ R54, R54, -R222 ;  /* 0x800000de36367221 */ /* 0x000fe20000010000 */
[----:B------:R-:W-:Y:S01]  /*f860*/  FADD.FTZ R64, R64, -R93 ;  /* 0x8000005d40407221 */ /* 0x000fe20000010000 */
[----:B------:R-:W-:Y:S01]  /*f870*/  FMUL.FTZ R58, R58, R60 ;  /* 0x0000003c3a3a7220 */ /* 0x000fe20000410000 */
[----:B----4-:R-:W-:Y:S01]  /*f880*/  FMUL.FTZ R60, R102, R65 ;  /* 0x00000041663c7220 */ /* 0x010fe20000410000 */
        /* <DEDUP_REMOVED lines=8> */
[----:B------:R-:W2:Y:S01]  /*f910*/  LDL.LU R200, [R1+0x110] ;  /* 0x0001100001c87983 */ /* 0x000ea20000300800 */
[----:B------:R-:W-:Y:S01]  /*f920*/  FMUL.FTZ R220, R107, R54 ;  /* 0x000000366bdc7220 */ /* 0x000fe20000410000 */
[----:B------:R-:W-:Y:S01]  /*f930*/  FMUL.FTZ R221, R122, R53 ;  /* 0x000000357add7220 */ /* 0x000fe20000410000 */
[----:B------:R-:W-:Y:S01]  /*f940*/  FFMA.FTZ R15, -R154, R154, 1 ;  /* 0x3f8000009a0f7423 */ /* 0x000fe2000001019a */
[----:B-1----:R-:W-:Y:S01]  /*f950*/  FMUL.FTZ R64, R101, R64 ;  /* 0x0000004065407220 */ /* 0x002fe20000410000 */
[----:B------:R-:W2:Y:S01]  /*f960*/  LDL.LU R201, [R1+0x10c] ;  /* 0x00010c0001c97983 */ /* 0x000ea20000300800 */
[----:B------:R-:W-:Y:S01]  /*f970*/  FFMA.FTZ R215, -R202, R202, 1 ;  /* 0x3f800000cad77423 */ /* 0x000fe200000101ca */
[----:B------:R-:W-:Y:S01]  /*f980*/  FFMA.FTZ R225, -R203, R203, 1 ;  /* 0x3f800000cbe17423 */ /* 0x000fe200000101cb */
[----:B------:R-:W1:Y:S01]  /*f990*/  MUFU.EX2 R115, R115 ;  /* 0x0000007300737308 */ /* 0x000e620000000800 */
[----:B------:R-:W2:Y:S01]  /*f9a0*/  LDL.LU R202, [R1+0x108] ;  /* 0x0001080001ca7983 */ /* 0x000ea20000300800 */
[----:B------:R-:W-:Y:S01]  /*f9b0*/  FMUL.FTZ R222, R124, R55 ;  /* 0x000000377cde7220 */ /* 0x000fe20000410000 */
[----:B------:R-:W-:Y:S01]  /*f9c0*/  FMUL.FTZ R66, R66, R63 ;  /* 0x0000003f42427220 */ /* 0x000fe20000410000 */
[----:B------:R-:W-:Y:S01]  /*f9d0*/  FMUL.FTZ R53, R218, R220 ;  /* 0x000000dcda357220 */ /* 0x000fe20000410000 */
[----:B------:R-:W2:Y:S01]  /*f9e0*/  LDL.LU R203, [R1+0x104] ;  /* 0x0001040001cb7983 */ /* 0x000ea20000300800 */
[----:B------:R-:W-:Y:S01]  /*f9f0*/  FMUL.FTZ R55, R217, R221 ;  /* 0x000000ddd9377220 */ /* 0x000fe20000410000 */
[----:B------:R-:W-:Y:S01]  /*fa00*/  FADD.FTZ R67, R67, -R91 ;  /* 0x8000005b43437221 */ /* 0x000fe20000010000 */
[----:B------:R-:W3:Y:S01]  /*fa10*/  MUFU.EX2 R105, R105 ;  /* 0x0000006900697308 */ /* 0x000ee20000000800 */
[----:B------:R4:W5:Y:S01]  /*fa20*/  LDL.LU R171, [R1+0x100] ;  /* 0x0001000001ab7983 */ /* 0x0009620000300800 */
[----:B------:R-:W-:Y:S01]  /*fa30*/  FMUL.FTZ R15, R15, R92 ;  /* 0x0000005c0f0f7220 */ /* 0x000fe20000410000 */
[----:B------:R-:W-:-:S02]  /*fa40*/  FMUL.FTZ R64, R40, R64 ;  /* 0x0000004028407220 */ /* 0x000fc40000410000 */
[----:B------:R-:W4:Y:S04]  /*fa50*/  SHFL.IDX PT, R63, R88, R227, 0x1f ;  /* 0x00001fe3583f7589 */ /* 0x000f2800000e0000 */
[----:B------:R1:W5:Y:S01]  /*fa60*/  LDL.LU R170, [R1+0xfc] ;  /* 0x0000fc0001aa7983 */ /* 0x0003620000300800 */
[----:B------:R-:W4:Y:S03]  /*fa70*/  MUFU.EX2 R114, R114 ;  /* 0x0000007200727308 */ /* 0x000f260000000800 */
[----:B------:R-:W-:Y:S04]  /*fa80*/  SHFL.IDX PT, R91, R88, R10, 0x1f ;  /* 0x00001f0a585b7589 */ /* 0x000fe800000e0000 */
        /* <DEDUP_REMOVED lines=12> */
[----:B------:R-:W4:Y:S03]  /*fb50*/  MUFU.EX2 R118, R118 ;  /* 0x0000007600767308 */ /* 0x000f260000000800 */
[----:B------:R1:W5:Y:S04]  /*fb60*/  LDL.LU R165, [R1+0xe8] ;  /* 0x0000e80001a57983 */ /* 0x0003680000300800 */
[----:B------:R1:W5:Y:S04]  /*fb70*/  LDL.LU R164, [R1+0xe4] ;  /* 0x0000e40001a47983 */ /* 0x0003680000300800 */
[----:B------:R1:W5:Y:S01]  /*fb80*/  LDL.LU R163, [R1+0xe0] ;  /* 0x0000e00001a37983 */ /* 0x0003620000300800 */
[----:B------:R-:W-:-:S03]  /*fb90*/  FFMA.FTZ R69, -R158, R158, 1 ;  /* 0x3f8000009e457423 */ /* 0x000fc6000001019e */
[----:B------:R1:W5:Y:S01]  /*fba0*/  LDL.LU R162, [R1+0xdc] ;  /* 0x0000dc0001a27983 */ /* 0x0003620000300800 */
[----:B------:R-:W-:-:S03]  /*fbb0*/  FADD.FTZ R90, R70, -R90 ;  /* 0x8000005a465a7221 */ /* 0x000fc60000010000 */
[----:B------:R1:W5:Y:S01]  /*fbc0*/  LDL.LU R161, [R1+0xd8] ;  /* 0x0000d80001a17983 */ /* 0x0003620000300800 */
[----:B------:R-:W4:Y:S03]  /*fbd0*/  MUFU.EX2 R138, R138 ;  /* 0x0000008a008a7308 */ /* 0x000f260000000800 */
        /* <DEDUP_REMOVED lines=8> */
[----:B---3--:R-:W-:Y:S02]  /*fc60*/  FMUL.FTZ R62, R105, R62 ;  /* 0x0000003e693e7220 */ /* 0x008fe40000410000 */
        /* <DEDUP_REMOVED lines=8> */
[----:B----4-:R-:W-:Y:S02]  /*fcf0*/  FMUL.FTZ R90, R114, R90 ;  /* 0x0000005a725a7220 */ /* 0x010fe40000410000 */
        /* <DEDUP_REMOVED lines=64> */
[----:B------:R-:W2:Y:S08]  /*10100*/  MUFU.EX2 R123, R123 ;  /* 0x0000007b007b7308 */ /* 0x000eb00000000800 */
        /* <DEDUP_REMOVED lines=90> */
[----:B---3--:R-:W-:-:S05]  /*106b0*/  LEA R13, R0, R221, 0xe ;  /* 0x000000dd000d7211 */ /* 0x008fca00078e70ff */
        /* <DEDUP_REMOVED lines=147> */
.L_x_1904:
        /* <DEDUP_REMOVED lines=70> */
.L_x_1905:
[----:B------:R-:W-:Y:S01]  /*11450*/  UIADD3 UR43, UR43, 0x1, URZ ;  /* 0x000000012b2b7890 */ /* 0x000fe2000fffe03f */
[----:B------:R-:W-:Y:S02]  /*11460*/  VIADD R0, R0, 0x1 ;  /* 0x0000000100007836 */ /* 0x000fe40000000000 */
[----:B------:R-:W-:Y:S01]  /*11470*/  VIADD R6, R6, 0x30c20 ;  /* 0x00030c2006067836 */ /* 0x000fe20000000000 */
        /* <DEDUP_REMOVED lines=9> */
.L_x_1895:
        /* <DEDUP_REMOVED lines=34> */
.L_x_1863:
        /* <DEDUP_REMOVED lines=20> */
[----:B------:R-:W-:-:S02]  /*11870*/  F2FP.BF16.F32.PACK_AB R197, R199, R198 ;  /* 0x000000c6c7c5723e */ /* 0x000fc400000010ff */
[----:B--2---:R-:W-:Y:S02]  /*11880*/  IADD3 R11, R0, -0x80, RZ ;  /* 0xffffff80000b7810 */ /* 0x004fe40007ffe0ff */
[----:B------:R-:W-:Y:S02]  /*11890*/  F2FP.BF16.F32.PACK_AB R140, R141, R140 ;  /* 0x0000008c8d8c723e */ /* 0x000fe400000010ff */
[----:B------:R-:W-:Y:S02]  /*118a0*/  SHF.R.S32.HI R10, RZ, 0x1f, R11 ;  /* 0x0000001fff0a7819 */ /* 0x000fe4000001140b */
[----:B------:R-:W-:Y:S02]  /*118b0*/  F2FP.BF16.F32.PACK_AB R198, R201, R200 ;  /* 0x000000c8c9c6723e */ /* 0x000fe400000010ff */
[CC--:B------:R-:W-:Y:S02]  /*118c0*/  LEA.HI R7, R10.reuse, R11.reuse, RZ, 0x4 ;  /* 0x0000000b0a077211 */ /* 0x0c0fe400078f20ff */
[----:B------:R-:W-:-:S02]  /*118d0*/  LEA.HI R4, R10, R11, RZ, 0x5 ;  /* 0x0000000b0a047211 */ /* 0x000fc400078f28ff */
[----:B------:R-:W-:Y:S02]  /*118e0*/  LOP3.LUT R0, R7, 0xfffffff0, RZ, 0xc0, !PT ;  /* 0xfffffff007007812 */ /* 0x000fe400078ec0ff */
[----:B------:R-:W-:Y:S02]  /*118f0*/  SHF.R.U32.HI R7, RZ, 0x1, R7 ;  /* 0x00000001ff077819 */ /* 0x000fe40000011607 */
[----:B------:R-:W-:Y:S01]  /*11900*/  F2FP.BF16.F32.PACK_AB R199, R203, R202 ;  /* 0x000000cacbc7723e */ /* 0x000fe200000010ff */
[----:B------:R-:W-:Y:S01]  /*11910*/  IMAD.IADD R0, R11, 0x1, -R0 ;  /* 0x000000010b007824 */ /* 0x000fe200078e0a00 */
[----:B------:R-:W-:Y:S02]  /*11920*/  F2FP.BF16.F32.PACK_AB R141, R143, R142 ;  /* 0x0000008e8f8d723e */ /* 0x000fe400000010ff */
[----:B------:R-:W-:Y:S02]  /*11930*/  F2FP.BF16.F32.PACK_AB R148, R149, R148 ;  /* 0x000000949594723e */ /* 0x000fe400000010ff */
[----:B------:R-:W-:-:S02]  /*11940*/  SHF.R.S32.HI R3, RZ, 0x1f, R0 ;  /* 0x0000001fff037819 */ /* 0x000fc40000011400 */
[----:B------:R-:W-:Y:S02]  /*11950*/  F2FP.BF16.F32.PACK_AB R142, R145, R144 ;  /* 0x00000090918e723e */ /* 0x000fe400000010ff */
[----:B------:R-:W-:Y:S02]  /*11960*/  LEA.HI R3, R3, R0, RZ, 0x3 ;  /* 0x0000000003037211 */ /* 0x000fe400078f18ff */
[----:B------:R-:W-:Y:S02]  /*11970*/  F2FP.BF16.F32.PACK_AB R143, R147, R146 ;  /* 0x00000092938f723e */ /* 0x000fe400000010ff */
[C---:B------:R-:W-:Y:S01]  /*11980*/  LOP3.LUT R5, R3.reuse, 0xfffffff8, RZ, 0xc0, !PT ;  /* 0xfffffff803057812 */ /* 0x040fe200078ec0ff */
[----:B------:R-:W-:Y:S01]  /*11990*/  IMAD.SHL.U32 R3, R3, 0x40, RZ ;  /* 0x0000004003037824 */ /* 0x000fe200078e00ff */
[----:B------:R-:W-:Y:S02]  /*119a0*/  F2FP.BF16.F32.PACK_AB R149, R151, R150 ;  /* 0x000000969795723e */ /* 0x000fe400000010ff */
[----:B------:R-:W-:Y:S01]  /*119b0*/  F2FP.BF16.F32.PACK_AB R156, R157, R156 ;  /* 0x0000009c9d9c723e */ /* 0x000fe200000010ff */
[----:B------:R-:W-:Y:S01]  /*119c0*/  IMAD.IADD R5, R0, 0x1, -R5 ;  /* 0x0000000100057824 */ /* 0x000fe200078e0a05 */
[----:B------:R-:W-:-:S02]  /*119d0*/  LOP3.LUT R3, R3, 0x7ffffe00, RZ, 0xc0, !PT ;  /* 0x7ffffe0003037812 */ /* 0x000fc400078ec0ff */
[----:B------:R-:W-:Y:S02]  /*119e0*/  F2FP.BF16.F32.PACK_AB R150, R153, R152 ;  /* 0x000000989996723e */ /* 0x000fe400000010ff */
[C---:B------:R-:W-:Y:S02]  /*119f0*/  SHF.L.U32 R0, R5.reuse, 0x6, RZ ;  /* 0x0000000605007819 */ /* 0x040fe400000006ff */
[----:B------:R-:W-:Y:S02]  /*11a00*/  R2P PR, R5, 0x6 ;  /* 0x0000000605007804 */ /* 0x000fe40000000000 */
[----:B------:R-:W-:Y:S02]  /*11a10*/  LOP3.LUT R0, R0, 0x1c0, RZ, 0xc0, !PT ;  /* 0x000001c000007812 */ /* 0x000fe400078ec0ff */
[----:B------:R-:W-:Y:S02]  /*11a20*/  MOV R5, 0x40 ;  /* 0x0000004000057802 */ /* 0x000fe40000000f00 */
[----:B------:R-:W-:-:S02]  /*11a30*/  LOP3.LUT R7, R0, 0x8, R7, 0xf8, !PT ;  /* 0x0000000800077812 */ /* 0x000fc400078ef807 */
[----:B------:R-:W-:Y:S01]  /*11a40*/  SHF.R.U32.HI R2, RZ, 0x3, R0 ;  /* 0x00000003ff027819 */ /* 0x000fe20000011600 */
[----:B------:R-:W-:Y:S01]  /*11a50*/  IMAD.SHL.U32 R0, R4, 0x20, RZ ;  /* 0x0000002004007824 */ /* 0x000fe200078e00ff */
[----:B------:R-:W-:Y:S02]  /*11a60*/  SEL R5, R5, 0xffffffc0, !P2 ;  /* 0xffffffc005057807 */ /* 0x000fe40005000000 */
        /* <DEDUP_REMOVED lines=12> */
[----:B------:R-:W-:Y:S01]  /*11b30*/  IMAD.IADD R3, R3, 0x1, R6 ;  /* 0x0000000103037824 */ /* 0x000fe200078e0206 */
        /* <DEDUP_REMOVED lines=15> */
[----:B------:R-:W-:Y:S01]  /*11c30*/  MOV R4, UR4 ;  /* 0x0000000400047c02 */ /* 0x000fe20008000f00 */
        /* <DEDUP_REMOVED lines=9> */
[----:B--2---:R-:W-:Y:S01]  /*11cd0*/  LOP3.LUT R6, R19, 0x1ffffff8, RZ, 0xc0, !PT ;  /* 0x1ffffff813067812 */ /* 0x004fe200078ec0ff */
[----:B------:R-:W2:Y:S01]  /*11ce0*/  S2R R27, SR_CTAID.X ;  /* 0x00000000001b7919 */ /* 0x000ea20000002500 */
[----:B------:R-:W-:Y:S01]  /*11cf0*/  SHF.R.S32.HI R19, RZ, 0x3, R19 ;  /* 0x00000003ff137819 */ /* 0x000fe20000011413 */
[----:B------:R-:W-:Y:S01]  /*11d00*/  IMAD.U32 R0, RZ, RZ, UR7 ;  /* 0x00000007ff007e24 */ /* 0x000fe2000f8e00ff */
[----:B------:R-:W1:Y:S01]  /*11d10*/  S2R R31, SR_CTAID.Y ;  /* 0x00000000001f7919 */ /* 0x000e620000002600 */
[----:B------:R-:W-:Y:S01]  /*11d20*/  IMAD.IADD R6, R11, 0x1, -R6 ;  /* 0x000000010b067824 */ /* 0x000fe200078e0a06 */
[----:B------:R-:W-:Y:S02]  /*11d30*/  SHF.L.U32 R8, R19, 0x6, RZ ;  /* 0x0000000613087819 */ /* 0x000fe400000006ff */
[----:B------:R-:W-:Y:S02]  /*11d40*/  PLOP3.LUT P0, PT, PT, PT, UP0, 0x80, 0x0 ;  /* 0x000000000000781c */ /* 0x000fe40003f0f008 */
[----:B------:R-:W-:Y:S01]  /*11d50*/  @UP0 ULDC.64 UR4, c[0x0][0x878] ;  /* 0x00021e0000040ab9 */ /* 0x000fe20000000a00 */
[----:B------:R-:W-:Y:S01]  /*11d60*/  IMAD.SHL.U32 R20, R6, 0x8, RZ ;  /* 0x0000000806147824 */ /* 0x000fe200078e00ff */
[----:B------:R-:W-:Y:S01]  /*11d70*/  @UP0 UIMAD.WIDE UR4, UR37, 0x4, UR4 ;  /* 0x00000004250408a5 */ /* 0x000fe2000f8e0204 */
[----:B------:R-:W-:-:S02]  /*11d80*/  LOP3.LUT R9, R8, 0x1c0, RZ, 0xc0, !PT ;  /* 0x000001c008097812 */ /* 0x000fc400078ec0ff */
[----:B------:R-:W-:Y:S02]  /*11d90*/  LEA.HI R8, R10, R11, RZ, 0x6 ;  /* 0x0000000b0a087211 */ /* 0x000fe400078f30ff */
[----:B------:R-:W-:Y:S01]  /*11da0*/  LOP3.LUT R6, R9, 0x38, R20, 0xf8, !PT ;  /* 0x0000003809067812 */ /* 0x000fe200078ef814 */
[----:B---3--:R-:W-:Y:S01]  /*11db0*/  IMAD.U32 R3, RZ, RZ, UR5 ;  /* 0x00000005ff037e24 */ /* 0x008fe2000f8e00ff */
[----:B------:R-:W-:Y:S02]  /*11dc0*/  MOV R2, UR4 ;  /* 0x0000000400027c02 */ /* 0x000fe40008000f00 */
[----:B------:R-:W-:Y:S01]  /*11dd0*/  SHF.R.U32.HI R9, RZ, 0x3, R9 ;  /* 0x00000003ff097819 */ /* 0x000fe20000011609 */
[----:B------:R-:W-:Y:S02]  /*11de0*/  IMAD.SHL.U32 R8, R8, 0x8, RZ ;  /* 0x0000000808087824 */ /* 0x000fe400078e00ff */
[----:B------:R3:W5:Y:S01]  /*11df0*/  @P0 LDG.E R0, desc[UR38][R2.64] ;  /* 0x0000002602000981 */ /* 0x000762000c1e1900 */
[----:B------:R-:W-:-:S04]  /*11e00*/  LOP3.LUT R9, R6, R9, RZ, 0x3c, !PT ;  /* 0x0000000906097212 */ /* 0x000fc800078e3cff */
[----:B------:R-:W-:Y:S02]  /*11e10*/  LOP3.LUT R8, R9, 0x7ffffe00, R8, 0xf8, !PT ;  /* 0x7ffffe0009087812 */ /* 0x000fe400078ef808 */
[----:B---3--:R-:W-:Y:S02]  /*11e20*/  CS2R R2, SRZ ;  /* 0x0000000000027805 */ /* 0x008fe4000001ff00 */
[----:B----4-:R-:W-:Y:S02]  /*11e30*/  @P4 SHF.R.S32.HI R3, RZ, 0x1f, R7 ;  /* 0x0000001fff034819 */ /* 0x010fe40000011407 */
[----:B------:R-:W-:Y:S01]  /*11e40*/  @P4 MOV R2, R7 ;  /* 0x0000000700024202 */ /* 0x000fe20000000f00 */
[----:B-12---:R-:W-:Y:S06]  /*11e50*/  @P0 BRA `(.L_x_1908) ;  /* 0x0000000000100947 */ /* 0x006fec0003800000 */
[----:B------:R-:W-:Y:S05]  /*11e60*/  @!P4 BRA `(.L_x_1908) ;  /* 0x00000000000cc947 */ /* 0x000fea0003800000 */
[----:B------:R-:W2:Y:S04]  /*11e70*/  LDG.E R7, desc[UR38][R4.64] ;  /* 0x0000002604077981 */ /* 0x000ea8000c1e1900 */
[----:B-----5:R-:W2:Y:S02]  /*11e80*/  LDG.E R0, desc[UR38][R4.64+0x4] ;  /* 0x0000042604007981 */ /* 0x020ea4000c1e1900 */
[----:B--2---:R-:W-:-:S07]  /*11e90*/  IMAD.IADD R0, R0, 0x1, -R7 ;  /* 0x0000000100007824 */ /* 0x004fce00078e0a07 */
.L_x_1908:
        /* <DEDUP_REMOVED lines=10> */
[C---:B------:R-:W-:Y:S01]  /*11f40*/  IMAD.WIDE.U32 R16, R31.reuse, UR4, R20 ;  /* 0x000000041f107c25 */ /* 0x040fe2000f8e0014 */
[----:B------:R-:W-:Y:S01]  /*11f50*/  USHF.R.S32.HI UR4, URZ, 0x1f, UR37 ;  /* 0x0000001f3f047899 */ /* 0x000fe20008011425 */
[----:B------:R-:W-:Y:S01]  /*11f60*/  VIMNMX R22, R0, 0x80, PT ;  /* 0x0000008000167848 */ /* 0x000fe20003fe0100 */
[----:B------:R2:W2:Y:S01]  /*11f70*/  LDS.128 R4, [R30+0x3000] ;  /* 0x003000001e047984 */ /* 0x0004a20000000c00 */
[----:B------:R-:W2:Y:S01]  /*11f80*/  LDC R35, c[0x0][0x80c] ;  /* 0x00020300ff237b82 */ /* 0x000ea20000000800 */
[----:B------:R-:W-:Y:S01]  /*11f90*/  IMAD R23, R31, UR5, R18 ;  /* 0x000000051f177c24 */ /* 0x000fe2000f8e0212 */
[C---:B------:R-:W-:Y:S01]  /*11fa0*/  ISETP.GE.AND P3, PT, R19.reuse, R22, PT ;  /* 0x000000161300720c */ /* 0x040fe20003f66270 */
[----:B------:R-:W-:Y:S01]  /*11fb0*/  IMAD.U32 R34, RZ, RZ, UR4 ;  /* 0x00000004ff227e24 */ /* 0x000fe2000f8e00ff */
[----:B------:R-:W-:Y:S01]  /*11fc0*/  ULDC.64 UR4, c[0x0][0x858] ;  /* 0x0002160000047ab9 */ /* 0x000fe20000000a00 */
[----:B------:R-:W-:Y:S01]  /*11fd0*/  VIADD R0, R19, 0x20 ;  /* 0x0000002013007836 */ /* 0x000fe20000000000 */
[----:B------:R-:W-:Y:S01]  /*11fe0*/  IADD3 R17, R17, R23, RZ ;  /* 0x0000001711117210 */ /* 0x000fe20007ffe0ff */
[----:B------:R-:W-:Y:S01]  /*11ff0*/  BSSY B0, `(.L_x_1909) ;  /* 0x000001d000007945 */ /* 0x000fe20003800000 */
[----:B------:R-:W-:-:S02]  /*12000*/  SEL R34, R34, RZ, !P4 ;  /* 0x000000ff22227207 */ /* 0x000fc40006000000 */
[-C--:B------:R-:W-:Y:S02]  /*12010*/  ISETP.GE.AND P2, PT, R0, R22.reuse, PT ;  /* 0x000000160000720c */ /* 0x080fe40003f46270 */
[----:B-1----:R-:W-:Y:S01]  /*12020*/  ISETP.GE.OR P6, PT, R20, R33, P3 ;  /* 0x000000211400720c */ /* 0x002fe20001fc6670 */
[----:B------:R-:W-:Y:S01]  /*12030*/  IMAD R0, R34, UR4, RZ ;  /* 0x0000000422007c24 */ /* 0x000fe2000f8e02ff */
[----:B------:R-:W-:Y:S02]  /*12040*/  SEL R37, RZ, UR37, P4 ;  /* 0x00000025ff257c07 */ /* 0x000fe4000a000000 */
[C---:B------:R-:W-:Y:S02]  /*12050*/  IADD3 R18, R19.reuse, 0x40, RZ ;  /* 0x0000004013127810 */ /* 0x040fe40007ffe0ff */
[C---:B------:R-:W-:Y:S01]  /*12060*/  LEA.HI.X.SX32 R3, R19.reuse, R3, 0x1, P0 ;  /* 0x0000000313037211 */ /* 0x040fe200000f0eff */
[----:B------:R-:W-:Y:S01]  /*12070*/  VIADD R19, R19, 0x60 ;  /* 0x0000006013137836 */ /* 0x000fe20000000000 */
[-C--:B------:R-:W-:Y:S01]  /*12080*/  ISETP.GE.AND P1, PT, R18, R22.reuse, PT ;  /* 0x000000161200720c */ /* 0x080fe20003f26270 */
[C---:B------:R-:W-:Y:S01]  /*12090*/  IMAD R23, R37.reuse, UR5, R0 ;  /* 0x0000000525177c24 */ /* 0x040fe2000f8e0200 */
[----:B------:R-:W-:Y:S01]  /*120a0*/  ISETP.GE.OR P5, PT, R20, R33, P2 ;  /* 0x000000211400720c */ /* 0x000fe200017a6670 */
[----:B------:R-:W-:Y:S01]  /*120b0*/  IMAD.WIDE.U32 R28, R37, UR4, R16 ;  /* 0x00000004251c7c25 */ /* 0x000fe2000f8e0010 */
[----:B------:R-:W-:-:S02]  /*120c0*/  ISETP.GE.AND P0, PT, R19, R22, PT ;  /* 0x000000161300720c */ /* 0x000fc40003f06270 */
[----:B------:R-:W-:Y:S01]  /*120d0*/  ISETP.GE.OR P4, PT, R20, R33, P1 ;  /* 0x000000211400720c */ /* 0x000fe20000f86670 */
[----:B------:R-:W-:-:S04]  /*120e0*/  IMAD.WIDE R26, R27, 0x80, R2 ;  /* 0x000000801b1a7825 */ /* 0x000fc800078e0202 */
[----:B------:R-:W-:Y:S01]  /*120f0*/  IMAD.IADD R23, R29, 0x1, R23 ;  /* 0x000000011d177824 */ /* 0x000fe200078e0217 */
[----:B--234-:R-:W-:Y:S07]  /*12100*/  @P6 BRA `(.L_x_1910) ;  /* 0x00000000002c6947 */ /* 0x01cfee0003800000 */
[----:B------:R-:W1:Y:S01]  /*12110*/  LDS.128 R16, [R30+0x4000] ;  /* 0x004000001e107984 */ /* 0x000e620000000c00 */
        /* <DEDUP_REMOVED lines=9> */
[----:B-1----:R1:W-:Y:S02]  /*121b0*/  STG.E.128 desc[UR38][R24.64], R16 ;  /* 0x0000001018007986 */ /* 0x0023e4000c101d26 */
.L_x_1910:
[----:B------:R-:W-:Y:S05]  /*121c0*/  BSYNC B0 ;  /* 0x0000000000007941 */ /* 0x000fea0003800000 */
.L_x_1909:
        /* <DEDUP_REMOVED lines=17> */
.L_x_1912:
[----:B------:R-:W-:Y:S05]  /*122e0*/  BSYNC B0 ;  /* 0x0000000000007941 */ /* 0x000fea0003800000 */
.L_x_1911:
[----:B--23--:R2:W3:Y:S01]  /*122f0*/  LDS.128 R16, [R30+0x6000] ;  /* 0x006000001e107984 */ /* 0x00c4e20000000c00 */
        /* <DEDUP_REMOVED lines=15> */
.L_x_1914:
[----:B------:R-:W-:Y:S05]  /*123f0*/  BSYNC B0 ;  /* 0x0000000000007941 */ /* 0x000fea0003800000 */
.L_x_1913:
[----:B---34-:R3:W4:Y:S01]  /*12400*/  LDS.128 R16, [R30+0x7000] ;  /* 0x007000001e107984 */ /* 0x0187220000000c00 */
        /* <DEDUP_REMOVED lines=14> */
[----:B----4-:R4:W-:Y:S02]  /*124f0*/  STG.E.128 desc[UR38][R22.64], R16 ;  /* 0x0000001016007986 */ /* 0x0109e4000c101d26 */
.L_x_1916:
[----:B------:R-:W-:Y:S05]  /*12500*/  BSYNC B0 ;  /* 0x0000000000007941 */ /* 0x000fea0003800000 */
.L_x_1915:
        /* <DEDUP_REMOVED lines=27> */
.L_x_1918:
[----:B------:R-:W-:Y:S05]  /*126c0*/  BSYNC B0 ;  /* 0x0000000000007941 */ /* 0x000fea0003800000 */
.L_x_1917:
        /* <DEDUP_REMOVED lines=15> */
.L_x_1920:
[----:B------:R-:W-:Y:S05]  /*127c0*/  BSYNC B0 ;  /* 0x0000000000007941 */ /* 0x000fea0003800000 */
.L_x_1919:
        /* <DEDUP_REMOVED lines=15> */
.L_x_1922:
[----:B------:R-:W-:Y:S05]  /*128c0*/  BSYNC B0 ;  /* 0x0000000000007941 */ /* 0x000fea0003800000 */
.L_x_1921:
        /* <DEDUP_REMOVED lines=15> */
.L_x_1907:
        /* <DEDUP_REMOVED lines=16> */
[----:B------:R-:W-:Y:S01]  /*12ac0*/  IMAD.U32 R6, RZ, RZ, UR4 ;  /* 0x00000004ff067e24 */ /* 0x000fe2000f8e00ff */
[----:B------:R-:W-:-:S05]  /*12ad0*/  MOV R7, UR5 ;  /* 0x0000000500077c02 */ /* 0x000fca0008000f00 */
        /* <DEDUP_REMOVED lines=8> */
[----:B------:R-:W-:-:S05]  /*12b60*/  LOP3.LUT R11, R10, 0x1ffffff8, RZ, 0xc0, !PT ;  /* 0x1ffffff80a0b7812 */ /* 0x000fca00078ec0ff */
[----:B------:R-:W-:Y:S01]  /*12b70*/  IMAD.IADD R11, R8, 0x1, -R11 ;  /* 0x00000001080b7824 */ /* 0x000fe200078e0a0b */
[----:B--2---:R-:W-:Y:S02]  /*12b80*/  @P4 SHF.R.S32.HI R3, RZ, 0x1f, R9 ;  /* 0x0000001fff034819 */ /* 0x004fe40000011409 */
[----:B------:R-:W-:Y:S01]  /*12b90*/  @P4 MOV R2, R9 ;  /* 0x0000000900024202 */ /* 0x000fe20000000f00 */
[----:B-1-3--:R-:W-:Y:S06]  /*12ba0*/  @P0 BRA `(.L_x_1923) ;  /* 0x0000000000100947 */ /* 0x00afec0003800000 */
[----:B------:R-:W-:Y:S05]  /*12bb0*/  @!P4 BRA `(.L_x_1923) ;  /* 0x00000000000cc947 */ /* 0x000fea0003800000 */
[----:B------:R-:W2:Y:S04]  /*12bc0*/  LDG.E R7, desc[UR38][R4.64] ;  /* 0x0000002604077981 */ /* 0x000ea8000c1e1900 */
[----:B-----5:R-:W2:Y:S02]  /*12bd0*/  LDG.E R0, desc[UR38][R4.64+0x4] ;  /* 0x0000042604007981 */ /* 0x020ea4000c1e1900 */
[----:B--2---:R-:W-:-:S07]  /*12be0*/  IMAD.IADD R0, R0, 0x1, -R7 ;  /* 0x0000000100007824 */ /* 0x004fce00078e0a07 */
.L_x_1923:
[----:B------:R-:W1:Y:S01]  /*12bf0*/  LDC R21, c[0x0][0x80c] ;  /* 0x00020300ff157b82 */ /* 0x000e620000000800 */
[----:B------:R-:W-:Y:S01]  /*12c00*/  SHF.R.S32.HI R7, RZ, 0x3, R10 ;  /* 0x00000003ff077819 */ /* 0x000fe2000001140a */
[----:B------:R-:W-:Y:S01]  /*12c10*/  IMAD.SHL.U32 R10, R11, 0x8, RZ ;  /* 0x000000080b0a7824 */ /* 0x000fe200078e00ff */
[----:B------:R-:W-:Y:S01]  /*12c20*/  SHF.R.S32.HI R14, RZ, 0x1f, R19 ;  /* 0x0000001fff0e7819 */ /* 0x000fe20000011413 */
[----:B------:R-:W-:Y:S01]  /*12c30*/  ULDC.64 UR4, c[0x0][0x820] ;  /* 0x0002080000047ab9 */ /* 0x000fe20000000a00 */
[----:B-----5:R-:W-:Y:S01]  /*12c40*/  IMAD R0, R15, -0x80, R0 ;  /* 0xffffff800f007824 */ /* 0x020fe200078e0200 */
[C---:B------:R-:W-:Y:S01]  /*12c50*/  IADD3 R2, P0, R7.reuse, R2, RZ ;  /* 0x0000000207027210 */ /* 0x040fe20007f1e0ff */
[C---:B------:R-:W-:Y:S01]  /*12c60*/  VIADD R17, R7.reuse, 0x40 ;  /* 0x0000004007117836 */ /* 0x040fe20000000000 */
[--C-:B------:R-:W-:Y:S01]  /*12c70*/  SHF.R.S32.HI R11, RZ, 0x1f, R10.reuse ;  /* 0x0000001fff0b7819 */ /* 0x100fe2000001140a */
[----:B------:R-:W-:Y:S01]  /*12c80*/  IMAD R6, R14, UR4, RZ ;  /* 0x000000040e067c24 */ /* 0x000fe2000f8e02ff */
[----:B------:R-:W2:Y:S01]  /*12c90*/  LDC R23, c[0x0][0x83c] ;  /* 0x00020f00ff177b82 */ /* 0x000ea20000000800 */
[----:B------:R-:W-:Y:S01]  /*12ca0*/  ISETP.GE.AND P3, PT, R7, R0, PT ;  /* 0x000000000700720c */ /* 0x000fe20003f66270 */
[----:B------:R-:W-:Y:S01]  /*12cb0*/  BSSY B0, `(.L_x_1924) ;  /* 0x0000022000007945 */ /* 0x000fe20003800000 */
[----:B------:R-:W-:Y:S01]  /*12cc0*/  IMAD.WIDE.U32 R4, R19, UR4, R10 ;  /* 0x0000000413047c25 */ /* 0x000fe2000f8e000a */
[----:B------:R-:W-:Y:S01]  /*12cd0*/  USHF.R.S32.HI UR4, URZ, 0x1f, UR37 ;  /* 0x0000001f3f047899 */ /* 0x000fe20008011425 */
[----:B------:R-:W-:-:S02]  /*12ce0*/  LEA.HI.X.SX32 R3, R7, R3, 0x1, P0 ;  /* 0x0000000307037211 */ /* 0x000fc400000f0eff */
[C---:B------:R-:W-:Y:S01]  /*12cf0*/  IADD3 R13, R7.reuse, 0x20, RZ ;  /* 0x00000020070d7810 */ /* 0x040fe20007ffe0ff */
[----:B------:R-:W-:Y:S01]  /*12d00*/  VIADD R7, R7, 0x60 ;  /* 0x0000006007077836 */ /* 0x000fe20000000000 */
[-C--:B------:R-:W-:Y:S01]  /*12d10*/  ISETP.GE.AND P1, PT, R17, R0.reuse, PT ;  /* 0x000000001100720c */ /* 0x080fe20003f26270 */
[----:B------:R-:W-:Y:S01]  /*12d20*/  IMAD R9, R19, UR5, R6 ;  /* 0x0000000513097c24 */ /* 0x000fe2000f8e0206 */
[----:B------:R-:W-:Y:S01]  /*12d30*/  MOV R12, UR4 ;  /* 0x00000004000c7c02 */ /* 0x000fe20008000f00 */
[----:B------:R-:W-:Y:S01]  /*12d40*/  ULDC.64 UR4, c[0x0][0x828] ;  /* 0x00020a0000047ab9 */ /* 0x000fe20000000a00 */
[----:B------:R-:W-:Y:S01]  /*12d50*/  ISETP.GE.AND P2, PT, R13, R0, PT ;  /* 0x000000000d00720c */ /* 0x000fe20003f46270 */
[----:B------:R-:W-:Y:S01]  /*12d60*/  IMAD.IADD R5, R5, 0x1, R9 ;  /* 0x0000000105057824 */ /* 0x000fe200078e0209 */
[----:B-1----:R-:W-:Y:S02]  /*12d70*/  ISETP.GE.OR P6, PT, R10, R21, P3 ;  /* 0x000000150a00720c */ /* 0x002fe40001fc6670 */
[----:B------:R-:W-:-:S02]  /*12d80*/  SEL R12, R12, RZ, !P4 ;  /* 0x000000ff0c0c7207 */ /* 0x000fc40006000000 */
[----:B------:R-:W-:Y:S01]  /*12d90*/  ISETP.GE.AND P0, PT, R7, R0, PT ;  /* 0x000000000700720c */ /* 0x000fe20003f06270 */
[----:B------:R-:W-:Y:S01]  /*12da0*/  IMAD.WIDE R6, R15, 0x80, R2 ;  /* 0x000000800f067825 */ /* 0x000fe200078e0202 */
[----:B------:R-:W-:Y:S02]  /*12db0*/  SEL R17, RZ, UR37, P4 ;  /* 0x00000025ff117c07 */ /* 0x000fe4000a000000 */
[-C--:B------:R-:W-:Y:S01]  /*12dc0*/  ISETP.GE.OR P5, PT, R10, R21.reuse, P2 ;  /* 0x000000150a00720c */ /* 0x080fe200017a6670 */
[----:B------:R-:W-:Y:S01]  /*12dd0*/  IMAD R0, R12, UR4, RZ ;  /* 0x000000040c007c24 */ /* 0x000fe2000f8e02ff */
[----:B------:R-:W-:Y:S01]  /*12de0*/  ISETP.GE.OR P4, PT, R10, R21, P1 ;  /* 0x000000150a00720c */ /* 0x000fe20000f86670 */
[----:B------:R-:W-:-:S04]  /*12df0*/  IMAD.WIDE.U32 R8, R17, UR4, R4 ;  /* 0x0000000411087c25 */ /* 0x000fc8000f8e0004 */
[----:B------:R-:W-:-:S04]  /*12e00*/  IMAD R13, R17, UR5, R0 ;  /* 0x00000005110d7c24 */ /* 0x000fc8000f8e0200 */
[----:B------:R-:W-:Y:S01]  /*12e10*/  IMAD.IADD R5, R9, 0x1, R13 ;  /* 0x0000000109057824 */ /* 0x000fe200078e020d */
[----:B--2---:R-:W-:Y:S06]  /*12e20*/  @P6 BRA `(.L_x_1925) ;  /* 0x0000000000286947 */ /* 0x004fec0003800000 */
        /* <DEDUP_REMOVED lines=10> */
.L_x_1925:
[----:B------:R-:W-:Y:S05]  /*12ed0*/  BSYNC B0 ;  /* 0x0000000000007941 */ /* 0x000fea0003800000 */
.L_x_1924:
        /* <DEDUP_REMOVED lines=16> */
.L_x_1927:
[----:B------:R-:W-:Y:S05]  /*12fe0*/  BSYNC B0 ;  /* 0x0000000000007941 */ /* 0x000fea0003800000 */
.L_x_1926:
        /* <DEDUP_REMOVED lines=11> */
[----:B--2---:R-:W-:Y:S02]  /*130a0*/  LEA R20, P4, R2, UR4, 0x1 ;  /* 0x0000000402147c11 */ /* 0x004fe4000f8808ff */
[----:B------:R-:W-:-:S04]  /*130b0*/  IADD3 R3, R3, R13, RZ ;  /* 0x0000000d03037210 */ /* 0x000fc80007ffe0ff */
[----:B------:R-:W-:-:S05]  /*130c0*/  LEA.HI.X R21, R2, UR5, R3, 0x1, P4 ;  /* 0x0000000502157c11 */ /* 0x000fca000a0f0c03 */
[----:B------:R3:W-:Y:S02]  /*130d0*/  STG.E.128 desc[UR38][R20.64], RZ ;  /* 0x000000ff14007986 */ /* 0x0007e4000c101d26 */
.L_x_1929:
[----:B------:R-:W-:Y:S05]  /*130e0*/  BSYNC B0 ;  /* 0x0000000000007941 */ /* 0x000fea0003800000 */
.L_x_1928:
        /* <DEDUP_REMOVED lines=15> */
.L_x_1931:
[----:B------:R-:W-:Y:S05]  /*131e0*/  BSYNC B0 ;  /* 0x0000000000007941 */ /* 0x000fea0003800000 */
.L_x_1930:
        /* <DEDUP_REMOVED lines=26> */
.L_x_1933:
[----:B------:R-:W-:Y:S05]  /*13390*/  BSYNC B0 ;  /* 0x0000000000007941 */ /* 0x000fea0003800000 */
.L_x_1932:
[----:B------:R-:W-:Y:S04]  /*133a0*/  BSSY B0, `(.L_x_1934) ;  /* 0x000000f000007945 */ /* 0x000fe80003800000 */
[----:B------:R-:W-:Y:S05]  /*133b0*/  @P2 BRA `(.L_x_1935) ;  /* 0x0000000000342947 */ /* 0x000fea0003800000 */
[----:B----4-:R-:W-:Y:S01]  /*133c0*/  IADD3 R11, P2, R6, 0x20, RZ ;  /* 0x00000020060b7810 */ /* 0x010fe20007f5e0ff */
        /* <DEDUP_REMOVED lines=12> */
.L_x_1935:
[----:B------:R-:W-:Y:S05]  /*13490*/  BSYNC B0 ;  /* 0x0000000000007941 */ /* 0x000fea0003800000 */
.L_x_1934:
        /* <DEDUP_REMOVED lines=15> */
.L_x_1937:
[----:B------:R-:W-:Y:S05]  /*13590*/  BSYNC B0 ;  /* 0x0000000000007941 */ /* 0x000fea0003800000 */
.L_x_1936:
        /* <DEDUP_REMOVED lines=13> */
[----:B------:R1:W-:Y:S01]  /*13670*/  STG.E.128 desc[UR38][R4.64], RZ ;  /* 0x000000ff04007986 */ /* 0x0003e2000c101d26 */
[----:B------:R-:W-:Y:S05]  /*13680*/  BRA `(.L_x_1857) ;  /* 0x0000004400887947 */ /* 0x000fea0003800000 */
.L_x_1852:
        /* <DEDUP_REMOVED lines=21> */
.L_x_1939:
        /* <DEDUP_REMOVED lines=13> */
.L_x_1941:
[----:B------:R-:W-:-:S05]  /*138b0*/  ULDC UR4, c[0x0][0x8bc] ;  /* 0x00022f0000047ab9 */ /* 0x000fca0000000800 */
.L_x_1940:
        /* <DEDUP_REMOVED lines=13> */
[----:B------:R-:W-:Y:S01]  /*13990*/  IMAD.U32 R2, RZ, RZ, UR4 ;  /* 0x00000004ff027e24 */ /* 0x000fe2000f8e00ff */
[----:B------:R-:W-:Y:S01]  /*139a0*/  MOV R3, UR5 ;  /* 0x0000000500037c02 */ /* 0x000fe20008000f00 */
[----:B------:R-:W-:Y:S02]  /*139b0*/  ULDC.64 UR4, c[0x0][0x780] ;  /* 0x0001e00000047ab9 */ /* 0x000fe40000000a00 */
[----:B------:R-:W-:-:S04]  /*139c0*/  UISETP.NE.U32.AND UP1, UPT, UR4, URZ, UPT ;  /* 0x0000003f0400728c */ /* 0x000fc8000bf25070 */
[----:B------:R-:W2:Y:S01]  /*139d0*/  @P1 LDG.E R0, desc[UR38][R2.64] ;  /* 0x0000002602001981 */ /* 0x000ea2000c1e1900 */
[----:B------:R-:W-:-:S06]  /*139e0*/  UISETP.NE.AND.EX UP1, UPT, UR5, URZ, UPT, UP1 ;  /* 0x0000003f0500728c */ /* 0x000fcc000bf25310 */
[----:B------:R-:W-:-:S05]  /*139f0*/  PLOP3.LUT P2, PT, PT, PT, UP1, 0x80, 0x0 ;  /* 0x000000000000781c */ /* 0x000fca0003f4f018 */
[----:B------:R-:W-:Y:S02]  /*13a00*/  @UP1 ULDC.64 UR4, c[0x0][0x780] ;  /* 0x0001e00000041ab9 */ /* 0x000fe40000000a00 */
[----:B------:R-:W-:-:S06]  /*13a10*/  @UP1 UIMAD.WIDE UR4, UR16, 0x4, UR4 ;  /* 0x00000004100418a5 */ /* 0x000fcc000f8e0204 */
[----:B------:R-:W-:Y:S02]  /*13a20*/  IMAD.U32 R4, RZ, RZ, UR4 ;  /* 0x00000004ff047e24 */ /* 0x000fe4000f8e00ff */
[----:B------:R-:W-:-:S05]  /*13a30*/  IMAD.U32 R5, RZ, RZ, UR5 ;  /* 0x00000005ff057e24 */ /* 0x000fca000f8e00ff */
[----:B------:R-:W3:Y:S01]  /*13a40*/  @P2 LDG.E R4, desc[UR38][R4.64] ;  /* 0x0000002604042981 */ /* 0x000ee2000c1e1900 */
[----:B------:R-:W-:Y:S01]  /*13a50*/  PLOP3.LUT P0, PT, PT, PT, UP0, 0x80, 0x0 ;  /* 0x000000000000781c */ /* 0x000fe20003f0f008 */
[----:B------:R-:W-:Y:S01]  /*13a60*/  ULDC UR10, c[0x0][0x280] ;  /* 0x0000a000000a7ab9 */ /* 0x000fe20000000800 */
[----:B-1----:R-:W-:-:S11]  /*13a70*/  USHF.R.S32.HI UR17, URZ, 0x1f, UR7 ;  /* 0x0000001f3f117899 */ /* 0x002fd60008011407 */
[----:B--2---:R-:W-:Y:S02]  /*13a80*/  @P0 R2UR UR4, R0 ;  /* 0x00000000000402ca */ /* 0x004fe400000e0000 */
[----:B------:R-:W-:-:S04]  /*13a90*/  ISETP.NE.U32.AND P0, PT, RZ, UR8, PT ;  /* 0x00000008ff007c0c */ /* 0x000fc8000bf05070 */
        /* <DEDUP_REMOVED lines=14> */
.L_x_1942:
        /* <DEDUP_REMOVED lines=8> */
[----:B------:R-:W-:Y:S02]  /*13c00*/  IMAD.U32 R2, RZ, RZ, UR8 ;  /* 0x00000008ff027e24 */ /* 0x000fe4000f8e00ff */
[----:B------:R-:W-:-:S05]  /*13c10*/  IMAD.U32 R3, RZ, RZ, UR9 ;  /* 0x00000009ff037e24 */ /* 0x000fca000f8e00ff */
[----:B------:R-:W2:Y:S02]  /*13c20*/  LDG.E R2, desc[UR38][R2.64] ;  /* 0x0000002602027981 */ /* 0x000ea4000c1e1900 */
[----:B--2---:R-:W-:Y:S01]  /*13c30*/  R2UR UR11, R2 ;  /* 0x00000000020b72ca */ /* 0x004fe200000e0000 */
[----:B------:R-:W-:-:S14]  /*13c40*/  BRA `(.L_x_1944) ;  /* 0x0000000000307947 */ /* 0x000fdc0003800000 */
.L_x_1943:
        /* <DEDUP_REMOVED lines=8> */
[----:B------:R-:W2:Y:S04]  /*13cd0*/  LDG.E R0, desc[UR38][R2.64] ;  /* 0x0000002602007981 */ /* 0x000ea8000c1e1900 */
[----:B------:R-:W2:Y:S02]  /*13ce0*/  LDG.E R5, desc[UR38][R2.64+0x4] ;  /* 0x0000042602057981 */ /* 0x000ea4000c1e1900 */
[----:B--2---:R-:W-:-:S05]  /*13cf0*/  IMAD.IADD R0, R5, 0x1, -R0 ;  /* 0x0000000105007824 */ /* 0x004fca00078e0a00 */
[----:B------:R-:W-:-:S15]  /*13d00*/  R2UR UR11, R0 ;  /* 0x00000000000b72ca */ /* 0x000fde00000e0000 */
.L_x_1944:
[----:B------:R-:W-:Y:S01]  /*13d10*/  UIADD3 UR8, -UR11, UR10, UR6 ;  /* 0x0000000a0b087290 */ /* 0x000fe2000fffe106 */
[----:B------:R-:W-:Y:S01]  /*13d20*/  ISETP.LE.AND P0, PT, RZ, UR22, PT ;  /* 0x00000016ff007c0c */ /* 0x000fe2000bf03270 */
[----:B------:R-:W-:Y:S01]  /*13d30*/  ULDC UR9, c[0x0][0x74c] ;  /* 0x0001d30000097ab9 */ /* 0x000fe20000000800 */
[----:B------:R-:W-:Y:S02]  /*13d40*/  USHF.R.S32.HI UR13, URZ, 0x1f, UR16 ;  /* 0x0000001f3f0d7899 */ /* 0x000fe40008011410 */
[----:B------:R-:W-:Y:S02]  /*13d50*/  UIADD3 UR9, UR8, -UR9, URZ ;  /* 0x8000000908097290 */ /* 0x000fe4000fffe03f */
[----:B------:R-:W-:Y:S02]  /*13d60*/  UIADD3 UR8, UR10, 0x7f, URZ ;  /* 0x0000007f0a087890 */ /* 0x000fe4000fffe03f */
[----:B------:R-:W-:Y:S01]  /*13d70*/  USHF.R.S32.HI UR12, URZ, 0x1f, UR9 ;  /* 0x0000001f3f0c7899 */ /* 0x000fe20008011409 */
[----:B------:R-:W-:Y:S01]  /*13d80*/  ULDC UR15, c[0x0][0x288] ;  /* 0x0000a200000f7ab9 */ /* 0x000fe20000000800 */
[----:B------:R-:W-:-:S02]  /*13d90*/  USEL UR20, UR13, URZ, !UP0 ;  /* 0x0000003f0d147287 */ /* 0x000fc4000c000000 */
[----:B------:R-:W-:Y:S02]  /*13da0*/  ULEA.HI UR12, UR12, UR9, URZ, 0x7 ;  /* 0x000000090c0c7291 */ /* 0x000fe4000f8f383f */
[----:B------:R-:W-:Y:S02]  /*13db0*/  USHF.R.S32.HI UR9, URZ, 0x1f, UR8 ;  /* 0x0000001f3f097899 */ /* 0x000fe40008011408 */
[----:B------:R-:W-:Y:S02]  /*13dc0*/  USHF.R.S32.HI UR12, URZ, 0x7, UR12 ;  /* 0x000000073f0c7899 */ /* 0x000fe4000801140c */
[----:B------:R-:W-:Y:S02]  /*13dd0*/  ULEA.HI UR8, UR9, UR8, URZ, 0x7 ;  /* 0x0000000809087291 */ /* 0x000fe4000f8f383f */
[----:B------:R-:W-:Y:S02]  /*13de0*/  UIMAD UR13, UR16, UR15, URZ ;  /* 0x0000000f100d72a4 */ /* 0x000fe4000f8e023f */
[----:B------:R-:W-:-:S02]  /*13df0*/  UISETP.LT.AND UP1, UPT, URZ, UR12, UPT ;  /* 0x0000000c3f00728c */ /* 0x000fc4000bf21270 */
[----:B------:R-:W-:Y:S02]  /*13e00*/  USHF.R.S32.HI UR8, URZ, 0x7, UR8 ;  /* 0x000000073f087899 */ /* 0x000fe40008011408 */
[----:B------:R-:W-:Y:S02]  /*13e10*/  USEL UR14, UR16, URZ, !UP0 ;  /* 0x0000003f100e7287 */ /* 0x000fe4000c000000 */
[----:B------:R-:W-:Y:S02]  /*13e20*/  UIADD3 UR23, UP0, UR13, UR7, URZ ;  /* 0x000000070d177290 */ /* 0x000fe4000ff1e03f */
[----:B------:R-:W-:Y:S01]  /*13e30*/  USEL UR9, URZ, UR12, !UP1 ;  /* 0x0000000c3f097287 */ /* 0x000fe2000c800000 */
[----:B------:R-:W-:Y:S01]  /*13e40*/  MOV R9, UR8 ;  /* 0x0000000800097c02 */ /* 0x000fe20008000f00 */
[----:B------:R-:W-:Y:S10]  /*13e50*/  @!P0 BRA `(.L_x_1945) ;  /* 0x0000000000248947 */ /* 0x000ff40003800000 */
[----:B------:R-:W-:-:S03]  /*13e60*/  UIADD3 UR6, UR6, 0xff, UR10 ;  /* 0x000000ff06067890 */ /* 0x000fc6000fffe00a */
[----:B------:R-:W-:Y:S02]  /*13e70*/  ULDC UR10, c[0x0][0x748] ;  /* 0x0001d200000a7ab9 */ /* 0x000fe40000000800 */
[----:B------:R-:W-:-:S04]  /*13e80*/  UIADD3 UR6, UR6, UR10, -UR11 ;  /* 0x0000000a06067290 */ /* 0x000fc8000fffe80b */
[----:B------:R-:W-:-:S04]  /*13e90*/  USHF.R.S32.HI UR10, URZ, 0x1f, UR6 ;  /* 0x0000001f3f0a7899 */ /* 0x000fc80008011406 */
[----:B------:R-:W-:-:S04]  /*13ea0*/  ULEA.HI UR10, UR10, UR6, URZ, 0x7 ;  /* 0x000000060a0a7291 */ /* 0x000fc8000f8f383f */
[----:B------:R-:W-:-:S04]  /*13eb0*/  USHF.R.S32.HI UR10, URZ, 0x7, UR10 ;  /* 0x000000073f0a7899 */ /* 0x000fc8000801140a */
[----:B------:R-:W-:-:S04]  /*13ec0*/  UISETP.LT.AND UP1, UPT, UR8, UR10, UPT ;  /* 0x0000000a0800728c */ /* 0x000fc8000bf21270 */
[----:B------:R-:W-:-:S06]  /*13ed0*/  USEL UR10, UR8, UR10, UP1 ;  /* 0x0000000a080a7287 */ /* 0x000fcc0008800000 */
[----:B------:R-:W-:-:S07]  /*13ee0*/  IMAD.U32 R9, RZ, RZ, UR10 ;  /* 0x0000000aff097e24 */ /* 0x000fce000f8e00ff */
.L_x_1945:
[----:B------:R-:W-:Y:S02]  /*13ef0*/  ISETP.GT.AND P1, PT, R9, UR9, PT ;  /* 0x0000000909007c0c */ /* 0x000fe4000bf24270 */
[----:B------:R-:W-:Y:S01]  /*13f00*/  ELECT P0, URZ, PT ;  /* 0x00000000003f782f */ /* 0x000fe20003800000 */
[----:B------:R-:W-:-:S10]  /*13f10*/  ULEA.HI.X.SX32 UR10, UR13, UR17, 0x1, UP0 ;  /* 0x000000110d0a7291 */ /* 0x000fd400080f0e3f */
[----:B------:R-:W-:Y:S05]  /*13f20*/  @!P1 BRA `(.L_x_1946) ;  /* 0x0000001000849947 */ /* 0x000fea0003800000 */
[----:B------:R-:W1:Y:S01]  /*13f30*/  S2R R2, SR_TID.X ;  /* 0x0000000000027919 */ /* 0x000e620000002100 */
[----:B------:R-:W-:Y:S01]  /*13f40*/  ULDC.64 UR18, c[0x0][0x2d8] ;  /* 0x0000b60000127ab9 */ /* 0x000fe20000000a00 */
[----:B------:R-:W-:Y:S01]  /*13f50*/  VIADD R0, R9, -UR9 ;  /* 0x8000000909007c36 */ /* 0x000fe20008000000 */
[----:B------:R-:W-:Y:S02]  /*13f60*/  UIMAD UR6, UR17, UR18, URZ ;  /* 0x00000012110672a4 */ /* 0x000fe4000f8e023f */
[----:B------:R-:W-:Y:S02]  /*13f70*/  UIMAD.WIDE.U32 UR12, UR7, UR18, URZ ;  /* 0x00000012070c72a5 */ /* 0x000fe4000f8e003f */
[----:B------:R-:W-:Y:S01]  /*13f80*/  UIMAD UR19, UR7, UR19, UR6 ;  /* 0x00000013071372a4 */ /* 0x000fe2000f8e0206 */
[----:B------:R-:W-:Y:S01]  /*13f90*/  LOP3.LUT R0, R0, 0x1, RZ, 0xc0, !PT ;  /* 0x0000000100007812 */ /* 0x000fe200078ec0ff */
[----:B------:R-:W-:Y:S02]  /*13fa0*/  UIADD3 UR6, UP0, UR4, UR12, URZ ;  /* 0x0000000c04067290 */ /* 0x000fe4000ff1e03f */
[----:B------:R-:W-:Y:S01]  /*13fb0*/  UIADD3 UR19, UR13, UR19, URZ ;  /* 0x000000130d137290 */ /* 0x000fe2000fffe03f */
[----:B------:R-:W-:Y:S01]  /*13fc0*/  ISETP.NE.U32.AND P1, PT, R0, 0x1, PT ;  /* 0x000000010000780c */ /* 0x000fe20003f25070 */
[----:B------:R-:W-:Y:S01]  /*13fd0*/  ULDC.64 UR16, c[0x0][0x2e0] ;  /* 0x0000b80000107ab9 */ /* 0x000fe20000000a00 */
[----:B------:R-:W-:Y:S01]  /*13fe0*/  ULDC UR18, c[0x0][0x760] ;  /* 0x0001d80000127ab9 */ /* 0x000fe20000000800 */
[----:B------:R-:W-:-:S02]  /*13ff0*/  UIADD3.X UR7, UR5, UR19, URZ, UP0, !UPT ;  /* 0x0000001305077290 */ /* 0x000fc400087fe43f */
[----:B------:R-:W-:Y:S02]  /*14000*/  UIMAD UR11, UR20, UR16, URZ ;  /* 0x00000010140b72a4 */ /* 0x000fe4000f8e023f */
[----:B------:R-:W-:Y:S02]  /*14010*/  UIMAD.WIDE.U32 UR6, UR14, UR16, UR6 ;  /* 0x000000100e0672a5 */ /* 0x000fe4000f8e0006 */
[----:B------:R-:W-:Y:S02]  /*14020*/  UIMAD UR17, UR14, UR17, UR11 ;  /* 0x000000110e1172a4 */ /* 0x000fe4000f8e020b */
[----:B------:R-:W-:Y:S02]  /*14030*/  UIMAD UR11, UR15, UR18, URZ ;  /* 0x000000120f0b72a4 */ /* 0x000fe4000f8e023f */
[----:B------:R-:W-:Y:S01]  /*14040*/  UIADD3 UR24, UR7, UR17, URZ ;  /* 0x0000001107187290 */ /* 0x000fe2000fffe03f */
[----:B-1----:R-:W-:Y:S01]  /*14050*/  LOP3.LUT R10, R2, 0x1f, RZ, 0xc0, !PT ;  /* 0x0000001f020a7812 */ /* 0x002fe200078ec0ff */
[----:B------:R-:W-:Y:S10]  /*14060*/  @P1 BRA `(.L_x_1947) ;  /* 0x00000004006c1947 */ /* 0x000ff40003800000 */
        /* <DEDUP_REMOVED lines=11> */
.L_x_1950:
[----:B------:R-:W2:Y:S04]  /*14120*/  LDG.E.STRONG.GPU R0, desc[UR38][R2.64] ;  /* 0x0000002602007981 */ /* 0x000ea8000c1ef900 */
[----:B--2---:R-:W-:Y:S01]  /*14130*/  CCTL.IVALL ;  /* 0x00000000ff00798f */ /* 0x004fe20002000000 */
[----:B------:R-:W-:Y:S05]  /*14140*/  YIELD ;  /* 0x0000000000007946 */ /* 0x000fea0003800000 */
[----:B------:R-:W-:-:S13]  /*14150*/  ISETP.NE.AND P1, PT, R0, UR22, PT ;  /* 0x0000001600007c0c */ /* 0x000fda000bf25270 */
[----:B------:R-:W-:Y:S05]  /*14160*/  @P1 BRA `(.L_x_1950) ;  /* 0xfffffffc00ec1947 */ /* 0x000fea000383ffff */
.L_x_1949:
[----:B------:R-:W-:Y:S05]  /*14170*/  BSYNC B0 ;  /* 0x0000000000007941 */ /* 0x000fea0003800000 */
.L_x_1948:
[----:B------:R-:W-:-:S03]  /*14180*/  UMOV UR15, 0xffffffff ;  /* 0xffffffff000f7882 */ /* 0x000fc60000000000 */
[----:B------:R-:W-:Y:S05]  /*14190*/  BRA.DIV UR15, `(.L_x_1951) ;  /* 0x0000003e0f787947 */ /* 0x000fea000b800000 */
[----:B------:R-:W-:Y:S01]  /*141a0*/  NOP ;  /* 0x0000000000007918 */ /* 0x000fe20000000000 */
.L_x_2034:
        /* <DEDUP_REMOVED lines=22> */
.L_x_1953:
[----:B------:R-:W-:Y:S05]  /*14310*/  BSYNC B0 ;  /* 0x0000000000007941 */ /* 0x000fea0003800000 */
.L_x_1952:
        /* <DEDUP_REMOVED lines=20> */
.L_x_1955:
[----:B------:R-:W-:Y:S05]  /*14460*/  BSYNC B0 ;  /* 0x0000000000007941 */ /* 0x000fea0003800000 */
.L_x_1954:
[----:B------:R-:W-:Y:S06]  /*14470*/  BAR.ARV 0xa, 0xa0 ;  /* 0x0282800000007b1d */ /* 0x000fec0000002000 */
[----:B------:R-:W-:Y:S04]  /*14480*/  BSSY B0, `(.L_x_1956) ;  /* 0x0000003000007945 */ /* 0x000fe80003800000 */
[----:B------:R-:W-:Y:S05]  /*14490*/  @!P0 BRA `(.L_x_1957) ;  /* 0x0000000000048947 */ /* 0x000fea0003800000 */
[----:B------:R-:W-:-:S04]  /*144a0*/  DEPBAR.LE SB0, 0x0 ;  /* 0x000080000000791a */ /* 0x000fc80000000000 */
.L_x_1957:
[----:B------:R-:W-:Y:S05]  /*144b0*/  BSYNC B0 ;  /* 0x0000000000007941 */ /* 0x000fea0003800000 */
.L_x_1956:
        /* <DEDUP_REMOVED lines=19> */
.L_x_1959:
[----:B------:R-:W-:Y:S05]  /*145f0*/  BSYNC B0 ;  /* 0x0000000000007941 */ /* 0x000fea0003800000 */
.L_x_1958:
[----:B------:R-:W-:Y:S01]  /*14600*/  UIADD3 UR15, UR9, 0x1, URZ ;  /* 0x00000001090f7890 */ /* 0x000fe2000fffe03f */
[----:B------:R-:W-:Y:S11]  /*14610*/  BRA `(.L_x_1960) ;  /* 0x0000000000047947 */ /* 0x000ff60003800000 */
.L_x_1947:
[----:B------:R-:W-:-:S05]  /*14620*/  UMOV UR15, UR9 ;  /* 0x00000009000f7c82 */ /* 0x000fca0008000000 */
.L_x_1960:
[----:B------:R-:W-:-:S06]  /*14630*/  UIADD3 UR9, UR9, 0x1, URZ ;  /* 0x0000000109097890 */ /* 0x000fcc000fffe03f */
[----:B------:R-:W-:Y:S01]  /*14640*/  ISETP.NE.AND P1, PT, R9, UR9, PT ;  /* 0x0000000909007c0c */ /* 0x000fe2000bf25270 */
[----:B------:R-:W-:-:S12]  /*14650*/  UMOV UR9, UR15 ;  /* 0x0000000f00097c82 */ /* 0x000fd80008000000 */
[----:B------:R-:W-:Y:S05]  /*14660*/  @!P1 BRA `(.L_x_1946) ;  /* 0x0000000800b49947 */ /* 0x000fea0003800000 */
[----:B------:R-:W-:Y:S01]  /*14670*/  UMOV UR18, UR12 ;  /* 0x0000000c00127c82 */ /* 0x000fe20008000000 */
[----:B------:R-:W-:Y:S01]  /*14680*/  UMOV UR9, UR15 ;  /* 0x0000000f00097c82 */ /* 0x000fe20008000000 */
[----:B------:R-:W-:-:S03]  /*14690*/  UIMAD.WIDE.U32 UR12, UR14, UR16, UR18 ;  /* 0x000000100e0c72a5 */ /* 0x000fc6000f8e0012 */
[----:B------:R-:W-:Y:S01]  /*146a0*/  ULDC.64 UR18, c[0x0][0x2c0] ;  /* 0x0000b00000127ab9 */ /* 0x000fe20000000a00 */
[----:B------:R-:W-:-:S04]  /*146b0*/  UIADD3 UR4, UP0, UR4, UR12, URZ ;  /* 0x0000000c04047290 */ /* 0x000fc8000ff1e03f */
[----:B------:R-:W-:Y:S02]  /*146c0*/  UIADD3.X UR5, UR5, UR17, UR13, UP0, !UPT ;  /* 0x0000001105057290 */ /* 0x000fe400087fe40d */
[----:B------:R-:W-:-:S04]  /*146d0*/  ULEA UR14, UP0, UR4, UR18, 0x2 ;  /* 0x00000012040e7291 */ /* 0x000fc8000f80103f */
[----:B------:R-:W-:Y:S02]  /*146e0*/  ULEA.HI.X UR5, UR4, UR19, UR5, 0x2, UP0 ;  /* 0x0000001304057291 */ /* 0x000fe400080f1405 */
[----:B------:R-:W-:Y:S01]  /*146f0*/  UIADD3 UR14, UP0, UR14, 0x4000, URZ ;  /* 0x000040000e0e7890 */ /* 0x000fe2000ff1e03f */
[----:B------:R-:W-:-:S03]  /*14700*/  UMOV UR4, URZ ;  /* 0x0000003f00047c82 */ /* 0x000fc60008000000 */
[----:B------:R-:W-:-:S12]  /*14710*/  UIADD3.X UR5, URZ, UR5, URZ, UP0, !UPT ;  /* 0x000000053f057290 */ /* 0x000fd800087fe43f */
.L_x_1985:
        /* <DEDUP_REMOVED lines=11> */
.L_x_1963:
[----:B------:R-:W2:Y:S04]  /*147d0*/  LDG.E.STRONG.GPU R0, desc[UR38][R2.64] ;  /* 0x0000002602007981 */ /* 0x000ea8000c1ef900 */
[----:B--2---:R-:W-:Y:S01]  /*147e0*/  CCTL.IVALL ;  /* 0x00000000ff00798f */ /* 0x004fe20002000000 */
[----:B------:R-:W-:Y:S05]  /*147f0*/  YIELD ;  /* 0x0000000000007946 */ /* 0x000fea0003800000 */
[----:B------:R-:W-:-:S13]  /*14800*/  ISETP.NE.AND P1, PT, R0, UR22, PT ;  /* 0x0000001600007c0c */ /* 0x000fda000bf25270 */
[----:B------:R-:W-:Y:S05]  /*14810*/  @P1 BRA `(.L_x_1963) ;  /* 0xfffffffc00ec1947 */ /* 0x000fea000383ffff */
.L_x_1962:
[----:B------:R-:W-:Y:S05]  /*14820*/  BSYNC B0 ;  /* 0x0000000000007941 */ /* 0x000fea0003800000 */
.L_x_1961:
[----:B------:R-:W-:-:S03]  /*14830*/  UMOV UR16, 0xffffffff ;  /* 0xffffffff00107882 */ /* 0x000fc60000000000 */
[----:B------:R-:W-:Y:S05]  /*14840*/  BRA.DIV UR16, `(.L_x_1964) ;  /* 0x0000003610e87947 */ /* 0x000fea000b800000 */
[----:B------:R-:W-:Y:S01]  /*14850*/  NOP ;  /* 0x0000000000007918 */ /* 0x000fe20000000000 */
.L_x_2037:
        /* <DEDUP_REMOVED lines=8> */
[----:B------:R-:W-:Y:S01]  /*148e0*/  UIADD3 UR25, UP0, UR16, UR6, URZ ;  /* 0x0000000610197290 */ /* 0x000fe2000ff1e03f */
[----:B------:R-:W-:Y:S01]  /*148f0*/  UMOV UR26, 0x0 ;  /* 0x00000000001a7882 */ /* 0x000fe20000000000 */
[----:B------:R-:W-:Y:S01]  /*14900*/  UMOV UR27, 0x14f00000 ;  /* 0x14f00000001b7882 */ /* 0x000fe20000000000 */
[----:B-1----:R-:W-:Y:S02]  /*14910*/  ULEA UR18, UR18, UR17, 0x18 ;  /* 0x0000001112127291 */ /* 0x002fe4000f8ec03f */
[----:B------:R-:W-:-:S02]  /*14920*/  ULEA.HI.X.SX32 UR17, UR16, UR24, 0x1, UP0 ;  /* 0x0000001810117291 */ /* 0x000fc400080f0e3f */
[----:B------:R-:W-:Y:S02]  /*14930*/  ULEA UR16, UP0, UR25, UR20, 0x2 ;  /* 0x0000001419107291 */ /* 0x000fe4000f80103f */
[----:B------:R-:W-:Y:S02]  /*14940*/  UIADD3 UR18, UR18, 0x8000, URZ ;  /* 0x0000800012127890 */ /* 0x000fe4000fffe03f */
[----:B------:R-:W-:Y:S01]  /*14950*/  ULEA.HI.X UR17, UR25, UR21, UR17, 0x2, UP0 ;  /* 0x0000001519117291 */ /* 0x000fe200080f1411 */
[----:B------:R-:W-:-:S08]  /*14960*/  UMOV UR20, 0x400 ;  /* 0x0000040000147882 */ /* 0x000fd00000000000 */
[----:B------:R1:W-:Y:S02]  /*14970*/  UBLKRED.G.S.ADD.F32.RN [UR16], [UR18], UR20, desc[UR26] ;  /* 0x00001a10120073bb */ /* 0x0003e400080a1414 */
[----:B-1----:R0:W-:Y:S02]  /*14980*/  UTMACMDFLUSH ;  /* 0x00000000000079b7 */ /* 0x0021e40000000000 */
.L_x_1966:
[----:B------:R-:W-:Y:S05]  /*14990*/  BSYNC B0 ;  /* 0x0000000000007941 */ /* 0x000fea0003800000 */
.L_x_1965:
[----:B------:R-:W-:Y:S01]  /*149a0*/  ULEA UR18, UR15, UR4, 0xd ;  /* 0x000000040f127291 */ /* 0x000fe2000f8e683f */
[----:B------:R-:W-:Y:S06]  /*149b0*/  BAR.SYNC.DEFER_BLOCKING 0xe, 0xa0 ;  /* 0x0382800000007b1d */ /* 0x000fec0000010000 */
[----:B------:R-:W-:Y:S01]  /*149c0*/  UMOV UR16, UR14 ;  /* 0x0000000e00107c82 */ /* 0x000fe20008000000 */
[----:B------:R-:W-:Y:S01]  /*149d0*/  UMOV UR17, UR5 ;  /* 0x0000000500117c82 */ /* 0x000fe20008000000 */
[----:B------:R-:W-:Y:S01]  /*149e0*/  BSSY B0, `(.L_x_1967) ;  /* 0x000000d000007945 */ /* 0x000fe20003800000 */
[----:B------:R-:W-:-:S03]  /*149f0*/  UIMAD.WIDE UR16, UR18, 0x4, UR16 ;  /* 0x00000004121078a5 */ /* 0x000fc6000f8e0210 */
[----:B------:R-:W-:Y:S09]  /*14a00*/  @!P0 BRA `(.L_x_1968) ;  /* 0x0000000000288947 */ /* 0x000ff20003800000 */
        /* <DEDUP_REMOVED lines=10> */
.L_x_1968:
[----:B------:R-:W-:Y:S05]  /*14ab0*/  BSYNC B0 ;  /* 0x0000000000007941 */ /* 0x000fea0003800000 */
.L_x_1967:
[----:B------:R-:W-:Y:S06]  /*14ac0*/  BAR.ARV 0xa, 0xa0 ;  /* 0x0282800000007b1d */ /* 0x000fec0000002000 */
[----:B------:R-:W-:Y:S04]  /*14ad0*/  BSSY B0, `(.L_x_1969) ;  /* 0x0000003000007945 */ /* 0x000fe80003800000 */
[----:B------:R-:W-:Y:S05]  /*14ae0*/  @!P0 BRA `(.L_x_1970) ;  /* 0x0000000000048947 */ /* 0x000fea0003800000 */
[----:B------:R-:W-:-:S04]  /*14af0*/  DEPBAR.LE SB0, 0x0 ;  /* 0x000080000000791a */ /* 0x000fc80000000000 */
.L_x_1970:
[----:B------:R-:W-:Y:S05]  /*14b00*/  BSYNC B0 ;  /* 0x0000000000007941 */ /* 0x000fea0003800000 */
.L_x_1969:
        /* <DEDUP_REMOVED lines=19> */
.L_x_1972:
[----:B------:R-:W-:Y:S05]  /*14c40*/  BSYNC B0 ;  /* 0x0000000000007941 */ /* 0x000fea0003800000 */
.L_x_1971:
        /* <DEDUP_REMOVED lines=9> */
.L_x_1975:
[----:B------:R-:W2:Y:S04]  /*14ce0*/  LDG.E.STRONG.GPU R0, desc[UR38][R2.64] ;  /* 0x0000002602007981 */ /* 0x000ea8000c1ef900 */
[----:B--2---:R-:W-:Y:S01]  /*14cf0*/  CCTL.IVALL ;  /* 0x00000000ff00798f */ /* 0x004fe20002000000 */
[----:B------:R-:W-:Y:S05]  /*14d00*/  YIELD ;  /* 0x0000000000007946 */ /* 0x000fea0003800000 */
[----:B------:R-:W-:-:S13]  /*14d10*/  ISETP.NE.AND P1, PT, R0, UR22, PT ;  /* 0x0000001600007c0c */ /* 0x000fda000bf25270 */
[----:B------:R-:W-:Y:S05]  /*14d20*/  @P1 BRA `(.L_x_1975) ;  /* 0xfffffffc00ec1947 */ /* 0x000fea000383ffff */
.L_x_1974:
[----:B------:R-:W-:Y:S05]  /*14d30*/  BSYNC B0 ;  /* 0x0000000000007941 */ /* 0x000fea0003800000 */
.L_x_1973:
[----:B------:R-:W-:-:S03]  /*14d40*/  UMOV UR12, 0xffffffff ;  /* 0xffffffff000c7882 */ /* 0x000fc60000000000 */
[----:B------:R-:W-:Y:S05]  /*14d50*/  BRA.DIV UR12, `(.L_x_1976) ;  /* 0x000000320cc07947 */ /* 0x000fea000b800000 */
[----:B------:R-:W-:Y:S01]  /*14d60*/  NOP ;  /* 0x0000000000007918 */ /* 0x000fe20000000000 */
.L_x_2040:
        /* <DEDUP_REMOVED lines=15> */
.L_x_1978:
[----:B------:R-:W-:Y:S05]  /*14e60*/  BSYNC B0 ;  /* 0x0000000000007941 */ /* 0x000fea0003800000 */
.L_x_1977:
        /* <DEDUP_REMOVED lines=15> */
.L_x_1980:
[----:B------:R-:W-:Y:S05]  /*14f60*/  BSYNC B0 ;  /* 0x0000000000007941 */ /* 0x000fea0003800000 */
.L_x_1979:
[----:B------:R-:W-:Y:S06]  /*14f70*/  BAR.ARV 0xa, 0xa0 ;  /* 0x0282800000007b1d */ /* 0x000fec0000002000 */
[----:B------:R-:W-:Y:S04]  /*14f80*/  BSSY B0, `(.L_x_1981) ;  /* 0x0000003000007945 */ /* 0x000fe80003800000 */
[----:B------:R-:W-:Y:S05]  /*14f90*/  @!P0 BRA `(.L_x_1982) ;  /* 0x0000000000048947 */ /* 0x000fea0003800000 */
[----:B------:R-:W-:-:S04]  /*14fa0*/  DEPBAR.LE SB0, 0x0 ;  /* 0x000080000000791a */ /* 0x000fc80000000000 */
.L_x_1982:
[----:B------:R-:W-:Y:S05]  /*14fb0*/  BSYNC B0 ;  /* 0x0000000000007941 */ /* 0x000fea0003800000 */
.L_x_1981:
        /* <DEDUP_REMOVED lines=19> */
.L_x_1984:
[----:B------:R-:W-:Y:S05]  /*150f0*/  BSYNC B0 ;  /* 0x0000000000007941 */ /* 0x000fea0003800000 */
.L_x_1983:
[----:B------:R-:W-:Y:S02]  /*15100*/  UIADD3 UR9, UR9, 0x2, URZ ;  /* 0x0000000209097890 */ /* 0x000fe4000fffe03f */
[----:B------:R-:W-:-:S04]  /*15110*/  UIADD3 UR4, UR4, 0x4000, URZ ;  /* 0x0000400004047890 */ /* 0x000fc8000fffe03f */
[----:B------:R-:W-:-:S13]  /*15120*/  ISETP.LE.AND P1, PT, R9, UR9, PT ;  /* 0x0000000909007c0c */ /* 0x000fda000bf23270 */
[----:B------:R-:W-:Y:S05]  /*15130*/  @!P1 BRA `(.L_x_1985) ;  /* 0xfffffff400789947 */ /* 0x000fea000383ffff */
.L_x_1946:
        /* <DEDUP_REMOVED lines=35> */
[----:B------:R-:W-:Y:S01]  /*15370*/  MOV R3, UR6 ;  /* 0x0000000600037c02 */ /* 0x000fe20008000f00 */
[----:B------:R-:W-:-:S02]  /*15380*/  UFLO.U32 UR11, UR5 ;  /* 0x00000005000b72bd */ /* 0x000fc400080e0000 */
[----:B------:R-:W2:Y:S04]  /*15390*/  POPC R5, UR5 ;  /* 0x0000000500057d09 */ /* 0x000ea80008000000 */
[----:B-1----:R-:W-:Y:S01]  /*153a0*/  ISETP.EQ.U32.AND P0, PT, R2, UR11, PT ;  /* 0x0000000b02007c0c */ /* 0x002fe2000bf02070 */
[----:B------:R-:W-:-:S12]  /*153b0*/  IMAD.U32 R2, RZ, RZ, UR7 ;  /* 0x00000007ff027e24 */ /* 0x000fd8000f8e00ff */
[----:B--2---:R2:W-:Y:S02]  /*153c0*/  @P0 REDG.E.ADD.S32.STRONG.GPU desc[UR38][R2.64], R5 ;  /* 0x000000050200098e */ /* 0x0045e4000c10e3a6 */
.L_x_1988:
[----:B------:R-:W-:Y:S05]  /*153d0*/  BSYNC B0 ;  /* 0x0000000000007941 */ /* 0x000fea0003800000 */
.L_x_1987:
[----:B------:R-:W-:Y:S05]  /*153e0*/  BRA `(.L_x_1989) ;  /* 0x0000000000047947 */ /* 0x000fea0003800000 */
.L_x_1986:
[----:B------:R-:W-:-:S05]  /*153f0*/  UMOV UR4, UR9 ;  /* 0x0000000900047c82 */ /* 0x000fca0008000000 */
.L_x_1989:
        /* <DEDUP_REMOVED lines=11> */
.L_x_1994:
        /* <DEDUP_REMOVED lines=18> */
[----:B-12---:R-:W-:Y:S01]  /*155d0*/  IMAD.U32 R2, RZ, RZ, UR16 ;  /* 0x00000010ff027e24 */ /* 0x006fe2000f8e00ff */
[----:B------:R-:W-:-:S02]  /*155e0*/  UFLO.U32 UR13, UR11 ;  /* 0x0000000b000d72bd */ /* 0x000fc400080e0000 */
[----:B------:R-:W1:Y:S01]  /*155f0*/  POPC R5, UR11 ;  /* 0x0000000b00057d09 */ /* 0x000e620008000000 */
[----:B------:R-:W-:-:S03]  /*15600*/  IMAD.U32 R3, RZ, RZ, UR12 ;  /* 0x0000000cff037e24 */ /* 0x000fc6000f8e00ff */
[----:B---3--:R-:W-:-:S13]  /*15610*/  ISETP.EQ.U32.AND P0, PT, R0, UR13, PT ;  /* 0x0000000d00007c0c */ /* 0x008fda000bf02070 */
[----:B-1----:R3:W-:Y:S02]  /*15620*/  @P0 REDG.E.ADD.S32.STRONG.GPU desc[UR38][R2.64], R5 ;  /* 0x000000050200098e */ /* 0x0027e4000c10e3a6 */
.L_x_1991:
[----:B------:R-:W-:Y:S05]  /*15630*/  BSYNC B0 ;  /* 0x0000000000007941 */ /* 0x000fea0003800000 */
.L_x_1990:
        /* <DEDUP_REMOVED lines=24> */
.L_x_1993:
[----:B------:R-:W-:Y:S05]  /*157c0*/  BSYNC B0 ;  /* 0x0000000000007941 */ /* 0x000fea0003800000 */
.L_x_1992:
[----:B------:R-:W-:Y:S02]  /*157d0*/  UIADD3 UR7, UR7, 0x2, URZ ;  /* 0x0000000207077890 */ /* 0x000fe4000fffe03f */
[----:B------:R-:W-:Y:S02]  /*157e0*/  ULEA UR5, UR19, UR5, 0x1 ;  /* 0x0000000513057291 */ /* 0x000fe4000f8e083f */
[----:B------:R-:W-:Y:S02]  /*157f0*/  ULEA UR6, UR19, UR6, 0x1 ;  /* 0x0000000613067291 */ /* 0x000fe4000f8e083f */
[----:B------:R-:W-:-:S13]  /*15800*/  ISETP.NE.AND P0, PT, RZ, UR7, PT ;  /* 0x00000007ff007c0c */ /* 0x000fda000bf05270 */
[----:B------:R-:W-:Y:S05]  /*15810*/  @!P0 BRA `(.L_x_1857) ;  /* 0x0000002400248947 */ /* 0x000fea0003800000 */
[----:B------:R-:W-:Y:S05]  /*15820*/  BRA `(.L_x_1994) ;  /* 0xfffffffc00207947 */ /* 0x000fea000383ffff */
.L_x_1938:
        /* <DEDUP_REMOVED lines=14> */
.L_x_1995:
        /* <DEDUP_REMOVED lines=9> */
[----:B------:R-:W4:Y:S01]  /*159a0*/  LDG.E R4, desc[UR38][R2.64+0x4] ;  /* 0x0000042602047981 */ /* 0x000f22000c1e1900 */
[----:B--2---:R-:W-:Y:S02]  /*159b0*/  R2UR UR4, R0 ;  /* 0x00000000000472ca */ /* 0x004fe400000e0000 */
[----:B----4-:R-:W-:-:S13]  /*159c0*/  R2UR UR5, R4 ;  /* 0x00000000040572ca */ /* 0x010fda00000e0000 */
[----:B------:R-:W-:Y:S01]  /*159d0*/  UIADD3 UR4, -UR4, UR5, URZ ;  /* 0x0000000504047290 */ /* 0x000fe2000fffe13f */
[----:B------:R-:W-:Y:S11]  /*159e0*/  BRA `(.L_x_1996) ;  /* 0x0000000000047947 */ /* 0x000ff60003800000 */
.L_x_1997:
[----:B------:R-:W-:-:S05]  /*159f0*/  ULDC UR4, c[0x0][0x8bc] ;  /* 0x00022f0000047ab9 */ /* 0x000fca0000000800 */
.L_x_1996:
        /* <DEDUP_REMOVED lines=14> */
[----:B------:R-:W-:Y:S01]  /*15ae0*/  IMAD.U32 R2, RZ, RZ, UR14 ;  /* 0x0000000eff027e24 */ /* 0x000fe2000f8e00ff */
[----:B------:R-:W-:Y:S01]  /*15af0*/  MOV R3, UR15 ;  /* 0x0000000f00037c02 */ /* 0x000fe20008000f00 */
[----:B------:R-:W-:Y:S01]  /*15b00*/  ULDC.64 UR16, c[0x0][0x778] ;  /* 0x0001de0000107ab9 */ /* 0x000fe20000000a00 */
[----:B------:R-:W-:Y:S01]  /*15b10*/  PLOP3.LUT P1, PT, PT, PT, UP1, 0x80, 0x0 ;  /* 0x000000000000781c */ /* 0x000fe20003f2f018 */
[----:B------:R-:W-:-:S02]  /*15b20*/  UISETP.NE.U32.AND UP0, UPT, UR4, URZ, UPT ;  /* 0x0000003f0400728c */ /* 0x000fc4000bf05070 */
[----:B------:R-:W-:Y:S02]  /*15b30*/  UISETP.NE.U32.AND UP2, UPT, UR6, URZ, UPT ;  /* 0x0000003f0600728c */ /* 0x000fe4000bf45070 */
[----:B------:R-:W-:Y:S02]  /*15b40*/  UISETP.NE.AND.EX UP0, UPT, UR5, URZ, UPT, UP0 ;  /* 0x0000003f0500728c */ /* 0x000fe4000bf05300 */
[----:B------:R-:W-:Y:S01]  /*15b50*/  UISETP.NE.AND.EX UP2, UPT, UR7, URZ, UPT, UP2 ;  /* 0x0000003f0700728c */ /* 0x000fe2000bf45320 */
[----:B------:R-:W-:-:S05]  /*15b60*/  ULDC.64 UR22, c[0x0][0x788] ;  /* 0x0001e20000167ab9 */ /* 0x000fca0000000a00 */
[----:B------:R-:W2:Y:S01]  /*15b70*/  @P1 LDG.E R6, desc[UR38][R2.64] ;  /* 0x0000002602061981 */ /* 0x000ea2000c1e1900 */
[----:B------:R-:W-:Y:S01]  /*15b80*/  PLOP3.LUT P2, PT, PT, PT, UP0, 0x80, 0x0 ;  /* 0x000000000000781c */ /* 0x000fe20003f4f008 */
[----:B------:R-:W-:Y:S01]  /*15b90*/  UIMAD.WIDE UR16, UR13, 0x4, UR16 ;  /* 0x000000040d1078a5 */ /* 0x000fe2000f8e0210 */
[----:B------:R-:W-:Y:S01]  /*15ba0*/  PLOP3.LUT P3, PT, PT, PT, UP2, 0x80, 0x0 ;  /* 0x000000000000781c */ /* 0x000fe20003f6f028 */
[----:B------:R1:W4:Y:S01]  /*15bb0*/  @P1 LDG.E R0, desc[UR38][R2.64] ;  /* 0x0000002602001981 */ /* 0x000322000c1e1900 */
[----:B------:R-:W-:Y:S02]  /*15bc0*/  @UP2 ULDC.64 UR4, c[0x0][0x780] ;  /* 0x0001e00000042ab9 */ /* 0x000fe40000000a00 */
[----:B------:R-:W-:Y:S01]  /*15bd0*/  @UP2 UIMAD.WIDE UR4, UR13, 0x4, UR4 ;  /* 0x000000040d0428a5 */ /* 0x000fe2000f8e0204 */
[----:B-1----:R-:W-:Y:S02]  /*15be0*/  IMAD.U32 R2, RZ, RZ, UR16 ;  /* 0x00000010ff027e24 */ /* 0x002fe4000f8e00ff */
        /* <DEDUP_REMOVED lines=13> */
[----:B------:R-:W-:-:S04]  /*15cc0*/  @UP1 USHF.R.S32.HI UR5, URZ, 0x1f, UR4 ;  /* 0x0000001f3f051899 */ /* 0x000fc80008011404 */
[----:B------:R-:W-:Y:S01]  /*15cd0*/  @UP1 ULEA.HI UR5, UR5, UR4, URZ, 0x7 ;  /* 0x0000000405051291 */ /* 0x000fe2000f8f383f */
[----:B-----5:R-:W-:-:S03]  /*15ce0*/  @P2 R2UR UR11, R4 ;  /* 0x00000000040b22ca */ /* 0x020fc600000e0000 */
[----:B------:R-:W-:-:S04]  /*15cf0*/  @UP1 ULOP3.LUT UR6, UR5, 0xffffff80, URZ, 0xc0, !UPT ;  /* 0xffffff8005061892 */ /* 0x000fc8000f8ec03f */
[----:B------:R-:W-:Y:S01]  /*15d00*/  @UP1 USHF.R.S32.HI UR12, URZ, 0x1f, UR6 ;  /* 0x0000001f3f0c1899 */ /* 0x000fe20008011406 */
[----:B---3--:R-:W-:Y:S01]  /*15d10*/  @P3 R2UR UR9, R5 ;  /* 0x00000000050932ca */ /* 0x008fe200000e0000 */
[----:B------:R-:W-:-:S14]  /*15d20*/  @P3 BRA `(.L_x_1999) ;  /* 0x0000000000203947 */ /* 0x000fdc0003800000 */
[----:B------:R-:W-:Y:S05]  /*15d30*/  @!P1 BRA `(.L_x_1999) ;  /* 0x00000000001c9947 */ /* 0x000fea0003800000 */
[----:B------:R-:W-:Y:S01]  /*15d40*/  IMAD.U32 R2, RZ, RZ, UR14 ;  /* 0x0000000eff027e24 */ /* 0x000fe2000f8e00ff */
[----:B------:R-:W-:-:S05]  /*15d50*/  MOV R3, UR15 ;  /* 0x0000000f00037c02 */ /* 0x000fca0008000f00 */
[----:B------:R-:W2:Y:S04]  /*15d60*/  LDG.E R0, desc[UR38][R2.64] ;  /* 0x0000002602007981 */ /* 0x000ea8000c1e1900 */
[----:B------:R-:W3:Y:S01]  /*15d70*/  LDG.E R4, desc[UR38][R2.64+0x4] ;  /* 0x0000042602047981 */ /* 0x000ee2000c1e1900 */
[----:B--2---:R-:W-:Y:S02]  /*15d80*/  R2UR UR4, R0 ;  /* 0x00000000000472ca */ /* 0x004fe400000e0000 */
[----:B---3--:R-:W-:-:S13]  /*15d90*/  R2UR UR9, R4 ;  /* 0x00000000040972ca */ /* 0x008fda00000e0000 */
[----:B------:R-:W-:-:S12]  /*15da0*/  UIADD3 UR9, -UR4, UR9, URZ ;  /* 0x0000000904097290 */ /* 0x000fd8000fffe13f */
.L_x_1999:
        /* <DEDUP_REMOVED lines=13> */
.L_x_2000:
        /* <DEDUP_REMOVED lines=8> */
.L_x_2001:
        /* <DEDUP_REMOVED lines=21> */
.L_x_2002:
[----:B------:R-:W-:Y:S01]  /*16050*/  ISETP.LT.AND P0, PT, R4, UR6, PT ;  /* 0x0000000604007c0c */ /* 0x000fe2000bf01270 */
[----:B------:R-:W-:-:S12]  /*16060*/  IMAD.MOV.U32 R0, RZ, RZ, RZ ;  /* 0x000000ffff007224 */ /* 0x000fd800078e00ff */
[----:B------:R-:W-:Y:S05]  /*16070*/  @!P0 BRA `(.L_x_1998) ;  /* 0x0000001800788947 */ /* 0x000fea0003800000 */
[----:B------:R-:W-:Y:S01]  /*16080*/  USHF.R.S32.HI UR10, URZ, 0x1f, UR20 ;  /* 0x0000001f3f0a7899 */ /* 0x000fe20008011414 */
[----:B------:R-:W-:Y:S01]  /*16090*/  BSSY B0, `(.L_x_1998) ;  /* 0x000019c000007945 */ /* 0x000fe20003800000 */
[----:B------:R-:W-:Y:S01]  /*160a0*/  ULDC.64 UR16, c[0x0][0x718] ;  /* 0x0001c60000107ab9 */ /* 0x000fe20000000a00 */
[----:B------:R-:W-:Y:S01]  /*160b0*/  UISETP.NE.U32.AND UP1, UPT, UR18, URZ, UPT ;  /* 0x0000003f1200728c */ /* 0x000fe2000bf25070 */
[----:B------:R-:W-:Y:S01]  /*160c0*/  MOV R0, RZ ;  /* 0x000000ff00007202 */ /* 0x000fe20000000f00 */
        /* <DEDUP_REMOVED lines=42> */
.L_x_2041:
[----:B------:R-:W2:Y:S01]  /*16370*/  S2R R2, SR_TID.X ;  /* 0x0000000000027919 */ /* 0x000ea20000002100 */
[----:B------:R-:W-:Y:S01]  /*16380*/  MOV R11, UR4 ;  /* 0x00000004000b7c02 */ /* 0x000fe20008000f00 */
[----:B------:R-:W-:Y:S01]  /*16390*/  IMAD.U32 R14, RZ, RZ, UR5 ;  /* 0x00000005ff0e7e24 */ /* 0x000fe2000f8e00ff */
[----:B------:R-:W-:-:S03]  /*163a0*/  MOV R10, 0x1 ;  /* 0x00000001000a7802 */ /* 0x000fc60000000f00 */
[----:B------:R-:W-:Y:S02]  /*163b0*/  VIADD R14, R14, UR23 ;  /* 0x000000170e0e7c36 */ /* 0x000fe40008000000 */
        /* <DEDUP_REMOVED lines=10> */
.L_x_2005:
[----:B------:R-:W-:Y:S01]  /*16460*/  R2UR UR19, R4 ;  /* 0x00000000041372ca */ /* 0x000fe200000e0000 */
[----:B------:R-:W2:Y:S01]  /*16470*/  LDC.64 R12, c[0x0][0x198] ;  /* 0x00006600ff0c7b82 */ /* 0x000ea20000000a00 */
[----:B------:R-:W-:Y:S01]  /*16480*/  ULDC.64 UR16, c[0x0][0x700] ;  /* 0x0001c00000107ab9 */ /* 0x000fe20000000a00 */
[----:B------:R-:W-:Y:S01]  /*16490*/  UMOV UR34, 0x0 ;  /* 0x0000000000227882 */ /* 0x000fe20000000000 */
[----:B------:R-:W-:Y:S01]  /*164a0*/  MOV R9, UR16 ;  /* 0x0000001000097c02 */ /* 0x000fe20008000f00 */
[----:B------:R-:W-:Y:S01]  /*164b0*/  IMAD.U32 R8, RZ, RZ, UR17 ;  /* 0x00000011ff087e24 */ /* 0x000fe2000f8e00ff */
[----:B------:R-:W-:Y:S01]  /*164c0*/  UMOV UR35, 0x14f00000 ;  /* 0x14f0000000237882 */ /* 0x000fe20000000000 */
[----:B------:R-:W-:Y:S01]  /*164d0*/  UMOV UR18, URZ ;  /* 0x0000003f00127c82 */ /* 0x000fe20008000000 */
[----:B------:R-:W-:Y:S01]  /*164e0*/  UMOV UR37, 0x20 ;  /* 0x0000002000257882 */ /* 0x000fe20000000000 */
[----:B------:R-:W-:Y:S01]  /*164f0*/  UMOV UR40, 0x0 ;  /* 0x0000000000287882 */ /* 0x000fe20000000000 */
[----:B------:R-:W-:Y:S01]  /*16500*/  UMOV UR41, 0x10000000 ;  /* 0x1000000000297882 */ /* 0x000fe20000000000 */
[----:B------:R-:W-:Y:S01]  /*16510*/  UMOV UR10, UR18 ;  /* 0x00000012000a7c82 */ /* 0x000fe20008000000 */
[----:B------:R-:W-:Y:S01]  /*16520*/  UMOV UR27, UR11 ;  /* 0x0000000b001b7c82 */ /* 0x000fe20008000000 */
[----:B------:R-:W-:Y:S01]  /*16530*/  USHF.L.U32 UR19, UR19, 0x7, URZ ;  /* 0x0000000713137899 */ /* 0x000fe2000800063f */
[----:B------:R-:W-:Y:S01]  /*16540*/  MOV R16, RZ ;  /* 0x000000ff00107202 */ /* 0x000fe20000000f00 */
        /* <DEDUP_REMOVED lines=23> */
[----:B------:R-:W-:Y:S01]  /*166c0*/  UIADD3 UR9, UR8, 0x30c00, URZ ;  /* 0x00030c0008097890 */ /* 0x000fe2000fffe03f */
[----:B------:R-:W-:Y:S01]  /*166d0*/  IADD3.X R0, RZ, R6, RZ, P1, !PT ;  /* 0x00000006ff007210 */ /* 0x000fe20000ffe4ff */
[----:B------:R-:W-:Y:S01]  /*166e0*/  UIADD3 UR24, UR8, 0x4000, URZ ;  /* 0x0000400008187890 */ /* 0x000fe2000fffe03f */
[----:B------:R-:W-:Y:S01]  /*166f0*/  IADD3 R2, P1, R7, 0xf0, RZ ;  /* 0x000000f007027810 */ /* 0x000fe20007f3e0ff */
[----:B------:R-:W-:Y:S01]  /*16700*/  UMOV UR43, UR17 ;  /* 0x00000011002b7c82 */ /* 0x000fe20008000000 */
[----:B------:R-:W-:-:S02]  /*16710*/  R2UR UR45, R0 ;  /* 0x00000000002d72ca */ /* 0x000fc400000e0000 */
[----:B------:R-:W-:Y:S01]  /*16720*/  R2UR UR32, R2 ;  /* 0x00000000022072ca */ /* 0x000fe200000e0000 */
[----:B------:R-:W-:Y:S01]  /*16730*/  IMAD.X R3, RZ, RZ, R6, P1 ;  /* 0x000000ffff037224 */ /* 0x000fe200008e0606 */
[----:B------:R-:W-:Y:S01]  /*16740*/  IADD3.X R0, RZ, R6, RZ, P2, !PT ;  /* 0x00000006ff007210 */ /* 0x000fe200017fe4ff */
[----:B------:R-:W-:-:S03]  /*16750*/  UMOV UR25, UR9 ;  /* 0x0000000900197c82 */ /* 0x000fc60008000000 */
[----:B------:R-:W-:Y:S02]  /*16760*/  R2UR UR33, R3 ;  /* 0x00000000032172ca */ /* 0x000fe400000e0000 */
[----:B------:R-:W-:Y:S01]  /*16770*/  R2UR UR47, R0 ;  /* 0x00000000002f72ca */ /* 0x000fe200000e0000 */
[----:B------:R-:W-:-:S10]  /*16780*/  IMAD.MOV.U32 R0, RZ, RZ, 0x8000 ;  /* 0x00008000ff007424 */ /* 0x000fd400078e00ff */
[----:B------:R1:W-:Y:S01]  /*16790*/  UTMALDG.4D [UR16], [UR32], desc[UR34] ;  /* 0x00002210200075b4 */ /* 0x0003e20008019000 */
[----:B------:R1:W-:Y:S01]  /*167a0*/  UBLKCP.S.G [UR42], [UR30], UR37 ;  /* 0x0000002a1e0073ba */ /* 0x0003e20008000225 */
[----:B------:R2:W-:Y:S01]  /*167b0*/  SYNCS.ARRIVE.TRANS64 RZ, [R15+URZ+0x30c00], R0 ;  /* 0x030c00000fff79a7 */ /* 0x0005e2000800003f */
[----:B------:R1:W-:Y:S01]  /*167c0*/  UTMALDG.4D [UR8], [UR44], desc[UR40] ;  /* 0x000028082c0075b4 */ /* 0x0003e20008019000 */
[----:B--2---:R-:W-:-:S05]  /*167d0*/  MOV R0, UR6 ;  /* 0x0000000600007c02 */ /* 0x004fca0008000f00 */
[----:B------:R-:W-:Y:S01]  /*167e0*/  VIADD R5, R0, 0xffffffff ;  /* 0xffffffff00057836 */ /* 0x000fe20000000000 */
[----:B------:R1:W-:Y:S04]  /*167f0*/  UTMALDG.4D [UR24], [UR46], desc[UR40] ;  /* 0x000028182e0075b4 */ /* 0x0003e80008019000 */
[----:B------:R-:W-:Y:S01]  /*16800*/  ISETP.GE.AND P1, PT, R4, R5, PT ;  /* 0x000000050400720c */ /* 0x000fe20003f26270 */
[----:B------:R1:W-:-:S12]  /*16810*/  STL [R1], R5 ;  /* 0x0000000501007387 */ /* 0x0003d80000100800 */
[----:B-1----:R-:W-:Y:S05]  /*16820*/  @P1 BRA `(.L_x_2006) ;  /* 0x0000000c00c81947 */ /* 0x002fea0003800000 */
[----:B------:R-:W-:Y:S01]  /*16830*/  R2UR UR8, R4 ;  /* 0x00000000040872ca */ /* 0x000fe200000e0000 */
[----:B------:R-:W-:Y:S01]  /*16840*/  UIADD3 UR9, UR6, -0x2, URZ ;  /* 0xfffffffe06097890 */ /* 0x000fe2000fffe03f */
[----:B------:R-:W-:-:S05]  /*16850*/  MOV R10, 0x1 ;  /* 0x00000001000a7802 */ /* 0x000fca0000000f00 */
[----:B------:R-:W-:-:S06]  /*16860*/  ISETP.NE.AND P1, PT, R4, UR9, PT ;  /* 0x0000000904007c0c */ /* 0x000fcc000bf25270 */
[----:B------:R-:W-:-:S04]  /*16870*/  ULOP3.LUT UR8, URZ, UR8, URZ, 0x33, !UPT ;  /* 0x000000083f087292 */ /* 0x000fc8000f8e333f */
[----:B------:R-:W-:-:S06]  /*16880*/  UIADD3 UR8, UR8, UR6, URZ ;  /* 0x0000000608087290 */ /* 0x000fcc000fffe03f */
[----:B------:R-:W-:-:S05]  /*16890*/  IMAD.U32 R0, RZ, RZ, UR8 ;  /* 0x00000008ff007e24 */ /* 0x000fca000f8e00ff */
[----:B------:R-:W-:Y:S01]  /*168a0*/  LOP3.LUT R5, R0, 0x1, RZ, 0xc0, !PT ;  /* 0x0000000100057812 */ /* 0x000fe200078ec0ff */
[----:B------:R-:W-:-:S04]  /*168b0*/  IMAD.MOV.U32 R0, RZ, RZ, R4 ;  /* 0x000000ffff007224 */ /* 0x000fc800078e0004 */
[----:B------:R1:W-:Y:S01]  /*168c0*/  STL [R1+0x4], R5 ;  /* 0x0000040501007387 */ /* 0x0003e20000100800 */
[----:B------:R-:W-:Y:S05]  /*168d0*/  @!P1 BRA `(.L_x_2007) ;  /* 0x0000000800689947 */ /* 0x000fea0003800000 */
[----:B------:R-:W-:Y:S01]  /*168e0*/  R2UR UR9, R5 ;  /* 0x00000000050972ca */ /* 0x000fe200000e0000 */
[----:B------:R-:W-:Y:S01]  /*168f0*/  IMAD.MOV.U32 R10, RZ, RZ, 0x1 ;  /* 0x00000001ff0a7424 */ /* 0x000fe200078e00ff */
[----:B------:R-:W-:-:S11]  /*16900*/  MOV R0, R4 ;  /* 0x0000000400007202 */ /* 0x000fd60000000f00 */
[----:B------:R-:W-:-:S06]  /*16910*/  UIADD3 UR8, UR8, -UR9, URZ ;  /* 0x8000000908087290 */ /* 0x000fcc000fffe03f */
[----:B------:R-:W-:-:S07]  /*16920*/  MOV R17, UR8 ;  /* 0x0000000800117c02 */ /* 0x000fce0008000f00 */
.L_x_2016:
[----:B-123--:R-:W-:-:S04]  /*16930*/  SHF.L.U32 R18, R10, 0x1f, RZ ;  /* 0x0000001f0a127819 */ /* 0x00efc800000006ff */
[----:B------:R-:W2:Y:S02]  /*16940*/  SYNCS.PHASECHK.TRANS64.TRYWAIT P1, [R15+URZ+0x30c40], R18 ;  /* 0x030c40120f0075a7 */ /* 0x000ea4000802017f */
[----:B--2---:R-:W-:Y:S05]  /*16950*/  @!P1 BRA `(.L_x_2008) ;  /* 0x0000001400f09947 */ /* 0x004fea0003800000 */
.L_x_2042:
        /* <DEDUP_REMOVED lines=8> */
.L_x_2009:
[----:B------:R-:W3:Y:S01]  /*169e0*/  LDC.64 R12, c[0x0][0x728] ;  /* 0x0001ca00ff0c7b82 */ /* 0x000ee20000000a00 */
[----:B------:R-:W-:Y:S01]  /*169f0*/  SHF.L.U32 R19, R0, 0x7, RZ ;  /* 0x0000000700137819 */ /* 0x000fe200000006ff */
[----:B------:R-:W-:Y:S01]  /*16a00*/  UMOV UR28, 0x0 ;  /* 0x00000000001c7882 */ /* 0x000fe20000000000 */
[----:B------:R-:W-:Y:S01]  /*16a10*/  R2UR UR8, R15 ;  /* 0x000000000f0872ca */ /* 0x000fe200000e0000 */
[----:B------:R-:W-:Y:S01]  /*16a20*/  UMOV UR29, 0x14f00000 ;  /* 0x14f00000001d7882 */ /* 0x000fe20000000000 */
[C---:B------:R-:W-:Y:S01]  /*16a30*/  IADD3 R2, P1, R19.reuse, UR14, RZ ;  /* 0x0000000e13027c10 */ /* 0x040fe2000ff3e0ff */
[----:B------:R-:W-:Y:S01]  /*16a40*/  UMOV UR18, URZ ;  /* 0x0000003f00127c82 */ /* 0x000fe20008000000 */
[----:B------:R-:W-:Y:S01]  /*16a50*/  R2UR UR19, R19 ;  /* 0x00000000131372ca */ /* 0x000fe200000e0000 */
[----:B-1----:R-:W1:Y:S01]  /*16a60*/  LDC.64 R4, c[0x0][0x198] ;  /* 0x00006600ff047b82 */ /* 0x002e620000000a00 */
[----:B------:R-:W-:-:S07]  /*16a70*/  UMOV UR10, 0x20 ;  /* 0x00000020000a7882 */ /* 0x000fce0000000000 */
[----:B------:R-:W-:Y:S02]  /*16a80*/  UIADD3 UR16, UR8, 0x18000, URZ ;  /* 0x0001800008107890 */ /* 0x000fe4000fffe03f */
[----:B------:R-:W-:Y:S02]  /*16a90*/  UIADD3 UR17, UR8, 0x30c30, URZ ;  /* 0x00030c3008117890 */ /* 0x000fe4000fffe03f */
[----:B------:R-:W-:Y:S02]  /*16aa0*/  UIADD3 UR19, UR19, UR7, URZ ;  /* 0x0000000713137290 */ /* 0x000fe4000fffe03f */
[----:B------:R-:W-:Y:S01]  /*16ab0*/  UIADD3 UR8, UR8, 0x20400, URZ ;  /* 0x0002040008087890 */ /* 0x000fe2000fffe03f */
[----:B---3--:R-:W-:Y:S02]  /*16ac0*/  LEA R3, P2, R2, R12, 0x2 ;  /* 0x0000000c02037211 */ /* 0x008fe400078410ff */
[----:B------:R-:W-:Y:S02]  /*16ad0*/  UMOV UR9, UR17 ;  /* 0x0000001100097c82 */ /* 0x000fe40008000000 */
[----:B------:R-:W-:-:S02]  /*16ae0*/  R2UR UR24, R3 ;  /* 0x00000000031872ca */ /* 0x000fc400000e0000 */
[----:B------:R-:W-:Y:S01]  /*16af0*/  LEA.HI.X.SX32 R3, R19, R11, 0x1, P1 ;  /* 0x0000000b13037211 */ /* 0x000fe200008f0eff */
[----:B-1----:R-:W-:Y:S01]  /*16b00*/  IMAD.MOV.U32 R7, RZ, RZ, R4 ;  /* 0x000000ffff077224 */ /* 0x002fe200078e0004 */
[----:B------:R-:W-:Y:S02]  /*16b10*/  MOV R6, R5 ;  /* 0x0000000500067202 */ /* 0x000fe40000000f00 */
        /* <DEDUP_REMOVED lines=9> */
[----:B-1-3--:R-:W-:Y:S05]  /*16bb0*/  @!P1 BRA `(.L_x_2010) ;  /* 0x00000014006c9947 */ /* 0x00afea0003800000 */
.L_x_2043:
        /* <DEDUP_REMOVED lines=8> */
.L_x_2011:
[----:B------:R-:W-:Y:S01]  /*16c40*/  VIADD R19, R19, 0x80 ;  /* 0x0000008013137836 */ /* 0x000fe20000000000 */
[----:B------:R-:W-:Y:S01]  /*16c50*/  ULDC.64 UR8, c[0x0][0x700] ;  /* 0x0001c00000087ab9 */ /* 0x000fe20000000a00 */
[----:B------:R-:W-:Y:S01]  /*16c60*/  R2UR UR26, R15 ;  /* 0x000000000f1a72ca */ /* 0x000fe200000e0000 */
[----:B------:R-:W-:Y:S01]  /*16c70*/  IMAD.U32 R8, RZ, RZ, UR9 ;  /* 0x00000009ff087e24 */ /* 0x000fe2000f8e00ff */
[----:B------:R-:W-:Y:S01]  /*16c80*/  MOV R9, UR8 ;  /* 0x0000000800097c02 */ /* 0x000fe20008000f00 */
[----:B------:R-:W-:Y:S01]  /*16c90*/  UMOV UR24, 0x0 ;  /* 0x0000000000187882 */ /* 0x000fe20000000000 */
[C---:B------:R-:W-:Y:S01]  /*16ca0*/  IADD3 R2, P1, R19.reuse, UR22, RZ ;  /* 0x0000001613027c10 */ /* 0x040fe2000ff3e0ff */
[----:B------:R-:W-:Y:S01]  /*16cb0*/  UMOV UR25, 0x14f00000 ;  /* 0x14f0000000197882 */ /* 0x000fe20000000000 */
[----:B------:R-:W-:Y:S01]  /*16cc0*/  SHF.R.S32.HI R20, RZ, 0x1f, R19 ;  /* 0x0000001fff147819 */ /* 0x000fe20000011413 */
[----:B------:R-:W-:Y:S01]  /*16cd0*/  UMOV UR18, URZ ;  /* 0x0000003f00127c82 */ /* 0x000fe20008000000 */
[----:B------:R-:W-:Y:S01]  /*16ce0*/  LEA R3, P2, R2, R9, 0x2 ;  /* 0x0000000902037211 */ /* 0x000fe200078410ff */
[----:B------:R-:W-:Y:S01]  /*16cf0*/  UMOV UR10, 0x20 ;  /* 0x00000020000a7882 */ /* 0x000fe20000000000 */
[----:B------:R-:W-:-:S02]  /*16d00*/  IADD3 R21, R19, UR7, RZ ;  /* 0x0000000713157c10 */ /* 0x000fc4000fffe0ff */
[----:B------:R-:W-:Y:S01]  /*16d10*/  R2UR UR28, R3 ;  /* 0x00000000031c72ca */ /* 0x000fe200000e0000 */
[----:B------:R-:W-:Y:S01]  /*16d20*/  UIADD3 UR16, UR26, 0x14000, URZ ;  /* 0x000140001a107890 */ /* 0x000fe2000fffe03f */
[----:B------:R-:W-:Y:S01]  /*16d30*/  IADD3.X R3, R20, R14, RZ, P1, !PT ;  /* 0x0000000e14037210 */ /* 0x000fe20000ffe4ff */
[----:B------:R-:W-:Y:S01]  /*16d40*/  UIADD3 UR17, UR26, 0x30c18, URZ ;  /* 0x00030c181a117890 */ /* 0x000fe2000fffe03f */
[----:B------:R-:W-:Y:S01]  /*16d50*/  R2UR UR19, R21 ;  /* 0x00000000151372ca */ /* 0x000fe200000e0000 */
        /* <DEDUP_REMOVED lines=12> */
.L_x_2044:
[----:B------:R-:W-:Y:S05]  /*16e20*/  @P0 BRA `(.L_x_2013) ;  /* 0x00000000001c0947 */ /* 0x000fea0003800000 */
[----:B-123--:R-:W-:-:S04]  /*16e30*/  IMAD.MOV.U32 R18, RZ, RZ, 0x4200 ;  /* 0x00004200ff127424 */ /* 0x00efc800078e00ff */
[----:B------:R1:W-:Y:S02]  /*16e40*/  SYNCS.ARRIVE.TRANS64 RZ, [R15+URZ+0x30c38], R18 ;  /* 0x030c38120fff79a7 */ /* 0x0003e4000800003f */
[----:B-1----:R-:W1:Y:S02]  /*16e50*/  S2R R18, SR_TID.X ;  /* 0x0000000000127919 */ /* 0x002e640000002100 */
[----:B-1----:R-:W-:-:S04]  /*16e60*/  LOP3.LUT R18, R18, 0x1f, RZ, 0xc0, !PT ;  /* 0x0000001f12127812 */ /* 0x002fc800078ec0ff */
[----:B------:R-:W-:-:S13]  /*16e70*/  ISETP.NE.AND P1, PT, R18, RZ, PT ;  /* 0x000000ff1200720c */ /* 0x000fda0003f25270 */
[----:B------:R-:W-:Y:S05]  /*16e80*/  @!P1 BRA `(.L_x_2013) ;  /* 0x0000000000049947 */ /* 0x000fea0003800000 */
[----:B------:R-:W-:Y:S01]  /*16e90*/  BPT.TRAP 0x1 ;  /* 0x000000040000795c */ /* 0x000fe20000300000 */
.L_x_2013:
[----:B------:R-:W-:Y:S01]  /*16ea0*/  IADD3 R19, P1, R19, UR14, RZ ;  /* 0x0000000e13137c10 */ /* 0x000fe2000ff3e0ff */
[----:B------:R-:W-:Y:S01]  /*16eb0*/  UMOV UR24, 0x0 ;  /* 0x0000000000187882 */ /* 0x000fe20000000000 */
[----:B------:R-:W-:Y:S01]  /*16ec0*/  R2UR UR26, R15 ;  /* 0x000000000f1a72ca */ /* 0x000fe200000e0000 */
[----:B------:R-:W-:Y:S01]  /*16ed0*/  UMOV UR25, 0x14f00000 ;  /* 0x14f0000000197882 */ /* 0x000fe20000000000 */
[----:B------:R-:W-:Y:S01]  /*16ee0*/  IADD3.X R20, R20, R11, RZ, P1, !PT ;  /* 0x0000000b14147210 */ /* 0x000fe20000ffe4ff */
[----:B------:R-:W-:Y:S01]  /*16ef0*/  UMOV UR18, URZ ;  /* 0x0000003f00127c82 */ /* 0x000fe20008000000 */
[----:B------:R-:W-:Y:S01]  /*16f00*/  LEA R12, P1, R19, R12, 0x2 ;  /* 0x0000000c130c7211 */ /* 0x000fe200078210ff */
[----:B------:R-:W-:Y:S01]  /*16f10*/  UMOV UR10, 0x20 ;  /* 0x00000020000a7882 */ /* 0x000fe20000000000 */
[----:B------:R-:W-:Y:S02]  /*16f20*/  R2UR UR19, R21 ;  /* 0x00000000151372ca */ /* 0x000fe400000e0000 */
[----:B------:R-:W-:-:S02]  /*16f30*/  LEA.HI.X R20, R19, R13, R20, 0x2, P1 ;  /* 0x0000000d13147211 */ /* 0x000fc400008f1414 */
[----:B------:R-:W-:Y:S02]  /*16f40*/  R2UR UR8, R4 ;  /* 0x00000000040872ca */ /* 0x000fe400000e0000 */
[----:B------:R-:W-:Y:S01]  /*16f50*/  R2UR UR9, R5 ;  /* 0x00000000050972ca */ /* 0x000fe200000e0000 */
[----:B------:R-:W-:Y:S01]  /*16f60*/  UIADD3 UR16, UR26, 0x1c000, URZ ;  /* 0x0001c0001a107890 */ /* 0x000fe2000fffe03f */
[----:B------:R-:W-:Y:S01]  /*16f70*/  R2UR UR28, R12 ;  /* 0x000000000c1c72ca */ /* 0x000fe200000e0000 */
[----:B------:R-:W-:Y:S01]  /*16f80*/  UIADD3 UR17, UR26, 0x30c38, URZ ;  /* 0x00030c381a117890 */ /* 0x000fe2000fffe03f */
[----:B------:R-:W-:Y:S01]  /*16f90*/  R2UR UR29, R20 ;  /* 0x00000000141d72ca */ /* 0x000fe200000e0000 */
[----:B------:R-:W-:Y:S01]  /*16fa0*/  UIADD3 UR26, UR26, 0x20600, URZ ;  /* 0x000206001a1a7890 */ /* 0x000fe2000fffe03f */
[----:B------:R-:W-:-:S04]  /*16fb0*/  LOP3.LUT R10, R10, 0x1, RZ, 0x3c, !PT ;  /* 0x000000010a0a7812 */ /* 0x000fc800078e3cff */
[----:B------:R-:W-:Y:S01]  /*16fc0*/  SHF.L.U32 R4, R10, 0x1f, RZ ;  /* 0x0000001f0a047819 */ /* 0x000fe200000006ff */
[----:B------:R-:W-:Y:S02]  /*16fd0*/  UMOV UR27, UR17 ;  /* 0x00000011001b7c82 */ /* 0x000fe40008000000 */
[----:B------:R4:W-:Y:S04]  /*16fe0*/  UTMALDG.4D [UR16], [UR8], desc[UR24] ;  /* 0x00001810080075b4 */ /* 0x0009e80008019000 */
[----:B------:R4:W-:Y:S01]  /*16ff0*/  UBLKCP.S.G [UR26], [UR28], UR10 ;  /* 0x0000001a1c0073ba */ /* 0x0009e2000800020a */
[----:B------:R-:W5:Y:S02]  /*17000*/  SYNCS.PHASECHK.TRANS64.TRYWAIT P1, [R15+URZ+0x30c20], R4 ;  /* 0x030c20040f0075a7 */ /* 0x000f64000802017f */
[----:B----45:R-:W-:Y:S05]  /*17010*/  @!P1 BRA `(.L_x_2014) ;  /* 0x00000010007c9947 */ /* 0x030fea0003800000 */
.L_x_2046:
[----:B------:R-:W-:Y:S05]  /*17020*/  @P0 BRA `(.L_x_2015) ;  /* 0x00000000001c0947 */ /* 0x000fea0003800000 */
[----:B------:R-:W5:Y:S01]  /*17030*/  S2R R5, SR_TID.X ;  /* 0x0000000000057919 */ /* 0x000f620000002100 */
[----:B----4-:R-:W-:-:S04]  /*17040*/  IMAD.MOV.U32 R4, RZ, RZ, 0x4200 ;  /* 0x00004200ff047424 */ /* 0x010fc800078e00ff */
[----:B------:R4:W-:Y:S01]  /*17050*/  SYNCS.ARRIVE.TRANS64 RZ, [R15+URZ+0x30c10], R4 ;  /* 0x030c10040fff79a7 */ /* 0x0009e2000800003f */
[----:B-----5:R-:W-:-:S04]  /*17060*/  LOP3.LUT R5, R5, 0x1f, RZ, 0xc0, !PT ;  /* 0x0000001f05057812 */ /* 0x020fc800078ec0ff */
[----:B------:R-:W-:-:S13]  /*17070*/  ISETP.NE.AND P1, PT, R5, RZ, PT ;  /* 0x000000ff0500720c */ /* 0x000fda0003f25270 */
[----:B----4-:R-:W-:Y:S05]  /*17080*/  @!P1 BRA `(.L_x_2015) ;  /* 0x0000000000049947 */ /* 0x010fea0003800000 */
[----:B------:R-:W-:Y:S01]  /*17090*/  BPT.TRAP 0x1 ;  /* 0x000000040000795c */ /* 0x000fe20000300000 */
.L_x_2015:
[----:B------:R-:W-:Y:S01]  /*170a0*/  R2UR UR10, R0 ;  /* 0x00000000000a72ca */ /* 0x000fe200000e0000 */
[----:B------:R-:W-:Y:S01]  /*170b0*/  UMOV UR24, 0x0 ;  /* 0x0000000000187882 */ /* 0x000fe20000000000 */
[----:B------:R-:W-:Y:S01]  /*170c0*/  R2UR UR26, R15 ;  /* 0x000000000f1a72ca */ /* 0x000fe200000e0000 */
[----:B------:R-:W-:Y:S01]  /*170d0*/  UMOV UR25, 0x14f00000 ;  /* 0x14f0000000197882 */ /* 0x000fe20000000000 */
[----:B------:R-:W-:Y:S01]  /*170e0*/  IADD3 R17, R17, -0x2, RZ ;  /* 0xfffffffe11117810 */ /* 0x000fe20007ffe0ff */
[----:B------:R-:W-:Y:S01]  /*170f0*/  UMOV UR18, URZ ;  /* 0x0000003f00127c82 */ /* 0x000fe20008000000 */
[----:B------:R-:W-:Y:S01]  /*17100*/  R2UR UR9, R3 ;  /* 0x00000000030972ca */ /* 0x000fe200000e0000 */
[----:B------:R-:W-:-:S06]  /*17110*/  UMOV UR28, 0x20 ;  /* 0x00000020001c7882 */ /* 0x000fcc0000000000 */
[----:B------:R-:W-:Y:S02]  /*17120*/  UIADD3 UR10, UR10, 0x2, URZ ;  /* 0x000000020a0a7890 */ /* 0x000fe4000fffe03f */
[----:B------:R-:W-:Y:S02]  /*17130*/  UIADD3 UR16, UR26, 0x10000, URZ ;  /* 0x000100001a107890 */ /* 0x000fe4000fffe03f */
[----:B------:R-:W-:Y:S02]  /*17140*/  USHF.L.U32 UR19, UR10, 0x7, URZ ;  /* 0x000000070a137899 */ /* 0x000fe4000800063f */
[----:B------:R-:W-:Y:S02]  /*17150*/  UIADD3 UR17, UR26, 0x30c10, URZ ;  /* 0x00030c101a117890 */ /* 0x000fe4000fffe03f */
[----:B------:R-:W-:Y:S02]  /*17160*/  UIADD3 UR8, UP0, UR19, UR22, URZ ;  /* 0x0000001613087290 */ /* 0x000fe4000ff1e03f */
[----:B------:R-:W-:Y:S01]  /*17170*/  IMAD.U32 R5, RZ, RZ, UR19 ;  /* 0x00000013ff057e24 */ /* 0x000fe2000f8e00ff */
[----:B------:R-:W-:-:S02]  /*17180*/  UIADD3 UR19, UR19, UR7, URZ ;  /* 0x0000000713137290 */ /* 0x000fc4000fffe03f */
[----:B------:R-:W-:Y:S01]  /*17190*/  UIADD3 UR26, UR26, 0x20000, URZ ;  /* 0x000200001a1a7890 */ /* 0x000fe2000fffe03f */
[----:B------:R-:W-:Y:S01]  /*171a0*/  MOV R0, UR8 ;  /* 0x0000000800007c02 */ /* 0x000fe20008000f00 */
[----:B------:R-:W-:Y:S01]  /*171b0*/  UMOV UR27, UR17 ;  /* 0x00000011001b7c82 */ /* 0x000fe20008000000 */
[----:B------:R-:W-:Y:S02]  /*171c0*/  PLOP3.LUT P2, PT, PT, PT, UP0, 0x80, 0x0 ;  /* 0x000000000000781c */ /* 0x000fe40003f4f008 */
[----:B----4-:R-:W-:Y:S02]  /*171d0*/  LEA R4, P1, R0, R9, 0x2 ;  /* 0x0000000900047211 */ /* 0x010fe400078210ff */
[----:B------:R-:W-:Y:S02]  /*171e0*/  LEA.HI.X.SX32 R5, R5, R14, 0x1, P2 ;  /* 0x0000000e05057211 */ /* 0x000fe400010f0eff */
[----:B------:R-:W-:Y:S02]  /*171f0*/  R2UR UR8, R2 ;  /* 0x00000000020872ca */ /* 0x000fe400000e0000 */
[----:B------:R-:W-:-:S02]  /*17200*/  LEA.HI.X R0, R0, R8, R5, 0x2, P1 ;  /* 0x0000000800007211 */ /* 0x000fc400008f1405 */
[----:B------:R-:W-:Y:S02]  /*17210*/  R2UR UR30, R4 ;  /* 0x00000000041e72ca */ /* 0x000fe400000e0000 */
[----:B------:R-:W-:Y:S01]  /*17220*/  R2UR UR31, R0 ;  /* 0x00000000001f72ca */ /* 0x000fe200000e0000 */
[----:B------:R-:W-:Y:S01]  /*17230*/  IMAD.U32 R0, RZ, RZ, UR10 ;  /* 0x0000000aff007e24 */ /* 0x000fe2000f8e00ff */
[----:B------:R-:W-:-:S05]  /*17240*/  ISETP.NE.AND P1, PT, R17, RZ, PT ;  /* 0x000000ff1100720c */ /* 0x000fca0003f25270 */
[----:B------:R4:W-:Y:S06]  /*17250*/  UTMALDG.4D [UR16], [UR8], desc[UR24] ;  /* 0x00001810080075b4 */ /* 0x0009ec0008019000 */
[----:B------:R4:W-:Y:S02]  /*17260*/  UBLKCP.S.G [UR26], [UR30], UR28 ;  /* 0x0000001a1e0073ba */ /* 0x0009e4000800021c */
[----:B----4-:R-:W-:Y:S05]  /*17270*/  @P1 BRA `(.L_x_2016) ;  /* 0xfffffff400ac1947 */ /* 0x010fea000383ffff */
.L_x_2007:
[----:B------:R-:W4:Y:S02]  /*17280*/  LDL.LU R4, [R1+0x4] ;  /* 0x0000040001047983 */ /* 0x000f240000300800 */
[----:B----4-:R-:W-:Y:S02]  /*17290*/  ISETP.NE.AND P1, PT, R4, RZ, PT ;  /* 0x000000ff0400720c */ /* 0x010fe40003f25270 */
[----:B------:R4:W5:Y:S11]  /*172a0*/  LDL R4, [R1] ;  /* 0x0000000001047983 */ /* 0x0009760000100800 */
[----:B----4-:R-:W-:Y:S05]  /*172b0*/  @!P1 BRA `(.L_x_2006) ;  /* 0x0000000400249947 */ /* 0x010fea0003800000 */
[----:B------:R-:W-:-:S04]  /*172c0*/  SHF.L.U32 R12, R10, 0x1f, RZ ;  /* 0x0000001f0a0c7819 */ /* 0x000fc800000006ff */
[----:B------:R-:W4:Y:S02]  /*172d0*/  SYNCS.PHASECHK.TRANS64.TRYWAIT P1, [R15+URZ+0x30c40], R12 ;  /* 0x030c400c0f0075a7 */ /* 0x000f24000802017f */
[----:B----4-:R-:W-:Y:S05]  /*172e0*/  @!P1 BRA `(.L_x_2017) ;  /* 0x0000000c00e09947 */ /* 0x010fea0003800000 */
.L_x_2047:
[----:B------:R-:W-:Y:S05]  /*172f0*/  @P0 BRA `(.L_x_2018) ;  /* 0x00000000001c0947 */ /* 0x000fea0003800000 */
[----:B-----5:R-:W1:Y:S02]  /*17300*/  S2R R4, SR_TID.X ;  /* 0x0000000000047919 */ /* 0x020e640000002100 */
[----:B-1----:R-:W-:Y:S02]  /*17310*/  LOP3.LUT R5, R4, 0x1f, RZ, 0xc0, !PT ;  /* 0x0000001f04057812 */ /* 0x002fe400078ec0ff */
[----:B------:R-:W-:Y:S02]  /*17320*/  MOV R4, 0x4200 ;  /* 0x0000420000047802 */ /* 0x000fe40000000f00 */
[----:B------:R-:W-:Y:S02]  /*17330*/  ISETP.NE.AND P1, PT, R5, RZ, PT ;  /* 0x000000ff0500720c */ /* 0x000fe40003f25270 */
[----:B------:R1:W-:Y:S11]  /*17340*/  SYNCS.ARRIVE.TRANS64 RZ, [R15+URZ+0x30c30], R4 ;  /* 0x030c30040fff79a7 */ /* 0x0003f6000800003f */
[----:B-1----:R-:W-:Y:S05]  /*17350*/  @!P1 BRA `(.L_x_2018) ;  /* 0x0000000000049947 */ /* 0x002fea0003800000 */
[----:B------:R-:W-:Y:S01]  /*17360*/  BPT.TRAP 0x1 ;  /* 0x000000040000795c */ /* 0x000fe20000300000 */
.L_x_2018:
[----:B-1---5:R-:W1:Y:S01]  /*17370*/  LDC.64 R4, c[0x0][0x728] ;  /* 0x0001ca00ff047b82 */ /* 0x022e620000000a00 */
        /* <DEDUP_REMOVED lines=10> */
[----:B------:R-:W-:Y:S02]  /*17420*/  UIADD3 UR26, UR26, 0x20400, URZ ;  /* 0x000204001a1a7890 */ /* 0x000fe4000fffe03f */
[----:B------:R-:W-:Y:S01]  /*17430*/  UIADD3 UR19, UR19, UR7, URZ ;  /* 0x0000000713137290 */ /* 0x000fe2000fffe03f */
[----:B-1----:R-:W-:Y:S02]  /*17440*/  LEA R4, P2, R13, R4, 0x2 ;  /* 0x000000040d047211 */ /* 0x002fe400078410ff */
        /* <DEDUP_REMOVED lines=13> */
.L_x_2048:
[----:B------:R-:W-:Y:S05]  /*17520*/  @P0 BRA `(.L_x_2020) ;  /* 0x00000000001c0947 */ /* 0x000fea0003800000 */
[----:B------:R-:W2:Y:S02]  /*17530*/  S2R R4, SR_TID.X ;  /* 0x0000000000047919 */ /* 0x000ea40000002100 */
[----:B--2---:R-:W-:Y:S01]  /*17540*/  LOP3.LUT R5, R4, 0x1f, RZ, 0xc0, !PT ;  /* 0x0000001f04057812 */ /* 0x004fe200078ec0ff */
[----:B------:R-:W-:-:S03]  /*17550*/  IMAD.MOV.U32 R4, RZ, RZ, 0x4200 ;  /* 0x00004200ff047424 */ /* 0x000fc600078e00ff */
[----:B------:R-:W-:Y:S01]  /*17560*/  ISETP.NE.AND P0, PT, R5, RZ, PT ;  /* 0x000000ff0500720c */ /* 0x000fe20003f05270 */
[----:B------:R2:W-:-:S12]  /*17570*/  SYNCS.ARRIVE.TRANS64 RZ, [R15+URZ+0x30c18], R4 ;  /* 0x030c18040fff79a7 */ /* 0x0005d8000800003f */
[----:B--2---:R-:W-:Y:S05]  /*17580*/  @!P0 BRA `(.L_x_2020) ;  /* 0x0000000000048947 */ /* 0x004fea0003800000 */
[----:B------:R-:W-:Y:S01]  /*17590*/  BPT.TRAP 0x1 ;  /* 0x000000040000795c */ /* 0x000fe20000300000 */
.L_x_2020:
        /* <DEDUP_REMOVED lines=11> */
[----:B------:R-:W-:Y:S01]  /*17650*/  MOV R5, UR19 ;  /* 0x0000001300057c02 */ /* 0x000fe20008000f00 */
[----:B------:R-:W-:Y:S02]  /*17660*/  UIADD3 UR17, UR26, 0x30c18, URZ ;  /* 0x00030c181a117890 */ /* 0x000fe4000fffe03f */
[----:B------:R-:W-:Y:S01]  /*17670*/  UIADD3 UR19, UR19, UR7, URZ ;  /* 0x0000000713137290 */ /* 0x000fe2000fffe03f */
[----:B------:R-:W-:Y:S01]  /*17680*/  PLOP3.LUT P0, PT, PT, PT, UP0, 0x80, 0x0 ;  /* 0x000000000000781c */ /* 0x000fe20003f0f008 */
[----:B------:R-:W-:Y:S01]  /*17690*/  IMAD.U32 R0, RZ, RZ, UR8 ;  /* 0x00000008ff007e24 */ /* 0x000fe2000f8e00ff */
[----:B------:R-:W-:Y:S01]  /*176a0*/  R2UR UR8, R2 ;  /* 0x00000000020872ca */ /* 0x000fe200000e0000 */
[----:B------:R-:W-:Y:S01]  /*176b0*/  UIADD3 UR26, UR26, 0x20200, URZ ;  /* 0x000202001a1a7890 */ /* 0x000fe2000fffe03f */
[----:B------:R-:W-:Y:S01]  /*176c0*/  LEA.HI.X.SX32 R5, R5, R14, 0x1, P0 ;  /* 0x0000000e05057211 */ /* 0x000fe200000f0eff */
[----:B------:R-:W-:Y:S01]  /*176d0*/  UMOV UR27, UR17 ;  /* 0x00000011001b7c82 */ /* 0x000fe20008000000 */
[----:B------:R-:W-:-:S04]  /*176e0*/  LEA R9, P0, R0, R9, 0x2 ;  /* 0x0000000900097211 */ /* 0x000fc800078010ff */
[----:B------:R-:W-:Y:S02]  /*176f0*/  LEA.HI.X R8, R0, R8, R5, 0x2, P0 ;  /* 0x0000000800087211 */ /* 0x000fe400000f1405 */
[----:B------:R-:W-:Y:S02]  /*17700*/  R2UR UR28, R9 ;  /* 0x00000000091c72ca */ /* 0x000fe400000e0000 */
[----:B------:R-:W-:Y:S01]  /*17710*/  R2UR UR29, R8 ;  /* 0x00000000081d72ca */ /* 0x000fe200000e0000 */
[----:B------:R2:W-:-:S12]  /*17720*/  UTMALDG.4D [UR16], [UR8], desc[UR24] ;  /* 0x00001810080075b4 */ /* 0x0005d80008019000 */
[----:B------:R2:W-:Y:S02]  /*17730*/  UBLKCP.S.G [UR26], [UR28], UR10 ;  /* 0x0000001a1c0073ba */ /* 0x0005e4000800020a */
[----:B--2---:R-:W-:-:S07]  /*17740*/  MOV R16, 0x1 ;  /* 0x0000000100107802 */ /* 0x004fce0000000f00 */
.L_x_2006:
[----:B------:R-:W1:Y:S01]  /*17750*/  S2R R0, SR_TID.X ;  /* 0x0000000000007919 */ /* 0x000e620000002100 */
[----:B------:R-:W-:Y:S01]  /*17760*/  IMAD R3, R16, 0x8, R15 ;  /* 0x0000000810037824 */ /* 0x000fe200078e020f */
[----:B-1----:R-:W-:Y:S02]  /*17770*/  LOP3.LUT R2, R0, 0x7f, RZ, 0xc0, !PT ;  /* 0x0000007f00027812 */ /* 0x002fe400078ec0ff */
[----:B------:R-:W-:Y:S02]  /*17780*/  SHF.L.U32 R0, R10, 0x1f, RZ ;  /* 0x0000001f0a007819 */ /* 0x000fe400000006ff */
[----:B------:R-:W-:Y:S02]  /*17790*/  ISETP.NE.AND P1, PT, R2, RZ, PT ;  /* 0x000000ff0200720c */ /* 0x000fe40003f25270 */
[----:B------:R-:W1:Y:S02]  /*177a0*/  SYNCS.PHASECHK.TRANS64.TRYWAIT P0, [R3+URZ+0x30c40], R0 ;  /* 0x030c4000030075a7 */ /* 0x000e64000800017f */
[----:B-1----:R-:W-:Y:S09]  /*177b0*/  @!P0 BRA `(.L_x_2021) ;  /* 0x0000000800d48947 */ /* 0x002ff20003800000 */
.L_x_2049:
[----:B------:R-:W-:Y:S05]  /*177c0*/  @P1 BRA `(.L_x_2022) ;  /* 0x0000000000181947 */ /* 0x000fea0003800000 */
[----:B------:R-:W1:Y:S01]  /*177d0*/  S2R R2, SR_TID.X ;  /* 0x0000000000027919 */ /* 0x000e620000002100 */
[----:B------:R-:W-:-:S04]  /*177e0*/  MOV R0, 0x4200 ;  /* 0x0000420000007802 */ /* 0x000fc80000000f00 */
[----:B------:R1:W-:Y:S02]  /*177f0*/  SYNCS.ARRIVE.TRANS64 RZ, [R3+URZ+0x30c30], R0 ;  /* 0x030c300003ff79a7 */ /* 0x0003e4000800003f */
[----:B-1----:R-:W-:-:S13]  /*17800*/  LOP3.LUT P0, RZ, R2, 0x1f, RZ, 0xc0, !PT ;  /* 0x0000001f02ff7812 */ /* 0x002fda000780c0ff */
[----:B------:R-:W-:Y:S05]  /*17810*/  @!P0 BRA `(.L_x_2022) ;  /* 0x0000000000048947 */ /* 0x000fea0003800000 */
[----:B------:R-:W-:Y:S01]  /*17820*/  BPT.TRAP 0x1 ;  /* 0x000000040000795c */ /* 0x000fe20000300000 */
.L_x_2022:
[----:B-----5:R-:W-:Y:S01]  /*17830*/  R2UR UR19, R4 ;  /* 0x00000000041372ca */ /* 0x020fe200000e0000 */
[C---:B------:R-:W-:Y:S01]  /*17840*/  IMAD R0, R16.reuse, 0x4000, R15 ;  /* 0x0000400010007824 */ /* 0x040fe200078e020f */
[----:B------:R-:W-:Y:S01]  /*17850*/  R2UR UR9, R11 ;  /* 0x000000000b0972ca */ /* 0x000fe200000e0000 */
[----:B------:R-:W-:Y:S01]  /*17860*/  ULDC.64 UR26, c[0x0][0x728] ;  /* 0x0001ca00001a7ab9 */ /* 0x000fe20000000a00 */
[----:B--234-:R-:W-:Y:S02]  /*17870*/  LEA R15, R16, R15, 0x9 ;  /* 0x0000000f100f7211 */ /* 0x01cfe400078e48ff */
        /* <DEDUP_REMOVED lines=10> */
[----:B------:R-:W-:Y:S01]  /*17920*/  ULEA.HI.X.SX32 UR9, UR19, UR9, 0x1, UP0 ;  /* 0x0000000913097291 */ /* 0x000fe200080f0e3f */
[C---:B------:R-:W-:Y:S01]  /*17930*/  ISETP.NE.AND P0, PT, R0.reuse, 0x2, PT ;  /* 0x000000020000780c */ /* 0x040fe20003f05270 */
[----:B------:R-:W-:Y:S02]  /*17940*/  ULEA UR8, UP0, UR18, UR26, 0x2 ;  /* 0x0000001a12087291 */ /* 0x000fe4000f80103f */
[----:B------:R-:W-:Y:S01]  /*17950*/  UIADD3 UR17, UR17, 0x30c30, URZ ;  /* 0x00030c3011117890 */ /* 0x000fe2000fffe03f */
        /* <DEDUP_REMOVED lines=15> */
.L_x_2003:
[----:B------:R-:W-:Y:S05]  /*17a50*/  BSYNC B0 ;  /* 0x0000000000007941 */ /* 0x000fea0003800000 */
.L_x_1998:
[----:B------:R-:W-:-:S03]  /*17a60*/  UMOV UR8, 0xffffffff ;  /* 0xffffffff00087882 */ /* 0x000fc60000000000 */
[----:B------:R-:W-:Y:S05]  /*17a70*/  BRA.DIV UR8, `(.L_x_2023) ;  /* 0x0000000a08387947 */ /* 0x000fea000b800000 */
[----:B------:R-:W-:-:S13]  /*17a80*/  ELECT P6, URZ, PT ;  /* 0x00000000003f782f */ /* 0x000fda00038c0000 */
.L_x_2052:
[----:B------:R-:W-:Y:S05]  /*17a90*/  @!P6 BRA `(.L_x_1857) ;  /* 0x000000000084e947 */ /* 0x000fea0003800000 */
[----:B------:R-:W-:-:S06]  /*17aa0*/  ULOP3.LUT UR8, UR36, 0x2, URZ, 0xfc, !UPT ;  /* 0x0000000224087892 */ /* 0x000fcc000f8efc3f */
[----:B------:R-:W-:-:S05]  /*17ab0*/  IMAD.U32 R2, RZ, RZ, UR8 ;  /* 0x00000008ff027e24 */ /* 0x000fca000f8e00ff */
[----:B------:R-:W-:-:S13]  /*17ac0*/  ISETP.NE.AND P2, PT, R2, 0x3, PT ;  /* 0x000000030200780c */ /* 0x000fda0003f45270 */
[----:B------:R-:W-:Y:S05]  /*17ad0*/  @!P2 BRA `(.L_x_2024) ;  /* 0x000000000004a947 */ /* 0x000fea0003800000 */
[----:B---3--:R-:W-:Y:S01]  /*17ae0*/  BPT.TRAP 0x1 ;  /* 0x000000040000795c */ /* 0x008fe20000300000 */
.L_x_2024:
        /* <DEDUP_REMOVED lines=15> */
.L_x_2053:
[----:B------:R-:W2:Y:S02]  /*17be0*/  SYNCS.PHASECHK.TRANS64.TRYWAIT P0, [R3+URZ], R2 ;  /* 0x00000002030075a7 */ /* 0x000ea4000800017f */
[----:B--2---:R-:W-:Y:S05]  /*17bf0*/  @!P0 BRA `(.L_x_2026) ;  /* 0x00000008000c8947 */ /* 0x004fea0003800000 */
.L_x_2054:
[----:B------:R-:W-:Y:S05]  /*17c00*/  @!P2 BRA `(.L_x_2027) ;  /* 0x000000000004a947 */ /* 0x000fea0003800000 */
[----:B---3--:R-:W-:Y:S01]  /*17c10*/  BPT.TRAP 0x1 ;  /* 0x000000040000795c */ /* 0x008fe20000300000 */
.L_x_2027:
[----:B--2---:R-:W-:-:S05]  /*17c20*/  IADD3 R3, R8, 0x30c40, RZ ;  /* 0x00030c4008037810 */ /* 0x004fca0007ffe0ff */
[----:B------:R-:W-:-:S04]  /*17c30*/  IMAD R5, R0, 0x8, R3 ;  /* 0x0000000800057824 */ /* 0x000fc800078e0203 */
[----:B------:R-:W2:Y:S02]  /*17c40*/  SYNCS.PHASECHK.TRANS64.TRYWAIT P0, [R5+URZ], R4 ;  /* 0x00000004050075a7 */ /* 0x000ea4000800017f */
[----:B--2---:R-:W-:Y:S05]  /*17c50*/  @!P0 BRA `(.L_x_2028) ;  /* 0x0000000800088947 */ /* 0x004fea0003800000 */
.L_x_2055:
[----:B------:R-:W-:-:S07]  /*17c60*/  LEA R3, R6, R3, 0x3 ;  /* 0x0000000306037211 */ /* 0x000fce00078e18ff */
.L_x_2029:
[----:B----4-:R4:W1:Y:S02]  /*17c70*/  SYNCS.PHASECHK.TRANS64.TRYWAIT P0, [R3+URZ], R2 ;  /* 0x00000002030075a7 */ /* 0x010864000800017f */
[----:B-1----:R-:W-:Y:S05]  /*17c80*/  @!P0 NANOSLEEP.SYNCS 0x989680 ;  /* 0x009896800000895d */ /* 0x002fea0003900000 */
[----:B------:R-:W1:Y:S02]  /*17c90*/  @!P0 SYNCS.PHASECHK.TRANS64 P0, [R3+URZ], R2 ;  /* 0x00000002030085a7 */ /* 0x000e64000800007f */
[----:B-1----:R-:W-:Y:S05]  /*17ca0*/  @!P0 BRA `(.L_x_2029) ;  /* 0xfffffffc00f08947 */ /* 0x002fea000383ffff */
.L_x_1857:
[----:B---3--:R-:W-:Y:S05]  /*17cb0*/  BSYNC B6 ;  /* 0x0000000000067941 */ /* 0x008fea0003800000 */
.L_x_1851:
[----:B------:R-:W-:Y:S05]  /*17cc0*/  EXIT ;  /* 0x000000000000794d */ /* 0x000fea0003800000 */
.L_x_1868:
[----:B------:R-:W-:Y:S01]  /*17cd0*/  IMAD.MOV.U32 R13, RZ, RZ, R18 ;  /* 0x000000ffff0d7224 */ /* 0x000fe200078e0012 */
[----:B------:R-:W-:Y:S01]  /*17ce0*/  MOV R12, RZ ;  /* 0x000000ff000c7202 */ /* 0x000fe20000000f00 */
[----:B------:R-:W-:Y:S01]  /*17cf0*/  IMAD.MOV.U32 R11, RZ, RZ, 0x1f ;  /* 0x0000001fff0b7424 */ /* 0x000fe200078e00ff */
[----:B------:R-:W-:-:S07]  /*17d00*/  MOV R15, 0xffffffff ;  /* 0xffffffff000f7802 */ /* 0x000fce0000000f00 */
[----:B------:R-:W-:Y:S05]  /*17d10*/  WARPSYNC.COLLECTIVE R15, `(.L_x_2030) ;  /* 0x000000000f087348 */ /* 0x000fea0003c00000 */
[----:B------:R1:W2:Y:S02]  /*17d20*/  SHFL.IDX P6, R14, R13, R12, R11 ;  /* 0x0000000c0d0e7389 */ /* 0x0002a400000c000b */
[----:B-12---:R-:W-:Y:S01]  /*17d30*/  ENDCOLLECTIVE ;  /* 0x000000000000791b */ /* 0x006fe20003800000 */
.L_x_2030:
[----:B------:R-:W-:Y:S05]  /*17d40*/  BRA `(.L_x_2031) ;  /* 0xfffffe9400b47947 */ /* 0x000fea000383ffff */
.L_x_1870:
[----:B--2---:R2:W3:Y:S02]  /*17d50*/  SYNCS.PHASECHK.TRANS64.TRYWAIT P0, [R16+URZ+0x30c00], R11 ;  /* 0x030c000b100075a7 */ /* 0x0044e4000800017f */
[----:B---3--:R-:W-:Y:S05]  /*17d60*/  @!P0 NANOSLEEP.SYNCS 0x989680 ;  /* 0x009896800000895d */ /* 0x008fea0003900000 */
[----:B------:R-:W3:Y:S02]  /*17d70*/  @!P0 SYNCS.PHASECHK.TRANS64 P0, [R16+URZ+0x30c00], R11 ;  /* 0x030c000b100085a7 */ /* 0x000ee4000800007f */
[----:B---3--:R-:W-:Y:S05]  /*17d80*/  @!P0 BRA `(.L_x_1870) ;  /* 0xfffffffc00f08947 */ /* 0x008fea000383ffff */
[----:B------:R-:W-:Y:S05]  /*17d90*/  BRA `(.L_x_1869) ;  /* 0xfffffe9800007947 */ /* 0x000fea000383ffff */
.L_x_1875:
[----:B--2---:R2:W3:Y:S02]  /*17da0*/  SYNCS.PHASECHK.TRANS64.TRYWAIT P0, [R6+URZ+0x30c10], R23 ;  /* 0x030c1017060075a7 */ /* 0x0044e4000800017f */
[----:B---3--:R-:W-:Y:S05]  /*17db0*/  @!P0 NANOSLEEP.SYNCS 0x989680 ;  /* 0x009896800000895d */ /* 0x008fea0003900000 */
[----:B------:R-:W3:Y:S02]  /*17dc0*/  @!P0 SYNCS.PHASECHK.TRANS64 P0, [R6+URZ+0x30c10], R23 ;  /* 0x030c1017060085a7 */ /* 0x000ee4000800007f */
[----:B---3--:R-:W-:Y:S05]  /*17dd0*/  @!P0 BRA `(.L_x_1875) ;  /* 0xfffffffc00f08947 */ /* 0x008fea000383ffff */
[----:B------:R-:W-:Y:S05]  /*17de0*/  BRA `(.L_x_1874) ;  /* 0xfffffea000387947 */ /* 0x000fea000383ffff */
.L_x_1879:
[----:B------:R1:W1:Y:S02]  /*17df0*/  SYNCS.PHASECHK.TRANS64.TRYWAIT P0, [R6+URZ+0x30c30], R23 ;  /* 0x030c3017060075a7 */ /* 0x000264000800017f */
[----:B-1----:R-:W-:Y:S05]  /*17e00*/  @!P0 NANOSLEEP.SYNCS 0x989680 ;  /* 0x009896800000895d */ /* 0x002fea0003900000 */
[----:B------:R-:W1:Y:S02]  /*17e10*/  @!P0 SYNCS.PHASECHK.TRANS64 P0, [R6+URZ+0x30c30], R23 ;  /* 0x030c3017060085a7 */ /* 0x000e64000800007f */
[----:B-1----:R-:W-:Y:S05]  /*17e20*/  @!P0 BRA `(.L_x_1879) ;  /* 0xfffffffc00f08947 */ /* 0x002fea000383ffff */
[----:B------:R-:W-:Y:S05]  /*17e30*/  BRA `(.L_x_1878) ;  /* 0xfffffea400407947 */ /* 0x000fea000383ffff */
.L_x_1887:
[----:B--2---:R2:W3:Y:S02]  /*17e40*/  SYNCS.PHASECHK.TRANS64.TRYWAIT P1, [R6+URZ+0x30c10], R21 ;  /* 0x030c1015060075a7 */ /* 0x0044e4000802017f */
[----:B---3--:R-:W-:Y:S05]  /*17e50*/  @!P1 NANOSLEEP.SYNCS 0x989680 ;  /* 0x009896800000995d */ /* 0x008fea0003900000 */
[----:B------:R-:W3:Y:S02]  /*17e60*/  @!P1 SYNCS.PHASECHK.TRANS64 P1, [R6+URZ+0x30c10], R21 ;  /* 0x030c1015060095a7 */ /* 0x000ee4000802007f */
[----:B---3--:R-:W-:Y:S05]  /*17e70*/  @!P1 BRA `(.L_x_1887) ;  /* 0xfffffffc00f09947 */ /* 0x008fea000383ffff */
[----:B------:R-:W-:Y:S05]  /*17e80*/  BRA `(.L_x_1886) ;  /* 0xfffffef800487947 */ /* 0x000fea000383ffff */
.L_x_1891:
[----:B------:R1:W1:Y:S02]  /*17e90*/  SYNCS.PHASECHK.TRANS64.TRYWAIT P1, [R6+URZ+0x30c30], R21 ;  /* 0x030c3015060075a7 */ /* 0x000264000802017f */
[----:B-1----:R-:W-:Y:S05]  /*17ea0*/  @!P1 NANOSLEEP.SYNCS 0x989680 ;  /* 0x009896800000995d */ /* 0x002fea0003900000 */
[----:B------:R-:W1:Y:S02]  /*17eb0*/  @!P1 SYNCS.PHASECHK.TRANS64 P1, [R6+URZ+0x30c30], R21 ;  /* 0x030c3015060095a7 */ /* 0x000e64000802007f */
[----:B-1----:R-:W-:Y:S05]  /*17ec0*/  @!P1 BRA `(.L_x_1891) ;  /* 0xfffffffc00f09947 */ /* 0x002fea000383ffff */
[----:B------:R-:W-:Y:S05]  /*17ed0*/  BRA `(.L_x_1890) ;  /* 0xfffffefc00487947 */ /* 0x000fea000383ffff */
.L_x_1899:
[----:B--2---:R2:W4:Y:S02]  /*17ee0*/  SYNCS.PHASECHK.TRANS64.TRYWAIT P0, [R6+URZ+0x30c10], R21 ;  /* 0x030c1015060075a7 */ /* 0x004524000800017f */
[----:B----4-:R-:W-:Y:S05]  /*17ef0*/  @!P0 NANOSLEEP.SYNCS 0x989680 ;  /* 0x009896800000895d */ /* 0x010fea0003900000 */
[----:B------:R-:W4:Y:S02]  /*17f00*/  @!P0 SYNCS.PHASECHK.TRANS64 P0, [R6+URZ+0x30c10], R21 ;  /* 0x030c1015060085a7 */ /* 0x000f24000800007f */
[----:B----4-:R-:W-:Y:S05]  /*17f10*/  @!P0 BRA `(.L_x_1899) ;  /* 0xfffffffc00f08947 */ /* 0x010fea000383ffff */
[----:B------:R-:W-:Y:S05]  /*17f20*/  BRA `(.L_x_1898) ;  /* 0xffffff4400807947 */ /* 0x000fea000383ffff */
.L_x_1903:
[----:B------:R1:W1:Y:S02]  /*17f30*/  SYNCS.PHASECHK.TRANS64.TRYWAIT P0, [R6+URZ+0x30c30], R21 ;  /* 0x030c3015060075a7 */ /* 0x000264000800017f */
[----:B-1----:R-:W-:Y:S05]  /*17f40*/  @!P0 NANOSLEEP.SYNCS 0x989680 ;  /* 0x009896800000895d */ /* 0x002fea0003900000 */
[----:B------:R-:W1:Y:S02]  /*17f50*/  @!P0 SYNCS.PHASECHK.TRANS64 P0, [R6+URZ+0x30c30], R21 ;  /* 0x030c3015060085a7 */ /* 0x000e64000800007f */
[----:B-1----:R-:W-:Y:S05]  /*17f60*/  @!P0 BRA `(.L_x_1903) ;  /* 0xfffffffc00f08947 */ /* 0x002fea000383ffff */
[----:B------:R-:W-:Y:S05]  /*17f70*/  BRA `(.L_x_1902) ;  /* 0xffffff4800887947 */ /* 0x000fea000383ffff */
.L_x_1951:
[----:B------:R-:W-:Y:S01]  /*17f80*/  BSSY B0, `(.L_x_2032) ;  /* 0x0000005000007945 */ /* 0x000fe20003800000 */
[----:B------:R-:W-:-:S07]  /*17f90*/  IMAD.MOV.U32 R15, RZ, RZ, -0x1 ;  /* 0xffffffffff0f7424 */ /* 0x000fce00078e00ff */
[----:B------:R-:W-:Y:S05]  /*17fa0*/  WARPSYNC.COLLECTIVE R15, `(.L_x_2033) ;  /* 0x000000000f087348 */ /* 0x000fea0003c00000 */
[----:B------:R-:W-:Y:S01]  /*17fb0*/  NOP ;  /* 0x0000000000007918 */ /* 0x000fe20000000000 */
[----:B------:R-:W-:Y:S01]  /*17fc0*/  ENDCOLLECTIVE ;  /* 0x000000000000791b */ /* 0x000fe20003800000 */
.L_x_2033:
[----:B------:R-:W-:Y:S05]  /*17fd0*/  BSYNC B0 ;  /* 0x0000000000007941 */ /* 0x000fea0003800000 */
.L_x_2032:
[----:B------:R-:W-:Y:S05]  /*17fe0*/  BRA `(.L_x_2034) ;  /* 0xffffffc000707947 */ /* 0x000fea000383ffff */
.L_x_1964:
[----:B------:R-:W-:Y:S01]  /*17ff0*/  BSSY B0, `(.L_x_2035) ;  /* 0x0000005000007945 */ /* 0x000fe20003800000 */
[----:B------:R-:W-:-:S07]  /*18000*/  MOV R15, 0xffffffff ;  /* 0xffffffff000f7802 */ /* 0x000fce0000000f00 */
[----:B------:R-:W-:Y:S05]  /*18010*/  WARPSYNC.COLLECTIVE R15, `(.L_x_2036) ;  /* 0x000000000f087348 */ /* 0x000fea0003c00000 */
[----:B------:R-:W-:Y:S01]  /*18020*/  NOP ;  /* 0x0000000000007918 */ /* 0x000fe20000000000 */
[----:B------:R-:W-:Y:S01]  /*18030*/  ENDCOLLECTIVE ;  /* 0x000000000000791b */ /* 0x000fe20003800000 */
.L_x_2036:
[----:B------:R-:W-:Y:S05]  /*18040*/  BSYNC B0 ;  /* 0x0000000000007941 */ /* 0x000fea0003800000 */
.L_x_2035:
[----:B------:R-:W-:Y:S05]  /*18050*/  BRA `(.L_x_2037) ;  /* 0xffffffc800007947 */ /* 0x000fea000383ffff */
.L_x_1976:
[----:B------:R-:W-:Y:S01]  /*18060*/  BSSY B0, `(.L_x_2038) ;  /* 0x0000005000007945 */ /* 0x000fe20003800000 */
[----:B------:R-:W-:-:S07]  /*18070*/  IMAD.MOV.U32 R15, RZ, RZ, -0x1 ;  /* 0xffffffffff0f7424 */ /* 0x000fce00078e00ff */
[----:B------:R-:W-:Y:S05]  /*18080*/  WARPSYNC.COLLECTIVE R15, `(.L_x_2039) ;  /* 0x000000000f087348 */ /* 0x000fea0003c00000 */
[----:B------:R-:W-:Y:S01]  /*18090*/  NOP ;  /* 0x0000000000007918 */ /* 0x000fe20000000000 */
[----:B------:R-:W-:Y:S01]  /*180a0*/  ENDCOLLECTIVE ;  /* 0x000000000000791b */ /* 0x000fe20003800000 */
.L_x_2039:
[----:B------:R-:W-:Y:S05]  /*180b0*/  BSYNC B0 ;  /* 0x0000000000007941 */ /* 0x000fea0003800000 */
.L_x_2038:
[----:B------:R-:W-:Y:S05]  /*180c0*/  BRA `(.L_x_2040) ;  /* 0xffffffcc00287947 */ /* 0x000fea000383ffff */
.L_x_2004:
[----:B-1----:R1:W2:Y:S02]  /*180d0*/  SYNCS.PHASECHK.TRANS64.TRYWAIT P0, [R15+URZ+0x30c20], R0 ;  /* 0x030c20000f0075a7 */ /* 0x0022a4000800017f */
[----:B--2---:R-:W-:Y:S05]  /*180e0*/  @!P0 NANOSLEEP.SYNCS 0x989680 ;  /* 0x009896800000895d */ /* 0x004fea0003900000 */
[----:B------:R-:W2:Y:S02]  /*180f0*/  @!P0 SYNCS.PHASECHK.TRANS64 P0, [R15+URZ+0x30c20], R0 ;  /* 0x030c20000f0085a7 */ /* 0x000ea4000800007f */
[----:B--2---:R-:W-:Y:S05]  /*18100*/  @!P0 BRA `(.L_x_2004) ;  /* 0xfffffffc00f08947 */ /* 0x004fea000383ffff */
[----:B------:R-:W-:Y:S05]  /*18110*/  BRA `(.L_x_2041) ;  /* 0xffffffe000947947 */ /* 0x000fea000383ffff */
.L_x_2008:
[----:B--2---:R2:W3:Y:S02]  /*18120*/  SYNCS.PHASECHK.TRANS64.TRYWAIT P1, [R15+URZ+0x30c40], R18 ;  /* 0x030c40120f0075a7 */ /* 0x0044e4000802017f */
[----:B---3--:R-:W-:Y:S05]  /*18130*/  @!P1 NANOSLEEP.SYNCS 0x989680 ;  /* 0x009896800000995d */ /* 0x008fea0003900000 */
[----:B------:R-:W3:Y:S02]  /*18140*/  @!P1 SYNCS.PHASECHK.TRANS64 P1, [R15+URZ+0x30c40], R18 ;  /* 0x030c40120f0095a7 */ /* 0x000ee4000802007f */
[----:B---3--:R-:W-:Y:S05]  /*18150*/  @!P1 BRA `(.L_x_2008) ;  /* 0xfffffffc00f09947 */ /* 0x008fea000383ffff */
[----:B------:R-:W-:Y:S05]  /*18160*/  BRA `(.L_x_2042) ;  /* 0xffffffe400fc7947 */ /* 0x000fea000383ffff */
.L_x_2010:
[----:B-1----:R1:W3:Y:S02]  /*18170*/  SYNCS.PHASECHK.TRANS64.TRYWAIT P1, [R15+URZ+0x30c28], R18 ;  /* 0x030c28120f0075a7 */ /* 0x0022e4000802017f */
[----:B---3--:R-:W-:Y:S05]  /*18180*/  @!P1 NANOSLEEP.SYNCS 0x989680 ;  /* 0x009896800000995d */ /* 0x008fea0003900000 */
[----:B------:R-:W3:Y:S02]  /*18190*/  @!P1 SYNCS.PHASECHK.TRANS64 P1, [R15+URZ+0x30c28], R18 ;  /* 0x030c28120f0095a7 */ /* 0x000ee4000802007f */
[----:B---3--:R-:W-:Y:S05]  /*181a0*/  @!P1 BRA `(.L_x_2010) ;  /* 0xfffffffc00f09947 */ /* 0x008fea000383ffff */
[----:B------:R-:W-:Y:S05]  /*181b0*/  BRA `(.L_x_2043) ;  /* 0xffffffe800807947 */ /* 0x000fea000383ffff */
.L_x_2012:
[----:B---3--:R3:W4:Y:S02]  /*181c0*/  SYNCS.PHASECHK.TRANS64.TRYWAIT P1, [R15+URZ+0x30c48], R18 ;  /* 0x030c48120f0075a7 */ /* 0x008724000802017f */
[----:B----4-:R-:W-:Y:S05]  /*181d0*/  @!P1 NANOSLEEP.SYNCS 0x989680 ;  /* 0x009896800000995d */ /* 0x010fea0003900000 */
[----:B------:R-:W4:Y:S02]  /*181e0*/  @!P1 SYNCS.PHASECHK.TRANS64 P1, [R15+URZ+0x30c48], R18 ;  /* 0x030c48120f0095a7 */ /* 0x000f24000802007f */
[----:B----4-:R-:W-:Y:S05]  /*181f0*/  @!P1 BRA `(.L_x_2012) ;  /* 0xfffffffc00f09947 */ /* 0x010fea000383ffff */
[----:B------:R-:W-:Y:S05]  /*18200*/  BRA `(.L_x_2044) ;  /* 0xffffffec00047947 */ /* 0x000fea000383ffff */
.L_x_2014:
[----:B------:R-:W-:-:S07]  /*18210*/  SHF.L.U32 R4, R10, 0x1f, RZ ;  /* 0x0000001f0a047819 */ /* 0x000fce00000006ff */
.L_x_2045:
[----:B----4-:R4:W1:Y:S02]  /*18220*/  SYNCS.PHASECHK.TRANS64.TRYWAIT P1, [R15+URZ+0x30c20], R4 ;  /* 0x030c20040f0075a7 */ /* 0x010864000802017f */
[----:B-1----:R-:W-:Y:S05]  /*18230*/  @!P1 NANOSLEEP.SYNCS 0x989680 ;  /* 0x009896800000995d */ /* 0x002fea0003900000 */
[----:B------:R-:W1:Y:S02]  /*18240*/  @!P1 SYNCS.PHASECHK.TRANS64 P1, [R15+URZ+0x30c20], R4 ;  /* 0x030c20040f0095a7 */ /* 0x000e64000802007f */
[----:B-1----:R-:W-:Y:S05]  /*18250*/  @!P1 BRA `(.L_x_2045) ;  /* 0xfffffffc00f09947 */ /* 0x002fea000383ffff */
[----:B------:R-:W-:Y:S05]  /*18260*/  BRA `(.L_x_2046) ;  /* 0xffffffec006c7947 */ /* 0x000fea000383ffff */
.L_x_2017:
[----:B----4-:R4:W1:Y:S02]  /*18270*/  SYNCS.PHASECHK.TRANS64.TRYWAIT P1, [R15+URZ+0x30c40], R12 ;  /* 0x030c400c0f0075a7 */ /* 0x010864000802017f */
[----:B-1----:R-:W-:Y:S05]  /*18280*/  @!P1 NANOSLEEP.SYNCS 0x989680 ;  /* 0x009896800000995d */ /* 0x002fea0003900000 */
[----:B------:R-:W1:Y:S02]  /*18290*/  @!P1 SYNCS.PHASECHK.TRANS64 P1, [R15+URZ+0x30c40], R12 ;  /* 0x030c400c0f0095a7 */ /* 0x000e64000802007f */
[----:B-1----:R-:W-:Y:S05]  /*182a0*/  @!P1 BRA `(.L_x_2017) ;  /* 0xfffffffc00f09947 */ /* 0x002fea000383ffff */
[----:B------:R-:W-:Y:S05]  /*182b0*/  BRA `(.L_x_2047) ;  /* 0xfffffff0000c7947 */ /* 0x000fea000383ffff */
.L_x_2019:
[----:B-1----:R1:W2:Y:S02]  /*182c0*/  SYNCS.PHASECHK.TRANS64.TRYWAIT P1, [R15+URZ+0x30c28], R12 ;  /* 0x030c280c0f0075a7 */ /* 0x0022a4000802017f */
[----:B--2---:R-:W-:Y:S05]  /*182d0*/  @!P1 NANOSLEEP.SYNCS 0x989680 ;  /* 0x009896800000995d */ /* 0x004fea0003900000 */
[----:B------:R-:W2:Y:S02]  /*182e0*/  @!P1 SYNCS.PHASECHK.TRANS64 P1, [R15+URZ+0x30c28], R12 ;  /* 0x030c280c0f0095a7 */ /* 0x000ea4000802007f */
[----:B--2---:R-:W-:Y:S05]  /*182f0*/  @!P1 BRA `(.L_x_2019) ;  /* 0xfffffffc00f09947 */ /* 0x004fea000383ffff */
[----:B------:R-:W-:Y:S05]  /*18300*/  BRA `(.L_x_2048) ;  /* 0xfffffff000847947 */ /* 0x000fea000383ffff */
.L_x_2021:
[----:B------:R1:W1:Y:S02]  /*18310*/  SYNCS.PHASECHK.TRANS64.TRYWAIT P0, [R3+URZ+0x30c40], R0 ;  /* 0x030c4000030075a7 */ /* 0x000264000800017f */
[----:B-1----:R-:W-:Y:S05]  /*18320*/  @!P0 NANOSLEEP.SYNCS 0x989680 ;  /* 0x009896800000895d */ /* 0x002fea0003900000 */
[----:B------:R-:W1:Y:S02]  /*18330*/  @!P0 SYNCS.PHASECHK.TRANS64 P0, [R3+URZ+0x30c40], R0 ;  /* 0x030c4000030085a7 */ /* 0x000e64000800007f */
[----:B-1----:R-:W-:Y:S05]  /*18340*/  @!P0 BRA `(.L_x_2021) ;  /* 0xfffffffc00f08947 */ /* 0x002fea000383ffff */
[----:B------:R-:W-:Y:S05]  /*18350*/  BRA `(.L_x_2049) ;  /* 0xfffffff400187947 */ /* 0x000fea000383ffff */
.L_x_2023:
[----:B------:R-:W-:Y:S01]  /*18360*/  BSSY B0, `(.L_x_2050) ;  /* 0x0000006000007945 */ /* 0x000fe20003800000 */
[----:B------:R-:W-:-:S07]  /*18370*/  MOV R15, 0xffffffff ;  /* 0xffffffff000f7802 */ /* 0x000fce0000000f00 */
[----:B---3--:R-:W-:Y:S05]  /*18380*/  WARPSYNC.COLLECTIVE R15, `(.L_x_2051) ;  /* 0x000000000f0c7348 */ /* 0x008fea0003c00000 */
[----:B------:R-:W-:Y:S02]  /*18390*/  ELECT P6, UR62, PT ;  /* 0x00000000003e782f */ /* 0x000fe400038c0000 */
[----:B------:R-:W-:Y:S01]  /*183a0*/  MOV R14, UR62 ;  /* 0x0000003e000e7c02 */ /* 0x000fe20008000f00 */
[----:B---3--:R-:W-:Y:S10]  /*183b0*/  ENDCOLLECTIVE ;  /* 0x000000000000791b */ /* 0x008ff40003800000 */
.L_x_2051:
[----:B------:R-:W-:Y:S05]  /*183c0*/  BSYNC B0 ;  /* 0x0000000000007941 */ /* 0x000fea0003800000 */
.L_x_2050:
[----:B------:R-:W-:Y:S05]  /*183d0*/  BRA `(.L_x_2052) ;  /* 0xfffffff400ac7947 */ /* 0x000fea000383ffff */
.L_x_2025:
[----:B-1----:R1:W2:Y:S02]  /*183e0*/  SYNCS.PHASECHK.TRANS64.TRYWAIT P0, [R7+URZ], R4 ;  /* 0x00000004070075a7 */ /* 0x0022a4000800017f */
[----:B--2---:R-:W-:Y:S05]  /*183f0*/  @!P0 NANOSLEEP.SYNCS 0x989680 ;  /* 0x009896800000895d */ /* 0x004fea0003900000 */
[----:B------:R-:W2:Y:S02]  /*18400*/  @!P0 SYNCS.PHASECHK.TRANS64 P0, [R7+URZ], R4 ;  /* 0x00000004070085a7 */ /* 0x000ea4000800007f */
[----:B--2---:R-:W-:Y:S05]  /*18410*/  @!P0 BRA `(.L_x_2025) ;  /* 0xfffffffc00f08947 */ /* 0x004fea000383ffff */
[----:B------:R-:W-:Y:S05]  /*18420*/  BRA `(.L_x_2053) ;  /* 0xfffffff400ec7947 */ /* 0x000fea000383ffff */
.L_x_2026:
[----:B--2---:R2:W4:Y:S02]  /*18430*/  SYNCS.PHASECHK.TRANS64.TRYWAIT P0, [R3+URZ], R2 ;  /* 0x00000002030075a7 */ /* 0x004524000800017f */
[----:B----4-:R-:W-:Y:S05]  /*18440*/  @!P0 NANOSLEEP.SYNCS 0x989680 ;  /* 0x009896800000895d */ /* 0x010fea0003900000 */
[----:B------:R-:W4:Y:S02]  /*18450*/  @!P0 SYNCS.PHASECHK.TRANS64 P0, [R3+URZ], R2 ;  /* 0x00000002030085a7 */ /* 0x000f24000800007f */
[----:B----4-:R-:W-:Y:S05]  /*18460*/  @!P0 BRA `(.L_x_2026) ;  /* 0xfffffffc00f08947 */ /* 0x010fea000383ffff */
[----:B------:R-:W-:Y:S05]  /*18470*/  BRA `(.L_x_2054) ;  /* 0xfffffff400e07947 */ /* 0x000fea000383ffff */
.L_x_2028:
[----:B--2---:R2:W4:Y:S02]  /*18480*/  SYNCS.PHASECHK.TRANS64.TRYWAIT P0, [R5+URZ], R4 ;  /* 0x00000004050075a7 */ /* 0x004524000800017f */
[----:B----4-:R-:W-:Y:S05]  /*18490*/  @!P0 NANOSLEEP.SYNCS 0x989680 ;  /* 0x009896800000895d */ /* 0x010fea0003900000 */
[----:B------:R-:W4:Y:S02]  /*184a0*/  @!P0 SYNCS.PHASECHK.TRANS64 P0, [R5+URZ], R4 ;  /* 0x00000004050085a7 */ /* 0x000f24000800007f */
[----:B----4-:R-:W-:Y:S05]  /*184b0*/  @!P0 BRA `(.L_x_2028) ;  /* 0xfffffffc00f08947 */ /* 0x010fea000383ffff */
[----:B------:R-:W-:Y:S05]  /*184c0*/  BRA `(.L_x_2055) ;  /* 0xfffffff400e47947 */ /* 0x000fea000383ffff */
.L_x_2056:
        /* <DEDUP_REMOVED lines=11> */
.L_x_7387:


//--------------------- .text._ZN7cutlass13device_kernelIN5flash11enable_sm90INS1_16FlashAttnBwdSm90INS1_25CollectiveMainloopBwdSm90ILi2ELi2ELi2EN4cute5tupleIJNS5_1CILi1EEES8_S8_EEENS6_IJNS7_ILi128EEESA_NS7_ILi64EEEEEENS_10bfloat16_tEfNS_4arch4Sm90ELb0ELb1ELb1ELb1ELb0ELb1ELb0ELb0ELi2ELi1ELi2ELi2ELb0EEENS1_24CollectiveEpilogueBwdGQAISC_fSF_Li256ELb1ELb0EEENS1_19SingleTileSchedulerILb1ELb0ELb0ELi128EEEEEEEEEvNT_6ParamsE --------------------------
	.section	.text._ZN7cutlass13device_kernelIN5flash11enable_sm90INS1_16FlashAttnBwdSm90INS1_25CollectiveMainloopBwdSm90ILi2ELi2ELi2EN4cute5tupleIJNS5_1CILi1EEES8_S8_EEENS6_IJNS7_ILi128EEESA_NS7_ILi64EEEEEENS_10bfloat16_tEfNS_4arch4Sm90ELb0ELb1ELb1ELb1ELb0ELb1ELb0ELb0ELi2ELi1ELi2ELi2ELb0EEENS1_24CollectiveEpilogueBwdGQAISC_fSF_Li256ELb1ELb0EEENS1_19SingleTileSchedulerILb1ELb0ELb0ELi128EEEEEEEEEvNT_6ParamsE,"ax",@progbits
	.align	128
.text._ZN7cutlass13device_kernelIN5flash11enable_sm90INS1_16FlashAttnBwdSm90INS1_25CollectiveMainloopBwdSm90ILi2ELi2ELi2EN4cute5tupleIJNS5_1CILi1EEES8_S8_EEENS6_IJNS7_ILi128EEESA_NS7_ILi64EEEEEENS_10bfloat16_tEfNS_4arch4Sm90ELb0ELb1ELb1ELb1ELb0ELb1ELb0ELb0ELi2ELi1ELi2ELi2ELb0EEENS1_24CollectiveEpilogueBwdGQAISC_fSF_Li256ELb1ELb0EEENS1_19SingleTileSchedulerILb1ELb0ELb0ELi128EEEEEEEEEvNT_6ParamsE:
        .type           _ZN7cutlass13device_kernelIN5flash11enable_sm90INS1_16FlashAttnBwdSm90INS1_25CollectiveMainloopBwdSm90ILi2ELi2ELi2EN4cute5tupleIJNS5_1CILi1EEES8_S8_EEENS6_IJNS7_ILi128EEESA_NS7_ILi64EEEEEENS_10bfloat16_tEfNS_4arch4Sm90ELb0ELb1ELb1ELb1ELb0ELb1ELb0ELb0ELi2ELi1ELi2ELi2ELb0EEENS1_24CollectiveEpilogueBwdGQAISC_fSF_Li256ELb1ELb0EEENS1_19SingleTileSchedulerILb1ELb0ELb0ELi128EEEEEEEEEvNT_6ParamsE,@function
        .size           _ZN7cutlass13device_kernelIN5flash11enable_sm90INS1_16FlashAttnBwdSm90INS1_25CollectiveMainloopBwdSm90ILi2ELi2ELi2EN4cute5tupleIJNS5_1CILi1EEES8_S8_EEENS6_IJNS7_ILi128EEESA_NS7_ILi64EEEEEENS_10bfloat16_tEfNS_4arch4Sm90ELb0ELb1ELb1ELb1ELb0ELb1ELb0ELb0ELi2ELi1ELi2ELi2ELb0EEENS1_24CollectiveEpilogueBwdGQAISC_fSF_Li256ELb1ELb0EEENS1_19SingleTileSchedulerILb1ELb0ELb0ELi128EEEEEEEEEvNT_6ParamsE,(.L_x_7388 - _ZN7cutlass13device_kernelIN5flash11enable_sm90INS1_16FlashAttnBwdSm90INS1_25CollectiveMainloopBwdSm90ILi2ELi2ELi2EN4cute5tupleIJNS5_1CILi1EEES8_S8_EEENS6_IJNS7_ILi128EEESA_NS7_ILi64EEEEEENS_10bfloat16_tEfNS_4arch4Sm90ELb0ELb1ELb1ELb1ELb0ELb1ELb0ELb0ELi2ELi1ELi2ELi2ELb0EEENS1_24CollectiveEpilogueBwdGQAISC_fSF_Li256ELb1ELb0EEENS1_19SingleTileSchedulerILb1ELb0ELb0ELi128EEEEEEEEEvNT_6ParamsE)
        .other          _ZN7cutlass13device_kernelIN5flash11enable_sm90INS1_16FlashAttnBwdSm90INS1_25CollectiveMainloopBwdSm90ILi2ELi2ELi2EN4cute5tupleIJNS5_1CILi1EEES8_S8_EEENS6_IJNS7_ILi128EEESA_NS7_ILi64EEEEEENS_10bfloat16_tEfNS_4arch4Sm90ELb0ELb1ELb1ELb1ELb0ELb1ELb0ELb0ELi2ELi1ELi2ELi2ELb0EEENS1_24CollectiveEpilogueBwdGQAISC_fSF_Li256ELb1ELb0EEENS1_19SingleTileSchedulerILb1ELb0ELb0ELi128EEEEEEEEEvNT_6ParamsE,@"STO_CUDA_ENTRY STV_DEFAULT"
_ZN7cutlass13device_kernelIN5flash11enable_sm90INS1_16FlashAttnBwdSm90INS1_25CollectiveMainloopBwdSm90ILi2ELi2ELi2EN4cute5tupleIJNS5_1CILi1EEES8_S8_EEENS6_IJNS7_ILi128EEESA_NS7_ILi64EEEEEENS_10bfloat16_tEfNS_4arch4Sm90ELb0ELb1ELb1ELb1ELb0ELb1ELb0ELb0ELi2ELi1ELi2ELi2ELb0EEENS1_24CollectiveEpilogueBwdGQAISC_fSF_Li256ELb1ELb0EEENS1_19SingleTileSchedulerILb1ELb0ELb0ELi128EEEEEEEEEvNT_6ParamsE:
        /* <DEDUP_REMOVED lines=24> */
.L_x_2058:
[----:B------:R-:W-:Y:S05]  /*0180*/  BSYNC B0 ;  /* 0x0000000000007941 */ /* 0x000fea0003800000 */
.L_x_2057:
        /* <DEDUP_REMOVED lines=37> */
.L_x_2059:
        /* <DEDUP_REMOVED lines=22> */
.L_x_2060:
[----:B------:R-:W-:Y:S01]  /*0540*/  PLOP3.LUT P0, PT, PT, PT, UP0, 0x80, 0x0 ;  /* 0x000000000000781c */ /* 0x000fe20003f0f008 */
[----:B------:R-:W-:Y:S01]  /*0550*/  NOP ;  /* 0x0000000000007918 */ /* 0x000fe20000000000 */
[----:B------:R-:W-:Y:S01]  /*0560*/  ULDC.64 UR38, c[0x0][0x208] ;  /* 0x0000820000267ab9 */ /* 0x000fe20000000a00 */
[----:B------:R-:W-:Y:S01]  /*0570*/  BSSY B6, `(.L_x_2061) ;  /* 0x0001546000067945 */ /* 0x000fe20003800000 */
[----:B-12-4-:R-:W-:Y:S09]  /*0580*/  BAR.SYNC.DEFER_BLOCKING 0x0 ;  /* 0x0000000000007b1d */ /* 0x016ff20000010000 */
[----:B------:R-:W-:Y:S05]  /*0590*/  @!P0 BRA `(.L_x_2062) ;  /* 0x0000011c00488947 */ /* 0x000fea0003800000 */
.L_x_2063:
        /* <DEDUP_REMOVED lines=24> */
.L_x_2064:
        /* <DEDUP_REMOVED lines=14> */
.L_x_2066:
[----:B------:R-:W-:-:S05]  /*0800*/  ULDC UR4, c[0x0][0x8c4] ;  /* 0x0002310000047ab9 */ /* 0x000fca0000000800 */
.L_x_2065:
        /* <DEDUP_REMOVED lines=19> */
.L_x_2068:
        /* <DEDUP_REMOVED lines=14> */
.L_x_2069:
        /* <DEDUP_REMOVED lines=11> */
.L_x_2070:
        /* <DEDUP_REMOVED lines=13> */
.L_x_2071:
        /* <DEDUP_REMOVED lines=50> */
.L_x_2072:
        /* <DEDUP_REMOVED lines=28> */
.L_x_2075:
        /* <DEDUP_REMOVED lines=15> */
.L_x_2074:
        /* <DEDUP_REMOVED lines=22> */
.L_x_2077:
        /* <DEDUP_REMOVED lines=15> */
.L_x_2076:
[----:B------:R-:W-:Y:S01]  /*13c0*/  SHF.R.S32.HI R6, RZ, 0x1f, R17 ;  /* 0x0000001fff067819 */ /* 0x000fe20000011411 */
[----:B------:R-:W-:-:S03]  /*13d0*/  UMOV UR4, 0xffffffff ;  /* 0xffffffff00047882 */ /* 0x000fc60000000000 */
[----:B------:R-:W-:-:S04]  /*13e0*/  LEA.HI R0, R6, R17, RZ, 0x7 ;  /* 0x0000001106007211 */ /* 0x000fc800078f38ff */
[----:B------:R-:W-:Y:S01]  /*13f0*/  SHF.R.S32.HI R18, RZ, 0x7, R0 ;  /* 0x00000007ff127819 */ /* 0x000fe20000011400 */
[----:B------:R-:W-:Y:S06]  /*1400*/  BRA.DIV UR4, `(.L_x_2078) ;  /* 0x0000014604787947 */ /* 0x000fec000b800000 */
[----:B------:R1:W2:Y:S02]  /*1410*/  SHFL.IDX PT, R14, R18, RZ, 0x1f ;  /* 0x00001fff120e7589 */ /* 0x0002a400000e0000 */
.L_x_2186:
        /* <DEDUP_REMOVED lines=24> */
.L_x_2079:
        /* <DEDUP_REMOVED lines=61> */
[----:B------:R-:W-:Y:S02]  /*1970*/  LOP3.LUT R0, R5, 0xffffffe0, RZ, 0xc0, !PT ;  /* 0xffffffe005007812 */ /* 0x000fe400078ec0ff */
[----:B------:R-:W-:Y:S02]  /*1980*/  CS2R R170, SRZ ;  /* 0x0000000000aa7805 */ /* 0x000fe4000001ff00 */
[--C-:B------:R-:W-:Y:S02]  /*1990*/  SHF.R.S32.HI R7, RZ, 0x2, R8.reuse ;  /* 0x00000002ff077819 */ /* 0x100fe40000011408 */
[----:B------:R-:W-:Y:S02]  /*19a0*/  CS2R R168, SRZ ;  /* 0x0000000000a87805 */ /* 0x000fe4000001ff00 */
[----:B------:R-:W-:Y:S01]  /*19b0*/  SHF.R.S32.HI R4, RZ, 0x1f, R8 ;  /* 0x0000001fff047819 */ /* 0x000fe20000011408 */
[----:B------:R-:W-:Y:S01]  /*19c0*/  IMAD.IADD R0, R17, 0x1, -R0 ;  /* 0x0000000111007824 */ /* 0x000fe200078e0a00 */
[----:B------:R-:W-:-:S02]  /*19d0*/  LEA.HI R6, R6, R17, RZ, 0x2 ;  /* 0x0000001106067211 */ /* 0x000fc400078f10ff */
[----:B------:R-:W-:Y:S02]  /*19e0*/  CS2R R166, SRZ ;  /* 0x0000000000a67805 */ /* 0x000fe4000001ff00 */
[----:B------:R-:W-:Y:S02]  /*19f0*/  LEA.HI R4, R4, R7, RZ, 0x3 ;  /* 0x0000000704047211 */ /* 0x000fe400078f18ff */
[----:B------:R-:W-:Y:S02]  /*1a00*/  CS2R R164, SRZ ;  /* 0x0000000000a47805 */ /* 0x000fe4000001ff00 */
[----:B------:R-:W-:Y:S02]  /*1a10*/  LOP3.LUT R8, R6, 0xfffffffc, RZ, 0xc0, !PT ;  /* 0xfffffffc06087812 */ /* 0x000fe400078ec0ff */
[----:B------:R-:W-:Y:S02]  /*1a20*/  CS2R R162, SRZ ;  /* 0x0000000000a27805 */ /* 0x000fe4000001ff00 */
[----:B------:R-:W-:-:S02]  /*1a30*/  SHF.R.S32.HI R5, RZ, 0x1f, R0 ;  /* 0x0000001fff057819 */ /* 0x000fc40000011400 */
[----:B------:R-:W-:Y:S02]  /*1a40*/  CS2R R160, SRZ ;  /* 0x0000000000a07805 */ /* 0x000fe4000001ff00 */
        /* <DEDUP_REMOVED lines=10> */
[----:B------:R-:W-:Y:S02]  /*1af0*/  SHF.R.S32.HI R11, RZ, 0x5, R8 ;  /* 0x00000005ff0b7819 */ /* 0x000fe40000011408 */
[----:B------:R-:W-:Y:S02]  /*1b00*/  CS2R R150, SRZ ;  /* 0x0000000000967805 */ /* 0x000fe4000001ff00 */
[----:B------:R-:W-:-:S02]  /*1b10*/  LEA.HI R10, R12, R12, RZ, 0x1 ;  /* 0x0000000c0c0a7211 */ /* 0x000fc400078f08ff */
[----:B------:R-:W-:Y:S02]  /*1b20*/  CS2R R148, SRZ ;  /* 0x0000000000947805 */ /* 0x000fe4000001ff00 */
[----:B------:R-:W-:Y:S01]  /*1b30*/  SHF.R.S32.HI R0, RZ, 0x3, R4 ;  /* 0x00000003ff007819 */ /* 0x000fe20000011404 */
[----:B------:R-:W-:Y:S01]  /*1b40*/  IMAD R11, R11, 0x10, R6 ;  /* 0x000000100b0b7824 */ /* 0x000fe200078e0206 */
[----:B------:R-:W-:Y:S02]  /*1b50*/  SHF.R.S32.HI R7, RZ, 0x1f, R4 ;  /* 0x0000001fff077819 */ /* 0x000fe40000011404 */
[----:B------:R-:W-:Y:S02]  /*1b60*/  CS2R R146, SRZ ;  /* 0x0000000000927805 */ /* 0x000fe4000001ff00 */
[----:B------:R-:W-:Y:S02]  /*1b70*/  SHF.R.S32.HI R4, RZ, 0x2, R5 ;  /* 0x00000002ff047819 */ /* 0x000fe40000011405 */
[----:B------:R-:W-:-:S02]  /*1b80*/  CS2R R144, SRZ ;  /* 0x0000000000907805 */ /* 0x000fc4000001ff00 */
[----:B------:R-:W-:Y:S02]  /*1b90*/  LOP3.LUT R10, R10, 0x3fffffe, RZ, 0xc0, !PT ;  /* 0x03fffffe0a0a7812 */ /* 0x000fe400078ec0ff */
[----:B------:R-:W-:Y:S02]  /*1ba0*/  CS2R R142, SRZ ;  /* 0x00000000008e7805 */ /* 0x000fe4000001ff00 */
        /* <DEDUP_REMOVED lines=11> */
[----:B------:R-:W-:Y:S02]  /*1c60*/  CS2R R202, SRZ ;  /* 0x0000000000ca7805 */ /* 0x000fe4000001ff00 */
[----:B------:R-:W-:Y:S02]  /*1c70*/  LOP3.LUT R7, R8, 0xfffffffe, RZ, 0xc0, !PT ;  /* 0xfffffffe08077812 */ /* 0x000fe400078ec0ff */
[----:B------:R-:W-:Y:S02]  /*1c80*/  CS2R R200, SRZ ;  /* 0x0000000000c87805 */ /* 0x000fe4000001ff00 */
[----:B------:R-:W-:Y:S02]  /*1c90*/  LOP3.LUT R5, R5, 0xfffffffe, RZ, 0xc0, !PT ;  /* 0xfffffffe05057812 */ /* 0x000fe400078ec0ff */
[----:B------:R-:W-:Y:S02]  /*1ca0*/  CS2R R198, SRZ ;  /* 0x0000000000c67805 */ /* 0x000fe4000001ff00 */
[----:B------:R-:W-:Y:S01]  /*1cb0*/  SHF.R.S32.HI R11, RZ, 0x1f, R8 ;  /* 0x0000001fff0b7819 */ /* 0x000fe20000011408 */
[----:B------:R-:W-:Y:S01]  /*1cc0*/  IMAD.IADD R7, R6, 0x1, -R7 ;  /* 0x0000000106077824 */ /* 0x000fe200078e0a07 */
[----:B------:R-:W-:-:S02]  /*1cd0*/  IADD3 R5, R4, -R5, RZ ;  /* 0x8000000504057210 */ /* 0x000fc40007ffe0ff */
[----:B------:R-:W-:Y:S02]  /*1ce0*/  CS2R R196, SRZ ;  /* 0x0000000000c47805 */ /* 0x000fe4000001ff00 */
[----:B------:R-:W-:Y:S02]  /*1cf0*/  LEA.HI R6, R10, R10, RZ, 0x1 ;  /* 0x0000000a0a067211 */ /* 0x000fe400078f08ff */
[----:B------:R-:W-:Y:S02]  /*1d00*/  CS2R R194, SRZ ;  /* 0x0000000000c27805 */ /* 0x000fe4000001ff00 */
[----:B------:R-:W-:Y:S01]  /*1d10*/  SHF.R.S32.HI R4, RZ, 0x1, R8 ;  /* 0x00000001ff047819 */ /* 0x000fe20000011408 */
[----:B------:R-:W-:Y:S01]  /*1d20*/  IMAD R0, R0, 0x8, R5 ;  /* 0x0000000800007824 */ /* 0x000fe200078e0205 */
[----:B------:R-:W-:Y:S02]  /*1d30*/  LEA.HI R14, R12, R12, RZ, 0x1 ;  /* 0x0000000c0c0e7211 */ /* 0x000fe400078f08ff */
[----:B------:R-:W-:-:S02]  /*1d40*/  CS2R R192, SRZ ;  /* 0x0000000000c07805 */ /* 0x000fc4000001ff00 */
[----:B------:R-:W-:Y:S02]  /*1d50*/  LOP3.LUT R13, R6, 0xfffffffe, RZ, 0xc0, !PT ;  /* 0xfffffffe060d7812 */ /* 0x000fe400078ec0ff */
[----:B------:R-:W-:Y:S02]  /*1d60*/  CS2R R190, SRZ ;  /* 0x0000000000be7805 */ /* 0x000fe4000001ff00 */
[--C-:B------:R-:W-:Y:S01]  /*1d70*/  SHF.R.S32.HI R8, RZ, 0x1, R6.reuse ;  /* 0x00000001ff087819 */ /* 0x100fe20000011406 */
[----:B------:R1:W-:Y:S01]  /*1d80*/  STL [R1+0x64], R0 ;  /* 0x0000640001007387 */ /* 0x0003e20000100800 */
[----:B------:R-:W-:Y:S01]  /*1d90*/  SHF.R.S32.HI R15, RZ, 0x1f, R6 ;  /* 0x0000001fff0f7819 */ /* 0x000fe20000011406 */
[----:B------:R-:W-:Y:S01]  /*1da0*/  IMAD.IADD R13, R10, 0x1, -R13 ;  /* 0x000000010a0d7824 */ /* 0x000fe200078e0a0d */
[----:B------:R-:W-:Y:S02]  /*1db0*/  LEA.HI R11, R11, R4, RZ, 0x4 ;  /* 0x000000040b0b7211 */ /* 0x000fe400078f20ff */
[----:B------:R-:W-:-:S02]  /*1dc0*/  CS2R R188, SRZ ;  /* 0x0000000000bc7805 */ /* 0x000fc4000001ff00 */
[--C-:B------:R-:W-:Y:S02]  /*1dd0*/  SHF.R.S32.HI R6, RZ, 0x1, R14.reuse ;  /* 0x00000001ff067819 */ /* 0x100fe4000001140e */
[----:B------:R-:W-:Y:S02]  /*1de0*/  CS2R R186, SRZ ;  /* 0x0000000000ba7805 */ /* 0x000fe4000001ff00 */
[----:B------:R-:W-:Y:S02]  /*1df0*/  SHF.R.S32.HI R17, RZ, 0x1f, R14 ;  /* 0x0000001fff117819 */ /* 0x000fe4000001140e */
[----:B------:R-:W-:Y:S02]  /*1e00*/  CS2R R184, SRZ ;  /* 0x0000000000b87805 */ /* 0x000fe4000001ff00 */
[----:B------:R-:W-:Y:S02]  /*1e10*/  LEA.HI R15, R15, R8, RZ, 0x4 ;  /* 0x000000080f0f7211 */ /* 0x000fe400078f20ff */
[----:B------:R-:W-:-:S02]  /*1e20*/  CS2R R182, SRZ ;  /* 0x0000000000b67805 */ /* 0x000fc4000001ff00 */
[----:B------:R-:W-:Y:S02]  /*1e30*/  LOP3.LUT R11, R11, 0x1ffffff0, RZ, 0xc0, !PT ;  /* 0x1ffffff00b0b7812 */ /* 0x000fe400078ec0ff */
[----:B------:R-:W-:Y:S02]  /*1e40*/  CS2R R180, SRZ ;  /* 0x0000000000b47805 */ /* 0x000fe4000001ff00 */
[----:B------:R-:W-:Y:S02]  /*1e50*/  LEA.HI R10, R17, R6, RZ, 0x4 ;  /* 0x00000006110a7211 */ /* 0x000fe400078f20ff */
[----:B------:R-:W-:Y:S02]  /*1e60*/  CS2R R178, SRZ ;  /* 0x0000000000b27805 */ /* 0x000fe4000001ff00 */
[----:B------:R-:W-:Y:S01]  /*1e70*/  LOP3.LUT R15, R15, 0x1ffffff0, RZ, 0xc0, !PT ;  /* 0x1ffffff00f0f7812 */ /* 0x000fe200078ec0ff */
[----:B------:R-:W-:Y:S01]  /*1e80*/  IMAD.IADD R4, R4, 0x1, -R11 ;  /* 0x0000000104047824 */ /* 0x000fe200078e0a0b */
[----:B------:R-:W-:-:S02]  /*1e90*/  LOP3.LUT R17, R14, 0xfffffffe, RZ, 0xc0, !PT ;  /* 0xfffffffe0e117812 */ /* 0x000fc400078ec0ff */
[----:B------:R-:W-:Y:S02]  /*1ea0*/  CS2R R176, SRZ ;  /* 0x0000000000b07805 */ /* 0x000fe4000001ff00 */
[----:B------:R-:W-:Y:S01]  /*1eb0*/  LOP3.LUT R19, R10, 0x1ffffff0, RZ, 0xc0, !PT ;  /* 0x1ffffff00a137812 */ /* 0x000fe200078ec0ff */
[----:B------:R-:W-:Y:S01]  /*1ec0*/  IMAD.IADD R8, R8, 0x1, -R15 ;  /* 0x0000000108087824 */ /* 0x000fe200078e0a0f */
[----:B------:R-:W-:Y:S01]  /*1ed0*/  IADD3 R17, R12, -R17, RZ ;  /* 0x800000110c117210 */ /* 0x000fe20007ffe0ff */
[----:B------:R-:W-:Y:S01]  /*1ee0*/  IMAD R5, R4, 0x8, R7 ;  /* 0x0000000804057824 */ /* 0x000fe200078e0207 */
[----:B------:R-:W-:Y:S02]  /*1ef0*/  IADD3 R6, R6, -R19, RZ ;  /* 0x8000001306067210 */ /* 0x000fe40007ffe0ff */
[----:B------:R-:W-:Y:S02]  /*1f00*/  CS2R R174, SRZ ;  /* 0x0000000000ae7805 */ /* 0x000fe4000001ff00 */
[----:B------:R-:W-:-:S02]  /*1f10*/  LEA R4, R8, R13, 0x3 ;  /* 0x0000000d08047211 */ /* 0x000fc400078e18ff */
[----:B------:R-:W-:Y:S01]  /*1f20*/  CS2R R172, SRZ ;  /* 0x0000000000ac7805 */ /* 0x000fe2000001ff00 */
        /* <DEDUP_REMOVED lines=9> */
.L_x_2092:
[----:B------:R-:W-:-:S06]  /*1fc0*/  ULOP3.LUT UR4, UR36, 0x1, URZ, 0xfc, !UPT ;  /* 0x0000000124047892 */ /* 0x000fcc000f8efc3f */
[----:B------:R-:W-:-:S05]  /*1fd0*/  IMAD.U32 R5, RZ, RZ, UR4 ;  /* 0x00000004ff057e24 */ /* 0x000fca000f8e00ff */
[----:B------:R-:W-:-:S13]  /*1fe0*/  ISETP.NE.AND P6, PT, R5, 0x3, PT ;  /* 0x000000030500780c */ /* 0x000fda0003fc5270 */
[----:B------:R-:W-:Y:S05]  /*1ff0*/  @!P6 BRA `(.L_x_2082) ;  /* 0x000000000004e947 */ /* 0x000fea0003800000 */
[----:B------:R-:W-:Y:S01]  /*2000*/  BPT.TRAP 0x1 ;  /* 0x000000040000795c */ /* 0x000fe20000300000 */
.L_x_2082:
[----:B------:R-:W-:Y:S02]  /*2010*/  LEA R6, R0, R16, 0x3 ;  /* 0x0000001000067211 */ /* 0x000fe400078e18ff */
[----:B------:R-:W-:-:S04]  /*2020*/  SHF.L.U32 R23, R4, 0x1f, RZ ;  /* 0x0000001f04177819 */ /* 0x000fc800000006ff */
[----:B------:R1:W2:Y:S01]  /*2030*/  SYNCS.PHASECHK.TRANS64.TRYWAIT P0, [R6+URZ+0x30c10], R23 ;  /* 0x030c1017060075a7 */ /* 0x0002a2000800017f */
[----:B------:R-:W-:Y:S05]  /*2040*/  @!P6 BRA `(.L_x_2083) ;  /* 0x000000000004e947 */ /* 0x000fea0003800000 */
[----:B------:R-:W-:Y:S01]  /*2050*/  BPT.TRAP 0x1 ;  /* 0x000000040000795c */ /* 0x000fe20000300000 */
.L_x_2083:
[----:B------:R-:W-:-:S05]  /*2060*/  VIADD R5, R16, 0x10000 ;  /* 0x0001000010057836 */ /* 0x000fca0000000000 */
[----:B------:R-:W-:-:S04]  /*2070*/  SHF.R.U32.HI R5, RZ, 0x4, R5 ;  /* 0x00000004ff057819 */ /* 0x000fc80000011605 */
[----:B------:R-:W-:Y:S01]  /*2080*/  LOP3.LUT R5, R5, 0x3fff, RZ, 0xc0, !PT ;  /* 0x00003fff05057812 */ /* 0x000fe200078ec0ff */
[----:B--2---:R-:W-:Y:S06]  /*2090*/  @P0 BRA `(.L_x_2084) ;  /* 0x0000000000080947 */ /* 0x004fec0003800000 */
[----:B------:R-:W2:Y:S02]  /*20a0*/  SYNCS.PHASECHK.TRANS64.TRYWAIT P0, [R6+URZ+0x30c10], R23 ;  /* 0x030c1017060075a7 */ /* 0x000ea4000800017f */
[----:B--2---:R-:W-:Y:S05]  /*20b0*/  @!P0 BRA `(.L_x_2085) ;  /* 0x0000013800808947 */ /* 0x004fea0003800000 */
.L_x_2084:
        /* <DEDUP_REMOVED lines=65> */
.L_x_2086:
[----:B------:R1:W1:Y:S01]  /*24d0*/  SYNCS.PHASECHK.TRANS64.TRYWAIT P0, [R6+URZ+0x30c30], R23 ;  /* 0x030c3017060075a7 */ /* 0x000262000800017f */
[----:B------:R-:W-:Y:S05]  /*24e0*/  @!P6 BRA `(.L_x_2087) ;  /* 0x000000000004e947 */ /* 0x000fea0003800000 */
[----:B------:R-:W-:Y:S01]  /*24f0*/  BPT.TRAP 0x1 ;  /* 0x000000040000795c */ /* 0x000fe20000300000 */
.L_x_2087:
[----:B-1----:R-:W-:Y:S05]  /*2500*/  @P0 BRA `(.L_x_2088) ;  /* 0x0000000000080947 */ /* 0x002fea0003800000 */
[----:B------:R-:W1:Y:S02]  /*2510*/  SYNCS.PHASECHK.TRANS64.TRYWAIT P0, [R6+URZ+0x30c30], R23 ;  /* 0x030c3017060075a7 */ /* 0x000e64000800017f */
[----:B-1----:R-:W-:Y:S05]  /*2520*/  @!P0 BRA `(.L_x_2089) ;  /* 0x0000013400788947 */ /* 0x002fea0003800000 */
.L_x_2088:
        /* <DEDUP_REMOVED lines=49> */
[C---:B------:R-:W-:Y:S01]  /*2840*/  ISETP.GT.AND P2, PT, R7.reuse, RZ, PT ;  /* 0x000000ff0700720c */ /* 0x040fe20003f44270 */
[----:B------:R-:W-:Y:S01]  /*2850*/  FMUL.FTZ R92, R92, UR13 ;  /* 0x0000000d5c5c7c20 */ /* 0x000fe20008410000 */
[C---:B------:R-:W-:Y:S01]  /*2860*/  ISETP.GT.AND P1, PT, R8.reuse, RZ, PT ;  /* 0x000000ff0800720c */ /* 0x040fe20003f24270 */
[----:B------:R3:W-:Y:S01]  /*2870*/  STL [R1+0x124], R200 ;  /* 0x000124c801007387 */ /* 0x0007e20000100800 */
[----:B------:R-:W-:Y:S01]  /*2880*/  ISETP.GT.AND P0, PT, R7, 0x8, PT ;  /* 0x000000080700780c */ /* 0x000fe20003f04270 */
        /* <DEDUP_REMOVED lines=17> */
[----:B---3--:R2:W-:Y:S01]  /*29a0*/  MUFU.TANH R200, R89 ;  /* 0x0000005900c87308 */ /* 0x0085e20000002400 */
[----:B------:R-:W-:Y:S01]  /*29b0*/  UMOV UR11, 0x40000040 ;  /* 0x40000040000b7882 */ /* 0x000fe20000000000 */
        /* <DEDUP_REMOVED lines=17> */
[----:B------:R-:W-:-:S02]  /*2ad0*/  IMAD R132, R0, 0x400, R132 ;  /* 0x0000040000847824 */ /* 0x000fc400078e0284 */
[----:B------:R-:W-:Y:S01]  /*2ae0*/  FMUL.FTZ R104, R104, UR13 ;  /* 0x0000000d68687c20 */ /* 0x000fe20008410000 */
[----:B------:R-:W-:Y:S01]  /*2af0*/  FMUL.FTZ R108, R108, UR13 ;  /* 0x0000000d6c6c7c20 */ /* 0x000fe20008410000 */
[----:B------:R-:W-:Y:S01]  /*2b00*/  STL [R1+0xfc], R165 ;  /* 0x0000fca501007387 */ /* 0x000fe20000100800 */
[----:B------:R-:W-:Y:S01]  /*2b10*/  FMUL.FTZ R109, R109, UR13 ;  /* 0x0000000d6d6d7c20 */ /* 0x000fe20008410000 */
[----:B------:R-:W4:Y:S01]  /*2b20*/  MUFU.TANH R230, R230 ;  /* 0x000000e600e67308 */ /* 0x000f220000002400 */
[----:B------:R-:W-:Y:S01]  /*2b30*/  FMUL.FTZ R121, R121, UR13 ;  /* 0x0000000d79797c20 */ /* 0x000fe20008410000 */
[----:B------:R-:W-:Y:S01]  /*2b40*/  STL [R1+0xf8], R164 ;  /* 0x0000f8a401007387 */ /* 0x000fe20000100800 */
[----:B------:R-:W-:Y:S01]  /*2b50*/  R2UR UR12, R132 ;  /* 0x00000000840c72ca */ /* 0x000fe200000e0000 */
        /* <DEDUP_REMOVED lines=61> */
[----:B------:R-:W-:Y:S02]  /*2f30*/  ULEA UR4, UR43, -UR41, 0x7 ;  /* 0x800000292b047291 */ /* 0x000fe4000f8e383f */
[----:B------:R-:W-:Y:S02]  /*2f40*/  UIADD3 UR6, UR8, 0x4, URZ ;  /* 0x0000000408067890 */ /* 0x000fe4000fffe03f */
[----:B------:R-:W3:Y:S01]  /*2f50*/  MUFU.TANH R23, R23 ;  /* 0x0000001700177308 */ /* 0x000ee20000002400 */
[----:B------:R-:W-:Y:S01]  /*2f60*/  UMOV UR7, 0x40000040 ;  /* 0x4000004000077882 */ /* 0x000fe20000000000 */
[----:B------:R-:W-:Y:S01]  /*2f70*/  UMOV UR5, 0x40000040 ;  /* 0x4000004000057882 */ /* 0x000fe20000000000 */
[----:B------:R-:W-:Y:S01]  /*2f80*/  LEA R91, R3, UR4, 0x1 ;  /* 0x00000004035b7c11 */ /* 0x000fe2000f8e08ff */
[----:B------:R-:W-:Y:S01]  /*2f90*/  UIADD3 UR4, UR9, 0x4, URZ ;  /* 0x0000000409047890 */ /* 0x000fe2000fffe03f */
[----:B------:R-:W-:Y:S01]  /*2fa0*/  STL [R1+0x8c], R4 ;  /* 0x00008c0401007387 */ /* 0x000fe20000100800 */
[----:B------:R-:W-:Y:S01]  /*2fb0*/  UIADD3 UR8, UR9, 0x6, URZ ;  /* 0x0000000609087890 */ /* 0x000fe2000fffe03f */
[----:B------:R-:W-:Y:S01]  /*2fc0*/  IADD3 R91, R8, R91, RZ ;  /* 0x0000005b085b7210 */ /* 0x000fe20007ffe0ff */
[----:B------:R-:W3:Y:S01]  /*2fd0*/  MUFU.TANH R232, R232 ;  /* 0x000000e800e87308 */ /* 0x000ee20000002400 */
[----:B------:R-:W-:Y:S01]  /*2fe0*/  UMOV UR9, 0x40000040 ;  /* 0x4000004000097882 */ /* 0x000fe20000000000 */
[----:B------:R-:W-:Y:S01]  /*2ff0*/  STL [R1+0x88], R2 ;  /* 0x0000880201007387 */ /* 0x000fe20000100800 */
[----:B--2---:R-:W-:Y:S01]  /*3000*/  IADD3 R90, RZ, -R91, -R89 ;  /* 0x8000005bff5a7210 */ /* 0x004fe20007ffe859 */
[C-C-:B-1----:R-:W-:Y:S01]  /*3010*/  IMAD.IADD R115, R88.reuse, 0x1, -R91.reuse ;  /* 0x0000000158737824 */ /* 0x142fe200078e0a5b */
[----:B------:R-:W-:Y:S01]  /*3020*/  IADD3 R215, R88, 0x8, -R91 ;  /* 0x0000000858d77810 */ /* 0x000fe20007ffe85b */
[----:B------:R-:W-:Y:S01]  /*3030*/  FMUL.FTZ R88, R124, UR13 ;  /* 0x0000000d7c587c20 */ /* 0x000fe20008410000 */
[----:B------:R-:W-:Y:S01]  /*3040*/  IADD3 R214, -R91, 0x8, -R89 ;  /* 0x000000085bd67810 */ /* 0x000fe20007ffe959 */
[----:B------:R-:W1:Y:S01]  /*3050*/  MUFU.TANH R228, R228 ;  /* 0x000000e400e47308 */ /* 0x000e620000002400 */
[----:B------:R-:W-:-:S02]  /*3060*/  SEL R115, R115, 0x80, !P2 ;  /* 0x0000008073737807 */ /* 0x000fc40005000000 */
        /* <DEDUP_REMOVED lines=70> */
[----:B------:R-:W3:Y:S01]  /*34d0*/  MUFU.TANH R163, R101 ;  /* 0x0000006500a37308 */ /* 0x000ee20000002400 */
[C---:B------:R-:W-:Y:S01]  /*34e0*/  ISETP.GE.AND P3, PT, R215.reuse, 0x10, PT ;  /* 0x00000010d700780c */ /* 0x040fe20003f66270 */
[----:B------:R-:W-:Y:S02]  /*34f0*/  WARPGROUP.DEPBAR.LE gsb0, 0x0 ;  /* 0x00008000000079c5 */ /* 0x000fe40000010000 */
[----:B------:R-:W4:Y:S01]  /*3500*/  LDS R218, [R218+0x400] ;  /* 0x00040000dada7984 */ /* 0x000f220000000800 */
[----:B------:R-:W-:Y:S01]  /*3510*/  WARPGROUP.ARRIVE ;  /* 0x00000000000079c5 */ /* 0x000fe20000000000 */
[----:B------:R-:W-:Y:S02]  /*3520*/  ISETP.GE.AND P5, PT, R215, 0x11, PT ;  /* 0x00000011d700780c */ /* 0x000fe40003fa6270 */
[C---:B------:R-:W-:Y:S01]  /*3530*/  ISETP.GT.OR P4, PT, R214.reuse, RZ, !P4 ;  /* 0x000000ffd600720c */ /* 0x040fe20006784670 */
[----:B------:R-:W3:Y:S01]  /*3540*/  MUFU.TANH R160, R104 ;  /* 0x0000006800a07308 */ /* 0x000ee20000002400 */
[C---:B------:R-:W-:Y:S01]  /*3550*/  ISETP.GT.OR P2, PT, R214.reuse, 0x1, !P2 ;  /* 0x00000001d600780c */ /* 0x040fe20005744670 */
[----:B------:R-:W-:Y:S01]  /*3560*/  HGMMA.64x128x16.F32.BF16 R24, gdesc[UR4], R24, gsb0 ;  /* 0x01e00000041879f0 */ /* 0x000fe20008001818 */
[C---:B------:R-:W-:Y:S01]  /*3570*/  ISETP.GT.OR P0, PT, R214.reuse, 0x8, !P0 ;  /* 0x00000008d600780c */ /* 0x040fe20004704670 */
[----:B------:R-:W-:Y:S01]  /*3580*/  ULDC UR4, c[0x0][0x744] ;  /* 0x0001d10000047ab9 */ /* 0x000fe20000000800 */
[----:B------:R-:W-:-:S02]  /*3590*/  ISETP.GT.OR P1, PT, R214, 0x9, !P1 ;  /* 0x00000009d600780c */ /* 0x000fc40004f24670 */
[C---:B------:R-:W-:Y:S01]  /*35a0*/  ISETP.GT.OR P3, PT, R214.reuse, 0x10, !P3 ;  /* 0x00000010d600780c */ /* 0x040fe20005f64670 */
[----:B------:R-:W3:Y:S01]  /*35b0*/  MUFU.TANH R156, R108 ;  /* 0x0000006c009c7308 */ /* 0x000ee20000002400 */
[----:B------:R-:W-:Y:S02]  /*35c0*/  ISETP.GT.OR P5, PT, R214, 0x11, !P5 ;  /* 0x00000011d600780c */ /* 0x000fe40006fa4670 */
[----:B------:R-:W-:Y:S02]  /*35d0*/  FSEL R212, R20, -INF , !P4 ;  /* 0xff80000014d47808 */ /* 0x000fe40006000000 */
[C---:B------:R-:W-:Y:S01]  /*35e0*/  FSEL R213, R21.reuse, -INF , !P2 ;  /* 0xff80000015d57808 */ /* 0x040fe20005000000 */
[----:B------:R-:W-:Y:S01]  /*35f0*/  FFMA.FTZ R21, -R21, R21, 1 ;  /* 0x3f80000015157423 */ /* 0x000fe20000010115 */
[C---:B------:R-:W-:Y:S01]  /*3600*/  FSEL R219, R23.reuse, -INF , !P0 ;  /* 0xff80000017db7808 */ /* 0x040fe20004000000 */
[----:B------:R-:W3:Y:S01]  /*3610*/  MUFU.TANH R155, R109 ;  /* 0x0000006d009b7308 */ /* 0x000ee20000002400 */
[----:B------:R-:W-:Y:S01]  /*3620*/  FSEL R224, R232, -INF , !P1 ;  /* 0xff800000e8e07808 */ /* 0x000fe20004800000 */
[----:B------:R-:W-:Y:S01]  /*3630*/  FFMA.FTZ R23, -R23, R23, 1 ;  /* 0x3f80000017177423 */ /* 0x000fe20000010117 */
[----:B------:R-:W-:-:S02]  /*3640*/  ISETP.GE.AND P4, PT, R215, 0x18, PT ;  /* 0x00000018d700780c */ /* 0x000fc40003f86270 */
[C---:B------:R-:W-:Y:S02]  /*3650*/  ISETP.GE.AND P2, PT, R215.reuse, 0x19, PT ;  /* 0x00000019d700780c */ /* 0x040fe40003f46270 */
[C---:B------:R-:W-:Y:S01]  /*3660*/  ISETP.GE.AND P0, PT, R215.reuse, 0x20, PT ;  /* 0x00000020d700780c */ /* 0x040fe20003f06270 */
[----:B------:R1:W-:Y:S01]  /*3670*/  MUFU.TANH R143, R121 ;  /* 0x00000079008f7308 */ /* 0x0003e20000002400 */
[----:B------:R-:W-:Y:S02]  /*3680*/  ISETP.GE.AND P1, PT, R215, 0x21, PT ;  /* 0x00000021d700780c */ /* 0x000fe40003f26270 */
[C---:B------:R-:W-:Y:S01]  /*3690*/  FSEL R208, R228.reuse, -INF , !P3 ;  /* 0xff800000e4d07808 */ /* 0x040fe20005800000 */
[----:B------:R-:W-:Y:S01]  /*36a0*/  FFMA.FTZ R228, -R228, R228, 1 ;  /* 0x3f800000e4e47423 */ /* 0x000fe200000101e4 */
[----:B------:R-:W-:Y:S02]  /*36b0*/  FSEL R206, R237, -INF , !P5 ;  /* 0xff800000edce7808 */ /* 0x000fe40006800000 */
[C---:B------:R-:W-:Y:S01]  /*36c0*/  ISETP.GE.AND P3, PT, R215.reuse, 0x28, PT ;  /* 0x00000028d700780c */ /* 0x040fe20003f66270 */
[----:B------:R-:W3:Y:S01]  /*36d0*/  MUFU.TANH R162, R102 ;  /* 0x0000006600a27308 */ /* 0x000ee20000002400 */
[----:B------:R-:W-:-:S02]  /*36e0*/  ISETP.GE.AND P5, PT, R215, 0x29, PT ;  /* 0x00000029d700780c */ /* 0x000fc40003fa6270 */
[C---:B------:R-:W-:Y:S01]  /*36f0*/  ISETP.GT.OR P4, PT, R214.reuse, 0x18, !P4 ;  /* 0x00000018d600780c */ /* 0x040fe20006784670 */
[----:B----4-:R-:W-:Y:S01]  /*3700*/  SHFL.IDX PT, R223, R218, R9, 0x1f ;  /* 0x00001f09dadf7589 */ /* 0x010fe200000e0000 */
[C---:B------:R-:W-:Y:S02]  /*3710*/  ISETP.GT.OR P2, PT, R214.reuse, 0x19, !P2 ;  /* 0x00000019d600780c */ /* 0x040fe40005744670 */
[C---:B------:R-:W-:Y:S01]  /*3720*/  ISETP.GT.OR P0, PT, R214.reuse, 0x20, !P0 ;  /* 0x00000020d600780c */ /* 0x040fe20004704670 */
[----:B------:R4:W-:Y:S01]  /*3730*/  MUFU.TANH R150, R114 ;  /* 0x0000007200967308 */ /* 0x0009e20000002400 */
[C---:B------:R-:W-:Y:S02]  /*3740*/  ISETP.GT.OR P1, PT, R214.reuse, 0x21, !P1 ;  /* 0x00000021d600780c */ /* 0x040fe40004f24670 */
[C---:B------:R-:W-:Y:S02]  /*3750*/  ISETP.GT.OR P3, PT, R214.reuse, 0x28, !P3 ;  /* 0x00000028d600780c */ /* 0x040fe40005f64670 */
[----:B------:R-:W-:-:S02]  /*3760*/  ISETP.GT.OR P5, PT, R214, 0x29, !P5 ;  /* 0x00000029d600780c */ /* 0x000fc40006fa4670 */
[----:B------:R-:W-:Y:S01]  /*3770*/  FSEL R204, R236, -INF , !P4 ;  /* 0xff800000eccc7808 */ /* 0x000fe20006000000 */
[----:B------:R-:W3:Y:S01]  /*3780*/  MUFU.TANH R161, R103 ;  /* 0x0000006700a17308 */ /* 0x000ee20000002400 */
[----:B------:R-:W-:Y:S02]  /*3790*/  FSEL R139, R234, -INF , !P2 ;  /* 0xff800000ea8b7808 */ /* 0x000fe40005000000 */
[----:B------:R-:W-:Y:S02]  /*37a0*/  FSEL R137, R197, -INF , !P0 ;  /* 0xff800000c5897808 */ /* 0x000fe40004000000 */
[----:B------:R-:W-:Y:S02]  /*37b0*/  FSEL R135, R198, -INF , !P1 ;  /* 0xff800000c6877808 */ /* 0x000fe40004800000 */
[C---:B------:R-:W-:Y:S01]  /*37c0*/  ISETP.GE.AND P4, PT, R215.reuse, 0x30, PT ;  /* 0x00000030d700780c */ /* 0x040fe20003f86270 */
[----:B------:R-:W3:Y:S01]  /*37d0*/  MUFU.TANH R158, R106 ;  /* 0x0000006a009e7308 */ /* 0x000ee20000002400 */
[----:B------:R-:W-:-:S02]  /*37e0*/  ISETP.GE.AND P2, PT, R215, 0x31, PT ;  /* 0x00000031d700780c */ /* 0x000fc40003f46270 */
[C---:B------:R-:W-:Y:S02]  /*37f0*/  ISETP.GE.AND P0, PT, R215.reuse, 0x38, PT ;  /* 0x00000038d700780c */ /* 0x040fe40003f06270 */
[----:B------:R-:W-:Y:S02]  /*3800*/  ISETP.GE.AND P1, PT, R215, 0x39, PT ;  /* 0x00000039d700780c */ /* 0x000fe40003f26270 */
[----:B------:R-:W-:Y:S01]  /*3810*/  FSEL R132, R201, -INF , !P3 ;  /* 0xff800000c9847808 */ /* 0x000fe20005800000 */
[----:B------:R-:W3:Y:S01]  /*3820*/  MUFU.TANH R157, R107 ;  /* 0x0000006b009d7308 */ /* 0x000ee20000002400 */
[----:B-1----:R-:W-:Y:S02]  /*3830*/  FSEL R121, R171, -INF , !P5 ;  /* 0xff800000ab797808 */ /* 0x002fe40006800000 */
[C---:B------:R-:W-:Y:S02]  /*3840*/  ISETP.GE.AND P3, PT, R115.reuse, 0x40, PT ;  /* 0x000000407300780c */ /* 0x040fe40003f66270 */
[----:B------:R-:W-:-:S02]  /*3850*/  ISETP.GE.AND P5, PT, R115, 0x41, PT ;  /* 0x000000417300780c */ /* 0x000fc40003fa6270 */
[C---:B------:R-:W-:Y:S01]  /*3860*/  ISETP.GT.OR P4, PT, R214.reuse, 0x30, !P4 ;  /* 0x00000030d600780c */ /* 0x040fe20006784670 */
[----:B------:R3:W-:Y:S01]  /*3870*/  MUFU.TANH R152, R111 ;  /* 0x0000006f00987308 */ /* 0x0007e20000002400 */
        /* <DEDUP_REMOVED lines=16> */
[----:B--2---:R-:W-:Y:S02]  /*3980*/  FSEL R109, R164, -INF , !P3 ;  /* 0xff800000a46d7808 */ /* 0x004fe40005800000 */
[----:B---3--:R-:W-:Y:S02]  /*3990*/  FSEL R111, R163, -INF , !P5 ;  /* 0xff800000a36f7808 */ /* 0x008fe40006800000 */
[C---:B------:R-:W-:Y:S01]  /*39a0*/  ISETP.GE.AND P3, PT, R115.reuse, 0x58, PT ;  /* 0x000000587300780c */ /* 0x040fe20003f66270 */
[----:B------:R-:W2:Y:S01]  /*39b0*/  MUFU.TANH R144, R120 ;  /* 0x0000007800907308 */ /* 0x000ea20000002400 */
        /* <DEDUP_REMOVED lines=19> */
[----:B------:R-:W-:Y:S02]  /*3af0*/  WARPGROUP.DEPBAR.LE gsb0, 0x0 ;  /* 0x00008000000079c5 */ /* 0x000fe40000010000 */
[----:B------:R-:W-:Y:S01]  /*3b00*/  WARPGROUP.ARRIVE ;  /* 0x00000000000079c5 */ /* 0x000fe20000000000 */
[----:B------:R-:W-:Y:S01]  /*3b10*/  FSEL R103, R151, -INF , !P5 ;  /* 0xff80000097677808 */ /* 0x000fe20006800000 */
[----:B------:R-:W3:Y:S01]  /*3b20*/  MUFU.TANH R141, R123 ;  /* 0x0000007b008d7308 */ /* 0x000ee20000002400 */
[----:B------:R-:W-:-:S02]  /*3b30*/  ISETP.GE.AND P3, PT, R215, 0x50, PT ;  /* 0x00000050d700780c */ /* 0x000fc40003f66270 */
[----:B------:R-:W-:Y:S01]  /*3b40*/  ISETP.GE.AND P5, PT, R215, 0x51, PT ;  /* 0x00000051d700780c */ /* 0x000fe20003fa6270 */
[----:B------:R-:W-:Y:S01]  /*3b50*/  HGMMA.64x128x16.F32.BF16 R24, gdesc[UR8], R24, gsb0 ;  /* 0x01e00000081879f0 */ /* 0x000fe20008001818 */
[C---:B------:R-:W-:Y:S02]  /*3b60*/  ISETP.GT.OR P4, PT, R214.reuse, 0x40, !P4 ;  /* 0x00000040d600780c */ /* 0x040fe40006784670 */
[C---:B------:R-:W-:Y:S01]  /*3b70*/  ISETP.GT.OR P2, PT, R214.reuse, 0x41, !P2 ;  /* 0x00000041d600780c */ /* 0x040fe20005744670 */
[----:B------:R-:W3:Y:S01]  /*3b80*/  MUFU.TANH R5, R126 ;  /* 0x0000007e00057308 */ /* 0x000ee20000002400 */
[C---:B------:R-:W-:Y:S02]  /*3b90*/  ISETP.GT.OR P0, PT, R214.reuse, 0x48, !P0 ;  /* 0x00000048d600780c */ /* 0x040fe40004704670 */
[C---:B------:R-:W-:Y:S02]  /*3ba0*/  ISETP.GT.OR P1, PT, R214.reuse, 0x49, !P1 ;  /* 0x00000049d600780c */ /* 0x040fe40004f24670 */
[----:B------:R-:W-:-:S02]  /*3bb0*/  ISETP.GT.OR P3, PT, R214, 0x50, !P3 ;  /* 0x00000050d600780c */ /* 0x000fc40005f64670 */
[----:B------:R-:W-:Y:S01]  /*3bc0*/  ISETP.GT.OR P5, PT, R214, 0x51, !P5 ;  /* 0x00000051d600780c */ /* 0x000fe20006fa4670 */
[----:B------:R1:W-:Y:S01]  /*3bd0*/  MUFU.TANH R6, R125 ;  /* 0x0000007d00067308 */ /* 0x0003e20000002400 */
[----:B------:R-:W-:Y:S02]  /*3be0*/  FSEL R101, R162, -INF , !P4 ;  /* 0xff800000a2657808 */ /* 0x000fe40006000000 */
[----:B------:R-:W-:Y:S02]  /*3bf0*/  FSEL R90, R161, -INF , !P2 ;  /* 0xff800000a15a7808 */ /* 0x000fe40005000000 */
[----:B------:R-:W-:Y:S02]  /*3c00*/  FSEL R104, R158, -INF , !P0 ;  /* 0xff8000009e687808 */ /* 0x000fe40004000000 */
[----:B------:R-:W-:Y:S01]  /*3c10*/  FSEL R99, R157, -INF , !P1 ;  /* 0xff8000009d637808 */ /* 0x000fe20004800000 */
[----:B------:R4:W-:Y:S01]  /*3c20*/  MUFU.TANH R4, R127 ;  /* 0x0000007f00047308 */ /* 0x0009e20000002400 */
[C---:B------:R-:W-:Y:S01]  /*3c30*/  ISETP.GE.AND P4, PT, R215.reuse, 0x58, PT ;  /* 0x00000058d700780c */ /* 0x040fe20003f86270 */
[----:B-1----:R-:W-:Y:S01]  /*3c40*/  FMUL.FTZ R125, R128, UR13 ;  /* 0x0000000d807d7c20 */ /* 0x002fe20008410000 */
[----:B------:R-:W-:-:S02]  /*3c50*/  ISETP.GE.AND P2, PT, R215, 0x59, PT ;  /* 0x00000059d700780c */ /* 0x000fc40003f46270 */
[C---:B------:R-:W-:Y:S02]  /*3c60*/  ISETP.GE.AND P0, PT, R115.reuse, 0x60, PT ;  /* 0x000000607300780c */ /* 0x040fe40003f06270 */
[C---:B------:R-:W-:Y:S01]  /*3c70*/  ISETP.GE.AND P1, PT, R115.reuse, 0x61, PT ;  /* 0x000000617300780c */ /* 0x040fe20003f26270 */
[----:B------:R1:W-:Y:S01]  /*3c80*/  MUFU.TANH R2, R125 ;  /* 0x0000007d00027308 */ /* 0x0003e20000002400 */
[----:B------:R-:W-:Y:S01]  /*3c90*/  FSEL R96, R154, -INF , !P3 ;  /* 0xff8000009a607808 */ /* 0x000fe20005800000 */
[----:B----4-:R-:W-:Y:S01]  /*3ca0*/  FMUL.FTZ R127, R130, UR13 ;  /* 0x0000000d827f7c20 */ /* 0x010fe20008410000 */
[----:B------:R-:W-:Y:S02]  /*3cb0*/  FSEL R107, R152, -INF , !P5 ;  /* 0xff800000986b7808 */ /* 0x000fe40006800000 */
[C---:B------:R-:W-:Y:S02]  /*3cc0*/  ISETP.GE.AND P3, PT, R115.reuse, 0x68, PT ;  /* 0x000000687300780c */ /* 0x040fe40003f66270 */
[----:B------:R-:W-:Y:S01]  /*3cd0*/  ISETP.GE.AND P5, PT, R115, 0x69, PT ;  /* 0x000000697300780c */ /* 0x000fe20003fa6270 */
[----:B------:R-:W-:Y:S01]  /*3ce0*/  MUFU.TANH R127, R127 ;  /* 0x0000007f007f7308 */ /* 0x000fe20000002400 */
[C---:B------:R-:W-:Y:S01]  /*3cf0*/  ISETP.GT.OR P4, PT, R214.reuse, 0x58, !P4 ;  /* 0x00000058d600780c */ /* 0x040fe20006784670 */
[----:B-1----:R-:W-:Y:S01]  /*3d00*/  VIADD R125, R9, 0xc ;  /* 0x0000000c097d7836 */ /* 0x002fe20000000000 */
[----:B------:R-:W-:-:S02]  /*3d10*/  ISETP.GT.OR P2, PT, R214, 0x59, !P2 ;  /* 0x00000059d600780c */ /* 0x000fc40005744670 */
[C---:B------:R-:W-:Y:S02]  /*3d20*/  ISETP.GT.OR P0, PT, R124.reuse, 0x60, !P0 ;  /* 0x000000607c00780c */ /* 0x040fe40004704670 */
[C---:B------:R-:W-:Y:S01]  /*3d30*/  ISETP.GT.OR P1, PT, R124.reuse, 0x61, !P1 ;  /* 0x000000617c00780c */ /* 0x040fe20004f24670 */
[----:B------:R-:W1:Y:S01]  /*3d40*/  SHFL.IDX PT, R233, R17, R125, 0x1f ;  /* 0x00001f7d11e97589 */ /* 0x000e6200000e0000 */
[C---:B------:R-:W-:Y:S01]  /*3d50*/  ISETP.GT.OR P3, PT, R124.reuse, 0x68, !P3 ;  /* 0x000000687c00780c */ /* 0x040fe20005f64670 */
[----:B------:R-:W-:Y:S01]  /*3d60*/  MUFU.TANH R227, R227 ;  /* 0x000000e300e37308 */ /* 0x000fe20000002400 */
[----:B------:R-:W-:Y:S02]  /*3d70*/  ISETP.GT.OR P5, PT, R124, 0x69, !P5 ;  /* 0x000000697c00780c */ /* 0x000fe40006fa4670 */
[----:B------:R-:W-:Y:S02]  /*3d80*/  FSEL R93, R150, -INF , !P4 ;  /* 0xff800000965d7808 */ /* 0x000fe40006000000 */
[----:B------:R-:W-:-:S02]  /*3d90*/  FSEL R110, R149, -INF , !P2 ;  /* 0xff800000956e7808 */ /* 0x000fc40005000000 */
[----:B------:R-:W-:Y:S01]  /*3da0*/  FSEL R106, R148, -INF , !P0 ;  /* 0xff800000946a7808 */ /* 0x000fe20004000000 */
[----:B------:R-:W-:Y:S01]  /*3db0*/  MUFU.TANH R131, R131 ;  /* 0x0000008300837308 */ /* 0x000fe20000002400 */
[----:B------:R-:W-:Y:S02]  /*3dc0*/  FSEL R94, R147, -INF , !P1 ;  /* 0xff800000935e7808 */ /* 0x000fe40004800000 */
[C---:B------:R-:W-:Y:S02]  /*3dd0*/  ISETP.GE.AND P4, PT, R115.reuse, 0x70, PT ;  /* 0x000000707300780c */ /* 0x040fe40003f86270 */
[C---:B------:R-:W-:Y:S02]  /*3de0*/  ISETP.GE.AND P2, PT, R115.reuse, 0x71, PT ;  /* 0x000000717300780c */ /* 0x040fe40003f46270 */
[C---:B------:R-:W-:Y:S02]  /*3df0*/  ISETP.GE.AND P0, PT, R115.reuse, 0x78, PT ;  /* 0x000000787300780c */ /* 0x040fe40003f06270 */
[----:B------:R-:W-:-:S02]  /*3e00*/  ISETP.GE.AND P1, PT, R115, 0x79, PT ;  /* 0x000000797300780c */ /* 0x000fc40003f26270 */
[----:B--2---:R-:W-:Y:S02]  /*3e10*/  FSEL R115, R144, -INF , !P3 ;  /* 0xff80000090737808 */ /* 0x004fe40005800000 */
[----:B------:R-:W-:Y:S01]  /*3e20*/  FSEL R116, R143, -INF , !P5 ;  /* 0xff8000008f747808 */ /* 0x000fe20006800000 */
[----:B-1----:R-:W-:Y:S01]  /*3e30*/  FFMA.FTZ R224, R224, UR4, -R233 ;  /* 0x00000004e0e07c23 */ /* 0x002fe200080108e9 */
[C---:B------:R-:W-:Y:S02]  /*3e40*/  ISETP.GE.AND P3, PT, R215.reuse, 0x60, PT ;  /* 0x00000060d700780c */ /* 0x040fe40003f66270 */
[----:B------:R-:W-:Y:S02]  /*3e50*/  ISETP.GE.AND P5, PT, R215, 0x61, PT ;  /* 0x00000061d700780c */ /* 0x000fe40003fa6270 */
[----:B------:R-:W-:Y:S02]  /*3e60*/  ISETP.GT.OR P4, PT, R124, 0x70, !P4 ;  /* 0x000000707c00780c */ /* 0x000fe40006784670 */
[----:B------:R-:W-:-:S02]  /*3e70*/  ISETP.GT.OR P3, PT, R214, 0x60, !P3 ;  /* 0x00000060d600780c */ /* 0x000fc40005f64670 */
[----:B------:R-:W-:Y:S02]  /*3e80*/  ISETP.GT.OR P5, PT, R214, 0x61, !P5 ;  /* 0x00000061d600780c */ /* 0x000fe40006fa4670 */
[----:B------:R-:W-:Y:S02]  /*3e90*/  FSEL R118, R140, -INF , !P4 ;  /* 0xff8000008c767808 */ /* 0x000fe40006000000 */
[----:B---3--:R-:W-:Y:S02]  /*3ea0*/  FSEL R119, R146, -INF , !P3 ;  /* 0xff80000092777808 */ /* 0x008fe40005800000 */
[----:B------:R-:W-:Y:S02]  /*3eb0*/  FSEL R122, R145, -INF , !P5 ;  /* 0xff800000917a7808 */ /* 0x000fe40006800000 */
[C---:B------:R-:W-:Y:S02]  /*3ec0*/  ISETP.GE.AND P4, PT, R215.reuse, 0x68, PT ;  /* 0x00000068d700780c */ /* 0x040fe40003f86270 */
[----:B------:R-:W-:-:S02]  /*3ed0*/  ISETP.GE.AND P3, PT, R215, 0x69, PT ;  /* 0x00000069d700780c */ /* 0x000fc40003f66270 */
[----:B------:R-:W-:Y:S02]  /*3ee0*/  ISETP.GE.AND P5, PT, R215, 0x70, PT ;  /* 0x00000070d700780c */ /* 0x000fe40003fa6270 */
[C---:B------:R-:W-:Y:S02]  /*3ef0*/  ISETP.GT.OR P2, PT, R124.reuse, 0x71, !P2 ;  /* 0x000000717c00780c */ /* 0x040fe40005744670 */
[C---:B------:R-:W-:Y:S02]  /*3f00*/  ISETP.GT.OR P0, PT, R124.reuse, 0x78, !P0 ;  /* 0x000000787c00780c */ /* 0x040fe40004704670 */
[----:B------:R-:W-:Y:S01]  /*3f10*/  ISETP.GT.OR P1, PT, R124, 0x79, !P1 ;  /* 0x000000797c00780c */ /* 0x000fe20004f24670 */
[----:B------:R-:W-:Y:S01]  /*3f20*/  VIADD R124, R9, 0x4 ;  /* 0x00000004097c7836 */ /* 0x000fe20000000000 */
[C---:B------:R-:W-:Y:S02]  /*3f30*/  ISETP.GT.OR P4, PT, R214.reuse, 0x68, !P4 ;  /* 0x00000068d600780c */ /* 0x040fe40006784670 */
[----:B------:R-:W-:-:S02]  /*3f40*/  ISETP.GT.OR P3, PT, R214, 0x69, !P3 ;  /* 0x00000069d600780c */ /* 0x000fc40005f64670 */
[----:B------:R-:W-:Y:S01]  /*3f50*/  ISETP.GT.OR P5, PT, R214, 0x70, !P5 ;  /* 0x00000070d600780c */ /* 0x000fe20006fa4670 */
[----:B------:R-:W-:Y:S01]  /*3f60*/  SHFL.IDX PT, R128, R218, R124, 0x1f ;  /* 0x00001f7cda807589 */ /* 0x000fe200000e0000 */
[----:B------:R-:W-:Y:S02]  /*3f70*/  IADD3 R126, R9, 0x8, RZ ;  /* 0x00000008097e7810 */ /* 0x000fe40007ffe0ff */
[----:B------:R-:W-:Y:S01]  /*3f80*/  FSEL R117, R142, -INF , !P4 ;  /* 0xff8000008e757808 */ /* 0x000fe20006000000 */
[----:B------:R-:W1:Y:S01]  /*3f90*/  SHFL.IDX PT, R217, R17, R124, 0x1f ;  /* 0x00001f7c11d97589 */ /* 0x000e6200000e0000 */
[----:B------:R-:W-:Y:S02]  /*3fa0*/  FSEL R123, R141, -INF , !P3 ;  /* 0xff8000008d7b7808 */ /* 0x000fe40005800000 */
[----:B------:R-:W-:Y:S01]  /*3fb0*/  FSEL R120, R5, -INF , !P5 ;  /* 0xff80000005787808 */ /* 0x000fe20006800000 */
[----:B------:R-:W2:Y:S01]  /*3fc0*/  SHFL.IDX PT, R216, R218, R126, 0x1f ;  /* 0x00001f7edad87589 */ /* 0x000ea200000e0000 */
[----:B------:R-:W-:-:S02]  /*3fd0*/  ISETP.GE.AND P4, PT, R215, 0x71, PT ;  /* 0x00000071d700780c */ /* 0x000fc40003f86270 */
[C---:B------:R-:W-:Y:S02]  /*3fe0*/  ISETP.GE.AND P3, PT, R215.reuse, 0x78, PT ;  /* 0x00000078d700780c */ /* 0x040fe40003f66270 */
[----:B------:R-:W-:Y:S02]  /*3ff0*/  ISETP.GE.AND P5, PT, R215, 0x79, PT ;  /* 0x00000079d700780c */ /* 0x000fe40003fa6270 */
[----:B------:R-:W3:Y:S01]  /*4000*/  SHFL.IDX PT, R215, R17, R9, 0x1f ;  /* 0x00001f0911d77589 */ /* 0x000ee200000e0000 */
[C---:B------:R-:W-:Y:S02]  /*4010*/  ISETP.GT.OR P4, PT, R214.reuse, 0x71, !P4 ;  /* 0x00000071d600780c */ /* 0x040fe40006784670 */
[C---:B------:R-:W-:Y:S02]  /*4020*/  ISETP.GT.OR P3, PT, R214.reuse, 0x78, !P3 ;  /* 0x00000078d600780c */ /* 0x040fe40005f64670 */
[----:B------:R-:W-:Y:S02]  /*4030*/  ISETP.GT.OR P5, PT, R214, 0x79, !P5 ;  /* 0x00000079d600780c */ /* 0x000fe40006fa4670 */
[----:B------:R-:W4:Y:S01]  /*4040*/  SHFL.IDX PT, R214, R218, R125, 0x1f ;  /* 0x00001f7ddad67589 */ /* 0x000f2200000e0000 */
[----:B-1----:R-:W-:Y:S01]  /*4050*/  FFMA.FTZ R211, R211, UR4, -R217 ;  /* 0x00000004d3d37c23 */ /* 0x002fe200080108d9 */
[----:B------:R-:W-:-:S02]  /*4060*/  WARPGROUP.DEPBAR.LE gsb0, 0x0 ;  /* 0x00008000000079c5 */ /* 0x000fc40000010000 */
[----:B------:R-:W-:Y:S01]  /*4070*/  FADD.FTZ R221, R25, -R128 ;  /* 0x8000008019dd7221 */ /* 0x000fe20000010000 */
[--C-:B--2---:R-:W-:Y:S01]  /*4080*/  FADD.FTZ R129, R28, -R216.reuse ;  /* 0x800000d81c817221 */ /* 0x104fe20000010000 */
[----:B------:R-:W-:Y:S01]  /*4090*/  FADD.FTZ R130, R30, -R216 ;  /* 0x800000d81e827221 */ /* 0x000fe20000010000 */
[--C-:B------:R-:W-:Y:S01]  /*40a0*/  FADD.FTZ R226, R24, -R223.reuse ;  /* 0x800000df18e27221 */ /* 0x100fe20000010000 */
[----:B------:R-:W-:Y:S01]  /*40b0*/  FADD.FTZ R223, R26, -R223 ;  /* 0x800000df1adf7221 */ /* 0x000fe20000010000 */
[--C-:B---3--:R-:W-:Y:S01]  /*40c0*/  FFMA.FTZ R216, R210, UR4, -R215.reuse ;  /* 0x00000004d2d87c23 */ /* 0x108fe200080108d7 */
[----:B------:R-:W-:Y:S01]  /*40d0*/  FFMA.FTZ R25, R212, UR4, -R215 ;  /* 0x00000004d4197c23 */ /* 0x000fe200080108d7 */
[----:B------:R-:W-:Y:S02]  /*40e0*/  VIADD R215, R9, 0x10 ;  /* 0x0000001009d77836 */ /* 0x000fe40000000000 */
[----:B------:R-:W-:Y:S01]  /*40f0*/  FFMA.FTZ R26, R213, UR4, -R217 ;  /* 0x00000004d51a7c23 */ /* 0x000fe200080108d9 */
[----:B------:R-:W-:Y:S01]  /*4100*/  FADD.FTZ R128, R27, -R128 ;  /* 0x800000801b807221 */ /* 0x000fe20000010000 */
[C---:B------:R-:W-:Y:S01]  /*4110*/  IADD3 R217, R9.reuse, 0x14, RZ ;  /* 0x0000001409d97810 */ /* 0x040fe20007ffe0ff */
[----:B------:R-:W1:Y:S01]  /*4120*/  SHFL.IDX PT, R28, R17, R126, 0x1f ;  /* 0x00001f7e111c7589 */ /* 0x000e6200000e0000 */
[----:B------:R-:W-:-:S02]  /*4130*/  VIADD R213, R9, 0x1c ;  /* 0x0000001c09d57836 */ /* 0x000fc40000000000 */
[--C-:B----4-:R-:W-:Y:S01]  /*4140*/  FADD.FTZ R210, R29, -R214.reuse ;  /* 0x800000d61dd27221 */ /* 0x110fe20000010000 */
[----:B------:R-:W-:Y:S01]  /*4150*/  VIADD R212, R9, 0x18 ;  /* 0x0000001809d47836 */ /* 0x000fe20000000000 */
        /* <DEDUP_REMOVED lines=672> */
.L_x_2090:
        /* <DEDUP_REMOVED lines=68> */
.L_x_2091:
        /* <DEDUP_REMOVED lines=12> */
.L_x_2081:
        /* <DEDUP_REMOVED lines=8> */
[----:B------:R-:W-:-:S05]  /*70e0*/  IMAD.U32 R5, RZ, RZ, UR5 ;  /* 0x00000005ff057e24 */ /* 0x000fca000f8e00ff */
        /* <DEDUP_REMOVED lines=15> */
[C---:B-1----:R-:W-:Y:S01]  /*71e0*/  VIADD R15, R13.reuse, 0xffffff80 ;  /* 0xffffff800d0f7836 */ /* 0x042fe20000000000 */
[----:B------:R-:W-:-:S04]  /*71f0*/  IADD3 R17, R13, -0x80, RZ ;  /* 0xffffff800d117810 */ /* 0x000fc80007ffe0ff */
[----:B------:R-:W-:-:S04]  /*7200*/  SHF.R.S32.HI R15, RZ, 0x1f, R15 ;  /* 0x0000001fff0f7819 */ /* 0x000fc8000001140f */
[----:B------:R-:W-:-:S04]  /*7210*/  LEA.HI R15, R15, R17, RZ, 0x7 ;  /* 0x000000110f0f7211 */ /* 0x000fc800078f38ff */
[----:B------:R-:W-:-:S04]  /*7220*/  SHF.R.S32.HI R15, RZ, 0x7, R15 ;  /* 0x00000007ff0f7819 */ /* 0x000fc8000001140f */
[----:B------:R-:W-:Y:S02]  /*7230*/  LEA.HI R13, R15, R15, RZ, 0x1 ;  /* 0x0000000f0f0d7211 */ /* 0x000fe400078f08ff */
[----:B--2---:R-:W-:Y:S02]  /*7240*/  MOV R14, R10 ;  /* 0x0000000a000e7202 */ /* 0x004fe40000000f00 */
[----:B------:R-:W-:-:S03]  /*7250*/  SHF.R.S32.HI R10, RZ, 0x1f, R7 ;  /* 0x0000001fff0a7819 */ /* 0x000fc60000011407 */
[----:B------:R-:W-:Y:S01]  /*7260*/  IMAD.MOV.U32 R22, RZ, RZ, R14 ;  /* 0x000000ffff167224 */ /* 0x000fe200078e000e */
[----:B------:R-:W-:Y:S02]  /*7270*/  LEA.HI R5, R10, R7, RZ, 0x5 ;  /* 0x000000070a057211 */ /* 0x000fe400078f28ff */
[----:B---3--:R-:W-:Y:S02]  /*7280*/  LEA.HI R6, R6, R11, RZ, 0x5 ;  /* 0x0000000b06067211 */ /* 0x008fe400078f28ff */
[----:B------:R-:W-:Y:S02]  /*7290*/  LEA.HI R10, R10, R7, RZ, 0x2 ;  /* 0x000000070a0a7211 */ /* 0x000fe400078f10ff */
[----:B------:R-:W-:Y:S02]  /*72a0*/  SHF.R.S32.HI R9, RZ, 0x5, R6 ;  /* 0x00000005ff097819 */ /* 0x000fe40000011406 */
[--C-:B----4-:R-:W-:Y:S02]  /*72b0*/  SHF.R.S32.HI R11, RZ, 0x2, R12.reuse ;  /* 0x00000002ff0b7819 */ /* 0x110fe4000001140c */
[----:B------:R-:W-:Y:S01]  /*72c0*/  SHF.R.S32.HI R8, RZ, 0x1f, R12 ;  /* 0x0000001fff087819 */ /* 0x000fe2000001140c */
[----:B------:R-:W-:Y:S01]  /*72d0*/  IMAD.U32 R12, RZ, RZ, UR4 ;  /* 0x00000004ff0c7e24 */ /* 0x000fe2000f8e00ff */
[----:B------:R-:W-:-:S02]  /*72e0*/  LOP3.LUT R6, R5, 0xffffffe0, RZ, 0xc0, !PT ;  /* 0xffffffe005067812 */ /* 0x000fc400078ec0ff */
[----:B------:R-:W-:Y:S02]  /*72f0*/  LEA.HI R5, R8, R11, RZ, 0x3 ;  /* 0x0000000b08057211 */ /* 0x000fe400078f18ff */
[----:B------:R-:W-:Y:S01]  /*7300*/  LOP3.LUT R10, R10, 0xfffffffc, RZ, 0xc0, !PT ;  /* 0xfffffffc0a0a7812 */ /* 0x000fe200078ec0ff */
[----:B------:R-:W-:Y:S02]  /*7310*/  IMAD.IADD R8, R7, 0x1, -R6 ;  /* 0x0000000107087824 */ /* 0x000fe400078e0a06 */
[----:B------:R-:W-:Y:S01]  /*7320*/  IMAD R6, R9, -0x10, R12 ;  /* 0xfffffff009067824 */ /* 0x000fe200078e020c */
[----:B------:R-:W-:Y:S02]  /*7330*/  LOP3.LUT R12, R5, 0xfffffff8, RZ, 0xc0, !PT ;  /* 0xfffffff8050c7812 */ /* 0x000fe400078ec0ff */
[----:B------:R-:W-:Y:S02]  /*7340*/  SHF.R.S32.HI R9, RZ, 0x1f, R8 ;  /* 0x0000001fff097819 */ /* 0x000fe40000011408 */
[----:B------:R-:W-:-:S02]  /*7350*/  IADD3 R6, R6, R12, -R11 ;  /* 0x0000000c06067210 */ /* 0x000fc40007ffe80b */
[-C--:B------:R-:W-:Y:S02]  /*7360*/  LEA.HI R11, R9, R8.reuse, RZ, 0x3 ;  /* 0x00000008090b7211 */ /* 0x080fe400078f18ff */
[----:B------:R-:W-:Y:S02]  /*7370*/  LOP3.LUT R5, R13, 0xfffffffe, RZ, 0xc0, !PT ;  /* 0xfffffffe0d057812 */ /* 0x000fe400078ec0ff */
[----:B------:R-:W-:Y:S02]  /*7380*/  LEA.HI R12, R9, R8, RZ, 0x2 ;  /* 0x00000008090c7211 */ /* 0x000fe400078f10ff */
[--C-:B------:R-:W-:Y:S02]  /*7390*/  SHF.R.S32.HI R9, RZ, 0x3, R11.reuse ;  /* 0x00000003ff097819 */ /* 0x100fe4000001140b */
[----:B------:R-:W-:Y:S02]  /*73a0*/  SHF.R.S32.HI R14, RZ, 0x1f, R11 ;  /* 0x0000001fff0e7819 */ /* 0x000fe4000001140b */
[----:B------:R-:W-:-:S02]  /*73b0*/  IADD3 R5, R15, -R5, RZ ;  /* 0x800000050f057210 */ /* 0x000fc40007ffe0ff */
[----:B------:R-:W-:Y:S02]  /*73c0*/  SHF.R.S32.HI R11, RZ, 0x2, R12 ;  /* 0x00000002ff0b7819 */ /* 0x000fe4000001140c */
[----:B------:R-:W-:Y:S01]  /*73d0*/  LEA.HI R14, R14, R9, RZ, 0x4 ;  /* 0x000000090e0e7211 */ /* 0x000fe200078f20ff */
[----:B------:R-:W-:Y:S01]  /*73e0*/  IMAD R8, R5, -0x40, R6 ;  /* 0xffffffc005087824 */ /* 0x000fe200078e0206 */
[----:B------:R-:W-:Y:S01]  /*73f0*/  LEA.HI R12, R12, R11, RZ, 0x1 ;  /* 0x0000000b0c0c7211 */ /* 0x000fe200078f08ff */
[C---:B------:R-:W-:Y:S01]  /*7400*/  VIADD R5, R11.reuse, 0x8 ;  /* 0x000000080b057836 */ /* 0x040fe20000000000 */
[----:B------:R-:W-:Y:S01]  /*7410*/  LOP3.LUT R14, R14, 0x1ffffff0, RZ, 0xc0, !PT ;  /* 0x1ffffff00e0e7812 */ /* 0x000fe200078ec0ff */
[----:B------:R-:W-:Y:S01]  /*7420*/  VIADD R15, R11, 0x18 ;  /* 0x000000180b0f7836 */ /* 0x000fe20000000000 */
[----:B------:R-:W-:Y:S02]  /*7430*/  LOP3.LUT R12, R12, 0xfffffffe, RZ, 0xc0, !PT ;  /* 0xfffffffe0c0c7812 */ /* 0x000fe400078ec0ff */
[----:B------:R-:W-:Y:S01]  /*7440*/  LEA.HI R6, R5, R5, RZ, 0x1 ;  /* 0x0000000505067211 */ /* 0x000fe200078f08ff */
[----:B------:R-:W-:Y:S01]  /*7450*/  IMAD.IADD R9, R9, 0x1, -R14 ;  /* 0x0000000109097824 */ /* 0x000fe200078e0a0e */
[----:B------:R-:W-:Y:S01]  /*7460*/  IADD3 R7, R7, -R10, RZ ;  /* 0x8000000a07077210 */ /* 0x000fe20007ffe0ff */
[----:B------:R-:W-:Y:S01]  /*7470*/  IMAD.IADD R12, R11, 0x1, -R12 ;  /* 0x000000010b0c7824 */ /* 0x000fe200078e0a0c */
[----:B------:R-:W-:-:S02]  /*7480*/  LOP3.LUT R10, R6, 0xfffffffe, RZ, 0xc0, !PT ;  /* 0xfffffffe060a7812 */ /* 0x000fc400078ec0ff */
[----:B------:R-:W-:Y:S01]  /*7490*/  IADD3 R13, R11, 0x10, RZ ;  /* 0x000000100b0d7810 */ /* 0x000fe20007ffe0ff */
[----:B------:R-:W-:Y:S01]  /*74a0*/  IMAD R11, R9, 0x8, R12 ;  /* 0x00000008090b7824 */ /* 0x000fe200078e020c */
[----:B------:R-:W-:Y:S02]  /*74b0*/  IADD3 R10, R5, -R10, RZ ;  /* 0x8000000a050a7210 */ /* 0x000fe40007ffe0ff */
[----:B------:R-:W-:Y:S02]  /*74c0*/  LEA.HI R9, R13, R13, RZ, 0x1 ;  /* 0x0000000d0d097211 */ /* 0x000fe400078f08ff */
[--C-:B------:R-:W-:Y:S01]  /*74d0*/  SHF.R.S32.HI R5, RZ, 0x1, R6.reuse ;  /* 0x00000001ff057819 */ /* 0x100fe20000011406 */
[----:B------:R1:W-:Y:S01]  /*74e0*/  STL [R1+0x54], R11 ;  /* 0x0000540b01007387 */ /* 0x0003e20000100800 */
[----:B------:R-:W-:Y:S02]  /*74f0*/  SHF.R.S32.HI R6, RZ, 0x1f, R6 ;  /* 0x0000001fff067819 */ /* 0x000fe40000011406 */
[----:B------:R-:W-:-:S02]  /*7500*/  LEA.HI R17, R15, R15, RZ, 0x1 ;  /* 0x0000000f0f117211 */ /* 0x000fc400078f08ff */
[--C-:B------:R-:W-:Y:S02]  /*7510*/  SHF.R.S32.HI R14, RZ, 0x1f, R9.reuse ;  /* 0x0000001fff0e7819 */ /* 0x100fe40000011409 */
[----:B------:R-:W-:Y:S02]  /*7520*/  LOP3.LUT R12, R9, 0xfffffffe, RZ, 0xc0, !PT ;  /* 0xfffffffe090c7812 */ /* 0x000fe400078ec0ff */
[----:B------:R-:W-:Y:S02]  /*7530*/  LEA.HI R6, R6, R5, RZ, 0x4 ;  /* 0x0000000506067211 */ /* 0x000fe400078f20ff */
[----:B-1----:R-:W-:Y:S01]  /*7540*/  SHF.R.S32.HI R11, RZ, 0x1, R9 ;  /* 0x00000001ff0b7819 */ /* 0x002fe20000011409 */
[----:B------:R-:W-:Y:S01]  /*7550*/  IMAD.IADD R12, R13, 0x1, -R12 ;  /* 0x000000010d0c7824 */ /* 0x000fe200078e0a0c */
[--C-:B------:R-:W-:Y:S02]  /*7560*/  SHF.R.S32.HI R9, RZ, 0x1, R17.reuse ;  /* 0x00000001ff097819 */ /* 0x100fe40000011411 */
[----:B------:R-:W-:-:S02]  /*7570*/  SHF.R.S32.HI R18, RZ, 0x1f, R17 ;  /* 0x0000001fff127819 */ /* 0x000fc40000011411 */
[----:B------:R-:W-:Y:S02]  /*7580*/  LEA.HI R14, R14, R11, RZ, 0x4 ;  /* 0x0000000b0e0e7211 */ /* 0x000fe400078f20ff */
[----:B------:R-:W-:Y:S02]  /*7590*/  LOP3.LUT R6, R6, 0x1ffffff0, RZ, 0xc0, !PT ;  /* 0x1ffffff006067812 */ /* 0x000fe400078ec0ff */
[----:B------:R-:W-:Y:S02]  /*75a0*/  LEA.HI R13, R18, R9, RZ, 0x4 ;  /* 0x00000009120d7211 */ /* 0x000fe400078f20ff */
[----:B------:R-:W-:Y:S01]  /*75b0*/  LOP3.LUT R14, R14, 0x1ffffff0, RZ, 0xc0, !PT ;  /* 0x1ffffff00e0e7812 */ /* 0x000fe200078ec0ff */
[----:B------:R-:W-:Y:S01]  /*75c0*/  IMAD.IADD R5, R5, 0x1, -R6 ;  /* 0x0000000105057824 */ /* 0x000fe200078e0a06 */
[----:B------:R-:W-:Y:S01]  /*75d0*/  LOP3.LUT R20, R13, 0x1ffffff0, RZ, 0xc0, !PT ;  /* 0x1ffffff00d147812 */ /* 0x000fe200078ec0ff */
[----:B------:R-:W-:Y:S01]  /*75e0*/  IMAD R6, R22, 0x2000, R16 ;  /* 0x0000200016067824 */ /* 0x000fe200078e0210 */
[----:B------:R-:W-:Y:S01]  /*75f0*/  LOP3.LUT R18, R17, 0xfffffffe, RZ, 0xc0, !PT ;  /* 0xfffffffe11127812 */ /* 0x000fe200078ec0ff */
[----:B------:R-:W-:Y:S01]  /*7600*/  IMAD.IADD R11, R11, 0x1, -R14 ;  /* 0x000000010b0b7824 */ /* 0x000fe200078e0a0e */
[----:B------:R-:W-:Y:S01]  /*7610*/  LEA R10, R5, R10, 0x3 ;  /* 0x0000000a050a7211 */ /* 0x000fe200078e18ff */
[----:B------:R-:W-:Y:S01]  /*7620*/  IMAD.IADD R9, R9, 0x1, -R20 ;  /* 0x0000000109097824 */ /* 0x000fe200078e0a14 */
[----:B------:R-:W-:Y:S01]  /*7630*/  IADD3 R18, R15, -R18, RZ ;  /* 0x800000120f127210 */ /* 0x000fe20007ffe0ff */
[----:B------:R-:W-:Y:S01]  /*7640*/  IMAD R5, R11, 0x8, R12 ;  /* 0x000000080b057824 */ /* 0x000fe200078e020c */
[----:B------:R-:W-:Y:S01]  /*7650*/  MOV R11, 0x40000040 ;  /* 0x40000040000b7802 */ /* 0x000fe20000000f00 */
[----:B------:R1:W-:Y:S01]  /*7660*/  STL [R1+0x4c], R10 ;  /* 0x00004c0a01007387 */ /* 0x0003e20000100800 */
[----:B------:R-:W-:-:S02]  /*7670*/  IMAD.MOV.U32 R15, RZ, RZ, 0x40000040 ;  /* 0x40000040ff0f7424 */ /* 0x000fc400078e00ff */
[----:B------:R-:W-:Y:S01]  /*7680*/  IMAD.MOV.U32 R13, RZ, RZ, 0x40000040 ;  /* 0x40000040ff0d7424 */ /* 0x000fe200078e00ff */
[----:B------:R2:W-:Y:S01]  /*7690*/  STL [R1+0x48], R5 ;  /* 0x0000480501007387 */ /* 0x0005e20000100800 */
[----:B-1----:R-:W-:Y:S01]  /*76a0*/  LEA R10, R9, R18, 0x3 ;  /* 0x00000012090a7211 */ /* 0x002fe200078e18ff */
[C---:B------:R-:W-:Y:S02]  /*76b0*/  VIADD R9, R6.reuse, 0x4000 ;  /* 0x0000400006097836 */ /* 0x040fe40000000000 */
[----:B--2---:R-:W-:Y:S01]  /*76c0*/  VIADD R5, R6, 0x20c00 ;  /* 0x00020c0006057836 */ /* 0x004fe20000000000 */
[----:B------:R-:W-:Y:S01]  /*76d0*/  SHF.R.U32.HI R6, RZ, 0x4, R6 ;  /* 0x00000004ff067819 */ /* 0x000fe20000011606 */
[----:B------:R1:W-:Y:S01]  /*76e0*/  STL [R1+0x44], R10 ;  /* 0x0000440a01007387 */ /* 0x0003e20000100800 */
[----:B------:R-:W-:Y:S02]  /*76f0*/  SHF.R.U32.HI R9, RZ, 0x4, R9 ;  /* 0x00000004ff097819 */ /* 0x000fe40000011609 */
[----:B------:R-:W-:-:S02]  /*7700*/  SHF.R.U32.HI R5, RZ, 0x4, R5 ;  /* 0x00000004ff057819 */ /* 0x000fc40000011605 */
        /* <DEDUP_REMOVED lines=10> */
[----:B------:R-:W-:Y:S01]  /*77b0*/  VIADD R18, R12, 0x6 ;  /* 0x000000060c127836 */ /* 0x000fe20000000000 */
[C---:B------:R-:W-:Y:S01]  /*77c0*/  IADD3 R14, R6.reuse, 0x2, RZ ;  /* 0x00000002060e7810 */ /* 0x040fe20007ffe0ff */
[----:B-1----:R-:W-:Y:S01]  /*77d0*/  VIADD R10, R6, 0x6 ;  /* 0x00000006060a7836 */ /* 0x002fe20000000000 */
[----:B------:R1:W-:Y:S01]  /*77e0*/  STL [R1+0x58], R5 ;  /* 0x0000580501007387 */ /* 0x0003e20000100800 */
[----:B------:R-:W-:-:S03]  /*77f0*/  VIADD R9, R7, 0x14 ;  /* 0x0000001407097836 */ /* 0x000fc60000000000 */
[----:B------:R3:W-:Y:S01]  /*7800*/  STL [R1+0x38], R6 ;  /* 0x0000380601007387 */ /* 0x0007e20000100800 */
[----:B--2---:R-:W-:-:S03]  /*7810*/  VIADD R12, R6, 0x4 ;  /* 0x00000004060c7836 */ /* 0x004fc60000000000 */
[----:B------:R2:W-:Y:S01]  /*7820*/  STL.64 [R1+0x30], R22 ;  /* 0x0000301601007387 */ /* 0x0005e20000100a00 */
[----:B-1----:R-:W-:-:S03]  /*7830*/  IADD3 R5, R7, 0x4, RZ ;  /* 0x0000000407057810 */ /* 0x002fc60007ffe0ff */
        /* <DEDUP_REMOVED lines=9> */
.L_x_2104:
[----:B------:R-:W-:-:S05]  /*78d0*/  IMAD.U32 R5, RZ, RZ, UR36 ;  /* 0x00000024ff057e24 */ /* 0x000fca000f8e00ff */
[----:B------:R-:W-:-:S04]  /*78e0*/  LOP3.LUT R5, R5, 0x1, RZ, 0xfc, !PT ;  /* 0x0000000105057812 */ /* 0x000fc800078efcff */
[----:B------:R-:W-:-:S13]  /*78f0*/  ISETP.NE.AND P0, PT, R5, 0x3, PT ;  /* 0x000000030500780c */ /* 0x000fda0003f05270 */
[----:B------:R-:W-:Y:S05]  /*7900*/  @!P0 BRA `(.L_x_2094) ;  /* 0x0000000000048947 */ /* 0x000fea0003800000 */
[----:B------:R-:W-:Y:S01]  /*7910*/  BPT.TRAP 0x1 ;  /* 0x000000040000795c */ /* 0x000fe20000300000 */
.L_x_2094:
[----:B------:R-:W-:Y:S01]  /*7920*/  IMAD R6, R0, 0x8, R16 ;  /* 0x0000000800067824 */ /* 0x000fe200078e0210 */
[----:B--2---:R-:W-:-:S04]  /*7930*/  SHF.L.U32 R23, R4, 0x1f, RZ ;  /* 0x0000001f04177819 */ /* 0x004fc800000006ff */
[----:B------:R1:W2:Y:S01]  /*7940*/  SYNCS.PHASECHK.TRANS64.TRYWAIT P1, [R6+URZ+0x30c10], R23 ;  /* 0x030c1017060075a7 */ /* 0x0002a2000802017f */
[----:B------:R-:W-:Y:S05]  /*7950*/  @!P0 BRA `(.L_x_2095) ;  /* 0x0000000000048947 */ /* 0x000fea0003800000 */
[----:B------:R-:W-:Y:S01]  /*7960*/  BPT.TRAP 0x1 ;  /* 0x000000040000795c */ /* 0x000fe20000300000 */
.L_x_2095:
[----:B------:R-:W-:-:S04]  /*7970*/  IADD3 R5, R16, 0x10000, RZ ;  /* 0x0001000010057810 */ /* 0x000fc80007ffe0ff */
[----:B------:R-:W-:-:S04]  /*7980*/  SHF.R.U32.HI R5, RZ, 0x4, R5 ;  /* 0x00000004ff057819 */ /* 0x000fc80000011605 */
[----:B------:R-:W-:-:S04]  /*7990*/  LOP3.LUT R5, R5, 0x3fff, RZ, 0xc0, !PT ;  /* 0x00003fff05057812 */ /* 0x000fc800078ec0ff */
[----:B------:R-:W-:Y:S01]  /*79a0*/  LOP3.LUT R9, R5, 0x10000, RZ, 0xfc, !PT ;  /* 0x0001000005097812 */ /* 0x000fe200078efcff */
[----:B--2---:R-:W-:Y:S06]  /*79b0*/  @P1 BRA `(.L_x_2096) ;  /* 0x0000000000081947 */ /* 0x004fec0003800000 */
[----:B------:R-:W2:Y:S02]  /*79c0*/  SYNCS.PHASECHK.TRANS64.TRYWAIT P1, [R6+URZ+0x30c10], R23 ;  /* 0x030c1017060075a7 */ /* 0x000ea4000802017f */
[----:B--2---:R-:W-:Y:S05]  /*79d0*/  @!P1 BRA `(.L_x_2097) ;  /* 0x000000e000609947 */ /* 0x004fea0003800000 */
.L_x_2096:
        /* <DEDUP_REMOVED lines=63> */
.L_x_2098:
[----:B------:R1:W1:Y:S01]  /*7dd0*/  SYNCS.PHASECHK.TRANS64.TRYWAIT P1, [R6+URZ+0x30c30], R23 ;  /* 0x030c3017060075a7 */ /* 0x000262000802017f */
[----:B------:R-:W-:Y:S05]  /*7de0*/  @!P0 BRA `(.L_x_2099) ;  /* 0x0000000000048947 */ /* 0x000fea0003800000 */
[----:B------:R-:W-:Y:S01]  /*7df0*/  BPT.TRAP 0x1 ;  /* 0x000000040000795c */ /* 0x000fe20000300000 */
.L_x_2099:
[----:B-1----:R-:W-:Y:S05]  /*7e00*/  @P1 BRA `(.L_x_2100) ;  /* 0x0000000000081947 */ /* 0x002fea0003800000 */
[----:B------:R-:W1:Y:S02]  /*7e10*/  SYNCS.PHASECHK.TRANS64.TRYWAIT P1, [R6+URZ+0x30c30], R23 ;  /* 0x030c3017060075a7 */ /* 0x000e64000802017f */
[----:B-1----:R-:W-:Y:S05]  /*7e20*/  @!P1 BRA `(.L_x_2101) ;  /* 0x000000dc00609947 */ /* 0x002fea0003800000 */
.L_x_2100:
        /* <DEDUP_REMOVED lines=96> */
[C---:B------:R-:W-:Y:S01]  /*8430*/  VIADD R212, R7.reuse, 0x8 ;  /* 0x0000000807d47836 */ /* 0x040fe20000000000 */
[----:B------:R-:W-:Y:S01]  /*8440*/  ISETP.GT.AND P1, PT, R8, 0x8, PT ;  /* 0x000000080800780c */ /* 0x000fe20003f24270 */
[----:B------:R-:W-:-:S03]  /*8450*/  VIADD R213, R7, 0xc ;  /* 0x0000000c07d57836 */ /* 0x000fc60000000000 */
        /* <DEDUP_REMOVED lines=25> */
[C---:B------:R-:W-:Y:S01]  /*85f0*/  IADD3 R220, R7.reuse, 0x10, RZ ;  /* 0x0000001007dc7810 */ /* 0x040fe20007ffe0ff */
[----:B------:R-:W-:-:S03]  /*8600*/  VIADD R224, R7, 0x14 ;  /* 0x0000001407e07836 */ /* 0x000fc60000000000 */
        /* <DEDUP_REMOVED lines=209> */
[C---:B------:R-:W-:Y:S01]  /*9320*/  VIADD R215, R7.reuse, 0x18 ;  /* 0x0000001807d77836 */ /* 0x040fe20000000000 */
[----:B------:R3:W-:Y:S01]  /*9330*/  MUFU.EX2 R12, R122 ;  /* 0x0000007a000c7308 */ /* 0x0007e20000000800 */
[----:B------:R-:W-:Y:S01]  /*9340*/  FFMA.FTZ R128, R128, UR5, -R127 ;  /* 0x0000000580807c23 */ /* 0x000fe2000801087f */
[----:B------:R-:W4:Y:S06]  /*9350*/  SHFL.IDX PT, R230, R11, R230, 0x1f ;  /* 0x00001fe60be67589 */ /* 0x000f2c00000e0000 */
[----:B------:R-:W4:Y:S01]  /*9360*/  MUFU.TANH R114, R114 ;  /* 0x0000007200727308 */ /* 0x000f220000002400 */
[----:B---3--:R-:W-:Y:S01]  /*9370*/  FSEL R122, R112, -INF , P1 ;  /* 0xff800000707a7808 */ /* 0x008fe20000800000 */
[----:B------:R-:W3:Y:S01]  /*9380*/  SHFL.IDX PT, R215, R217, R215, 0x1f ;  /* 0x00001fd7d9d77589 */ /* 0x000ee200000e0000 */
[----:B------:R-:W-:-:S03]  /*9390*/  IADD3 R26, R7, 0x8, RZ ;  /* 0x00000008071a7810 */ /* 0x000fc60007ffe0ff */
        /* <DEDUP_REMOVED lines=11> */
[----:B------:R-:W-:-:S02]  /*9450*/  VIADD R27, R7, 0xc ;  /* 0x0000000c071b7836 */ /* 0x000fc40000000000 */
        /* <DEDUP_REMOVED lines=68> */
[----:B---3--:R-:W-:Y:S02]  /*98a0*/  VIADD R233, R7, 0x1c ;  /* 0x0000001c07e97836 */ /* 0x008fe40000000000 */
[----:B------:R-:W-:-:S03]  /*98b0*/  FFMA.FTZ R222, R222, UR5, -R230 ;  /* 0x00000005dede7c23 */ /* 0x000fc600080108e6 */
        /* <DEDUP_REMOVED lines=36> */
[----:B------:R-:W-:Y:S02]  /*9b00*/  VIADD R230, R7, 0x8 ;  /* 0x0000000807e67836 */ /* 0x000fe40000000000 */
[----:B------:R-:W-:Y:S01]  /*9b10*/  FMUL.FTZ R205, R205, R231 ;  /* 0x000000e7cdcd7220 */ /* 0x000fe20000410000 */
        /* <DEDUP_REMOVED lines=8> */
[C---:B------:R-:W-:Y:S01]  /*9ba0*/  IADD3 R229, R7.reuse, 0x4, RZ ;  /* 0x0000000407e57810 */ /* 0x040fe20007ffe0ff */
[----:B------:R-:W2:Y:S02]  /*9bb0*/  MUFU.EX2 R105, R105 ;  /* 0x0000006900697308 */ /* 0x000ea40000000800 */
[----:B------:R-:W3:Y:S01]  /*9bc0*/  SHFL.IDX PT, R230, R223, R230, 0x1f ;  /* 0x00001fe6dfe67589 */ /* 0x000ee200000e0000 */
[----:B------:R-:W-:Y:S01]  /*9bd0*/  FMUL.FTZ R88, R88, R215 ;  /* 0x000000d758587220 */ /* 0x000fe20000410000 */
[----:B-1----:R-:W-:-:S04]  /*9be0*/  VIADD R35, R7, 0x18 ;  /* 0x0000001807237836 */ /* 0x002fc80000000000 */
        /* <DEDUP_REMOVED lines=30> */
[----:B------:R-:W-:Y:S02]  /*9dd0*/  VIADD R229, R7, 0x8 ;  /* 0x0000000807e57836 */ /* 0x000fe40000000000 */
[----:B--2---:R-:W-:Y:S01]  /*9de0*/  FMUL.FTZ R124, R110, R124 ;  /* 0x0000007c6e7c7220 */ /* 0x004fe20000410000 */
[----:B------:R-:W2:Y:S01]  /*9df0*/  SHFL.IDX PT, R223, R223, R233, 0x1f ;  /* 0x00001fe9dfdf7589 */ /* 0x000ea200000e0000 */
[----:B------:R-:W-:Y:S01]  /*9e00*/  FMUL.FTZ R52, R52, R44 ;  /* 0x0000002c34347220 */ /* 0x000fe20000410000 */
[----:B------:R-:W-:Y:S01]  /*9e10*/  FMUL.FTZ R44, R92, R46 ;  /* 0x0000002e5c2c7220 */ /* 0x000fe20000410000 */
[----:B------:R-:W-:Y:S01]  /*9e20*/  FMUL.FTZ R46, R91, R124 ;  /* 0x0000007c5b2e7220 */ /* 0x000fe20000410000 */
        /* <DEDUP_REMOVED lines=31> */
[----:B------:R-:W-:Y:S01]  /*a020*/  IADD3 R230, R7, 0x4, RZ ;  /* 0x0000000407e67810 */ /* 0x000fe20007ffe0ff */
[----:B------:R-:W-:Y:S01]  /*a030*/  FMUL.FTZ R131, R131, R214 ;  /* 0x000000d683837220 */ /* 0x000fe20000410000 */
[C---:B------:R-:W-:Y:S01]  /*a040*/  IADD3 R217, R7.reuse, 0x10, RZ ;  /* 0x0000001007d97810 */ /* 0x040fe20007ffe0ff */
[--C-:B------:R-:W-:Y:S01]  /*a050*/  FADD.FTZ R60, R60, -R91.reuse ;  /* 0x8000005b3c3c7221 */ /* 0x100fe20000010000 */
[----:B------:R-:W-:Y:S01]  /*a060*/  FADD.FTZ R62, R62, -R91 ;  /* 0x8000005b3e3e7221 */ /* 0x000fe20000010000 */
[----:B------:R-:W-:Y:S01]  /*a070*/  VIADD R214, R7, 0x14 ;  /* 0x0000001407d67836 */ /* 0x000fe20000000000 */
[----:B------:R-:W-:Y:S01]  /*a080*/  LDS R91, [R14+0x400] ;  /* 0x000400000e5b7984 */ /* 0x000fe20000000800 */
[----:B------:R-:W-:Y:S01]  /*a090*/  FMUL.FTZ R53, R53, R47 ;  /* 0x0000002f35357220 */ /* 0x000fe20000410000 */
[----:B------:R-:W-:Y:S01]  /*a0a0*/  FMUL.FTZ R50, R235, R48 ;  /* 0x00000030eb327220 */ /* 0x000fe20000410000 */
[----:B------:R-:W-:-:S02]  /*a0b0*/  VIADD R232, R7, 0x18 ;  /* 0x0000001807e87836 */ /* 0x000fc40000000000 */
        /* <DEDUP_REMOVED lines=401> */
.L_x_2102:
        /* <DEDUP_REMOVED lines=70> */
.L_x_2103:
[----:B--2---:R-:W2:Y:S01]  /*be30*/  LDL R5, [R1+0x40] ;  /* 0x0000400001057983 */ /* 0x004ea20000100800 */
        /* <DEDUP_REMOVED lines=11> */
.L_x_2093:
[----:B------:R-:W-:-:S06]  /*bef0*/  UISETP.GE.AND UP0, UPT, UR43, UR42, UPT ;  /* 0x0000002a2b00728c */ /* 0x000fcc000bf06270 */
[----:B------:R-:W-:-:S13]  /*bf00*/  PLOP3.LUT P0, PT, PT, PT, UP0, 0x80, 0x0 ;  /* 0x000000000000781c */ /* 0x000fda0003f0f008 */
[----:B------:R-:W-:Y:S05]  /*bf10*/  @P0 BRA `(.L_x_2105) ;  /* 0x0000005800200947 */ /* 0x000fea0003800000 */
[----:B------:R-:W2:Y:S04]  /*bf20*/  LDL.LU R12, [R1+0x68] ;  /* 0x00006800010c7983 */ /* 0x000ea80000300800 */
[----:B------:R-:W3:Y:S01]  /*bf30*/  LDL.LU R20, [R1+0x50] ;  /* 0x0000500001147983 */ /* 0x000ee20000300800 */
[----:B------:R-:W4:Y:S01]  /*bf40*/  S2R R10, SR_TID.X ;  /* 0x00000000000a7919 */ /* 0x000f220000002100 */
[----:B------:R-:W5:Y:S01]  /*bf50*/  S2R R5, SR_TID.X ;  /* 0x0000000000057919 */ /* 0x000f620000002100 */
[C---:B----4-:R-:W-:Y:S02]  /*bf60*/  VIADD R13, R10.reuse, 0xffffff80 ;  /* 0xffffff800a0d7836 */ /* 0x050fe40000000000 */
[----:B------:R-:W-:Y:S01]  /*bf70*/  VIADD R14, R10, 0xffffff80 ;  /* 0xffffff800a0e7836 */ /* 0x000fe20000000000 */
[----:B-----5:R-:W-:-:S02]  /*bf80*/  IADD3 R5, R5, -0x80, RZ ;  /* 0xffffff8005057810 */ /* 0x020fc40007ffe0ff */
[----:B------:R-:W-:Y:S02]  /*bf90*/  SHF.R.S32.HI R13, RZ, 0x1f, R13 ;  /* 0x0000001fff0d7819 */ /* 0x000fe4000001140d */
[----:B------:R-:W-:Y:S02]  /*bfa0*/  SHF.R.S32.HI R6, RZ, 0x1f, R5 ;  /* 0x0000001fff067819 */ /* 0x000fe40000011405 */
[----:B------:R-:W-:Y:S02]  /*bfb0*/  LEA.HI R13, R13, R14, RZ, 0x7 ;  /* 0x0000000e0d0d7211 */ /* 0x000fe400078f38ff */
[----:B------:R-:W-:Y:S02]  /*bfc0*/  LEA.HI R7, R6, R5, RZ, 0x5 ;  /* 0x0000000506077211 */ /* 0x000fe400078f28ff */
        /* <DEDUP_REMOVED lines=15> */
[----:B------:R-:W-:Y:S02]  /*c0c0*/  IADD3 R8, R5, -R8, RZ ;  /* 0x8000000805087210 */ /* 0x000fe40007ffe0ff */
[----:B------:R-:W-:Y:S02]  /*c0d0*/  LOP3.LUT R10, R10, 0xfffffff8, RZ, 0xc0, !PT ;  /* 0xfffffff80a0a7812 */ /* 0x000fe400078ec0ff */
[----:B------:R-:W-:Y:S02]  /*c0e0*/  LOP3.LUT R12, R7, 0x3fffffe, RZ, 0xc0, !PT ;  /* 0x03fffffe070c7812 */ /* 0x000fe400078ec0ff */
[----:B------:R-:W-:Y:S01]  /*c0f0*/  SHF.R.S32.HI R7, RZ, 0x1f, R8 ;  /* 0x0000001fff077819 */ /* 0x000fe20000011408 */
[----:B------:R-:W-:Y:S01]  /*c100*/  IMAD.IADD R10, R9, 0x1, -R10 ;  /* 0x00000001090a7824 */ /* 0x000fe200078e0a0a */
[----:B------:R-:W-:Y:S01]  /*c110*/  LEA.HI R9, R6, R5, RZ, 0x2 ;  /* 0x0000000506097211 */ /* 0x000fe200078f10ff */
[----:B------:R-:W-:Y:S01]  /*c120*/  IMAD.IADD R13, R13, 0x1, -R12 ;  /* 0x000000010d0d7824 */ /* 0x000fe200078e0a0c */
[----:B------:R-:W-:-:S02]  /*c130*/  LEA.HI R6, R7, R8, RZ, 0x3 ;  /* 0x0000000807067211 */ /* 0x000fc400078f18ff */
[----:B------:R-:W-:Y:S02]  /*c140*/  LEA.HI R8, R7, R8, RZ, 0x2 ;  /* 0x0000000807087211 */ /* 0x000fe400078f10ff */
[--C-:B------:R-:W-:Y:S02]  /*c150*/  SHF.R.S32.HI R7, RZ, 0x3, R6.reuse ;  /* 0x00000003ff077819 */ /* 0x100fe40000011406 */
[----:B------:R-:W-:Y:S02]  /*c160*/  LOP3.LUT R12, R9, 0xfffffffc, RZ, 0xc0, !PT ;  /* 0xfffffffc090c7812 */ /* 0x000fe400078ec0ff */
[----:B------:R-:W-:Y:S02]  /*c170*/  SHF.R.S32.HI R6, RZ, 0x1f, R6 ;  /* 0x0000001fff067819 */ /* 0x000fe40000011406 */
[----:B------:R-:W-:Y:S02]  /*c180*/  LEA R10, R11, R10, 0x4 ;  /* 0x0000000a0b0a7211 */ /* 0x000fe400078e20ff */
[----:B------:R-:W-:Y:S01]  /*c190*/  SHF.R.S32.HI R11, RZ, 0x2, R8 ;  /* 0x00000002ff0b7819 */ /* 0x000fe20000011408 */
[----:B------:R-:W-:Y:S01]  /*c1a0*/  IMAD.IADD R9, R5, 0x1, -R12 ;  /* 0x0000000105097824 */ /* 0x000fe200078e0a0c */
[----:B------:R-:W-:-:S02]  /*c1b0*/  LEA.HI R6, R6, R7, RZ, 0x4 ;  /* 0x0000000706067211 */ /* 0x000fc400078f20ff */
[----:B------:R-:W-:Y:S01]  /*c1c0*/  IADD3 R5, R11, 0x8, RZ ;  /* 0x000000080b057810 */ /* 0x000fe20007ffe0ff */
[----:B------:R-:W-:Y:S01]  /*c1d0*/  IMAD R19, R13, 0x40, R10 ;  /* 0x000000400d137824 */ /* 0x000fe200078e020a */
[----:B------:R-:W-:Y:S01]  /*c1e0*/  LOP3.LUT R6, R6, 0x1ffffff0, RZ, 0xc0, !PT ;  /* 0x1ffffff006067812 */ /* 0x000fe200078ec0ff */
[----:B------:R-:W-:Y:S01]  /*c1f0*/  VIADD R12, R11, 0x10 ;  /* 0x000000100b0c7836 */ /* 0x000fe20000000000 */
[----:B------:R-:W-:Y:S02]  /*c200*/  LEA.HI R10, R5, R5, RZ, 0x1 ;  /* 0x00000005050a7211 */ /* 0x000fe400078f08ff */
[----:B------:R-:W-:Y:S01]  /*c210*/  LEA.HI R8, R8, R11, RZ, 0x1 ;  /* 0x0000000b08087211 */ /* 0x000fe200078f08ff */
[----:B------:R-:W-:Y:S01]  /*c220*/  IMAD.IADD R7, R7, 0x1, -R6 ;  /* 0x0000000107077824 */ /* 0x000fe200078e0a06 */
[----:B------:R-:W-:Y:S02]  /*c230*/  LEA.HI R13, R12, R12, RZ, 0x1 ;  /* 0x0000000c0c0d7211 */ /* 0x000fe400078f08ff */
[----:B------:R-:W-:Y:S01]  /*c240*/  LOP3.LUT R6, R10, 0xfffffffe, RZ, 0xc0, !PT ;  /* 0xfffffffe0a067812 */ /* 0x000fe200078ec0ff */
[----:B------:R-:W-:Y:S01]  /*c250*/  VIADD R14, R11, 0x18 ;  /* 0x000000180b0e7836 */ /* 0x000fe20000000000 */
[----:B------:R-:W-:-:S02]  /*c260*/  LOP3.LUT R8, R8, 0xfffffffe, RZ, 0xc0, !PT ;  /* 0xfffffffe08087812 */ /* 0x000fc400078ec0ff */
[----:B------:R-:W-:Y:S01]  /*c270*/  LOP3.LUT R15, R13, 0xfffffffe, RZ, 0xc0, !PT ;  /* 0xfffffffe0d0f7812 */ /* 0x000fe200078ec0ff */
[----:B------:R-:W-:Y:S01]  /*c280*/  IMAD.IADD R6, R5, 0x1, -R6 ;  /* 0x0000000105067824 */ /* 0x000fe200078e0a06 */
[--C-:B------:R-:W-:Y:S02]  /*c290*/  SHF.R.S32.HI R5, RZ, 0x1, R10.reuse ;  /* 0x00000001ff057819 */ /* 0x100fe4000001140a */
[----:B------:R-:W-:Y:S02]  /*c2a0*/  SHF.R.S32.HI R10, RZ, 0x1f, R10 ;  /* 0x0000001fff0a7819 */ /* 0x000fe4000001140a */
[----:B------:R-:W-:Y:S02]  /*c2b0*/  IADD3 R8, R11, -R8, RZ ;  /* 0x800000080b087210 */ /* 0x000fe40007ffe0ff */
[----:B------:R-:W-:Y:S02]  /*c2c0*/  IADD3 R15, R12, -R15, RZ ;  /* 0x8000000f0c0f7210 */ /* 0x000fe40007ffe0ff */
[----:B------:R-:W-:-:S02]  /*c2d0*/  SHF.R.S32.HI R11, RZ, 0x1, R13 ;  /* 0x00000001ff0b7819 */ /* 0x000fc4000001140d */
[----:B------:R-:W-:Y:S02]  /*c2e0*/  SHF.R.S32.HI R12, RZ, 0x1f, R13 ;  /* 0x0000001fff0c7819 */ /* 0x000fe4000001140d */
[----:B------:R-:W-:Y:S02]  /*c2f0*/  LEA.HI R17, R14, R14, RZ, 0x1 ;  /* 0x0000000e0e117211 */ /* 0x000fe400078f08ff */
[----:B------:R-:W-:Y:S02]  /*c300*/  LEA.HI R10, R10, R5, RZ, 0x4 ;  /* 0x000000050a0a7211 */ /* 0x000fe400078f20ff */
[----:B------:R-:W-:Y:S02]  /*c310*/  LEA.HI R12, R12, R11, RZ, 0x4 ;  /* 0x0000000b0c0c7211 */ /* 0x000fe400078f20ff */
[--C-:B------:R-:W-:Y:S02]  /*c320*/  SHF.R.S32.HI R13, RZ, 0x1, R17.reuse ;  /* 0x00000001ff0d7819 */ /* 0x100fe40000011411 */
[----:B-1----:R-:W-:-:S02]  /*c330*/  SHF.R.S32.HI R18, RZ, 0x1f, R17 ;  /* 0x0000001fff127819 */ /* 0x002fc40000011411 */
[----:B------:R-:W-:Y:S02]  /*c340*/  LOP3.LUT R10, R10, 0x1ffffff0, RZ, 0xc0, !PT ;  /* 0x1ffffff00a0a7812 */ /* 0x000fe400078ec0ff */
[----:B------:R-:W-:Y:S02]  /*c350*/  LOP3.LUT R12, R12, 0x1ffffff0, RZ, 0xc0, !PT ;  /* 0x1ffffff00c0c7812 */ /* 0x000fe400078ec0ff */
[----:B------:R-:W-:Y:S01]  /*c360*/  LEA.HI R18, R18, R13, RZ, 0x4 ;  /* 0x0000000d12127211 */ /* 0x000fe200078f20ff */
[----:B------:R-:W-:Y:S01]  /*c370*/  IMAD.IADD R5, R5, 0x1, -R10 ;  /* 0x0000000105057824 */ /* 0x000fe200078e0a0a */
[----:B------:R-:W-:Y:S02]  /*c380*/  IADD3 R12, R11, -R12, RZ ;  /* 0x8000000c0b0c7210 */ /* 0x000fe40007ffe0ff */
[----:B------:R-:W-:Y:S02]  /*c390*/  LOP3.LUT R17, R17, 0xfffffffe, RZ, 0xc0, !PT ;  /* 0xfffffffe11117812 */ /* 0x000fe400078ec0ff */
[----:B------:R-:W-:Y:S01]  /*c3a0*/  LOP3.LUT R18, R18, 0x1ffffff0, RZ, 0xc0, !PT ;  /* 0x1ffffff012127812 */ /* 0x000fe200078ec0ff */
[----:B------:R-:W-:Y:S01]  /*c3b0*/  IMAD R8, R7, 0x8, R8 ;  /* 0x0000000807087824 */ /* 0x000fe200078e0208 */
[----:B------:R-:W-:Y:S01]  /*c3c0*/  LEA R7, R5, R6, 0x3 ;  /* 0x0000000605077211 */ /* 0x000fe200078e18ff */
[----:B------:R-:W-:-:S02]  /*c3d0*/  IMAD R5, R12, 0x8, R15 ;  /* 0x000000080c057824 */ /* 0x000fc400078e020f */
[----:B------:R-:W-:Y:S02]  /*c3e0*/  IMAD.IADD R17, R14, 0x1, -R17 ;  /* 0x000000010e117824 */ /* 0x000fe400078e0a11 */
[----:B------:R-:W-:Y:S01]  /*c3f0*/  IMAD.IADD R18, R13, 0x1, -R18 ;  /* 0x000000010d127824 */ /* 0x000fe200078e0a12 */
[----:B------:R-:W-:Y:S03]  /*c400*/  STL [R1+0x84], R8 ;  /* 0x0000840801007387 */ /* 0x000fe60000100800 */
[----:B------:R-:W-:Y:S01]  /*c410*/  IMAD R6, R18, 0x8, R17 ;  /* 0x0000000812067824 */ /* 0x000fe200078e0211 */
[----:B------:R-:W-:Y:S04]  /*c420*/  STL [R1+0x80], R7 ;  /* 0x0000800701007387 */ /* 0x000fe80000100800 */
[----:B------:R3:W-:Y:S04]  /*c430*/  STL [R1+0x7c], R5 ;  /* 0x00007c0501007387 */ /* 0x0007e80000100800 */
[----:B------:R1:W-:Y:S01]  /*c440*/  STL [R1+0x78], R6 ;  /* 0x0000780601007387 */ /* 0x0003e20000100800 */
[----:B---3--:R-:W-:-:S05]  /*c450*/  LEA R5, R20, R16, 0xd ;  /* 0x0000001014057211 */ /* 0x008fca00078e68ff */
[C---:B-1----:R-:W-:Y:S02]  /*c460*/  VIADD R6, R5.reuse, 0x4000 ;  /* 0x0000400005067836 */ /* 0x042fe40000000000 */
[----:B------:R-:W-:Y:S01]  /*c470*/  VIADD R7, R5, 0x20c00 ;  /* 0x00020c0005077836 */ /* 0x000fe20000000000 */
        /* <DEDUP_REMOVED lines=11> */
[C---:B------:R-:W-:Y:S01]  /*c530*/  IADD3 R24, R12.reuse, 0x2, RZ ;  /* 0x000000020c187810 */ /* 0x040fe20007ffe0ff */
[----:B------:R2:W-:Y:S01]  /*c540*/  STL [R1+0x6c], R12 ;  /* 0x00006c0c01007387 */ /* 0x0005e20000100800 */
[----:B------:R-:W-:Y:S01]  /*c550*/  VIADD R20, R12, 0x6 ;  /* 0x000000060c147836 */ /* 0x000fe20000000000 */
[----:B------:R-:W-:Y:S01]  /*c560*/  MOV R11, 0x40000040 ;  /* 0x40000040000b7802 */ /* 0x000fe20000000f00 */
[C---:B------:R-:W-:Y:S01]  /*c570*/  VIADD R10, R5.reuse, 0x6 ;  /* 0x00000006050a7836 */ /* 0x040fe20000000000 */
[----:B------:R-:W-:Y:S01]  /*c580*/  STL [R1+0x74], R6 ;  /* 0x0000740601007387 */ /* 0x000fe20000100800 */
[----:B------:R-:W-:Y:S01]  /*c590*/  IADD3 R14, R5, 0x2, RZ ;  /* 0x00000002050e7810 */ /* 0x000fe20007ffe0ff */
[----:B------:R-:W-:-:S02]  /*c5a0*/  IMAD.MOV.U32 R15, RZ, RZ, 0x40000040 ;  /* 0x40000040ff0f7424 */ /* 0x000fc400078e00ff */
[----:B------:R3:W-:Y:S01]  /*c5b0*/  STL [R1+0x68], R5 ;  /* 0x0000680501007387 */ /* 0x0007e20000100800 */
[----:B------:R-:W-:Y:S02]  /*c5c0*/  IMAD.MOV.U32 R13, RZ, RZ, 0x40000040 ;  /* 0x40000040ff0d7424 */ /* 0x000fe400078e00ff */
[----:B--2---:R-:W-:Y:S01]  /*c5d0*/  VIADD R12, R5, 0x4 ;  /* 0x00000004050c7836 */ /* 0x004fe20000000000 */
[----:B------:R2:W-:Y:S04]  /*c5e0*/  STL.64 [R1+0x60], R24 ;  /* 0x0000601801007387 */ /* 0x0005e80000100a00 */
[----:B------:R2:W-:Y:S04]  /*c5f0*/  STL.64 [R1+0x58], R22 ;  /* 0x0000581601007387 */ /* 0x0005e80000100a00 */
[----:B------:R2:W-:Y:S04]  /*c600*/  STL.64 [R1+0x50], R20 ;  /* 0x0000501401007387 */ /* 0x0005e80000100a00 */
[----:B------:R2:W-:Y:S04]  /*c610*/  STL.64 [R1+0x38], R10 ;  /* 0x0000380a01007387 */ /* 0x0005e80000100a00 */
[----:B------:R2:W-:Y:S04]  /*c620*/  STL.64 [R1+0x48], R14 ;  /* 0x0000480e01007387 */ /* 0x0005e80000100a00 */
[----:B------:R2:W-:Y:S01]  /*c630*/  STL.64 [R1+0x40], R12 ;  /* 0x0000400c01007387 */ /* 0x0005e20000100a00 */
[C---:B---3--:R-:W-:Y:S01]  /*c640*/  IADD3 R5, R9.reuse, 0x4, RZ ;  /* 0x0000000409057810 */ /* 0x048fe20007ffe0ff */
[C---:B------:R-:W-:Y:S01]  /*c650*/  VIADD R7, R9.reuse, 0x8 ;  /* 0x0000000809077836 */ /* 0x040fe20000000000 */
[C---:B------:R-:W-:Y:S01]  /*c660*/  IADD3 R5, R9.reuse, 0x10, RZ ;  /* 0x0000001009057810 */ /* 0x040fe20007ffe0ff */
[C---:B------:R-:W-:Y:S01]  /*c670*/  VIADD R6, R9.reuse, 0xc ;  /* 0x0000000c09067836 */ /* 0x040fe20000000000 */
[C---:B------:R-:W-:Y:S01]  /*c680*/  IADD3 R5, R9.reuse, 0x1c, RZ ;  /* 0x0000001c09057810 */ /* 0x040fe20007ffe0ff */
[----:B------:R-:W-:Y:S01]  /*c690*/  VIADD R7, R9, 0x14 ;  /* 0x0000001409077836 */ /* 0x000fe20000000000 */
[----:B------:R-:W-:Y:S01]  /*c6a0*/  IADD3 R7, -R19, UR4, RZ ;  /* 0x0000000413077c10 */ /* 0x000fe2000fffe1ff */
[----:B------:R-:W-:-:S02]  /*c6b0*/  VIADD R6, R9, 0x18 ;  /* 0x0000001809067836 */ /* 0x000fc40000000000 */
[----:B-1----:R-:W-:-:S07]  /*c6c0*/  IMAD R8, R8, -0x80, -R19 ;  /* 0xffffff8008087824 */ /* 0x002fce00078e0a13 */
.L_x_2116:
[----:B------:R-:W-:-:S05]  /*c6d0*/  IMAD.U32 R5, RZ, RZ, UR36 ;  /* 0x00000024ff057e24 */ /* 0x000fca000f8e00ff */
[----:B------:R-:W-:-:S04]  /*c6e0*/  LOP3.LUT R5, R5, 0x1, RZ, 0xfc, !PT ;  /* 0x0000000105057812 */ /* 0x000fc800078efcff */
[----:B------:R-:W-:-:S13]  /*c6f0*/  ISETP.NE.AND P6, PT, R5, 0x3, PT ;  /* 0x000000030500780c */ /* 0x000fda0003fc5270 */
[----:B------:R-:W-:Y:S05]  /*c700*/  @!P6 BRA `(.L_x_2106) ;  /* 0x000000000004e947 */ /* 0x000fea0003800000 */
[----:B------:R-:W-:Y:S01]  /*c710*/  BPT.TRAP 0x1 ;  /* 0x000000040000795c */ /* 0x000fe20000300000 */
.L_x_2106:
[----:B------:R-:W-:Y:S01]  /*c720*/  IMAD R6, R0, 0x8, R16 ;  /* 0x0000000800067824 */ /* 0x000fe200078e0210 */
[----:B--2---:R-:W-:-:S04]  /*c730*/  SHF.L.U32 R23, R4, 0x1f, RZ ;  /* 0x0000001f04177819 */ /* 0x004fc800000006ff */
[----:B------:R1:W2:Y:S01]  /*c740*/  SYNCS.PHASECHK.TRANS64.TRYWAIT P0, [R6+URZ+0x30c10], R23 ;  /* 0x030c1017060075a7 */ /* 0x0002a2000800017f */
[----:B------:R-:W-:Y:S05]  /*c750*/  @!P6 BRA `(.L_x_2107) ;  /* 0x000000000004e947 */ /* 0x000fea0003800000 */
[----:B------:R-:W-:Y:S01]  /*c760*/  BPT.TRAP 0x1 ;  /* 0x000000040000795c */ /* 0x000fe20000300000 */
.L_x_2107:
[----:B------:R-:W-:-:S04]  /*c770*/  IADD3 R5, R16, 0x10000, RZ ;  /* 0x0001000010057810 */ /* 0x000fc80007ffe0ff */
[----:B------:R-:W-:-:S04]  /*c780*/  SHF.R.U32.HI R5, RZ, 0x4, R5 ;  /* 0x00000004ff057819 */ /* 0x000fc80000011605 */
[----:B------:R-:W-:-:S04]  /*c790*/  LOP3.LUT R5, R5, 0x3fff, RZ, 0xc0, !PT ;  /* 0x00003fff05057812 */ /* 0x000fc800078ec0ff */
[----:B------:R-:W-:Y:S01]  /*c7a0*/  LOP3.LUT R11, R5, 0x10000, RZ, 0xfc, !PT ;  /* 0x00010000050b7812 */ /* 0x000fe200078efcff */
[----:B--2---:R-:W-:Y:S06]  /*c7b0*/  @P0 BRA `(.L_x_2108) ;  /* 0x0000000000080947 */ /* 0x004fec0003800000 */
[----:B------:R-:W2:Y:S02]  /*c7c0*/  SYNCS.PHASECHK.TRANS64.TRYWAIT P0, [R6+URZ+0x30c10], R23 ;  /* 0x030c1017060075a7 */ /* 0x000ea4000800017f */
[----:B--2---:R-:W-:Y:S05]  /*c7d0*/  @!P0 BRA `(.L_x_2109) ;  /* 0x0000009400088947 */ /* 0x004fea0003800000 */
.L_x_2108:
        /* <DEDUP_REMOVED lines=63> */
.L_x_2110:
[----:B------:R1:W1:Y:S01]  /*cbd0*/  SYNCS.PHASECHK.TRANS64.TRYWAIT P0, [R6+URZ+0x30c30], R23 ;  /* 0x030c3017060075a7 */ /* 0x000262000800017f */
[----:B------:R-:W-:Y:S05]  /*cbe0*/  @!P6 BRA `(.L_x_2111) ;  /* 0x000000000004e947 */ /* 0x000fea0003800000 */
[----:B------:R-:W-:Y:S01]  /*cbf0*/  BPT.TRAP 0x1 ;  /* 0x000000040000795c */ /* 0x000fe20000300000 */
.L_x_2111:
[----:B-1----:R-:W-:Y:S05]  /*cc00*/  @P0 BRA `(.L_x_2112) ;  /* 0x0000000000080947 */ /* 0x002fea0003800000 */
[----:B------:R-:W1:Y:S02]  /*cc10*/  SYNCS.PHASECHK.TRANS64.TRYWAIT P0, [R6+URZ+0x30c30], R23 ;  /* 0x030c3017060075a7 */ /* 0x000e64000800017f */
[----:B-1----:R-:W-:Y:S05]  /*cc20*/  @!P0 BRA `(.L_x_2113) ;  /* 0x0000009000088947 */ /* 0x002fea0003800000 */
.L_x_2112:
        /* <DEDUP_REMOVED lines=139> */
[----:B------:R1:W-:Y:S01]  /*d4e0*/  MUFU.TANH R6, R126 ;  /* 0x0000007e00067308 */ /* 0x0003e20000002400 */
[----:B--2---:R-:W-:Y:S01]  /*d4f0*/  IADD3 R2, -R2, 0x8, RZ ;  /* 0x0000000802027810 */ /* 0x004fe20007ffe1ff */
[----:B------:R-:W1:Y:S01]  /*d500*/  LDC.64 R94, c[0x0][0x748] ;  /* 0x0001d200ff5e7b82 */ /* 0x000e620000000a00 */
        /* <DEDUP_REMOVED lines=11> */
[----:B------:R-:W-:Y:S01]  /*d5c0*/  IMAD.IADD R96, R7, 0x1, R96 ;  /* 0x0000000107607824 */ /* 0x000fe200078e0260 */
[----:B------:R-:W-:-:S03]  /*d5d0*/  UIADD3 UR6, UR6, 0x6, URZ ;  /* 0x0000000606067890 */ /* 0x000fc6000fffe03f */
[----:B------:R-:W4:Y:S01]  /*d5e0*/  MUFU.TANH R90, R90 ;  /* 0x0000005a005a7308 */ /* 0x000f220000002400 */
        /* <DEDUP_REMOVED lines=120> */
[----:B------:R-:W-:-:S02]  /*dd70*/  ISETP.GE.AND P5, PT, R128, 0x20, PT ;  /* 0x000000208000780c */ /* 0x000fc40003fa6270 */
[----:B------:R-:W-:Y:S01]  /*dd80*/  LEA R136, R0, R136, 0xa ;  /* 0x0000008800887211 */ /* 0x000fe200078e50ff */
[----:B------:R-:W-:Y:S01]  /*dd90*/  VIADD R223, R9, 0x4 ;  /* 0x0000000409df7836 */ /* 0x000fe20000000000 */
[----:B------:R-:W-:Y:S01]  /*dda0*/  ISETP.GE.AND P4, PT, R128, 0x21, PT ;  /* 0x000000218000780c */ /* 0x000fe20003f86270 */
[----:B------:R-:W-:Y:S01]  /*ddb0*/  FMUL.FTZ R138, R129, UR9 ;  /* 0x00000009818a7c20 */ /* 0x000fe20008410000 */
[----:B----4-:R-:W-:Y:S01]  /*ddc0*/  FSEL R103, R90, -INF , !P0 ;  /* 0xff8000005a677808 */ /* 0x010fe20004000000 */
[----:B------:R4:W-:Y:S01]  /*ddd0*/  MUFU.TANH R146, R119 ;  /* 0x0000007700927308 */ /* 0x0009e20000002400 */
[----:B-1----:R-:W-:Y:S01]  /*dde0*/  FSEL R109, R91, -INF , !P1 ;  /* 0xff8000005b6d7808 */ /* 0x002fe20004800000 */
[----:B------:R-:W1:Y:S01]  /*ddf0*/  SHFL.IDX PT, R226, R224, R9, 0x1f ;  /* 0x00001f09e0e27589 */ /* 0x000e6200000e0000 */
[C---:B------:R-:W-:Y:S01]  /*de00*/  ISETP.GE.AND P0, PT, R128.reuse, 0x28, PT ;  /* 0x000000288000780c */ /* 0x040fe20003f06270 */
[----:B------:R-:W-:Y:S01]  /*de10*/  VIADD R231, R9, 0x8 ;  /* 0x0000000809e77836 */ /* 0x000fe20000000000 */
[----:B------:R-:W-:Y:S01]  /*de20*/  ISETP.GE.AND P1, PT, R128, 0x29, PT ;  /* 0x000000298000780c */ /* 0x000fe20003f26270 */
[----:B------:R-:W-:Y:S01]  /*de30*/  ULDC UR4, c[0x0][0x744] ;  /* 0x0001d10000047ab9 */ /* 0x000fe20000000800 */
        /* <DEDUP_REMOVED lines=34> */
[----:B----4-:R-:W-:Y:S02]  /*e060*/  FSEL R119, R160, -INF , !P1 ;  /* 0xff800000a0777808 */ /* 0x010fe40004800000 */
        /* <DEDUP_REMOVED lines=8> */
[----:B------:R-:W4:Y:S01]  /*e0f0*/  MUFU.TANH R147, R118 ;  /* 0x0000007600937308 */ /* 0x000f220000002400 */
        /* <DEDUP_REMOVED lines=20> */
[----:B---3--:R-:W-:Y:S02]  /*e240*/  FSEL R111, R155, -INF , !P5 ;  /* 0xff8000009b6f7808 */ /* 0x008fe40006800000 */
        /* <DEDUP_REMOVED lines=16> */
[----:B----4-:R-:W-:-:S02]  /*e350*/  FSEL R98, R147, -INF , !P2 ;  /* 0xff80000093627808 */ /* 0x010fc40005000000 */
        /* <DEDUP_REMOVED lines=21> */
[C---:B------:R-:W-:Y:S02]  /*e4b0*/  ISETP.GT.OR P2, PT, R221.reuse, 0x68, !P2 ;  /* 0x00000068dd00780c */ /* 0x040fe40005744670 */
[C---:B------:R-:W-:Y:S02]  /*e4c0*/  ISETP.GT.OR P0, PT, R221.reuse, 0x69, !P0 ;  /* 0x00000069dd00780c */ /* 0x040fe40004704670 */
[----:B------:R-:W-:Y:S02]  /*e4d0*/  ISETP.GT.OR P1, PT, R221, 0x70, !P1 ;  /* 0x00000070dd00780c */ /* 0x000fe40004f24670 */
[----:B------:R-:W-:-:S02]  /*e4e0*/  R2UR UR8, R136 ;  /* 0x00000000880872ca */ /* 0x000fc400000e0000 */
[----:B------:R-:W-:Y:S02]  /*e4f0*/  FSEL R129, R6, -INF , !P2 ;  /* 0xff80000006817808 */ /* 0x000fe40005000000 */
[----:B--2---:R-:W-:Y:S02]  /*e500*/  FSEL R139, R5, -INF , !P0 ;  /* 0xff800000058b7808 */ /* 0x004fe40004000000 */
[----:B----4-:R-:W-:Y:S02]  /*e510*/  FSEL R136, R2, -INF , !P1 ;  /* 0xff80000002887808 */ /* 0x010fe40004800000 */
[C---:B------:R-:W-:Y:S02]  /*e520*/  ISETP.GE.AND P2, PT, R128.reuse, 0x71, PT ;  /* 0x000000718000780c */ /* 0x040fe40003f46270 */
[C---:B------:R-:W-:Y:S02]  /*e530*/  ISETP.GE.AND P0, PT, R128.reuse, 0x78, PT ;  /* 0x000000788000780c */ /* 0x040fe40003f06270 */
[----:B------:R-:W-:-:S02]  /*e540*/  ISETP.GE.AND P1, PT, R128, 0x79, PT ;  /* 0x000000798000780c */ /* 0x000fc40003f26270 */
[----:B------:R1:W-:Y:S02]  /*e550*/  MUFU.TANH R128, R212 ;  /* 0x000000d400807308 */ /* 0x0003e40000002400 */
[----:B-1----:R-:W1:Y:S01]  /*e560*/  SHFL.IDX PT, R212, R224, R223, 0x1f ;  /* 0x00001fdfe0d47589 */ /* 0x002e6200000e0000 */
[C---:B------:R-:W-:Y:S02]  /*e570*/  ISETP.GT.OR P3, PT, R218.reuse, 0x71, !P3 ;  /* 0x00000071da00780c */ /* 0x040fe40005f64670 */
[C---:B------:R-:W-:Y:S02]  /*e580*/  ISETP.GT.OR P5, PT, R218.reuse, 0x78, !P5 ;  /* 0x00000078da00780c */ /* 0x040fe40006fa4670 */
[----:B------:R-:W-:Y:S02]  /*e590*/  ISETP.GT.OR P4, PT, R218, 0x79, !P4 ;  /* 0x00000079da00780c */ /* 0x000fe40006784670 */
[----:B------:R-:W2:Y:S01]  /*e5a0*/  SHFL.IDX PT, R218, R17, R9, 0x1f ;  /* 0x00001f0911da7589 */ /* 0x000ea200000e0000 */
[----:B------:R-:W-:Y:S01]  /*e5b0*/  IADD3 R232, R9, 0xc, RZ ;  /* 0x0000000c09e87810 */ /* 0x000fe20007ffe0ff */
[----:B------:R-:W-:-:S02]  /*e5c0*/  WARPGROUP.DEPBAR.LE gsb0, 0x0 ;  /* 0x00008000000079c5 */ /* 0x000fc40000010000 */
        /* <DEDUP_REMOVED lines=13> */
[----:B------:R-:W-:-:S02]  /*e6a0*/  VIADD R221, R9, 0x14 ;  /* 0x0000001409dd7836 */ /* 0x000fc40000000000 */
[----:B------:R-:W-:Y:S02]  /*e6b0*/  FFMA.FTZ R26, R214, UR4, -R218 ;  /* 0x00000004d61a7c23 */ /* 0x000fe400080108da */
[----:B------:R2:W4:Y:S01]  /*e6c0*/  MUFU.EX2 R214, R216 ;  /* 0x000000d800d67308 */ /* 0x0005220000000800 */
[----:B------:R-:W4:Y:S01]  /*e6d0*/  SHFL.IDX PT, R231, R17, R231, 0x1f ;  /* 0x00001fe711e77589 */ /* 0x000f2200000e0000 */
[--C-:B---3--:R-:W-:Y:S01]  /*e6e0*/  FADD.FTZ R218, R30, -R24.reuse ;  /* 0x800000181eda7221 */ /* 0x108fe20000010000 */
[----:B--2---:R-:W-:Y:S02]  /*e6f0*/  FADD.FTZ R216, R28, -R24 ;  /* 0x800000181cd87221 */ /* 0x004fe40000010000 */
[----:B------:R-:W2:Y:S04]  /*e700*/  SHFL.IDX PT, R28, R224, R27, 0x1f ;  /* 0x00001f1be01c7589 */ /* 0x000ea800000e0000 */
[----:B------:R1:W-:Y:S04]  /*e710*/  SHFL.IDX PT, R27, R224, R221, 0x1f ;  /* 0x00001fdde01b7589 */ /* 0x0003e800000e0000 */
[----:B------:R3:W2:Y:S01]  /*e720*/  SHFL.IDX PT, R30, R17, R232, 0x1f ;  /* 0x00001fe8111e7589 */ /* 0x0006a200000e0000 */
[--C-:B-1----:R-:W-:Y:S01]  /*e730*/  FADD.FTZ R221, R29, -R223.reuse ;  /* 0x800000df1ddd7221 */ /* 0x102fe20000010000 */
[----:B------:R-:W-:Y:S01]  /*e740*/  IADD3 R29, R9, 0x18, RZ ;  /* 0x00000018091d7810 */ /* 0x000fe20007ffe0ff */
[----:B------:R-:W-:Y:S01]  /*e750*/  FADD.FTZ R223, R31, -R223 ;  /* 0x800000df1fdf7221 */ /* 0x000fe20000010000 */
[----:B------:R-:W-:-:S04]  /*e760*/  VIADD R31, R9, 0x10 ;  /* 0x00000010091f7836 */ /* 0x000fc80000000000 */
        /* <DEDUP_REMOVED lines=10> */
[----:B------:R-:W-:Y:S01]  /*e810*/  IADD3 R32, R9, 0x14, RZ ;  /* 0x0000001409207810 */ /* 0x000fe20007ffe0ff */
        /* <DEDUP_REMOVED lines=12> */
[----:B------:R-:W-:Y:S02]  /*e8e0*/  VIADD R229, R9, 0x1c ;  /* 0x0000001c09e57836 */ /* 0x000fe40000000000 */
[--C-:B------:R-:W-:Y:S02]  /*e8f0*/  FADD.FTZ R225, R33, -R27.reuse ;  /* 0x8000001b21e17221 */ /* 0x100fe40000010000 */
[----:B------:R-:W2:Y:S04]  /*e900*/  SHFL.IDX PT, R33, R17, R34, 0x1f ;  /* 0x00001f2211217589 */ /* 0x000ea800000e0000 */
[----:B------:R-:W3:Y:S01]  /*e910*/  SHFL.IDX PT, R34, R17, R229, 0x1f ;  /* 0x00001fe511227589 */ /* 0x000ee200000e0000 */
[----:B------:R-:W-:Y:S01]  /*e920*/  FMUL.FTZ R226, R24, R226 ;  /* 0x000000e218e27220 */ /* 0x000fe20000410000 */
[--C-:B-1----:R-:W-:Y:S01]  /*e930*/  FFMA.FTZ R211, R211, UR4, -R32.reuse ;  /* 0x00000004d3d37c23 */ /* 0x102fe20008010820 */
[----:B------:R-:W-:Y:S01]  /*e940*/  FFMA.FTZ R32, R210, UR4, -R32 ;  /* 0x00000004d2207c23 */ /* 0x000fe20008010820 */
[----:B------:R-:W-:Y:S01]  /*e950*/  FFMA.FTZ R210, -R19, R19, 1 ;  /* 0x3f80000013d27423 */ /* 0x000fe20000010113 */
[----:B------:R-:W1:Y:S01]  /*e960*/  MUFU.EX2 R219, R219 ;  /* 0x000000db00db7308 */ /* 0x000e620000000800 */
[----:B------:R-:W-:-:S02]  /*e970*/  FADD.FTZ R228, R35, -R27 ;  /* 0x8000001b23e47221 */ /* 0x000fc40000010000 */
[----:B------:R-:W-:Y:S01]  /*e980*/  FMUL.FTZ R210, R210, R226 ;  /* 0x000000e2d2d27220 */ /* 0x000fe20000410000 */
[----:B------:R-:W4:Y:S01]  /*e990*/  SHFL.IDX PT, R35, R15, R9, 0x1f ;  /* 0x00001f090f237589 */ /* 0x000f2200000e0000 */
[----:B------:R-:W-:-:S03]  /*e9a0*/  IADD3 R226, R9, 0x4, RZ ;  /* 0x0000000409e27810 */ /* 0x000fc60007ffe0ff */
[----:B------:R2:W-:Y:S01]  /*e9b0*/  MUFU.EX2 R18, R31 ;  /* 0x0000001f00127308 */ /* 0x0005e20000000800 */
[----:B------:R-:W-:-:S07]  /*e9c0*/  VIADD R36, R9, 0xc ;  /* 0x0000000c09247836 */ /* 0x000fce0000000000 */
[----:B------:R3:W-:Y:S01]  /*e9d0*/  MUFU.EX2 R19, R32 ;  /* 0x0000002000137308 */ /* 0x0007e20000000800 */
[--C-:B--2---:R-:W-:Y:S01]  /*e9e0*/  FFMA.FTZ R31, R208, UR4, -R33.reuse ;  /* 0x00000004d01f7c23 */ /* 0x104fe20008010821 */
[----:B---3--:R-:W-:Y:S01]  /*e9f0*/  FFMA.FTZ R32, R209, UR4, -R33 ;  /* 0x00000004d1207c23 */ /* 0x008fe20008010821 */
[----:B------:R-:W-:Y:S02]  /*ea00*/  FFMA.FTZ R33, R206, UR4, -R34 ;  /* 0x00000004ce217c23 */ /* 0x000fe40008010822 */
[----:B------:R-:W2:Y:S03]  /*ea10*/  SHFL.IDX PT, R206, R15, R226, 0x1f ;  /* 0x00001fe20fce7589 */ /* 0x000ea600000e0000 */
[----:B------:R3:W-:Y:S01]  /*ea20*/  MUFU.EX2 R27, R231 ;  /* 0x000000e7001b7308 */ /* 0x0007e20000000800 */
[----:B------:R-:W-:Y:S01]  /*ea30*/  FFMA.FTZ R208, -R230, R230, 1 ;  /* 0x3f800000e6d07423 */ /* 0x000fe200000101e6 */
[----:B-1----:R-:W-:Y:S01]  /*ea40*/  FMUL.FTZ R227, R219, R227 ;  /* 0x000000e3dbe37220 */ /* 0x002fe20000410000 */
[----:B---3--:R-:W-:-:S02]  /*ea50*/  FADD.FTZ R231, R37, -R232 ;  /* 0x800000e825e77221 */ /* 0x008fc40000010000 */
[----:B------:R1:W3:Y:S01]  /*ea60*/  SHFL.IDX PT, R37, R15, R36, 0x1f ;  /* 0x00001f240f257589 */ /* 0x0002e200000e0000 */
[----:B------:R-:W-:Y:S01]  /*ea70*/  FMUL.FTZ R208, R208, R227 ;  /* 0x000000e3d0d07220 */ /* 0x000fe20000410000 */
[C---:B------:R-:W-:Y:S01]  /*ea80*/  VIADD R215, R9.reuse, 0x8 ;  /* 0x0000000809d77836 */ /* 0x040fe20000000000 */
[C---:B------:R-:W-:Y:S01]  /*ea90*/  IADD3 R227, R9.reuse, 0x10, RZ ;  /* 0x0000001009e37810 */ /* 0x040fe20007ffe0ff */
[--C-:B----4-:R-:W-:Y:S01]  /*eaa0*/  FFMA.FTZ R204, R204, UR4, -R35.reuse ;  /* 0x00000004cccc7c23 */ /* 0x110fe20008010823 */
[----:B------:R-:W-:Y:S02]  /*eab0*/  VIADD R230, R9, 0x18 ;  /* 0x0000001809e67836 */ /* 0x000fe40000000000 */
[----:B------:R-:W4:Y:S01]  /*eac0*/  SHFL.IDX PT, R209, R15, R215, 0x1f ;  /* 0x00001fd70fd17589 */ /* 0x000f2200000e0000 */
[----:B-1----:R-:W-:-:S03]  /*ead0*/  FFMA.FTZ R36, R205, UR4, -R35 ;  /* 0x00000004cd247c23 */ /* 0x002fc60008010823 */
[----:B------:R-:W1:Y:S01]  /*eae0*/  SHFL.IDX PT, R205, R15, R227, 0x1f ;  /* 0x00001fe30fcd7589 */ /* 0x000e6200000e0000 */
[----:B------:R2:W-:Y:S01]  /*eaf0*/  MUFU.EX2 R35, R204 ;  /* 0x000000cc00237308 */ /* 0x0005e20000000800 */
[----:B------:R-:W-:Y:S02]  /*eb00*/  FADD.FTZ R232, R39, -R232 ;  /* 0x800000e827e87221 */ /* 0x000fe40000010000 */
[----:B------:R-:W-:Y:S01]  /*eb10*/  SHFL.IDX PT, R39, R15, R230, 0x1f ;  /* 0x00001fe60f277589 */ /* 0x000fe200000e0000 */
[--C-:B--2---:R-:W-:Y:S01]  /*eb20*/  FFMA.FTZ R204, R122, UR4, -R206.reuse ;  /* 0x000000047acc7c23 */ /* 0x104fe200080108ce */
[----:B------:R-:W-:Y:S02]  /*eb30*/  FFMA.FTZ R206, R124, UR4, -R206 ;  /* 0x000000047cce7c23 */ /* 0x000fe400080108ce */
[----:B------:R-:W2:Y:S01]  /*eb40*/  SHFL.IDX PT, R122, R15, R229, 0x1f ;  /* 0x00001fe50f7a7589 */ /* 0x000ea200000e0000 */
        /* <DEDUP_REMOVED lines=8> */
[----:B-1----:R-:W-:-:S02]  /*ebd0*/  VIADD R211, R9, 0x14 ;  /* 0x0000001409d37836 */ /* 0x002fc40000000000 */
[----:B------:R-:W-:Y:S01]  /*ebe0*/  FFMA.FTZ R125, R125, UR4, -R209 ;  /* 0x000000047d7d7c23 */ /* 0x000fe200080108d1 */
[--C-:B------:R-:W-:Y:S02]  /*ebf0*/  FFMA.FTZ R123, R103, UR4, -R205.reuse ;  /* 0x00000004677b7c23 */ /* 0x100fe400080108cd */
[----:B------:R1:W-:Y:S01]  /*ec00*/  SHFL.IDX PT, R38, R15, R211, 0x1f ;  /* 0x00001fd30f267589 */ /* 0x0003e200000e0000 */
[----:B------:R-:W-:Y:S01]  /*ec10*/  IADD3 R209, R9, 0xc, RZ ;  /* 0x0000000c09d17810 */ /* 0x000fe20007ffe0ff */
[----:B------:R-:W-:Y:S01]  /*ec20*/  FFMA.FTZ R114, R114, UR4, -R205 ;  /* 0x0000000472727c23 */ /* 0x000fe200080108cd */
[----:B--2---:R-:W-:Y:S01]  /*ec30*/  FFMA.FTZ R205, R95, UR4, -R122 ;  /* 0x000000045fcd7c23 */ /* 0x004fe2000801087a */
[--C-:B------:R-:W-:Y:S01]  /*ec40*/  FFMA.FTZ R112, R112, UR4, -R39.reuse ;  /* 0x0000000470707c23 */ /* 0x100fe20008010827 */
[----:B-1----:R1:W-:Y:S01]  /*ec50*/  MUFU.EX2 R15, R204 ;  /* 0x000000cc000f7308 */ /* 0x0023e20000000800 */
        /* <DEDUP_REMOVED lines=39> */
[----:B------:R-:W-:-:S06]  /*eed0*/  VIADD R233, R9, 0xc ;  /* 0x0000000c09e97836 */ /* 0x000fcc0000000000 */
        /* <DEDUP_REMOVED lines=40> */
[----:B------:R-:W4:Y:S01]  /*f160*/  MUFU.EX2 R32, R32 ;  /* 0x0000002000207308 */ /* 0x000f220000000800 */
[----:B------:R-:W-:Y:S01]  /*f170*/  FFMA.FTZ R20, -R20, R20, 1 ;  /* 0x3f80000014147423 */ /* 0x000fe20000010114 */
[----:B------:R-:W-:Y:S01]  /*f180*/  FMUL.FTZ R224, R18, R224 ;  /* 0x000000e012e07220 */ /* 0x000fe20000410000 */
[----:B------:R-:W-:Y:S01]  /*f190*/  FMUL.FTZ R225, R17, R225 ;  /* 0x000000e111e17220 */ /* 0x000fe20000410000 */
[----:B------:R-:W-:Y:S01]  /*f1a0*/  FFMA.FTZ R21, -R21, R21, 1 ;  /* 0x3f80000015157423 */ /* 0x000fe20000010115 */
[C---:B------:R-:W-:Y:S01]  /*f1b0*/  VIADD R235, R9.reuse, 0x10 ;  /* 0x0000001009eb7836 */ /* 0x040fe20000000000 */
[----:B------:R-:W-:Y:S01]  /*f1c0*/  IADD3 R234, R9, 0x14, RZ ;  /* 0x0000001409ea7810 */ /* 0x000fe20007ffe0ff */
[----:B---3--:R-:W-:Y:S01]  /*f1d0*/  FFMA.FTZ R11, -R170, R170, 1 ;  /* 0x3f800000aa0b7423 */ /* 0x008fe200000101aa */
[----:B------:R-:W3:Y:S01]  /*f1e0*/  MUFU.EX2 R30, R30 ;  /* 0x0000001e001e7308 */ /* 0x000ee20000000800 */
[----:B-1----:R-:W-:Y:S01]  /*f1f0*/  FADD.FTZ R40, R40, -R218 ;  /* 0x800000da28287221 */ /* 0x002fe20000010000 */
[----:B------:R-:W-:-:S03]  /*f200*/  FMUL.FTZ R22, R20, R22 ;  /* 0x0000001614167220 */ /* 0x000fc60000410000 */
[----:B------:R-:W-:Y:S01]  /*f210*/  FMUL.FTZ R40, R35, R40 ;  /* 0x0000002823287220 */ /* 0x000fe20000410000 */
[--C-:B--2---:R-:W-:Y:S01]  /*f220*/  FADD.FTZ R41, R41, -R221.reuse ;  /* 0x800000dd29297221 */ /* 0x104fe20000010000 */
[----:B------:R-:W-:Y:S01]  /*f230*/  FMUL.FTZ R20, R211, R224 ;  /* 0x000000e0d3147220 */ /* 0x000fe20000410000 */
[----:B------:R-:W-:Y:S01]  /*f240*/  FMUL.FTZ R21, R21, R225 ;  /* 0x000000e115157220 */ /* 0x000fe20000410000 */
[----:B------:R-:W1:Y:S01]  /*f250*/  SHFL.IDX PT, R224, R14, R235, 0x1f ;  /* 0x00001feb0ee07589 */ /* 0x000e6200000e0000 */
[----:B------:R-:W-:Y:S01]  /*f260*/  FADD.FTZ R43, R43, -R221 ;  /* 0x800000dd2b2b7221 */ /* 0x000fe20000010000 */
[----:B------:R-:W-:Y:S01]  /*f270*/  FMUL.FTZ R11, R11, R40 ;  /* 0x000000280b0b7220 */ /* 0x000fe20000410000 */
[--C-:B------:R-:W-:Y:S01]  /*f280*/  FFMA.FTZ R105, R105, UR4, -R97.reuse ;  /* 0x0000000469697c23 */ /* 0x100fe20008010861 */
[----:B------:R-:W2:Y:S01]  /*f290*/  SHFL.IDX PT, R225, R14, R234, 0x1f ;  /* 0x00001fea0ee17589 */ /* 0x000ea200000e0000 */
[----:B------:R-:W-:Y:S01]  /*f2a0*/  FFMA.FTZ R104, R104, UR4, -R97 ;  /* 0x0000000468687c23 */ /* 0x000fe20008010861 */
[----:B------:R-:W-:Y:S01]  /*f2b0*/  FFMA.FTZ R40, -R169, R169, 1 ;  /* 0x3f800000a9287423 */ /* 0x000fe200000101a9 */
[----:B------:R-:W-:Y:S01]  /*f2c0*/  FMUL.FTZ R221, R15, R41 ;  /* 0x000000290fdd7220 */ /* 0x000fe20000410000 */
[----:B------:R3:W-:Y:S01]  /*f2d0*/  MUFU.EX2 R97, R109 ;  /* 0x0000006d00617308 */ /* 0x0007e20000000800 */
[--C-:B------:R-:W-:Y:S01]  /*f2e0*/  FADD.FTZ R44, R44, -R222.reuse ;  /* 0x800000de2c2c7221 */ /* 0x100fe20000010000 */
[----:B------:R-:W-:Y:S01]  /*f2f0*/  FADD.FTZ R46, R46, -R222 ;  /* 0x800000de2e2e7221 */ /* 0x000fe20000010000 */
[----:B------:R-:W-:Y:S01]  /*f300*/  FMUL.FTZ R222, R37, R43 ;  /* 0x0000002b25de7220 */ /* 0x000fe20000410000 */
[----:B------:R-:W-:Y:S01]  /*f310*/  FMUL.FTZ R43, R40, R221 ;  /* 0x000000dd282b7220 */ /* 0x000fe20000410000 */
[----:B------:R-:W-:Y:S01]  /*f320*/  FFMA.FTZ R40, -R23, R23, 1 ;  /* 0x3f80000017287423 */ /* 0x000fe20000010117 */
[----:B---3--:R4:W-:Y:S01]  /*f330*/  SHFL.IDX PT, R109, R12, R227, 0x1f ;  /* 0x00001fe30c6d7589 */ /* 0x0089e200000e0000 */
[----:B------:R-:W-:Y:S01]  /*f340*/  FFMA.FTZ R23, -R88, R88, 1 ;  /* 0x3f80000058177423 */ /* 0x000fe20000010158 */
[----:B------:R-:W-:Y:S01]  /*f350*/  FMUL.FTZ R46, R39, R46 ;  /* 0x0000002e272e7220 */ /* 0x000fe20000410000 */
[----:B------:R3:W2:Y:S01]  /*f360*/  MUFU.EX2 R10, R121 ;  /* 0x00000079000a7308 */ /* 0x0006a20000000800 */
[----:B----4-:R-:W-:-:S02]  /*f370*/  FMUL.FTZ R227, R32, R220 ;  /* 0x000000dc20e37220 */ /* 0x010fc40000410000 */
[----:B------:R-:W4:Y:S01]  /*f380*/  SHFL.IDX PT, R220, R14, R229, 0x1f ;  /* 0x00001fe50edc7589 */ /* 0x000f2200000e0000 */
[----:B------:R-:W-:Y:S01]  /*f390*/  FMUL.FTZ R23, R23, R46 ;  /* 0x0000002e17177220 */ /* 0x000fe20000410000 */
[----:B------:R-:W-:Y:S01]  /*f3a0*/  FMUL.FTZ R223, R30, R223 ;  /* 0x000000df1edf7220 */ /* 0x000fe20000410000 */
[----:B------:R-:W-:Y:S02]  /*f3b0*/  FFMA.FTZ R46, -R92, R92, 1 ;  /* 0x3f8000005c2e7423 */ /* 0x000fe4000001015c */
[----:B------:R-:W4:Y:S01]  /*f3c0*/  MUFU.EX2 R36, R36 ;  /* 0x0000002400247308 */ /* 0x000f220000000800 */
[----:B------:R-:W4:Y:S01]  /*f3d0*/  SHFL.IDX PT, R92, R217, R233, 0x1f ;  /* 0x00001fe9d95c7589 */ /* 0x000f2200000e0000 */
[----:B------:R-:W-:-:S03]  /*f3e0*/  FMUL.FTZ R209, R209, R223 ;  /* 0x000000dfd1d17220 */ /* 0x000fc60000410000 */
[----:B------:R-:W4:Y:S01]  /*f3f0*/  SHFL.IDX PT, R223, R14, R230, 0x1f ;  /* 0x00001fe60edf7589 */ /* 0x000f2200000e0000 */
[----:B------:R-:W-:-:S03]  /*f400*/  FMUL.FTZ R45, R94, R45 ;  /* 0x0000002d5e2d7220 */ /* 0x000fc60000410000 */
[----:B---3--:R3:W-:Y:S01]  /*f410*/  SHFL.IDX PT, R121, R12, R226, 0x1f ;  /* 0x00001fe20c797589 */ /* 0x0087e200000e0000 */
[----:B------:R-:W-:Y:S01]  /*f420*/  FFMA.FTZ R211, -R200, R200, 1 ;  /* 0x3f800000c8d37423 */ /* 0x000fe200000101c8 */
[----:B------:R-:W-:Y:S01]  /*f430*/  FMUL.FTZ R228, R19, R228 ;  /* 0x000000e413e47220 */ /* 0x000fe20000410000 */
[----:B-1----:R-:W-:Y:S01]  /*f440*/  FADD.FTZ R48, R48, -R224 ;  /* 0x800000e030307221 */ /* 0x002fe20000010000 */
[----:B--2---:R-:W-:Y:S01]  /*f450*/  FADD.FTZ R49, R49, -R225 ;  /* 0x800000e131317221 */ /* 0x004fe20000010000 */
        /* <DEDUP_REMOVED lines=11> */
[--C-:B----4-:R-:W-:Y:S01]  /*f510*/  FADD.FTZ R53, R53, -R220.reuse ;  /* 0x800000dc35357221 */ /* 0x110fe20000010000 */
[----:B------:R-:W-:Y:S01]  /*f520*/  FADD.FTZ R55, R55, -R220 ;  /* 0x800000dc37377221 */ /* 0x000fe20000010000 */
[----:B------:R-:W-:Y:S01]  /*f530*/  FFMA.FTZ R91, -R91, R91, 1 ;  /* 0x3f8000005b5b7423 */ /* 0x000fe2000001015b */
[----:B------:R-:W-:Y:S02]  /*f540*/  VIADD R228, R9, 0x8 ;  /* 0x0000000809e47836 */ /* 0x000fe40000000000 */
[----:B------:R-:W-:Y:S01]  /*f550*/  FFMA.FTZ R218, -R168, R168, 1 ;  /* 0x3f800000a8da7423 */ /* 0x000fe200000101a8 */
[----:B------:R-:W-:Y:S01]  /*f560*/  FMUL.FTZ R220, R36, R42 ;  /* 0x0000002a24dc7220 */ /* 0x000fe20000410000 */
        /* <DEDUP_REMOVED lines=465> */
.L_x_2114:
        /* <DEDUP_REMOVED lines=70> */
.L_x_2115:
        /* <DEDUP_REMOVED lines=12> */
.L_x_2105:
        /* <DEDUP_REMOVED lines=34> */
.L_x_2073:
[----:B------:R-:W-:Y:S05]  /*119c0*/  @P0 BRA `(.L_x_2067) ;  /* 0x0000004000000947 */ /* 0x000fea0003800000 */
[----:B------:R-:W-:Y:S01]  /*119d0*/  ULDC.64 UR4, c[0x0][0x878] ;  /* 0x00021e0000047ab9 */ /* 0x000fe20000000a00 */
[----:B------:R-:W2:Y:S01]  /*119e0*/  S2R R12, SR_TID.X ;  /* 0x00000000000c7919 */ /* 0x000ea20000002100 */
[----:B------:R-:W-:Y:S01]  /*119f0*/  UISETP.NE.U32.AND UP0, UPT, UR4, URZ, UPT ;  /* 0x0000003f0400728c */ /* 0x000fe2000bf05070 */
[----:B------:R-:W3:Y:S01]  /*11a00*/  S2UR UR8, SR_CTAID.Y ;  /* 0x00000000000879c3 */ /* 0x000ee20000002600 */
[----:B------:R-:W-:Y:S02]  /*11a10*/  ULDC.64 UR10, c[0x0][0x848] ;  /* 0x00021200000a7ab9 */ /* 0x000fe40000000a00 */
[----:B------:R-:W-:Y:S01]  /*11a20*/  UISETP.NE.AND.EX UP0, UPT, UR5, URZ, UPT, UP0 ;  /* 0x0000003f0500728c */ /* 0x000fe2000bf05300 */
[----:B------:R-:W4:Y:S04]  /*11a30*/  S2R R0, SR_CTAID.X ;  /* 0x0000000000007919 */ /* 0x000f280000002500 */
[----:B------:R-:W5:Y:S01]  /*11a40*/  LDC.64 R8, c[0x0][0x818] ;  /* 0x00020600ff087b82 */ /* 0x000f620000000a00 */
[----:B------:R-:W-:-:S05]  /*11a50*/  PLOP3.LUT P0, PT, PT, PT, UP0, 0x80, 0x0 ;  /* 0x000000000000781c */ /* 0x000fca0003f0f008 */
[----:B------:R-:W-:Y:S02]  /*11a60*/  @UP0 ULDC.64 UR4, c[0x0][0x878] ;  /* 0x00021e0000040ab9 */ /* 0x000fe40000000a00 */
[----:B------:R-:W-:Y:S01]  /*11a70*/  @UP0 UIMAD.WIDE UR4, UR37, 0x4, UR4 ;  /* 0x00000004250408a5 */ /* 0x000fe2000f8e0204 */
[----:B------:R-:W1:Y:S05]  /*11a80*/  LDC.64 R10, c[0x0][0x840] ;  /* 0x00021000ff0a7b82 */ /* 0x000e6a0000000a00 */
[----:B------:R-:W-:Y:S01]  /*11a90*/  MOV R2, UR4 ;  /* 0x0000000400027c02 */ /* 0x000fe20008000f00 */
[----:B------:R-:W-:Y:S01]  /*11aa0*/  IMAD.U32 R3, RZ, RZ, UR5 ;  /* 0x00000005ff037e24 */ /* 0x000fe2000f8e00ff */
[----:B------:R-:W-:-:S04]  /*11ab0*/  ULDC UR5, c[0x0][0x850] ;  /* 0x0002140000057ab9 */ /* 0x000fc80000000800 */
[----:B------:R-:W3:Y:S01]  /*11ac0*/  @P0 LDG.E R2, desc[UR38][R2.64] ;  /* 0x0000002602020981 */ /* 0x000ee2000c1e1900 */
[----:B------:R-:W-:Y:S01]  /*11ad0*/  UISETP.NE.AND UP1, UPT, UR5, 0x1, UPT ;  /* 0x000000010500788c */ /* 0x000fe2000bf25270 */
[----:B--2---:R-:W-:Y:S01]  /*11ae0*/  VIADD R13, R12, 0xffffff80 ;  /* 0xffffff800c0d7836 */ /* 0x004fe20000000000 */
[----:B------:R-:W-:Y:S01]  /*11af0*/  MOV R14, 0x400 ;  /* 0x00000400000e7802 */ /* 0x000fe20000000f00 */
[----:B------:R-:W2:Y:S01]  /*11b00*/  S2R R15, SR_CgaCtaId ;  /* 0x00000000000f7919 */ /* 0x000ea20000008800 */
[----:B----4-:R-:W-:Y:S02]  /*11b10*/  SHF.L.U32 R0, R0, 0xd, RZ ;  /* 0x0000000d00007819 */ /* 0x010fe400000006ff */
[----:B--2---:R-:W-:Y:S02]  /*11b20*/  LEA R15, R15, R14, 0x18 ;  /* 0x0000000e0f0f7211 */ /* 0x004fe400078ec0ff */
[----:B---3--:R-:W-:Y:S02]  /*11b30*/  @P0 R2UR UR4, R2 ;  /* 0x00000000020402ca */ /* 0x008fe400000e0000 */
[----:B------:R-:W-:-:S04]  /*11b40*/  SHF.R.S32.HI R2, RZ, 0x1f, R13 ;  /* 0x0000001fff027819 */ /* 0x000fc8000001140d */
[----:B------:R-:W-:-:S07]  /*11b50*/  LEA.HI R3, R2, R13, RZ, 0x7 ;  /* 0x0000000d02037211 */ /* 0x000fce00078f38ff */
[----:B------:R-:W-:-:S03]  /*11b60*/  @UP0 ULEA UR6, UR37, UR4, 0x7 ;  /* 0x0000000425060291 */ /* 0x000fc6000f8e383f */
[----:B------:R-:W-:Y:S01]  /*11b70*/  @UP1 ULDC UR4, c[0x0][0x854] ;  /* 0x0002150000041ab9 */ /* 0x000fe20000000800 */
[----:B------:R-:W-:Y:S02]  /*11b80*/  @UP0 USHF.R.S32.HI UR7, URZ, 0x1f, UR6 ;  /* 0x0000001f3f070899 */ /* 0x000fe40008011406 */
[----:B------:R-:W-:Y:S02]  /*11b90*/  UIMAD.WIDE.U32 UR4, UR8, UR4, URZ ;  /* 0x00000004080472a5 */ /* 0x000fe4000f8e003f */
[----:B------:R-:W-:-:S03]  /*11ba0*/  @UP0 ULEA.HI UR7, UR7, UR6, URZ, 0x7 ;  /* 0x0000000607070291 */ /* 0x000fc6000f8f383f */
[----:B------:R-:W-:Y:S01]  /*11bb0*/  UMOV UR6, UR8 ;  /* 0x0000000800067c82 */ /* 0x000fe20008000000 */
[----:B------:R-:W-:Y:S01]  /*11bc0*/  @UP1 ULDC UR8, c[0x0][0x858] ;  /* 0x0002160000081ab9 */ /* 0x000fe20000000800 */
[----:B------:R-:W-:Y:S02]  /*11bd0*/  @UP0 USHF.L.U32 UR7, UR7, 0x6, URZ ;  /* 0x0000000607070899 */ /* 0x000fe4000800063f */
[----:B------:R-:W-:Y:S02]  /*11be0*/  @UP1 USHF.R.U32.HI UR6, URZ, UR8, UR5 ;  /* 0x000000083f061299 */ /* 0x000fe40008011605 */
[----:B------:R-:W-:Y:S02]  /*11bf0*/  @UP0 ULOP3.LUT UR4, UR7, 0xffffe000, URZ, 0xc0, !UPT ;  /* 0xffffe00007040892 */ /* 0x000fe4000f8ec03f */
[----:B------:R-:W-:Y:S02]  /*11c00*/  USHF.R.S32.HI UR7, URZ, 0x1f, UR6 ;  /* 0x0000001f3f077899 */ /* 0x000fe40008011406 */
[----:B------:R-:W-:Y:S01]  /*11c10*/  @UP0 USHF.R.S32.HI UR5, URZ, 0x1f, UR4 ;  /* 0x0000001f3f050899 */ /* 0x000fe20008011404 */
[----:B------:R-:W-:-:S02]  /*11c20*/  ULDC.64 UR8, c[0x0][0x820] ;  /* 0x0002080000087ab9 */ /* 0x000fc40000000a00 */
[----:B------:R-:W-:Y:S01]  /*11c30*/  @!UP0 UMOV UR4, URZ ;  /* 0x0000003f00048c82 */ /* 0x000fe20008000000 */
[----:B-----5:R-:W-:Y:S01]  /*11c40*/  IMAD R2, R8, UR7, RZ ;  /* 0x0000000708027c24 */ /* 0x020fe2000f8e02ff */
[----:B------:R-:W-:Y:S01]  /*11c50*/  IADD3 R4, P0, R0, UR4, RZ ;  /* 0x0000000400047c10 */ /* 0x000fe2000ff1e0ff */
[----:B-1----:R-:W-:Y:S01]  /*11c60*/  IMAD R6, R10, UR7, RZ ;  /* 0x000000070a067c24 */ /* 0x002fe2000f8e02ff */
[----:B------:R-:W-:Y:S01]  /*11c70*/  @!UP0 UMOV UR5, URZ ;  /* 0x0000003f00058c82 */ /* 0x000fe20008000000 */
[----:B------:R-:W-:Y:S01]  /*11c80*/  IMAD R9, R9, UR6, R2 ;  /* 0x0000000609097c24 */ /* 0x000fe2000f8e0202 */
[C---:B------:R-:W-:Y:S01]  /*11c90*/  LOP3.LUT R2, R3.reuse, 0xfffff80, RZ, 0xc0, !PT ;  /* 0x0fffff8003027812 */ /* 0x040fe200078ec0ff */
[----:B------:R-:W-:Y:S01]  /*11ca0*/  IMAD.SHL.U32 R3, R3, 0x20, RZ ;  /* 0x0000002003037824 */ /* 0x000fe200078e00ff */
[----:B------:R-:W-:Y:S01]  /*11cb0*/  LEA.HI.X.SX32 R5, R0, UR5, 0x1, P0 ;  /* 0x0000000500057c11 */ /* 0x000fe200080f0eff */
[----:B------:R-:W-:Y:S02]  /*11cc0*/  USHF.R.S32.HI UR4, URZ, 0x1f, UR37 ;  /* 0x0000001f3f047899 */ /* 0x000fe40008011425 */
[----:B------:R-:W-:Y:S01]  /*11cd0*/  IMAD.IADD R0, R13, 0x1, -R2 ;  /* 0x000000010d007824 */ /* 0x000fe200078e0a02 */
[----:B------:R-:W-:Y:S01]  /*11ce0*/  LOP3.LUT R7, R3, 0x3ffff000, RZ, 0xc0, !PT ;  /* 0x3ffff00003077812 */ /* 0x000fe200078ec0ff */
[----:B------:R-:W-:Y:S01]  /*11cf0*/  IMAD.WIDE.U32 R2, R8, UR6, R4 ;  /* 0x0000000608027c25 */ /* 0x000fe2000f8e0004 */
[----:B------:R-:W-:-:S02]  /*11d00*/  USEL UR4, UR4, URZ, !UP0 ;  /* 0x0000003f04047287 */ /* 0x000fc4000c000000 */
[----:B------:R-:W-:Y:S01]  /*11d10*/  LEA R0, R0, R7, 0x2 ;  /* 0x0000000700007211 */ /* 0x000fe200078e10ff */
[----:B------:R-:W-:Y:S01]  /*11d20*/  IMAD R7, R11, UR6, R6 ;  /* 0x000000060b077c24 */ /* 0x000fe2000f8e0206 */
[----:B------:R-:W-:Y:S01]  /*11d30*/  UIMAD UR5, UR4, UR8, URZ ;  /* 0x00000008040572a4 */ /* 0x000fe2000f8e023f */
[----:B------:R-:W-:Y:S01]  /*11d40*/  IMAD.WIDE.U32 R4, R10, UR6, R4 ;  /* 0x000000060a047c25 */ /* 0x000fe2000f8e0004 */
[----:B------:R-:W-:Y:S01]  /*11d50*/  USEL UR6, UR37, URZ, !UP0 ;  /* 0x0000003f25067287 */ /* 0x000fe2000c000000 */
[----:B------:R-:W-:Y:S01]  /*11d60*/  LEA R0, R0, R15, 0x2 ;  /* 0x0000000f00007211 */ /* 0x000fe200078e10ff */
[----:B------:R-:W-:Y:S01]  /*11d70*/  UIMAD UR4, UR4, UR10, URZ ;  /* 0x0000000a040472a4 */ /* 0x000fe2000f8e023f */
[----:B------:R-:W-:Y:S01]  /*11d80*/  IMAD.IADD R3, R3, 0x1, R9 ;  /* 0x0000000103037824 */ /* 0x000fe200078e0209 */
[----:B------:R-:W-:Y:S01]  /*11d90*/  IADD3 R5, R5, R7, RZ ;  /* 0x0000000705057210 */ /* 0x000fe20007ffe0ff */
[----:B------:R-:W-:Y:S01]  /*11da0*/  IMAD.U32 R7, RZ, RZ, UR10 ;  /* 0x0000000aff077e24 */ /* 0x000fe2000f8e00ff */
[----:B------:R-:W-:Y:S01]  /*11db0*/  UIMAD UR5, UR6, UR9, UR5 ;  /* 0x00000009060572a4 */ /* 0x000fe2000f8e0205 */
[----:B------:R-:W-:Y:S01]  /*11dc0*/  IMAD.U32 R9, RZ, RZ, UR8 ;  /* 0x00000008ff097e24 */ /* 0x000fe2000f8e00ff */
[----:B------:R-:W-:-:S02]  /*11dd0*/  UIMAD UR4, UR6, UR11, UR4 ;  /* 0x0000000b060472a4 */ /* 0x000fc4000f8e0204 */
[----:B------:R-:W-:-:S04]  /*11de0*/  IMAD.WIDE.U32 R4, R7, UR6, R4 ;  /* 0x0000000607047c25 */ /* 0x000fc8000f8e0004 */
[----:B------:R-:W-:Y:S01]  /*11df0*/  IMAD.WIDE.U32 R2, R9, UR6, R2 ;  /* 0x0000000609027c25 */ /* 0x000fe2000f8e0002 */
[----:B------:R-:W-:-:S03]  /*11e00*/  IADD3 R6, R5, UR4, RZ ;  /* 0x0000000405067c10 */ /* 0x000fc6000fffe0ff */
[----:B------:R-:W-:Y:S01]  /*11e10*/  VIADD R7, R3, UR5 ;  /* 0x0000000503077c36 */ /* 0x000fe20008000000 */
[----:B------:R-:W-:Y:S05]  /*11e20*/  WARPSYNC.ALL ;  /* 0x0000000000007948 */ /* 0x000fea0003800000 */
        /* <DEDUP_REMOVED lines=32> */
.L_x_2119:
[----:B------:R-:W-:Y:S01]  /*12030*/  @P0 ELECT P1, URZ, PT ;  /* 0x00000000003f082f */ /* 0x000fe20003820000 */
[----:B------:R1:W-:-:S12]  /*12040*/  UBLKRED.G.S.ADD.F32.RN [UR4], [UR6], UR7, desc[UR8] ;  /* 0x00000804060073bb */ /* 0x0003d800080a1407 */
[----:B------:R-:W-:Y:S02]  /*12050*/  @P1 PLOP3.LUT P0, PT, P1, PT, PT, 0x8, 0x0 ;  /* 0x000000000000181c */ /* 0x000fe40000f0e170 */
[----:B------:R-:W-:-:S11]  /*12060*/  PLOP3.LUT P1, PT, PT, PT, PT, 0x8, 0x0 ;  /* 0x000000000000781c */ /* 0x000fd60003f2e170 */
[----:B-1----:R-:W-:Y:S05]  /*12070*/  @P0 BRA.U.ANY `(.L_x_2119) ;  /* 0xfffffffd00ec0947 */ /* 0x002fea000393ffff */
[----:B------:R0:W-:Y:S01]  /*12080*/  UTMACMDFLUSH ;  /* 0x00000000000079b7 */ /* 0x0001e20000000000 */
[----:B------:R-:W-:-:S04]  /*12090*/  DEPBAR.LE SB0, 0x0 ;  /* 0x000080000000791a */ /* 0x000fc80000000000 */
.L_x_2118:
[----:B------:R-:W-:Y:S05]  /*120a0*/  BSYNC B0 ;  /* 0x0000000000007941 */ /* 0x000fea0003800000 */
.L_x_2117:
        /* <DEDUP_REMOVED lines=25> */
.L_x_2120:
[----:B------:R-:W-:Y:S01]  /*12240*/  @P0 ELECT P1, URZ, PT ;  /* 0x00000000003f082f */ /* 0x000fe20003820000 */
[----:B------:R2:W-:-:S12]  /*12250*/  UBLKRED.G.S.ADD.F32.RN [UR4], [UR6], UR7, desc[UR8] ;  /* 0x00000804060073bb */ /* 0x0005d800080a1407 */
[----:B------:R-:W-:Y:S02]  /*12260*/  @P1 PLOP3.LUT P0, PT, P1, PT, PT, 0x8, 0x0 ;  /* 0x000000000000181c */ /* 0x000fe40000f0e170 */
[----:B------:R-:W-:-:S11]  /*12270*/  PLOP3.LUT P1, PT, PT, PT, PT, 0x8, 0x0 ;  /* 0x000000000000781c */ /* 0x000fd60003f2e170 */
[----:B--2---:R-:W-:Y:S05]  /*12280*/  @P0 BRA.U.ANY `(.L_x_2120) ;  /* 0xfffffffd00ec0947 */ /* 0x004fea000393ffff */
[----:B------:R0:W-:Y:S01]  /*12290*/  UTMACMDFLUSH ;  /* 0x00000000000079b7 */ /* 0x0001e20000000000 */
[----:B------:R-:W-:-:S04]  /*122a0*/  DEPBAR.LE SB0, 0x0 ;  /* 0x000080000000791a */ /* 0x000fc80000000000 */
[----:B------:R-:W-:Y:S05]  /*122b0*/  BRA `(.L_x_2067) ;  /* 0x0000003400c47947 */ /* 0x000fea0003800000 */
.L_x_2062:
        /* <DEDUP_REMOVED lines=21> */
.L_x_2122:
        /* <DEDUP_REMOVED lines=13> */
.L_x_2124:
[----:B------:R-:W-:-:S05]  /*124e0*/  ULDC UR4, c[0x0][0x8c4] ;  /* 0x0002310000047ab9 */ /* 0x000fca0000000800 */
.L_x_2123:
        /* <DEDUP_REMOVED lines=44> */
.L_x_2125:
        /* <DEDUP_REMOVED lines=13> */
.L_x_2126:
        /* <DEDUP_REMOVED lines=12> */
.L_x_2127:
        /* <DEDUP_REMOVED lines=22> */
.L_x_2128:
[----:B------:R-:W-:-:S13]  /*12aa0*/  ISETP.GT.AND P0, PT, R2, UR7, PT ;  /* 0x0000000702007c0c */ /* 0x000fda000bf04270 */
[----:B------:R-:W-:Y:S05]  /*12ab0*/  @!P0 BRA `(.L_x_2067) ;  /* 0x0000002c00c48947 */ /* 0x000fea0003800000 */
[----:B------:R-:W-:Y:S01]  /*12ac0*/  ULDC.64 UR14, c[0x0][0x2d8] ;  /* 0x0000b600000e7ab9 */ /* 0x000fe20000000a00 */
[----:B------:R-:W-:Y:S01]  /*12ad0*/  VIADD R0, R2, -UR7 ;  /* 0x8000000702007c36 */ /* 0x000fe20008000000 */
[----:B------:R-:W-:Y:S02]  /*12ae0*/  UIMAD UR11, UR11, UR14, URZ ;  /* 0x0000000e0b0b72a4 */ /* 0x000fe4000f8e023f */
[----:B------:R-:W-:Y:S02]  /*12af0*/  USHF.R.S32.HI UR6, URZ, 0x1f, UR12 ;  /* 0x0000001f3f067899 */ /* 0x000fe4000801140c */
[----:B------:R-:W-:Y:S01]  /*12b00*/  UIMAD.WIDE.U32 UR8, UR16, UR14, URZ ;  /* 0x0000000e100872a5 */ /* 0x000fe2000f8e003f */
        /* <DEDUP_REMOVED lines=33> */
.L_x_2131:
[----:B------:R-:W-:Y:S05]  /*12d20*/  BSYNC B0 ;  /* 0x0000000000007941 */ /* 0x000fea0003800000 */
.L_x_2130:
        /* <DEDUP_REMOVED lines=19> */
.L_x_2133:
[----:B------:R-:W-:Y:S05]  /*12e60*/  BSYNC B0 ;  /* 0x0000000000007941 */ /* 0x000fea0003800000 */
.L_x_2132:
[----:B------:R-:W-:Y:S06]  /*12e70*/  BAR.ARV 0xa, 0xa0 ;  /* 0x0282800000007b1d */ /* 0x000fec0000002000 */
[----:B------:R-:W-:Y:S04]  /*12e80*/  BSSY B0, `(.L_x_2134) ;  /* 0x0000003000007945 */ /* 0x000fe80003800000 */
[----:B------:R-:W-:Y:S05]  /*12e90*/  @!P0 BRA `(.L_x_2135) ;  /* 0x0000000000048947 */ /* 0x000fea0003800000 */
[----:B------:R-:W-:-:S04]  /*12ea0*/  DEPBAR.LE SB0, 0x0 ;  /* 0x000080000000791a */ /* 0x000fc80000000000 */
.L_x_2135:
[----:B------:R-:W-:Y:S05]  /*12eb0*/  BSYNC B0 ;  /* 0x0000000000007941 */ /* 0x000fea0003800000 */
.L_x_2134:
[----:B------:R-:W-:Y:S06]  /*12ec0*/  BAR.ARV 0xb, 0xa0 ;  /* 0x02c2800000007b1d */ /* 0x000fec0000002000 */
[----:B------:R-:W-:Y:S01]  /*12ed0*/  UIADD3 UR15, UR7, 0x1, URZ ;  /* 0x00000001070f7890 */ /* 0x000fe2000fffe03f */
[----:B------:R-:W-:Y:S11]  /*12ee0*/  BRA `(.L_x_2136) ;  /* 0x0000000000047947 */ /* 0x000ff60003800000 */
.L_x_2129:
[----:B------:R-:W-:-:S05]  /*12ef0*/  UMOV UR15, UR7 ;  /* 0x00000007000f7c82 */ /* 0x000fca0008000000 */
.L_x_2136:
        /* <DEDUP_REMOVED lines=21> */
.L_x_2149:
        /* <DEDUP_REMOVED lines=20> */
.L_x_2138:
[----:B------:R-:W-:Y:S05]  /*13190*/  BSYNC B0 ;  /* 0x0000000000007941 */ /* 0x000fea0003800000 */
.L_x_2137:
        /* <DEDUP_REMOVED lines=13> */
.L_x_2140:
[----:B------:R-:W-:Y:S05]  /*13270*/  BSYNC B0 ;  /* 0x0000000000007941 */ /* 0x000fea0003800000 */
.L_x_2139:
[----:B------:R-:W-:Y:S06]  /*13280*/  BAR.ARV 0xa, 0xa0 ;  /* 0x0282800000007b1d */ /* 0x000fec0000002000 */
[----:B------:R-:W-:Y:S04]  /*13290*/  BSSY B0, `(.L_x_2141) ;  /* 0x0000003000007945 */ /* 0x000fe80003800000 */
[----:B------:R-:W-:Y:S05]  /*132a0*/  @!P0 BRA `(.L_x_2142) ;  /* 0x0000000000048947 */ /* 0x000fea0003800000 */
[----:B------:R-:W-:-:S04]  /*132b0*/  DEPBAR.LE SB0, 0x0 ;  /* 0x000080000000791a */ /* 0x000fc80000000000 */
.L_x_2142:
[----:B------:R-:W-:Y:S05]  /*132c0*/  BSYNC B0 ;  /* 0x0000000000007941 */ /* 0x000fea0003800000 */
.L_x_2141:
        /* <DEDUP_REMOVED lines=13> */
.L_x_2144:
[----:B------:R-:W-:Y:S05]  /*133a0*/  BSYNC B0 ;  /* 0x0000000000007941 */ /* 0x000fea0003800000 */
.L_x_2143:
        /* <DEDUP_REMOVED lines=13> */
.L_x_2146:
[----:B------:R-:W-:Y:S05]  /*13480*/  BSYNC B0 ;  /* 0x0000000000007941 */ /* 0x000fea0003800000 */
.L_x_2145:
[----:B------:R-:W-:Y:S01]  /*13490*/  UIADD3 UR15, UR15, 0x2, URZ ;  /* 0x000000020f0f7890 */ /* 0x000fe2000fffe03f */
[----:B------:R-:W-:Y:S06]  /*134a0*/  BAR.ARV 0xa, 0xa0 ;  /* 0x0282800000007b1d */ /* 0x000fec0000002000 */
[----:B------:R-:W-:Y:S01]  /*134b0*/  BSSY B0, `(.L_x_2147) ;  /* 0x0000004000007945 */ /* 0x000fe20003800000 */
[----:B------:R-:W-:-:S03]  /*134c0*/  ISETP.LE.AND P1, PT, R2, UR15, PT ;  /* 0x0000000f02007c0c */ /* 0x000fc6000bf23270 */
[----:B------:R-:W-:Y:S10]  /*134d0*/  @!P0 BRA `(.L_x_2148) ;  /* 0x0000000000048947 */ /* 0x000ff40003800000 */
[----:B------:R-:W-:-:S04]  /*134e0*/  DEPBAR.LE SB0, 0x0 ;  /* 0x000080000000791a */ /* 0x000fc80000000000 */
.L_x_2148:
[----:B------:R-:W-:Y:S05]  /*134f0*/  BSYNC B0 ;  /* 0x0000000000007941 */ /* 0x000fea0003800000 */
.L_x_2147:
[----:B------:R-:W-:Y:S06]  /*13500*/  BAR.ARV 0xb, 0xa0 ;  /* 0x02c2800000007b1d */ /* 0x000fec0000002000 */
[----:B------:R-:W-:Y:S02]  /*13510*/  UIADD3 UR19, UR19, 0x4000, URZ ;  /* 0x0000400013137890 */ /* 0x000fe4000fffe03f */
[----:B------:R-:W-:Y:S01]  /*13520*/  UIADD3 UR6, UR6, 0x4000, URZ ;  /* 0x0000400006067890 */ /* 0x000fe2000fffe03f */
[----:B------:R-:W-:Y:S11]  /*13530*/  @!P1 BRA `(.L_x_2149) ;  /* 0xfffffff800c49947 */ /* 0x000ff6000383ffff */
[----:B------:R-:W-:Y:S05]  /*13540*/  BRA `(.L_x_2067) ;  /* 0x0000002400207947 */ /* 0x000fea0003800000 */
.L_x_2121:
        /* <DEDUP_REMOVED lines=14> */
.L_x_2150:
        /* <DEDUP_REMOVED lines=14> */
.L_x_2152:
[----:B------:R-:W-:-:S05]  /*13710*/  ULDC UR4, c[0x0][0x8c4] ;  /* 0x0002310000047ab9 */ /* 0x000fca0000000800 */
.L_x_2151:
        /* <DEDUP_REMOVED lines=59> */
.L_x_2154:
        /* <DEDUP_REMOVED lines=13> */
.L_x_2155:
        /* <DEDUP_REMOVED lines=8> */
.L_x_2156:
        /* <DEDUP_REMOVED lines=21> */
.L_x_2157:
        /* <DEDUP_REMOVED lines=50> */
.L_x_2187:
        /* <DEDUP_REMOVED lines=15> */
.L_x_2160:
        /* <DEDUP_REMOVED lines=77> */
.L_x_2171:
[----:B-123--:R-:W-:-:S04]  /*14650*/  SHF.L.U32 R18, R10, 0x1f, RZ ;  /* 0x0000001f0a127819 */ /* 0x00efc800000006ff */
[----:B------:R-:W2:Y:S02]  /*14660*/  SYNCS.PHASECHK.TRANS64.TRYWAIT P1, [R15+URZ+0x30c40], R18 ;  /* 0x030c40120f0075a7 */ /* 0x000ea4000802017f */
[----:B--2---:R-:W-:Y:S05]  /*14670*/  @!P1 BRA `(.L_x_2163) ;  /* 0x00000014009c9947 */ /* 0x004fea0003800000 */
.L_x_2188:
        /* <DEDUP_REMOVED lines=8> */
.L_x_2164:
        /* <DEDUP_REMOVED lines=30> */
.L_x_2189:
        /* <DEDUP_REMOVED lines=8> */
.L_x_2166:
        /* <DEDUP_REMOVED lines=30> */
.L_x_2190:
        /* <DEDUP_REMOVED lines=8> */
.L_x_2168:
        /* <DEDUP_REMOVED lines=24> */
.L_x_2192:
        /* <DEDUP_REMOVED lines=8> */
.L_x_2170:
        /* <DEDUP_REMOVED lines=30> */
.L_x_2162:
[----:B------:R-:W4:Y:S02]  /*14fa0*/  LDL.LU R4, [R1+0x4] ;  /* 0x0000040001047983 */ /* 0x000f240000300800 */
[----:B----4-:R-:W-:Y:S02]  /*14fb0*/  ISETP.NE.AND P1, PT, R4, RZ, PT ;  /* 0x000000ff0400720c */ /* 0x010fe40003f25270 */
[----:B------:R4:W5:Y:S11]  /*14fc0*/  LDL R4, [R1] ;  /* 0x0000000001047983 */ /* 0x0009760000100800 */
[----:B----4-:R-:W-:Y:S05]  /*14fd0*/  @!P1 BRA `(.L_x_2161) ;  /* 0x0000000400249947 */ /* 0x010fea0003800000 */
[----:B------:R-:W-:-:S04]  /*14fe0*/  SHF.L.U32 R12, R10, 0x1f, RZ ;  /* 0x0000001f0a0c7819 */ /* 0x000fc800000006ff */
[----:B------:R-:W4:Y:S02]  /*14ff0*/  SYNCS.PHASECHK.TRANS64.TRYWAIT P1, [R15+URZ+0x30c40], R12 ;  /* 0x030c400c0f0075a7 */ /* 0x000f24000802017f */
[----:B----4-:R-:W-:Y:S05]  /*15000*/  @!P1 BRA `(.L_x_2172) ;  /* 0x0000000c008c9947 */ /* 0x010fea0003800000 */
.L_x_2193:
        /* <DEDUP_REMOVED lines=8> */
.L_x_2173:
        /* <DEDUP_REMOVED lines=27> */
.L_x_2194:
        /* <DEDUP_REMOVED lines=8> */
.L_x_2175:
        /* <DEDUP_REMOVED lines=27> */
.L_x_2161:
[----:B------:R-:W1:Y:S01]  /*15470*/  S2R R0, SR_TID.X ;  /* 0x0000000000007919 */ /* 0x000e620000002100 */
[----:B------:R-:W-:Y:S02]  /*15480*/  LEA R3, R16, R15, 0x3 ;  /* 0x0000000f10037211 */ /* 0x000fe400078e18ff */
[----:B-1----:R-:W-:Y:S02]  /*15490*/  LOP3.LUT R2, R0, 0x7f, RZ, 0xc0, !PT ;  /* 0x0000007f00027812 */ /* 0x002fe400078ec0ff */
[----:B------:R-:W-:Y:S02]  /*154a0*/  SHF.L.U32 R0, R10, 0x1f, RZ ;  /* 0x0000001f0a007819 */ /* 0x000fe400000006ff */
[----:B------:R-:W-:Y:S02]  /*154b0*/  ISETP.NE.AND P1, PT, R2, RZ, PT ;  /* 0x000000ff0200720c */ /* 0x000fe40003f25270 */
[----:B------:R-:W1:Y:S02]  /*154c0*/  SYNCS.PHASECHK.TRANS64.TRYWAIT P0, [R3+URZ+0x30c40], R0 ;  /* 0x030c4000030075a7 */ /* 0x000e64000800017f */
[----:B-1----:R-:W-:Y:S09]  /*154d0*/  @!P0 BRA `(.L_x_2176) ;  /* 0x0000000800808947 */ /* 0x002ff20003800000 */
.L_x_2195:
[----:B------:R-:W-:Y:S05]  /*154e0*/  @P1 BRA `(.L_x_2177) ;  /* 0x0000000000181947 */ /* 0x000fea0003800000 */
[----:B------:R-:W1:Y:S01]  /*154f0*/  S2R R2, SR_TID.X ;  /* 0x0000000000027919 */ /* 0x000e620000002100 */
[----:B------:R-:W-:-:S04]  /*15500*/  IMAD.MOV.U32 R0, RZ, RZ, 0x4200 ;  /* 0x00004200ff007424 */ /* 0x000fc800078e00ff */
[----:B------:R1:W-:Y:S02]  /*15510*/  SYNCS.ARRIVE.TRANS64 RZ, [R3+URZ+0x30c30], R0 ;  /* 0x030c300003ff79a7 */ /* 0x0003e4000800003f */
[----:B-1----:R-:W-:-:S13]  /*15520*/  LOP3.LUT P0, RZ, R2, 0x1f, RZ, 0xc0, !PT ;  /* 0x0000001f02ff7812 */ /* 0x002fda000780c0ff */
[----:B------:R-:W-:Y:S05]  /*15530*/  @!P0 BRA `(.L_x_2177) ;  /* 0x0000000000048947 */ /* 0x000fea0003800000 */
[----:B------:R-:W-:Y:S01]  /*15540*/  BPT.TRAP 0x1 ;  /* 0x000000040000795c */ /* 0x000fe20000300000 */
.L_x_2177:
        /* <DEDUP_REMOVED lines=34> */
.L_x_2158:
[----:B------:R-:W-:Y:S05]  /*15770*/  BSYNC B0 ;  /* 0x0000000000007941 */ /* 0x000fea0003800000 */
.L_x_2153:
[----:B------:R-:W-:-:S03]  /*15780*/  UMOV UR8, 0xffffffff ;  /* 0xffffffff00087882 */ /* 0x000fc60000000000 */
[----:B------:R-:W-:Y:S05]  /*15790*/  BRA.DIV UR8, `(.L_x_2178) ;  /* 0x0000000608e47947 */ /* 0x000fea000b800000 */
[----:B------:R-:W-:-:S13]  /*157a0*/  ELECT P6, URZ, PT ;  /* 0x00000000003f782f */ /* 0x000fda00038c0000 */
.L_x_2198:
[----:B------:R-:W-:Y:S05]  /*157b0*/  @!P6 BRA `(.L_x_2067) ;  /* 0x000000000084e947 */ /* 0x000fea0003800000 */
[----:B------:R-:W-:-:S06]  /*157c0*/  ULOP3.LUT UR8, UR36, 0x2, URZ, 0xfc, !UPT ;  /* 0x0000000224087892 */ /* 0x000fcc000f8efc3f */
[----:B------:R-:W-:-:S04]  /*157d0*/  MOV R2, UR8 ;  /* 0x0000000800027c02 */ /* 0x000fc80008000f00 */
[----:B------:R-:W-:-:S13]  /*157e0*/  ISETP.NE.AND P2, PT, R2, 0x3, PT ;  /* 0x000000030200780c */ /* 0x000fda0003f45270 */
[----:B------:R-:W-:Y:S05]  /*157f0*/  @!P2 BRA `(.L_x_2179) ;  /* 0x000000000004a947 */ /* 0x000fea0003800000 */
[----:B---3--:R-:W-:Y:S01]  /*15800*/  BPT.TRAP 0x1 ;  /* 0x000000040000795c */ /* 0x008fe20000300000 */
.L_x_2179:
        /* <DEDUP_REMOVED lines=15> */
.L_x_2199:
[----:B------:R-:W2:Y:S02]  /*15900*/  SYNCS.PHASECHK.TRANS64.TRYWAIT P0, [R3+URZ], R2 ;  /* 0x00000002030075a7 */ /* 0x000ea4000800017f */
[----:B--2---:R-:W-:Y:S05]  /*15910*/  @!P0 BRA `(.L_x_2181) ;  /* 0x0000000400b88947 */ /* 0x004fea0003800000 */
.L_x_2200:
[----:B------:R-:W-:Y:S05]  /*15920*/  @!P2 BRA `(.L_x_2182) ;  /* 0x000000000004a947 */ /* 0x000fea0003800000 */
[----:B---3--:R-:W-:Y:S01]  /*15930*/  BPT.TRAP 0x1 ;  /* 0x000000040000795c */ /* 0x008fe20000300000 */
.L_x_2182:
[----:B--2---:R-:W-:-:S05]  /*15940*/  VIADD R3, R8, 0x30c40 ;  /* 0x00030c4008037836 */ /* 0x004fca0000000000 */
[----:B------:R-:W-:-:S04]  /*15950*/  LEA R5, R0, R3, 0x3 ;  /* 0x0000000300057211 */ /* 0x000fc800078e18ff */
[----:B------:R-:W2:Y:S02]  /*15960*/  SYNCS.PHASECHK.TRANS64.TRYWAIT P0, [R5+URZ], R4 ;  /* 0x00000004050075a7 */ /* 0x000ea4000800017f */
[----:B--2---:R-:W-:Y:S05]  /*15970*/  @!P0 BRA `(.L_x_2183) ;  /* 0x0000000400b48947 */ /* 0x004fea0003800000 */
.L_x_2201:
[----:B------:R-:W-:-:S07]  /*15980*/  IMAD R3, R6, 0x8, R3 ;  /* 0x0000000806037824 */ /* 0x000fce00078e0203 */
.L_x_2184:
[----:B----4-:R4:W1:Y:S02]  /*15990*/  SYNCS.PHASECHK.TRANS64.TRYWAIT P0, [R3+URZ], R2 ;  /* 0x00000002030075a7 */ /* 0x010864000800017f */
[----:B-1----:R-:W-:Y:S05]  /*159a0*/  @!P0 NANOSLEEP.SYNCS 0x989680 ;  /* 0x009896800000895d */ /* 0x002fea0003900000 */
[----:B------:R-:W1:Y:S02]  /*159b0*/  @!P0 SYNCS.PHASECHK.TRANS64 P0, [R3+URZ], R2 ;  /* 0x00000002030085a7 */ /* 0x000e64000800007f */
[----:B-1----:R-:W-:Y:S05]  /*159c0*/  @!P0 BRA `(.L_x_2184) ;  /* 0xfffffffc00f08947 */ /* 0x002fea000383ffff */
.L_x_2067:
[----:B---3--:R-:W-:Y:S05]  /*159d0*/  BSYNC B6 ;  /* 0x0000000000067941 */ /* 0x008fea0003800000 */
.L_x_2061:
[----:B------:R-:W-:Y:S05]  /*159e0*/  EXIT ;  /* 0x000000000000794d */ /* 0x000fea0003800000 */
.L_x_2078:
[----:B------:R-:W-:Y:S01]  /*159f0*/  MOV R13, R18 ;  /* 0x00000012000d7202 */ /* 0x000fe20000000f00 */
[----:B------:R-:W-:Y:S01]  /*15a00*/  IMAD.MOV.U32 R12, RZ, RZ, RZ ;  /* 0x000000ffff0c7224 */ /* 0x000fe200078e00ff */
[----:B------:R-:W-:Y:S01]  /*15a10*/  MOV R11, 0x1f ;  /* 0x0000001f000b7802 */ /* 0x000fe20000000f00 */
[----:B------:R-:W-:-:S07]  /*15a20*/  IMAD.MOV.U32 R15, RZ, RZ, -0x1 ;  /* 0xffffffffff0f7424 */ /* 0x000fce00078e00ff */
[----:B------:R-:W-:Y:S05]  /*15a30*/  WARPSYNC.COLLECTIVE R15, `(.L_x_2185) ;  /* 0x000000000f087348 */ /* 0x000fea0003c00000 */
[----:B------:R1:W2:Y:S02]  /*15a40*/  SHFL.IDX P6, R14, R13, R12, R11 ;  /* 0x0000000c0d0e7389 */ /* 0x0002a400000c000b */
[----:B-12---:R-:W-:Y:S01]  /*15a50*/  ENDCOLLECTIVE ;  /* 0x000000000000791b */ /* 0x006fe20003800000 */
.L_x_2185:
[----:B------:R-:W-:Y:S05]  /*15a60*/  BRA `(.L_x_2186) ;  /* 0xfffffeb8006c7947 */ /* 0x000fea000383ffff */
.L_x_2080:
[----:B--2---:R2:W3:Y:S02]  /*15a70*/  SYNCS.PHASECHK.TRANS64.TRYWAIT P0, [R16+URZ+0x30c00], R11 ;  /* 0x030c000b100075a7 */ /* 0x0044e4000800017f */
[----:B---3--:R-:W-:Y:S05]  /*15a80*/  @!P0 NANOSLEEP.SYNCS 0x989680 ;  /* 0x009896800000895d */ /* 0x008fea0003900000 */
[----:B------:R-:W3:Y:S02]  /*15a90*/  @!P0 SYNCS.PHASECHK.TRANS64 P0, [R16+URZ+0x30c00], R11 ;  /* 0x030c000b100085a7 */ /* 0x000ee4000800007f */
[----:B---3--:R-:W-:Y:S05]  /*15aa0*/  @!P0 BRA `(.L_x_2080) ;  /* 0xfffffffc00f08947 */ /* 0x008fea000383ffff */
[----:B------:R-:W-:Y:S05]  /*15ab0*/  BRA `(.L_x_2079) ;  /* 0xfffffeb800b87947 */ /* 0x000fea000383ffff */
.L_x_2085:
[----:B--2---:R2:W3:Y:S02]  /*15ac0*/  SYNCS.PHASECHK.TRANS64.TRYWAIT P0, [R6+URZ+0x30c10], R23 ;  /* 0x030c1017060075a7 */ /* 0x0044e4000800017f */
[----:B---3--:R-:W-:Y:S05]  /*15ad0*/  @!P0 NANOSLEEP.SYNCS 0x989680 ;  /* 0x009896800000895d */ /* 0x008fea0003900000 */
[----:B------:R-:W3:Y:S02]  /*15ae0*/  @!P0 SYNCS.PHASECHK.TRANS64 P0, [R6+URZ+0x30c10], R23 ;  /* 0x030c1017060085a7 */ /* 0x000ee4000800007f */
[----:B---3--:R-:W-:Y:S05]  /*15af0*/  @!P0 BRA `(.L_x_2085) ;  /* 0xfffffffc00f08947 */ /* 0x008fea000383ffff */
[----:B------:R-:W-:Y:S05]  /*15b00*/  BRA `(.L_x_2084) ;  /* 0xfffffec4006c7947 */ /* 0x000fea000383ffff */
.L_x_2089:
[----:B------:R1:W1:Y:S02]  /*15b10*/  SYNCS.PHASECHK.TRANS64.TRYWAIT P0, [R6+URZ+0x30c30], R23 ;  /* 0x030c3017060075a7 */ /* 0x000264000800017f */
[----:B-1----:R-:W-:Y:S05]  /*15b20*/  @!P0 NANOSLEEP.SYNCS 0x989680 ;  /* 0x009896800000895d */ /* 0x002fea0003900000 */
[----:B------:R-:W1:Y:S02]  /*15b30*/  @!P0 SYNCS.PHASECHK.TRANS64 P0, [R6+URZ+0x30c30], R23 ;  /* 0x030c3017060085a7 */ /* 0x000e64000800007f */
[----:B-1----:R-:W-:Y:S05]  /*15b40*/  @!P0 BRA `(.L_x_2089) ;  /* 0xfffffffc00f08947 */ /* 0x002fea000383ffff */
[----:B------:R-:W-:Y:S05]  /*15b50*/  BRA `(.L_x_2088) ;  /* 0xfffffec800747947 */ /* 0x000fea000383ffff */
.L_x_2097:
[----:B--2---:R2:W3:Y:S02]  /*15b60*/  SYNCS.PHASECHK.TRANS64.TRYWAIT P1, [R6+URZ+0x30c10], R23 ;  /* 0x030c1017060075a7 */ /* 0x0044e4000802017f */
[----:B---3--:R-:W-:Y:S05]  /*15b70*/  @!P1 NANOSLEEP.SYNCS 0x989680 ;  /* 0x009896800000995d */ /* 0x008fea0003900000 */
[----:B------:R-:W3:Y:S02]  /*15b80*/  @!P1 SYNCS.PHASECHK.TRANS64 P1, [R6+URZ+0x30c10], R23 ;  /* 0x030c1017060095a7 */ /* 0x000ee4000802007f */
[----:B---3--:R-:W-:Y:S05]  /*15b90*/  @!P1 BRA `(.L_x_2097) ;  /* 0xfffffffc00f09947 */ /* 0x008fea000383ffff */
[----:B------:R-:W-:Y:S05]  /*15ba0*/  BRA `(.L_x_2096) ;  /* 0xffffff1c008c7947 */ /* 0x000fea000383ffff */
.L_x_2101:
[----:B------:R1:W1:Y:S02]  /*15bb0*/  SYNCS.PHASECHK.TRANS64.TRYWAIT P1, [R6+URZ+0x30c30], R23 ;  /* 0x030c3017060075a7 */ /* 0x000264000802017f */
[----:B-1----:R-:W-:Y:S05]  /*15bc0*/  @!P1 NANOSLEEP.SYNCS 0x989680 ;  /* 0x009896800000995d */ /* 0x002fea0003900000 */
[----:B------:R-:W1:Y:S02]  /*15bd0*/  @!P1 SYNCS.PHASECHK.TRANS64 P1, [R6+URZ+0x30c30], R23 ;  /* 0x030c3017060095a7 */ /* 0x000e64000802007f */
[----:B-1----:R-:W-:Y:S05]  /*15be0*/  @!P1 BRA `(.L_x_2101) ;  /* 0xfffffffc00f09947 */ /* 0x002fea000383ffff */
[----:B------:R-:W-:Y:S05]  /*15bf0*/  BRA `(.L_x_2100) ;  /* 0xffffff20008c7947 */ /* 0x000fea000383ffff */
.L_x_2109:
[----:B--2---:R2:W3:Y:S02]  /*15c00*/  SYNCS.PHASECHK.TRANS64.TRYWAIT P0, [R6+URZ+0x30c10], R23 ;  /* 0x030c1017060075a7 */ /* 0x0044e4000800017f */
[----:B---3--:R-:W-:Y:S05]  /*15c10*/  @!P0 NANOSLEEP.SYNCS 0x989680 ;  /* 0x009896800000895d */ /* 0x008fea0003900000 */
[----:B------:R-:W3:Y:S02]  /*15c20*/  @!P0 SYNCS.PHASECHK.TRANS64 P0, [R6+URZ+0x30c10], R23 ;  /* 0x030c1017060085a7 */ /* 0x000ee4000800007f */
[----:B---3--:R-:W-:Y:S05]  /*15c30*/  @!P0 BRA `(.L_x_2109) ;  /* 0xfffffffc00f08947 */ /* 0x008fea000383ffff */
[----:B------:R-:W-:Y:S05]  /*15c40*/  BRA `(.L_x_2108) ;  /* 0xffffff6800e47947 */ /* 0x000fea000383ffff */
.L_x_2113:
[----:B------:R1:W1:Y:S02]  /*15c50*/  SYNCS.PHASECHK.TRANS64.TRYWAIT P0, [R6+URZ+0x30c30], R23 ;  /* 0x030c3017060075a7 */ /* 0x000264000800017f */
[----:B-1----:R-:W-:Y:S05]  /*15c60*/  @!P0 NANOSLEEP.SYNCS 0x989680 ;  /* 0x009896800000895d */ /* 0x002fea0003900000 */
[----:B------:R-:W1:Y:S02]  /*15c70*/  @!P0 SYNCS.PHASECHK.TRANS64 P0, [R6+URZ+0x30c30], R23 ;  /* 0x030c3017060085a7 */ /* 0x000e64000800007f */
[----:B-1----:R-:W-:Y:S05]  /*15c80*/  @!P0 BRA `(.L_x_2113) ;  /* 0xfffffffc00f08947 */ /* 0x002fea000383ffff */
[----:B------:R-:W-:Y:S05]  /*15c90*/  BRA `(.L_x_2112) ;  /* 0xffffff6c00e47947 */ /* 0x000fea000383ffff */
.L_x_2159:
[----:B-1----:R1:W2:Y:S02]  /*15ca0*/  SYNCS.PHASECHK.TRANS64.TRYWAIT P0, [R15+URZ+0x30c20], R0 ;  /* 0x030c20000f0075a7 */ /* 0x0022a4000800017f */
[----:B--2---:R-:W-:Y:S05]  /*15cb0*/  @!P0 NANOSLEEP.SYNCS 0x989680 ;  /* 0x009896800000895d */ /* 0x004fea0003900000 */
[----:B------:R-:W2:Y:S02]  /*15cc0*/  @!P0 SYNCS.PHASECHK.TRANS64 P0, [R15+URZ+0x30c20], R0 ;  /* 0x030c20000f0085a7 */ /* 0x000ea4000800007f */
[----:B--2---:R-:W-:Y:S05]  /*15cd0*/  @!P0 BRA `(.L_x_2159) ;  /* 0xfffffffc00f08947 */ /* 0x004fea000383ffff */
[----:B------:R-:W-:Y:S05]  /*15ce0*/  BRA `(.L_x_2187) ;  /* 0xffffffe000e87947 */ /* 0x000fea000383ffff */
.L_x_2163:
[----:B--2---:R2:W3:Y:S02]  /*15cf0*/  SYNCS.PHASECHK.TRANS64.TRYWAIT P1, [R15+URZ+0x30c40], R18 ;  /* 0x030c40120f0075a7 */ /* 0x0044e4000802017f */
[----:B---3--:R-:W-:Y:S05]  /*15d00*/  @!P1 NANOSLEEP.SYNCS 0x989680 ;  /* 0x009896800000995d */ /* 0x008fea0003900000 */
[----:B------:R-:W3:Y:S02]  /*15d10*/  @!P1 SYNCS.PHASECHK.TRANS64 P1, [R15+URZ+0x30c40], R18 ;  /* 0x030c40120f0095a7 */ /* 0x000ee4000802007f */
[----:B---3--:R-:W-:Y:S05]  /*15d20*/  @!P1 BRA `(.L_x_2163) ;  /* 0xfffffffc00f09947 */ /* 0x008fea000383ffff */
[----:B------:R-:W-:Y:S05]  /*15d30*/  BRA `(.L_x_2188) ;  /* 0xffffffe800507947 */ /* 0x000fea000383ffff */
.L_x_2165:
[----:B-1----:R1:W3:Y:S02]  /*15d40*/  SYNCS.PHASECHK.TRANS64.TRYWAIT P1, [R15+URZ+0x30c28], R18 ;  /* 0x030c28120f0075a7 */ /* 0x0022e4000802017f */
[----:B---3--:R-:W-:Y:S05]  /*15d50*/  @!P1 NANOSLEEP.SYNCS 0x989680 ;  /* 0x009896800000995d */ /* 0x008fea0003900000 */
[----:B------:R-:W3:Y:S02]  /*15d60*/  @!P1 SYNCS.PHASECHK.TRANS64 P1, [R15+URZ+0x30c28], R18 ;  /* 0x030c28120f0095a7 */ /* 0x000ee4000802007f */
[----:B---3--:R-:W-:Y:S05]  /*15d70*/  @!P1 BRA `(.L_x_2165) ;  /* 0xfffffffc00f09947 */ /* 0x008fea000383ffff */
[----:B------:R-:W-:Y:S05]  /*15d80*/  BRA `(.L_x_2189) ;  /* 0xffffffe800d47947 */ /* 0x000fea000383ffff */
.L_x_2167:
[----:B---3--:R3:W4:Y:S02]  /*15d90*/  SYNCS.PHASECHK.TRANS64.TRYWAIT P1, [R15+URZ+0x30c48], R18 ;  /* 0x030c48120f0075a7 */ /* 0x008724000802017f */
[----:B----4-:R-:W-:Y:S05]  /*15da0*/  @!P1 NANOSLEEP.SYNCS 0x989680 ;  /* 0x009896800000995d */ /* 0x010fea0003900000 */
[----:B------:R-:W4:Y:S02]  /*15db0*/  @!P1 SYNCS.PHASECHK.TRANS64 P1, [R15+URZ+0x30c48], R18 ;  /* 0x030c48120f0095a7 */ /* 0x000f24000802007f */
[----:B----4-:R-:W-:Y:S05]  /*15dc0*/  @!P1 BRA `(.L_x_2167) ;  /* 0xfffffffc00f09947 */ /* 0x010fea000383ffff */
[----:B------:R-:W-:Y:S05]  /*15dd0*/  BRA `(.L_x_2190) ;  /* 0xffffffec00587947 */ /* 0x000fea000383ffff */
.L_x_2169:
[----:B------:R-:W-:-:S07]  /*15de0*/  SHF.L.U32 R4, R10, 0x1f, RZ ;  /* 0x0000001f0a047819 */ /* 0x000fce00000006ff */
.L_x_2191:
[----:B----4-:R4:W1:Y:S02]  /*15df0*/  SYNCS.PHASECHK.TRANS64.TRYWAIT P1, [R15+URZ+0x30c20], R4 ;  /* 0x030c20040f0075a7 */ /* 0x010864000802017f */
[----:B-1----:R-:W-:Y:S05]  /*15e00*/  @!P1 NANOSLEEP.SYNCS 0x989680 ;  /* 0x009896800000995d */ /* 0x002fea0003900000 */
[----:B------:R-:W1:Y:S02]  /*15e10*/  @!P1 SYNCS.PHASECHK.TRANS64 P1, [R15+URZ+0x30c20], R4 ;  /* 0x030c20040f0095a7 */ /* 0x000e64000802007f */
[----:B-1----:R-:W-:Y:S05]  /*15e20*/  @!P1 BRA `(.L_x_2191) ;  /* 0xfffffffc00f09947 */ /* 0x002fea000383ffff */
[----:B------:R-:W-:Y:S05]  /*15e30*/  BRA `(.L_x_2192) ;  /* 0xffffffec00c07947 */ /* 0x000fea000383ffff */
.L_x_2172:
[----:B----4-:R4:W1:Y:S02]  /*15e40*/  SYNCS.PHASECHK.TRANS64.TRYWAIT P1, [R15+URZ+0x30c40], R12 ;  /* 0x030c400c0f0075a7 */ /* 0x010864000802017f */
[----:B-1----:R-:W-:Y:S05]  /*15e50*/  @!P1 NANOSLEEP.SYNCS 0x989680 ;  /* 0x009896800000995d */ /* 0x002fea0003900000 */
[----:B------:R-:W1:Y:S02]  /*15e60*/  @!P1 SYNCS.PHASECHK.TRANS64 P1, [R15+URZ+0x30c40], R12 ;  /* 0x030c400c0f0095a7 */ /* 0x000e64000802007f */
[----:B-1----:R-:W-:Y:S05]  /*15e70*/  @!P1 BRA `(.L_x_2172) ;  /* 0xfffffffc00f09947 */ /* 0x002fea000383ffff */
[----:B------:R-:W-:Y:S05]  /*15e80*/  BRA `(.L_x_2193) ;  /* 0xfffffff000607947 */ /* 0x000fea000383ffff */
.L_x_2174:
[----:B-1----:R1:W2:Y:S02]  /*15e90*/  SYNCS.PHASECHK.TRANS64.TRYWAIT P1, [R15+URZ+0x30c28], R12 ;  /* 0x030c280c0f0075a7 */ /* 0x0022a4000802017f */
[----:B--2---:R-:W-:Y:S05]  /*15ea0*/  @!P1 NANOSLEEP.SYNCS 0x989680 ;  /* 0x009896800000995d */ /* 0x004fea0003900000 */
[----:B------:R-:W2:Y:S02]  /*15eb0*/  @!P1 SYNCS.PHASECHK.TRANS64 P1, [R15+URZ+0x30c28], R12 ;  /* 0x030c280c0f0095a7 */ /* 0x000ea4000802007f */
[----:B--2---:R-:W-:Y:S05]  /*15ec0*/  @!P1 BRA `(.L_x_2174) ;  /* 0xfffffffc00f09947 */ /* 0x004fea000383ffff */
[----:B------:R-:W-:Y:S05]  /*15ed0*/  BRA `(.L_x_2194) ;  /* 0xfffffff000d87947 */ /* 0x000fea000383ffff */
.L_x_2176:
[----:B------:R1:W1:Y:S02]  /*15ee0*/  SYNCS.PHASECHK.TRANS64.TRYWAIT P0, [R3+URZ+0x30c40], R0 ;  /* 0x030c4000030075a7 */ /* 0x000264000800017f */
[----:B-1----:R-:W-:Y:S05]  /*15ef0*/  @!P0 NANOSLEEP.SYNCS 0x989680 ;  /* 0x009896800000895d */ /* 0x002fea0003900000 */
[----:B------:R-:W1:Y:S02]  /*15f00*/  @!P0 SYNCS.PHASECHK.TRANS64 P0, [R3+URZ+0x30c40], R0 ;  /* 0x030c4000030085a7 */ /* 0x000e64000800007f */
[----:B-1----:R-:W-:Y:S05]  /*15f10*/  @!P0 BRA `(.L_x_2176) ;  /* 0xfffffffc00f08947 */ /* 0x002fea000383ffff */
[----:B------:R-:W-:Y:S05]  /*15f20*/  BRA `(.L_x_2195) ;  /* 0xfffffff4006c7947 */ /* 0x000fea000383ffff */
.L_x_2178:
[----:B------:R-:W-:Y:S01]  /*15f30*/  BSSY B0, `(.L_x_2196) ;  /* 0x0000006000007945 */ /* 0x000fe20003800000 */
[----:B------:R-:W-:-:S07]  /*15f40*/  MOV R15, 0xffffffff ;  /* 0xffffffff000f7802 */ /* 0x000fce0000000f00 */
[----:B---3--:R-:W-:Y:S05]  /*15f50*/  WARPSYNC.COLLECTIVE R15, `(.L_x_2197) ;  /* 0x000000000f0c7348 */ /* 0x008fea0003c00000 */
[----:B------:R-:W-:Y:S02]  /*15f60*/  ELECT P6, UR62, PT ;  /* 0x00000000003e782f */ /* 0x000fe400038c0000 */
[----:B------:R-:W-:Y:S01]  /*15f70*/  MOV R14, UR62 ;  /* 0x0000003e000e7c02 */ /* 0x000fe20008000f00 */
[----:B---3--:R-:W-:Y:S10]  /*15f80*/  ENDCOLLECTIVE ;  /* 0x000000000000791b */ /* 0x008ff40003800000 */
.L_x_2197:
[----:B------:R-:W-:Y:S05]  /*15f90*/  BSYNC B0 ;  /* 0x0000000000007941 */ /* 0x000fea0003800000 */
.L_x_2196:
[----:B------:R-:W-:Y:S05]  /*15fa0*/  BRA `(.L_x_2198) ;  /* 0xfffffff800007947 */ /* 0x000fea000383ffff */
.L_x_2180:
[----:B-1----:R1:W2:Y:S02]  /*15fb0*/  SYNCS.PHASECHK.TRANS64.TRYWAIT P0, [R7+URZ], R4 ;  /* 0x00000004070075a7 */ /* 0x0022a4000800017f */
[----:B--2---:R-:W-:Y:S05]  /*15fc0*/  @!P0 NANOSLEEP.SYNCS 0x989680 ;  /* 0x009896800000895d */ /* 0x004fea0003900000 */
[----:B------:R-:W2:Y:S02]  /*15fd0*/  @!P0 SYNCS.PHASECHK.TRANS64 P0, [R7+URZ], R4 ;  /* 0x00000004070085a7 */ /* 0x000ea4000800007f */
[----:B--2---:R-:W-:Y:S05]  /*15fe0*/  @!P0 BRA `(.L_x_2180) ;  /* 0xfffffffc00f08947 */ /* 0x004fea000383ffff */
[----:B------:R-:W-:Y:S05]  /*15ff0*/  BRA `(.L_x_2199) ;  /* 0xfffffff800407947 */ /* 0x000fea000383ffff */
.L_x_2181:
[----:B--2---:R2:W4:Y:S02]  /*16000*/  SYNCS.PHASECHK.TRANS64.TRYWAIT P0, [R3+URZ], R2 ;  /* 0x00000002030075a7 */ /* 0x004524000800017f */
[----:B----4-:R-:W-:Y:S05]  /*16010*/  @!P0 NANOSLEEP.SYNCS 0x989680 ;  /* 0x009896800000895d */ /* 0x010fea0003900000 */
[----:B------:R-:W4:Y:S02]  /*16020*/  @!P0 SYNCS.PHASECHK.TRANS64 P0, [R3+URZ], R2 ;  /* 0x00000002030085a7 */ /* 0x000f24000800007f */
[----:B----4-:R-:W-:Y:S05]  /*16030*/  @!P0 BRA `(.L_x_2181) ;  /* 0xfffffffc00f08947 */ /* 0x010fea000383ffff */
[----:B------:R-:W-:Y:S05]  /*16040*/  BRA `(.L_x_2200) ;  /* 0xfffffff800347947 */ /* 0x000fea000383ffff */
.L_x_2183:
[----:B--2---:R2:W4:Y:S02]  /*16050*/  SYNCS.PHASECHK.TRANS64.TRYWAIT P0, [R5+URZ], R4 ;  /* 0x00000004050075a7 */ /* 0x004524000800017f */
[----:B----4-:R-:W-:Y:S05]  /*16060*/  @!P0 NANOSLEEP.SYNCS 0x989680 ;  /* 0x009896800000895d */ /* 0x010fea0003900000 */
[----:B------:R-:W4:Y:S02]  /*16070*/  @!P0 SYNCS.PHASECHK.TRANS64 P0, [R5+URZ], R4 ;  /* 0x00000004050085a7 */ /* 0x000f24000800007f */
[----:B----4-:R-:W-:Y:S05]  /*16080*/  @!P0 BRA `(.L_x_2183) ;  /* 0xfffffffc00f08947 */ /* 0x010fea000383ffff */
[----:B------:R-:W-:Y:S05]  /*16090*/  BRA `(.L_x_2201) ;  /* 0xfffffff800387947 */ /* 0x000fea000383ffff */
.L_x_2202:
        /* <DEDUP_REMOVED lines=14> */
.L_x_7388:


//--------------------- .text._ZN7cutlass13device_kernelIN5flash11enable_sm90INS1_16FlashAttnBwdSm90INS1_25CollectiveMainloopBwdSm90ILi2ELi2ELi2EN4cute5tupleIJNS5_1CILi1EEES8_S8_EEENS6_IJNS7_ILi128EEESA_NS7_ILi64EEEEEENS_10bfloat16_tEfNS_4arch4Sm90ELb0ELb1ELb1ELb1ELb1ELb1ELb0ELb0ELi2ELi1ELi2ELi2ELb0EEENS1_24CollectiveEpilogueBwdGQAISC_fSF_Li256ELb1ELb1EEENS1_19SingleTileSchedulerILb1ELb0ELb0ELi128EEEEEEEEEvNT_6ParamsE --------------------------
	.section	.text._ZN7cutlass13device_kernelIN5flash11enable_sm90INS1_16FlashAttnBwdSm90INS1_25CollectiveMainloopBwdSm90ILi2ELi2ELi2EN4cute5tupleIJNS5_1CILi1EEES8_S8_EEENS6_IJNS7_ILi128EEESA_NS7_ILi64EEEEEENS_10bfloat16_tEfNS_4arch4Sm90ELb0ELb1ELb1ELb1ELb1ELb1ELb0ELb0ELi2ELi1ELi2ELi2ELb0EEENS1_24CollectiveEpilogueBwdGQAISC_fSF_Li256ELb1ELb1EEENS1_19SingleTileSchedulerILb1ELb0ELb0ELi128EEEEEEEEEvNT_6ParamsE,"ax",@progbits
	.align	128
.text._ZN7cutlass13device_kernelIN5flash11enable_sm90INS1_16FlashAttnBwdSm90INS1_25CollectiveMainloopBwdSm90ILi2ELi2ELi2EN4cute5tupleIJNS5_1CILi1EEES8_S8_EEENS6_IJNS7_ILi128EEESA_NS7_ILi64EEEEEENS_10bfloat16_tEfNS_4arch4Sm90ELb0ELb1ELb1ELb1ELb1ELb1ELb0ELb0ELi2ELi1ELi2ELi2ELb0EEENS1_24CollectiveEpilogueBwdGQAISC_fSF_Li256ELb1ELb1EEENS1_19SingleTileSchedulerILb1ELb0ELb0ELi128EEEEEEEEEvNT_6ParamsE:
        .type           _ZN7cutlass13device_kernelIN5flash11enable_sm90INS1_16FlashAttnBwdSm90INS1_25CollectiveMainloopBwdSm90ILi2ELi2ELi2EN4cute5tupleIJNS5_1CILi1EEES8_S8_EEENS6_IJNS7_ILi128EEESA_NS7_ILi64EEEEEENS_10bfloat16_tEfNS_4arch4Sm90ELb0ELb1ELb1ELb1ELb1ELb1ELb0ELb0ELi2ELi1ELi2ELi2ELb0EEENS1_24CollectiveEpilogueBwdGQAISC_fSF_Li256ELb1ELb1EEENS1_19SingleTileSchedulerILb1ELb0ELb0ELi128EEEEEEEEEvNT_6ParamsE,@function
        .size           _ZN7cutlass13device_kernelIN5flash11enable_sm90INS1_16FlashAttnBwdSm90INS1_25CollectiveMainloopBwdSm90ILi2ELi2ELi2EN4cute5tupleIJNS5_1CILi1EEES8_S8_EEENS6_IJNS7_ILi128EEESA_NS7_ILi64EEEEEENS_10bfloat16_tEfNS_4arch4Sm90ELb0ELb1ELb1ELb1ELb1ELb1ELb0ELb0ELi2ELi1ELi2ELi2ELb0EEENS1_24CollectiveEpilogueBwdGQAISC_fSF_Li256ELb1ELb1EEENS1_19SingleTileSchedulerILb1ELb0ELb0ELi128EEEEEEEEEvNT_6ParamsE,(.L_x_7389 - _ZN7cutlass13device_kernelIN5flash11enable_sm90INS1_16FlashAttnBwdSm90INS1_25CollectiveMainloopBwdSm90ILi2ELi2ELi2EN4cute5tupleIJNS5_1CILi1EEES8_S8_EEENS6_IJNS7_ILi128EEESA_NS7_ILi64EEEEEENS_10bfloat16_tEfNS_4arch4Sm90ELb0ELb1ELb1ELb1ELb1ELb1ELb0ELb0ELi2ELi1ELi2ELi2ELb0EEENS1_24CollectiveEpilogueBwdGQAISC_fSF_Li256ELb1ELb1EEENS1_19SingleTileSchedulerILb1ELb0ELb0ELi128EEEEEEEEEvNT_6ParamsE)
        .other          _ZN7cutlass13device_kernelIN5flash11enable_sm90INS1_16FlashAttnBwdSm90INS1_25CollectiveMainloopBwdSm90ILi2ELi2ELi2EN4cute5tupleIJNS5_1CILi1EEES8_S8_EEENS6_IJNS7_ILi128EEESA_NS7_ILi64EEEEEENS_10bfloat16_tEfNS_4arch4Sm90ELb0ELb1ELb1ELb1ELb1ELb1ELb0ELb0ELi2ELi1ELi2ELi2ELb0EEENS1_24CollectiveEpilogueBwdGQAISC_fSF_Li256ELb1ELb1EEENS1_19SingleTileSchedulerILb1ELb0ELb0ELi128EEEEEEEEEvNT_6ParamsE,@"STO_CUDA_ENTRY STV_DEFAULT"
_ZN7cutlass13device_kernelIN5flash11enable_sm90INS1_16FlashAttnBwdSm90INS1_25CollectiveMainloopBwdSm90ILi2ELi2ELi2EN4cute5tupleIJNS5_1CILi1EEES8_S8_EEENS6_IJNS7_ILi128EEESA_NS7_ILi64EEEEEENS_10bfloat16_tEfNS_4arch4Sm90ELb0ELb1ELb1ELb1ELb1ELb1ELb0ELb0ELi2ELi1ELi2ELi2ELb0EEENS1_24CollectiveEpilogueBwdGQAISC_fSF_Li256ELb1ELb1EEENS1_19SingleTileSchedulerILb1ELb0ELb0ELi128EEEEEEEEEvNT_6ParamsE:
        /* <DEDUP_REMOVED lines=24> */
.L_x_2204:
[----:B------:R-:W-:Y:S05]  /*0180*/  BSYNC B0 ;  /* 0x0000000000007941 */ /* 0x000fea0003800000 */
.L_x_2203:
        /* <DEDUP_REMOVED lines=37> */
.L_x_2205:
        /* <DEDUP_REMOVED lines=22> */
.L_x_2206:
[----:B------:R-:W-:Y:S01]  /*0540*/  PLOP3.LUT P0, PT, PT, PT, UP0, 0x80, 0x0 ;  /* 0x000000000000781c */ /* 0x000fe20003f0f008 */
[----:B------:R-:W-:Y:S01]  /*0550*/  NOP ;  /* 0x0000000000007918 */ /* 0x000fe20000000000 */
[----:B------:R-:W-:Y:S01]  /*0560*/  ULDC.64 UR38, c[0x0][0x208] ;  /* 0x0000820000267ab9 */ /* 0x000fe20000000a00 */
[----:B------:R-:W-:Y:S01]  /*0570*/  BSSY B6, `(.L_x_2207) ;  /* 0x0001676000067945 */ /* 0x000fe20003800000 */
[----:B-12-4-:R-:W-:Y:S09]  /*0580*/  BAR.SYNC.DEFER_BLOCKING 0x0 ;  /* 0x0000000000007b1d */ /* 0x016ff20000010000 */
[----:B------:R-:W-:Y:S05]  /*0590*/  @!P0 BRA `(.L_x_2208) ;  /* 0x0000012000448947 */ /* 0x000fea0003800000 */
.L_x_2209:
        /* <DEDUP_REMOVED lines=24> */
.L_x_2210:
        /* <DEDUP_REMOVED lines=14> */
.L_x_2212:
[----:B------:R-:W-:-:S05]  /*0800*/  ULDC UR4, c[0x0][0x8c4] ;  /* 0x0002310000047ab9 */ /* 0x000fca0000000800 */
.L_x_2211:
        /* <DEDUP_REMOVED lines=19> */
.L_x_2214:
        /* <DEDUP_REMOVED lines=14> */
.L_x_2215:
        /* <DEDUP_REMOVED lines=11> */
.L_x_2216:
        /* <DEDUP_REMOVED lines=13> */
.L_x_2217:
        /* <DEDUP_REMOVED lines=50> */
.L_x_2218:
        /* <DEDUP_REMOVED lines=28> */
.L_x_2221:
        /* <DEDUP_REMOVED lines=15> */
.L_x_2220:
        /* <DEDUP_REMOVED lines=22> */
.L_x_2223:
        /* <DEDUP_REMOVED lines=15> */
.L_x_2222:
[----:B------:R-:W-:Y:S01]  /*13c0*/  SHF.R.S32.HI R6, RZ, 0x1f, R17 ;  /* 0x0000001fff067819 */ /* 0x000fe20000011411 */
[----:B------:R-:W-:-:S03]  /*13d0*/  UMOV UR4, 0xffffffff ;  /* 0xffffffff00047882 */ /* 0x000fc60000000000 */
[----:B------:R-:W-:-:S04]  /*13e0*/  LEA.HI R0, R6, R17, RZ, 0x7 ;  /* 0x0000001106007211 */ /* 0x000fc800078f38ff */
[----:B------:R-:W-:Y:S01]  /*13f0*/  SHF.R.S32.HI R18, RZ, 0x7, R0 ;  /* 0x00000007ff127819 */ /* 0x000fe20000011400 */
[----:B------:R-:W-:Y:S06]  /*1400*/  BRA.DIV UR4, `(.L_x_2224) ;  /* 0x0000015a04387947 */ /* 0x000fec000b800000 */
[----:B------:R1:W2:Y:S02]  /*1410*/  SHFL.IDX PT, R14, R18, RZ, 0x1f ;  /* 0x00001fff120e7589 */ /* 0x0002a400000e0000 */
.L_x_2372:
        /* <DEDUP_REMOVED lines=24> */
.L_x_2225:
        /* <DEDUP_REMOVED lines=162> */
.L_x_2238:
[----:B------:R-:W-:-:S06]  /*1fc0*/  ULOP3.LUT UR4, UR36, 0x1, URZ, 0xfc, !UPT ;  /* 0x0000000124047892 */ /* 0x000fcc000f8efc3f */
[----:B------:R-:W-:-:S05]  /*1fd0*/  IMAD.U32 R5, RZ, RZ, UR4 ;  /* 0x00000004ff057e24 */ /* 0x000fca000f8e00ff */
[----:B------:R-:W-:-:S13]  /*1fe0*/  ISETP.NE.AND P6, PT, R5, 0x3, PT ;  /* 0x000000030500780c */ /* 0x000fda0003fc5270 */
[----:B------:R-:W-:Y:S05]  /*1ff0*/  @!P6 BRA `(.L_x_2228) ;  /* 0x000000000004e947 */ /* 0x000fea0003800000 */
[----:B------:R-:W-:Y:S01]  /*2000*/  BPT.TRAP 0x1 ;  /* 0x000000040000795c */ /* 0x000fe20000300000 */
.L_x_2228:
[----:B------:R-:W-:Y:S02]  /*2010*/  LEA R6, R0, R16, 0x3 ;  /* 0x0000001000067211 */ /* 0x000fe400078e18ff */
[----:B------:R-:W-:-:S04]  /*2020*/  SHF.L.U32 R23, R4, 0x1f, RZ ;  /* 0x0000001f04177819 */ /* 0x000fc800000006ff */
[----:B------:R1:W2:Y:S01]  /*2030*/  SYNCS.PHASECHK.TRANS64.TRYWAIT P0, [R6+URZ+0x30c10], R23 ;  /* 0x030c1017060075a7 */ /* 0x0002a2000800017f */
[----:B------:R-:W-:Y:S05]  /*2040*/  @!P6 BRA `(.L_x_2229) ;  /* 0x000000000004e947 */ /* 0x000fea0003800000 */
[----:B------:R-:W-:Y:S01]  /*2050*/  BPT.TRAP 0x1 ;  /* 0x000000040000795c */ /* 0x000fe20000300000 */
.L_x_2229:
[----:B------:R-:W-:-:S05]  /*2060*/  VIADD R5, R16, 0x10000 ;  /* 0x0001000010057836 */ /* 0x000fca0000000000 */
[----:B------:R-:W-:-:S04]  /*2070*/  SHF.R.U32.HI R5, RZ, 0x4, R5 ;  /* 0x00000004ff057819 */ /* 0x000fc80000011605 */
[----:B------:R-:W-:Y:S01]  /*2080*/  LOP3.LUT R5, R5, 0x3fff, RZ, 0xc0, !PT ;  /* 0x00003fff05057812 */ /* 0x000fe200078ec0ff */
[----:B--2---:R-:W-:Y:S06]  /*2090*/  @P0 BRA `(.L_x_2230) ;  /* 0x0000000000080947 */ /* 0x004fec0003800000 */
[----:B------:R-:W2:Y:S02]  /*20a0*/  SYNCS.PHASECHK.TRANS64.TRYWAIT P0, [R6+URZ+0x30c10], R23 ;  /* 0x030c1017060075a7 */ /* 0x000ea4000800017f */
[----:B--2---:R-:W-:Y:S05]  /*20b0*/  @!P0 BRA `(.L_x_2231) ;  /* 0x0000014c00408947 */ /* 0x004fea0003800000 */
.L_x_2230:
        /* <DEDUP_REMOVED lines=65> */
.L_x_2232:
[----:B------:R1:W1:Y:S01]  /*24d0*/  SYNCS.PHASECHK.TRANS64.TRYWAIT P0, [R6+URZ+0x30c30], R23 ;  /* 0x030c3017060075a7 */ /* 0x000262000800017f */
[----:B------:R-:W-:Y:S05]  /*24e0*/  @!P6 BRA `(.L_x_2233) ;  /* 0x000000000004e947 */ /* 0x000fea0003800000 */
[----:B------:R-:W-:Y:S01]  /*24f0*/  BPT.TRAP 0x1 ;  /* 0x000000040000795c */ /* 0x000fe20000300000 */
.L_x_2233:
[----:B-1----:R-:W-:Y:S05]  /*2500*/  @P0 BRA `(.L_x_2234) ;  /* 0x0000000000080947 */ /* 0x002fea0003800000 */
[----:B------:R-:W1:Y:S02]  /*2510*/  SYNCS.PHASECHK.TRANS64.TRYWAIT P0, [R6+URZ+0x30c30], R23 ;  /* 0x030c3017060075a7 */ /* 0x000e64000800017f */
[----:B-1----:R-:W-:Y:S05]  /*2520*/  @!P0 BRA `(.L_x_2235) ;  /* 0x0000014800388947 */ /* 0x002fea0003800000 */
.L_x_2234:
        /* <DEDUP_REMOVED lines=1123> */
.L_x_2236:
        /* <DEDUP_REMOVED lines=68> */
.L_x_2237:
        /* <DEDUP_REMOVED lines=12> */
.L_x_2227:
        /* <DEDUP_REMOVED lines=18> */
[----:B------:R-:W-:Y:S01]  /*7180*/  MOV R21, 0x40000040 ;  /* 0x4000004000157802 */ /* 0x000fe20000000f00 */
[----:B------:R-:W-:Y:S01]  /*7190*/  IMAD.MOV.U32 R19, RZ, RZ, 0x40000040 ;  /* 0x40000040ff137424 */ /* 0x000fe200078e00ff */
[----:B------:R-:W5:Y:S03]  /*71a0*/  S2R R5, SR_TID.X ;  /* 0x0000000000057919 */ /* 0x000f660000002100 */
[----:B------:R-:W-:-:S02]  /*71b0*/  IMAD.U32 R14, RZ, RZ, UR4 ;  /* 0x00000004ff0e7e24 */ /* 0x000fc4000f8e00ff */
[----:B-----5:R-:W-:-:S05]  /*71c0*/  VIADD R8, R5, 0xffffff80 ;  /* 0xffffff8005087836 */ /* 0x020fca0000000000 */
[----:B------:R-:W-:-:S04]  /*71d0*/  SHF.R.S32.HI R7, RZ, 0x1f, R8 ;  /* 0x0000001fff077819 */ /* 0x000fc80000011408 */
[----:B------:R-:W-:-:S04]  /*71e0*/  LEA.HI R5, R7, R8, RZ, 0x5 ;  /* 0x0000000807057211 */ /* 0x000fc800078f28ff */
[----:B------:R-:W-:Y:S02]  /*71f0*/  LOP3.LUT R5, R5, 0xffffffe0, RZ, 0xc0, !PT ;  /* 0xffffffe005057812 */ /* 0x000fe400078ec0ff */
[----:B--2---:R-:W-:Y:S02]  /*7200*/  MOV R15, R10 ;  /* 0x0000000a000f7202 */ /* 0x004fe40000000f00 */
[----:B------:R-:W2:Y:S01]  /*7210*/  S2R R10, SR_TID.X ;  /* 0x00000000000a7919 */ /* 0x000ea20000002100 */
[----:B---3--:R-:W-:Y:S02]  /*7220*/  LEA.HI R9, R11, R12, RZ, 0x5 ;  /* 0x0000000c0b097211 */ /* 0x008fe400078f28ff */
[--C-:B----4-:R-:W-:Y:S02]  /*7230*/  SHF.R.S32.HI R11, RZ, 0x2, R6.reuse ;  /* 0x00000002ff0b7819 */ /* 0x110fe40000011406 */
[----:B------:R-:W-:Y:S02]  /*7240*/  SHF.R.S32.HI R6, RZ, 0x1f, R6 ;  /* 0x0000001fff067819 */ /* 0x000fe40000011406 */
[----:B------:R-:W-:Y:S01]  /*7250*/  SHF.R.S32.HI R13, RZ, 0x5, R9 ;  /* 0x00000005ff0d7819 */ /* 0x000fe20000011409 */
[----:B------:R-:W-:Y:S01]  /*7260*/  IMAD.IADD R9, R8, 0x1, -R5 ;  /* 0x0000000108097824 */ /* 0x000fe200078e0a05 */
[----:B------:R-:W-:-:S03]  /*7270*/  LEA.HI R12, R6, R11, RZ, 0x3 ;  /* 0x0000000b060c7211 */ /* 0x000fc600078f18ff */
[----:B------:R-:W-:Y:S01]  /*7280*/  IMAD R6, R13, -0x10, R14 ;  /* 0xfffffff00d067824 */ /* 0x000fe200078e020e */
[----:B------:R-:W-:Y:S02]  /*7290*/  LOP3.LUT R12, R12, 0xfffffff8, RZ, 0xc0, !PT ;  /* 0xfffffff80c0c7812 */ /* 0x000fe400078ec0ff */
[----:B------:R-:W-:Y:S02]  /*72a0*/  LEA.HI R13, R7, R8, RZ, 0x2 ;  /* 0x00000008070d7211 */ /* 0x000fe400078f10ff */
[----:B------:R-:W-:Y:S02]  /*72b0*/  IADD3 R6, R6, R12, -R11 ;  /* 0x0000000c06067210 */ /* 0x000fe40007ffe80b */
[----:B------:R-:W-:-:S05]  /*72c0*/  LOP3.LUT R13, R13, 0xfffffffc, RZ, 0xc0, !PT ;  /* 0xfffffffc0d0d7812 */ /* 0x000fca00078ec0ff */
[----:B------:R-:W-:Y:S01]  /*72d0*/  IMAD.IADD R8, R8, 0x1, -R13 ;  /* 0x0000000108087824 */ /* 0x000fe200078e0a0d */
[C---:B--2---:R-:W-:Y:S01]  /*72e0*/  IADD3 R17, R10.reuse, -0x80, RZ ;  /* 0xffffff800a117810 */ /* 0x044fe20007ffe0ff */
[----:B-1----:R-:W-:-:S03]  /*72f0*/  VIADD R18, R10, 0xffffff80 ;  /* 0xffffff800a127836 */ /* 0x002fc60000000000 */
[----:B------:R-:W-:-:S04]  /*7300*/  SHF.R.S32.HI R17, RZ, 0x1f, R17 ;  /* 0x0000001fff117819 */ /* 0x000fc80000011411 */
[----:B------:R-:W-:-:S04]  /*7310*/  LEA.HI R17, R17, R18, RZ, 0x7 ;  /* 0x0000001211117211 */ /* 0x000fc800078f38ff */
[----:B------:R-:W-:-:S04]  /*7320*/  SHF.R.S32.HI R17, RZ, 0x7, R17 ;  /* 0x00000007ff117819 */ /* 0x000fc80000011411 */
[----:B------:R-:W-:-:S04]  /*7330*/  LEA.HI R10, R17, R17, RZ, 0x1 ;  /* 0x00000011110a7211 */ /* 0x000fc800078f08ff */
[----:B------:R-:W-:Y:S02]  /*7340*/  LOP3.LUT R5, R10, 0xfffffffe, RZ, 0xc0, !PT ;  /* 0xfffffffe0a057812 */ /* 0x000fe400078ec0ff */
[----:B------:R-:W-:Y:S02]  /*7350*/  SHF.R.S32.HI R10, RZ, 0x1f, R9 ;  /* 0x0000001fff0a7819 */ /* 0x000fe40000011409 */
[----:B------:R-:W-:Y:S01]  /*7360*/  IADD3 R5, R17, -R5, RZ ;  /* 0x8000000511057210 */ /* 0x000fe20007ffe0ff */
[----:B------:R-:W-:Y:S01]  /*7370*/  IMAD.MOV.U32 R17, RZ, RZ, R15 ;  /* 0x000000ffff117224 */ /* 0x000fe200078e000f */
[CC--:B------:R-:W-:Y:S02]  /*7380*/  LEA.HI R7, R10.reuse, R9.reuse, RZ, 0x3 ;  /* 0x000000090a077211 */ /* 0x0c0fe400078f18ff */
[----:B------:R-:W-:Y:S01]  /*7390*/  LEA.HI R11, R10, R9, RZ, 0x2 ;  /* 0x000000090a0b7211 */ /* 0x000fe200078f10ff */
[----:B------:R-:W-:Y:S01]  /*73a0*/  IMAD R9, R5, -0x40, R6 ;  /* 0xffffffc005097824 */ /* 0x000fe200078e0206 */
[----:B------:R-:W-:-:S02]  /*73b0*/  SHF.R.S32.HI R10, RZ, 0x3, R7 ;  /* 0x00000003ff0a7819 */ /* 0x000fc40000011407 */
[----:B------:R-:W-:Y:S02]  /*73c0*/  SHF.R.S32.HI R7, RZ, 0x1f, R7 ;  /* 0x0000001fff077819 */ /* 0x000fe40000011407 */
[----:B------:R-:W-:Y:S02]  /*73d0*/  SHF.R.S32.HI R12, RZ, 0x2, R11 ;  /* 0x00000002ff0c7819 */ /* 0x000fe4000001140b */
[----:B------:R-:W-:Y:S02]  /*73e0*/  LEA.HI R7, R7, R10, RZ, 0x4 ;  /* 0x0000000a07077211 */ /* 0x000fe400078f20ff */
[----:B------:R-:W-:Y:S01]  /*73f0*/  LEA.HI R11, R11, R12, RZ, 0x1 ;  /* 0x0000000c0b0b7211 */ /* 0x000fe200078f08ff */
[C---:B------:R-:W-:Y:S01]  /*7400*/  VIADD R13, R12.reuse, 0x10 ;  /* 0x000000100c0d7836 */ /* 0x040fe20000000000 */
[----:B------:R-:W-:Y:S02]  /*7410*/  IADD3 R5, R12, 0x8, RZ ;  /* 0x000000080c057810 */ /* 0x000fe40007ffe0ff */
[----:B------:R-:W-:-:S02]  /*7420*/  LOP3.LUT R7, R7, 0x1ffffff0, RZ, 0xc0, !PT ;  /* 0x1ffffff007077812 */ /* 0x000fc400078ec0ff */
[----:B------:R-:W-:Y:S02]  /*7430*/  LOP3.LUT R11, R11, 0xfffffffe, RZ, 0xc0, !PT ;  /* 0xfffffffe0b0b7812 */ /* 0x000fe400078ec0ff */
[----:B------:R-:W-:Y:S01]  /*7440*/  LEA.HI R6, R5, R5, RZ, 0x1 ;  /* 0x0000000505067211 */ /* 0x000fe200078f08ff */
[----:B------:R-:W-:Y:S01]  /*7450*/  IMAD.IADD R10, R10, 0x1, -R7 ;  /* 0x000000010a0a7824 */ /* 0x000fe200078e0a07 */
[C---:B------:R-:W-:Y:S01]  /*7460*/  IADD3 R11, R12.reuse, -R11, RZ ;  /* 0x8000000b0c0b7210 */ /* 0x040fe20007ffe0ff */
[----:B------:R-:W-:Y:S01]  /*7470*/  VIADD R12, R12, 0x18 ;  /* 0x000000180c0c7836 */ /* 0x000fe20000000000 */
[----:B------:R-:W-:Y:S02]  /*7480*/  LOP3.LUT R14, R6, 0xfffffffe, RZ, 0xc0, !PT ;  /* 0xfffffffe060e7812 */ /* 0x000fe400078ec0ff */
[----:B------:R-:W-:Y:S01]  /*7490*/  LEA.HI R15, R13, R13, RZ, 0x1 ;  /* 0x0000000d0d0f7211 */ /* 0x000fe200078f08ff */
[----:B------:R-:W-:Y:S01]  /*74a0*/  IMAD R7, R10, 0x8, R11 ;  /* 0x000000080a077824 */ /* 0x000fe200078e020b */
[----:B------:R-:W-:-:S02]  /*74b0*/  IADD3 R14, R5, -R14, RZ ;  /* 0x8000000e050e7210 */ /* 0x000fc40007ffe0ff */
[--C-:B------:R-:W-:Y:S02]  /*74c0*/  SHF.R.S32.HI R5, RZ, 0x1, R6.reuse ;  /* 0x00000001ff057819 */ /* 0x100fe40000011406 */
[----:B------:R-:W-:Y:S01]  /*74d0*/  LOP3.LUT R18, R15, 0xfffffffe, RZ, 0xc0, !PT ;  /* 0xfffffffe0f127812 */ /* 0x000fe200078ec0ff */
[----:B------:R1:W-:Y:S01]  /*74e0*/  STL [R1+0x4c], R7 ;  /* 0x00004c0701007387 */ /* 0x0003e20000100800 */
[----:B------:R-:W-:Y:S02]  /*74f0*/  SHF.R.S32.HI R6, RZ, 0x1f, R6 ;  /* 0x0000001fff067819 */ /* 0x000fe40000011406 */
[--C-:B------:R-:W-:Y:S01]  /*7500*/  SHF.R.S32.HI R11, RZ, 0x1, R15.reuse ;  /* 0x00000001ff0b7819 */ /* 0x100fe2000001140f */
[----:B------:R-:W-:Y:S01]  /*7510*/  IMAD.IADD R18, R13, 0x1, -R18 ;  /* 0x000000010d127824 */ /* 0x000fe200078e0a12 */
[----:B------:R-:W-:Y:S02]  /*7520*/  SHF.R.S32.HI R10, RZ, 0x1f, R15 ;  /* 0x0000001fff0a7819 */ /* 0x000fe4000001140f */
[----:B------:R-:W-:-:S02]  /*7530*/  LEA.HI R6, R6, R5, RZ, 0x4 ;  /* 0x0000000506067211 */ /* 0x000fc400078f20ff */
[----:B-1----:R-:W-:-:S04]  /*7540*/  LEA.HI R7, R12, R12, RZ, 0x1 ;  /* 0x0000000c0c077211 */ /* 0x002fc800078f08ff */
[--C-:B------:R-:W-:Y:S02]  /*7550*/  SHF.R.S32.HI R13, RZ, 0x1, R7.reuse ;  /* 0x00000001ff0d7819 */ /* 0x100fe40000011407 */
[----:B------:R-:W-:Y:S02]  /*7560*/  SHF.R.S32.HI R20, RZ, 0x1f, R7 ;  /* 0x0000001fff147819 */ /* 0x000fe40000011407 */
[----:B------:R-:W-:Y:S02]  /*7570*/  LOP3.LUT R15, R7, 0xfffffffe, RZ, 0xc0, !PT ;  /* 0xfffffffe070f7812 */ /* 0x000fe400078ec0ff */
[----:B------:R-:W-:Y:S02]  /*7580*/  LEA.HI R7, R10, R11, RZ, 0x4 ;  /* 0x0000000b0a077211 */ /* 0x000fe400078f20ff */
[----:B------:R-:W-:Y:S01]  /*7590*/  LOP3.LUT R10, R6, 0x1ffffff0, RZ, 0xc0, !PT ;  /* 0x1ffffff0060a7812 */ /* 0x000fe200078ec0ff */
[----:B------:R-:W-:Y:S01]  /*75a0*/  IMAD.IADD R15, R12, 0x1, -R15 ;  /* 0x000000010c0f7824 */ /* 0x000fe200078e0a0f */
[----:B------:R-:W-:-:S02]  /*75b0*/  LOP3.LUT R12, R7, 0x1ffffff0, RZ, 0xc0, !PT ;  /* 0x1ffffff0070c7812 */ /* 0x000fc400078ec0ff */
[----:B------:R-:W-:Y:S01]  /*75c0*/  LEA R6, R17, R16, 0xd ;  /* 0x0000001011067211 */ /* 0x000fe200078e68ff */
[----:B------:R-:W-:Y:S01]  /*75d0*/  IMAD.IADD R7, R5, 0x1, -R10 ;  /* 0x0000000105077824 */ /* 0x000fe200078e0a0a */
[----:B------:R-:W-:Y:S01]  /*75e0*/  LEA.HI R20, R20, R13, RZ, 0x4 ;  /* 0x0000000d14147211 */ /* 0x000fe200078f20ff */
[----:B------:R-:W-:Y:S01]  /*75f0*/  IMAD.IADD R11, R11, 0x1, -R12 ;  /* 0x000000010b0b7824 */ /* 0x000fe200078e0a0c */
[----:B------:R-:W-:Y:S01]  /*7600*/  IADD3 R17, R8, 0x8, RZ ;  /* 0x0000000808117810 */ /* 0x000fe20007ffe0ff */
[C---:B------:R-:W-:Y:S01]  /*7610*/  VIADD R10, R6.reuse, 0x4000 ;  /* 0x00004000060a7836 */ /* 0x040fe20000000000 */
[----:B------:R-:W-:Y:S01]  /*7620*/  LEA R7, R7, R14, 0x3 ;  /* 0x0000000e07077211 */ /* 0x000fe200078e18ff */
[----:B------:R-:W-:Y:S01]  /*7630*/  VIADD R5, R6, 0x20c00 ;  /* 0x00020c0006057836 */ /* 0x000fe20000000000 */
[----:B------:R-:W-:Y:S02]  /*7640*/  LOP3.LUT R20, R20, 0x1ffffff0, RZ, 0xc0, !PT ;  /* 0x1ffffff014147812 */ /* 0x000fe400078ec0ff */
[----:B------:R-:W-:Y:S01]  /*7650*/  SHF.R.U32.HI R6, RZ, 0x4, R6 ;  /* 0x00000004ff067819 */ /* 0x000fe20000011606 */
[----:B------:R1:W-:Y:S01]  /*7660*/  STL [R1+0x44], R7 ;  /* 0x0000440701007387 */ /* 0x0003e20000100800 */
[----:B------:R-:W-:-:S02]  /*7670*/  SHF.R.U32.HI R10, RZ, 0x4, R10 ;  /* 0x00000004ff0a7819 */ /* 0x000fc4000001160a */
[----:B------:R-:W-:Y:S02]  /*7680*/  SHF.R.U32.HI R5, RZ, 0x4, R5 ;  /* 0x00000004ff057819 */ /* 0x000fe40000011605 */
[----:B------:R-:W-:Y:S02]  /*7690*/  IADD3 R20, R13, -R20, RZ ;  /* 0x800000140d147210 */ /* 0x000fe40007ffe0ff */
        /* <DEDUP_REMOVED lines=8> */
[----:B------:R-:W-:Y:S01]  /*7720*/  LOP3.LUT R5, R5, 0x10000, RZ, 0xfc, !PT ;  /* 0x0001000005057812 */ /* 0x000fe200078efcff */
[----:B------:R-:W-:Y:S01]  /*7730*/  IMAD.MOV.U32 R15, RZ, RZ, 0x40000040 ;  /* 0x40000040ff0f7424 */ /* 0x000fe200078e00ff */
[----:B------:R-:W-:Y:S01]  /*7740*/  IADD3 R17, R8, 0x14, RZ ;  /* 0x0000001408117810 */ /* 0x000fe20007ffe0ff */
[----:B------:R2:W-:Y:S04]  /*7750*/  STL [R1+0x3c], R12 ;  /* 0x00003c0c01007387 */ /* 0x0005e80000100800 */
[----:B------:R3:W-:Y:S01]  /*7760*/  STL [R1+0x50], R5 ;  /* 0x0000500501007387 */ /* 0x0007e20000100800 */
[----:B-1----:R-:W-:-:S02]  /*7770*/  LOP3.LUT R7, R6, 0x10000, RZ, 0xfc, !PT ;  /* 0x0001000006077812 */ /* 0x002fc400078efcff */
[----:B------:R-:W-:Y:S02]  /*7780*/  LOP3.LUT R6, R10, 0x10000, RZ, 0xfc, !PT ;  /* 0x000100000a067812 */ /* 0x000fe400078efcff */
[C---:B------:R-:W-:Y:S01]  /*7790*/  IADD3 R20, R7.reuse, 0x4, RZ ;  /* 0x0000000407147810 */ /* 0x040fe20007ffe0ff */
[----:B------:R-:W-:Y:S01]  /*77a0*/  VIADD R18, R7, 0x6 ;  /* 0x0000000607127836 */ /* 0x000fe20000000000 */
[C---:B--2---:R-:W-:Y:S01]  /*77b0*/  IADD3 R12, R6.reuse, 0x4, RZ ;  /* 0x00000004060c7810 */ /* 0x044fe20007ffe0ff */
[C---:B------:R-:W-:Y:S01]  /*77c0*/  VIADD R10, R6.reuse, 0x6 ;  /* 0x00000006060a7836 */ /* 0x040fe20000000000 */
[----:B------:R1:W-:Y:S01]  /*77d0*/  STL [R1+0x8], R6 ;  /* 0x0000080601007387 */ /* 0x0003e20000100800 */
[----:B------:R-:W-:Y:S02]  /*77e0*/  VIADD R14, R6, 0x2 ;  /* 0x00000002060e7836 */ /* 0x000fe40000000000 */
[C---:B---3--:R-:W-:Y:S01]  /*77f0*/  VIADD R5, R8.reuse, 0x4 ;  /* 0x0000000408057836 */ /* 0x048fe20000000000 */
[----:B------:R2:W-:Y:S01]  /*7800*/  STL.64 [R1+0x30], R20 ;  /* 0x0000301401007387 */ /* 0x0005e20000100a00 */
[----:B------:R-:W-:-:S02]  /*7810*/  VIADD R5, R8, 0x10 ;  /* 0x0000001008057836 */ /* 0x000fc40000000000 */
[C---:B------:R-:W-:Y:S01]  /*7820*/  VIADD R5, R8.reuse, 0x1c ;  /* 0x0000001c08057836 */ /* 0x040fe20000000000 */
[----:B------:R2:W-:Y:S01]  /*7830*/  STL.64 [R1+0x28], R18 ;  /* 0x0000281201007387 */ /* 0x0005e20000100a00 */
[----:B-1----:R-:W-:-:S03]  /*7840*/  VIADD R6, R8, 0xc ;  /* 0x0000000c08067836 */ /* 0x002fc60000000000 */
[----:B------:R2:W-:Y:S01]  /*7850*/  STL.64 [R1+0x10], R10 ;  /* 0x0000100a01007387 */ /* 0x0005e20000100a00 */
[----:B------:R-:W-:-:S03]  /*7860*/  VIADD R6, R8, 0x18 ;  /* 0x0000001808067836 */ /* 0x000fc60000000000 */
[----:B------:R2:W-:Y:S04]  /*7870*/  STL.64 [R1+0x20], R14 ;  /* 0x0000200e01007387 */ /* 0x0005e80000100a00 */
[----:B------:R2:W-:Y:S02]  /*7880*/  STL.64 [R1+0x18], R12 ;  /* 0x0000180c01007387 */ /* 0x0005e40000100a00 */
.L_x_2250:
[----:B------:R-:W-:-:S06]  /*7890*/  ULOP3.LUT UR4, UR36, 0x1, URZ, 0xfc, !UPT ;  /* 0x0000000124047892 */ /* 0x000fcc000f8efc3f */
[----:B------:R-:W-:-:S05]  /*78a0*/  IMAD.U32 R5, RZ, RZ, UR4 ;  /* 0x00000004ff057e24 */ /* 0x000fca000f8e00ff */
[----:B------:R-:W-:-:S13]  /*78b0*/  ISETP.NE.AND P0, PT, R5, 0x3, PT ;  /* 0x000000030500780c */ /* 0x000fda0003f05270 */
[----:B------:R-:W-:Y:S05]  /*78c0*/  @!P0 BRA `(.L_x_2240) ;  /* 0x0000000000048947 */ /* 0x000fea0003800000 */
[----:B------:R-:W-:Y:S01]  /*78d0*/  BPT.TRAP 0x1 ;  /* 0x000000040000795c */ /* 0x000fe20000300000 */
.L_x_2240:
[----:B------:R-:W-:Y:S02]  /*78e0*/  LEA R6, R0, R16, 0x3 ;  /* 0x0000001000067211 */ /* 0x000fe400078e18ff */
[----:B--2---:R-:W-:-:S04]  /*78f0*/  SHF.L.U32 R21, R4, 0x1f, RZ ;  /* 0x0000001f04157819 */ /* 0x004fc800000006ff */
[----:B------:R1:W2:Y:S01]  /*7900*/  SYNCS.PHASECHK.TRANS64.TRYWAIT P1, [R6+URZ+0x30c10], R21 ;  /* 0x030c1015060075a7 */ /* 0x0002a2000802017f */
[----:B------:R-:W-:Y:S05]  /*7910*/  @!P0 BRA `(.L_x_2241) ;  /* 0x0000000000048947 */ /* 0x000fea0003800000 */
[----:B------:R-:W-:Y:S01]  /*7920*/  BPT.TRAP 0x1 ;  /* 0x000000040000795c */ /* 0x000fe20000300000 */
.L_x_2241:
[----:B------:R-:W-:-:S05]  /*7930*/  VIADD R5, R16, 0x10000 ;  /* 0x0001000010057836 */ /* 0x000fca0000000000 */
[----:B------:R-:W-:-:S04]  /*7940*/  SHF.R.U32.HI R5, RZ, 0x4, R5 ;  /* 0x00000004ff057819 */ /* 0x000fc80000011605 */
[----:B------:R-:W-:-:S04]  /*7950*/  LOP3.LUT R5, R5, 0x3fff, RZ, 0xc0, !PT ;  /* 0x00003fff05057812 */ /* 0x000fc800078ec0ff */
[----:B------:R-:W-:Y:S01]  /*7960*/  LOP3.LUT R11, R5, 0x10000, RZ, 0xfc, !PT ;  /* 0x00010000050b7812 */ /* 0x000fe200078efcff */
[----:B--2---:R-:W-:Y:S06]  /*7970*/  @P1 BRA `(.L_x_2242) ;  /* 0x0000000000081947 */ /* 0x004fec0003800000 */
[----:B------:R-:W2:Y:S02]  /*7980*/  SYNCS.PHASECHK.TRANS64.TRYWAIT P1, [R6+URZ+0x30c10], R21 ;  /* 0x030c1015060075a7 */ /* 0x000ea4000802017f */
[----:B--2---:R-:W-:Y:S05]  /*7990*/  @!P1 BRA `(.L_x_2243) ;  /* 0x000000f400309947 */ /* 0x004fea0003800000 */
.L_x_2242:
[----:B------:R-:W3:Y:S01]  /*79a0*/  LDL.64 R22, [R1+0x30] ;  /* 0x0000300001167983 */ /* 0x000ee20000100a00 */
[----:B------:R-:W-:Y:S01]  /*79b0*/  IMAD R11, R0, 0x400, R11 ;  /* 0x00000400000b7824 */ /* 0x000fe200078e020b */
        /* <DEDUP_REMOVED lines=11> */
[----:B------:R-:W-:Y:S01]  /*7a70*/  IMAD.MOV.U32 R11, RZ, RZ, 0x40000040 ;  /* 0x40000040ff0b7424 */ /* 0x000fe200078e00ff */
[----:B------:R-:W-:Y:S01]  /*7a80*/  IADD3 R10, R7, 0x2, RZ ;  /* 0x00000002070a7810 */ /* 0x000fe20007ffe0ff */
[----:B------:R-:W2:Y:S03]  /*7a90*/  LDL R14, [R1+0x40] ;  /* 0x00004000010e7983 */ /* 0x000ea60000100800 */
[----:B------:R-:W-:-:S02]  /*7aa0*/  R2UR UR8, R10 ;  /* 0x000000000a0872ca */ /* 0x000fc400000e0000 */
        /* <DEDUP_REMOVED lines=19> */
[C---:B-----5:R-:W-:Y:S02]  /*7be0*/  IMAD R10, R0.reuse, 0x80, R15 ;  /* 0x00000080000a7824 */ /* 0x060fe400078e020f */
[C---:B--2---:R-:W-:Y:S01]  /*7bf0*/  IMAD R18, R0.reuse, 0x80, R13 ;  /* 0x0000008000127824 */ /* 0x044fe200078e020d */
[C---:B------:R-:W-:Y:S01]  /*7c00*/  LEA R12, R0.reuse, R12, 0x7 ;  /* 0x0000000c000c7211 */ /* 0x040fe200078e38ff */
[----:B------:R-:W-:Y:S01]  /*7c10*/  IMAD R14, R0, 0x80, R14 ;  /* 0x00000080000e7824 */ /* 0x000fe200078e020e */
[----:B------:R-:W-:-:S03]  /*7c20*/  LEA R15, R3, R10, 0x1 ;  /* 0x0000000a030f7211 */ /* 0x000fc600078e08ff */
[C---:B------:R-:W-:Y:S01]  /*7c30*/  IMAD R11, R3.reuse, 0x2, R12 ;  /* 0x00000002030b7824 */ /* 0x040fe200078e020c */
[C---:B------:R-:W-:Y:S01]  /*7c40*/  LEA R19, R3.reuse, R18, 0x1 ;  /* 0x0000001203137211 */ /* 0x040fe200078e08ff */
[----:B------:R-:W-:Y:S02]  /*7c50*/  IMAD R17, R3, 0x2, R14 ;  /* 0x0000000203117824 */ /* 0x000fe400078e020e */
        /* <DEDUP_REMOVED lines=19> */
.L_x_2244:
[----:B------:R1:W1:Y:S01]  /*7d90*/  SYNCS.PHASECHK.TRANS64.TRYWAIT P1, [R6+URZ+0x30c30], R21 ;  /* 0x030c3015060075a7 */ /* 0x000262000802017f */
[----:B------:R-:W-:Y:S05]  /*7da0*/  @!P0 BRA `(.L_x_2245) ;  /* 0x0000000000048947 */ /* 0x000fea0003800000 */
[----:B------:R-:W-:Y:S01]  /*7db0*/  BPT.TRAP 0x1 ;  /* 0x000000040000795c */ /* 0x000fe20000300000 */
.L_x_2245:
[----:B-1----:R-:W-:Y:S05]  /*7dc0*/  @P1 BRA `(.L_x_2246) ;  /* 0x0000000000081947 */ /* 0x002fea0003800000 */
[----:B------:R-:W1:Y:S02]  /*7dd0*/  SYNCS.PHASECHK.TRANS64.TRYWAIT P1, [R6+URZ+0x30c30], R21 ;  /* 0x030c3015060075a7 */ /* 0x000e64000802017f */
[----:B-1----:R-:W-:Y:S05]  /*7de0*/  @!P1 BRA `(.L_x_2247) ;  /* 0x000000f000309947 */ /* 0x002fea0003800000 */
.L_x_2246:
        /* <DEDUP_REMOVED lines=85> */
[C---:B------:R-:W-:Y:S01]  /*8340*/  IADD3 R223, R8.reuse, 0x4, RZ ;  /* 0x0000000408df7810 */ /* 0x040fe20007ffe0ff */
        /* <DEDUP_REMOVED lines=14> */
[----:B------:R-:W-:Y:S01]  /*8430*/  VIADD R213, R8, 0xc ;  /* 0x0000000c08d57836 */ /* 0x000fe20000000000 */
[----:B------:R-:W4:Y:S02]  /*8440*/  MUFU.TANH R23, R23 ;  /* 0x0000001700177308 */ /* 0x000f240000002400 */
[----:B------:R1:W-:Y:S01]  /*8450*/  STL [R1+0x70], R2 ;  /* 0x0000700201007387 */ /* 0x0003e20000100800 */
[----:B------:R-:W-:-:S02]  /*8460*/  ISETP.GT.AND P2, PT, R9, RZ, PT ;  /* 0x000000ff0900720c */ /* 0x000fc40003f44270 */
[----:B------:R-:W-:-:S03]  /*8470*/  ISETP.GT.AND P1, PT, R9, 0x8, PT ;  /* 0x000000080900780c */ /* 0x000fc60003f24270 */
[----:B------:R-:W4:Y:S01]  /*8480*/  MUFU.TANH R205, R205 ;  /* 0x000000cd00cd7308 */ /* 0x000f220000002400 */
[----:B-1----:R-:W2:Y:S01]  /*8490*/  LDL.64 R2, [R1+0x20] ;  /* 0x0000200001027983 */ /* 0x002ea20000100a00 */
[----:B------:R-:W-:Y:S01]  /*84a0*/  WARPGROUP.ARRIVE ;  /* 0x00000000000079c5 */ /* 0x000fe20000000000 */
[C---:B------:R-:W-:Y:S01]  /*84b0*/  VIADD R217, R8.reuse, 0x14 ;  /* 0x0000001408d97836 */ /* 0x040fe20000000000 */
[----:B------:R-:W-:-:S04]  /*84c0*/  IADD3 R220, R8, 0x10, RZ ;  /* 0x0000001008dc7810 */ /* 0x000fc80007ffe0ff */
        /* <DEDUP_REMOVED lines=12> */
[----:B------:R-:W-:-:S05]  /*8590*/  ULDC UR5, c[0x0][0x744] ;  /* 0x0001d10000057ab9 */ /* 0x000fca0000000800 */
[----:B------:R-:W1:Y:S01]  /*85a0*/  MUFU.TANH R206, R206 ;  /* 0x000000ce00ce7308 */ /* 0x000e620000002400 */
[----:B------:R-:W-:Y:S01]  /*85b0*/  UMOV UR14, UR4 ;  /* 0x00000004000e7c82 */ /* 0x000fe20008000000 */
[----:B------:R-:W-:-:S06]  /*85c0*/  VIADD R214, R8, 0x18 ;  /* 0x0000001808d67836 */ /* 0x000fcc0000000000 */
        /* <DEDUP_REMOVED lines=64> */
[----:B------:R-:W3:Y:S01]  /*89d0*/  MUFU.TANH R225, R225 ;  /* 0x000000e100e17308 */ /* 0x000ee20000002400 */
[--C-:B------:R-:W-:Y:S01]  /*89e0*/  FFMA.FTZ R96, R96, UR5, -R95.reuse ;  /* 0x0000000560607c23 */ /* 0x100fe2000801085f */
[----:B------:R-:W-:-:S06]  /*89f0*/  FFMA.FTZ R95, R97, UR5, -R95 ;  /* 0x00000005615f7c23 */ /* 0x000fcc000801085f */
[----:B------:R1:W-:Y:S01]  /*8a00*/  MUFU.TANH R159, R107 ;  /* 0x0000006b009f7308 */ /* 0x0003e20000002400 */
[----:B------:R-:W-:Y:S01]  /*8a10*/  FSEL R97, R204, -INF , P2 ;  /* 0xff800000cc617808 */ /* 0x000fe20001000000 */
[----:B-1----:R1:W3:Y:S06]  /*8a20*/  SHFL.IDX PT, R107, R18, R214, 0x1f ;  /* 0x00001fd6126b7589 */ /* 0x0022ec00000e0000 */
[----:B------:R-:W3:Y:S01]  /*8a30*/  MUFU.TANH R88, R88 ;  /* 0x0000005800587308 */ /* 0x000ee20000002400 */
[----:B------:R-:W-:-:S07]  /*8a40*/  FSEL R102, R206, -INF , P1 ;  /* 0xff800000ce667808 */ /* 0x000fce0000800000 */
[----:B------:R2:W-:Y:S01]  /*8a50*/  MUFU.TANH R144, R123 ;  /* 0x0000007b00907308 */ /* 0x0005e20000002400 */
[----:B------:R-:W-:Y:S07]  /*8a60*/  SHFL.IDX PT, R139, R10, R214, 0x1f ;  /* 0x00001fd60a8b7589 */ /* 0x000fee00000e0000 */
[----:B------:R-:W3:Y:S01]  /*8a70*/  MUFU.TANH R226, R226 ;  /* 0x000000e200e27308 */ /* 0x000ee20000002400 */
[----:B--2---:R-:W2:Y:S01]  /*8a80*/  SHFL.IDX PT, R123, R10, R230, 0x1f ;  /* 0x00001fe60a7b7589 */ /* 0x004ea200000e0000 */
[----:B------:R-:W-:-:S06]  /*8a90*/  FFMA.FTZ R97, R97, UR5, -R104 ;  /* 0x0000000561617c23 */ /* 0x000fcc0008010868 */
[----:B------:R-:W2:Y:S01]  /*8aa0*/  MUFU.TANH R237, R237 ;  /* 0x000000ed00ed7308 */ /* 0x000ea20000002400 */
[----:B------:R-:W-:-:S07]  /*8ab0*/  FFMA.FTZ R104, R102, UR5, -R104 ;  /* 0x0000000566687c23 */ /* 0x000fce0008010868 */
[----:B------:R-:W-:Y:S01]  /*8ac0*/  MUFU.TANH R92, R92 ;  /* 0x0000005c005c7308 */ /* 0x000fe20000002400 */
[----:B------:R-:W-:-:S07]  /*8ad0*/  FSEL R102, R207, -INF , P2 ;  /* 0xff800000cf667808 */ /* 0x000fce0001000000 */
[----:B------:R4:W-:Y:S01]  /*8ae0*/  MUFU.TANH R145, R121 ;  /* 0x0000007900917308 */ /* 0x0009e20000002400 */
[----:B-1----:R-:W-:Y:S01]  /*8af0*/  FSEL R18, R228, -INF , P1 ;  /* 0xff800000e4127808 */ /* 0x002fe20000800000 */
[----:B------:R-:W-:Y:S06]  /*8b00*/  SHFL.IDX PT, R212, R10, R213, 0x1f ;  /* 0x00001fd50ad47589 */ /* 0x000fec00000e0000 */
[----:B------:R1:W-:Y:S01]  /*8b10*/  MUFU.TANH R4, R131 ;  /* 0x0000008300047308 */ /* 0x0003e20000002400 */
[----:B----4-:R-:W4:Y:S01]  /*8b20*/  SHFL.IDX PT, R121, R10, R8, 0x1f ;  /* 0x00001f080a797589 */ /* 0x010f2200000e0000 */
[----:B------:R-:W-:-:S06]  /*8b30*/  FSEL R108, R235, -INF , P2 ;  /* 0xff800000eb6c7808 */ /* 0x000fcc0001000000 */
[----:B------:R-:W4:Y:S01]  /*8b40*/  MUFU.TANH R231, R231 ;  /* 0x000000e700e77308 */ /* 0x000f220000002400 */
[----:B-1----:R-:W1:Y:S07]  /*8b50*/  SHFL.IDX PT, R131, R14, R230, 0x1f ;  /* 0x00001fe60e837589 */ /* 0x002e6e00000e0000 */
[----:B------:R-:W1:Y:S01]  /*8b60*/  MUFU.TANH R89, R89 ;  /* 0x0000005900597308 */ /* 0x000e620000002400 */
[----:B------:R-:W1:Y:S07]  /*8b70*/  SHFL.IDX PT, R135, R14, R8, 0x1f ;  /* 0x00001f080e877589 */ /* 0x000e6e00000e0000 */
[----:B------:R3:W-:Y:S01]  /*8b80*/  MUFU.TANH R163, R103 ;  /* 0x0000006700a37308 */ /* 0x0007e20000002400 */
[----:B------:R-:W-:-:S02]  /*8b90*/  WARPGROUP.DEPBAR.LE gsb0, 0x0 ;  /* 0x00008000000079c5 */ /* 0x000fc40000010000 */
[----:B------:R-:W-:Y:S01]  /*8ba0*/  LDS R227, [R15+0x400] ;  /* 0x000400000fe37984 */ /* 0x000fe20000000800 */
[----:B---3--:R-:W-:-:S04]  /*8bb0*/  FSEL R103, R208, -INF , P2 ;  /* 0xff800000d0677808 */ /* 0x008fc80001000000 */
[----:B------:R3:W-:Y:S01]  /*8bc0*/  MUFU.TANH R160, R105 ;  /* 0x0000006900a07308 */ /* 0x0007e20000002400 */
[----:B------:R-:W-:Y:S01]  /*8bd0*/  FFMA.FTZ R102, R102, UR5, -R101 ;  /* 0x0000000566667c23 */ /* 0x000fe20008010865 */
[----:B------:R-:W-:Y:S01]  /*8be0*/  FFMA.FTZ R108, R108, UR5, -R106 ;  /* 0x000000056c6c7c23 */ /* 0x000fe2000801086a */
[----:B------:R-:W1:Y:S01]  /*8bf0*/  SHFL.IDX PT, R211, R10, R220, 0x1f ;  /* 0x00001fdc0ad37589 */ /* 0x000e6200000e0000 */
[--C-:B------:R-:W-:Y:S01]  /*8c00*/  FFMA.FTZ R103, R103, UR5, -R100.reuse ;  /* 0x0000000567677c23 */ /* 0x100fe20008010864 */
[----:B------:R-:W-:-:S03]  /*8c10*/  FFMA.FTZ R100, R18, UR5, -R100 ;  /* 0x0000000512647c23 */ /* 0x000fc60008010864 */
[----:B------:R2:W-:Y:S01]  /*8c20*/  MUFU.TANH R157, R110 ;  /* 0x0000006e009d7308 */ /* 0x0005e20000002400 */
[----:B---3--:R-:W-:-:S07]  /*8c30*/  FSEL R105, R209, -INF , P1 ;  /* 0xff800000d1697808 */ /* 0x008fce0000800000 */
[----:B------:R-:W3:Y:S01]  /*8c40*/  MUFU.TANH R91, R91 ;  /* 0x0000005b005b7308 */ /* 0x000ee20000002400 */
[----:B--2---:R-:W-:Y:S01]  /*8c50*/  FSEL R110, R225, -INF , P1 ;  /* 0xff800000e16e7808 */ /* 0x004fe20000800000 */
[----:B------:R-:W-:Y:S01]  /*8c60*/  FFMA.FTZ R101, R105, UR5, -R101 ;  /* 0x0000000569657c23 */ /* 0x000fe20008010865 */
[----:B------:R-:W-:-:S05]  /*8c70*/  FSEL R18, R88, -INF , P2 ;  /* 0xff80000058127808 */ /* 0x000fca0001000000 */
[----:B------:R2:W-:Y:S01]  /*8c80*/  MUFU.TANH R5, R129 ;  /* 0x0000008100057308 */ /* 0x0005e20000002400 */
[----:B------:R-:W-:Y:S01]  /*8c90*/  FSEL R105, R226, -INF , P1 ;  /* 0xff800000e2697808 */ /* 0x000fe20000800000 */
[----:B------:R-:W-:Y:S01]  /*8ca0*/  FFMA.FTZ R106, R110, UR5, -R106 ;  /* 0x000000056e6a7c23 */ /* 0x000fe2000801086a */
[----:B------:R-:W-:Y:S01]  /*8cb0*/  FSEL R110, R237, -INF , P2 ;  /* 0xff800000ed6e7808 */ /* 0x000fe20001000000 */
[----:B------:R-:W-:-:S04]  /*8cc0*/  FFMA.FTZ R18, R18, UR5, -R107 ;  /* 0x0000000512127c23 */ /* 0x000fc8000801086b */
[----:B------:R-:W3:Y:S01]  /*8cd0*/  MUFU.TANH R236, R236 ;  /* 0x000000ec00ec7308 */ /* 0x000ee20000002400 */
[----:B--2---:R-:W2:Y:S01]  /*8ce0*/  SHFL.IDX PT, R129, R14, R213, 0x1f ;  /* 0x00001fd50e817589 */ /* 0x004ea200000e0000 */
[----:B------:R-:W-:Y:S01]  /*8cf0*/  FFMA.FTZ R107, R105, UR5, -R107 ;  /* 0x00000005696b7c23 */ /* 0x000fe2000801086b */
[----:B----4-:R-:W-:-:S05]  /*8d00*/  FSEL R105, R231, -INF , P2 ;  /* 0xff800000e7697808 */ /* 0x010fca0001000000 */
[----:B------:R4:W-:Y:S01]  /*8d10*/  MUFU.TANH R141, R125 ;  /* 0x0000007d008d7308 */ /* 0x0009e20000002400 */
[----:B------:R-:W2:Y:S01]  /*8d20*/  SHFL.IDX PT, R221, R10, R217, 0x1f ;  /* 0x00001fd90add7589 */ /* 0x000ea200000e0000 */
[----:B-1----:R-:W-:Y:S01]  /*8d30*/  FSEL R109, R89, -INF , P1 ;  /* 0xff800000596d7808 */ /* 0x002fe20000800000 */
[----:B------:R-:W-:-:S05]  /*8d40*/  FFMA.FTZ R110, R110, UR5, -R123 ;  /* 0x000000056e6e7c23 */ /* 0x000fca000801087b */
[----:B------:R-:W1:Y:S01]  /*8d50*/  MUFU.TANH R94, R94 ;  /* 0x0000005e005e7308 */ /* 0x000e620000002400 */
[----:B----4-:R-:W-:Y:S01]  /*8d60*/  FSEL R125, R92, -INF , P1 ;  /* 0xff8000005c7d7808 */ /* 0x010fe20000800000 */
        /* <DEDUP_REMOVED lines=8> */
[----:B----4-:R4:W-:Y:S01]  /*8df0*/  SHFL.IDX PT, R111, R10, R223, 0x1f ;  /* 0x00001fdf0a6f7589 */ /* 0x0109e200000e0000 */
[----:B---3--:R-:W-:-:S06]  /*8e00*/  FSEL R109, R91, -INF , P2 ;  /* 0xff8000005b6d7808 */ /* 0x008fcc0001000000 */
[----:B------:R3:W-:Y:S01]  /*8e10*/  MUFU.TANH R3, R132 ;  /* 0x0000008400037308 */ /* 0x0007e20000002400 */
[----:B-1----:R-:W1:Y:S01]  /*8e20*/  SHFL.IDX PT, R127, R14, R220, 0x1f ;  /* 0x00001fdc0e7f7589 */ /* 0x002e6200000e0000 */
[----:B----4-:R-:W-:-:S06]  /*8e30*/  FSEL R10, R161, -INF , P1 ;  /* 0xff800000a10a7808 */ /* 0x010fcc0000800000 */
[----:B------:R-:W4:Y:S01]  /*8e40*/  MUFU.TANH R93, R93 ;  /* 0x0000005d005d7308 */ /* 0x000f220000002400 */
[----:B---3--:R-:W-:Y:S01]  /*8e50*/  FSEL R132, R154, -INF , P2 ;  /* 0xff8000009a847808 */ /* 0x008fe20001000000 */
[--C-:B------:R-:W-:Y:S01]  /*8e60*/  FFMA.FTZ R218, R218, UR5, -R139.reuse ;  /* 0x00000005dada7c23 */ /* 0x100fe2000801088b */
[----:B------:R-:W-:Y:S01]  /*8e70*/  FFMA.FTZ R139, R10, UR5, -R139 ;  /* 0x000000050a8b7c23 */ /* 0x000fe2000801088b */
[----:B------:R-:W-:-:S04]  /*8e80*/  FSEL R136, R158, -INF , P2 ;  /* 0xff8000009e887808 */ /* 0x000fc80001000000 */
[----:B------:R-:W3:Y:S01]  /*8e90*/  MUFU.TANH R112, R112 ;  /* 0x0000007000707308 */ /* 0x000ee20000002400 */
[--C-:B------:R-:W-:Y:S01]  /*8ea0*/  FFMA.FTZ R132, R132, UR5, -R131.reuse ;  /* 0x0000000584847c23 */ /* 0x100fe20008010883 */
[----:B------:R-:W-:Y:S01]  /*8eb0*/  FFMA.FTZ R131, R125, UR5, -R131 ;  /* 0x000000057d837c23 */ /* 0x000fe20008010883 */
[----:B------:R-:W-:Y:S01]  /*8ec0*/  FSEL R10, R157, -INF , P1 ;  /* 0xff8000009d0a7808 */ /* 0x000fe20000800000 */
[----:B------:R1:W3:Y:S04]  /*8ed0*/  SHFL.IDX PT, R125, R14, R128, 0x1f ;  /* 0x00001f800e7d7589 */ /* 0x0002e800000e0000 */
[----:B------:R2:W-:Y:S01]  /*8ee0*/  MUFU.TANH R143, R124 ;  /* 0x0000007c008f7308 */ /* 0x0005e20000002400 */
[----:B------:R-:W-:Y:S01]  /*8ef0*/  FFMA.FTZ R109, R109, UR5, -R212 ;  /* 0x000000056d6d7c23 */ /* 0x000fe200080108d4 */
[----:B------:R-:W-:Y:S01]  /*8f00*/  FSEL R234, R236, -INF , P2 ;  /* 0xff800000ecea7808 */ /* 0x000fe20001000000 */
[----:B------:R-:W-:Y:S01]  /*8f10*/  FFMA.FTZ R136, R136, UR5, -R135 ;  /* 0x0000000588887c23 */ /* 0x000fe20008010887 */
[----:B------:R-:W-:-:S04]  /*8f20*/  LEA R210, R0, R210, 0xa ;  /* 0x000000d200d27211 */ /* 0x000fc800078e50ff */
[----:B------:R4:W-:Y:S01]  /*8f30*/  MUFU.TANH R2, R133 ;  /* 0x0000008500027308 */ /* 0x0009e20000002400 */
[----:B--2---:R-:W-:Y:S01]  /*8f40*/  FSEL R124, R164, -INF , P1 ;  /* 0xff800000a47c7808 */ /* 0x004fe20000800000 */
[----:B------:R-:W-:-:S06]  /*8f50*/  FFMA.FTZ R135, R10, UR5, -R135 ;  /* 0x000000050a877c23 */ /* 0x000fcc0008010887 */
[----:B------:R-:W2:Y:S01]  /*8f60*/  MUFU.TANH R232, R232 ;  /* 0x000000e800e87308 */ /* 0x000ea20000002400 */
[----:B----4-:R-:W4:Y:S01]  /*8f70*/  SHFL.IDX PT, R133, R14, R223, 0x1f ;  /* 0x00001fdf0e857589 */ /* 0x010f2200000e0000 */
[----:B------:R-:W-:Y:S01]  /*8f80*/  FFMA.FTZ R212, R124, UR5, -R212 ;  /* 0x000000057cd47c23 */ /* 0x000fe200080108d4 */
[----:B------:R-:W-:Y:S01]  /*8f90*/  FSEL R124, R94, -INF , P1 ;  /* 0xff8000005e7c7808 */ /* 0x000fe20000800000 */
[----:B------:R-:W-:-:S04]  /*8fa0*/  FFMA.FTZ R234, R234, UR5, -R211 ;  /* 0x00000005eaea7c23 */ /* 0x000fc800080108d3 */
[----:B------:R1:W-:Y:S01]  /*8fb0*/  MUFU.TANH R6, R130 ;  /* 0x0000008200067308 */ /* 0x0003e20000002400 */
[----:B------:R-:W-:Y:S01]  /*8fc0*/  R2UR UR4, R210 ;  /* 0x00000000d20472ca */ /* 0x000fe200000e0000 */
[----:B------:R-:W-:Y:S01]  /*8fd0*/  FFMA.FTZ R211, R124, UR5, -R211 ;  /* 0x000000057cd37c23 */ /* 0x000fe200080108d3 */
[----:B------:R-:W-:Y:S01]  /*8fe0*/  FSEL R210, R93, -INF , P2 ;  /* 0xff8000005dd27808 */ /* 0x000fe20001000000 */
[----:B------:R-:W4:Y:S04]  /*8ff0*/  SHFL.IDX PT, R222, R227, R223, 0x1f ;  /* 0x00001fdfe3de7589 */ /* 0x000f2800000e0000 */
[----:B------:R3:W-:Y:S01]  /*9000*/  MUFU.EX2 R10, R121 ;  /* 0x00000079000a7308 */ /* 0x0007e20000000800 */
[----:B-1----:R-:W-:Y:S01]  /*9010*/  FSEL R130, R152, -INF , P2 ;  /* 0xff80000098827808 */ /* 0x002fe20001000000 */
[----:B------:R-:W-:Y:S01]  /*9020*/  SHFL.IDX PT, R124, R14, R217, 0x1f ;  /* 0x00001fd90e7c7589 */ /* 0x000fe200000e0000 */
[----:B------:R-:W-:-:S05]  /*9030*/  FSEL R15, R163, -INF , P1 ;  /* 0xff800000a30f7808 */ /* 0x000fca0000800000 */
[----:B------:R-:W1:Y:S01]  /*9040*/  MUFU.TANH R90, R90 ;  /* 0x0000005a005a7308 */ /* 0x000e620000002400 */
[----:B---3--:R-:W-:Y:S01]  /*9050*/  FSEL R121, R151, -INF , P1 ;  /* 0xff80000097797808 */ /* 0x008fe20000800000 */
[--C-:B------:R-:W-:Y:S01]  /*9060*/  FFMA.FTZ R130, R130, UR5, -R129.reuse ;  /* 0x0000000582827c23 */ /* 0x100fe20008010881 */
[----:B------:R-:W-:Y:S01]  /*9070*/  FSEL R128, R150, -INF , P2 ;  /* 0xff80000096807808 */ /* 0x000fe20001000000 */
[----:B------:R-:W3:Y:S02]  /*9080*/  SHFL.IDX PT, R219, R227, R8, 0x1f ;  /* 0x00001f08e3db7589 */ /* 0x000ee400000e0000 */
[----:B------:R-:W-:Y:S01]  /*9090*/  FFMA.FTZ R129, R121, UR5, -R129 ;  /* 0x0000000579817c23 */ /* 0x000fe20008010881 */
[----:B------:R-:W-:Y:S01]  /*90a0*/  FSEL R121, R112, -INF , P1 ;  /* 0xff80000070797808 */ /* 0x000fe20000800000 */
[----:B------:R-:W3:Y:S01]  /*90b0*/  SHFL.IDX PT, R214, R14, R214, 0x1f ;  /* 0x00001fd60ed67589 */ /* 0x000ee200000e0000 */
[--C-:B------:R-:W-:Y:S01]  /*90c0*/  FFMA.FTZ R210, R210, UR5, -R221.reuse ;  /* 0x00000005d2d27c23 */ /* 0x100fe200080108dd */
[----:B------:R2:W1:Y:S01]  /*90d0*/  MUFU.TANH R146, R122 ;  /* 0x0000007a00927308 */ /* 0x0004620000002400 */
[----:B------:R-:W-:Y:S01]  /*90e0*/  FFMA.FTZ R221, R15, UR5, -R221 ;  /* 0x000000050fdd7c23 */ /* 0x000fe200080108dd */
[----:B------:R4:W3:Y:S01]  /*90f0*/  SHFL.IDX PT, R229, R227, R213, 0x1f ;  /* 0x00001fd5e3e57589 */ /* 0x0008e200000e0000 */
[----:B------:R-:W-:Y:S01]  /*9100*/  FSEL R138, R160, -INF , P2 ;  /* 0xff800000a08a7808 */ /* 0x000fe20001000000 */
[--C-:B------:R-:W-:Y:S01]  /*9110*/  FFMA.FTZ R128, R128, UR5, -R127.reuse ;  /* 0x0000000580807c23 */ /* 0x100fe2000801087f */
[----:B------:R-:W-:Y:S01]  /*9120*/  FSEL R15, R159, -INF , P1 ;  /* 0xff8000009f0f7808 */ /* 0x000fe20000800000 */
[----:B------:R-:W-:Y:S01]  /*9130*/  FFMA.FTZ R127, R121, UR5, -R127 ;  /* 0x00000005797f7c23 */ /* 0x000fe2000801087f */
[----:B------:R-:W-:Y:S01]  /*9140*/  FSEL R121, R145, -INF , P2 ;  /* 0xff80000091797808 */ /* 0x000fe20001000000 */
[----:B------:R-:W3:Y:S01]  /*9150*/  SHFL.IDX PT, R215, R227, R230, 0x1f ;  /* 0x00001fe6e3d77589 */ /* 0x000ee200000e0000 */
[----:B--2---:R-:W-:Y:S01]  /*9160*/  FSEL R122, R232, -INF , P2 ;  /* 0xff800000e87a7808 */ /* 0x004fe20001000000 */
[--C-:B------:R-:W-:Y:S01]  /*9170*/  FFMA.FTZ R138, R138, UR5, -R137.reuse ;  /* 0x000000058a8a7c23 */ /* 0x100fe20008010889 */
[----:B----4-:R-:W-:Y:S01]  /*9180*/  FSEL R213, R144, -INF , P1 ;  /* 0xff80000090d57808 */ /* 0x010fe20000800000 */
[----:B------:R-:W-:Y:S01]  /*9190*/  FFMA.FTZ R137, R15, UR5, -R137 ;  /* 0x000000050f897c23 */ /* 0x000fe20008010889 */
[----:B------:R-:W-:Y:S01]  /*91a0*/  FSEL R134, R156, -INF , P2 ;  /* 0xff8000009c867808 */ /* 0x000fe20001000000 */
[----:B------:R-:W-:Y:S01]  /*91b0*/  FFMA.FTZ R121, R121, UR5, -R125 ;  /* 0x0000000579797c23 */ /* 0x000fe2000801087d */
[----:B------:R-:W-:Y:S01]  /*91c0*/  FSEL R15, R155, -INF , P1 ;  /* 0xff8000009b0f7808 */ /* 0x000fe20000800000 */
[----:B------:R-:W-:Y:S01]  /*91d0*/  FFMA.FTZ R122, R122, UR5, -R111 ;  /* 0x000000057a7a7c23 */ /* 0x000fe2000801086f */
[----:B------:R-:W-:Y:S01]  /*91e0*/  FFMA.FTZ R125, R213, UR5, -R125 ;  /* 0x00000005d57d7c23 */ /* 0x000fe2000801087d */
[----:B------:R1:W2:Y:S01]  /*91f0*/  MUFU.TANH R142, R126 ;  /* 0x0000007e008e7308 */ /* 0x0002a20000002400 */
[----:B------:R-:W4:Y:S01]  /*9200*/  SHFL.IDX PT, R213, R13, R223, 0x1f ;  /* 0x00001fdf0dd57589 */ /* 0x000f2200000e0000 */
[--C-:B------:R-:W-:Y:S01]  /*9210*/  FFMA.FTZ R134, R134, UR5, -R133.reuse ;  /* 0x0000000586867c23 */ /* 0x100fe20008010885 */
[----:B------:R-:W-:-:S02]  /*9220*/  FFMA.FTZ R133, R15, UR5, -R133 ;  /* 0x000000050f857c23 */ /* 0x000fc40008010885 */
[----:B------:R3:W2:Y:S01]  /*9230*/  SHFL.IDX PT, R224, R227, R220, 0x1f ;  /* 0x00001fdce3e07589 */ /* 0x0006a200000e0000 */
[----:B-1----:R-:W-:Y:S02]  /*9240*/  FSEL R126, R90, -INF , P1 ;  /* 0xff8000005a7e7808 */ /* 0x002fe40000800000 */
[----:B------:R1:W-:Y:S01]  /*9250*/  MUFU.EX2 R15, R122 ;  /* 0x0000007a000f7308 */ /* 0x0003e20000000800 */
[----:B------:R-:W-:Y:S01]  /*9260*/  FSEL R14, R148, -INF , P1 ;  /* 0xff800000940e7808 */ /* 0x000fe20000800000 */
[----:B------:R-:W-:Y:S01]  /*9270*/  SHFL.IDX PT, R233, R13, R8, 0x1f ;  /* 0x00001f080de97589 */ /* 0x000fe200000e0000 */
[----:B------:R-:W-:Y:S01]  /*9280*/  FSEL R216, R146, -INF , P1 ;  /* 0xff80000092d87808 */ /* 0x000fe20000800000 */
[----:B------:R-:W-:Y:S01]  /*9290*/  FFMA.FTZ R111, R126, UR5, -R111 ;  /* 0x000000057e6f7c23 */ /* 0x000fe2000801086f */
[----:B------:R-:W-:-:S03]  /*92a0*/  FSEL R126, R147, -INF , P2 ;  /* 0xff800000937e7808 */ /* 0x000fc60001000000 */
[----:B------:R-:W-:Y:S01]  /*92b0*/  MUFU.EX2 R98, R98 ;  /* 0x0000006200627308 */ /* 0x000fe20000000800 */
[----:B-1----:R-:W-:Y:S01]  /*92c0*/  FSEL R122, R149, -INF , P2 ;  /* 0xff800000957a7808 */ /* 0x002fe20001000000 */
[----:B---3--:R-:W-:Y:S01]  /*92d0*/  FADD.FTZ R220, R25, -R222 ;  /* 0x800000de19dc7221 */ /* 0x008fe20000010000 */
[----:B------:R-:W-:Y:S02]  /*92e0*/  VIADD R25, R8, 0x18 ;  /* 0x0000001808197836 */ /* 0x000fe40000000000 */
[----:B------:R-:W-:-:S03]  /*92f0*/  FADD.FTZ R223, R24, -R219 ;  /* 0x800000db18df7221 */ /* 0x000fc60000010000 */
[----:B------:R-:W1:Y:S01]  /*9300*/  MUFU.EX2 R118, R118 ;  /* 0x0000007600767308 */ /* 0x000e620000000800 */
[--C-:B------:R-:W-:Y:S01]  /*9310*/  FFMA.FTZ R122, R122, UR5, -R124.reuse ;  /* 0x000000057a7a7c23 */ /* 0x100fe2000801087c */
[----:B------:R-:W-:Y:S01]  /*9320*/  FFMA.FTZ R124, R14, UR5, -R124 ;  /* 0x000000050e7c7c23 */ /* 0x000fe2000801087c */
[----:B------:R-:W-:Y:S01]  /*9330*/  FFMA.FTZ R126, R126, UR5, -R214 ;  /* 0x000000057e7e7c23 */ /* 0x000fe200080108d6 */
[----:B------:R-:W3:Y:S04]  /*9340*/  SHFL.IDX PT, R217, R227, R217, 0x1f ;  /* 0x00001fd9e3d97589 */ /* 0x000ee800000e0000 */
[----:B------:R4:W-:Y:S01]  /*9350*/  MUFU.EX2 R14, R123 ;  /* 0x0000007b000e7308 */ /* 0x0009e20000000800 */
[----:B------:R-:W-:Y:S01]  /*9360*/  FADD.FTZ R219, R26, -R219 ;  /* 0x800000db1adb7221 */ /* 0x000fe20000010000 */
[----:B------:R-:W-:-:S06]  /*9370*/  IADD3 R26, R8, 0x1c, RZ ;  /* 0x0000001c081a7810 */ /* 0x000fcc0007ffe0ff */
[----:B------:R-:W1:Y:S01]  /*9380*/  MUFU.EX2 R99, R99 ;  /* 0x0000006300637308 */ /* 0x000e620000000800 */
[----:B----4-:R-:W-:Y:S01]  /*9390*/  FFMA.FTZ R123, R216, UR5, -R214 ;  /* 0x00000005d87b7c23 */ /* 0x010fe200080108d6 */
[----:B------:R-:W-:-:S06]  /*93a0*/  FADD.FTZ R214, R29, -R229 ;  /* 0x800000e51dd67221 */ /* 0x000fcc0000010000 */
[----:B------:R-:W4:Y:S01]  /*93b0*/  MUFU.TANH R113, R113 ;  /* 0x0000007100717308 */ /* 0x000f220000002400 */
[----:B------:R-:W-:Y:S01]  /*93c0*/  FADD.FTZ R216, R28, -R215 ;  /* 0x800000d71cd87221 */ /* 0x000fe20000010000 */
[----:B------:R-:W-:Y:S06]  /*93d0*/  SHFL.IDX PT, R230, R13, R230, 0x1f ;  /* 0x00001fe60de67589 */ /* 0x000fec00000e0000 */
[----:B------:R-:W4:Y:S01]  /*93e0*/  MUFU.TANH R114, R114 ;  /* 0x0000007200727308 */ /* 0x000f220000002400 */
[----:B------:R-:W-:-:S07]  /*93f0*/  FSEL R28, R141, -INF , P2 ;  /* 0xff8000008d1c7808 */ /* 0x000fce0001000000 */
[----:B------:R-:W4:Y:S01]  /*9400*/  MUFU.EX2 R96, R96 ;  /* 0x0000006000607308 */ /* 0x000f220000000800 */
[----:B------:R-:W-:-:S07]  /*9410*/  FFMA.FTZ R22, -R22, R22, 1 ;  /* 0x3f80000016167423 */ /* 0x000fce0000010116 */
[----:B------:R-:W4:Y:S08]  /*9420*/  MUFU.TANH R115, R115 ;  /* 0x0000007300737308 */ /* 0x000f300000002400 */
[----:B------:R-:W4:Y:S08]  /*9430*/  MUFU.EX2 R95, R95 ;  /* 0x0000005f005f7308 */ /* 0x000f300000000800 */
[----:B------:R-:W-:Y:S08]  /*9440*/  MUFU.TANH R117, R117 ;  /* 0x0000007500757308 */ /* 0x000ff00000002400 */
[----:B------:R-:W4:Y:S01]  /*9450*/  MUFU.TANH R116, R116 ;  /* 0x0000007400747308 */ /* 0x000f220000002400 */
[----:B------:R-:W-:-:S07]  /*9460*/  FFMA.FTZ R23, -R23, R23, 1 ;  /* 0x3f80000017177423 */ /* 0x000fce0000010117 */
[----:B------:R-:W-:Y:S08]  /*9470*/  MUFU.EX2 R97, R97 ;  /* 0x0000006100617308 */ /* 0x000ff00000000800 */
[----:B------:R-:W4:Y:S08]  /*9480*/  MUFU.TANH R120, R120 ;  /* 0x0000007800787308 */ /* 0x000f300000002400 */
[----:B------:R-:W-:Y:S01]  /*9490*/  MUFU.EX2 R104, R104 ;  /* 0x0000006800687308 */ /* 0x000fe20000000800 */
[----:B------:R-:W-:Y:S01]  /*94a0*/  FFMA.FTZ R207, -R207, R207, 1 ;  /* 0x3f800000cfcf7423 */ /* 0x000fe200000101cf */
[----:B------:R-:W-:Y:S06]  /*94b0*/  LDS R17, [R17+0x400] ;  /* 0x0004000011117984 */ /* 0x000fec0000000800 */
[----:B------:R2:W-:Y:S01]  /*94c0*/  MUFU.EX2 R24, R212 ;  /* 0x000000d400187308 */ /* 0x0005e20000000800 */
[----:B------:R-:W-:Y:S01]  /*94d0*/  FADD.FTZ R222, R27, -R222 ;  /* 0x800000de1bde7221 */ /* 0x000fe20000010000 */
[----:B--2---:R-:W-:-:S02]  /*94e0*/  FADD.FTZ R212, R31, -R229 ;  /* 0x800000e51fd47221 */ /* 0x004fc40000010000 */
[----:B------:R2:W1:Y:S01]  /*94f0*/  SHFL.IDX PT, R229, R227, R25, 0x1f ;  /* 0x00001f19e3e57589 */ /* 0x00046200000e0000 */
[----:B------:R-:W-:Y:S01]  /*9500*/  FSEL R31, R140, -INF , P1 ;  /* 0xff8000008c1f7808 */ /* 0x000fe20000800000 */
[----:B------:R-:W-:Y:S02]  /*9510*/  VIADD R27, R8, 0xc ;  /* 0x0000000c081b7836 */ /* 0x000fe40000000000 */
[----:B------:R-:W4:Y:S01]  /*9520*/  SHFL.IDX PT, R227, R227, R26, 0x1f ;  /* 0x00001f1ae3e37589 */ /* 0x000f2200000e0000 */
[--C-:B------:R-:W-:Y:S01]  /*9530*/  FFMA.FTZ R28, R28, UR5, -R213.reuse ;  /* 0x000000051c1c7c23 */ /* 0x100fe200080108d5 */
[----:B------:R-:W-:Y:S01]  /*9540*/  FFMA.FTZ R31, R31, UR5, -R213 ;  /* 0x000000051f1f7c23 */ /* 0x000fe200080108d5 */
[--C-:B------:R-:W-:Y:S01]  /*9550*/  FADD.FTZ R213, R32, -R224.reuse ;  /* 0x800000e020d57221 */ /* 0x100fe20000010000 */
[----:B------:R-:W-:Y:S02]  /*9560*/  FADD.FTZ R34, R34, -R224 ;  /* 0x800000e022227221 */ /* 0x000fe40000010000 */
[----:B------:R1:W4:Y:S01]  /*9570*/  SHFL.IDX PT, R224, R13, R27, 0x1f ;  /* 0x00001f1b0de07589 */ /* 0x00032200000e0000 */
[----:B--2---:R2:W-:Y:S01]  /*9580*/  MUFU.EX2 R25, R234 ;  /* 0x000000ea00197308 */ /* 0x0045e20000000800 */
[--C-:B---3--:R-:W-:Y:S01]  /*9590*/  FADD.FTZ R33, R33, -R217.reuse ;  /* 0x800000d921217221 */ /* 0x108fe20000010000 */
[----:B------:R-:W-:Y:S01]  /*95a0*/  FADD.FTZ R35, R35, -R217 ;  /* 0x800000d923237221 */ /* 0x000fe20000010000 */
[----:B------:R-:W-:Y:S01]  /*95b0*/  FSEL R32, R6, -INF , P1 ;  /* 0xff80000006207808 */ /* 0x000fe20000800000 */
[----:B------:R-:W-:Y:S01]  /*95c0*/  FMUL.FTZ R223, R119, R223 ;  /* 0x000000df77df7220 */ /* 0x000fe20000410000 */
[----:B--2---:R-:W-:-:S03]  /*95d0*/  VIADD R234, R8, 0x10 ;  /* 0x0000001008ea7836 */ /* 0x004fc60000000000 */
[----:B-1----:R1:W-:Y:S01]  /*95e0*/  MUFU.EX2 R27, R210 ;  /* 0x000000d2001b7308 */ /* 0x0023e20000000800 */
[--C-:B------:R-:W-:Y:S01]  /*95f0*/  FADD.FTZ R217, R36, -R229.reuse ;  /* 0x800000e524d97221 */ /* 0x100fe20000010000 */
[----:B------:R-:W-:Y:S01]  /*9600*/  FADD.FTZ R36, R38, -R229 ;  /* 0x800000e526247221 */ /* 0x000fe20000010000 */
[----:B------:R-:W-:Y:S01]  /*9610*/  FFMA.FTZ R38, -R19, R19, 1 ;  /* 0x3f80000013267423 */ /* 0x000fe20000010113 */
[----:B------:R-:W-:-:S04]  /*9620*/  FADD.FTZ R215, R30, -R215 ;  /* 0x800000d71ed77221 */ /* 0x000fc80000010000 */
[----:B------:R2:W-:Y:S01]  /*9630*/  MUFU.EX2 R26, R211 ;  /* 0x000000d3001a7308 */ /* 0x0005e20000000800 */
[----:B-1----:R-:W-:Y:S01]  /*9640*/  FFMA.FTZ R210, R32, UR5, -R230 ;  /* 0x0000000520d27c23 */ /* 0x002fe200080108e6 */
[----:B------:R-:W-:Y:S01]  /*9650*/  FSEL R29, R143, -INF , P2 ;  /* 0xff8000008f1d7808 */ /* 0x000fe20001000000 */
[----:B------:R1:W3:Y:S01]  /*9660*/  SHFL.IDX PT, R32, R13, R234, 0x1f ;  /* 0x00001fea0d207589 */ /* 0x0002e200000e0000 */
[----:B------:R-:W-:Y:S01]  /*9670*/  FSEL R30, R142, -INF , P1 ;  /* 0xff8000008e1e7808 */ /* 0x000fe20000800000 */
[----:B------:R-:W-:Y:S01]  /*9680*/  FMUL.FTZ R38, R38, R223 ;  /* 0x000000df26267220 */ /* 0x000fe20000410000 */
[----:B------:R-:W-:Y:S02]  /*9690*/  FSEL R223, R4, -INF , P1 ;  /* 0xff80000004df7808 */ /* 0x000fe40000800000 */
[----:B------:R4:W-:Y:S01]  /*96a0*/  MUFU.EX2 R19, R221 ;  /* 0x000000dd00137308 */ /* 0x0009e20000000800 */
[----:B--2---:R-:W-:Y:S02]  /*96b0*/  FSEL R211, R7, -INF , P2 ;  /* 0xff80000007d37808 */ /* 0x004fe40001000000 */
[----:B-1----:R-:W-:-:S03]  /*96c0*/  IADD3 R234, R8, 0x14, RZ ;  /* 0x0000001408ea7810 */ /* 0x002fc60007ffe0ff */
[----:B------:R-:W-:Y:S01]  /*96d0*/  FFMA.FTZ R211, R211, UR5, -R230 ;  /* 0x00000005d3d37c23 */ /* 0x000fe200080108e6 */
[----:B----4-:R-:W-:Y:S01]  /*96e0*/  FADD.FTZ R221, R39, -R227 ;  /* 0x800000e327dd7221 */ /* 0x010fe20000010000 */
[----:B------:R-:W-:Y:S01]  /*96f0*/  FFMA.FTZ R39, -R21, R21, 1 ;  /* 0x3f80000015277423 */ /* 0x000fe20000010115 */
[----:B------:R-:W-:Y:S01]  /*9700*/  FFMA.FTZ R21, -R20, R20, 1 ;  /* 0x3f80000014157423 */ /* 0x000fe20000010114 */
[--C-:B------:R-:W-:Y:S01]  /*9710*/  FFMA.FTZ R29, R29, UR5, -R233.reuse ;  /* 0x000000051d1d7c23 */ /* 0x100fe200080108e9 */
[----:B------:R1:W-:Y:S01]  /*9720*/  MUFU.EX2 R20, R218 ;  /* 0x000000da00147308 */ /* 0x0003e20000000800 */
[----:B------:R-:W-:Y:S01]  /*9730*/  FFMA.FTZ R30, R30, UR5, -R233 ;  /* 0x000000051e1e7c23 */ /* 0x000fe200080108e9 */
[----:B------:R2:W4:Y:S01]  /*9740*/  SHFL.IDX PT, R230, R13, R234, 0x1f ;  /* 0x00001fea0de67589 */ /* 0x00052200000e0000 */
        /* <DEDUP_REMOVED lines=10> */
[----:B--2---:R-:W-:-:S03]  /*97f0*/  VIADD R234, R8, 0x1c ;  /* 0x0000001c08ea7836 */ /* 0x004fc60000000000 */
[----:B------:R-:W-:Y:S02]  /*9800*/  FFMA.FTZ R220, R227, UR5, -R224 ;  /* 0x00000005e3dc7c23 */ /* 0x000fe400080108e0 */
[----:B------:R2:W1:Y:S01]  /*9810*/  SHFL.IDX PT, R227, R13, R234, 0x1f ;  /* 0x00001fea0de37589 */ /* 0x00046200000e0000 */
[----:B------:R-:W-:Y:S01]  /*9820*/  FMUL.FTZ R224, R99, R222 ;  /* 0x000000de63e07220 */ /* 0x000fe20000410000 */
[----:B------:R3:W-:Y:S01]  /*9830*/  MUFU.EX2 R21, R139 ;  /* 0x0000008b00157308 */ /* 0x0007e20000000800 */
[----:B--2---:R-:W-:-:S07]  /*9840*/  FSEL R13, R3, -INF , P2 ;  /* 0xff800000030d7808 */ /* 0x004fce0001000000 */
[----:B------:R2:W-:Y:S01]  /*9850*/  MUFU.EX2 R11, R138 ;  /* 0x0000008a000b7308 */ /* 0x0005e20000000800 */
[----:B---3--:R-:W-:Y:S01]  /*9860*/  FSEL R139, R113, -INF , P1 ;  /* 0xff800000718b7808 */ /* 0x008fe20000800000 */
[----:B------:R-:W-:-:S06]  /*9870*/  FFMA.FTZ R222, R13, UR5, -R32 ;  /* 0x000000050dde7c23 */ /* 0x000fcc0008010820 */
[----:B------:R-:W3:Y:S01]  /*9880*/  MUFU.EX2 R102, R102 ;  /* 0x0000006600667308 */ /* 0x000ee20000000800 */
[----:B--2---:R-:W-:Y:S01]  /*9890*/  FMUL.FTZ R138, R22, R224 ;  /* 0x000000e0168a7220 */ /* 0x004fe20000410000 */
[----:B------:R-:W-:Y:S02]  /*98a0*/  FSEL R224, R2, -INF , P2 ;  /* 0xff80000002e07808 */ /* 0x000fe40001000000 */
[----:B------:R-:W-:Y:S01]  /*98b0*/  FSEL R22, R114, -INF , P1 ;  /* 0xff80000072167808 */ /* 0x000fe20000800000 */
[----:B------:R-:W-:Y:S01]  /*98c0*/  FFMA.FTZ R139, R139, UR5, -R32 ;  /* 0x000000058b8b7c23 */ /* 0x000fe20008010820 */
[----:B------:R-:W-:Y:S01]  /*98d0*/  FMUL.FTZ R32, R96, R216 ;  /* 0x000000d860207220 */ /* 0x000fe20000410000 */
[--C-:B----4-:R-:W-:Y:S01]  /*98e0*/  FFMA.FTZ R224, R224, UR5, -R230.reuse ;  /* 0x00000005e0e07c23 */ /* 0x110fe200080108e6 */
[----:B------:R-:W2:Y:S01]  /*98f0*/  MUFU.EX2 R101, R101 ;  /* 0x0000006500657308 */ /* 0x000ea20000000800 */
[----:B------:R-:W-:Y:S01]  /*9900*/  FFMA.FTZ R216, R22, UR5, -R230 ;  /* 0x0000000516d87c23 */ /* 0x000fe200080108e6 */
[----:B------:R-:W-:Y:S01]  /*9910*/  FSEL R230, R115, -INF , P2 ;  /* 0xff80000073e67808 */ /* 0x000fe20001000000 */
[----:B------:R-:W-:-:S05]  /*9920*/  FMUL.FTZ R233, R95, R215 ;  /* 0x000000d75fe97220 */ /* 0x000fca0000410000 */
[----:B------:R4:W-:Y:S01]  /*9930*/  MUFU.EX2 R13, R137 ;  /* 0x00000089000d7308 */ /* 0x0009e20000000800 */
[----:B-1----:R-:W-:Y:S01]  /*9940*/  FFMA.FTZ R215, R230, UR5, -R229 ;  /* 0x00000005e6d77c23 */ /* 0x002fe200080108e5 */
[----:B------:R-:W-:-:S06]  /*9950*/  FSEL R230, R116, -INF , P2 ;  /* 0xff80000074e67808 */ /* 0x000fcc0001000000 */
[----:B------:R-:W-:Y:S01]  /*9960*/  MUFU.EX2 R100, R100 ;  /* 0x0000006400647308 */ /* 0x000fe20000000800 */
[----:B----4-:R-:W-:Y:S01]  /*9970*/  FMUL.FTZ R137, R23, R32 ;  /* 0x0000002017897220 */ /* 0x010fe20000410000 */
[----:B------:R-:W-:Y:S01]  /*9980*/  FSEL R32, R117, -INF , P1 ;  /* 0xff80000075207808 */ /* 0x000fe20000800000 */
[----:B------:R-:W-:-:S05]  /*9990*/  FFMA.FTZ R23, -R205, R205, 1 ;  /* 0x3f800000cd177423 */ /* 0x000fca00000101cd */
[----:B------:R-:W1:Y:S01]  /*99a0*/  MUFU.EX2 R18, R18 ;  /* 0x0000001200127308 */ /* 0x000e620000000800 */
[----:B------:R-:W-:Y:S01]  /*99b0*/  FFMA.FTZ R205, R32, UR5, -R229 ;  /* 0x0000000520cd7c23 */ /* 0x000fe200080108e5 */
[----:B------:R-:W-:Y:S01]  /*99c0*/  FSEL R229, R120, -INF , P1 ;  /* 0xff80000078e57808 */ /* 0x000fe20000800000 */
[----:B---3--:R-:W-:-:S05]  /*99d0*/  FMUL.FTZ R213, R102, R213 ;  /* 0x000000d566d57220 */ /* 0x008fca0000410000 */
[----:B------:R3:W-:Y:S01]  /*99e0*/  MUFU.EX2 R22, R136 ;  /* 0x0000008800167308 */ /* 0x0007e20000000800 */
[----:B------:R-:W-:Y:S01]  /*99f0*/  FFMA.FTZ R32, -R204, R204, 1 ;  /* 0x3f800000cc207423 */ /* 0x000fe200000101cc */
[--C-:B------:R-:W-:Y:S01]  /*9a00*/  FFMA.FTZ R204, R229, UR5, -R227.reuse ;  /* 0x00000005e5cc7c23 */ /* 0x100fe200080108e3 */
[----:B---3--:R-:W-:Y:S01]  /*9a10*/  FMUL.FTZ R136, R23, R233 ;  /* 0x000000e917887220 */ /* 0x008fe20000410000 */
[----:B------:R-:W-:Y:S01]  /*9a20*/  FMUL.FTZ R233, R97, R214 ;  /* 0x000000d661e97220 */ /* 0x000fe20000410000 */
[----:B------:R-:W-:Y:S01]  /*9a30*/  FFMA.FTZ R214, R230, UR5, -R227 ;  /* 0x00000005e6d67c23 */ /* 0x000fe200080108e3 */
[C---:B------:R-:W-:Y:S02]  /*9a40*/  VIADD R230, R8.reuse, 0x8 ;  /* 0x0000000808e67836 */ /* 0x040fe40000000000 */
[----:B------:R-:W-:Y:S01]  /*9a50*/  FFMA.FTZ R209, -R209, R209, 1 ;  /* 0x3f800000d1d17423 */ /* 0x000fe200000101d1 */
[----:B--2---:R-:W-:Y:S01]  /*9a60*/  FMUL.FTZ R34, R101, R34 ;  /* 0x0000002265227220 */ /* 0x004fe20000410000 */
[----:B------:R-:W-:Y:S01]  /*9a70*/  FMUL.FTZ R207, R207, R213 ;  /* 0x000000d5cfcf7220 */ /* 0x000fe20000410000 */
[----:B------:R2:W-:Y:S01]  /*9a80*/  MUFU.EX2 R23, R135 ;  /* 0x0000008700177308 */ /* 0x0005e20000000800 */
[----:B------:R-:W-:Y:S01]  /*9a90*/  IADD3 R229, R8, 0x4, RZ ;  /* 0x0000000408e57810 */ /* 0x000fe20007ffe0ff */
[----:B------:R3:W4:Y:S01]  /*9aa0*/  SHFL.IDX PT, R213, R223, R230, 0x1f ;  /* 0x00001fe6dfd57589 */ /* 0x00072200000e0000 */
[----:B------:R-:W-:Y:S01]  /*9ab0*/  FFMA.FTZ R227, -R208, R208, 1 ;  /* 0x3f800000d0e37423 */ /* 0x000fe200000101d0 */
[----:B------:R-:W-:Y:S01]  /*9ac0*/  FMUL.FTZ R208, R104, R212 ;  /* 0x000000d468d07220 */ /* 0x000fe20000410000 */
[----:B------:R-:W-:Y:S01]  /*9ad0*/  FFMA.FTZ R228, -R228, R228, 1 ;  /* 0x3f800000e4e47423 */ /* 0x000fe200000101e4 */
[----:B--2---:R-:W-:-:S02]  /*9ae0*/  FMUL.FTZ R135, R32, R233 ;  /* 0x000000e920877220 */ /* 0x004fc40000410000 */
[----:B------:R2:W-:Y:S01]  /*9af0*/  MUFU.EX2 R32, R134 ;  /* 0x0000008600207308 */ /* 0x0005e20000000800 */
[----:B---3--:R-:W-:Y:S01]  /*9b00*/  VIADD R230, R8, 0xc ;  /* 0x0000000c08e67836 */ /* 0x008fe20000000000 */
[----:B------:R-:W3:Y:S01]  /*9b10*/  SHFL.IDX PT, R212, R223, R229, 0x1f ;  /* 0x00001fe5dfd47589 */ /* 0x000ee200000e0000 */
[----:B-1----:R-:W-:-:S03]  /*9b20*/  FMUL.FTZ R217, R18, R217 ;  /* 0x000000d912d97220 */ /* 0x002fc60000410000 */
[----:B------:R1:W-:Y:S01]  /*9b30*/  SHFL.IDX PT, R229, R223, R230, 0x1f ;  /* 0x00001fe6dfe57589 */ /* 0x0003e200000e0000 */
[----:B--2---:R-:W-:Y:S01]  /*9b40*/  FMUL.FTZ R134, R209, R34 ;  /* 0x00000022d1867220 */ /* 0x004fe20000410000 */
[----:B------:R-:W-:Y:S01]  /*9b50*/  FMUL.FTZ R34, R100, R35 ;  /* 0x0000002364227220 */ /* 0x000fe20000410000 */
[----:B------:R-:W2:Y:S01]  /*9b60*/  MUFU.EX2 R103, R103 ;  /* 0x0000006700677308 */ /* 0x000ea20000000800 */
[----:B------:R-:W-:Y:S02]  /*9b70*/  FFMA.FTZ R35, -R88, R88, 1 ;  /* 0x3f80000058237423 */ /* 0x000fe40000010158 */
[----:B------:R-:W-:Y:S01]  /*9b80*/  FMUL.FTZ R88, R228, R34 ;  /* 0x00000022e4587220 */ /* 0x000fe20000410000 */
[----:B-1----:R-:W-:-:S04]  /*9b90*/  VIADD R230, R8, 0x18 ;  /* 0x0000001808e67836 */ /* 0x002fc80000000000 */
[----:B------:R1:W-:Y:S08]  /*9ba0*/  MUFU.EX2 R34, R132 ;  /* 0x0000008400227308 */ /* 0x0003f00000000800 */
[----:B------:R-:W4:Y:S01]  /*9bb0*/  MUFU.EX2 R108, R108 ;  /* 0x0000006c006c7308 */ /* 0x000f220000000800 */
[----:B-1----:R-:W-:Y:S02]  /*9bc0*/  FMUL.FTZ R132, R35, R217 ;  /* 0x000000d923847220 */ /* 0x002fe40000410000 */
[----:B------:R-:W1:Y:S05]  /*9bd0*/  SHFL.IDX PT, R217, R223, R230, 0x1f ;  /* 0x00001fe6dfd97589 */ /* 0x000e6a00000e0000 */
[----:B------:R-:W3:Y:S01]  /*9be0*/  MUFU.EX2 R107, R107 ;  /* 0x0000006b006b7308 */ /* 0x000ee20000000800 */
[----:B------:R-:W-:Y:S01]  /*9bf0*/  FFMA.FTZ R206, -R206, R206, 1 ;  /* 0x3f800000cece7423 */ /* 0x000fe200000101ce */
[----:B--2---:R-:W-:-:S06]  /*9c00*/  FMUL.FTZ R33, R103, R33 ;  /* 0x0000002167217220 */ /* 0x004fcc0000410000 */
[----:B------:R-:W2:Y:S01]  /*9c10*/  MUFU.EX2 R106, R106 ;  /* 0x0000006a006a7308 */ /* 0x000ea20000000800 */
[----:B------:R-:W-:Y:S01]  /*9c20*/  FMUL.FTZ R208, R206, R208 ;  /* 0x000000d0ced07220 */ /* 0x000fe20000410000 */
[----:B------:R-:W-:-:S06]  /*9c30*/  VIADD R233, R8, 0x14 ;  /* 0x0000001408e97836 */ /* 0x000fcc0000000000 */
[----:B------:R-:W1:Y:S01]  /*9c40*/  MUFU.EX2 R110, R110 ;  /* 0x0000006e006e7308 */ /* 0x000e620000000800 */
[----:B------:R-:W-:Y:S01]  /*9c50*/  FMUL.FTZ R206, R227, R33 ;  /* 0x00000021e3ce7220 */ /* 0x000fe20000410000 */
[----:B------:R-:W1:Y:S06]  /*9c60*/  SHFL.IDX PT, R209, R223, R8, 0x1f ;  /* 0x00001f08dfd17589 */ /* 0x000e6c00000e0000 */
[----:B------:R-:W1:Y:S01]  /*9c70*/  MUFU.EX2 R109, R109 ;  /* 0x0000006d006d7308 */ /* 0x000e620000000800 */
[----:B----4-:R-:W-:Y:S01]  /*9c80*/  FMUL.FTZ R37, R108, R37 ;  /* 0x000000256c257220 */ /* 0x010fe20000410000 */
[----:B------:R-:W4:Y:S01]  /*9c90*/  SHFL.IDX PT, R228, R223, R233, 0x1f ;  /* 0x00001fe9dfe47589 */ /* 0x000f2200000e0000 */
[----:B---3--:R-:W-:Y:S01]  /*9ca0*/  FMUL.FTZ R36, R107, R36 ;  /* 0x000000246b247220 */ /* 0x008fe20000410000 */
[----:B------:R-:W-:-:S04]  /*9cb0*/  IADD3 R227, R8, 0x10, RZ ;  /* 0x0000001008e37810 */ /* 0x000fc80007ffe0ff */
[----:B------:R3:W-:Y:S01]  /*9cc0*/  MUFU.EX2 R33, R133 ;  /* 0x0000008500217308 */ /* 0x0007e20000000800 */
[----:B------:R-:W-:Y:S01]  /*9cd0*/  FFMA.FTZ R226, -R226, R226, 1 ;  /* 0x3f800000e2e27423 */ /* 0x000fe200000101e2 */
[--C-:B------:R-:W-:Y:S01]  /*9ce0*/  FADD.FTZ R44, R44, -R213.reuse ;  /* 0x800000d52c2c7221 */ /* 0x100fe20000010000 */
[----:B------:R-:W-:Y:S01]  /*9cf0*/  FFMA.FTZ R225, -R225, R225, 1 ;  /* 0x3f800000e1e17423 */ /* 0x000fe200000101e1 */
[----:B--2---:R-:W-:Y:S01]  /*9d00*/  FMUL.FTZ R221, R106, R221 ;  /* 0x000000dd6add7220 */ /* 0x004fe20000410000 */
[----:B---3--:R-:W-:Y:S01]  /*9d10*/  FFMA.FTZ R133, -R235, R235, 1 ;  /* 0x3f800000eb857423 */ /* 0x008fe200000101eb */
[----:B------:R-:W-:Y:S02]  /*9d20*/  FADD.FTZ R46, R46, -R213 ;  /* 0x800000d52e2e7221 */ /* 0x000fe40000010000 */
[----:B------:R2:W-:Y:S01]  /*9d30*/  MUFU.EX2 R35, R131 ;  /* 0x0000008300237308 */ /* 0x0005e20000000800 */
[----:B------:R-:W-:Y:S01]  /*9d40*/  FMUL.FTZ R133, R133, R37 ;  /* 0x0000002585857220 */ /* 0x000fe20000410000 */
[--C-:B------:R-:W-:Y:S01]  /*9d50*/  FADD.FTZ R41, R41, -R212.reuse ;  /* 0x800000d429297221 */ /* 0x100fe20000010000 */
[----:B------:R-:W-:Y:S01]  /*9d60*/  FADD.FTZ R43, R43, -R212 ;  /* 0x800000d42b2b7221 */ /* 0x000fe20000010000 */
[----:B-1----:R-:W-:-:S04]  /*9d70*/  FADD.FTZ R212, R52, -R217 ;  /* 0x800000d934d47221 */ /* 0x002fc80000010000 */
[----:B------:R1:W-:Y:S01]  /*9d80*/  MUFU.EX2 R37, R129 ;  /* 0x0000008100257308 */ /* 0x0003e20000000800 */
[----:B--2---:R-:W-:Y:S01]  /*9d90*/  FMUL.FTZ R131, R226, R36 ;  /* 0x00000024e2837220 */ /* 0x004fe20000410000 */
[----:B------:R-:W-:Y:S01]  /*9da0*/  FFMA.FTZ R52, -R237, R237, 1 ;  /* 0x3f800000ed347423 */ /* 0x000fe200000101ed */
[----:B------:R-:W-:Y:S01]  /*9db0*/  FMUL.FTZ R44, R110, R44 ;  /* 0x0000002c6e2c7220 */ /* 0x000fe20000410000 */
[----:B------:R-:W2:Y:S01]  /*9dc0*/  SHFL.IDX PT, R227, R223, R227, 0x1f ;  /* 0x00001fe3dfe37589 */ /* 0x000ea200000e0000 */
[----:B------:R-:W-:Y:S01]  /*9dd0*/  FFMA.FTZ R92, -R92, R92, 1 ;  /* 0x3f8000005c5c7423 */ /* 0x000fe2000001015c */
[----:B------:R-:W-:Y:S01]  /*9de0*/  FFMA.FTZ R91, -R91, R91, 1 ;  /* 0x3f8000005b5b7423 */ /* 0x000fe2000001015b */
[----:B-1----:R-:W-:Y:S01]  /*9df0*/  FADD.FTZ R129, R45, -R229 ;  /* 0x800000e52d817221 */ /* 0x002fe20000010000 */
[----:B------:R1:W-:Y:S01]  /*9e00*/  MUFU.EX2 R36, R130 ;  /* 0x0000008200247308 */ /* 0x0003e20000000800 */
[----:B------:R-:W-:Y:S02]  /*9e10*/  FMUL.FTZ R46, R14, R46 ;  /* 0x0000002e0e2e7220 */ /* 0x000fe40000410000 */
[----:B------:R-:W-:Y:S01]  /*9e20*/  FMUL.FTZ R129, R109, R129 ;  /* 0x000000816d817220 */ /* 0x000fe20000410000 */
[----:B------:R-:W3:Y:S01]  /*9e30*/  SHFL.IDX PT, R223, R223, R234, 0x1f ;  /* 0x00001feadfdf7589 */ /* 0x000ee200000e0000 */
[----:B------:R-:W-:-:S03]  /*9e40*/  FMUL.FTZ R52, R52, R44 ;  /* 0x0000002c34347220 */ /* 0x000fc60000410000 */
[----:B------:R-:W2:Y:S01]  /*9e50*/  MUFU.EX2 R105, R105 ;  /* 0x0000006900697308 */ /* 0x000ea20000000800 */
[----:B-1----:R-:W-:Y:S01]  /*9e60*/  FMUL.FTZ R130, R225, R221 ;  /* 0x000000dde1827220 */ /* 0x002fe20000410000 */
[----:B------:R-:W-:Y:S02]  /*9e70*/  VIADD R221, R8, 0x8 ;  /* 0x0000000808dd7836 */ /* 0x000fe40000000000 */
[----:B------:R-:W-:Y:S01]  /*9e80*/  FMUL.FTZ R44, R92, R46 ;  /* 0x0000002e5c2c7220 */ /* 0x000fe20000410000 */
[----:B------:R-:W-:Y:S02]  /*9e90*/  FMUL.FTZ R46, R91, R129 ;  /* 0x000000815b2e7220 */ /* 0x000fe40000410000 */
[----:B------:R-:W1:Y:S01]  /*9ea0*/  SHFL.IDX PT, R91, R17, R221, 0x1f ;  /* 0x00001fdd115b7589 */ /* 0x000e6200000e0000 */
[----:B------:R-:W1:Y:S01]  /*9eb0*/  MUFU.EX2 R111, R111 ;  /* 0x0000006f006f7308 */ /* 0x000e620000000800 */
[--C-:B------:R-:W-:Y:S01]  /*9ec0*/  FADD.FTZ R40, R40, -R209.reuse ;  /* 0x800000d128287221 */ /* 0x100fe20000010000 */
[----:B------:R-:W-:Y:S01]  /*9ed0*/  FADD.FTZ R42, R42, -R209 ;  /* 0x800000d12a2a7221 */ /* 0x000fe20000010000 */
[----:B----4-:R-:W-:Y:S01]  /*9ee0*/  FADD.FTZ R209, R49, -R228 ;  /* 0x800000e431d17221 */ /* 0x010fe20000010000 */
[----:B------:R-:W-:Y:S01]  /*9ef0*/  FFMA.FTZ R45, -R231, R231, 1 ;  /* 0x3f800000e72d7423 */ /* 0x000fe200000101e7 */
[----:B--2---:R-:W-:Y:S01]  /*9f00*/  FMUL.FTZ R49, R105, R40 ;  /* 0x0000002869317220 */ /* 0x004fe20000410000 */
[----:B------:R-:W-:Y:S01]  /*9f10*/  FMUL.FTZ R41, R15, R41 ;  /* 0x000000290f297220 */ /* 0x000fe20000410000 */
[----:B------:R-:W-:-:S02]  /*9f20*/  FADD.FTZ R47, R47, -R229 ;  /* 0x800000e52f2f7221 */ /* 0x000fc40000010000 */
[----:B------:R-:W-:Y:S01]  /*9f30*/  FMUL.FTZ R45, R45, R49 ;  /* 0x000000312d2d7220 */ /* 0x000fe20000410000 */
[----:B------:R-:W-:Y:S01]  /*9f40*/  FFMA.FTZ R49, -R232, R232, 1 ;  /* 0x3f800000e8317423 */ /* 0x000fe200000101e8 */
[--C-:B------:R-:W-:Y:S01]  /*9f50*/  FADD.FTZ R48, R48, -R227.reuse ;  /* 0x800000e330307221 */ /* 0x100fe20000010000 */
[----:B------:R-:W-:Y:S01]  /*9f60*/  FADD.FTZ R50, R50, -R227 ;  /* 0x800000e332327221 */ /* 0x000fe20000010000 */
[----:B---3--:R-:W-:Y:S01]  /*9f70*/  FADD.FTZ R40, R53, -R223 ;  /* 0x800000df35287221 */ /* 0x008fe20000010000 */
[----:B------:R-:W-:Y:S01]  /*9f80*/  FMUL.FTZ R49, R49, R41 ;  /* 0x0000002931317220 */ /* 0x000fe20000410000 */
[----:B------:R-:W-:Y:S01]  /*9f90*/  FFMA.FTZ R90, -R90, R90, 1 ;  /* 0x3f8000005a5a7423 */ /* 0x000fe2000001015a */
[----:B------:R-:W-:Y:S01]  /*9fa0*/  FFMA.FTZ R53, -R164, R164, 1 ;  /* 0x3f800000a4357423 */ /* 0x000fe200000101a4 */
[----:B------:R-:W-:Y:S01]  /*9fb0*/  FFMA.FTZ R236, -R236, R236, 1 ;  /* 0x3f800000ecec7423 */ /* 0x000fe200000101ec */
[----:B------:R-:W-:Y:S01]  /*9fc0*/  FFMA.FTZ R93, -R93, R93, 1 ;  /* 0x3f8000005d5d7423 */ /* 0x000fe2000001015d */
[----:B------:R-:W-:Y:S01]  /*9fd0*/  FMUL.FTZ R47, R24, R47 ;  /* 0x0000002f182f7220 */ /* 0x000fe20000410000 */
[----:B------:R-:W-:Y:S01]  /*9fe0*/  FMUL.FTZ R48, R25, R48 ;  /* 0x0000003019307220 */ /* 0x000fe20000410000 */
[----:B------:R-:W-:Y:S01]  /*9ff0*/  FMUL.FTZ R41, R26, R50 ;  /* 0x000000321a297220 */ /* 0x000fe20000410000 */
[----:B-1----:R-:W-:Y:S01]  /*a000*/  FMUL.FTZ R43, R111, R43 ;  /* 0x0000002b6f2b7220 */ /* 0x002fe20000410000 */
[----:B------:R-:W-:Y:S01]  /*a010*/  FFMA.FTZ R94, -R94, R94, 1 ;  /* 0x3f8000005e5e7423 */ /* 0x000fe2000001015e */
[----:B------:R-:W-:Y:S01]  /*a020*/  FMUL.FTZ R209, R27, R209 ;  /* 0x000000d11bd17220 */ /* 0x000fe20000410000 */
[----:B------:R-:W-:Y:S01]  /*a030*/  IADD3 R225, R8, 0x4, RZ ;  /* 0x0000000408e17810 */ /* 0x000fe20007ffe0ff */
[--C-:B------:R-:W-:Y:S01]  /*a040*/  FADD.FTZ R60, R60, -R91.reuse ;  /* 0x8000005b3c3c7221 */ /* 0x100fe20000010000 */
[----:B------:R-:W-:Y:S01]  /*a050*/  IADD3 R235, R8, 0x10, RZ ;  /* 0x0000001008eb7810 */ /* 0x000fe20007ffe0ff */
[----:B------:R-:W-:Y:S01]  /*a060*/  FADD.FTZ R62, R62, -R91 ;  /* 0x8000005b3e3e7221 */ /* 0x000fe20000010000 */
[----:B------:R-:W-:Y:S01]  /*a070*/  FMUL.FTZ R53, R53, R47 ;  /* 0x0000002f35357220 */ /* 0x000fe20000410000 */
[----:B------:R-:W-:Y:S01]  /*a080*/  LDS R91, [R12+0x400] ;  /* 0x000400000c5b7984 */ /* 0x000fe20000000800 */
        /* <DEDUP_REMOVED lines=187> */
[----:B-1----:R-:W-:-:S02]  /*ac40*/  FMUL.FTZ R92, R123, R92 ;  /* 0x0000005c7b5c7220 */ /* 0x002fc40000410000 */
[----:B------:R-:W-:Y:S01]  /*ac50*/  FMUL.FTZ R63, R65, R74 ;  /* 0x0000004a413f7220 */ /* 0x000fe20000410000 */
[----:B------:R-:W-:Y:S01]  /*ac60*/  FMUL.FTZ R90, R90, R72 ;  /* 0x000000485a5a7220 */ /* 0x000fe20000410000 */
[----:B------:R-:W-:Y:S01]  /*ac70*/  FFMA.FTZ R72, -R115, R115, 1 ;  /* 0x3f80000073487423 */ /* 0x000fe20000010173 */
[----:B------:R-:W-:Y:S01]  /*ac80*/  FFMA.FTZ R65, -R116, R116, 1 ;  /* 0x3f80000074417423 */ /* 0x000fe20000010174 */
[----:B------:R-:W-:Y:S01]  /*ac90*/  FFMA.FTZ R115, -R117, R117, 1 ;  /* 0x3f80000075737423 */ /* 0x000fe20000010175 */
[----:B------:R-:W-:Y:S01]  /*aca0*/  FFMA.FTZ R116, -R120, R120, 1 ;  /* 0x3f80000078747423 */ /* 0x000fe20000010178 */
[----:B----4-:R-:W-:Y:S01]  /*acb0*/  FMUL.FTZ R86, R205, R86 ;  /* 0x00000056cd567220 */ /* 0x010fe20000410000 */
        /* <DEDUP_REMOVED lines=209> */
.L_x_2248:
        /* <DEDUP_REMOVED lines=68> */
.L_x_2249:
        /* <DEDUP_REMOVED lines=12> */
.L_x_2239:
[----:B------:R-:W-:-:S06]  /*bed0*/  UISETP.GE.AND UP0, UPT, UR43, UR42, UPT ;  /* 0x0000002a2b00728c */ /* 0x000fcc000bf06270 */
[----:B------:R-:W-:-:S13]  /*bee0*/  PLOP3.LUT P0, PT, PT, PT, UP0, 0x80, 0x0 ;  /* 0x000000000000781c */ /* 0x000fda0003f0f008 */
[----:B------:R-:W-:Y:S05]  /*bef0*/  @P0 BRA `(.L_x_2251) ;  /* 0x0000005800000947 */ /* 0x000fea0003800000 */
[----:B------:R-:W2:Y:S01]  /*bf00*/  LDL.LU R21, [R1+0x48] ;  /* 0x0000480001157983 */ /* 0x000ea20000300800 */
[----:B------:R-:W3:Y:S01]  /*bf10*/  S2UR UR4, SR_CTAID.X ;  /* 0x00000000000479c3 */ /* 0x000ee20000002500 */
[----:B------:R-:W-:Y:S01]  /*bf20*/  IMAD.MOV.U32 R19, RZ, RZ, 0x40000040 ;  /* 0x40000040ff137424 */ /* 0x000fe200078e00ff */
[----:B------:R-:W4:Y:S01]  /*bf30*/  S2R R5, SR_TID.X ;  /* 0x0000000000057919 */ /* 0x000f220000002100 */
[----:B------:R-:W5:Y:S01]  /*bf40*/  S2R R6, SR_TID.X ;  /* 0x0000000000067919 */ /* 0x000f620000002100 */
[----:B---3--:R-:W-:Y:S01]  /*bf50*/  UIMAD UR4, UR4, -0x80, UR40 ;  /* 0xffffff80040478a4 */ /* 0x008fe2000f8e0228 */
[----:B----4-:R-:W-:Y:S02]  /*bf60*/  VIADD R5, R5, 0xffffff80 ;  /* 0xffffff8005057836 */ /* 0x010fe40000000000 */
[----:B-----5:R-:W-:-:S03]  /*bf70*/  VIADD R9, R6, 0xffffff80 ;  /* 0xffffff8006097836 */ /* 0x020fc60000000000 */
        /* <DEDUP_REMOVED lines=8> */
[----:B------:R-:W-:Y:S02]  /*c000*/  IADD3 R9, R9, -R10, RZ ;  /* 0x8000000a09097210 */ /* 0x000fe40007ffe0ff */
[----:B------:R-:W-:Y:S02]  /*c010*/  LOP3.LUT R6, R6, 0xfffffffc, RZ, 0xc0, !PT ;  /* 0xfffffffc06067812 */ /* 0x000fe400078ec0ff */
[----:B------:R-:W-:Y:S02]  /*c020*/  SHF.R.S32.HI R12, RZ, 0x1f, R9 ;  /* 0x0000001fff0c7819 */ /* 0x000fe40000011409 */
[----:B------:R-:W-:Y:S01]  /*c030*/  SHF.R.S32.HI R7, RZ, 0x1f, R8 ;  /* 0x0000001fff077819 */ /* 0x000fe20000011408 */
[----:B------:R-:W-:Y:S01]  /*c040*/  IMAD.IADD R10, R5, 0x1, -R6 ;  /* 0x00000001050a7824 */ /* 0x000fe200078e0a06 */
[----:B------:R-:W-:-:S02]  /*c050*/  LEA.HI R6, R12, R9, RZ, 0x2 ;  /* 0x000000090c067211 */ /* 0x000fc400078f10ff */
[----:B------:R-:W-:Y:S02]  /*c060*/  LEA.HI R5, R7, R8, RZ, 0x3 ;  /* 0x0000000807057211 */ /* 0x000fe400078f18ff */
[----:B------:R-:W-:Y:S02]  /*c070*/  LEA.HI R13, R12, R9, RZ, 0x5 ;  /* 0x000000090c0d7211 */ /* 0x000fe400078f28ff */
[--C-:B------:R-:W-:Y:S02]  /*c080*/  SHF.R.S32.HI R9, RZ, 0x2, R6.reuse ;  /* 0x00000002ff097819 */ /* 0x100fe40000011406 */
[----:B------:R-:W-:Y:S02]  /*c090*/  SHF.R.S32.HI R12, RZ, 0x1f, R6 ;  /* 0x0000001fff0c7819 */ /* 0x000fe40000011406 */
[--C-:B------:R-:W-:Y:S02]  /*c0a0*/  SHF.R.S32.HI R6, RZ, 0x3, R5.reuse ;  /* 0x00000003ff067819 */ /* 0x100fe40000011405 */
[----:B------:R-:W-:-:S02]  /*c0b0*/  SHF.R.S32.HI R5, RZ, 0x1f, R5 ;  /* 0x0000001fff057819 */ /* 0x000fc40000011405 */
[----:B------:R-:W-:Y:S02]  /*c0c0*/  LEA.HI R7, R7, R8, RZ, 0x2 ;  /* 0x0000000807077211 */ /* 0x000fe400078f10ff */
[----:B------:R-:W-:Y:S02]  /*c0d0*/  LEA.HI R5, R5, R6, RZ, 0x4 ;  /* 0x0000000605057211 */ /* 0x000fe400078f20ff */
[----:B------:R-:W-:Y:S02]  /*c0e0*/  SHF.R.S32.HI R8, RZ, 0x2, R7 ;  /* 0x00000002ff087819 */ /* 0x000fe40000011407 */
[----:B------:R-:W-:Y:S02]  /*c0f0*/  LEA.HI R12, R12, R9, RZ, 0x3 ;  /* 0x000000090c0c7211 */ /* 0x000fe400078f18ff */
[----:B------:R-:W-:Y:S02]  /*c100*/  SHF.R.S32.HI R22, RZ, 0x7, R11 ;  /* 0x00000007ff167819 */ /* 0x000fe4000001140b */
[----:B------:R-:W-:-:S02]  /*c110*/  LOP3.LUT R5, R5, 0x1ffffff0, RZ, 0xc0, !PT ;  /* 0x1ffffff005057812 */ /* 0x000fc400078ec0ff */
[----:B------:R-:W-:Y:S02]  /*c120*/  LEA.HI R7, R7, R8, RZ, 0x1 ;  /* 0x0000000807077211 */ /* 0x000fe400078f08ff */
[----:B------:R-:W-:Y:S01]  /*c130*/  LOP3.LUT R12, R12, 0xfffffff8, RZ, 0xc0, !PT ;  /* 0xfffffff80c0c7812 */ /* 0x000fe200078ec0ff */
[----:B------:R-:W-:Y:S01]  /*c140*/  IMAD.IADD R6, R6, 0x1, -R5 ;  /* 0x0000000106067824 */ /* 0x000fe200078e0a05 */
[----:B------:R-:W-:Y:S02]  /*c150*/  LEA.HI R11, R22, R22, RZ, 0x1 ;  /* 0x00000016160b7211 */ /* 0x000fe400078f08ff */
[----:B------:R-:W-:Y:S01]  /*c160*/  LOP3.LUT R7, R7, 0xfffffffe, RZ, 0xc0, !PT ;  /* 0xfffffffe07077812 */ /* 0x000fe200078ec0ff */
[----:B------:R-:W-:Y:S01]  /*c170*/  IMAD.IADD R12, R9, 0x1, -R12 ;  /* 0x00000001090c7824 */ /* 0x000fe200078e0a0c */
[C---:B------:R-:W-:Y:S02]  /*c180*/  IADD3 R5, R8.reuse, 0x8, RZ ;  /* 0x0000000808057810 */ /* 0x040fe40007ffe0ff */
[----:B------:R-:W-:Y:S01]  /*c190*/  LOP3.LUT R11, R11, 0x3fffffe, RZ, 0xc0, !PT ;  /* 0x03fffffe0b0b7812 */ /* 0x000fe200078ec0ff */
[----:B------:R-:W-:Y:S01]  /*c1a0*/  IMAD.IADD R7, R8, 0x1, -R7 ;  /* 0x0000000108077824 */ /* 0x000fe200078e0a07 */
[----:B------:R-:W-:-:S02]  /*c1b0*/  SHF.R.S32.HI R15, RZ, 0x5, R13 ;  /* 0x00000005ff0f7819 */ /* 0x000fc4000001140d */
[----:B------:R-:W-:Y:S01]  /*c1c0*/  LEA.HI R9, R5, R5, RZ, 0x1 ;  /* 0x0000000505097211 */ /* 0x000fe200078f08ff */
[----:B------:R-:W-:Y:S01]  /*c1d0*/  IMAD R6, R6, 0x8, R7 ;  /* 0x0000000806067824 */ /* 0x000fe200078e0207 */
[----:B------:R-:W-:Y:S01]  /*c1e0*/  IADD3 R22, R22, -R11, RZ ;  /* 0x8000000b16167210 */ /* 0x000fe20007ffe0ff */
[C---:B------:R-:W-:Y:S01]  /*c1f0*/  VIADD R11, R8.reuse, 0x10 ;  /* 0x00000010080b7836 */ /* 0x040fe20000000000 */
[----:B------:R-:W-:Y:S01]  /*c200*/  LEA R17, R15, R12, 0x4 ;  /* 0x0000000c0f117211 */ /* 0x000fe200078e20ff */
[----:B------:R-:W-:Y:S01]  /*c210*/  VIADD R15, R8, 0x18 ;  /* 0x00000018080f7836 */ /* 0x000fe20000000000 */
[----:B------:R-:W-:Y:S01]  /*c220*/  LOP3.LUT R12, R9, 0xfffffffe, RZ, 0xc0, !PT ;  /* 0xfffffffe090c7812 */ /* 0x000fe200078ec0ff */
[----:B------:R3:W-:Y:S01]  /*c230*/  STL [R1+0x64], R6 ;  /* 0x0000640601007387 */ /* 0x0007e20000100800 */
[----:B------:R-:W-:Y:S02]  /*c240*/  LEA.HI R13, R11, R11, RZ, 0x1 ;  /* 0x0000000b0b0d7211 */ /* 0x000fe400078f08ff */
[----:B------:R-:W-:-:S02]  /*c250*/  IADD3 R12, R5, -R12, RZ ;  /* 0x8000000c050c7210 */ /* 0x000fc40007ffe0ff */
[----:B------:R-:W-:Y:S02]  /*c260*/  SHF.R.S32.HI R5, RZ, 0x1, R9 ;  /* 0x00000001ff057819 */ /* 0x000fe40000011409 */
[--C-:B------:R-:W-:Y:S02]  /*c270*/  SHF.R.S32.HI R7, RZ, 0x1, R13.reuse ;  /* 0x00000001ff077819 */ /* 0x100fe4000001140d */
[----:B------:R-:W-:Y:S02]  /*c280*/  SHF.R.S32.HI R8, RZ, 0x1f, R13 ;  /* 0x0000001fff087819 */ /* 0x000fe4000001140d */
[----:B---3--:R-:W-:Y:S02]  /*c290*/  SHF.R.S32.HI R6, RZ, 0x1f, R9 ;  /* 0x0000001fff067819 */ /* 0x008fe40000011409 */
[----:B------:R-:W-:Y:S01]  /*c2a0*/  LOP3.LUT R14, R13, 0xfffffffe, RZ, 0xc0, !PT ;  /* 0xfffffffe0d0e7812 */ /* 0x000fe200078ec0ff */
[----:B------:R-:W-:Y:S01]  /*c2b0*/  IMAD.MOV.U32 R13, RZ, RZ, 0x40000040 ;  /* 0x40000040ff0d7424 */ /* 0x000fe200078e00ff */
[----:B------:R-:W-:-:S02]  /*c2c0*/  LEA.HI R6, R6, R5, RZ, 0x4 ;  /* 0x0000000506067211 */ /* 0x000fc400078f20ff */
[----:B------:R-:W-:Y:S01]  /*c2d0*/  LEA.HI R8, R8, R7, RZ, 0x4 ;  /* 0x0000000708087211 */ /* 0x000fe200078f20ff */
[----:B------:R-:W-:Y:S01]  /*c2e0*/  IMAD.IADD R14, R11, 0x1, -R14 ;  /* 0x000000010b0e7824 */ /* 0x000fe200078e0a0e */
[----:B------:R-:W-:Y:S02]  /*c2f0*/  LOP3.LUT R6, R6, 0x1ffffff0, RZ, 0xc0, !PT ;  /* 0x1ffffff006067812 */ /* 0x000fe400078ec0ff */
[----:B------:R-:W-:Y:S02]  /*c300*/  LEA.HI R11, R15, R15, RZ, 0x1 ;  /* 0x0000000f0f0b7211 */ /* 0x000fe400078f08ff */
[----:B------:R-:W-:Y:S01]  /*c310*/  LOP3.LUT R8, R8, 0x1ffffff0, RZ, 0xc0, !PT ;  /* 0x1ffffff008087812 */ /* 0x000fe200078ec0ff */
[----:B------:R-:W-:Y:S01]  /*c320*/  IMAD.IADD R5, R5, 0x1, -R6 ;  /* 0x0000000105057824 */ /* 0x000fe200078e0a06 */
[--C-:B------:R-:W-:Y:S02]  /*c330*/  SHF.R.S32.HI R9, RZ, 0x1, R11.reuse ;  /* 0x00000001ff097819 */ /* 0x100fe4000001140b */
[----:B------:R-:W-:Y:S01]  /*c340*/  SHF.R.S32.HI R20, RZ, 0x1f, R11 ;  /* 0x0000001fff147819 */ /* 0x000fe2000001140b */
[----:B------:R-:W-:Y:S01]  /*c350*/  IMAD.IADD R7, R7, 0x1, -R8 ;  /* 0x0000000107077824 */ /* 0x000fe200078e0a08 */
[----:B-1----:R-:W-:Y:S01]  /*c360*/  LOP3.LUT R18, R11, 0xfffffffe, RZ, 0xc0, !PT ;  /* 0xfffffffe0b127812 */ /* 0x002fe200078ec0ff */
[----:B------:R-:W-:Y:S01]  /*c370*/  IMAD R6, R5, 0x8, R12 ;  /* 0x0000000805067824 */ /* 0x000fe200078e020c */
[----:B------:R-:W-:Y:S01]  /*c380*/  LEA.HI R20, R20, R9, RZ, 0x4 ;  /* 0x0000000914147211 */ /* 0x000fe200078f20ff */
[----:B------:R-:W1:Y:S01]  /*c390*/  S2R R8, SR_CTAID.X ;  /* 0x0000000000087919 */ /* 0x000e620000002500 */
[----:B------:R-:W-:Y:S01]  /*c3a0*/  LEA R7, R7, R14, 0x3 ;  /* 0x0000000e07077211 */ /* 0x000fe200078e18ff */
[----:B------:R-:W-:Y:S01]  /*c3b0*/  IMAD.IADD R18, R15, 0x1, -R18 ;  /* 0x000000010f127824 */ /* 0x000fe200078e0a12 */
[----:B------:R-:W-:Y:S01]  /*c3c0*/  LOP3.LUT R20, R20, 0x1ffffff0, RZ, 0xc0, !PT ;  /* 0x1ffffff014147812 */ /* 0x000fe200078ec0ff */
[----:B------:R3:W-:Y:S01]  /*c3d0*/  STL [R1+0x60], R6 ;  /* 0x0000600601007387 */ /* 0x0007e20000100800 */
[----:B------:R-:W-:-:S02]  /*c3e0*/  MOV R15, 0x40000040 ;  /* 0x40000040000f7802 */ /* 0x000fc40000000f00 */
[----:B------:R-:W-:Y:S01]  /*c3f0*/  IADD3 R9, R9, -R20, RZ ;  /* 0x8000001409097210 */ /* 0x000fe20007ffe0ff */
[----:B------:R4:W-:Y:S01]  /*c400*/  STL [R1+0x5c], R7 ;  /* 0x00005c0701007387 */ /* 0x0009e20000100800 */
[----:B------:R-:W-:-:S03]  /*c410*/  LEA R17, R22, R17, 0x6 ;  /* 0x0000001116117211 */ /* 0x000fc600078e30ff */
[----:B------:R-:W-:-:S05]  /*c420*/  IMAD R9, R9, 0x8, R18 ;  /* 0x0000000809097824 */ /* 0x000fca00078e0212 */
[----:B------:R5:W-:Y:S01]  /*c430*/  STL [R1+0x58], R9 ;  /* 0x0000580901007387 */ /* 0x000be20000100800 */
[----:B-1----:R-:W-:Y:S02]  /*c440*/  IMAD R8, R8, -0x80, -R17 ;  /* 0xffffff8008087824 */ /* 0x002fe400078e0a11 */
[----:B--2---:R-:W-:-:S04]  /*c450*/  IMAD R5, R21, 0x2000, R16 ;  /* 0x0000200015057824 */ /* 0x004fc800078e0210 */
[C---:B---3--:R-:W-:Y:S01]  /*c460*/  VIADD R6, R5.reuse, 0x4000 ;  /* 0x0000400005067836 */ /* 0x048fe20000000000 */
[----:B----4-:R-:W-:Y:S02]  /*c470*/  IADD3 R7, R5, 0x20c00, RZ ;  /* 0x00020c0005077810 */ /* 0x010fe40007ffe0ff */
        /* <DEDUP_REMOVED lines=13> */
[----:B------:R-:W-:-:S02]  /*c550*/  VIADD R7, R10, 0x8 ;  /* 0x000000080a077836 */ /* 0x000fc40000000000 */
[----:B------:R-:W-:Y:S01]  /*c560*/  VIADD R7, R10, 0x14 ;  /* 0x000000140a077836 */ /* 0x000fe20000000000 */
[----:B------:R2:W-:Y:S01]  /*c570*/  STL [R1+0x50], R5 ;  /* 0x0000500501007387 */ /* 0x0005e20000100800 */
[----:B------:R-:W-:-:S03]  /*c580*/  IADD3 R7, -R17, UR4, RZ ;  /* 0x0000000411077c10 */ /* 0x000fc6000fffe1ff */
        /* <DEDUP_REMOVED lines=8> */
.L_x_2262:
[----:B------:R-:W-:-:S05]  /*c610*/  IMAD.U32 R5, RZ, RZ, UR36 ;  /* 0x00000024ff057e24 */ /* 0x000fca000f8e00ff */
[----:B------:R-:W-:-:S04]  /*c620*/  LOP3.LUT R5, R5, 0x1, RZ, 0xfc, !PT ;  /* 0x0000000105057812 */ /* 0x000fc800078efcff */
[----:B------:R-:W-:-:S13]  /*c630*/  ISETP.NE.AND P6, PT, R5, 0x3, PT ;  /* 0x000000030500780c */ /* 0x000fda0003fc5270 */
[----:B------:R-:W-:Y:S05]  /*c640*/  @!P6 BRA `(.L_x_2252) ;  /* 0x000000000004e947 */ /* 0x000fea0003800000 */
[----:B------:R-:W-:Y:S01]  /*c650*/  BPT.TRAP 0x1 ;  /* 0x000000040000795c */ /* 0x000fe20000300000 */
.L_x_2252:
[----:B------:R-:W-:Y:S02]  /*c660*/  LEA R6, R0, R16, 0x3 ;  /* 0x0000001000067211 */ /* 0x000fe400078e18ff */
[----:B------:R-:W-:-:S04]  /*c670*/  SHF.L.U32 R21, R4, 0x1f, RZ ;  /* 0x0000001f04157819 */ /* 0x000fc800000006ff */
[----:B------:R1:W2:Y:S01]  /*c680*/  SYNCS.PHASECHK.TRANS64.TRYWAIT P0, [R6+URZ+0x30c10], R21 ;  /* 0x030c1015060075a7 */ /* 0x0002a2000800017f */
[----:B------:R-:W-:Y:S05]  /*c690*/  @!P6 BRA `(.L_x_2253) ;  /* 0x000000000004e947 */ /* 0x000fea0003800000 */
[----:B------:R-:W-:Y:S01]  /*c6a0*/  BPT.TRAP 0x1 ;  /* 0x000000040000795c */ /* 0x000fe20000300000 */
.L_x_2253:
[----:B------:R-:W-:-:S05]  /*c6b0*/  VIADD R5, R16, 0x10000 ;  /* 0x0001000010057836 */ /* 0x000fca0000000000 */
[----:B------:R-:W-:-:S04]  /*c6c0*/  SHF.R.U32.HI R5, RZ, 0x4, R5 ;  /* 0x00000004ff057819 */ /* 0x000fc80000011605 */
[----:B------:R-:W-:-:S04]  /*c6d0*/  LOP3.LUT R5, R5, 0x3fff, RZ, 0xc0, !PT ;  /* 0x00003fff05057812 */ /* 0x000fc800078ec0ff */
[----:B------:R-:W-:Y:S01]  /*c6e0*/  LOP3.LUT R11, R5, 0x10000, RZ, 0xfc, !PT ;  /* 0x00010000050b7812 */ /* 0x000fe200078efcff */
[----:B--2---:R-:W-:Y:S06]  /*c6f0*/  @P0 BRA `(.L_x_2254) ;  /* 0x0000000000080947 */ /* 0x004fec0003800000 */
[----:B------:R-:W2:Y:S02]  /*c700*/  SYNCS.PHASECHK.TRANS64.TRYWAIT P0, [R6+URZ+0x30c10], R21 ;  /* 0x030c1015060075a7 */ /* 0x000ea4000800017f */
[----:B--2---:R-:W-:Y:S05]  /*c710*/  @!P0 BRA `(.L_x_2255) ;  /* 0x000000a400f88947 */ /* 0x004fea0003800000 */
.L_x_2254:
[----:B------:R-:W-:Y:S01]  /*c720*/  IMAD R11, R0, 0x400, R11 ;  /* 0x00000400000b7824 */ /* 0x000fe200078e020b */
        /* <DEDUP_REMOVED lines=12> */
[----:B------:R-:W-:-:S04]  /*c7f0*/  IADD3 R12, R9, 0x2, RZ ;  /* 0x00000002090c7810 */ /* 0x000fc80007ffe0ff */
[----:B------:R-:W-:Y:S02]  /*c800*/  R2UR UR8, R12 ;  /* 0x000000000c0872ca */ /* 0x000fe400000e0000 */
[----:B------:R-:W-:Y:S01]  /*c810*/  R2UR UR9, R13 ;  /* 0x000000000d0972ca */ /* 0x000fe200000e0000 */
[----:B------:R-:W-:Y:S01]  /*c820*/  UIADD3 UR4, UR6, 0x2, URZ ;  /* 0x0000000206047890 */ /* 0x000fe2000fffe03f */
[----:B------:R-:W-:-:S06]  /*c830*/  UMOV UR11, 0x40000040 ;  /* 0x40000040000b7882 */ /* 0x000fcc0000000000 */
[----:B------:R-:W-:Y:S01]  /*c840*/  UMOV UR10, UR4 ;  /* 0x00000004000a7c82 */ /* 0x000fe20008000000 */
[----:B------:R-:W-:Y:S01]  /*c850*/  VIADD R12, R9, 0x4 ;  /* 0x00000004090c7836 */ /* 0x000fe20000000000 */
[----:B------:R-:W-:Y:S01]  /*c860*/  MOV R13, 0x40000040 ;  /* 0x40000040000d7802 */ /* 0x000fe20000000f00 */
[----:B------:R-:W-:Y:S01]  /*c870*/  UIADD3 UR4, UR6, 0x4, URZ ;  /* 0x0000000406047890 */ /* 0x000fe2000fffe03f */
[----:B------:R-:W-:Y:S02]  /*c880*/  WARPGROUP.DEPBAR.LE gsb0, 0x0 ;  /* 0x00008000000079c5 */ /* 0x000fe40000010000 */
[----:B------:R-:W-:-:S06]  /*c890*/  WARPGROUP.ARRIVE ;  /* 0x00000000000079c5 */ /* 0x000fcc0000000000 */
[----:B------:R-:W-:Y:S01]  /*c8a0*/  HGMMA.64x128x16.F32.BF16 R72, gdesc[UR8], R72, gsb0 ;  /* 0x01e00000084879f0 */ /* 0x000fe20008001848 */
[----:B------:R-:W-:Y:S02]  /*c8b0*/  R2UR UR8, R12 ;  /* 0x000000000c0872ca */ /* 0x000fe400000e0000 */
[----:B------:R-:W-:Y:S01]  /*c8c0*/  R2UR UR9, R13 ;  /* 0x000000000d0972ca */ /* 0x000fe200000e0000 */
[----:B------:R-:W-:Y:S01]  /*c8d0*/  UMOV UR10, UR4 ;  /* 0x00000004000a7c82 */ /* 0x000fe20008000000 */
[----:B------:R-:W-:Y:S01]  /*c8e0*/  UMOV UR11, 0x40000040 ;  /* 0x40000040000b7882 */ /* 0x000fe20000000000 */
[----:B------:R-:W-:Y:S02]  /*c8f0*/  VIADD R12, R9, 0x6 ;  /* 0x00000006090c7836 */ /* 0x000fe40000000000 */
[----:B------:R-:W-:-:S03]  /*c900*/  IMAD.MOV.U32 R13, RZ, RZ, 0x40000040 ;  /* 0x40000040ff0d7424 */ /* 0x000fc600078e00ff */
[----:B------:R-:W-:Y:S02]  /*c910*/  R2UR UR4, R12 ;  /* 0x000000000c0472ca */ /* 0x000fe400000e0000 */
[----:B------:R-:W-:Y:S01]  /*c920*/  R2UR UR5, R13 ;  /* 0x000000000d0572ca */ /* 0x000fe200000e0000 */
[----:B------:R-:W-:Y:S01]  /*c930*/  UIADD3 UR6, UR6, 0x6, URZ ;  /* 0x0000000606067890 */ /* 0x000fe2000fffe03f */
[----:B------:R-:W-:Y:S02]  /*c940*/  WARPGROUP.DEPBAR.LE gsb0, 0x0 ;  /* 0x00008000000079c5 */ /* 0x000fe40000010000 */
[----:B------:R-:W-:-:S06]  /*c950*/  WARPGROUP.ARRIVE ;  /* 0x00000000000079c5 */ /* 0x000fcc0000000000 */
[----:B------:R-:W-:Y:S01]  /*c960*/  HGMMA.64x128x16.F32.BF16 R72, gdesc[UR8], R72, gsb0 ;  /* 0x01e00000084879f0 */ /* 0x000fe20008001848 */
[----:B------:R-:W-:Y:S01]  /*c970*/  UMOV UR7, 0x40000040 ;  /* 0x4000004000077882 */ /* 0x000fe20000000000 */
[C---:B---3--:R-:W-:Y:S01]  /*c980*/  LEA R12, R0.reuse, R18, 0x7 ;  /* 0x00000012000c7211 */ /* 0x048fe200078e38ff */
[C---:B----4-:R-:W-:Y:S02]  /*c990*/  IMAD R18, R0.reuse, 0x80, R17 ;  /* 0x0000008000127824 */ /* 0x050fe400078e0211 */
[C---:B-----5:R-:W-:Y:S01]  /*c9a0*/  IMAD R14, R0.reuse, 0x80, R14 ;  /* 0x00000080000e7824 */ /* 0x060fe200078e020e */
[----:B--2---:R-:W-:-:S03]  /*c9b0*/  LEA R20, R0, R15, 0x7 ;  /* 0x0000000f00147211 */ /* 0x004fc600078e38ff */
[C---:B------:R-:W-:Y:S01]  /*c9c0*/  IMAD R17, R3.reuse, 0x2, R14 ;  /* 0x0000000203117824 */ /* 0x040fe200078e020e */
[C---:B------:R-:W-:Y:S01]  /*c9d0*/  LEA R15, R3.reuse, R18, 0x1 ;  /* 0x00000012030f7211 */ /* 0x040fe200078e08ff */
[C---:B------:R-:W-:Y:S02]  /*c9e0*/  IMAD R13, R3.reuse, 0x2, R12 ;  /* 0x00000002030d7824 */ /* 0x040fe400078e020c */
[----:B------:R-:W-:Y:S01]  /*c9f0*/  IMAD R19, R3, 0x2, R20 ;  /* 0x0000000203137824 */ /* 0x000fe200078e0214 */
[----:B------:R-:W-:Y:S01]  /*ca00*/  LEA R12, R17, R16, 0x2 ;  /* 0x00000010110c7211 */ /* 0x000fe200078e10ff */
[--C-:B------:R-:W-:Y:S02]  /*ca10*/  IMAD R18, R13, 0x4, R16.reuse ;  /* 0x000000040d127824 */ /* 0x100fe400078e0210 */
[----:B------:R-:W-:Y:S01]  /*ca20*/  IMAD R11, R15, 0x4, R16 ;  /* 0x000000040f0b7824 */ /* 0x000fe200078e0210 */
[----:B------:R-:W-:Y:S02]  /*ca30*/  WARPGROUP.DEPBAR.LE gsb0, 0x0 ;  /* 0x00008000000079c5 */ /* 0x000fe40000010000 */
[----:B------:R-:W-:-:S06]  /*ca40*/  WARPGROUP.ARRIVE ;  /* 0x00000000000079c5 */ /* 0x000fcc0000000000 */
[----:B------:R-:W-:Y:S01]  /*ca50*/  HGMMA.64x128x16.F32.BF16 R72, gdesc[UR4], R72, gsb0 ;  /* 0x01e00000044879f0 */ /* 0x000fe20008001848 */
[----:B------:R-:W-:Y:S01]  /*ca60*/  IMAD R14, R19, 0x4, R16 ;  /* 0x00000004130e7824 */ /* 0x000fe200078e0210 */
        /* <DEDUP_REMOVED lines=12> */
.L_x_2256:
[----:B------:R1:W1:Y:S01]  /*cb30*/  SYNCS.PHASECHK.TRANS64.TRYWAIT P0, [R6+URZ+0x30c30], R21 ;  /* 0x030c3015060075a7 */ /* 0x000262000800017f */
[----:B------:R-:W-:Y:S05]  /*cb40*/  @!P6 BRA `(.L_x_2257) ;  /* 0x000000000004e947 */ /* 0x000fea0003800000 */
[----:B------:R-:W-:Y:S01]  /*cb50*/  BPT.TRAP 0x1 ;  /* 0x000000040000795c */ /* 0x000fe20000300000 */
.L_x_2257:
[----:B-1----:R-:W-:Y:S05]  /*cb60*/  @P0 BRA `(.L_x_2258) ;  /* 0x0000000000080947 */ /* 0x002fea0003800000 */
[----:B------:R-:W1:Y:S02]  /*cb70*/  SYNCS.PHASECHK.TRANS64.TRYWAIT P0, [R6+URZ+0x30c30], R21 ;  /* 0x030c3015060075a7 */ /* 0x000e64000800017f */
[----:B-1----:R-:W-:Y:S05]  /*cb80*/  @!P0 BRA `(.L_x_2259) ;  /* 0x000000a000f08947 */ /* 0x002fea0003800000 */
.L_x_2258:
[----:B------:R-:W2:Y:S01]  /*cb90*/  LDL R26, [R1+0x34] ;  /* 0x00003400011a7983 */ /* 0x000ea20000100800 */
[----:B------:R-:W-:Y:S01]  /*cba0*/  ULDC UR9, c[0x0][0x75c] ;  /* 0x0001d70000097ab9 */ /* 0x000fe20000000800 */
[----:B------:R-:W-:Y:S02]  /*cbb0*/  VIADD R24, R16, 0x18000 ;  /* 0x0001800010187836 */ /* 0x000fe40000000000 */
        /* <DEDUP_REMOVED lines=15> */
[----:B------:R-:W-:Y:S01]  /*ccb0*/  LEA R25, R0, R25, 0xa ;  /* 0x0000001900197211 */ /* 0x000fe200078e50ff */
[----:B------:R3:W-:Y:S01]  /*ccc0*/  STL [R1+0x100], R171 ;  /* 0x000100ab01007387 */ /* 0x0007e20000100800 */
[----:B-1----:R-:W-:Y:S01]  /*ccd0*/  MUFU.TANH R200, R75 ;  /* 0x0000004b00c87308 */ /* 0x002fe20000002400 */
[----:B------:R-:W-:Y:S01]  /*cce0*/  FMUL.FTZ R237, R76, UR9 ;  /* 0x000000094ced7c20 */ /* 0x000fe20008410000 */
[----:B------:R-:W-:Y:S01]  /*ccf0*/  FMUL.FTZ R236, R77, UR9 ;  /* 0x000000094dec7c20 */ /* 0x000fe20008410000 */
[----:B------:R-:W-:Y:S01]  /*cd00*/  STL [R1+0xfc], R170 ;  /* 0x0000fcaa01007387 */ /* 0x000fe20000100800 */
[----:B------:R-:W-:Y:S01]  /*cd10*/  FMUL.FTZ R235, R78, UR9 ;  /* 0x000000094eeb7c20 */ /* 0x000fe20008410000 */
[----:B------:R-:W-:Y:S01]  /*cd20*/  FMUL.FTZ R234, R79, UR9 ;  /* 0x000000094fea7c20 */ /* 0x000fe20008410000 */
[----:B------:R-:W-:Y:S01]  /*cd30*/  FMUL.FTZ R233, R80, UR9 ;  /* 0x0000000950e97c20 */ /* 0x000fe20008410000 */
[----:B------:R-:W-:Y:S01]  /*cd40*/  STL [R1+0xf8], R169 ;  /* 0x0000f8a901007387 */ /* 0x000fe20000100800 */
[----:B------:R-:W-:Y:S01]  /*cd50*/  R2UR UR6, R25 ;  /* 0x00000000190672ca */ /* 0x000fe200000e0000 */
        /* <DEDUP_REMOVED lines=8> */
[----:B------:R-:W-:Y:S02]  /*cde0*/  MUFU.TANH R201, R83 ;  /* 0x0000005300c97308 */ /* 0x000fe40000002400 */
[----:B------:R-:W-:Y:S04]  /*cdf0*/  STL [R1+0xec], R166 ;  /* 0x0000eca601007387 */ /* 0x000fe80000100800 */
[----:B------:R-:W-:Y:S01]  /*ce00*/  STL [R1+0xe8], R165 ;  /* 0x0000e8a501007387 */ /* 0x000fe20000100800 */
[----:B-1----:R-:W-:Y:S01]  /*ce10*/  FMUL.FTZ R88, R93, UR9 ;  /* 0x000000095d587c20 */ /* 0x002fe20008410000 */
[----:B------:R1:W-:Y:S02]  /*ce20*/  MUFU.TANH R202, R85 ;  /* 0x0000005500ca7308 */ /* 0x0003e40000002400 */
[----:B------:R-:W-:Y:S04]  /*ce30*/  STL [R1+0xe4], R164 ;  /* 0x0000e4a401007387 */ /* 0x000fe80000100800 */
[----:B------:R-:W-:Y:S01]  /*ce40*/  STL [R1+0xe0], R163 ;  /* 0x0000e0a301007387 */ /* 0x000fe20000100800 */
[----:B------:R-:W-:Y:S01]  /*ce50*/  UMOV UR5, 0x40000040 ;  /* 0x4000004000057882 */ /* 0x000fe20000000000 */
[----:B------:R-:W-:Y:S01]  /*ce60*/  UMOV UR7, 0x40000040 ;  /* 0x4000004000077882 */ /* 0x000fe20000000000 */
[----:B------:R-:W-:Y:S01]  /*ce70*/  UMOV UR15, 0x40000040 ;  /* 0x40000040000f7882 */ /* 0x000fe20000000000 */
[----:B------:R-:W-:Y:S01]  /*ce80*/  STL [R1+0xdc], R162 ;  /* 0x0000dca201007387 */ /* 0x000fe20000100800 */
[----:B------:R-:W-:Y:S01]  /*ce90*/  FMUL.FTZ R204, R91, UR9 ;  /* 0x000000095bcc7c20 */ /* 0x000fe20008410000 */
[----:B--2---:R-:W-:-:S02]  /*cea0*/  R2UR UR4, R26 ;  /* 0x000000001a0472ca */ /* 0x004fc400000e0000 */
[----:B------:R-:W-:Y:S01]  /*ceb0*/  STL [R1+0xd8], R161 ;  /* 0x0000d8a101007387 */ /* 0x000fe20000100800 */
[----:B------:R-:W-:Y:S01]  /*cec0*/  FMUL.FTZ R139, R89, UR9 ;  /* 0x00000009598b7c20 */ /* 0x000fe20008410000 */
[----:B------:R-:W-:Y:S01]  /*ced0*/  FMUL.FTZ R126, R126, UR9 ;  /* 0x000000097e7e7c20 */ /* 0x000fe20008410000 */
[----:B------:R-:W2:Y:S01]  /*cee0*/  MUFU.TANH R19, R19 ;  /* 0x0000001300137308 */ /* 0x000ea20000002400 */
[----:B------:R-:W-:Y:S04]  /*cef0*/  STL [R1+0xd4], R160 ;  /* 0x0000d4a001007387 */ /* 0x000fe80000100800 */
[----:B------:R-:W-:Y:S01]  /*cf00*/  STL [R1+0xd0], R159 ;  /* 0x0000d09f01007387 */ /* 0x000fe20000100800 */
[----:B------:R-:W-:Y:S02]  /*cf10*/  ISETP.GT.AND P2, PT, R8, RZ, PT ;  /* 0x000000ff0800720c */ /* 0x000fe40003f44270 */
[----:B------:R-:W3:Y:S01]  /*cf20*/  MUFU.TANH R230, R230 ;  /* 0x000000e600e67308 */ /* 0x000ee20000002400 */
        /* <DEDUP_REMOVED lines=85> */
[----:B------:R-:W-:Y:S01]  /*d480*/  R2UR UR13, R5 ;  /* 0x00000000050d72ca */ /* 0x000fe200000e0000 */
[----:B------:R-:W-:Y:S01]  /*d490*/  IMAD.IADD R96, R7, 0x1, R96 ;  /* 0x0000000107607824 */ /* 0x000fe200078e0260 */
[----:B------:R-:W3:Y:S01]  /*d4a0*/  LDL.64 R4, [R1+0x38] ;  /* 0x0000380001047983 */ /* 0x000ee20000100a00 */
[----:B------:R-:W-:Y:S01]  /*d4b0*/  WARPGROUP.ARRIVE ;  /* 0x00000000000079c5 */ /* 0x000fe20000000000 */
[----:B--2---:R-:W-:Y:S01]  /*d4c0*/  IADD3 R2, -R2, 0x8, RZ ;  /* 0x0000000802027810 */ /* 0x004fe20007ffe1ff */
[----:B------:R-:W-:Y:S01]  /*d4d0*/  UIADD3 UR6, UR6, 0x6, URZ ;  /* 0x0000000606067890 */ /* 0x000fe2000fffe03f */
[----:B------:R-:W2:Y:S07]  /*d4e0*/  MUFU.TANH R167, R205 ;  /* 0x000000cd00a77308 */ /* 0x000eae0000002400 */
[----:B------:R-:W-:Y:S01]  /*d4f0*/  HGMMA.64x128x16.F32.BF16 R24, gdesc[UR12], R24, gsb0 ;  /* 0x01e000000c1879f0 */ /* 0x000fe20008001818 */
[----:B------:R-:W-:Y:S01]  /*d500*/  R2UR UR12, R98 ;  /* 0x00000000620c72ca */ /* 0x000fe200000e0000 */
[----:B------:R-:W-:Y:S01]  /*d510*/  UMOV UR7, 0x40000040 ;  /* 0x4000004000077882 */ /* 0x000fe20000000000 */
[----:B------:R-:W-:Y:S01]  /*d520*/  R2UR UR13, R99 ;  /* 0x00000000630d72ca */ /* 0x000fe200000e0000 */
[----:B------:R-:W-:Y:S01]  /*d530*/  UMOV UR14, UR4 ;  /* 0x00000004000e7c82 */ /* 0x000fe20008000000 */
[----:B------:R-:W-:Y:S01]  /*d540*/  UMOV UR15, 0x40000040 ;  /* 0x40000040000f7882 */ /* 0x000fe20000000000 */
[----:B-1----:R-:W-:Y:S01]  /*d550*/  IADD3 R126, -R96, R94, RZ ;  /* 0x0000005e607e7210 */ /* 0x002fe20007ffe1ff */
[----:B------:R-:W-:Y:S01]  /*d560*/  IMAD.IADD R221, R2, 0x1, -R96 ;  /* 0x0000000102dd7824 */ /* 0x000fe200078e0a60 */
[----:B------:R-:W-:Y:S01]  /*d570*/  IADD3 R95, RZ, -R96, -R95 ;  /* 0x80000060ff5f7210 */ /* 0x000fe20007ffe85f */
[----:B------:R-:W1:Y:S01]  /*d580*/  MUFU.TANH R91, R91 ;  /* 0x0000005b005b7308 */ /* 0x000e620000002400 */
[----:B------:R-:W-:-:S02]  /*d590*/  SEL R126, R126, 0x80, !P2 ;  /* 0x000000807e7e7807 */ /* 0x000fc40005000000 */
[----:B------:R-:W-:Y:S02]  /*d5a0*/  IADD3 R94, R94, 0x8, -R96 ;  /* 0x000000085e5e7810 */ /* 0x000fe40007ffe860 */
[----:B------:R-:W-:Y:S02]  /*d5b0*/  SEL R221, R221, 0x80, P3 ;  /* 0x00000080dddd7807 */ /* 0x000fe40001800000 */
[----:B------:R-:W-:Y:S01]  /*d5c0*/  SEL R218, R95, 0x80, P1 ;  /* 0x000000805fda7807 */ /* 0x000fe20000800000 */
[----:B------:R-:W1:Y:S01]  /*d5d0*/  MUFU.TANH R92, R92 ;  /* 0x0000005c005c7308 */ /* 0x000e620000002400 */
[C---:B------:R-:W-:Y:S02]  /*d5e0*/  ISETP.GE.AND P3, PT, R126.reuse, RZ, PT ;  /* 0x000000ff7e00720c */ /* 0x040fe40003f66270 */
[C---:B------:R-:W-:Y:S02]  /*d5f0*/  ISETP.GE.AND P4, PT, R126.reuse, 0x1, PT ;  /* 0x000000017e00780c */ /* 0x040fe40003f86270 */
[----:B------:R-:W-:-:S02]  /*d600*/  ISETP.GE.AND P1, PT, R126, 0x9, PT ;  /* 0x000000097e00780c */ /* 0x000fc40003f26270 */
[----:B------:R-:W-:Y:S01]  /*d610*/  ISETP.GT.OR P3, PT, R218, RZ, !P3 ;  /* 0x000000ffda00720c */ /* 0x000fe20005f64670 */
[----:B------:R-:W-:Y:S08]  /*d620*/  MUFU.TANH R169, R138 ;  /* 0x0000008a00a97308 */ /* 0x000ff00000002400 */
        /* <DEDUP_REMOVED lines=14> */
[----:B------:R-:W4:Y:S01]  /*d710*/  LDS R224, [R224+0x400] ;  /* 0x00040000e0e07984 */ /* 0x000f220000000800 */
[----:B------:R-:W-:-:S04]  /*d720*/  WARPGROUP.ARRIVE ;  /* 0x00000000000079c5 */ /* 0x000fc80000000000 */
[----:B------:R-:W-:Y:S02]  /*d730*/  MUFU.TANH R153, R112 ;  /* 0x0000007000997308 */ /* 0x000fe40000002400 */
[----:B------:R-:W-:Y:S01]  /*d740*/  HGMMA.64x128x16.F32.BF16 R24, gdesc[UR12], R24, gsb0 ;  /* 0x01e000000c1879f0 */ /* 0x000fe20008001818 */
[C---:B------:R-:W-:Y:S02]  /*d750*/  ISETP.GT.OR P4, PT, R218.reuse, 0x1, !P4 ;  /* 0x00000001da00780c */ /* 0x040fe40006784670 */
[----:B------:R-:W-:-:S03]  /*d760*/  ISETP.GT.OR P1, PT, R218, 0x9, !P1 ;  /* 0x00000009da00780c */ /* 0x000fc60004f24670 */
[----:B------:R-:W-:Y:S01]  /*d770*/  MUFU.TANH R141, R124 ;  /* 0x0000007c008d7308 */ /* 0x000fe20000002400 */
[----:B------:R-:W-:Y:S02]  /*d780*/  FSEL R216, R19, -INF , !P3 ;  /* 0xff80000013d87808 */ /* 0x000fe40005800000 */
[----:B------:R-:W-:Y:S02]  /*d790*/  FSEL R219, R230, -INF , !P4 ;  /* 0xff800000e6db7808 */ /* 0x000fe40006000000 */
[C---:B------:R-:W-:Y:S02]  /*d7a0*/  ISETP.GE.AND P2, PT, R126.reuse, 0x10, PT ;  /* 0x000000107e00780c */ /* 0x040fe40003f46270 */
[C---:B------:R-:W-:Y:S01]  /*d7b0*/  ISETP.GE.AND P3, PT, R126.reuse, 0x11, PT ;  /* 0x000000117e00780c */ /* 0x040fe20003f66270 */
[----:B------:R-:W1:Y:S01]  /*d7c0*/  MUFU.TANH R157, R108 ;  /* 0x0000006c009d7308 */ /* 0x000e620000002400 */
[C---:B------:R-:W-:Y:S02]  /*d7d0*/  ISETP.GE.AND P5, PT, R126.reuse, 0x18, PT ;  /* 0x000000187e00780c */ /* 0x040fe40003fa6270 */
[----:B------:R-:W-:-:S02]  /*d7e0*/  ISETP.GE.AND P4, PT, R126, 0x19, PT ;  /* 0x000000197e00780c */ /* 0x000fc40003f86270 */
[----:B------:R-:W-:Y:S02]  /*d7f0*/  FSEL R220, R236, -INF , !P1 ;  /* 0xff800000ecdc7808 */ /* 0x000fe40004800000 */
[C---:B------:R-:W-:Y:S01]  /*d800*/  ISETP.GT.OR P2, PT, R218.reuse, 0x10, !P2 ;  /* 0x00000010da00780c */ /* 0x040fe20005744670 */
[----:B------:R-:W1:Y:S01]  /*d810*/  MUFU.TANH R152, R113 ;  /* 0x0000007100987308 */ /* 0x000e620000002400 */
[C---:B------:R-:W-:Y:S02]  /*d820*/  ISETP.GT.OR P3, PT, R218.reuse, 0x11, !P3 ;  /* 0x00000011da00780c */ /* 0x040fe40005f64670 */
[C---:B------:R-:W-:Y:S02]  /*d830*/  ISETP.GT.OR P5, PT, R218.reuse, 0x18, !P5 ;  /* 0x00000018da00780c */ /* 0x040fe40006fa4670 */
[----:B------:R-:W-:Y:S02]  /*d840*/  ISETP.GT.OR P4, PT, R218, 0x19, !P4 ;  /* 0x00000019da00780c */ /* 0x000fe40006784670 */
[----:B------:R-:W-:Y:S01]  /*d850*/  FSEL R215, R233, -INF , !P2 ;  /* 0xff800000e9d77808 */ /* 0x000fe20005000000 */
[----:B------:R-:W-:Y:S01]  /*d860*/  MUFU.TANH R144, R121 ;  /* 0x0000007900907308 */ /* 0x000fe20000002400 */
[----:B------:R-:W-:-:S02]  /*d870*/  FSEL R211, R21, -INF , !P3 ;  /* 0xff80000015d37808 */ /* 0x000fc40005800000 */
[----:B------:R-:W-:Y:S02]  /*d880*/  FSEL R208, R23, -INF , !P5 ;  /* 0xff80000017d07808 */ /* 0x000fe40006800000 */
[----:B------:R-:W-:-:S03]  /*d890*/  FSEL R206, R202, -INF , !P4 ;  /* 0xff800000cace7808 */ /* 0x000fc60006000000 */
[----:B------:R-:W-:Y:S01]  /*d8a0*/  MUFU.TANH R140, R125 ;  /* 0x0000007d008c7308 */ /* 0x000fe20000002400 */
[----:B------:R-:W-:Y:S01]  /*d8b0*/  FMUL.FTZ R110, R110, UR9 ;  /* 0x000000096e6e7c20 */ /* 0x000fe20008410000 */
[----:B------:R-:W-:Y:S01]  /*d8c0*/  FMUL.FTZ R111, R111, UR9 ;  /* 0x000000096f6f7c20 */ /* 0x000fe20008410000 */
[----:B------:R-:W-:-:S05]  /*d8d0*/  FMUL.FTZ R119, R119, UR9 ;  /* 0x0000000977777c20 */ /* 0x000fca0008410000 */
[----:B------:R-:W1:Y:S01]  /*d8e0*/  MUFU.TANH R150, R116 ;  /* 0x0000007400967308 */ /* 0x000e620000002400 */
[----:B------:R-:W-:-:S07]  /*d8f0*/  FMUL.FTZ R115, R115, UR9 ;  /* 0x0000000973737c20 */ /* 0x000fce0008410000 */
[----:B------:R-:W1:Y:S01]  /*d900*/  MUFU.TANH R148, R117 ;  /* 0x0000007500947308 */ /* 0x000e620000002400 */
[----:B------:R-:W-:-:S07]  /*d910*/  FMUL.FTZ R118, R118, UR9 ;  /* 0x0000000976767c20 */ /* 0x000fce0008410000 */
[----:B------:R-:W-:Y:S08]  /*d920*/  MUFU.TANH R158, R107 ;  /* 0x0000006b009e7308 */ /* 0x000ff00000002400 */
[----:B------:R-:W-:Y:S08]  /*d930*/  MUFU.TANH R151, R114 ;  /* 0x0000007200977308 */ /* 0x000ff00000002400 */
        /* <DEDUP_REMOVED lines=18> */
[----:B------:R-:W-:Y:S01]  /*da60*/  ISETP.GE.AND P2, PT, R128, 0x8, PT ;  /* 0x000000088000780c */ /* 0x000fe20003f46270 */
[----:B------:R-:W-:Y:S01]  /*da70*/  FMUL.FTZ R130, R130, UR9 ;  /* 0x0000000982827c20 */ /* 0x000fe20008410000 */
[C---:B------:R-:W-:Y:S01]  /*da80*/  ISETP.GE.AND P3, PT, R128.reuse, 0x9, PT ;  /* 0x000000098000780c */ /* 0x040fe20003f66270 */
[----:B------:R-:W-:Y:S01]  /*da90*/  FMUL.FTZ R212, R131, UR9 ;  /* 0x0000000983d47c20 */ /* 0x000fe20008410000 */
[C---:B------:R-:W-:Y:S01]  /*daa0*/  ISETP.GE.AND P5, PT, R128.reuse, 0x10, PT ;  /* 0x000000108000780c */ /* 0x040fe20003fa6270 */
[----:B------:R3:W-:Y:S01]  /*dab0*/  MUFU.TANH R146, R119 ;  /* 0x0000007700927308 */ /* 0x0007e20000002400 */
[----:B------:R-:W-:Y:S01]  /*dac0*/  ISETP.GE.AND P4, PT, R128, 0x11, PT ;  /* 0x000000118000780c */ /* 0x000fe20003f86270 */
[----:B------:R-:W-:Y:S01]  /*dad0*/  IMAD R137, R0, 0x400, R137 ;  /* 0x0000040000897824 */ /* 0x000fe200078e0289 */
[----:B------:R-:W-:Y:S01]  /*dae0*/  FSEL R214, R20, -INF , !P0 ;  /* 0xff80000014d67808 */ /* 0x000fe20004000000 */
[----:B------:R-:W-:Y:S01]  /*daf0*/  FMUL.FTZ R129, R129, UR9 ;  /* 0x0000000981817c20 */ /* 0x000fe20008410000 */
[----:B------:R-:W-:Y:S01]  /*db00*/  FSEL R228, R200, -INF , !P1 ;  /* 0xff800000c8e47808 */ /* 0x000fe20004800000 */
[----:B------:R-:W-:Y:S01]  /*db10*/  VIADD R223, R10, 0x4 ;  /* 0x000000040adf7836 */ /* 0x000fe20000000000 */
[C---:B------:R-:W-:Y:S01]  /*db20*/  ISETP.GE.AND P0, PT, R128.reuse, 0x18, PT ;  /* 0x000000188000780c */ /* 0x040fe20003f06270 */
[----:B------:R-:W3:Y:S01]  /*db30*/  MUFU.TANH R149, R115 ;  /* 0x0000007300957308 */ /* 0x000ee20000002400 */
[----:B------:R-:W-:Y:S01]  /*db40*/  ISETP.GE.AND P1, PT, R128, 0x19, PT ;  /* 0x000000198000780c */ /* 0x000fe20003f26270 */
[----:B----4-:R-:W4:Y:S01]  /*db50*/  SHFL.IDX PT, R226, R224, R10, 0x1f ;  /* 0x00001f0ae0e27589 */ /* 0x010f2200000e0000 */
[----:B------:R-:W-:-:S02]  /*db60*/  ISETP.GT.OR P2, PT, R221, 0x8, !P2 ;  /* 0x00000008dd00780c */ /* 0x000fc40005744670 */
[C---:B------:R-:W-:Y:S01]  /*db70*/  IADD3 R231, R10.reuse, 0x8, RZ ;  /* 0x000000080ae77810 */ /* 0x040fe20007ffe0ff */
[----:B------:R-:W-:Y:S01]  /*db80*/  VIADD R232, R10, 0xc ;  /* 0x0000000c0ae87836 */ /* 0x000fe20000000000 */
[C---:B------:R-:W-:Y:S01]  /*db90*/  ISETP.GT.OR P3, PT, R221.reuse, 0x9, !P3 ;  /* 0x00000009dd00780c */ /* 0x040fe20005f64670 */
[----:B------:R-:W4:Y:S01]  /*dba0*/  MUFU.TANH R147, R118 ;  /* 0x0000007600937308 */ /* 0x000f220000002400 */
[C---:B------:R-:W-:Y:S01]  /*dbb0*/  ISETP.GT.OR P5, PT, R221.reuse, 0x10, !P5 ;  /* 0x00000010dd00780c */ /* 0x040fe20006fa4670 */
[----:B------:R-:W-:Y:S01]  /*dbc0*/  ULDC UR4, c[0x0][0x744] ;  /* 0x0001d10000047ab9 */ /* 0x000fe20000000800 */
[C---:B------:R-:W-:Y:S02]  /*dbd0*/  ISETP.GT.OR P4, PT, R221.reuse, 0x11, !P4 ;  /* 0x00000011dd00780c */ /* 0x040fe40006784670 */
[C---:B------:R-:W-:Y:S02]  /*dbe0*/  ISETP.GT.OR P0, PT, R221.reuse, 0x18, !P0 ;  /* 0x00000018dd00780c */ /* 0x040fe40004704670 */
[----:B------:R-:W-:-:S02]  /*dbf0*/  ISETP.GT.OR P1, PT, R221, 0x19, !P1 ;  /* 0x00000019dd00780c */ /* 0x000fc40004f24670 */
[----:B------:R-:W-:Y:S02]  /*dc00*/  FSEL R222, R235, -INF , !P2 ;  /* 0xff800000ebde7808 */ /* 0x000fe40005000000 */
[----:B------:R-:W-:Y:S02]  /*dc10*/  FSEL R217, R234, -INF , !P3 ;  /* 0xff800000ead97808 */ /* 0x000fe40005800000 */
[----:B------:R-:W-:Y:S02]  /*dc20*/  FSEL R213, R22, -INF , !P5 ;  /* 0xff80000016d57808 */ /* 0x000fe40006800000 */
[----:B------:R-:W-:Y:S02]  /*dc30*/  FSEL R210, R201, -INF , !P4 ;  /* 0xff800000c9d27808 */ /* 0x000fe40006000000 */
[C---:B------:R-:W-:Y:S02]  /*dc40*/  ISETP.GE.AND P2, PT, R126.reuse, 0x20, PT ;  /* 0x000000207e00780c */ /* 0x040fe40003f46270 */
[----:B------:R-:W-:-:S02]  /*dc50*/  ISETP.GE.AND P3, PT, R126, 0x21, PT ;  /* 0x000000217e00780c */ /* 0x000fc40003f66270 */
[C---:B------:R-:W-:Y:S02]  /*dc60*/  ISETP.GE.AND P5, PT, R126.reuse, 0x28, PT ;  /* 0x000000287e00780c */ /* 0x040fe40003fa6270 */
[----:B------:R-:W-:Y:S02]  /*dc70*/  ISETP.GE.AND P4, PT, R126, 0x29, PT ;  /* 0x000000297e00780c */ /* 0x000fe40003f86270 */
[----:B------:R-:W-:Y:S02]  /*dc80*/  FSEL R209, R203, -INF , !P0 ;  /* 0xff800000cbd17808 */ /* 0x000fe40004000000 */
[----:B------:R-:W-:Y:S02]  /*dc90*/  FSEL R207, R136, -INF , !P1 ;  /* 0xff80000088cf7808 */ /* 0x000fe40004800000 */
[C---:B------:R-:W-:Y:S02]  /*dca0*/  ISETP.GE.AND P0, PT, R126.reuse, 0x30, PT ;  /* 0x000000307e00780c */ /* 0x040fe40003f06270 */
[----:B------:R-:W-:-:S02]  /*dcb0*/  ISETP.GE.AND P1, PT, R126, 0x31, PT ;  /* 0x000000317e00780c */ /* 0x000fc40003f26270 */
[C---:B------:R-:W-:Y:S02]  /*dcc0*/  ISETP.GT.OR P2, PT, R218.reuse, 0x20, !P2 ;  /* 0x00000020da00780c */ /* 0x040fe40005744670 */
[C---:B------:R-:W-:Y:S02]  /*dcd0*/  ISETP.GT.OR P3, PT, R218.reuse, 0x21, !P3 ;  /* 0x00000021da00780c */ /* 0x040fe40005f64670 */
[C---:B------:R-:W-:Y:S02]  /*dce0*/  ISETP.GT.OR P5, PT, R218.reuse, 0x28, !P5 ;  /* 0x00000028da00780c */ /* 0x040fe40006fa4670 */
[C---:B------:R-:W-:Y:S02]  /*dcf0*/  ISETP.GT.OR P4, PT, R218.reuse, 0x29, !P4 ;  /* 0x00000029da00780c */ /* 0x040fe40006784670 */
[C---:B------:R-:W-:Y:S02]  /*dd00*/  ISETP.GT.OR P0, PT, R218.reuse, 0x30, !P0 ;  /* 0x00000030da00780c */ /* 0x040fe40004704670 */
[----:B------:R-:W-:-:S02]  /*dd10*/  ISETP.GT.OR P1, PT, R218, 0x31, !P1 ;  /* 0x00000031da00780c */ /* 0x000fc40004f24670 */
[----:B------:R-:W-:Y:S02]  /*dd20*/  FSEL R204, R171, -INF , !P2 ;  /* 0xff800000abcc7808 */ /* 0x000fe40005000000 */
[----:B------:R-:W-:Y:S02]  /*dd30*/  FSEL R122, R170, -INF , !P3 ;  /* 0xff800000aa7a7808 */ /* 0x000fe40005800000 */
[----:B--2---:R-:W-:Y:S02]  /*dd40*/  FSEL R123, R167, -INF , !P5 ;  /* 0xff800000a77b7808 */ /* 0x004fe40006800000 */
[----:B------:R-:W-:Y:S02]  /*dd50*/  FSEL R120, R88, -INF , !P4 ;  /* 0xff80000058787808 */ /* 0x000fe40006000000 */
[C---:B------:R-:W-:Y:S02]  /*dd60*/  ISETP.GE.AND P2, PT, R126.reuse, 0x38, PT ;  /* 0x000000387e00780c */ /* 0x040fe40003f46270 */
[----:B------:R-:W-:-:S02]  /*dd70*/  ISETP.GE.AND P3, PT, R126, 0x39, PT ;  /* 0x000000397e00780c */ /* 0x000fc40003f66270 */
[C---:B------:R-:W-:Y:S02]  /*dd80*/  ISETP.GE.AND P5, PT, R128.reuse, 0x20, PT ;  /* 0x000000208000780c */ /* 0x040fe40003fa6270 */
[----:B------:R-:W-:Y:S02]  /*dd90*/  ISETP.GE.AND P4, PT, R128, 0x21, PT ;  /* 0x000000218000780c */ /* 0x000fe40003f86270 */
[----:B-1----:R-:W-:Y:S02]  /*dda0*/  FSEL R103, R91, -INF , !P0 ;  /* 0xff8000005b677808 */ /* 0x002fe40004000000 */
[----:B------:R-:W-:Y:S02]  /*ddb0*/  FSEL R109, R92, -INF , !P1 ;  /* 0xff8000005c6d7808 */ /* 0x000fe40004800000 */
[C---:B------:R-:W-:Y:S02]  /*ddc0*/  ISETP.GE.AND P0, PT, R128.reuse, 0x28, PT ;  /* 0x000000288000780c */ /* 0x040fe40003f06270 */
[----:B------:R-:W-:-:S02]  /*ddd0*/  ISETP.GE.AND P1, PT, R128, 0x29, PT ;  /* 0x000000298000780c */ /* 0x000fc40003f26270 */
[C---:B------:R-:W-:Y:S02]  /*dde0*/  ISETP.GT.OR P2, PT, R218.reuse, 0x38, !P2 ;  /* 0x00000038da00780c */ /* 0x040fe40005744670 */
[----:B------:R-:W-:Y:S02]  /*ddf0*/  ISETP.GT.OR P3, PT, R218, 0x39, !P3 ;  /* 0x00000039da00780c */ /* 0x000fe40005f64670 */
[C---:B------:R-:W-:Y:S02]  /*de00*/  ISETP.GT.OR P5, PT, R221.reuse, 0x20, !P5 ;  /* 0x00000020dd00780c */ /* 0x040fe40006fa4670 */
        /* <DEDUP_REMOVED lines=18> */
[----:B------:R-:W-:Y:S02]  /*df30*/  ISETP.GT.OR P4, PT, R221, 0x39, !P4 ;  /* 0x00000039dd00780c */ /* 0x000fe40006784670 */
        /* <DEDUP_REMOVED lines=11> */
[----:B---3--:R-:W-:Y:S02]  /*dff0*/  FSEL R119, R160, -INF , !P1 ;  /* 0xff800000a0777808 */ /* 0x008fe40004800000 */
        /* <DEDUP_REMOVED lines=33> */
[C---:B------:R-:W-:Y:S02]  /*e210*/  ISETP.GE.AND P4, PT, R126.reuse, 0x61, PT ;  /* 0x000000617e00780c */ /* 0x040fe40003f86270 */
[----:B------:R-:W-:Y:S02]  /*e220*/  FSEL R100, R151, -INF , !P0 ;  /* 0xff80000097647808 */ /* 0x000fe40004000000 */
        /* <DEDUP_REMOVED lines=34> */
[----:B------:R-:W-:Y:S01]  /*e450*/  ISETP.GT.OR P1, PT, R221, 0x70, !P1 ;  /* 0x00000070dd00780c */ /* 0x000fe20004f24670 */
[----:B------:R1:W-:Y:S01]  /*e460*/  MUFU.TANH R4, R129 ;  /* 0x0000008100047308 */ /* 0x0003e20000002400 */
[----:B------:R-:W-:-:S02]  /*e470*/  R2UR UR8, R137 ;  /* 0x00000000890872ca */ /* 0x000fc400000e0000 */
[----:B--2---:R-:W-:Y:S02]  /*e480*/  FSEL R139, R6, -INF , !P0 ;  /* 0xff800000068b7808 */ /* 0x004fe40004000000 */
[----:B----4-:R-:W-:Y:S02]  /*e490*/  FSEL R137, R2, -INF , !P1 ;  /* 0xff80000002897808 */ /* 0x010fe40004800000 */
[C---:B------:R-:W-:Y:S02]  /*e4a0*/  ISETP.GE.AND P0, PT, R128.reuse, 0x78, PT ;  /* 0x000000788000780c */ /* 0x040fe40003f06270 */
[----:B-1----:R-:W-:Y:S02]  /*e4b0*/  FSEL R129, R9, -INF , !P2 ;  /* 0xff80000009817808 */ /* 0x002fe40005000000 */
        /* <DEDUP_REMOVED lines=8> */
[----:B------:R-:W-:-:S02]  /*e540*/  WARPGROUP.DEPBAR.LE gsb0, 0x0 ;  /* 0x00008000000079c5 */ /* 0x000fc40000010000 */
[----:B------:R-:W-:Y:S01]  /*e550*/  FADD.FTZ R229, R24, -R226 ;  /* 0x800000e218e57221 */ /* 0x000fe20000010000 */
[C---:B------:R-:W-:Y:S01]  /*e560*/  ISETP.GT.OR P2, PT, R221.reuse, 0x71, !P2 ;  /* 0x00000071dd00780c */ /* 0x040fe20005744670 */
[----:B------:R-:W3:Y:S01]  /*e570*/  SHFL.IDX PT, R24, R224, R231, 0x1f ;  /* 0x00001fe7e0187589 */ /* 0x000ee200000e0000 */
[C---:B------:R-:W-:Y:S02]  /*e580*/  ISETP.GT.OR P0, PT, R221.reuse, 0x78, !P0 ;  /* 0x00000078dd00780c */ /* 0x040fe40004704670 */
        /* <DEDUP_REMOVED lines=26> */
[----:B------:R-:W-:Y:S01]  /*e730*/  LDS R15, [R15+0x400] ;  /* 0x000400000f0f7984 */ /* 0x000fe20000000800 */
[----:B--2---:R-:W-:-:S03]  /*e740*/  FADD.FTZ R216, R28, -R24 ;  /* 0x800000181cd87221 */ /* 0x004fc60000010000 */
        /* <DEDUP_REMOVED lines=28> */
[----:B------:R-:W-:-:S02]  /*e910*/  VIADD R34, R10, 0x18 ;  /* 0x000000180a227836 */ /* 0x000fc40000000000 */
[----:B------:R-:W-:Y:S01]  /*e920*/  FMUL.FTZ R213, R213, R229 ;  /* 0x000000e5d5d57220 */ /* 0x000fe20000410000 */
[C---:B------:R-:W-:Y:S01]  /*e930*/  IADD3 R229, R10.reuse, 0x1c, RZ ;  /* 0x0000001c0ae57810 */ /* 0x040fe20007ffe0ff */
[--C-:B------:R-:W-:Y:S02]  /*e940*/  FADD.FTZ R225, R33, -R27.reuse ;  /* 0x8000001b21e17221 */ /* 0x100fe40000010000 */
[----:B------:R-:W2:Y:S04]  /*e950*/  SHFL.IDX PT, R33, R18, R34, 0x1f ;  /* 0x00001f2212217589 */ /* 0x000ea800000e0000 */
[----:B------:R-:W3:Y:S01]  /*e960*/  SHFL.IDX PT, R34, R18, R229, 0x1f ;  /* 0x00001fe512227589 */ /* 0x000ee200000e0000 */
[----:B------:R-:W4:Y:S01]  /*e970*/  MUFU.EX2 R219, R219 ;  /* 0x000000db00db7308 */ /* 0x000f220000000800 */
[----:B------:R-:W-:Y:S01]  /*e980*/  FADD.FTZ R228, R35, -R27 ;  /* 0x8000001b23e47221 */ /* 0x000fe20000010000 */
[----:B------:R-:W-:Y:S01]  /*e990*/  VIADD R215, R10, 0x4 ;  /* 0x000000040ad77836 */ /* 0x000fe20000000000 */
[----:B------:R-:W3:Y:S01]  /*e9a0*/  SHFL.IDX PT, R35, R12, R10, 0x1f ;  /* 0x00001f0a0c237589 */ /* 0x000ee200000e0000 */
[----:B------:R-:W-:Y:S01]  /*e9b0*/  FMUL.FTZ R226, R24, R226 ;  /* 0x000000e218e27220 */ /* 0x000fe20000410000 */
[--C-:B-1----:R-:W-:Y:S01]  /*e9c0*/  FFMA.FTZ R211, R211, UR4, -R32.reuse ;  /* 0x00000004d3d37c23 */ /* 0x102fe20008010820 */
[----:B------:R-:W-:Y:S01]  /*e9d0*/  FFMA.FTZ R32, R210, UR4, -R32 ;  /* 0x00000004d2207c23 */ /* 0x000fe20008010820 */
[----:B------:R-:W-:Y:S01]  /*e9e0*/  FFMA.FTZ R210, -R20, R20, 1 ;  /* 0x3f80000014d27423 */ /* 0x000fe20000010114 */
[----:B------:R2:W-:Y:S01]  /*e9f0*/  MUFU.EX2 R19, R31 ;  /* 0x0000001f00137308 */ /* 0x0005e20000000800 */
[----:B----4-:R-:W-:-:S07]  /*ea00*/  FMUL.FTZ R227, R219, R227 ;  /* 0x000000e3dbe37220 */ /* 0x010fce0000410000 */
[----:B------:R1:W-:Y:S01]  /*ea10*/  MUFU.EX2 R20, R32 ;  /* 0x0000002000147308 */ /* 0x0003e20000000800 */
[--C-:B--2---:R-:W-:Y:S01]  /*ea20*/  FFMA.FTZ R31, R208, UR4, -R33.reuse ;  /* 0x00000004d01f7c23 */ /* 0x104fe20008010821 */
[----:B------:R-:W-:Y:S01]  /*ea30*/  FFMA.FTZ R208, -R230, R230, 1 ;  /* 0x3f800000e6d07423 */ /* 0x000fe200000101e6 */
[----:B------:R-:W-:Y:S01]  /*ea40*/  FMUL.FTZ R210, R210, R226 ;  /* 0x000000e2d2d27220 */ /* 0x000fe20000410000 */
[----:B-1----:R-:W-:Y:S01]  /*ea50*/  FFMA.FTZ R32, R209, UR4, -R33 ;  /* 0x00000004d1207c23 */ /* 0x002fe20008010821 */
[--C-:B---3--:R-:W-:Y:S02]  /*ea60*/  FFMA.FTZ R33, R206, UR4, -R34.reuse ;  /* 0x00000004ce217c23 */ /* 0x108fe40008010822 */
[----:B------:R-:W1:Y:S01]  /*ea70*/  SHFL.IDX PT, R206, R12, R215, 0x1f ;  /* 0x00001fd70cce7589 */ /* 0x000e6200000e0000 */
[C---:B------:R-:W-:Y:S01]  /*ea80*/  VIADD R209, R10.reuse, 0x8 ;  /* 0x000000080ad17836 */ /* 0x040fe20000000000 */
[----:B------:R-:W-:Y:S01]  /*ea90*/  IADD3 R226, R10, 0xc, RZ ;  /* 0x0000000c0ae27810 */ /* 0x000fe20007ffe0ff */
[----:B------:R-:W-:Y:S01]  /*eaa0*/  FMUL.FTZ R208, R208, R227 ;  /* 0x000000e3d0d07220 */ /* 0x000fe20000410000 */
[----:B------:R-:W-:Y:S01]  /*eab0*/  VIADD R227, R10, 0x14 ;  /* 0x000000140ae37836 */ /* 0x000fe20000000000 */
[----:B------:R2:W-:Y:S01]  /*eac0*/  MUFU.EX2 R27, R231 ;  /* 0x000000e7001b7308 */ /* 0x0005e20000000800 */
[----:B------:R-:W-:-:S02]  /*ead0*/  FFMA.FTZ R34, R207, UR4, -R34 ;  /* 0x00000004cf227c23 */ /* 0x000fc40008010822 */
[----:B------:R-:W3:Y:S01]  /*eae0*/  SHFL.IDX PT, R207, R12, R209, 0x1f ;  /* 0x00001fd10ccf7589 */ /* 0x000ee200000e0000 */
[----:B--2---:R-:W-:-:S03]  /*eaf0*/  FADD.FTZ R231, R37, -R232 ;  /* 0x800000e825e77221 */ /* 0x004fc60000010000 */
[----:B------:R-:W2:Y:S04]  /*eb00*/  SHFL.IDX PT, R37, R12, R226, 0x1f ;  /* 0x00001fe20c257589 */ /* 0x000ea800000e0000 */
[----:B------:R-:W4:Y:S01]  /*eb10*/  SHFL.IDX PT, R38, R12, R227, 0x1f ;  /* 0x00001fe30c267589 */ /* 0x000f2200000e0000 */
[--C-:B------:R-:W-:Y:S01]  /*eb20*/  FFMA.FTZ R204, R204, UR4, -R35.reuse ;  /* 0x00000004cccc7c23 */ /* 0x100fe20008010823 */
[----:B------:R-:W-:Y:S01]  /*eb30*/  IADD3 R230, R10, 0x18, RZ ;  /* 0x000000180ae67810 */ /* 0x000fe20007ffe0ff */
[----:B------:R-:W-:Y:S01]  /*eb40*/  FFMA.FTZ R36, R205, UR4, -R35 ;  /* 0x00000004cd247c23 */ /* 0x000fe20008010823 */
[----:B------:R1:W-:Y:S01]  /*eb50*/  MUFU.EX2 R18, R211 ;  /* 0x000000d300127308 */ /* 0x0003e20000000800 */
[----:B------:R-:W-:-:S07]  /*eb60*/  FADD.FTZ R232, R39, -R232 ;  /* 0x800000e827e87221 */ /* 0x000fce0000010000 */
[----:B------:R3:W-:Y:S01]  /*eb70*/  MUFU.EX2 R35, R204 ;  /* 0x000000cc00237308 */ /* 0x0007e20000000800 */
[----:B-1----:R-:W-:Y:S02]  /*eb80*/  VIADD R211, R10, 0x10 ;  /* 0x000000100ad37836 */ /* 0x002fe40000000000 */
[--C-:B---3--:R-:W-:Y:S01]  /*eb90*/  FFMA.FTZ R204, R122, UR4, -R206.reuse ;  /* 0x000000047acc7c23 */ /* 0x108fe200080108ce */
[----:B------:R-:W-:Y:S01]  /*eba0*/  FFMA.FTZ R206, R124, UR4, -R206 ;  /* 0x000000047cce7c23 */ /* 0x000fe200080108ce */
[----:B------:R-:W1:Y:S04]  /*ebb0*/  SHFL.IDX PT, R122, R12, R230, 0x1f ;  /* 0x00001fe60c7a7589 */ /* 0x000e6800000e0000 */
[----:B------:R-:W3:Y:S04]  /*ebc0*/  SHFL.IDX PT, R124, R12, R229, 0x1f ;  /* 0x00001fe50c7c7589 */ /* 0x000ee800000e0000 */
[----:B------:R4:W3:Y:S01]  /*ebd0*/  SHFL.IDX PT, R39, R12, R211, 0x1f ;  /* 0x00001fd30c277589 */ /* 0x0008e200000e0000 */
[--C-:B------:R-:W-:Y:S01]  /*ebe0*/  FFMA.FTZ R123, R123, UR4, -R207.reuse ;  /* 0x000000047b7b7c23 */ /* 0x100fe200080108cf */
[----:B------:R-:W-:Y:S01]  /*ebf0*/  FFMA.FTZ R125, R125, UR4, -R207 ;  /* 0x000000047d7d7c23 */ /* 0x000fe200080108cf */
[--C-:B--2---:R-:W-:Y:S01]  /*ec00*/  FFMA.FTZ R120, R120, UR4, -R37.reuse ;  /* 0x0000000478787c23 */ /* 0x104fe20008010825 */
[----:B------:R-:W-:Y:S01]  /*ec10*/  FFMA.FTZ R121, R121, UR4, -R37 ;  /* 0x0000000479797c23 */ /* 0x000fe20008010825 */
[----:B------:R-:W-:Y:S01]  /*ec20*/  SHFL.IDX PT, R207, R11, R209, 0x1f ;  /* 0x00001fd10bcf7589 */ /* 0x000fe200000e0000 */
[----:B------:R2:W-:Y:S08]  /*ec30*/  MUFU.EX2 R37, R206 ;  /* 0x000000ce00257308 */ /* 0x0005f00000000800 */
[----:B----4-:R4:W-:Y:S01]  /*ec40*/  MUFU.EX2 R12, R204 ;  /* 0x000000cc000c7308 */ /* 0x0109e20000000800 */
[----:B--2---:R-:W-:-:S02]  /*ec50*/  FFMA.FTZ R206, R97, UR4, -R38 ;  /* 0x0000000461ce7c23 */ /* 0x004fc40008010826 */
[----:B------:R-:W2:Y:S04]  /*ec60*/  SHFL.IDX PT, R97, R11, R226, 0x1f ;  /* 0x00001fe20b617589 */ /* 0x000ea800000e0000 */
[----:B----4-:R-:W4:Y:S04]  /*ec70*/  SHFL.IDX PT, R204, R11, R215, 0x1f ;  /* 0x00001fd70bcc7589 */ /* 0x010f2800000e0000 */
[----:B------:R-:W4:Y:S01]  /*ec80*/  SHFL.IDX PT, R205, R11, R10, 0x1f ;  /* 0x00001f0a0bcd7589 */ /* 0x000f2200000e0000 */
[--C-:B-1----:R-:W-:Y:S01]  /*ec90*/  FFMA.FTZ R112, R112, UR4, -R122.reuse ;  /* 0x0000000470707c23 */ /* 0x102fe2000801087a */
[----:B------:R-:W-:Y:S01]  /*eca0*/  FFMA.FTZ R107, R107, UR4, -R122 ;  /* 0x000000046b6b7c23 */ /* 0x000fe2000801087a */
[--C-:B---3--:R-:W-:Y:S01]  /*ecb0*/  FFMA.FTZ R122, R95, UR4, -R124.reuse ;  /* 0x000000045f7a7c23 */ /* 0x108fe2000801087c */
[----:B------:R-:W-:-:S02]  /*ecc0*/  FFMA.FTZ R124, R96, UR4, -R124 ;  /* 0x00000004607c7c23 */ /* 0x000fc4000801087c */
[----:B------:R-:W1:Y:S01]  /*ecd0*/  SHFL.IDX PT, R96, R11, R211, 0x1f ;  /* 0x00001fd30b607589 */ /* 0x000e6200000e0000 */
[----:B------:R-:W-:Y:S01]  /*ece0*/  FFMA.FTZ R109, R109, UR4, -R38 ;  /* 0x000000046d6d7c23 */ /* 0x000fe20008010826 */
[----:B------:R-:W-:Y:S01]  /*ecf0*/  FFMA.FTZ R103, R103, UR4, -R39 ;  /* 0x0000000467677c23 */ /* 0x000fe20008010827 */
[--C-:B--2---:R-:W-:Y:S01]  /*ed00*/  FFMA.FTZ R105, R105, UR4, -R97.reuse ;  /* 0x0000000469697c23 */ /* 0x104fe20008010861 */
[----:B------:R-:W-:Y:S01]  /*ed10*/  FFMA.FTZ R104, R104, UR4, -R97 ;  /* 0x0000000468687c23 */ /* 0x000fe20008010861 */
[--C-:B----4-:R-:W-:Y:S01]  /*ed20*/  FFMA.FTZ R119, R119, UR4, -R204.reuse ;  /* 0x0000000477777c23 */ /* 0x110fe200080108cc */
[----:B------:R-:W-:Y:S02]  /*ed30*/  FFMA.FTZ R204, R94, UR4, -R204 ;  /* 0x000000045ecc7c23 */ /* 0x000fe400080108cc */
[----:B------:R2:W-:Y:S02]  /*ed40*/  MUFU.EX2 R94, R120 ;  /* 0x00000078005e7308 */ /* 0x0005e40000000800 */
[----:B--2---:R-:W-:-:S02]  /*ed50*/  FFMA.FTZ R120, R99, UR4, -R207 ;  /* 0x0000000463787c23 */ /* 0x004fc400080108cf */
[----:B------:R-:W2:Y:S04]  /*ed60*/  SHFL.IDX PT, R99, R14, R10, 0x1f ;  /* 0x00001f0a0e637589 */ /* 0x000ea800000e0000 */
[----:B------:R3:W-:Y:S01]  /*ed70*/  MUFU.EX2 R97, R109 ;  /* 0x0000006d00617308 */ /* 0x0007e20000000800 */
[----:B------:R-:W-:Y:S01]  /*ed80*/  FFMA.FTZ R114, R114, UR4, -R39 ;  /* 0x0000000472727c23 */ /* 0x000fe20008010827 */
[--C-:B------:R-:W-:Y:S01]  /*ed90*/  FFMA.FTZ R117, R117, UR4, -R205.reuse ;  /* 0x0000000475757c23 */ /* 0x100fe200080108cd */
[----:B---3--:R-:W3:Y:S05]  /*eda0*/  SHFL.IDX PT, R109, R14, R211, 0x1f ;  /* 0x00001fd30e6d7589 */ /* 0x008eea00000e0000 */
[----:B------:R4:W-:Y:S01]  /*edb0*/  MUFU.EX2 R95, R103 ;  /* 0x00000067005f7308 */ /* 0x0009e20000000800 */
[----:B------:R-:W-:-:S02]  /*edc0*/  FFMA.FTZ R106, R106, UR4, -R205 ;  /* 0x000000046a6a7c23 */ /* 0x000fc400080108cd */
[----:B------:R-:W-:Y:S04]  /*edd0*/  SHFL.IDX PT, R205, R11, R229, 0x1f ;  /* 0x00001fe50bcd7589 */ /* 0x000fe800000e0000 */
[----:B----4-:R-:W4:Y:S01]  /*ede0*/  SHFL.IDX PT, R103, R14, R226, 0x1f ;  /* 0x00001fe20e677589 */ /* 0x010f2200000e0000 */
[----:B------:R-:W3:Y:S01]  /*edf0*/  MUFU.EX2 R25, R25 ;  /* 0x0000001900197308 */ /* 0x000ee20000000800 */
[----:B-1----:R-:W-:-:S07]  /*ee00*/  FFMA.FTZ R101, R101, UR4, -R96 ;  /* 0x0000000465657c23 */ /* 0x002fce0008010860 */
[----:B------:R1:W-:Y:S01]  /*ee10*/  MUFU.EX2 R38, R123 ;  /* 0x0000007b00267308 */ /* 0x0003e20000000800 */
[----:B------:R-:W-:-:S07]  /*ee20*/  FFMA.FTZ R100, R100, UR4, -R96 ;  /* 0x0000000464647c23 */ /* 0x000fce0008010860 */
[----:B------:R2:W-:Y:S01]  /*ee30*/  MUFU.EX2 R39, R125 ;  /* 0x0000007d00277308 */ /* 0x0005e20000000800 */
[----:B-1----:R-:W-:Y:S04]  /*ee40*/  SHFL.IDX PT, R123, R11, R230, 0x1f ;  /* 0x00001fe60b7b7589 */ /* 0x002fe800000e0000 */
[----:B--2---:R1:W-:Y:S03]  /*ee50*/  SHFL.IDX PT, R125, R11, R227, 0x1f ;  /* 0x00001fe30b7d7589 */ /* 0x0043e600000e0000 */
[----:B------:R2:W-:Y:S08]  /*ee60*/  MUFU.EX2 R96, R114 ;  /* 0x0000007200607308 */ /* 0x0005f00000000800 */
[----:B-1----:R1:W-:Y:S01]  /*ee70*/  MUFU.EX2 R11, R121 ;  /* 0x00000079000b7308 */ /* 0x0023e20000000800 */
[----:B--2---:R-:W-:Y:S04]  /*ee80*/  SHFL.IDX PT, R114, R14, R227, 0x1f ;  /* 0x00001fe30e727589 */ /* 0x004fe800000e0000 */
[----:B-1----:R-:W1:Y:S01]  /*ee90*/  SHFL.IDX PT, R121, R14, R215, 0x1f ;  /* 0x00001fd70e797589 */ /* 0x002e6200000e0000 */
[----:B------:R-:W-:Y:S01]  /*eea0*/  FFMA.FTZ R111, R111, UR4, -R207 ;  /* 0x000000046f6f7c23 */ /* 0x000fe200080108cf */
[--C-:B------:R-:W-:Y:S01]  /*eeb0*/  FFMA.FTZ R113, R113, UR4, -R99.reuse ;  /* 0x0000000471717c23 */ /* 0x100fe20008010863 */
[----:B------:R-:W-:Y:S01]  /*eec0*/  FFMA.FTZ R131, R131, UR4, -R99 ;  /* 0x0000000483837c23 */ /* 0x000fe20008010863 */
[----:B------:R-:W2:Y:S01]  /*eed0*/  SHFL.IDX PT, R207, R14, R209, 0x1f ;  /* 0x00001fd10ecf7589 */ /* 0x000ea200000e0000 */
[----:B------:R4:W-:Y:S01]  /*eee0*/  MUFU.EX2 R99, R112 ;  /* 0x0000007000637308 */ /* 0x0009e20000000800 */
[--C-:B---3--:R-:W-:Y:S01]  /*eef0*/  FFMA.FTZ R130, R130, UR4, -R109.reuse ;  /* 0x0000000482827c23 */ /* 0x108fe2000801086d */
[----:B------:R-:W-:Y:S01]  /*ef00*/  FFMA.FTZ R137, R137, UR4, -R109 ;  /* 0x0000000489897c23 */ /* 0x000fe2000801086d */
[----:B------:R-:W-:Y:S01]  /*ef10*/  FMUL.FTZ R216, R25, R216 ;  /* 0x000000d819d87220 */ /* 0x000fe20000410000 */
[----:B------:R-:W-:Y:S01]  /*ef20*/  FFMA.FTZ R109, -R237, R237, 1 ;  /* 0x3f800000ed6d7423 */ /* 0x000fe200000101ed */
[--C-:B----4-:R-:W-:Y:S01]  /*ef30*/  FFMA.FTZ R127, R127, UR4, -R103.reuse ;  /* 0x000000047f7f7c23 */ /* 0x110fe20008010867 */
[----:B------:R-:W3:Y:S02]  /*ef40*/  SHFL.IDX PT, R112, R14, R230, 0x1f ;  /* 0x00001fe60e707589 */ /* 0x000ee400000e0000 */
[----:B------:R-:W4:Y:S01]  /*ef50*/  MUFU.TANH R132, R132 ;  /* 0x0000008400847308 */ /* 0x000f220000002400 */
[----:B------:R-:W-:Y:S01]  /*ef60*/  FFMA.FTZ R139, R139, UR4, -R103 ;  /* 0x000000048b8b7c23 */ /* 0x000fe20008010867 */
[----:B------:R-:W-:Y:S01]  /*ef70*/  FMUL.FTZ R109, R109, R216 ;  /* 0x000000d86d6d7220 */ /* 0x000fe20000410000 */
[----:B------:R2:W3:Y:S05]  /*ef80*/  SHFL.IDX PT, R103, R14, R229, 0x1f ;  /* 0x00001fe50e677589 */ /* 0x0004ea00000e0000 */
[----:B------:R-:W2:Y:S01]  /*ef90*/  MUFU.TANH R134, R134 ;  /* 0x0000008600867308 */ /* 0x000ea20000002400 */
[----:B------:R-:W3:Y:S01]  /*efa0*/  SHFL.IDX PT, R216, R17, R10, 0x1f ;  /* 0x00001f0a11d87589 */ /* 0x000ee200000e0000 */
[--C-:B-1----:R-:W-:Y:S01]  /*efb0*/  FFMA.FTZ R108, R108, UR4, -R121.reuse ;  /* 0x000000046c6c7c23 */ /* 0x102fe20008010879 */
[----:B------:R-:W-:-:S05]  /*efc0*/  FFMA.FTZ R138, R138, UR4, -R121 ;  /* 0x000000048a8a7c23 */ /* 0x000fca0008010879 */
[----:B------:R-:W-:Y:S01]  /*efd0*/  MUFU.TANH R133, R133 ;  /* 0x0000008500857308 */ /* 0x000fe20000002400 */
[--C-:B------:R-:W-:Y:S01]  /*efe0*/  FFMA.FTZ R102, R102, UR4, -R125.reuse ;  /* 0x0000000466667c23 */ /* 0x100fe2000801087d */
[----:B------:R-:W-:Y:S01]  /*eff0*/  FFMA.FTZ R115, R115, UR4, -R125 ;  /* 0x0000000473737c23 */ /* 0x000fe2000801087d */
[----:B------:R-:W-:-:S05]  /*f000*/  FSEL R121, R4, -INF , !P3 ;  /* 0xff80000004797808 */ /* 0x000fca0005800000 */
[----:B------:R-:W-:Y:S01]  /*f010*/  MUFU.TANH R135, R135 ;  /* 0x0000008700877308 */ /* 0x000fe20000002400 */
[----:B------:R-:W-:-:S07]  /*f020*/  FSEL R125, R128, -INF , !P2 ;  /* 0xff800000807d7808 */ /* 0x000fce0005000000 */
[----:B------:R-:W1:Y:S08]  /*f030*/  MUFU.EX2 R26, R26 ;  /* 0x0000001a001a7308 */ /* 0x000e700000000800 */
[----:B------:R-:W3:Y:S08]  /*f040*/  MUFU.EX2 R28, R28 ;  /* 0x0000001c001c7308 */ /* 0x000ef00000000800 */
[----:B------:R-:W3:Y:S01]  /*f050*/  MUFU.EX2 R29, R29 ;  /* 0x0000001d001d7308 */ /* 0x000ee20000000800 */
[----:B------:R-:W-:-:S07]  /*f060*/  FFMA.FTZ R121, R121, UR4, -R114 ;  /* 0x0000000479797c23 */ /* 0x000fce0008010872 */
[----:B------:R-:W3:Y:S01]  /*f070*/  MUFU.EX2 R32, R32 ;  /* 0x0000002000207308 */ /* 0x000ee20000000800 */
[--C-:B------:R-:W-:Y:S01]  /*f080*/  FFMA.FTZ R110, R110, UR4, -R205.reuse ;  /* 0x000000046e6e7c23 */ /* 0x100fe200080108cd */
[----:B------:R-:W-:Y:S01]  /*f090*/  FFMA.FTZ R118, R118, UR4, -R205 ;  /* 0x0000000476767c23 */ /* 0x000fe200080108cd */
[----:B------:R-:W-:-:S05]  /*f0a0*/  FFMA.FTZ R114, R125, UR4, -R114 ;  /* 0x000000047d727c23 */ /* 0x000fca0008010872 */
[----:B------:R-:W3:Y:S01]  /*f0b0*/  MUFU.EX2 R30, R30 ;  /* 0x0000001e001e7308 */ /* 0x000ee20000000800 */
[----:B----4-:R-:W-:Y:S01]  /*f0c0*/  FSEL R125, R132, -INF , !P5 ;  /* 0xff800000847d7808 */ /* 0x010fe20006800000 */
[----:B------:R-:W-:Y:S01]  /*f0d0*/  FMUL.FTZ R218, R27, R218 ;  /* 0x000000da1bda7220 */ /* 0x000fe20000410000 */
[----:B--2---:R-:W-:-:S05]  /*f0e0*/  FSEL R205, R134, -INF , !P0 ;  /* 0xff80000086cd7808 */ /* 0x004fca0004000000 */
[----:B------:R-:W2:Y:S01]  /*f0f0*/  MUFU.EX2 R31, R31 ;  /* 0x0000001f001f7308 */ /* 0x000ea20000000800 */
[--C-:B------:R-:W-:Y:S01]  /*f100*/  FFMA.FTZ R116, R116, UR4, -R123.reuse ;  /* 0x0000000474747c23 */ /* 0x100fe2000801087b */
[----:B------:R-:W-:Y:S01]  /*f110*/  FFMA.FTZ R123, R98, UR4, -R123 ;  /* 0x00000004627b7c23 */ /* 0x000fe2000801087b */
[--C-:B------:R-:W-:Y:S01]  /*f120*/  FFMA.FTZ R126, R126, UR4, -R207.reuse ;  /* 0x000000047e7e7c23 */ /* 0x100fe200080108cf */
[----:B------:R-:W-:Y:S01]  /*f130*/  FFMA.FTZ R129, R129, UR4, -R207 ;  /* 0x0000000481817c23 */ /* 0x000fe200080108cf */
[----:B------:R-:W-:Y:S01]  /*f140*/  FFMA.FTZ R14, -R200, R200, 1 ;  /* 0x3f800000c80e7423 */ /* 0x000fe200000101c8 */
[----:B-1----:R-:W-:Y:S01]  /*f150*/  FMUL.FTZ R212, R26, R212 ;  /* 0x000000d41ad47220 */ /* 0x002fe20000410000 */
[--C-:B---3--:R-:W-:Y:S01]  /*f160*/  FFMA.FTZ R125, R125, UR4, -R112.reuse ;  /* 0x000000047d7d7c23 */ /* 0x108fe20008010870 */
[----:B------:R1:W-:Y:S01]  /*f170*/  MUFU.EX2 R98, R206 ;  /* 0x000000ce00627308 */ /* 0x0003e20000000800 */
[----:B------:R-:W-:Y:S01]  /*f180*/  FFMA.FTZ R205, R205, UR4, -R112 ;  /* 0x00000004cdcd7c23 */ /* 0x000fe20008010870 */
[----:B------:R-:W-:Y:S01]  /*f190*/  FSEL R207, R135, -INF , !P1 ;  /* 0xff80000087cf7808 */ /* 0x000fe20004800000 */
[----:B------:R-:W-:Y:S01]  /*f1a0*/  FMUL.FTZ R112, R235, R218 ;  /* 0x000000daeb707220 */ /* 0x000fe20000410000 */
[----:B------:R-:W-:Y:S01]  /*f1b0*/  FMUL.FTZ R221, R28, R221 ;  /* 0x000000dd1cdd7220 */ /* 0x000fe20000410000 */
[----:B------:R-:W-:Y:S01]  /*f1c0*/  FFMA.FTZ R211, -R234, R234, 1 ;  /* 0x3f800000ead37423 */ /* 0x000fe200000101ea */
[----:B------:R-:W-:Y:S01]  /*f1d0*/  FFMA.FTZ R209, -R233, R233, 1 ;  /* 0x3f800000e9d17423 */ /* 0x000fe200000101e9 */
[----:B------:R-:W-:Y:S01]  /*f1e0*/  FMUL.FTZ R222, R29, R222 ;  /* 0x000000de1dde7220 */ /* 0x000fe20000410000 */
[----:B------:R-:W-:Y:S01]  /*f1f0*/  FMUL.FTZ R226, R32, R220 ;  /* 0x000000dc20e27220 */ /* 0x000fe20000410000 */
[----:B-1----:R-:W-:Y:S01]  /*f200*/  FSEL R206, R133, -INF , !P4 ;  /* 0xff80000085ce7808 */ /* 0x002fe20006000000 */
[----:B------:R-:W1:Y:S01]  /*f210*/  SHFL.IDX PT, R218, R17, R215, 0x1f ;  /* 0x00001fd711da7589 */ /* 0x000e6200000e0000 */
[----:B------:R-:W-:-:S02]  /*f220*/  VIADD R234, R10, 0x8 ;  /* 0x000000080aea7836 */ /* 0x000fc40000000000 */
[----:B------:R-:W-:Y:S01]  /*f230*/  FMUL.FTZ R14, R14, R212 ;  /* 0x000000d40e0e7220 */ /* 0x000fe20000410000 */
[----:B------:R-:W-:Y:S02]  /*f240*/  VIADD R233, R10, 0xc ;  /* 0x0000000c0ae97836 */ /* 0x000fe40000000000 */
[--C-:B------:R-:W-:Y:S01]  /*f250*/  FFMA.FTZ R206, R206, UR4, -R103.reuse ;  /* 0x00000004cece7c23 */ /* 0x100fe20008010867 */
[----:B------:R-:W-:Y:S01]  /*f260*/  FFMA.FTZ R207, R207, UR4, -R103 ;  /* 0x00000004cfcf7c23 */ /* 0x000fe20008010867 */
[----:B------:R-:W-:Y:S01]  /*f270*/  FFMA.FTZ R212, -R21, R21, 1 ;  /* 0x3f80000015d47423 */ /* 0x000fe20000010115 */
[----:B------:R-:W3:Y:S01]  /*f280*/  SHFL.IDX PT, R220, R17, R229, 0x1f ;  /* 0x00001fe511dc7589 */ /* 0x000ee200000e0000 */
[----:B------:R-:W-:Y:S01]  /*f290*/  FMUL.FTZ R103, R236, R221 ;  /* 0x000000ddec677220 */ /* 0x000fe20000410000 */
[----:B------:R-:W-:Y:S01]  /*f2a0*/  FFMA.FTZ R21, -R22, R22, 1 ;  /* 0x3f80000016157423 */ /* 0x000fe20000010116 */
[----:B------:R-:W-:Y:S01]  /*f2b0*/  FMUL.FTZ R223, R30, R223 ;  /* 0x000000df1edf7220 */ /* 0x000fe20000410000 */
[----:B------:R-:W-:Y:S01]  /*f2c0*/  FMUL.FTZ R209, R209, R222 ;  /* 0x000000ded1d17220 */ /* 0x000fe20000410000 */
[----:B------:R-:W-:Y:S01]  /*f2d0*/  FMUL.FTZ R22, R18, R225 ;  /* 0x000000e112167220 */ /* 0x000fe20000410000 */
[----:B------:R-:W4:Y:S01]  /*f2e0*/  SHFL.IDX PT, R221, R17, R234, 0x1f ;  /* 0x00001fea11dd7589 */ /* 0x000f2200000e0000 */
[----:B--2---:R-:W-:Y:S01]  /*f2f0*/  FMUL.FTZ R222, R31, R217 ;  /* 0x000000d91fde7220 */ /* 0x004fe20000410000 */
[----:B------:R-:W-:Y:S01]  /*f300*/  IADD3 R235, R10, 0x10, RZ ;  /* 0x000000100aeb7810 */ /* 0x000fe20007ffe0ff */
        /* <DEDUP_REMOVED lines=18> */
[--C-:B---3--:R-:W-:Y:S01]  /*f430*/  FADD.FTZ R53, R53, -R220.reuse ;  /* 0x800000dc35357221 */ /* 0x108fe20000010000 */
[----:B------:R-:W-:Y:S01]  /*f440*/  FADD.FTZ R55, R55, -R220 ;  /* 0x800000dc37377221 */ /* 0x000fe20000010000 */
[----:B------:R-:W-:Y:S01]  /*f450*/  FMUL.FTZ R13, R13, R40 ;  /* 0x000000280d0d7220 */ /* 0x000fe20000410000 */
[----:B------:R-:W-:Y:S01]  /*f460*/  FFMA.FTZ R40, -R170, R170, 1 ;  /* 0x3f800000aa287423 */ /* 0x000fe200000101aa */
[----:B------:R-:W-:Y:S01]  /*f470*/  FMUL.FTZ R220, R12, R41 ;  /* 0x000000290cdc7220 */ /* 0x000fe20000410000 */
[--C-:B----4-:R-:W-:Y:S01]  /*f480*/  FADD.FTZ R44, R44, -R221.reuse ;  /* 0x800000dd2c2c7221 */ /* 0x110fe20000010000 */
        /* <DEDUP_REMOVED lines=321> */
[----:B----4-:R-:W-:-:S05]  /*108a0*/  IMAD R13, R0, 0x4000, R221 ;  /* 0x00004000000d7824 */ /* 0x010fca00078e02dd */
        /* <DEDUP_REMOVED lines=147> */
.L_x_2260:
        /* <DEDUP_REMOVED lines=70> */
.L_x_2261:
        /* <DEDUP_REMOVED lines=12> */
.L_x_2251:
        /* <DEDUP_REMOVED lines=34> */
.L_x_2219:
[----:B------:R-:W-:Y:S05]  /*11920*/  @P0 BRA `(.L_x_2213) ;  /* 0x0000005000e80947 */ /* 0x000fea0003800000 */
[----:B------:R-:W-:Y:S01]  /*11930*/  ULDC.64 UR4, c[0x0][0x878] ;  /* 0x00021e0000047ab9 */ /* 0x000fe20000000a00 */
[----:B------:R-:W2:Y:S01]  /*11940*/  LDC R15, c[0x0][0x850] ;  /* 0x00021400ff0f7b82 */ /* 0x000ea20000000800 */
[----:B------:R-:W-:Y:S01]  /*11950*/  UISETP.NE.U32.AND UP0, UPT, UR4, URZ, UPT ;  /* 0x0000003f0400728c */ /* 0x000fe2000bf05070 */
[----:B------:R-:W3:Y:S01]  /*11960*/  S2R R8, SR_CTAID.Y ;  /* 0x0000000000087919 */ /* 0x000ee20000002600 */
[----:B------:R-:W-:Y:S01]  /*11970*/  ULDC.64 UR6, c[0x0][0x818] ;  /* 0x0002060000067ab9 */ /* 0x000fe20000000a00 */
[----:B------:R-:W-:Y:S01]  /*11980*/  ULDC.64 UR8, c[0x0][0x820] ;  /* 0x0002080000087ab9 */ /* 0x000fe20000000a00 */
[----:B------:R-:W-:Y:S01]  /*11990*/  UISETP.NE.AND.EX UP0, UPT, UR5, URZ, UPT, UP0 ;  /* 0x0000003f0500728c */ /* 0x000fe2000bf05300 */
[----:B------:R-:W4:Y:S01]  /*119a0*/  S2R R16, SR_CTAID.X ;  /* 0x0000000000107919 */ /* 0x000f220000002500 */
[----:B------:R-:W-:-:S04]  /*119b0*/  ULDC.64 UR10, c[0x0][0x848] ;  /* 0x00021200000a7ab9 */ /* 0x000fc80000000a00 */
[----:B------:R-:W-:-:S05]  /*119c0*/  PLOP3.LUT P1, PT, PT, PT, UP0, 0x80, 0x0 ;  /* 0x000000000000781c */ /* 0x000fca0003f2f008 */
[----:B------:R-:W-:Y:S02]  /*119d0*/  @UP0 ULDC.64 UR4, c[0x0][0x878] ;  /* 0x00021e0000040ab9 */ /* 0x000fe40000000a00 */
[----:B------:R-:W-:-:S06]  /*119e0*/  @UP0 UIMAD.WIDE UR4, UR37, 0x4, UR4 ;  /* 0x00000004250408a5 */ /* 0x000fcc000f8e0204 */
[----:B------:R-:W-:Y:S01]  /*119f0*/  IMAD.U32 R2, RZ, RZ, UR4 ;  /* 0x00000004ff027e24 */ /* 0x000fe2000f8e00ff */
[----:B------:R-:W-:-:S05]  /*11a00*/  MOV R3, UR5 ;  /* 0x0000000500037c02 */ /* 0x000fca0008000f00 */
[----:B------:R4:W5:Y:S01]  /*11a10*/  @P1 LDG.E R2, desc[UR38][R2.64] ;  /* 0x0000002602021981 */ /* 0x000962000c1e1900 */
[----:B--2---:R-:W-:Y:S01]  /*11a20*/  ISETP.NE.AND P0, PT, R15, 0x1, PT ;  /* 0x000000010f00780c */ /* 0x004fe20003f05270 */
[----:B------:R-:W2:Y:S01]  /*11a30*/  S2R R12, SR_TID.X ;  /* 0x00000000000c7919 */ /* 0x000ea20000002100 */
[----:B---3--:R-:W-:Y:S01]  /*11a40*/  IMAD.MOV.U32 R7, RZ, RZ, R8 ;  /* 0x000000ffff077224 */ /* 0x008fe200078e0008 */
[----:B------:R-:W3:Y:S01]  /*11a50*/  S2R R11, SR_CgaCtaId ;  /* 0x00000000000b7919 */ /* 0x000ee20000008800 */
[----:B----4-:R-:W-:-:S09]  /*11a60*/  IMAD.SHL.U32 R3, R16, 0x2000, RZ ;  /* 0x0000200010037824 */ /* 0x010fd200078e00ff */
[----:B------:R-:W4:Y:S08]  /*11a70*/  @P0 LDC R5, c[0x0][0x854] ;  /* 0x00021500ff050b82 */ /* 0x000f300000000800 */
[----:B------:R-:W1:Y:S01]  /*11a80*/  @P0 LDC R9, c[0x0][0x858] ;  /* 0x00021600ff090b82 */ /* 0x000e620000000800 */
[----:B--2---:R-:W-:Y:S01]  /*11a90*/  IADD3 R19, R12, -0x80, RZ ;  /* 0xffffff800c137810 */ /* 0x004fe20007ffe0ff */
[----:B----4-:R-:W-:-:S05]  /*11aa0*/  @P0 IMAD.HI.U32 R0, R8, R5, RZ ;  /* 0x0000000508000227 */ /* 0x010fca00078e00ff */
[----:B-1----:R-:W-:Y:S02]  /*11ab0*/  @P0 SHF.R.U32.HI R7, RZ, R9, R0 ;  /* 0x00000009ff070219 */ /* 0x002fe40000011600 */
[----:B------:R-:W-:Y:S02]  /*11ac0*/  MOV R0, 0x400 ;  /* 0x0000040000007802 */ /* 0x000fe40000000f00 */
[----:B------:R-:W-:Y:S02]  /*11ad0*/  SHF.R.S32.HI R10, RZ, 0x1f, R7 ;  /* 0x0000001fff0a7819 */ /* 0x000fe40000011407 */
[----:B---3--:R-:W-:-:S03]  /*11ae0*/  LEA R21, R11, R0, 0x18 ;  /* 0x000000000b157211 */ /* 0x008fc600078ec0ff */
[----:B------:R-:W-:-:S04]  /*11af0*/  IMAD R0, R10, UR6, RZ ;  /* 0x000000060a007c24 */ /* 0x000fc8000f8e02ff */
[----:B------:R-:W-:Y:S01]  /*11b00*/  IMAD R11, R7, UR7, R0 ;  /* 0x00000007070b7c24 */ /* 0x000fe2000f8e0200 */
[----:B-----5:R-:W-:Y:S02]  /*11b10*/  @P1 R2UR UR4, R2 ;  /* 0x00000000020412ca */ /* 0x020fe400000e0000 */
[----:B------:R-:W-:-:S04]  /*11b20*/  SHF.R.S32.HI R2, RZ, 0x1f, R19 ;  /* 0x0000001fff027819 */ /* 0x000fc80000011413 */
[----:B------:R-:W-:-:S04]  /*11b30*/  LEA.HI R9, R2, R19, RZ, 0x7 ;  /* 0x0000001302097211 */ /* 0x000fc800078f38ff */
[----:B------:R-:W-:-:S03]  /*11b40*/  LOP3.LUT R0, R9, 0xfffff80, RZ, 0xc0, !PT ;  /* 0x0fffff8009007812 */ /* 0x000fc600078ec0ff */
[----:B------:R-:W-:Y:S02]  /*11b50*/  @UP0 ULEA UR4, UR37, UR4, 0x7 ;  /* 0x0000000425040291 */ /* 0x000fe4000f8e383f */
[----:B------:R-:W-:Y:S02]  /*11b60*/  IMAD.IADD R0, R19, 0x1, -R0 ;  /* 0x0000000113007824 */ /* 0x000fe400078e0a00 */
[----:B------:R-:W-:-:S04]  /*11b70*/  @UP0 USHF.R.S32.HI UR5, URZ, 0x1f, UR4 ;  /* 0x0000001f3f050899 */ /* 0x000fc80008011404 */
[----:B------:R-:W-:-:S04]  /*11b80*/  @UP0 ULEA.HI UR5, UR5, UR4, URZ, 0x7 ;  /* 0x0000000405050291 */ /* 0x000fc8000f8f383f */
[----:B------:R-:W-:-:S04]  /*11b90*/  @UP0 USHF.L.U32 UR5, UR5, 0x6, URZ ;  /* 0x0000000605050899 */ /* 0x000fc8000800063f */
[----:B------:R-:W-:-:S04]  /*11ba0*/  @UP0 ULOP3.LUT UR4, UR5, 0xffffe000, URZ, 0xc0, !UPT ;  /* 0xffffe00005040892 */ /* 0x000fc8000f8ec03f */
[----:B------:R-:W-:-:S03]  /*11bb0*/  @UP0 USHF.R.S32.HI UR5, URZ, 0x1f, UR4 ;  /* 0x0000001f3f050899 */ /* 0x000fc60008011404 */
[----:B------:R-:W-:Y:S02]  /*11bc0*/  @!UP0 UMOV UR4, URZ ;  /* 0x0000003f00048c82 */ /* 0x000fe40008000000 */
[C---:B------:R-:W-:Y:S02]  /*11bd0*/  IADD3 R4, P0, R3.reuse, UR4, RZ ;  /* 0x0000000403047c10 */ /* 0x040fe4000ff1e0ff */
[----:B------:R-:W-:Y:S02]  /*11be0*/  @!UP0 UMOV UR5, URZ ;  /* 0x0000003f00058c82 */ /* 0x000fe40008000000 */
[----:B------:R-:W-:Y:S01]  /*11bf0*/  LEA.HI.X.SX32 R5, R3, UR5, 0x1, P0 ;  /* 0x0000000503057c11 */ /* 0x000fe200080f0eff */
[----:B------:R-:W-:Y:S02]  /*11c00*/  ULDC.64 UR4, c[0x0][0x840] ;  /* 0x0002100000047ab9 */ /* 0x000fe40000000a00 */
[----:B------:R-:W-:Y:S02]  /*11c10*/  IMAD R6, R10, UR4, RZ ;  /* 0x000000040a067c24 */ /* 0x000fe4000f8e02ff */
[----:B------:R-:W-:Y:S01]  /*11c20*/  IMAD.WIDE.U32 R2, R7, UR6, R4 ;  /* 0x0000000607027c25 */ /* 0x000fe2000f8e0004 */
[----:B------:R-:W-:-:S03]  /*11c30*/  USEL UR6, UR37, URZ, !UP0 ;  /* 0x0000003f25067287 */ /* 0x000fc6000c000000 */
[----:B------:R-:W-:Y:S01]  /*11c40*/  IMAD R13, R7, UR5, R6 ;  /* 0x00000005070d7c24 */ /* 0x000fe2000f8e0206 */
[----:B------:R-:W-:Y:S01]  /*11c50*/  IADD3 R3, R3, R11, RZ ;  /* 0x0000000b03037210 */ /* 0x000fe20007ffe0ff */
[----:B------:R-:W-:Y:S01]  /*11c60*/  IMAD.WIDE.U32 R4, R7, UR4, R4 ;  /* 0x0000000407047c25 */ /* 0x000fe2000f8e0004 */
[----:B------:R-:W-:-:S03]  /*11c70*/  USHF.R.S32.HI UR4, URZ, 0x1f, UR37 ;  /* 0x0000001f3f047899 */ /* 0x000fc60008011425 */
[----:B------:R-:W-:Y:S01]  /*11c80*/  IMAD.SHL.U32 R6, R9, 0x20, RZ ;  /* 0x0000002009067824 */ /* 0x000fe200078e00ff */
[----:B------:R-:W-:Y:S01]  /*11c90*/  USEL UR4, UR4, URZ, !UP0 ;  /* 0x0000003f04047287 */ /* 0x000fe2000c000000 */
[----:B------:R-:W-:Y:S02]  /*11ca0*/  IMAD.IADD R5, R5, 0x1, R13 ;  /* 0x0000000105057824 */ /* 0x000fe400078e020d */
[----:B------:R-:W-:Y:S01]  /*11cb0*/  IMAD.U32 R11, RZ, RZ, UR10 ;  /* 0x0000000aff0b7e24 */ /* 0x000fe2000f8e00ff */
[----:B------:R-:W-:Y:S01]  /*11cc0*/  LOP3.LUT R9, R6, 0x3ffff000, RZ, 0xc0, !PT ;  /* 0x3ffff00006097812 */ /* 0x000fe200078ec0ff */
[----:B------:R-:W-:Y:S01]  /*11cd0*/  UIMAD UR5, UR4, UR8, URZ ;  /* 0x00000008040572a4 */ /* 0x000fe2000f8e023f */
[----:B------:R-:W-:Y:S01]  /*11ce0*/  IMAD.MOV R6, RZ, RZ, -R7 ;  /* 0x000000ffff067224 */ /* 0x000fe200078e0a07 */
[----:B------:R-:W-:Y:S01]  /*11cf0*/  UIMAD UR4, UR4, UR10, URZ ;  /* 0x0000000a040472a4 */ /* 0x000fe2000f8e023f */
[----:B------:R-:W-:Y:S01]  /*11d00*/  IMAD.WIDE.U32 R4, R11, UR6, R4 ;  /* 0x000000060b047c25 */ /* 0x000fe2000f8e0004 */
[----:B------:R-:W-:-:S02]  /*11d10*/  UIMAD UR5, UR6, UR9, UR5 ;  /* 0x00000009060572a4 */ /* 0x000fc4000f8e0205 */
[----:B------:R-:W-:Y:S01]  /*11d20*/  UIMAD UR4, UR6, UR11, UR4 ;  /* 0x0000000b060472a4 */ /* 0x000fe2000f8e0204 */
[----:B------:R-:W-:Y:S01]  /*11d30*/  IMAD R0, R0, 0x4, R9 ;  /* 0x0000000400007824 */ /* 0x000fe200078e0209 */
[----:B------:R-:W-:Y:S01]  /*11d40*/  MOV R9, UR8 ;  /* 0x0000000800097c02 */ /* 0x000fe20008000f00 */
[----:B------:R-:W-:-:S03]  /*11d50*/  IMAD R17, R15, R6, R8 ;  /* 0x000000060f117224 */ /* 0x000fc600078e0208 */
[----:B------:R-:W-:Y:S01]  /*11d60*/  LEA R0, R0, R21, 0x2 ;  /* 0x0000001500007211 */ /* 0x000fe200078e10ff */
[----:B------:R-:W-:-:S04]  /*11d70*/  IMAD.WIDE.U32 R2, R9, UR6, R2 ;  /* 0x0000000609027c25 */ /* 0x000fc8000f8e0002 */
[----:B------:R-:W-:Y:S02]  /*11d80*/  VIADD R11, R3, UR5 ;  /* 0x00000005030b7c36 */ /* 0x000fe40008000000 */
[----:B------:R-:W-:Y:S01]  /*11d90*/  VIADD R9, R5, UR4 ;  /* 0x0000000405097c36 */ /* 0x000fe20008000000 */
[----:B------:R-:W-:Y:S05]  /*11da0*/  WARPSYNC.ALL ;  /* 0x0000000000007948 */ /* 0x000fea0003800000 */
[----:B------:R-:W-:Y:S01]  /*11db0*/  BAR.SYNC.DEFER_BLOCKING 0x1, 0x100 ;  /* 0x0044000000007b1d */ /* 0x000fe20000010000 */
[----:B------:R-:W-:Y:S02]  /*11dc0*/  ISETP.NE.AND P1, PT, R12, 0x80, PT ;  /* 0x000000800c00780c */ /* 0x000fe40003f25270 */
[----:B------:R-:W-:-:S03]  /*11dd0*/  ISETP.NE.AND P0, PT, R19, RZ, PT ;  /* 0x000000ff1300720c */ /* 0x000fc60003f05270 */
[----:B------:R-:W-:Y:S02]  /*11de0*/  ULDC UR4, c[0x0][0x870] ;  /* 0x00021c0000047ab9 */ /* 0x000fe40000000800 */
[----:B------:R-:W1:Y:S01]  /*11df0*/  LDC.64 R12, c[0x0][0x800] ;  /* 0x00020000ff0c7b82 */ /* 0x000e620000000a00 */
[----:B------:R-:W-:Y:S01]  /*11e00*/  IMAD R6, R16, UR4, RZ ;  /* 0x0000000410067c24 */ /* 0x000fe2000f8e02ff */
[----:B------:R-:W-:Y:S01]  /*11e10*/  ULDC UR5, c[0x0][0x80c] ;  /* 0x0002030000057ab9 */ /* 0x000fe20000000800 */
[----:B------:R-:W-:Y:S01]  /*11e20*/  BSSY B0, `(.L_x_2263) ;  /* 0x000001d000007945 */ /* 0x000fe20003800000 */
[----:B------:R-:W-:Y:S02]  /*11e30*/  UIMAD UR4, UR37, UR5, URZ ;  /* 0x00000005250472a4 */ /* 0x000fe4000f8e023f */
[----:B------:R-:W-:Y:S02]  /*11e40*/  IMAD R6, R6, UR5, RZ ;  /* 0x0000000506067c24 */ /* 0x000fe4000f8e02ff */
[----:B------:R-:W2:Y:S01]  /*11e50*/  LDC.64 R14, c[0x0][0x828] ;  /* 0x00020a00ff0e7b82 */ /* 0x000ea20000000a00 */
[----:B------:R-:W-:-:S02]  /*11e60*/  USHF.R.S32.HI UR5, URZ, 0x1f, UR4 ;  /* 0x0000001f3f057899 */ /* 0x000fc40008011404 */
[----:B------:R-:W-:Y:S02]  /*11e70*/  IADD3 R8, P2, P3, R6, UR4, R7 ;  /* 0x0000000406087c10 */ /* 0x000fe4000fb5e007 */
[----:B------:R-:W-:Y:S02]  /*11e80*/  SHF.R.S32.HI R7, RZ, 0x1f, R6 ;  /* 0x0000001fff077819 */ /* 0x000fe40000011406 */
[C---:B------:R-:W-:Y:S02]  /*11e90*/  SHF.L.U32 R16, R8.reuse, 0x2, RZ ;  /* 0x0000000208107819 */ /* 0x040fe400000006ff */
[----:B------:R-:W-:Y:S01]  /*11ea0*/  IADD3.X R7, R7, UR5, R10, P2, P3 ;  /* 0x0000000507077c10 */ /* 0x000fe200097e640a */
[----:B------:R3:W-:Y:S01]  /*11eb0*/  STS.128 [R0], R172 ;  /* 0x000000ac00007388 */ /* 0x0007e20000000c00 */
[----:B------:R-:W-:Y:S02]  /*11ec0*/  ULDC.64 UR4, c[0x0][0x868] ;  /* 0x00021a0000047ab9 */ /* 0x000fe40000000a00 */
[----:B------:R-:W-:Y:S01]  /*11ed0*/  SHF.L.U64.HI R10, R8, 0x2, R7 ;  /* 0x00000002080a7819 */ /* 0x000fe20000010207 */
[----:B------:R3:W-:Y:S01]  /*11ee0*/  STS.128 [R0+0x800], R176 ;  /* 0x000800b000007388 */ /* 0x0007e20000000c00 */
[----:B------:R-:W-:-:S02]  /*11ef0*/  IADD3 R6, P4, R16, UR4, RZ ;  /* 0x0000000410067c10 */ /* 0x000fc4000ff9e0ff */
[----:B-1----:R-:W-:Y:S01]  /*11f00*/  LEA R12, P2, R2, R12, 0x2 ;  /* 0x0000000c020c7211 */ /* 0x002fe200078410ff */
[----:B------:R3:W-:Y:S01]  /*11f10*/  STS.128 [R0+0x1000], R180 ;  /* 0x001000b400007388 */ /* 0x0007e20000000c00 */
[----:B------:R-:W-:-:S03]  /*11f20*/  IADD3.X R7, R10, UR5, RZ, P4, !PT ;  /* 0x000000050a077c10 */ /* 0x000fc6000a7fe4ff */
[----:B------:R3:W-:Y:S01]  /*11f30*/  STS.128 [R0+0x1800], R184 ;  /* 0x001800b800007388 */ /* 0x0007e20000000c00 */
[----:B--2---:R-:W-:-:S03]  /*11f40*/  LEA R14, P3, R4, R14, 0x2 ;  /* 0x0000000e040e7211 */ /* 0x004fc600078610ff */
[----:B------:R3:W-:Y:S04]  /*11f50*/  STS.128 [R0+0x2000], R188 ;  /* 0x002000bc00007388 */ /* 0x0007e80000000c00 */
[----:B------:R3:W-:Y:S04]  /*11f60*/  STS.128 [R0+0x2800], R192 ;  /* 0x002800c000007388 */ /* 0x0007e80000000c00 */
[----:B------:R3:W-:Y:S04]  /*11f70*/  STS.128 [R0+0x3000], R196 ;  /* 0x003000c400007388 */ /* 0x0007e80000000c00 */
[----:B------:R3:W-:Y:S01]  /*11f80*/  STS.128 [R0+0x3800], R200 ;  /* 0x003800c800007388 */ /* 0x0007e20000000c00 */
[----:B------:R-:W-:Y:S05]  /*11f90*/  @P0 BRA `(.L_x_2264) ;  /* 0x0000000000140947 */ /* 0x000fea0003800000 */
.L_x_2265:
[----:B------:R-:W2:Y:S04]  /*11fa0*/  LDG.E.STRONG.GPU R8, desc[UR38][R6.64] ;  /* 0x0000002606087981 */ /* 0x000ea8000c1ef900 */
[----:B--2---:R-:W-:Y:S01]  /*11fb0*/  CCTL.IVALL ;  /* 0x00000000ff00798f */ /* 0x004fe20002000000 */
[----:B------:R-:W-:Y:S05]  /*11fc0*/  YIELD ;  /* 0x0000000000007946 */ /* 0x000fea0003800000 */
[----:B------:R-:W-:-:S13]  /*11fd0*/  ISETP.NE.AND P0, PT, R8, R17, PT ;  /* 0x000000110800720c */ /* 0x000fda0003f05270 */
[----:B------:R-:W-:Y:S05]  /*11fe0*/  @P0 BRA `(.L_x_2265) ;  /* 0xfffffffc00ec0947 */ /* 0x000fea000383ffff */
.L_x_2264:
[----:B------:R-:W-:Y:S05]  /*11ff0*/  BSYNC B0 ;  /* 0x0000000000007941 */ /* 0x000fea0003800000 */
.L_x_2263:
[----:B------:R-:W-:Y:S01]  /*12000*/  UMOV UR4, 0xffffffff ;  /* 0xffffffff00047882 */ /* 0x000fe20000000000 */
[----:B------:R-:W-:Y:S02]  /*12010*/  LEA.HI.X R11, R2, R13, R11, 0x2, P2 ;  /* 0x0000000d020b7211 */ /* 0x000fe400010f140b */
[----:B------:R-:W-:Y:S01]  /*12020*/  LEA.HI.X R9, R4, R15, R9, 0x2, P3 ;  /* 0x0000000f04097211 */ /* 0x000fe200018f1409 */
[----:B------:R-:W-:Y:S06]  /*12030*/  BRA.DIV UR4, `(.L_x_2266) ;  /* 0x0000004e04d87947 */ /* 0x000fec000b800000 */
[----:B------:R-:W-:Y:S01]  /*12040*/  NOP ;  /* 0x0000000000007918 */ /* 0x000fe20000000000 */
.L_x_2375:
        /* <DEDUP_REMOVED lines=17> */
.L_x_2269:
[----:B------:R-:W-:Y:S01]  /*12160*/  @P0 ELECT P2, URZ, PT ;  /* 0x00000000003f082f */ /* 0x000fe20003840000 */
[----:B------:R1:W-:-:S12]  /*12170*/  UBLKRED.G.S.ADD.F32.RN [UR4], [UR6], UR7, desc[UR8] ;  /* 0x00000804060073bb */ /* 0x0003d800080a1407 */
[----:B------:R-:W-:Y:S02]  /*12180*/  @P2 PLOP3.LUT P0, PT, P2, PT, PT, 0x8, 0x0 ;  /* 0x000000000000281c */ /* 0x000fe4000170e170 */
[----:B------:R-:W-:-:S11]  /*12190*/  PLOP3.LUT P2, PT, PT, PT, PT, 0x8, 0x0 ;  /* 0x000000000000781c */ /* 0x000fd60003f4e170 */
[----:B-1----:R-:W-:Y:S05]  /*121a0*/  @P0 BRA.U.ANY `(.L_x_2269) ;  /* 0xfffffffd00ec0947 */ /* 0x002fea000393ffff */
[----:B------:R0:W-:Y:S01]  /*121b0*/  UTMACMDFLUSH ;  /* 0x00000000000079b7 */ /* 0x0001e20000000000 */
[----:B------:R-:W-:-:S04]  /*121c0*/  DEPBAR.LE SB0, 0x0 ;  /* 0x000080000000791a */ /* 0x000fc80000000000 */
.L_x_2268:
[----:B------:R-:W-:Y:S05]  /*121d0*/  BSYNC B0 ;  /* 0x0000000000007941 */ /* 0x000fea0003800000 */
.L_x_2267:
        /* <DEDUP_REMOVED lines=14> */
.L_x_2271:
[----:B------:R-:W-:Y:S05]  /*122c0*/  BSYNC B0 ;  /* 0x0000000000007941 */ /* 0x000fea0003800000 */
.L_x_2270:
        /* <DEDUP_REMOVED lines=14> */
.L_x_2274:
[----:B-1-3--:R-:W2:Y:S04]  /*123b0*/  LDG.E.STRONG.GPU R0, desc[UR38][R2.64] ;  /* 0x0000002602007981 */ /* 0x00aea8000c1ef900 */
[----:B--2---:R-:W-:Y:S01]  /*123c0*/  CCTL.IVALL ;  /* 0x00000000ff00798f */ /* 0x004fe20002000000 */
[----:B------:R-:W-:Y:S05]  /*123d0*/  YIELD ;  /* 0x0000000000007946 */ /* 0x000fea0003800000 */
[----:B------:R-:W-:-:S13]  /*123e0*/  ISETP.NE.AND P0, PT, R0, R17, PT ;  /* 0x000000110000720c */ /* 0x000fda0003f05270 */
[----:B------:R-:W-:Y:S05]  /*123f0*/  @P0 BRA `(.L_x_2274) ;  /* 0xfffffffc00ec0947 */ /* 0x000fea000383ffff */
.L_x_2273:
[----:B------:R-:W-:Y:S05]  /*12400*/  BSYNC B0 ;  /* 0x0000000000007941 */ /* 0x000fea0003800000 */
.L_x_2272:
[----:B------:R-:W-:-:S03]  /*12410*/  UMOV UR4, 0xffffffff ;  /* 0xffffffff00047882 */ /* 0x000fc60000000000 */
[----:B------:R-:W-:Y:S05]  /*12420*/  BRA.DIV UR4, `(.L_x_2275) ;  /* 0x0000004a04f87947 */ /* 0x000fea000b800000 */
[----:B------:R-:W-:Y:S01]  /*12430*/  NOP ;  /* 0x0000000000007918 */ /* 0x000fe20000000000 */
.L_x_2378:
        /* <DEDUP_REMOVED lines=17> */
.L_x_2278:
[----:B------:R-:W-:Y:S01]  /*12550*/  @P0 ELECT P2, URZ, PT ;  /* 0x00000000003f082f */ /* 0x000fe20003840000 */
[----:B------:R2:W-:-:S12]  /*12560*/  UBLKRED.G.S.ADD.F32.RN [UR4], [UR6], UR7, desc[UR8] ;  /* 0x00000804060073bb */ /* 0x0005d800080a1407 */
[----:B------:R-:W-:Y:S02]  /*12570*/  @P2 PLOP3.LUT P0, PT, P2, PT, PT, 0x8, 0x0 ;  /* 0x000000000000281c */ /* 0x000fe4000170e170 */
[----:B------:R-:W-:-:S11]  /*12580*/  PLOP3.LUT P2, PT, PT, PT, PT, 0x8, 0x0 ;  /* 0x000000000000781c */ /* 0x000fd60003f4e170 */
[----:B--2---:R-:W-:Y:S05]  /*12590*/  @P0 BRA.U.ANY `(.L_x_2278) ;  /* 0xfffffffd00ec0947 */ /* 0x004fea000393ffff */
[----:B------:R0:W-:Y:S01]  /*125a0*/  UTMACMDFLUSH ;  /* 0x00000000000079b7 */ /* 0x0001e20000000000 */
[----:B------:R-:W-:-:S04]  /*125b0*/  DEPBAR.LE SB0, 0x0 ;  /* 0x000080000000791a */ /* 0x000fc80000000000 */
.L_x_2277:
[----:B------:R-:W-:Y:S05]  /*125c0*/  BSYNC B0 ;  /* 0x0000000000007941 */ /* 0x000fea0003800000 */
.L_x_2276:
        /* <DEDUP_REMOVED lines=14> */
.L_x_2208:
        /* <DEDUP_REMOVED lines=21> */
.L_x_2280:
        /* <DEDUP_REMOVED lines=13> */
.L_x_2282:
[----:B------:R-:W-:-:S05]  /*128d0*/  ULDC UR4, c[0x0][0x8c4] ;  /* 0x0002310000047ab9 */ /* 0x000fca0000000800 */
.L_x_2281:
        /* <DEDUP_REMOVED lines=44> */
.L_x_2283:
        /* <DEDUP_REMOVED lines=13> */
.L_x_2284:
        /* <DEDUP_REMOVED lines=12> */
.L_x_2285:
        /* <DEDUP_REMOVED lines=30> */
.L_x_2286:
        /* <DEDUP_REMOVED lines=35> */
.L_x_2291:
[----:B------:R-:W2:Y:S04]  /*13140*/  LDG.E.STRONG.GPU R0, desc[UR38][R2.64] ;  /* 0x0000002602007981 */ /* 0x000ea8000c1ef900 */
[----:B--2---:R-:W-:Y:S01]  /*13150*/  CCTL.IVALL ;  /* 0x00000000ff00798f */ /* 0x004fe20002000000 */
[----:B------:R-:W-:Y:S05]  /*13160*/  YIELD ;  /* 0x0000000000007946 */ /* 0x000fea0003800000 */
[----:B------:R-:W-:-:S13]  /*13170*/  ISETP.NE.AND P1, PT, R0, UR22, PT ;  /* 0x0000001600007c0c */ /* 0x000fda000bf25270 */
[----:B------:R-:W-:Y:S05]  /*13180*/  @P1 BRA `(.L_x_2291) ;  /* 0xfffffffc00ec1947 */ /* 0x000fea000383ffff */
.L_x_2290:
[----:B------:R-:W-:Y:S05]  /*13190*/  BSYNC B0 ;  /* 0x0000000000007941 */ /* 0x000fea0003800000 */
.L_x_2289:
[----:B------:R-:W-:-:S03]  /*131a0*/  UMOV UR15, 0xffffffff ;  /* 0xffffffff000f7882 */ /* 0x000fc60000000000 */
[----:B------:R-:W-:Y:S05]  /*131b0*/  BRA.DIV UR15, `(.L_x_2292) ;  /* 0x0000003e0fb07947 */ /* 0x000fea000b800000 */
[----:B------:R-:W-:Y:S01]  /*131c0*/  NOP ;  /* 0x0000000000007918 */ /* 0x000fe20000000000 */
.L_x_2381:
        /* <DEDUP_REMOVED lines=22> */
.L_x_2294:
[----:B------:R-:W-:Y:S05]  /*13330*/  BSYNC B0 ;  /* 0x0000000000007941 */ /* 0x000fea0003800000 */
.L_x_2293:
        /* <DEDUP_REMOVED lines=20> */
.L_x_2296:
[----:B------:R-:W-:Y:S05]  /*13480*/  BSYNC B0 ;  /* 0x0000000000007941 */ /* 0x000fea0003800000 */
.L_x_2295:
[----:B------:R-:W-:Y:S06]  /*13490*/  BAR.ARV 0xa, 0xa0 ;  /* 0x0282800000007b1d */ /* 0x000fec0000002000 */
[----:B------:R-:W-:Y:S04]  /*134a0*/  BSSY B0, `(.L_x_2297) ;  /* 0x0000003000007945 */ /* 0x000fe80003800000 */
[----:B------:R-:W-:Y:S05]  /*134b0*/  @!P0 BRA `(.L_x_2298) ;  /* 0x0000000000048947 */ /* 0x000fea0003800000 */
[----:B------:R-:W-:-:S04]  /*134c0*/  DEPBAR.LE SB0, 0x0 ;  /* 0x000080000000791a */ /* 0x000fc80000000000 */
.L_x_2298:
[----:B------:R-:W-:Y:S05]  /*134d0*/  BSYNC B0 ;  /* 0x0000000000007941 */ /* 0x000fea0003800000 */
.L_x_2297:
        /* <DEDUP_REMOVED lines=19> */
.L_x_2300:
[----:B------:R-:W-:Y:S05]  /*13610*/  BSYNC B0 ;  /* 0x0000000000007941 */ /* 0x000fea0003800000 */
.L_x_2299:
[----:B------:R-:W-:Y:S01]  /*13620*/  UIADD3 UR15, UR9, 0x1, URZ ;  /* 0x00000001090f7890 */ /* 0x000fe2000fffe03f */
[----:B------:R-:W-:Y:S11]  /*13630*/  BRA `(.L_x_2301) ;  /* 0x0000000000047947 */ /* 0x000ff60003800000 */
.L_x_2288:
[----:B------:R-:W-:-:S05]  /*13640*/  UMOV UR15, UR9 ;  /* 0x00000009000f7c82 */ /* 0x000fca0008000000 */
.L_x_2301:
        /* <DEDUP_REMOVED lines=15> */
.L_x_2326:
        /* <DEDUP_REMOVED lines=11> */
.L_x_2304:
[----:B------:R-:W2:Y:S04]  /*137f0*/  LDG.E.STRONG.GPU R0, desc[UR38][R2.64] ;  /* 0x0000002602007981 */ /* 0x000ea8000c1ef900 */
[----:B--2---:R-:W-:Y:S01]  /*13800*/  CCTL.IVALL ;  /* 0x00000000ff00798f */ /* 0x004fe20002000000 */
[----:B------:R-:W-:Y:S05]  /*13810*/  YIELD ;  /* 0x0000000000007946 */ /* 0x000fea0003800000 */
[----:B------:R-:W-:-:S13]  /*13820*/  ISETP.NE.AND P1, PT, R0, UR22, PT ;  /* 0x0000001600007c0c */ /* 0x000fda000bf25270 */
[----:B------:R-:W-:Y:S05]  /*13830*/  @P1 BRA `(.L_x_2304) ;  /* 0xfffffffc00ec1947 */ /* 0x000fea000383ffff */
.L_x_2303:
[----:B------:R-:W-:Y:S05]  /*13840*/  BSYNC B0 ;  /* 0x0000000000007941 */ /* 0x000fea0003800000 */
.L_x_2302:
[----:B------:R-:W-:-:S03]  /*13850*/  UMOV UR16, 0xffffffff ;  /* 0xffffffff00107882 */ /* 0x000fc60000000000 */
[----:B------:R-:W-:Y:S05]  /*13860*/  BRA.DIV UR16, `(.L_x_2305) ;  /* 0x0000003a10207947 */ /* 0x000fea000b800000 */
[----:B------:R-:W-:Y:S01]  /*13870*/  NOP ;  /* 0x0000000000007918 */ /* 0x000fe20000000000 */
.L_x_2384:
        /* <DEDUP_REMOVED lines=19> */
.L_x_2307:
[----:B------:R-:W-:Y:S05]  /*139b0*/  BSYNC B0 ;  /* 0x0000000000007941 */ /* 0x000fea0003800000 */
.L_x_2306:
        /* <DEDUP_REMOVED lines=17> */
.L_x_2309:
[----:B------:R-:W-:Y:S05]  /*13ad0*/  BSYNC B0 ;  /* 0x0000000000007941 */ /* 0x000fea0003800000 */
.L_x_2308:
[----:B------:R-:W-:Y:S06]  /*13ae0*/  BAR.ARV 0xa, 0xa0 ;  /* 0x0282800000007b1d */ /* 0x000fec0000002000 */
[----:B------:R-:W-:Y:S04]  /*13af0*/  BSSY B0, `(.L_x_2310) ;  /* 0x0000003000007945 */ /* 0x000fe80003800000 */
[----:B------:R-:W-:Y:S05]  /*13b00*/  @!P0 BRA `(.L_x_2311) ;  /* 0x0000000000048947 */ /* 0x000fea0003800000 */
[----:B------:R-:W-:-:S04]  /*13b10*/  DEPBAR.LE SB0, 0x0 ;  /* 0x000080000000791a */ /* 0x000fc80000000000 */
.L_x_2311:
[----:B------:R-:W-:Y:S05]  /*13b20*/  BSYNC B0 ;  /* 0x0000000000007941 */ /* 0x000fea0003800000 */
.L_x_2310:
        /* <DEDUP_REMOVED lines=19> */
.L_x_2313:
[----:B------:R-:W-:Y:S05]  /*13c60*/  BSYNC B0 ;  /* 0x0000000000007941 */ /* 0x000fea0003800000 */
.L_x_2312:
        /* <DEDUP_REMOVED lines=9> */
.L_x_2316:
[----:B------:R-:W2:Y:S04]  /*13d00*/  LDG.E.STRONG.GPU R0, desc[UR38][R2.64] ;  /* 0x0000002602007981 */ /* 0x000ea8000c1ef900 */
[----:B--2---:R-:W-:Y:S01]  /*13d10*/  CCTL.IVALL ;  /* 0x00000000ff00798f */ /* 0x004fe20002000000 */
[----:B------:R-:W-:Y:S05]  /*13d20*/  YIELD ;  /* 0x0000000000007946 */ /* 0x000fea0003800000 */
[----:B------:R-:W-:-:S13]  /*13d30*/  ISETP.NE.AND P1, PT, R0, UR22, PT ;  /* 0x0000001600007c0c */ /* 0x000fda000bf25270 */
[----:B------:R-:W-:Y:S05]  /*13d40*/  @P1 BRA `(.L_x_2316) ;  /* 0xfffffffc00ec1947 */ /* 0x000fea000383ffff */
.L_x_2315:
[----:B------:R-:W-:Y:S05]  /*13d50*/  BSYNC B0 ;  /* 0x0000000000007941 */ /* 0x000fea0003800000 */
.L_x_2314:
[----:B------:R-:W-:-:S03]  /*13d60*/  UMOV UR12, 0xffffffff ;  /* 0xffffffff000c7882 */ /* 0x000fc60000000000 */
[----:B------:R-:W-:Y:S05]  /*13d70*/  BRA.DIV UR12, `(.L_x_2317) ;  /* 0x000000320cf87947 */ /* 0x000fea000b800000 */
[----:B------:R-:W-:Y:S01]  /*13d80*/  NOP ;  /* 0x0000000000007918 */ /* 0x000fe20000000000 */
.L_x_2387:
        /* <DEDUP_REMOVED lines=15> */
.L_x_2319:
[----:B------:R-:W-:Y:S05]  /*13e80*/  BSYNC B0 ;  /* 0x0000000000007941 */ /* 0x000fea0003800000 */
.L_x_2318:
        /* <DEDUP_REMOVED lines=15> */
.L_x_2321:
[----:B------:R-:W-:Y:S05]  /*13f80*/  BSYNC B0 ;  /* 0x0000000000007941 */ /* 0x000fea0003800000 */
.L_x_2320:
[----:B------:R-:W-:Y:S06]  /*13f90*/  BAR.ARV 0xa, 0xa0 ;  /* 0x0282800000007b1d */ /* 0x000fec0000002000 */
[----:B------:R-:W-:Y:S04]  /*13fa0*/  BSSY B0, `(.L_x_2322) ;  /* 0x0000003000007945 */ /* 0x000fe80003800000 */
[----:B------:R-:W-:Y:S05]  /*13fb0*/  @!P0 BRA `(.L_x_2323) ;  /* 0x0000000000048947 */ /* 0x000fea0003800000 */
[----:B------:R-:W-:-:S04]  /*13fc0*/  DEPBAR.LE SB0, 0x0 ;  /* 0x000080000000791a */ /* 0x000fc80000000000 */
.L_x_2323:
[----:B------:R-:W-:Y:S05]  /*13fd0*/  BSYNC B0 ;  /* 0x0000000000007941 */ /* 0x000fea0003800000 */
.L_x_2322:
        /* <DEDUP_REMOVED lines=19> */
.L_x_2325:
[----:B------:R-:W-:Y:S05]  /*14110*/  BSYNC B0 ;  /* 0x0000000000007941 */ /* 0x000fea0003800000 */
.L_x_2324:
[----:B------:R-:W-:Y:S02]  /*14120*/  UIADD3 UR9, UR9, 0x2, URZ ;  /* 0x0000000209097890 */ /* 0x000fe4000fffe03f */
[----:B------:R-:W-:-:S04]  /*14130*/  UIADD3 UR4, UR4, 0x4000, URZ ;  /* 0x0000400004047890 */ /* 0x000fc8000fffe03f */
[----:B------:R-:W-:-:S13]  /*14140*/  ISETP.LE.AND P1, PT, R9, UR9, PT ;  /* 0x0000000909007c0c */ /* 0x000fda000bf23270 */
[----:B------:R-:W-:Y:S05]  /*14150*/  @!P1 BRA `(.L_x_2326) ;  /* 0xfffffff400789947 */ /* 0x000fea000383ffff */
.L_x_2287:
        /* <DEDUP_REMOVED lines=41> */
.L_x_2329:
[----:B------:R-:W-:Y:S05]  /*143f0*/  BSYNC B0 ;  /* 0x0000000000007941 */ /* 0x000fea0003800000 */
.L_x_2328:
[----:B------:R-:W-:Y:S05]  /*14400*/  BRA `(.L_x_2330) ;  /* 0x0000000000047947 */ /* 0x000fea0003800000 */
.L_x_2327:
[----:B------:R-:W-:-:S05]  /*14410*/  UMOV UR4, UR9 ;  /* 0x0000000900047c82 */ /* 0x000fca0008000000 */
.L_x_2330:
        /* <DEDUP_REMOVED lines=11> */
.L_x_2335:
        /* <DEDUP_REMOVED lines=24> */
.L_x_2332:
[----:B------:R-:W-:Y:S05]  /*14650*/  BSYNC B0 ;  /* 0x0000000000007941 */ /* 0x000fea0003800000 */
.L_x_2331:
        /* <DEDUP_REMOVED lines=24> */
.L_x_2334:
[----:B------:R-:W-:Y:S05]  /*147e0*/  BSYNC B0 ;  /* 0x0000000000007941 */ /* 0x000fea0003800000 */
.L_x_2333:
[----:B------:R-:W-:Y:S02]  /*147f0*/  UIADD3 UR7, UR7, 0x2, URZ ;  /* 0x0000000207077890 */ /* 0x000fe4000fffe03f */
[----:B------:R-:W-:Y:S02]  /*14800*/  ULEA UR5, UR19, UR5, 0x1 ;  /* 0x0000000513057291 */ /* 0x000fe4000f8e083f */
[----:B------:R-:W-:Y:S02]  /*14810*/  ULEA UR6, UR19, UR6, 0x1 ;  /* 0x0000000613067291 */ /* 0x000fe4000f8e083f */
[----:B------:R-:W-:-:S13]  /*14820*/  ISETP.NE.AND P0, PT, RZ, UR7, PT ;  /* 0x00000007ff007c0c */ /* 0x000fda000bf05270 */
[----:B------:R-:W-:Y:S05]  /*14830*/  @!P0 BRA `(.L_x_2213) ;  /* 0x0000002400248947 */ /* 0x000fea0003800000 */
[----:B------:R-:W-:Y:S05]  /*14840*/  BRA `(.L_x_2335) ;  /* 0xfffffffc00207947 */ /* 0x000fea000383ffff */
.L_x_2279:
        /* <DEDUP_REMOVED lines=14> */
.L_x_2336:
        /* <DEDUP_REMOVED lines=14> */
.L_x_2338:
[----:B------:R-:W-:-:S05]  /*14a10*/  ULDC UR4, c[0x0][0x8c4] ;  /* 0x0002310000047ab9 */ /* 0x000fca0000000800 */
.L_x_2337:
        /* <DEDUP_REMOVED lines=59> */
.L_x_2340:
        /* <DEDUP_REMOVED lines=13> */
.L_x_2341:
        /* <DEDUP_REMOVED lines=8> */
.L_x_2342:
        /* <DEDUP_REMOVED lines=21> */
.L_x_2343:
        /* <DEDUP_REMOVED lines=50> */
.L_x_2388:
        /* <DEDUP_REMOVED lines=15> */
.L_x_2346:
        /* <DEDUP_REMOVED lines=49> */
[----:B------:R-:W-:Y:S01]  /*15790*/  R2UR UR47, R0 ;  /* 0x00000000002f72ca */ /* 0x000fe200000e0000 */
[----:B------:R-:W-:-:S04]  /*157a0*/  IMAD.MOV.U32 R0, RZ, RZ, 0x8000 ;  /* 0x00008000ff007424 */ /* 0x000fc800078e00ff */
        /* <DEDUP_REMOVED lines=25> */
[----:B------:R-:W-:-:S07]  /*15940*/  IMAD.U32 R17, RZ, RZ, UR8 ;  /* 0x00000008ff117e24 */ /* 0x000fce000f8e00ff */
.L_x_2357:
[----:B-123--:R-:W-:-:S04]  /*15950*/  SHF.L.U32 R18, R10, 0x1f, RZ ;  /* 0x0000001f0a127819 */ /* 0x00efc800000006ff */
[----:B------:R-:W2:Y:S02]  /*15960*/  SYNCS.PHASECHK.TRANS64.TRYWAIT P1, [R15+URZ+0x30c40], R18 ;  /* 0x030c40120f0075a7 */ /* 0x000ea4000802017f */
[----:B--2---:R-:W-:Y:S05]  /*15970*/  @!P1 BRA `(.L_x_2349) ;  /* 0x0000001800289947 */ /* 0x004fea0003800000 */
.L_x_2389:
        /* <DEDUP_REMOVED lines=8> */
.L_x_2350:
        /* <DEDUP_REMOVED lines=17> */
[----:B------:R-:W-:Y:S01]  /*15b10*/  LEA.HI.X.SX32 R3, R19, R11, 0x1, P1 ;  /* 0x0000000b13037211 */ /* 0x000fe200008f0eff */
[----:B-1----:R-:W-:Y:S01]  /*15b20*/  IMAD.MOV.U32 R7, RZ, RZ, R4 ;  /* 0x000000ffff077224 */ /* 0x002fe200078e0004 */
        /* <DEDUP_REMOVED lines=10> */
[----:B-1-3--:R-:W-:Y:S05]  /*15bd0*/  @!P1 BRA `(.L_x_2351) ;  /* 0x0000001400a49947 */ /* 0x00afea0003800000 */
.L_x_2390:
        /* <DEDUP_REMOVED lines=8> */
.L_x_2352:
[----:B------:R-:W-:Y:S01]  /*15c60*/  IADD3 R19, R19, 0x80, RZ ;  /* 0x0000008013137810 */ /* 0x000fe20007ffe0ff */
[----:B------:R-:W-:Y:S01]  /*15c70*/  ULDC.64 UR8, c[0x0][0x700] ;  /* 0x0001c00000087ab9 */ /* 0x000fe20000000a00 */
[----:B------:R-:W-:Y:S01]  /*15c80*/  R2UR UR26, R15 ;  /* 0x000000000f1a72ca */ /* 0x000fe200000e0000 */
[----:B------:R-:W-:Y:S01]  /*15c90*/  IMAD.U32 R9, RZ, RZ, UR8 ;  /* 0x00000008ff097e24 */ /* 0x000fe2000f8e00ff */
[C---:B------:R-:W-:Y:S01]  /*15ca0*/  IADD3 R2, P1, R19.reuse, UR22, RZ ;  /* 0x0000001613027c10 */ /* 0x040fe2000ff3e0ff */
[----:B------:R-:W-:Y:S01]  /*15cb0*/  IMAD.U32 R8, RZ, RZ, UR9 ;  /* 0x00000009ff087e24 */ /* 0x000fe2000f8e00ff */
[----:B------:R-:W-:Y:S01]  /*15cc0*/  SHF.R.S32.HI R20, RZ, 0x1f, R19 ;  /* 0x0000001fff147819 */ /* 0x000fe20000011413 */
[----:B------:R-:W-:Y:S01]  /*15cd0*/  VIADD R21, R19, UR7 ;  /* 0x0000000713157c36 */ /* 0x000fe20008000000 */
[----:B------:R-:W-:Y:S01]  /*15ce0*/  LEA R3, P2, R2, R9, 0x2 ;  /* 0x0000000902037211 */ /* 0x000fe200078410ff */
[----:B------:R-:W-:Y:S01]  /*15cf0*/  UMOV UR24, 0x0 ;  /* 0x0000000000187882 */ /* 0x000fe20000000000 */
[----:B------:R-:W-:Y:S01]  /*15d00*/  UMOV UR25, 0x14f00000 ;  /* 0x14f0000000197882 */ /* 0x000fe20000000000 */
[----:B------:R-:W-:Y:S01]  /*15d10*/  UMOV UR18, URZ ;  /* 0x0000003f00127c82 */ /* 0x000fe20008000000 */
[----:B------:R-:W-:Y:S01]  /*15d20*/  R2UR UR28, R3 ;  /* 0x00000000031c72ca */ /* 0x000fe200000e0000 */
[----:B------:R-:W-:Y:S01]  /*15d30*/  UMOV UR10, 0x20 ;  /* 0x00000020000a7882 */ /* 0x000fe20000000000 */
[----:B------:R-:W-:Y:S01]  /*15d40*/  IADD3.X R3, R20, R14, RZ, P1, !PT ;  /* 0x0000000e14037210 */ /* 0x000fe20000ffe4ff */
[----:B------:R-:W-:Y:S01]  /*15d50*/  UIADD3 UR16, UR26, 0x14000, URZ ;  /* 0x000140001a107890 */ /* 0x000fe2000fffe03f */
[----:B------:R-:W-:Y:S01]  /*15d60*/  R2UR UR19, R21 ;  /* 0x00000000151372ca */ /* 0x000fe200000e0000 */
[----:B------:R-:W-:Y:S01]  /*15d70*/  UIADD3 UR17, UR26, 0x30c18, URZ ;  /* 0x00030c181a117890 */ /* 0x000fe2000fffe03f */
[----:B------:R-:W-:Y:S01]  /*15d80*/  LEA.HI.X R3, R2, R8, R3, 0x2, P2 ;  /* 0x0000000802037211 */ /* 0x000fe200010f1403 */
[----:B------:R-:W-:Y:S01]  /*15d90*/  UIADD3 UR26, UR26, 0x20200, URZ ;  /* 0x000202001a1a7890 */ /* 0x000fe2000fffe03f */
[----:B------:R-:W-:-:S02]  /*15da0*/  IADD3 R2, P1, R7, 0xf0, RZ ;  /* 0x000000f007027810 */ /* 0x000fc40007f3e0ff */
[----:B------:R-:W-:Y:S02]  /*15db0*/  R2UR UR29, R3 ;  /* 0x00000000031d72ca */ /* 0x000fe400000e0000 */
[----:B------:R-:W-:Y:S01]  /*15dc0*/  R2UR UR8, R2 ;  /* 0x00000000020872ca */ /* 0x000fe200000e0000 */
[----:B------:R-:W-:Y:S01]  /*15dd0*/  IMAD.X R3, RZ, RZ, R6, P1 ;  /* 0x000000ffff037224 */ /* 0x000fe200008e0606 */
[----:B------:R-:W-:-:S04]  /*15de0*/  UMOV UR27, UR17 ;  /* 0x00000011001b7c82 */ /* 0x000fc80008000000 */
[----:B------:R-:W-:-:S13]  /*15df0*/  R2UR UR9, R3 ;  /* 0x00000000030972ca */ /* 0x000fda00000e0000 */
[----:B------:R3:W-:Y:S01]  /*15e00*/  UTMALDG.4D [UR16], [UR8], desc[UR24] ;  /* 0x00001810080075b4 */ /* 0x0007e20008019000 */
[----:B------:R3:W-:Y:S01]  /*15e10*/  UBLKCP.S.G [UR26], [UR28], UR10 ;  /* 0x0000001a1c0073ba */ /* 0x0007e2000800020a */
[----:B------:R-:W4:Y:S02]  /*15e20*/  SYNCS.PHASECHK.TRANS64.TRYWAIT P1, [R15+URZ+0x30c48], R18 ;  /* 0x030c48120f0075a7 */ /* 0x000f24000802017f */
[----:B---34-:R-:W-:Y:S05]  /*15e30*/  @!P1 BRA `(.L_x_2353) ;  /* 0x0000001400209947 */ /* 0x018fea0003800000 */
.L_x_2391:
        /* <DEDUP_REMOVED lines=8> */
.L_x_2354:
        /* <DEDUP_REMOVED lines=24> */
.L_x_2393:
        /* <DEDUP_REMOVED lines=8> */
.L_x_2356:
        /* <DEDUP_REMOVED lines=30> */
.L_x_2348:
[----:B------:R-:W4:Y:S02]  /*162a0*/  LDL.LU R4, [R1+0x4] ;  /* 0x0000040001047983 */ /* 0x000f240000300800 */
[----:B----4-:R-:W-:Y:S02]  /*162b0*/  ISETP.NE.AND P1, PT, R4, RZ, PT ;  /* 0x000000ff0400720c */ /* 0x010fe40003f25270 */
[----:B------:R4:W5:Y:S11]  /*162c0*/  LDL R4, [R1] ;  /* 0x0000000001047983 */ /* 0x0009760000100800 */
[----:B----4-:R-:W-:Y:S05]  /*162d0*/  @!P1 BRA `(.L_x_2347) ;  /* 0x0000000400249947 */ /* 0x010fea0003800000 */
[----:B------:R-:W-:-:S04]  /*162e0*/  SHF.L.U32 R12, R10, 0x1f, RZ ;  /* 0x0000001f0a0c7819 */ /* 0x000fc800000006ff */
[----:B------:R-:W4:Y:S02]  /*162f0*/  SYNCS.PHASECHK.TRANS64.TRYWAIT P1, [R15+URZ+0x30c40], R12 ;  /* 0x030c400c0f0075a7 */ /* 0x000f24000802017f */
[----:B----4-:R-:W-:Y:S05]  /*16300*/  @!P1 BRA `(.L_x_2358) ;  /* 0x0000001000189947 */ /* 0x010fea0003800000 */
.L_x_2394:
        /* <DEDUP_REMOVED lines=8> */
.L_x_2359:
        /* <DEDUP_REMOVED lines=27> */
.L_x_2395:
        /* <DEDUP_REMOVED lines=8> */
.L_x_2361:
        /* <DEDUP_REMOVED lines=27> */
.L_x_2347:
[----:B------:R-:W1:Y:S01]  /*16770*/  S2R R0, SR_TID.X ;  /* 0x0000000000007919 */ /* 0x000e620000002100 */
[----:B------:R-:W-:Y:S01]  /*16780*/  IMAD R3, R16, 0x8, R15 ;  /* 0x0000000810037824 */ /* 0x000fe200078e020f */
[----:B-1----:R-:W-:Y:S02]  /*16790*/  LOP3.LUT R2, R0, 0x7f, RZ, 0xc0, !PT ;  /* 0x0000007f00027812 */ /* 0x002fe400078ec0ff */
[----:B------:R-:W-:Y:S02]  /*167a0*/  SHF.L.U32 R0, R10, 0x1f, RZ ;  /* 0x0000001f0a007819 */ /* 0x000fe400000006ff */
[----:B------:R-:W-:Y:S02]  /*167b0*/  ISETP.NE.AND P1, PT, R2, RZ, PT ;  /* 0x000000ff0200720c */ /* 0x000fe40003f25270 */
[----:B------:R-:W1:Y:S02]  /*167c0*/  SYNCS.PHASECHK.TRANS64.TRYWAIT P0, [R3+URZ+0x30c40], R0 ;  /* 0x030c4000030075a7 */ /* 0x000e64000800017f */
[----:B-1----:R-:W-:Y:S09]  /*167d0*/  @!P0 BRA `(.L_x_2362) ;  /* 0x0000000c000c8947 */ /* 0x002ff20003800000 */
.L_x_2396:
[----:B------:R-:W-:Y:S05]  /*167e0*/  @P1 BRA `(.L_x_2363) ;  /* 0x0000000000181947 */ /* 0x000fea0003800000 */
[----:B------:R-:W1:Y:S01]  /*167f0*/  S2R R2, SR_TID.X ;  /* 0x0000000000027919 */ /* 0x000e620000002100 */
[----:B------:R-:W-:-:S04]  /*16800*/  MOV R0, 0x4200 ;  /* 0x0000420000007802 */ /* 0x000fc80000000f00 */
[----:B------:R1:W-:Y:S02]  /*16810*/  SYNCS.ARRIVE.TRANS64 RZ, [R3+URZ+0x30c30], R0 ;  /* 0x030c300003ff79a7 */ /* 0x0003e4000800003f */
[----:B-1----:R-:W-:-:S13]  /*16820*/  LOP3.LUT P0, RZ, R2, 0x1f, RZ, 0xc0, !PT ;  /* 0x0000001f02ff7812 */ /* 0x002fda000780c0ff */
[----:B------:R-:W-:Y:S05]  /*16830*/  @!P0 BRA `(.L_x_2363) ;  /* 0x0000000000048947 */ /* 0x000fea0003800000 */
[----:B------:R-:W-:Y:S01]  /*16840*/  BPT.TRAP 0x1 ;  /* 0x000000040000795c */ /* 0x000fe20000300000 */
.L_x_2363:
        /* <DEDUP_REMOVED lines=34> */
.L_x_2344:
[----:B------:R-:W-:Y:S05]  /*16a70*/  BSYNC B0 ;  /* 0x0000000000007941 */ /* 0x000fea0003800000 */
.L_x_2339:
[----:B------:R-:W-:-:S03]  /*16a80*/  UMOV UR8, 0xffffffff ;  /* 0xffffffff00087882 */ /* 0x000fc60000000000 */
[----:B------:R-:W-:Y:S05]  /*16a90*/  BRA.DIV UR8, `(.L_x_2364) ;  /* 0x0000000a08707947 */ /* 0x000fea000b800000 */
[----:B------:R-:W-:-:S13]  /*16aa0*/  ELECT P6, URZ, PT ;  /* 0x00000000003f782f */ /* 0x000fda00038c0000 */
.L_x_2399:
[----:B------:R-:W-:Y:S05]  /*16ab0*/  @!P6 BRA `(.L_x_2213) ;  /* 0x000000000084e947 */ /* 0x000fea0003800000 */
[----:B------:R-:W-:-:S06]  /*16ac0*/  ULOP3.LUT UR8, UR36, 0x2, URZ, 0xfc, !UPT ;  /* 0x0000000224087892 */ /* 0x000fcc000f8efc3f */
[----:B------:R-:W-:-:S05]  /*16ad0*/  IMAD.U32 R2, RZ, RZ, UR8 ;  /* 0x00000008ff027e24 */ /* 0x000fca000f8e00ff */
[----:B------:R-:W-:-:S13]  /*16ae0*/  ISETP.NE.AND P2, PT, R2, 0x3, PT ;  /* 0x000000030200780c */ /* 0x000fda0003f45270 */
[----:B------:R-:W-:Y:S05]  /*16af0*/  @!P2 BRA `(.L_x_2365) ;  /* 0x000000000004a947 */ /* 0x000fea0003800000 */
[----:B---3--:R-:W-:Y:S01]  /*16b00*/  BPT.TRAP 0x1 ;  /* 0x000000040000795c */ /* 0x008fe20000300000 */
.L_x_2365:
        /* <DEDUP_REMOVED lines=15> */
.L_x_2400:
[----:B------:R-:W2:Y:S02]  /*16c00*/  SYNCS.PHASECHK.TRANS64.TRYWAIT P0, [R3+URZ], R2 ;  /* 0x00000002030075a7 */ /* 0x000ea4000800017f */
[----:B--2---:R-:W-:Y:S05]  /*16c10*/  @!P0 BRA `(.L_x_2367) ;  /* 0x0000000800448947 */ /* 0x004fea0003800000 */
.L_x_2401:
[----:B------:R-:W-:Y:S05]  /*16c20*/  @!P2 BRA `(.L_x_2368) ;  /* 0x000000000004a947 */ /* 0x000fea0003800000 */
[----:B---3--:R-:W-:Y:S01]  /*16c30*/  BPT.TRAP 0x1 ;  /* 0x000000040000795c */ /* 0x008fe20000300000 */
.L_x_2368:
[----:B--2---:R-:W-:-:S05]  /*16c40*/  IADD3 R3, R8, 0x30c40, RZ ;  /* 0x00030c4008037810 */ /* 0x004fca0007ffe0ff */
[----:B------:R-:W-:-:S04]  /*16c50*/  IMAD R5, R0, 0x8, R3 ;  /* 0x0000000800057824 */ /* 0x000fc800078e0203 */
[----:B------:R-:W2:Y:S02]  /*16c60*/  SYNCS.PHASECHK.TRANS64.TRYWAIT P0, [R5+URZ], R4 ;  /* 0x00000004050075a7 */ /* 0x000ea4000800017f */
[----:B--2---:R-:W-:Y:S05]  /*16c70*/  @!P0 BRA `(.L_x_2369) ;  /* 0x0000000800408947 */ /* 0x004fea0003800000 */
.L_x_2402:
[----:B------:R-:W-:-:S07]  /*16c80*/  LEA R3, R6, R3, 0x3 ;  /* 0x0000000306037211 */ /* 0x000fce00078e18ff */
.L_x_2370:
[----:B----4-:R4:W1:Y:S02]  /*16c90*/  SYNCS.PHASECHK.TRANS64.TRYWAIT P0, [R3+URZ], R2 ;  /* 0x00000002030075a7 */ /* 0x010864000800017f */
[----:B-1----:R-:W-:Y:S05]  /*16ca0*/  @!P0 NANOSLEEP.SYNCS 0x989680 ;  /* 0x009896800000895d */ /* 0x002fea0003900000 */
[----:B------:R-:W1:Y:S02]  /*16cb0*/  @!P0 SYNCS.PHASECHK.TRANS64 P0, [R3+URZ], R2 ;  /* 0x00000002030085a7 */ /* 0x000e64000800007f */
[----:B-1----:R-:W-:Y:S05]  /*16cc0*/  @!P0 BRA `(.L_x_2370) ;  /* 0xfffffffc00f08947 */ /* 0x002fea000383ffff */
.L_x_2213:
[----:B---3--:R-:W-:Y:S05]  /*16cd0*/  BSYNC B6 ;  /* 0x0000000000067941 */ /* 0x008fea0003800000 */
.L_x_2207:
[----:B------:R-:W-:Y:S05]  /*16ce0*/  EXIT ;  /* 0x000000000000794d */ /* 0x000fea0003800000 */
.L_x_2224:
[----:B------:R-:W-:Y:S01]  /*16cf0*/  IMAD.MOV.U32 R13, RZ, RZ, R18 ;  /* 0x000000ffff0d7224 */ /* 0x000fe200078e0012 */
[----:B------:R-:W-:Y:S01]  /*16d00*/  MOV R12, RZ ;  /* 0x000000ff000c7202 */ /* 0x000fe20000000f00 */
[----:B------:R-:W-:Y:S01]  /*16d10*/  IMAD.MOV.U32 R11, RZ, RZ, 0x1f ;  /* 0x0000001fff0b7424 */ /* 0x000fe200078e00ff */
[----:B------:R-:W-:-:S07]  /*16d20*/  MOV R15, 0xffffffff ;  /* 0xffffffff000f7802 */ /* 0x000fce0000000f00 */
[----:B------:R-:W-:Y:S05]  /*16d30*/  WARPSYNC.COLLECTIVE R15, `(.L_x_2371) ;  /* 0x000000000f087348 */ /* 0x000fea0003c00000 */
[----:B------:R1:W2:Y:S02]  /*16d40*/  SHFL.IDX P6, R14, R13, R12, R11 ;  /* 0x0000000c0d0e7389 */ /* 0x0002a400000c000b */
[----:B-12---:R-:W-:Y:S01]  /*16d50*/  ENDCOLLECTIVE ;  /* 0x000000000000791b */ /* 0x006fe20003800000 */
.L_x_2371:
[----:B------:R-:W-:Y:S05]  /*16d60*/  BRA `(.L_x_2372) ;  /* 0xfffffea400ac7947 */ /* 0x000fea000383ffff */
.L_x_2226:
[----:B--2---:R2:W3:Y:S02]  /*16d70*/  SYNCS.PHASECHK.TRANS64.TRYWAIT P0, [R16+URZ+0x30c00], R11 ;  /* 0x030c000b100075a7 */ /* 0x0044e4000800017f */
[----:B---3--:R-:W-:Y:S05]  /*16d80*/  @!P0 NANOSLEEP.SYNCS 0x989680 ;  /* 0x009896800000895d */ /* 0x008fea0003900000 */
[----:B------:R-:W3:Y:S02]  /*16d90*/  @!P0 SYNCS.PHASECHK.TRANS64 P0, [R16+URZ+0x30c00], R11 ;  /* 0x030c000b100085a7 */ /* 0x000ee4000800007f */
[----:B---3--:R-:W-:Y:S05]  /*16da0*/  @!P0 BRA `(.L_x_2226) ;  /* 0xfffffffc00f08947 */ /* 0x008fea000383ffff */
[----:B------:R-:W-:Y:S05]  /*16db0*/  BRA `(.L_x_2225) ;  /* 0xfffffea400f87947 */ /* 0x000fea000383ffff */
.L_x_2231:
[----:B--2---:R2:W3:Y:S02]  /*16dc0*/  SYNCS.PHASECHK.TRANS64.TRYWAIT P0, [R6+URZ+0x30c10], R23 ;  /* 0x030c1017060075a7 */ /* 0x0044e4000800017f */
[----:B---3--:R-:W-:Y:S05]  /*16dd0*/  @!P0 NANOSLEEP.SYNCS 0x989680 ;  /* 0x009896800000895d */ /* 0x008fea0003900000 */
[----:B------:R-:W3:Y:S02]  /*16de0*/  @!P0 SYNCS.PHASECHK.TRANS64 P0, [R6+URZ+0x30c10], R23 ;  /* 0x030c1017060085a7 */ /* 0x000ee4000800007f */
[----:B---3--:R-:W-:Y:S05]  /*16df0*/  @!P0 BRA `(.L_x_2231) ;  /* 0xfffffffc00f08947 */ /* 0x008fea000383ffff */
[----:B------:R-:W-:Y:S05]  /*16e00*/  BRA `(.L_x_2230) ;  /* 0xfffffeb000ac7947 */ /* 0x000fea000383ffff */
.L_x_2235:
[----:B------:R1:W1:Y:S02]  /*16e10*/  SYNCS.PHASECHK.TRANS64.TRYWAIT P0, [R6+URZ+0x30c30], R23 ;  /* 0x030c3017060075a7 */ /* 0x000264000800017f */
[----:B-1----:R-:W-:Y:S05]  /*16e20*/  @!P0 NANOSLEEP.SYNCS 0x989680 ;  /* 0x009896800000895d */ /* 0x002fea0003900000 */
[----:B------:R-:W1:Y:S02]  /*16e30*/  @!P0 SYNCS.PHASECHK.TRANS64 P0, [R6+URZ+0x30c30], R23 ;  /* 0x030c3017060085a7 */ /* 0x000e64000800007f */
[----:B-1----:R-:W-:Y:S05]  /*16e40*/  @!P0 BRA `(.L_x_2235) ;  /* 0xfffffffc00f08947 */ /* 0x002fea000383ffff */
[----:B------:R-:W-:Y:S05]  /*16e50*/  BRA `(.L_x_2234) ;  /* 0xfffffeb400b47947 */ /* 0x000fea000383ffff */
.L_x_2243:
[----:B--2---:R2:W3:Y:S02]  /*16e60*/  SYNCS.PHASECHK.TRANS64.TRYWAIT P1, [R6+URZ+0x30c10], R21 ;  /* 0x030c1015060075a7 */ /* 0x0044e4000802017f */
[----:B---3--:R-:W-:Y:S05]  /*16e70*/  @!P1 NANOSLEEP.SYNCS 0x989680 ;  /* 0x009896800000995d */ /* 0x008fea0003900000 */
[----:B------:R-:W3:Y:S02]  /*16e80*/  @!P1 SYNCS.PHASECHK.TRANS64 P1, [R6+URZ+0x30c10], R21 ;  /* 0x030c1015060095a7 */ /* 0x000ee4000802007f */
[----:B---3--:R-:W-:Y:S05]  /*16e90*/  @!P1 BRA `(.L_x_2243) ;  /* 0xfffffffc00f09947 */ /* 0x008fea000383ffff */
[----:B------:R-:W-:Y:S05]  /*16ea0*/  BRA `(.L_x_2242) ;  /* 0xffffff0800bc7947 */ /* 0x000fea000383ffff */
.L_x_2247:
[----:B------:R1:W1:Y:S02]  /*16eb0*/  SYNCS.PHASECHK.TRANS64.TRYWAIT P1, [R6+URZ+0x30c30], R21 ;  /* 0x030c3015060075a7 */ /* 0x000264000802017f */
[----:B-1----:R-:W-:Y:S05]  /*16ec0*/  @!P1 NANOSLEEP.SYNCS 0x989680 ;  /* 0x009896800000995d */ /* 0x002fea0003900000 */
[----:B------:R-:W1:Y:S02]  /*16ed0*/  @!P1 SYNCS.PHASECHK.TRANS64 P1, [R6+URZ+0x30c30], R21 ;  /* 0x030c3015060095a7 */ /* 0x000e64000802007f */
[----:B-1----:R-:W-:Y:S05]  /*16ee0*/  @!P1 BRA `(.L_x_2247) ;  /* 0xfffffffc00f09947 */ /* 0x002fea000383ffff */
[----:B------:R-:W-:Y:S05]  /*16ef0*/  BRA `(.L_x_2246) ;  /* 0xffffff0c00bc7947 */ /* 0x000fea000383ffff */
.L_x_2255:
[----:B--2---:R2:W4:Y:S02]  /*16f00*/  SYNCS.PHASECHK.TRANS64.TRYWAIT P0, [R6+URZ+0x30c10], R21 ;  /* 0x030c1015060075a7 */ /* 0x004524000800017f */
[----:B----4-:R-:W-:Y:S05]  /*16f10*/  @!P0 NANOSLEEP.SYNCS 0x989680 ;  /* 0x009896800000895d */ /* 0x010fea0003900000 */
[----:B------:R-:W4:Y:S02]  /*16f20*/  @!P0 SYNCS.PHASECHK.TRANS64 P0, [R6+URZ+0x30c10], R21 ;  /* 0x030c1015060085a7 */ /* 0x000f24000800007f */
[----:B----4-:R-:W-:Y:S05]  /*16f30*/  @!P0 BRA `(.L_x_2255) ;  /* 0xfffffffc00f08947 */ /* 0x010fea000383ffff */
[----:B------:R-:W-:Y:S05]  /*16f40*/  BRA `(.L_x_2254) ;  /* 0xffffff5400f47947 */ /* 0x000fea000383ffff */
.L_x_2259:
[----:B------:R1:W1:Y:S02]  /*16f50*/  SYNCS.PHASECHK.TRANS64.TRYWAIT P0, [R6+URZ+0x30c30], R21 ;  /* 0x030c3015060075a7 */ /* 0x000264000800017f */
[----:B-1----:R-:W-:Y:S05]  /*16f60*/  @!P0 NANOSLEEP.SYNCS 0x989680 ;  /* 0x009896800000895d */ /* 0x002fea0003900000 */
[----:B------:R-:W1:Y:S02]  /*16f70*/  @!P0 SYNCS.PHASECHK.TRANS64 P0, [R6+URZ+0x30c30], R21 ;  /* 0x030c3015060085a7 */ /* 0x000e64000800007f */
[----:B-1----:R-:W-:Y:S05]  /*16f80*/  @!P0 BRA `(.L_x_2259) ;  /* 0xfffffffc00f08947 */ /* 0x002fea000383ffff */
[----:B------:R-:W-:Y:S05]  /*16f90*/  BRA `(.L_x_2258) ;  /* 0xffffff5800fc7947 */ /* 0x000fea000383ffff */
.L_x_2266:
[----:B------:R-:W-:Y:S01]  /*16fa0*/  BSSY B0, `(.L_x_2373) ;  /* 0x0000005000007945 */ /* 0x000fe20003800000 */
[----:B------:R-:W-:-:S07]  /*16fb0*/  IMAD.MOV.U32 R15, RZ, RZ, -0x1 ;  /* 0xffffffffff0f7424 */ /* 0x000fce00078e00ff */
[----:B---3--:R-:W-:Y:S05]  /*16fc0*/  WARPSYNC.COLLECTIVE R15, `(.L_x_2374) ;  /* 0x000000000f087348 */ /* 0x008fea0003c00000 */
[----:B------:R-:W-:Y:S01]  /*16fd0*/  NOP ;  /* 0x0000000000007918 */ /* 0x000fe20000000000 */
[----:B---3--:R-:W-:Y:S01]  /*16fe0*/  ENDCOLLECTIVE ;  /* 0x000000000000791b */ /* 0x008fe20003800000 */
.L_x_2374:
[----:B------:R-:W-:Y:S05]  /*16ff0*/  BSYNC B0 ;  /* 0x0000000000007941 */ /* 0x000fea0003800000 */
.L_x_2373:
[----:B------:R-:W-:Y:S05]  /*17000*/  BRA `(.L_x_2375) ;  /* 0xffffffb000107947 */ /* 0x000fea000383ffff */
.L_x_2275:
[----:B------:R-:W-:Y:S01]  /*17010*/  BSSY B0, `(.L_x_2376) ;  /* 0x0000005000007945 */ /* 0x000fe20003800000 */
[----:B------:R-:W-:-:S07]  /*17020*/  MOV R15, 0xffffffff ;  /* 0xffffffff000f7802 */ /* 0x000fce0000000f00 */
[----:B-1-3--:R-:W-:Y:S05]  /*17030*/  WARPSYNC.COLLECTIVE R15, `(.L_x_2377) ;  /* 0x000000000f087348 */ /* 0x00afea0003c00000 */
[----:B------:R-:W-:Y:S01]  /*17040*/  NOP ;  /* 0x0000000000007918 */ /* 0x000fe20000000000 */
[----:B-1-3--:R-:W-:Y:S01]  /*17050*/  ENDCOLLECTIVE ;  /* 0x000000000000791b */ /* 0x00afe20003800000 */
.L_x_2377:
[----:B------:R-:W-:Y:S05]  /*17060*/  BSYNC B0 ;  /* 0x0000000000007941 */ /* 0x000fea0003800000 */
.L_x_2376:
[----:B------:R-:W-:Y:S05]  /*17070*/  BRA `(.L_x_2378) ;  /* 0xffffffb000f07947 */ /* 0x000fea000383ffff */
.L_x_2292:
[----:B------:R-:W-:Y:S01]  /*17080*/  BSSY B0, `(.L_x_2379) ;  /* 0x0000005000007945 */ /* 0x000fe20003800000 */
[----:B------:R-:W-:-:S07]  /*17090*/  IMAD.MOV.U32 R15, RZ, RZ, -0x1 ;  /* 0xffffffffff0f7424 */ /* 0x000fce00078e00ff */
[----:B------:R-:W-:Y:S05]  /*170a0*/  WARPSYNC.COLLECTIVE R15, `(.L_x_2380) ;  /* 0x000000000f087348 */ /* 0x000fea0003c00000 */
[----:B------:R-:W-:Y:S01]  /*170b0*/  NOP ;  /* 0x0000000000007918 */ /* 0x000fe20000000000 */
[----:B------:R-:W-:Y:S01]  /*170c0*/  ENDCOLLECTIVE ;  /* 0x000000000000791b */ /* 0x000fe20003800000 */
.L_x_2380:
[----:B------:R-:W-:Y:S05]  /*170d0*/  BSYNC B0 ;  /* 0x0000000000007941 */ /* 0x000fea0003800000 */
.L_x_2379:
[----:B------:R-:W-:Y:S05]  /*170e0*/  BRA `(.L_x_2381) ;  /* 0xffffffc000387947 */ /* 0x000fea000383ffff */
.L_x_2305:
[----:B------:R-:W-:Y:S01]  /*170f0*/  BSSY B0, `(.L_x_2382) ;  /* 0x0000005000007945 */ /* 0x000fe20003800000 */
[----:B------:R-:W-:-:S07]  /*17100*/  MOV R15, 0xffffffff ;  /* 0xffffffff000f7802 */ /* 0x000fce0000000f00 */
[----:B------:R-:W-:Y:S05]  /*17110*/  WARPSYNC.COLLECTIVE R15, `(.L_x_2383) ;  /* 0x000000000f087348 */ /* 0x000fea0003c00000 */
[----:B------:R-:W-:Y:S01]  /*17120*/  NOP ;  /* 0x0000000000007918 */ /* 0x000fe20000000000 */
[----:B------:R-:W-:Y:S01]  /*17130*/  ENDCOLLECTIVE ;  /* 0x000000000000791b */ /* 0x000fe20003800000 */
.L_x_2383:
[----:B------:R-:W-:Y:S05]  /*17140*/  BSYNC B0 ;  /* 0x0000000000007941 */ /* 0x000fea0003800000 */
.L_x_2382:
[----:B------:R-:W-:Y:S05]  /*17150*/  BRA `(.L_x_2384) ;  /* 0xffffffc400c87947 */ /* 0x000fea000383ffff */
.L_x_2317:
[----:B------:R-:W-:Y:S01]  /*17160*/  BSSY B0, `(.L_x_2385) ;  /* 0x0000005000007945 */ /* 0x000fe20003800000 */
[----:B------:R-:W-:-:S07]  /*17170*/  IMAD.MOV.U32 R15, RZ, RZ, -0x1 ;  /* 0xffffffffff0f7424 */ /* 0x000fce00078e00ff */
[----:B------:R-:W-:Y:S05]  /*17180*/  WARPSYNC.COLLECTIVE R15, `(.L_x_2386) ;  /* 0x000000000f087348 */ /* 0x000fea0003c00000 */
[----:B------:R-:W-:Y:S01]  /*17190*/  NOP ;  /* 0x0000000000007918 */ /* 0x000fe20000000000 */
[----:B------:R-:W-:Y:S01]  /*171a0*/  ENDCOLLECTIVE ;  /* 0x000000000000791b */ /* 0x000fe20003800000 */
.L_x_2386:
[----:B------:R-:W-:Y:S05]  /*171b0*/  BSYNC B0 ;  /* 0x0000000000007941 */ /* 0x000fea0003800000 */
.L_x_2385:
[----:B------:R-:W-:Y:S05]  /*171c0*/  BRA `(.L_x_2387) ;  /* 0xffffffc800f07947 */ /* 0x000fea000383ffff */
.L_x_2345:
[----:B-1----:R1:W2:Y:S02]  /*171d0*/  SYNCS.PHASECHK.TRANS64.TRYWAIT P0, [R15+URZ+0x30c20], R0 ;  /* 0x030c20000f0075a7 */ /* 0x0022a4000800017f */
[----:B--2---:R-:W-:Y:S05]  /*171e0*/  @!P0 NANOSLEEP.SYNCS 0x989680 ;  /* 0x009896800000895d */ /* 0x004fea0003900000 */
[----:B------:R-:W2:Y:S02]  /*171f0*/  @!P0 SYNCS.PHASECHK.TRANS64 P0, [R15+URZ+0x30c20], R0 ;  /* 0x030c20000f0085a7 */ /* 0x000ea4000800007f */
[----:B--2---:R-:W-:Y:S05]  /*17200*/  @!P0 BRA `(.L_x_2345) ;  /* 0xfffffffc00f08947 */ /* 0x004fea000383ffff */
[----:B------:R-:W-:Y:S05]  /*17210*/  BRA `(.L_x_2388) ;  /* 0xffffffe0005c7947 */ /* 0x000fea000383ffff */
.L_x_2349:
[----:B--2---:R2:W3:Y:S02]  /*17220*/  SYNCS.PHASECHK.TRANS64.TRYWAIT P1, [R15+URZ+0x30c40], R18 ;  /* 0x030c40120f0075a7 */ /* 0x0044e4000802017f */
[----:B---3--:R-:W-:Y:S05]  /*17230*/  @!P1 NANOSLEEP.SYNCS 0x989680 ;  /* 0x009896800000995d */ /* 0x008fea0003900000 */
[----:B------:R-:W3:Y:S02]  /*17240*/  @!P1 SYNCS.PHASECHK.TRANS64 P1, [R15+URZ+0x30c40], R18 ;  /* 0x030c40120f0095a7 */ /* 0x000ee4000802007f */
[----:B---3--:R-:W-:Y:S05]  /*17250*/  @!P1 BRA `(.L_x_2349) ;  /* 0xfffffffc00f09947 */ /* 0x008fea000383ffff */
[----:B------:R-:W-:Y:S05]  /*17260*/  BRA `(.L_x_2389) ;  /* 0xffffffe400c47947 */ /* 0x000fea000383ffff */
.L_x_2351:
[----:B-1----:R1:W3:Y:S02]  /*17270*/  SYNCS.PHASECHK.TRANS64.TRYWAIT P1, [R15+URZ+0x30c28], R18 ;  /* 0x030c28120f0075a7 */ /* 0x0022e4000802017f */
[----:B---3--:R-:W-:Y:S05]  /*17280*/  @!P1 NANOSLEEP.SYNCS 0x989680 ;  /* 0x009896800000995d */ /* 0x008fea0003900000 */
[----:B------:R-:W3:Y:S02]  /*17290*/  @!P1 SYNCS.PHASECHK.TRANS64 P1, [R15+URZ+0x30c28], R18 ;  /* 0x030c28120f0095a7 */ /* 0x000ee4000802007f */
[----:B---3--:R-:W-:Y:S05]  /*172a0*/  @!P1 BRA `(.L_x_2351) ;  /* 0xfffffffc00f09947 */ /* 0x008fea000383ffff */
[----:B------:R-:W-:Y:S05]  /*172b0*/  BRA `(.L_x_2390) ;  /* 0xffffffe800487947 */ /* 0x000fea000383ffff */
.L_x_2353:
[----:B---3--:R3:W4:Y:S02]  /*172c0*/  SYNCS.PHASECHK.TRANS64.TRYWAIT P1, [R15+URZ+0x30c48], R18 ;  /* 0x030c48120f0075a7 */ /* 0x008724000802017f */
[----:B----4-:R-:W-:Y:S05]  /*172d0*/  @!P1 NANOSLEEP.SYNCS 0x989680 ;  /* 0x009896800000995d */ /* 0x010fea0003900000 */
[----:B------:R-:W4:Y:S02]  /*172e0*/  @!P1 SYNCS.PHASECHK.TRANS64 P1, [R15+URZ+0x30c48], R18 ;  /* 0x030c48120f0095a7 */ /* 0x000f24000802007f */
[----:B----4-:R-:W-:Y:S05]  /*172f0*/  @!P1 BRA `(.L_x_2353) ;  /* 0xfffffffc00f09947 */ /* 0x010fea000383ffff */
[----:B------:R-:W-:Y:S05]  /*17300*/  BRA `(.L_x_2391) ;  /* 0xffffffe800cc7947 */ /* 0x000fea000383ffff */
.L_x_2355:
[----:B------:R-:W-:-:S07]  /*17310*/  SHF.L.U32 R4, R10, 0x1f, RZ ;  /* 0x0000001f0a047819 */ /* 0x000fce00000006ff */
.L_x_2392:
[----:B----4-:R4:W1:Y:S02]  /*17320*/  SYNCS.PHASECHK.TRANS64.TRYWAIT P1, [R15+URZ+0x30c20], R4 ;  /* 0x030c20040f0075a7 */ /* 0x010864000802017f */
[----:B-1----:R-:W-:Y:S05]  /*17330*/  @!P1 NANOSLEEP.SYNCS 0x989680 ;  /* 0x009896800000995d */ /* 0x002fea0003900000 */
[----:B------:R-:W1:Y:S02]  /*17340*/  @!P1 SYNCS.PHASECHK.TRANS64 P1, [R15+URZ+0x30c20], R4 ;  /* 0x030c20040f0095a7 */ /* 0x000e64000802007f */
[----:B-1----:R-:W-:Y:S05]  /*17350*/  @!P1 BRA `(.L_x_2392) ;  /* 0xfffffffc00f09947 */ /* 0x002fea000383ffff */
[----:B------:R-:W-:Y:S05]  /*17360*/  BRA `(.L_x_2393) ;  /* 0xffffffec00347947 */ /* 0x000fea000383ffff */
.L_x_2358:
[----:B----4-:R4:W1:Y:S02]  /*17370*/  SYNCS.PHASECHK.TRANS64.TRYWAIT P1, [R15+URZ+0x30c40], R12 ;  /* 0x030c400c0f0075a7 */ /* 0x010864000802017f */
[----:B-1----:R-:W-:Y:S05]  /*17380*/  @!P1 NANOSLEEP.SYNCS 0x989680 ;  /* 0x009896800000995d */ /* 0x002fea0003900000 */
[----:B------:R-:W1:Y:S02]  /*17390*/  @!P1 SYNCS.PHASECHK.TRANS64 P1, [R15+URZ+0x30c40], R12 ;  /* 0x030c400c0f0095a7 */ /* 0x000e64000802007f */
[----:B-1----:R-:W-:Y:S05]  /*173a0*/  @!P1 BRA `(.L_x_2358) ;  /* 0xfffffffc00f09947 */ /* 0x002fea000383ffff */
[----:B------:R-:W-:Y:S05]  /*173b0*/  BRA `(.L_x_2394) ;  /* 0xffffffec00d47947 */ /* 0x000fea000383ffff */
.L_x_2360:
[----:B-1----:R1:W2:Y:S02]  /*173c0*/  SYNCS.PHASECHK.TRANS64.TRYWAIT P1, [R15+URZ+0x30c28], R12 ;  /* 0x030c280c0f0075a7 */ /* 0x0022a4000802017f */
[----:B--2---:R-:W-:Y:S05]  /*173d0*/  @!P1 NANOSLEEP.SYNCS 0x989680 ;  /* 0x009896800000995d */ /* 0x004fea0003900000 */
[----:B------:R-:W2:Y:S02]  /*173e0*/  @!P1 SYNCS.PHASECHK.TRANS64 P1, [R15+URZ+0x30c28], R12 ;  /* 0x030c280c0f0095a7 */ /* 0x000ea4000802007f */
[----:B--2---:R-:W-:Y:S05]  /*173f0*/  @!P1 BRA `(.L_x_2360) ;  /* 0xfffffffc00f09947 */ /* 0x004fea000383ffff */
[----:B------:R-:W-:Y:S05]  /*17400*/  BRA `(.L_x_2395) ;  /* 0xfffffff0004c7947 */ /* 0x000fea000383ffff */
.L_x_2362:
[----:B------:R1:W1:Y:S02]  /*17410*/  SYNCS.PHASECHK.TRANS64.TRYWAIT P0, [R3+URZ+0x30c40], R0 ;  /* 0x030c4000030075a7 */ /* 0x000264000800017f */
[----:B-1----:R-:W-:Y:S05]  /*17420*/  @!P0 NANOSLEEP.SYNCS 0x989680 ;  /* 0x009896800000895d */ /* 0x002fea0003900000 */
[----:B------:R-:W1:Y:S02]  /*17430*/  @!P0 SYNCS.PHASECHK.TRANS64 P0, [R3+URZ+0x30c40], R0 ;  /* 0x030c4000030085a7 */ /* 0x000e64000800007f */
[----:B-1----:R-:W-:Y:S05]  /*17440*/  @!P0 BRA `(.L_x_2362) ;  /* 0xfffffffc00f08947 */ /* 0x002fea000383ffff */
[----:B------:R-:W-:Y:S05]  /*17450*/  BRA `(.L_x_2396) ;  /* 0xfffffff000e07947 */ /* 0x000fea000383ffff */
.L_x_2364:
[----:B------:R-:W-:Y:S01]  /*17460*/  BSSY B0, `(.L_x_2397) ;  /* 0x0000006000007945 */ /* 0x000fe20003800000 */
[----:B------:R-:W-:-:S07]  /*17470*/  MOV R15, 0xffffffff ;  /* 0xffffffff000f7802 */ /* 0x000fce0000000f00 */
[----:B---3--:R-:W-:Y:S05]  /*17480*/  WARPSYNC.COLLECTIVE R15, `(.L_x_2398) ;  /* 0x000000000f0c7348 */ /* 0x008fea0003c00000 */
[----:B------:R-:W-:Y:S02]  /*17490*/  ELECT P6, UR62, PT ;  /* 0x00000000003e782f */ /* 0x000fe400038c0000 */
[----:B------:R-:W-:Y:S01]  /*174a0*/  MOV R14, UR62 ;  /* 0x0000003e000e7c02 */ /* 0x000fe20008000f00 */
[----:B---3--:R-:W-:Y:S10]  /*174b0*/  ENDCOLLECTIVE ;  /* 0x000000000000791b */ /* 0x008ff40003800000 */
.L_x_2398:
[----:B------:R-:W-:Y:S05]  /*174c0*/  BSYNC B0 ;  /* 0x0000000000007941 */ /* 0x000fea0003800000 */
.L_x_2397:
[----:B------:R-:W-:Y:S05]  /*174d0*/  BRA `(.L_x_2399) ;  /* 0xfffffff400747947 */ /* 0x000fea000383ffff */
.L_x_2366:
[----:B-1----:R1:W2:Y:S02]  /*174e0*/  SYNCS.PHASECHK.TRANS64.TRYWAIT P0, [R7+URZ], R4 ;  /* 0x00000004070075a7 */ /* 0x0022a4000800017f */
[----:B--2---:R-:W-:Y:S05]  /*174f0*/  @!P0 NANOSLEEP.SYNCS 0x989680 ;  /* 0x009896800000895d */ /* 0x004fea0003900000 */
[----:B------:R-:W2:Y:S02]  /*17500*/  @!P0 SYNCS.PHASECHK.TRANS64 P0, [R7+URZ], R4 ;  /* 0x00000004070085a7 */ /* 0x000ea4000800007f */
[----:B--2---:R-:W-:Y:S05]  /*17510*/  @!P0 BRA `(.L_x_2366) ;  /* 0xfffffffc00f08947 */ /* 0x004fea000383ffff */
[----:B------:R-:W-:Y:S05]  /*17520*/  BRA `(.L_x_2400) ;  /* 0xfffffff400b47947 */ /* 0x000fea000383ffff */
.L_x_2367:
[----:B--2---:R2:W4:Y:S02]  /*17530*/  SYNCS.PHASECHK.TRANS64.TRYWAIT P0, [R3+URZ], R2 ;  /* 0x00000002030075a7 */ /* 0x004524000800017f */
[----:B----4-:R-:W-:Y:S05]  /*17540*/  @!P0 NANOSLEEP.SYNCS 0x989680 ;  /* 0x009896800000895d */ /* 0x010fea0003900000 */
[----:B------:R-:W4:Y:S02]  /*17550*/  @!P0 SYNCS.PHASECHK.TRANS64 P0, [R3+URZ], R2 ;  /* 0x00000002030085a7 */ /* 0x000f24000800007f */
[----:B----4-:R-:W-:Y:S05]  /*17560*/  @!P0 BRA `(.L_x_2367) ;  /* 0xfffffffc00f08947 */ /* 0x010fea000383ffff */
[----:B------:R-:W-:Y:S05]  /*17570*/  BRA `(.L_x_2401) ;  /* 0xfffffff400a87947 */ /* 0x000fea000383ffff */
.L_x_2369:
[----:B--2---:R2:W4:Y:S02]  /*17580*/  SYNCS.PHASECHK.TRANS64.TRYWAIT P0, [R5+URZ], R4 ;  /* 0x00000004050075a7 */ /* 0x004524000800017f */
[----:B----4-:R-:W-:Y:S05]  /*17590*/  @!P0 NANOSLEEP.SYNCS 0x989680 ;  /* 0x009896800000895d */ /* 0x010fea0003900000 */
[----:B------:R-:W4:Y:S02]  /*175a0*/  @!P0 SYNCS.PHASECHK.TRANS64 P0, [R5+URZ], R4 ;  /* 0x00000004050085a7 */ /* 0x000f24000800007f */
[----:B----4-:R-:W-:Y:S05]  /*175b0*/  @!P0 BRA `(.L_x_2369) ;  /* 0xfffffffc00f08947 */ /* 0x010fea000383ffff */
[----:B------:R-:W-:Y:S05]  /*175c0*/  BRA `(.L_x_2402) ;  /* 0xfffffff400ac7947 */ /* 0x000fea000383ffff */
.L_x_2403:
        /* <DEDUP_REMOVED lines=11> */
.L_x_7389:


//--------------------- .text._ZN7cutlass13device_kernelIN5flash11enable_sm90INS1_16FlashAttnBwdSm90INS1_25CollectiveMainloopBwdSm90ILi2ELi2ELi2EN4cute5tupleIJNS5_1CILi1EEES8_S8_EEENS6_IJNS7_ILi96EEENS7_ILi128EEENS7_ILi64EEEEEENS_10bfloat16_tEfNS_4arch4Sm90ELb1ELb0ELb1ELb0ELb0ELb1ELb0ELb1ELi2ELi1ELi2ELi2ELb0EEENS1_21CollectiveEpilogueBwdISD_SE_SG_Li256ELb0ELb0ELi1EEENS1_25SingleTileBwdLPTSchedulerILb0ELi128ELb0EEEEEEEEEvNT_6ParamsE --------------------------
	.section	.text._ZN7cutlass13device_kernelIN5flash11enable_sm90INS1_16FlashAttnBwdSm90INS1_25CollectiveMainloopBwdSm90ILi2ELi2ELi2EN4cute5tupleIJNS5_1CILi1EEES8_S8_EEENS6_IJNS7_ILi96EEENS7_ILi128EEENS7_ILi64EEEEEENS_10bfloat16_tEfNS_4arch4Sm90ELb1ELb0ELb1ELb0ELb0ELb1ELb0ELb1ELi2ELi1ELi2ELi2ELb0EEENS1_21CollectiveEpilogueBwdISD_SE_SG_Li256ELb0ELb0ELi1EEENS1_25SingleTileBwdLPTSchedulerILb0ELi128ELb0EEEEEEEEEvNT_6ParamsE,"ax",@progbits
	.align	128
.text._ZN7cutlass13device_kernelIN5flash11enable_sm90INS1_16FlashAttnBwdSm90INS1_25CollectiveMainloopBwdSm90ILi2ELi2ELi2EN4cute5tupleIJNS5_1CILi1EEES8_S8_EEENS6_IJNS7_ILi96EEENS7_ILi128EEENS7_ILi64EEEEEENS_10bfloat16_tEfNS_4arch4Sm90ELb1ELb0ELb1ELb0ELb0ELb1ELb0ELb1ELi2ELi1ELi2ELi2ELb0EEENS1_21CollectiveEpilogueBwdISD_SE_SG_Li256ELb0ELb0ELi1EEENS1_25SingleTileBwdLPTSchedulerILb0ELi128ELb0EEEEEEEEEvNT_6ParamsE:
        .type           _ZN7cutlass13device_kernelIN5flash11enable_sm90INS1_16FlashAttnBwdSm90INS1_25CollectiveMainloopBwdSm90ILi2ELi2ELi2EN4cute5tupleIJNS5_1CILi1EEES8_S8_EEENS6_IJNS7_ILi96EEENS7_ILi128EEENS7_ILi64EEEEEENS_10bfloat16_tEfNS_4arch4Sm90ELb1ELb0ELb1ELb0ELb0ELb1ELb0ELb1ELi2ELi1ELi2ELi2ELb0EEENS1_21CollectiveEpilogueBwdISD_SE_SG_Li256ELb0ELb0ELi1EEENS1_25SingleTileBwdLPTSchedulerILb0ELi128ELb0EEEEEEEEEvNT_6ParamsE,@function
        .size           _ZN7cutlass13device_kernelIN5flash11enable_sm90INS1_16FlashAttnBwdSm90INS1_25CollectiveMainloopBwdSm90ILi2ELi2ELi2EN4cute5tupleIJNS5_1CILi1EEES8_S8_EEENS6_IJNS7_ILi96EEENS7_ILi128EEENS7_ILi64EEEEEENS_10bfloat16_tEfNS_4arch4Sm90ELb1ELb0ELb1ELb0ELb0ELb1ELb0ELb1ELi2ELi1ELi2ELi2ELb0EEENS1_21CollectiveEpilogueBwdISD_SE_SG_Li256ELb0ELb0ELi1EEENS1_25SingleTileBwdLPTSchedulerILb0ELi128ELb0EEEEEEEEEvNT_6ParamsE,(.L_x_7390 - _ZN7cutlass13device_kernelIN5flash11enable_sm90INS1_16FlashAttnBwdSm90INS1_25CollectiveMainloopBwdSm90ILi2ELi2ELi2EN4cute5tupleIJNS5_1CILi1EEES8_S8_EEENS6_IJNS7_ILi96EEENS7_ILi128EEENS7_ILi64EEEEEENS_10bfloat16_tEfNS_4arch4Sm90ELb1ELb0ELb1ELb0ELb0ELb1ELb0ELb1ELi2ELi1ELi2ELi2ELb0EEENS1_21CollectiveEpilogueBwdISD_SE_SG_Li256ELb0ELb0ELi1EEENS1_25SingleTileBwdLPTSchedulerILb0ELi128ELb0EEEEEEEEEvNT_6ParamsE)
        .other          _ZN7cutlass13device_kernelIN5flash11enable_sm90INS1_16FlashAttnBwdSm90INS1_25CollectiveMainloopBwdSm90ILi2ELi2ELi2EN4cute5tupleIJNS5_1CILi1EEES8_S8_EEENS6_IJNS7_ILi96EEENS7_ILi128EEENS7_ILi64EEEEEENS_10bfloat16_tEfNS_4arch4Sm90ELb1ELb0ELb1ELb0ELb0ELb1ELb0ELb1ELi2ELi1ELi2ELi2ELb0EEENS1_21CollectiveEpilogueBwdISD_SE_SG_Li256ELb0ELb0ELi1EEENS1_25SingleTileBwdLPTSchedulerILb0ELi128ELb0EEEEEEEEEvNT_6ParamsE,@"STO_CUDA_ENTRY STV_DEFAULT"
_ZN7cutlass13device_kernelIN5flash11enable_sm90INS1_16FlashAttnBwdSm90INS1_25CollectiveMainloopBwdSm90ILi2ELi2ELi2EN4cute5tupleIJNS5_1CILi1EEES8_S8_EEENS6_IJNS7_ILi96EEENS7_ILi128EEENS7_ILi64EEEEEENS_10bfloat16_tEfNS_4arch4Sm90ELb1ELb0ELb1ELb0ELb0ELb1ELb0ELb1ELi2ELi1ELi2ELi2ELb0EEENS1_21CollectiveEpilogueBwdISD_SE_SG_Li256ELb0ELb0ELi1EEENS1_25SingleTileBwdLPTSchedulerILb0ELi128ELb0EEEEEEEEEvNT_6ParamsE:
        /* <DEDUP_REMOVED lines=29> */
.L_x_2405:
[----:B------:R-:W-:Y:S05]  /*01d0*/  BSYNC B0 ;  /* 0x0000000000007941 */ /* 0x000fea0003800000 */
.L_x_2404:
        /* <DEDUP_REMOVED lines=34> */
.L_x_2406:
        /* <DEDUP_REMOVED lines=22> */
.L_x_2407:
[----:B---3--:R-:W-:Y:S01]  /*0560*/  ISETP.NE.AND P0, PT, R2, RZ, PT ;  /* 0x000000ff0200720c */ /* 0x008fe20003f05270 */
[----:B------:R-:W-:Y:S01]  /*0570*/  IMAD.MOV.U32 R2, RZ, RZ, 0x1 ;  /* 0x00000001ff027424 */ /* 0x000fe200078e00ff */
[----:B------:R-:W-:Y:S01]  /*0580*/  NOP ;  /* 0x0000000000007918 */ /* 0x000fe20000000000 */
[----:B------:R-:W-:Y:S03]  /*0590*/  BSSY B6, `(.L_x_2408) ;  /* 0x0000db8000067945 */ /* 0x000fe60003800000 */
[----:B------:R-:W-:-:S05]  /*05a0*/  SEL R2, R2, 0x2, !P0 ;  /* 0x0000000202027807 */ /* 0x000fca0004000000 */
[----:B------:R3:W-:Y:S01]  /*05b0*/  STL [R1+0xc], R2 ;  /* 0x00000c0201007387 */ /* 0x0007e20000100800 */
[----:B-12-4-:R-:W-:Y:S06]  /*05c0*/  BAR.SYNC.DEFER_BLOCKING 0x0 ;  /* 0x0000000000007b1d */ /* 0x016fec0000010000 */
[----:B------:R-:W-:Y:S05]  /*05d0*/  @!P0 BRA `(.L_x_2409) ;  /* 0x000000ac00608947 */ /* 0x000fea0003800000 */
.L_x_2410:
[----:B------:R-:W-:-:S08]  /*05e0*/  NOP ;  /* 0x0000000000007918 */ /* 0x000fd00000000000 */
[----:B------:R-:W1:Y:S02]  /*05f0*/  USETMAXREG.TRY_ALLOC.CTAPOOL UP0, 0xf0 ;  /* 0x000000f0000079c8 */ /* 0x000e640008000600 */
[----:B-1----:R-:W-:-:S13]  /*0600*/  PLOP3.LUT P0, PT, PT, PT, UP0, 0x80, 0x0 ;  /* 0x000000000000781c */ /* 0x002fda0003f0f008 */
[----:B------:R-:W-:Y:S05]  /*0610*/  @!P0 BRA `(.L_x_2410) ;  /* 0xfffffffc00f08947 */ /* 0x000fea000383ffff */
[----:B------:R-:W-:Y:S01]  /*0620*/  LOP3.LUT R0, R0, 0x3, RZ, 0xc0, !PT ;  /* 0x0000000300007812 */ /* 0x000fe200078ec0ff */
[----:B---3--:R-:W1:Y:S01]  /*0630*/  S2R R2, SR_TID.X ;  /* 0x0000000000027919 */ /* 0x008e620000002100 */
[----:B------:R-:W2:Y:S01]  /*0640*/  S2UR UR7, SR_CTAID.X ;  /* 0x00000000000779c3 */ /* 0x000ea20000002500 */
[----:B------:R-:W-:Y:S02]  /*0650*/  ULDC UR8, c[0x0][0xb50] ;  /* 0x0002d40000087ab9 */ /* 0x000fe40000000800 */
[----:B------:R-:W-:Y:S01]  /*0660*/  UISETP.NE.AND UP0, UPT, UR8, 0x1, UPT ;  /* 0x000000010800788c */ /* 0x000fe2000bf05270 */
[----:B------:R-:W3:Y:S04]  /*0670*/  SHFL.IDX PT, R0, R0, RZ, 0x1f ;  /* 0x00001fff00007589 */ /* 0x000ee800000e0000 */
[----:B------:R-:W4:Y:S06]  /*0680*/  LDC R3, c[0x0][0xb68] ;  /* 0x0002da00ff037b82 */ /* 0x000f2c0000000800 */
[----:B------:R-:W-:Y:S01]  /*0690*/  @UP0 ULDC UR4, c[0x0][0xb54] ;  /* 0x0002d50000040ab9 */ /* 0x000fe20000000800 */
[----:B------:R-:W-:Y:S01]  /*06a0*/  @UP0 ULDC UR9, c[0x0][0xb58] ;  /* 0x0002d60000090ab9 */ /* 0x000fe20000000800 */
[----:B--2---:R-:W-:-:S02]  /*06b0*/  UIMAD.WIDE.U32 UR4, UR7, UR4, URZ ;  /* 0x00000004070472a5 */ /* 0x004fc4000f8e003f */
[----:B------:R-:W-:Y:S01]  /*06c0*/  UMOV UR6, UR7 ;  /* 0x0000000700067c82 */ /* 0x000fe20008000000 */
[----:B---3--:R-:W-:Y:S01]  /*06d0*/  ISETP.NE.AND P0, PT, R0, RZ, PT ;  /* 0x000000ff0000720c */ /* 0x008fe20003f05270 */
[----:B------:R-:W-:Y:S01]  /*06e0*/  @UP0 USHF.R.U32.HI UR6, URZ, UR9, UR5 ;  /* 0x000000093f060299 */ /* 0x000fe20008011605 */
[----:B-1----:R-:W-:-:S03]  /*06f0*/  SHF.R.U32.HI R2, RZ, 0x7, R2 ;  /* 0x00000007ff027819 */ /* 0x002fc60000011602 */
[----:B------:R-:W-:-:S04]  /*0700*/  UIADD3 UR4, -UR6, URZ, URZ ;  /* 0x0000003f06047290 */ /* 0x000fc8000fffe13f */
[----:B------:R-:W-:-:S04]  /*0710*/  UIMAD UR10, UR8, UR4, UR7 ;  /* 0x00000004080a72a4 */ /* 0x000fc8000f8e0207 */
[----:B------:R-:W-:-:S05]  /*0720*/  @!P0 IADD3 R2, R2, 0x9, RZ ;  /* 0x0000000902028810 */ /* 0x000fca0007ffe0ff */
[----:B------:R1:W-:Y:S06]  /*0730*/  @!P0 BAR.ARV R2, 0xa0 ;  /* 0x000280020000851d */ /* 0x0003ec0000002000 */
[----:B----4-:R-:W-:-:S13]  /*0740*/  ISETP.LE.AND P0, PT, R3, UR6, PT ;  /* 0x0000000603007c0c */ /* 0x010fda000bf03270 */
[----:B-1----:R-:W-:Y:S05]  /*0750*/  @!P0 BRA `(.L_x_2411) ;  /* 0x0000000000208947 */ /* 0x002fea0003800000 */
[----:B------:R-:W-:Y:S01]  /*0760*/  ULDC UR7, c[0x0][0xb5c] ;  /* 0x0002d70000077ab9 */ /* 0x000fe20000000800 */
[----:B------:R-:W-:Y:S01]  /*0770*/  UMOV UR36, UR10 ;  /* 0x0000000a00247c82 */ /* 0x000fe20008000000 */
[----:B------:R-:W-:-:S11]  /*0780*/  UISETP.NE.AND UP0, UPT, UR7, 0x1, UPT ;  /* 0x000000010700788c */ /* 0x000fd6000bf05270 */
[----:B------:R-:W-:Y:S02]  /*0790*/  @UP0 ULDC.64 UR8, c[0x0][0xb60] ;  /* 0x0002d80000080ab9 */ /* 0x000fe40000000a00 */
[----:B------:R-:W-:-:S04]  /*07a0*/  UIMAD.WIDE.U32 UR4, UR10, UR8, URZ ;  /* 0x000000080a0472a5 */ /* 0x000fc8000f8e003f */
[----:B------:R-:W-:-:S04]  /*07b0*/  @UP0 USHF.R.U32.HI UR36, URZ, UR9, UR5 ;  /* 0x000000093f240299 */ /* 0x000fc80008011605 */
[----:B------:R-:W-:Y:S01]  /*07c0*/  UIMAD UR4, UR36, UR7, URZ ;  /* 0x00000007240472a4 */ /* 0x000fe2000f8e023f */
[----:B------:R-:W-:Y:S11]  /*07d0*/  BRA `(.L_x_2412) ;  /* 0x00000000001c7947 */ /* 0x000ff60003800000 */
.L_x_2411:
[----:B------:R-:W-:Y:S01]  /*07e0*/  ULDC UR7, c[0x0][0xb44] ;  /* 0x0002d10000077ab9 */ /* 0x000fe20000000800 */
[----:B------:R-:W-:Y:S01]  /*07f0*/  UMOV UR36, UR10 ;  /* 0x0000000a00247c82 */ /* 0x000fe20008000000 */
[----:B------:R-:W-:-:S11]  /*0800*/  UISETP.NE.AND UP0, UPT, UR7, 0x1, UPT ;  /* 0x000000010700788c */ /* 0x000fd6000bf05270 */
[----:B------:R-:W-:Y:S02]  /*0810*/  @UP0 ULDC.64 UR8, c[0x0][0xb48] ;  /* 0x0002d20000080ab9 */ /* 0x000fe40000000a00 */
[----:B------:R-:W-:-:S04]  /*0820*/  UIMAD.WIDE.U32 UR4, UR10, UR8, URZ ;  /* 0x000000080a0472a5 */ /* 0x000fc8000f8e003f */
[----:B------:R-:W-:-:S04]  /*0830*/  @UP0 USHF.R.U32.HI UR36, URZ, UR9, UR5 ;  /* 0x000000093f240299 */ /* 0x000fc80008011605 */
[----:B------:R-:W-:-:S12]  /*0840*/  UIMAD UR4, UR36, UR7, URZ ;  /* 0x00000007240472a4 */ /* 0x000fd8000f8e023f */
.L_x_2412:
[----:B------:R-:W-:Y:S01]  /*0850*/  ULDC UR43, c[0x0][0xb38] ;  /* 0x0002ce00002b7ab9 */ /* 0x000fe20000000800 */
[----:B------:R-:W-:Y:S02]  /*0860*/  UIADD3 UR4, UR10, -UR4, URZ ;  /* 0x800000040a047290 */ /* 0x000fe4000fffe03f */
[----:B------:R-:W-:Y:S01]  /*0870*/  UISETP.NE.AND UP0, UPT, UR43, 0x1, UPT ;  /* 0x000000012b00788c */ /* 0x000fe2000bf05270 */
[----:B------:R-:W-:Y:S02]  /*0880*/  ULDC UR5, c[0x0][0xb44] ;  /* 0x0002d10000057ab9 */ /* 0x000fe40000000800 */
[----:B------:R-:W-:-:S08]  /*0890*/  UIMAD UR6, UR6, UR5, UR4 ;  /* 0x00000005060672a4 */ /* 0x000fd0000f8e0204 */
[----:B------:R-:W-:Y:S01]  /*08a0*/  @UP0 ULDC UR4, c[0x0][0xb3c] ;  /* 0x0002cf0000040ab9 */ /* 0x000fe20000000800 */
[----:B------:R-:W-:Y:S01]  /*08b0*/  @UP0 ULDC UR7, c[0x0][0xb40] ;  /* 0x0002d00000070ab9 */ /* 0x000fe20000000800 */
[----:B------:R-:W-:Y:S02]  /*08c0*/  UIMAD.WIDE.U32 UR4, UR6, UR4, URZ ;  /* 0x00000004060472a5 */ /* 0x000fe4000f8e003f */
[----:B------:R-:W-:Y:S02]  /*08d0*/  UMOV UR44, UR6 ;  /* 0x00000006002c7c82 */ /* 0x000fe40008000000 */
[----:B------:R-:W-:-:S04]  /*08e0*/  @UP0 USHF.R.U32.HI UR44, URZ, UR7, UR5 ;  /* 0x000000073f2c0299 */ /* 0x000fc80008011605 */
[----:B------:R-:W-:Y:S02]  /*08f0*/  UIADD3 UR4, -UR44, URZ, URZ ;  /* 0x0000003f2c047290 */ /* 0x000fe4000fffe13f */
[----:B------:R-:W-:Y:S02]  /*0900*/  ISETP.LE.AND P0, PT, RZ, UR44, PT ;  /* 0x0000002cff007c0c */ /* 0x000fe4000bf03270 */
[----:B------:R-:W-:-:S11]  /*0910*/  UIMAD UR43, UR43, UR4, UR6 ;  /* 0x000000042b2b72a4 */ /* 0x000fd6000f8e0206 */
[----:B------:R-:W-:Y:S05]  /*0920*/  @!P0 BRA `(.L_x_2413) ;  /* 0x000000d400f88947 */ /* 0x000fea0003800000 */
[----:B------:R-:W-:Y:S01]  /*0930*/  ULDC UR5, c[0x0][0x280] ;  /* 0x0000a00000057ab9 */ /* 0x000fe20000000800 */
[----:B------:R-:W-:Y:S01]  /*0940*/  ULDC UR6, c[0x0][0x290] ;  /* 0x0000a40000067ab9 */ /* 0x000fe20000000800 */
[----:B------:R-:W-:Y:S01]  /*0950*/  ULEA UR4, UR36, UR5, 0x7 ;  /* 0x0000000524047291 */ /* 0x000fe2000f8e383f */
[----:B------:R-:W-:Y:S01]  /*0960*/  PLOP3.LUT P0, PT, PT, PT, PT, 0x80, 0x0 ;  /* 0x000000000000781c */ /* 0x000fe20003f0f070 */
[----:B------:R-:W-:Y:S01]  /*0970*/  ULDC UR7, c[0x0][0x74c] ;  /* 0x0001d30000077ab9 */ /* 0x000fe20000000800 */
[----:B------:R-:W-:Y:S01]  /*0980*/  CS2R R150, SRZ ;  /* 0x0000000000967805 */ /* 0x000fe2000001ff00 */
[----:B------:R-:W-:Y:S01]  /*0990*/  UIADD3 UR6, -UR7, UR4, -UR6 ;  /* 0x0000000407067290 */ /* 0x000fe2000fffe906 */
[----:B------:R-:W-:Y:S01]  /*09a0*/  CS2R R148, SRZ ;  /* 0x0000000000947805 */ /* 0x000fe2000001ff00 */
[----:B------:R-:W-:Y:S01]  /*09b0*/  UIADD3 UR4, UR5, 0x5f, URZ ;  /* 0x0000005f05047890 */ /* 0x000fe2000fffe03f */
[----:B------:R-:W-:Y:S01]  /*09c0*/  CS2R R146, SRZ ;  /* 0x0000000000927805 */ /* 0x000fe2000001ff00 */
[----:B------:R-:W-:Y:S01]  /*09d0*/  UIMAD.WIDE UR6, UR6, 0x2aaaaaab, URZ ;  /* 0x2aaaaaab060678a5 */ /* 0x000fe2000f8e023f */
[----:B------:R-:W-:Y:S01]  /*09e0*/  CS2R R144, SRZ ;  /* 0x0000000000907805 */ /* 0x000fe2000001ff00 */
[----:B------:R-:W-:Y:S01]  /*09f0*/  UIMAD.WIDE UR4, UR4, 0x2aaaaaab, URZ ;  /* 0x2aaaaaab040478a5 */ /* 0x000fe2000f8e023f */
[----:B------:R-:W-:Y:S01]  /*0a00*/  CS2R R142, SRZ ;  /* 0x00000000008e7805 */ /* 0x000fe2000001ff00 */
[----:B------:R-:W-:Y:S01]  /*0a10*/  USHF.R.U32.HI UR6, URZ, 0x1f, UR7 ;  /* 0x0000001f3f067899 */ /* 0x000fe20008011607 */
[----:B------:R-:W-:Y:S01]  /*0a20*/  CS2R R140, SRZ ;  /* 0x00000000008c7805 */ /* 0x000fe2000001ff00 */
[----:B------:R-:W-:Y:S01]  /*0a30*/  USHF.R.U32.HI UR37, URZ, 0x1f, UR5 ;  /* 0x0000001f3f257899 */ /* 0x000fe20008011605 */
[----:B------:R-:W-:Y:S01]  /*0a40*/  CS2R R138, SRZ ;  /* 0x00000000008a7805 */ /* 0x000fe2000001ff00 */
[----:B------:R-:W-:Y:S01]  /*0a50*/  ULEA.HI.SX32 UR6, UR7, UR6, 0x1c ;  /* 0x0000000607067291 */ /* 0x000fe2000f8fe23f */
[----:B------:R-:W-:Y:S01]  /*0a60*/  CS2R R136, SRZ ;  /* 0x0000000000887805 */ /* 0x000fe2000001ff00 */
[----:B------:R-:W-:Y:S01]  /*0a70*/  ULEA.HI.SX32 UR37, UR5, UR37, 0x1c ;  /* 0x0000002505257291 */ /* 0x000fe2000f8fe23f */
[----:B------:R-:W-:-:S02]  /*0a80*/  CS2R R134, SRZ ;  /* 0x0000000000867805 */ /* 0x000fc4000001ff00 */
[----:B------:R-:W-:Y:S02]  /*0a90*/  CS2R R132, SRZ ;  /* 0x0000000000847805 */ /* 0x000fe4000001ff00 */
[----:B------:R-:W-:Y:S02]  /*0aa0*/  CS2R R130, SRZ ;  /* 0x0000000000827805 */ /* 0x000fe4000001ff00 */
[----:B------:R-:W-:Y:S02]  /*0ab0*/  VIMNMX R16, RZ, UR6, !PT ;  /* 0x00000006ff107c48 */ /* 0x000fe4000ffe0100 */
[----:B------:R-:W-:Y:S02]  /*0ac0*/  CS2R R128, SRZ ;  /* 0x0000000000807805 */ /* 0x000fe4000001ff00 */
[----:B------:R-:W-:Y:S02]  /*0ad0*/  CS2R R126, SRZ ;  /* 0x00000000007e7805 */ /* 0x000fe4000001ff00 */
[----:B------:R-:W-:-:S02]  /*0ae0*/  CS2R R124, SRZ ;  /* 0x00000000007c7805 */ /* 0x000fc4000001ff00 */
[----:B------:R-:W-:Y:S02]  /*0af0*/  ISETP.LT.AND P1, PT, R16, UR37, PT ;  /* 0x0000002510007c0c */ /* 0x000fe4000bf21270 */
        /* <DEDUP_REMOVED lines=18> */
[----:B------:R-:W-:Y:S06]  /*0c20*/  @!P1 BRA `(.L_x_2414) ;  /* 0x0000009000009947 */ /* 0x000fec0003800000 */
        /* <DEDUP_REMOVED lines=21> */
.L_x_2416:
        /* <DEDUP_REMOVED lines=15> */
.L_x_2415:
        /* <DEDUP_REMOVED lines=22> */
.L_x_2418:
        /* <DEDUP_REMOVED lines=15> */
.L_x_2417:
[----:B------:R-:W-:Y:S01]  /*10c0*/  SHF.R.S32.HI R7, RZ, 0x1f, R18 ;  /* 0x0000001fff077819 */ /* 0x000fe20000011412 */
[----:B------:R-:W-:-:S03]  /*10d0*/  UMOV UR4, 0xffffffff ;  /* 0xffffffff00047882 */ /* 0x000fc60000000000 */
[----:B------:R-:W-:-:S04]  /*10e0*/  LEA.HI R0, R7, R18, RZ, 0x7 ;  /* 0x0000001207007211 */ /* 0x000fc800078f38ff */
[----:B------:R-:W-:Y:S01]  /*10f0*/  SHF.R.S32.HI R13, RZ, 0x7, R0 ;  /* 0x00000007ff0d7819 */ /* 0x000fe20000011400 */
[----:B------:R-:W-:Y:S06]  /*1100*/  BRA.DIV UR4, `(.L_x_2419) ;  /* 0x000000d204087947 */ /* 0x000fec000b800000 */
[----:B------:R1:W2:Y:S02]  /*1110*/  SHFL.IDX PT, R14, R13, RZ, 0x1f ;  /* 0x00001fff0d0e7589 */ /* 0x0002a400000e0000 */
.L_x_2522:
[----:B------:R-:W-:Y:S01]  /*1120*/  SHF.L.U32 R2, RZ, 0x1f, RZ ;  /* 0x0000001fff027819 */ /* 0x000fe200000006ff */
[----:B------:R-:W3:Y:S01]  /*1130*/  LDC R10, c[0x0][0x74c] ;  /* 0x0001d300ff0a7b82 */ /* 0x000ee20000000800 */
[----:B------:R-:W-:Y:S02]  /*1140*/  SHF.L.U32 R3, R18, 0x6, RZ ;  /* 0x0000000612037819 */ /* 0x000fe400000006ff */
[----:B------:R-:W4:Y:S02]  /*1150*/  SYNCS.PHASECHK.TRANS64.TRYWAIT P0, [R17+URZ+0x26800], R2 ;  /* 0x02680002110075a7 */ /* 0x000f24000800017f */
[----:B----4-:R-:W-:Y:S05]  /*1160*/  @P0 BRA `(.L_x_2420) ;  /* 0x0000000000080947 */ /* 0x010fea0003800000 */
[----:B------:R-:W4:Y:S02]  /*1170*/  SYNCS.PHASECHK.TRANS64.TRYWAIT P0, [R17+URZ+0x26800], R2 ;  /* 0x02680002110075a7 */ /* 0x000f24000800017f */
[----:B----4-:R-:W-:Y:S05]  /*1180*/  @!P0 BRA `(.L_x_2421) ;  /* 0x000000d000048947 */ /* 0x010fea0003800000 */
.L_x_2420:
[CC--:B------:R-:W-:Y:S01]  /*1190*/  LEA.HI R8, R7.reuse, R18.reuse, RZ, 0x5 ;  /* 0x0000001207087211 */ /* 0x0c0fe200078f28ff */
[----:B------:R-:W-:Y:S01]  /*11a0*/  ULDC UR4, c[0x0][0x280] ;  /* 0x0000a00000047ab9 */ /* 0x000fe20000000800 */
[----:B------:R-:W-:Y:S01]  /*11b0*/  ULDC UR5, c[0x0][0x290] ;  /* 0x0000a40000057ab9 */ /* 0x000fe20000000800 */
[----:B------:R-:W-:Y:S01]  /*11c0*/  LEA.HI R5, R7, R18, RZ, 0x4 ;  /* 0x0000001207057211 */ /* 0x000fe200078f20ff */
[----:B------:R-:W-:Y:S01]  /*11d0*/  UIADD3 UR4, -UR5, 0x7f, UR4 ;  /* 0x0000007f05047890 */ /* 0x000fe2000fffe104 */
[----:B----4-:R-:W-:Y:S02]  /*11e0*/  SHF.R.S32.HI R2, RZ, 0x5, R8 ;  /* 0x00000005ff027819 */ /* 0x010fe40000011408 */
[----:B------:R-:W-:Y:S02]  /*11f0*/  CS2R R150, SRZ ;  /* 0x0000000000967805 */ /* 0x000fe4000001ff00 */
[----:B------:R-:W-:Y:S01]  /*1200*/  SHF.R.S32.HI R6, RZ, 0x4, R5 ;  /* 0x00000004ff067819 */ /* 0x000fe20000011405 */
[----:B------:R-:W-:Y:S01]  /*1210*/  ULEA UR4, UR36, UR4, 0x7 ;  /* 0x0000000424047291 */ /* 0x000fe2000f8e383f */
[----:B------:R-:W-:Y:S01]  /*1220*/  LOP3.LUT R3, R3, 0x1c0, RZ, 0xc0, !PT ;  /* 0x000001c003037812 */ /* 0x000fe200078ec0ff */
[----:B------:R-:W-:Y:S01]  /*1230*/  IMAD.SHL.U32 R4, R2, 0x10, RZ ;  /* 0x0000001002047824 */ /* 0x000fe200078e00ff */
[----:B------:R-:W-:-:S02]  /*1240*/  LEA.HI R9, R5, R6, RZ, 0x1 ;  /* 0x0000000605097211 */ /* 0x000fc400078f08ff */
[----:B------:R-:W-:Y:S02]  /*1250*/  CS2R R148, SRZ ;  /* 0x0000000000947805 */ /* 0x000fe4000001ff00 */
[----:B------:R-:W-:Y:S02]  /*1260*/  LEA.HI R2, R7, R18, RZ, 0x3 ;  /* 0x0000001207027211 */ /* 0x000fe400078f18ff */
[----:B------:R-:W-:Y:S02]  /*1270*/  CS2R R146, SRZ ;  /* 0x0000000000927805 */ /* 0x000fe4000001ff00 */
[----:B------:R-:W-:Y:S02]  /*1280*/  LOP3.LUT R5, R3, 0x30, R4, 0xf8, !PT ;  /* 0x0000003003057812 */ /* 0x000fe400078ef804 */
[----:B------:R-:W-:Y:S02]  /*1290*/  CS2R R144, SRZ ;  /* 0x0000000000907805 */ /* 0x000fe4000001ff00 */
[----:B---3--:R-:W-:-:S02]  /*12a0*/  IADD3 R4, -R10, UR4, RZ ;  /* 0x000000040a047c10 */ /* 0x008fc4000fffe1ff */
[----:B------:R-:W-:Y:S02]  /*12b0*/  CS2R R142, SRZ ;  /* 0x00000000008e7805 */ /* 0x000fe4000001ff00 */
[----:B------:R-:W-:Y:S02]  /*12c0*/  LOP3.LUT R5, R5, 0x8, R2, 0xf8, !PT ;  /* 0x0000000805057812 */ /* 0x000fe400078ef802 */
[----:B------:R-:W-:Y:S02]  /*12d0*/  CS2R R140, SRZ ;  /* 0x00000000008c7805 */ /* 0x000fe4000001ff00 */
[----:B--2---:R-:W-:Y:S01]  /*12e0*/  LEA.HI R2, R14, R14, RZ, 0x1 ;  /* 0x0000000e0e027211 */ /* 0x004fe200078f08ff */
[----:B------:R-:W-:Y:S01]  /*12f0*/  IMAD.HI R10, R4, 0x2aaaaaab, RZ ;  /* 0x2aaaaaab040a7827 */ /* 0x000fe200078e02ff */
[----:B------:R-:W-:Y:S02]  /*1300*/  SHF.R.U32.HI R4, RZ, 0x3, R3 ;  /* 0x00000003ff047819 */ /* 0x000fe40000011603 */
[----:B------:R-:W-:-:S02]  /*1310*/  CS2R R138, SRZ ;  /* 0x00000000008a7805 */ /* 0x000fc4000001ff00 */
[----:B------:R-:W-:Y:S02]  /*1320*/  LOP3.LUT R9, R9, 0x7ffffe, RZ, 0xc0, !PT ;  /* 0x007ffffe09097812 */ /* 0x000fe400078ec0ff */
[----:B------:R-:W-:Y:S02]  /*1330*/  CS2R R136, SRZ ;  /* 0x0000000000887805 */ /* 0x000fe4000001ff00 */
[----:B------:R-:W-:Y:S02]  /*1340*/  SHF.R.U32.HI R3, RZ, 0x1f, R10 ;  /* 0x0000001fff037819 */ /* 0x000fe4000001160a */
[----:B------:R-:W-:Y:S02]  /*1350*/  CS2R R134, SRZ ;  /* 0x0000000000867805 */ /* 0x000fe4000001ff00 */
[----:B------:R-:W-:Y:S01]  /*1360*/  LOP3.LUT R4, R5, R4, RZ, 0x3c, !PT ;  /* 0x0000000405047212 */ /* 0x000fe200078e3cff */
[----:B------:R-:W-:Y:S01]  /*1370*/  IMAD.IADD R6, R6, 0x1, -R9 ;  /* 0x0000000106067824 */ /* 0x000fe200078e0a09 */
[----:B------:R-:W-:-:S02]  /*1380*/  LOP3.LUT R5, R2, 0xfffffffe, RZ, 0xc0, !PT ;  /* 0xfffffffe02057812 */ /* 0x000fc400078ec0ff */
[----:B------:R-:W-:Y:S02]  /*1390*/  CS2R R132, SRZ ;  /* 0x0000000000847805 */ /* 0x000fe4000001ff00 */
[----:B------:R-:W-:Y:S01]  /*13a0*/  LEA.HI.SX32 R3, R10, R3, 0x1c ;  /* 0x000000030a037211 */ /* 0x000fe200078fe2ff */
[----:B------:R-:W-:Y:S01]  /*13b0*/  IMAD R9, R13, 0xc, R6 ;  /* 0x0000000c0d097824 */ /* 0x000fe200078e0206 */
[----:B------:R-:W-:Y:S01]  /*13c0*/  MOV R2, UR37 ;  /* 0x0000002500027c02 */ /* 0x000fe20008000f00 */
[----:B------:R-:W-:Y:S01]  /*13d0*/  IMAD.IADD R5, R14, 0x1, -R5 ;  /* 0x000000010e057824 */ /* 0x000fe200078e0a05 */
[----:B------:R-:W-:Y:S01]  /*13e0*/  CS2R R130, SRZ ;  /* 0x0000000000827805 */ /* 0x000fe2000001ff00 */
[----:B------:R-:W-:Y:S01]  /*13f0*/  IMAD.U32 R4, R9, 0x200, R4 ;  /* 0x0000020009047824 */ /* 0x000fe200078e0004 */
[----:B------:R-:W-:Y:S02]  /*1400*/  VIADDMNMX R237, R3, 0x1, R2, PT ;  /* 0x0000000103ed7846 */ /* 0x000fe40003800102 */
[----:B------:R-:W-:-:S02]  /*1410*/  CS2R R128, SRZ ;  /* 0x0000000000807805 */ /* 0x000fc4000001ff00 */
[----:B------:R-:W-:Y:S02]  /*1420*/  LOP3.LUT R3, R0, 0xffffff80, RZ, 0xc0, !PT ;  /* 0xffffff8000037812 */ /* 0x000fe400078ec0ff */
[----:B------:R-:W-:Y:S01]  /*1430*/  CS2R R126, SRZ ;  /* 0x00000000007e7805 */ /* 0x000fe2000001ff00 */
[----:B------:R2:W-:Y:S01]  /*1440*/  STL [R1+0x18], R4 ;  /* 0x0000180401007387 */ /* 0x0005e20000100800 */
[----:B------:R-:W-:Y:S02]  /*1450*/  ISETP.GE.AND P0, PT, R16, R237, PT ;  /* 0x000000ed1000720c */ /* 0x000fe40003f06270 */
[----:B------:R-:W-:Y:S01]  /*1460*/  CS2R R124, SRZ ;  /* 0x00000000007c7805 */ /* 0x000fe2000001ff00 */
[----:B------:R-:W-:Y:S01]  /*1470*/  IMAD.IADD R6, R18, 0x1, -R3 ;  /* 0x0000000112067824 */ /* 0x000fe200078e0a03 */
[----:B------:R-:W-:Y:S02]  /*1480*/  MOV R0, RZ ;  /* 0x000000ff00007202 */ /* 0x000fe40000000f00 */
[----:B------:R-:W-:-:S02]  /*1490*/  CS2R R122, SRZ ;  /* 0x00000000007a7805 */ /* 0x000fc4000001ff00 */
[----:B------:R-:W-:Y:S01]  /*14a0*/  CS2R R120, SRZ ;  /* 0x0000000000787805 */ /* 0x000fe2000001ff00 */
[--C-:B------:R-:W-:Y:S01]  /*14b0*/  IMAD R2, R13, 0x300, R6.reuse ;  /* 0x000003000d027824 */ /* 0x100fe200078e0206 */
[----:B------:R-:W-:Y:S02]  /*14c0*/  SHF.R.S32.HI R11, RZ, 0x1f, R6 ;  /* 0x0000001fff0b7819 */ /* 0x000fe40000011406 */
[----:B------:R-:W-:Y:S01]  /*14d0*/  CS2R R182, SRZ ;  /* 0x0000000000b67805 */ /* 0x000fe2000001ff00 */
[----:B--2---:R-:W-:Y:S01]  /*14e0*/  IMAD.MOV.U32 R4, RZ, RZ, RZ ;  /* 0x000000ffff047224 */ /* 0x004fe200078e00ff */
[----:B------:R-:W-:Y:S02]  /*14f0*/  CS2R R180, SRZ ;  /* 0x0000000000b47805 */ /* 0x000fe4000001ff00 */
[----:B------:R-:W-:Y:S01]  /*1500*/  LEA.HI R10, R11, R6, RZ, 0x2 ;  /* 0x000000060b0a7211 */ /* 0x000fe200078f10ff */
[----:B------:R2:W-:Y:S01]  /*1510*/  STL [R1+0x1c], R11 ;  /* 0x00001c0b01007387 */ /* 0x0005e20000100800 */
[----:B------:R-:W-:-:S02]  /*1520*/  SHF.L.U32 R2, R2, 0x2, RZ ;  /* 0x0000000202027819 */ /* 0x000fc400000006ff */
[----:B------:R-:W-:Y:S02]  /*1530*/  CS2R R178, SRZ ;  /* 0x0000000000b27805 */ /* 0x000fe4000001ff00 */
[----:B------:R-:W-:Y:S01]  /*1540*/  LOP3.LUT R3, R10, 0xfffffffc, RZ, 0xc0, !PT ;  /* 0xfffffffc0a037812 */ /* 0x000fe200078ec0ff */
[----:B------:R2:W-:Y:S01]  /*1550*/  STL [R1+0x10], R10 ;  /* 0x0000100a01007387 */ /* 0x0005e20000100800 */
        /* <DEDUP_REMOVED lines=13> */
[----:B------:R-:W-:Y:S02]  /*1630*/  IMAD R2, R2, 0x4, R17 ;  /* 0x0000000402027824 */ /* 0x000fe400078e0211 */
[----:B------:R-:W-:Y:S01]  /*1640*/  IMAD.IADD R3, R6, 0x1, -R3 ;  /* 0x0000000106037824 */ /* 0x000fe200078e0a03 */
[----:B--2---:R-:W-:Y:S06]  /*1650*/  @P0 BRA `(.L_x_2422) ;  /* 0x0000004000780947 */ /* 0x004fec0003800000 */
[----:B------:R-:W-:Y:S01]  /*1660*/  LOP3.LUT R9, R8, 0xffffffe0, RZ, 0xc0, !PT ;  /* 0xffffffe008097812 */ /* 0x000fe200078ec0ff */
[----:B------:R-:W-:Y:S01]  /*1670*/  UIMAD UR4, UR36, -0x80, UR5 ;  /* 0xffffff80240478a4 */ /* 0x000fe2000f8e0205 */
[----:B------:R-:W-:Y:S01]  /*1680*/  LEA.HI R6, R11, R6, RZ, 0x5 ;  /* 0x000000060b067211 */ /* 0x000fe200078f28ff */
[----:B------:R-:W-:Y:S01]  /*1690*/  IMAD.MOV.U32 R151, RZ, RZ, RZ ;  /* 0x000000ffff977224 */ /* 0x000fe200078e00ff */
[----:B------:R-:W-:Y:S02]  /*16a0*/  IADD3 R9, R18, -R9, RZ ;  /* 0x8000000912097210 */ /* 0x000fe40007ffe0ff */
[----:B------:R-:W-:Y:S01]  /*16b0*/  LEA.HI R4, R13, R13, RZ, 0x1 ;  /* 0x0000000d0d047211 */ /* 0x000fe200078f08ff */
[----:B------:R-:W-:Y:S01]  /*16c0*/  IMAD.U32 R23, RZ, RZ, UR4 ;  /* 0x00000004ff177e24 */ /* 0x000fe2000f8e00ff */
[----:B------:R-:W-:Y:S02]  /*16d0*/  SHF.R.S32.HI R0, RZ, 0x1f, R9 ;  /* 0x0000001fff007819 */ /* 0x000fe40000011409 */
[----:B------:R-:W-:-:S02]  /*16e0*/  SHF.R.S32.HI R8, RZ, 0x5, R6 ;  /* 0x00000005ff087819 */ /* 0x000fc40000011406 */
[----:B------:R-:W-:Y:S02]  /*16f0*/  LOP3.LUT R6, R4, 0xfffffffe, RZ, 0xc0, !PT ;  /* 0xfffffffe04067812 */ /* 0x000fe400078ec0ff */
[-C--:B------:R-:W-:Y:S01]  /*1700*/  LEA.HI R4, R0, R9.reuse, RZ, 0x2 ;  /* 0x0000000900047211 */ /* 0x080fe200078f10ff */
[----:B------:R-:W-:Y:S01]  /*1710*/  IMAD R23, R8, -0x10, R23 ;  /* 0xfffffff008177824 */ /* 0x000fe200078e0217 */
[----:B------:R-:W-:Y:S01]  /*1720*/  LEA.HI R0, R0, R9, RZ, 0x3 ;  /* 0x0000000900007211 */ /* 0x000fe200078f18ff */
[----:B------:R-:W-:Y:S01]  /*1730*/  IMAD.IADD R22, R13, 0x1, -R6 ;  /* 0x000000010d167824 */ /* 0x000fe200078e0a06 */
[----:B------:R-:W-:Y:S02]  /*1740*/  SHF.R.S32.HI R9, RZ, 0x2, R4 ;  /* 0x00000002ff097819 */ /* 0x000fe40000011404 */
[----:B------:R-:W-:Y:S02]  /*1750*/  LEA.HI R6, R7, R18, RZ, 0x2 ;  /* 0x0000001207067211 */ /* 0x000fe400078f10ff */
[--C-:B------:R-:W-:Y:S01]  /*1760*/  SHF.R.S32.HI R14, RZ, 0x2, R10.reuse ;  /* 0x00000002ff0e7819 */ /* 0x100fe2000001140a */
[----:B------:R-:W-:Y:S01]  /*1770*/  VIADD R15, R9, 0x10 ;  /* 0x00000010090f7836 */ /* 0x000fe20000000000 */
[----:B------:R-:W-:-:S02]  /*1780*/  SHF.R.S32.HI R7, RZ, 0x1f, R10 ;  /* 0x0000001fff077819 */ /* 0x000fc4000001140a */
[----:B-1----:R-:W-:Y:S02]  /*1790*/  LOP3.LUT R13, R6, 0xfffffffc, RZ, 0xc0, !PT ;  /* 0xfffffffc060d7812 */ /* 0x002fe400078ec0ff */
[----:B------:R-:W-:Y:S02]  /*17a0*/  IADD3 R10, R9, 0x8, RZ ;  /* 0x00000008090a7810 */ /* 0x000fe40007ffe0ff */
[----:B------:R-:W-:Y:S01]  /*17b0*/  SHF.R.S32.HI R0, RZ, 0x3, R0 ;  /* 0x00000003ff007819 */ /* 0x000fe20000011400 */
[----:B------:R-:W-:Y:S01]  /*17c0*/  IMAD.IADD R6, R18, 0x1, -R13 ;  /* 0x0000000112067824 */ /* 0x000fe200078e0a0d */
[----:B------:R-:W-:Y:S02]  /*17d0*/  LEA.HI R11, R10, R10, RZ, 0x1 ;  /* 0x0000000a0a0b7211 */ /* 0x000fe400078f08ff */
[----:B------:R-:W-:Y:S02]  /*17e0*/  LEA.HI R18, R15, R15, RZ, 0x1 ;  /* 0x0000000f0f127211 */ /* 0x000fe400078f08ff */
[----:B------:R-:W-:-:S02]  /*17f0*/  SHF.R.S32.HI R12, RZ, 0x1, R11 ;  /* 0x00000001ff0c7819 */ /* 0x000fc4000001140b */
[----:B------:R-:W-:Y:S01]  /*1800*/  LEA.HI R8, R7, R14, RZ, 0x3 ;  /* 0x0000000e07087211 */ /* 0x000fe200078f18ff */
[----:B------:R-:W-:Y:S01]  /*1810*/  IMAD.HI R7, R0, 0x2aaaaaab, RZ ;  /* 0x2aaaaaab00077827 */ /* 0x000fe200078e02ff */
[----:B------:R-:W-:Y:S02]  /*1820*/  SHF.R.S32.HI R19, RZ, 0x1, R18 ;  /* 0x00000001ff137819 */ /* 0x000fe40000011412 */
[----:B------:R-:W-:Y:S01]  /*1830*/  LOP3.LUT R21, R8, 0xfffffff8, RZ, 0xc0, !PT ;  /* 0xfffffff808157812 */ /* 0x000fe200078ec0ff */
[----:B------:R-:W-:Y:S01]  /*1840*/  IMAD.HI R13, R12, 0x2aaaaaab, RZ ;  /* 0x2aaaaaab0c0d7827 */ /* 0x000fe200078e02ff */
[----:B------:R-:W-:Y:S02]  /*1850*/  LEA.HI R4, R4, R9, RZ, 0x1 ;  /* 0x0000000904047211 */ /* 0x000fe400078f08ff */
[----:B------:R-:W-:Y:S01]  /*1860*/  SHF.R.U32.HI R8, RZ, 0x1, R7 ;  /* 0x00000001ff087819 */ /* 0x000fe20000011607 */
[----:B------:R-:W-:Y:S01]  /*1870*/  IMAD.HI R20, R19, 0x2aaaaaab, RZ ;  /* 0x2aaaaaab13147827 */ /* 0x000fe200078e02ff */
[----:B------:R-:W-:-:S02]  /*1880*/  IADD3 R23, R23, R21, -R14 ;  /* 0x0000001517177210 */ /* 0x000fc40007ffe80e */
[----:B------:R-:W-:Y:S02]  /*1890*/  SHF.R.U32.HI R14, RZ, 0x1, R13 ;  /* 0x00000001ff0e7819 */ /* 0x000fe4000001160d */
[----:B------:R-:W-:Y:S02]  /*18a0*/  SHF.R.U32.HI R21, RZ, 0x1, R20 ;  /* 0x00000001ff157819 */ /* 0x000fe40000011614 */
[----:B------:R-:W-:Y:S02]  /*18b0*/  LOP3.LUT R4, R4, 0xfffffffe, RZ, 0xc0, !PT ;  /* 0xfffffffe04047812 */ /* 0x000fe400078ec0ff */
[----:B------:R-:W-:Y:S02]  /*18c0*/  LEA.HI R7, R7, R8, RZ, 0x1 ;  /* 0x0000000807077211 */ /* 0x000fe400078f08ff */
[----:B------:R-:W-:Y:S02]  /*18d0*/  LEA.HI R13, R13, R14, RZ, 0x1 ;  /* 0x0000000e0d0d7211 */ /* 0x000fe400078f08ff */
[----:B------:R-:W-:-:S02]  /*18e0*/  LOP3.LUT R11, R11, 0xfffffffe, RZ, 0xc0, !PT ;  /* 0xfffffffe0b0b7812 */ /* 0x000fc400078ec0ff */
[----:B------:R-:W-:Y:S01]  /*18f0*/  LEA.HI R20, R20, R21, RZ, 0x1 ;  /* 0x0000001514147211 */ /* 0x000fe200078f08ff */
[----:B------:R-:W-:Y:S01]  /*1900*/  IMAD R12, R13, -0xc, R12 ;  /* 0xfffffff40d0c7824 */ /* 0x000fe200078e020c */
[----:B------:R-:W-:Y:S01]  /*1910*/  LOP3.LUT R18, R18, 0xfffffffe, RZ, 0xc0, !PT ;  /* 0xfffffffe12127812 */ /* 0x000fe200078ec0ff */
[----:B------:R-:W-:Y:S01]  /*1920*/  IMAD.IADD R11, R10, 0x1, -R11 ;  /* 0x000000010a0b7824 */ /* 0x000fe200078e0a0b */
[----:B------:R-:W-:Y:S01]  /*1930*/  IADD3 R4, R9, -R4, RZ ;  /* 0x8000000409047210 */ /* 0x000fe20007ffe0ff */
[----:B------:R-:W-:Y:S02]  /*1940*/  IMAD R9, R7, -0xc, R0 ;  /* 0xfffffff407097824 */ /* 0x000fe400078e0200 */
[----:B------:R-:W-:Y:S02]  /*1950*/  IMAD R19, R20, -0xc, R19 ;  /* 0xfffffff414137824 */ /* 0x000fe400078e0213 */
[----:B------:R-:W-:Y:S01]  /*1960*/  IMAD.IADD R18, R15, 0x1, -R18 ;  /* 0x000000010f127824 */ /* 0x000fe200078e0a12 */
[----:B------:R-:W-:Y:S01]  /*1970*/  LEA R4, R9, R4, 0x3 ;  /* 0x0000000409047211 */ /* 0x000fe200078e18ff */
[----:B------:R-:W-:-:S02]  /*1980*/  IMAD R0, R12, 0x8, R11 ;  /* 0x000000080c007824 */ /* 0x000fc400078e020b */
[----:B------:R-:W-:Y:S02]  /*1990*/  IMAD R8, R19, 0x8, R18 ;  /* 0x0000000813087824 */ /* 0x000fe400078e0212 */
[----:B------:R1:W-:Y:S01]  /*19a0*/  STL [R1+0x8], R4 ;  /* 0x0000080401007387 */ /* 0x0003e20000100800 */
[----:B------:R-:W-:-:S03]  /*19b0*/  IMAD R7, R22, -0x40, R23 ;  /* 0xffffffc016077824 */ /* 0x000fc600078e0217 */
[----:B------:R2:W-:Y:S04]  /*19c0*/  STL [R1+0x4], R0 ;  /* 0x0000040001007387 */ /* 0x0005e80000100800 */
[----:B------:R3:W-:Y:S01]  /*19d0*/  STL [R1], R8 ;  /* 0x0000000801007387 */ /* 0x0007e20000100800 */
[----:B-1----:R-:W-:Y:S01]  /*19e0*/  MOV R4, RZ ;  /* 0x000000ff00047202 */ /* 0x002fe20000000f00 */
[----:B--2---:R-:W-:-:S07]  /*19f0*/  IMAD.MOV.U32 R0, RZ, RZ, RZ ;  /* 0x000000ffff007224 */ /* 0x004fce00078e00ff */
.L_x_2433:
[----:B--23--:R-:W2:Y:S01]  /*1a00*/  LDL R8, [R1+0xc] ;  /* 0x00000c0001087983 */ /* 0x00cea20000100800 */
[----:B------:R-:W-:Y:S05]  /*1a10*/  YIELD ;  /* 0x0000000000007946 */ /* 0x000fea0003800000 */
[----:B--2---:R-:W-:-:S04]  /*1a20*/  LOP3.LUT R8, R8, 0x1, RZ, 0xfc, !PT ;  /* 0x0000000108087812 */ /* 0x004fc800078efcff */
[----:B------:R-:W-:-:S13]  /*1a30*/  ISETP.NE.AND P0, PT, R8, 0x3, PT ;  /* 0x000000030800780c */ /* 0x000fda0003f05270 */
[----:B------:R-:W-:Y:S05]  /*1a40*/  @!P0 BRA `(.L_x_2423) ;  /* 0x0000000000048947 */ /* 0x000fea0003800000 */
[----:B------:R-:W-:Y:S01]  /*1a50*/  BPT.TRAP 0x1 ;  /* 0x000000040000795c */ /* 0x000fe20000300000 */
.L_x_2423:
[----:B------:R-:W-:Y:S02]  /*1a60*/  LEA R8, R0, R17, 0x3 ;  /* 0x0000001100087211 */ /* 0x000fe400078e18ff */
[----:B------:R-:W-:-:S04]  /*1a70*/  SHF.L.U32 R21, R4, 0x1f, RZ ;  /* 0x0000001f04157819 */ /* 0x000fc800000006ff */
[----:B------:R1:W2:Y:S01]  /*1a80*/  SYNCS.PHASECHK.TRANS64.TRYWAIT P1, [R8+URZ+0x26810], R21 ;  /* 0x02681015080075a7 */ /* 0x0002a2000802017f */
[----:B------:R-:W-:Y:S05]  /*1a90*/  @!P0 BRA `(.L_x_2424) ;  /* 0x0000000000048947 */ /* 0x000fea0003800000 */
[----:B------:R-:W-:Y:S01]  /*1aa0*/  BPT.TRAP 0x1 ;  /* 0x000000040000795c */ /* 0x000fe20000300000 */
.L_x_2424:
[----:B------:R-:W-:-:S05]  /*1ab0*/  VIADD R9, R17, 0xe000 ;  /* 0x0000e00011097836 */ /* 0x000fca0000000000 */
[----:B------:R-:W-:-:S04]  /*1ac0*/  SHF.R.U32.HI R9, RZ, 0x4, R9 ;  /* 0x00000004ff097819 */ /* 0x000fc80000011609 */
[----:B------:R-:W-:Y:S01]  /*1ad0*/  LOP3.LUT R9, R9, 0x3fff, RZ, 0xc0, !PT ;  /* 0x00003fff09097812 */ /* 0x000fe200078ec0ff */
[----:B--2---:R-:W-:Y:S06]  /*1ae0*/  @P1 BRA `(.L_x_2425) ;  /* 0x0000000000081947 */ /* 0x004fec0003800000 */
[----:B------:R-:W2:Y:S02]  /*1af0*/  SYNCS.PHASECHK.TRANS64.TRYWAIT P1, [R8+URZ+0x26810], R21 ;  /* 0x02681015080075a7 */ /* 0x000ea4000802017f */
[----:B--2---:R-:W-:Y:S05]  /*1b00*/  @!P1 BRA `(.L_x_2426) ;  /* 0x000000c400b89947 */ /* 0x004fea0003800000 */
.L_x_2425:
        /* <DEDUP_REMOVED lines=8> */
[----:B------:R-:W5:Y:S01]  /*1b90*/  LDL R13, [R1] ;  /* 0x00000000010d7983 */ /* 0x000f620000100800 */
[----:B------:R-:W-:Y:S01]  /*1ba0*/  WARPGROUP.ARRIVE ;  /* 0x00000000000079c5 */ /* 0x000fe20000000000 */
[----:B------:R-:W-:Y:S01]  /*1bb0*/  UMOV UR7, 0x40000040 ;  /* 0x4000004000077882 */ /* 0x000fe20000000000 */
[----:B------:R-:W-:Y:S01]  /*1bc0*/  UMOV UR5, 0x40000040 ;  /* 0x4000004000057882 */ /* 0x000fe20000000000 */
[----:B------:R-:W-:-:S02]  /*1bd0*/  IADD3 R19, R17, 0x1a000, RZ ;  /* 0x0001a00011137810 */ /* 0x000fc40007ffe0ff */
[----:B------:R-:W-:-:S04]  /*1be0*/  USHF.R.U32.HI UR4, URZ, 0x4, UR9 ;  /* 0x000000043f047899 */ /* 0x000fc80008011609 */
[----:B------:R-:W-:Y:S02]  /*1bf0*/  ULOP3.LUT UR4, UR4, 0x3fff, URZ, 0xc0, !UPT ;  /* 0x00003fff04047892 */ /* 0x000fe4000f8ec03f */
[----:B------:R-:W-:Y:S02]  /*1c00*/  UMOV UR6, UR8 ;  /* 0x0000000800067c82 */ /* 0x000fe40008000000 */
[----:B------:R-:W-:-:S07]  /*1c10*/  ULOP3.LUT UR10, UR4, 0x10000, URZ, 0xfc, !UPT ;  /* 0x00010000040a7892 */ /* 0x000fce000f8efc3f */
[----:B------:R-:W-:Y:S02]  /*1c20*/  UMOV UR4, UR10 ;  /* 0x0000000a00047c82 */ /* 0x000fe40008000000 */
[----:B------:R-:W-:Y:S01]  /*1c30*/  HGMMA.64x96x16.F32.BF16 R72, gdesc[UR4], RZ, !UPT, gsb0 ;  /* 0x01600000044879f0 */ /* 0x000fe2000c0018ff */
[----:B------:R-:W-:Y:S02]  /*1c40*/  UIADD3 UR6, UR8, 0x2, URZ ;  /* 0x0000000208067890 */ /* 0x000fe4000fffe03f */
[----:B------:R-:W-:Y:S01]  /*1c50*/  UIADD3 UR4, UR10, 0x2, URZ ;  /* 0x000000020a047890 */ /* 0x000fe2000fffe03f */
[----:B------:R-:W-:Y:S01]  /*1c60*/  UMOV UR7, 0x40000040 ;  /* 0x4000004000077882 */ /* 0x000fe20000000000 */
[----:B------:R-:W-:Y:S01]  /*1c70*/  UMOV UR5, 0x40000040 ;  /* 0x4000004000057882 */ /* 0x000fe20000000000 */
[----:B------:R-:W-:Y:S02]  /*1c80*/  WARPGROUP.DEPBAR.LE gsb0, 0x0 ;  /* 0x00008000000079c5 */ /* 0x000fe40000010000 */
[----:B------:R-:W-:-:S06]  /*1c90*/  WARPGROUP.ARRIVE ;  /* 0x00000000000079c5 */ /* 0x000fcc0000000000 */
[----:B------:R-:W-:Y:S01]  /*1ca0*/  HGMMA.64x96x16.F32.BF16 R72, gdesc[UR4], R72, gsb0 ;  /* 0x01600000044879f0 */ /* 0x000fe20008001848 */
        /* <DEDUP_REMOVED lines=11> */
[----:B---3--:R-:W-:-:S04]  /*1d60*/  LEA R10, R0, R14, 0x7 ;  /* 0x0000000e000a7211 */ /* 0x008fc800078e38ff */
[----:B------:R-:W-:Y:S01]  /*1d70*/  LEA R10, R3, R10, 0x1 ;  /* 0x0000000a030a7211 */ /* 0x000fe200078e08ff */
[----:B----4-:R-:W-:-:S03]  /*1d80*/  IMAD R12, R0, 0x80, R12 ;  /* 0x00000080000c7824 */ /* 0x010fc600078e020c */
[C---:B------:R-:W-:Y:S01]  /*1d90*/  LEA R15, R10.reuse, R17, 0x2 ;  /* 0x000000110a0f7211 */ /* 0x040fe200078e10ff */
[----:B------:R-:W-:Y:S02]  /*1da0*/  IMAD R190, R10, 0x4, R19 ;  /* 0x000000040abe7824 */ /* 0x000fe400078e0213 */
[----:B-----5:R-:W-:Y:S02]  /*1db0*/  IMAD R14, R0, 0x80, R13 ;  /* 0x00000080000e7824 */ /* 0x020fe400078e020d */
[C---:B------:R-:W-:Y:S02]  /*1dc0*/  IMAD R12, R3.reuse, 0x2, R12 ;  /* 0x00000002030c7824 */ /* 0x040fe400078e020c */
[----:B------:R-:W-:Y:S02]  /*1dd0*/  IMAD R18, R3, 0x2, R14 ;  /* 0x0000000203127824 */ /* 0x000fe400078e020e */
[--C-:B------:R-:W-:Y:S02]  /*1de0*/  IMAD R14, R12, 0x4, R17.reuse ;  /* 0x000000040c0e7824 */ /* 0x100fe400078e0211 */
[C---:B------:R-:W-:Y:S01]  /*1df0*/  IMAD R13, R18.reuse, 0x4, R17 ;  /* 0x00000004120d7824 */ /* 0x040fe200078e0211 */
[----:B------:R-:W-:Y:S01]  /*1e00*/  LEA R10, R18, R19, 0x2 ;  /* 0x00000013120a7211 */ /* 0x000fe200078e10ff */
[----:B------:R-:W-:Y:S01]  /*1e10*/  IMAD R11, R12, 0x4, R19 ;  /* 0x000000040c0b7824 */ /* 0x000fe200078e0213 */
[----:B------:R-:W-:-:S02]  /*1e20*/  WARPGROUP.DEPBAR.LE gsb0, 0x0 ;  /* 0x00008000000079c5 */ /* 0x000fc40000010000 */
[----:B------:R-:W-:-:S06]  /*1e30*/  WARPGROUP.ARRIVE ;  /* 0x00000000000079c5 */ /* 0x000fcc0000000000 */
[----:B------:R-:W-:Y:S03]  /*1e40*/  HGMMA.64x96x16.F32.BF16 R72, gdesc[UR4], R72, gsb0 ;  /* 0x01600000044879f0 */ /* 0x000fe60008001848 */
[----:B------:R-:W-:Y:S02]  /*1e50*/  WARPGROUP.DEPBAR.LE gsb0, 0x0 ;  /* 0x00008000000079c5 */ /* 0x000fe40000010000 */
[----:B------:R-:W3:Y:S04]  /*1e60*/  LDS R15, [R15+0x1a000] ;  /* 0x01a000000f0f7984 */ /* 0x000ee80000000800 */
[----:B------:R-:W4:Y:S04]  /*1e70*/  LDS R14, [R14+0x1a000] ;  /* 0x01a000000e0e7984 */ /* 0x000f280000000800 */
[----:B------:R-:W1:Y:S01]  /*1e80*/  LDS R13, [R13+0x1a000] ;  /* 0x01a000000d0d7984 */ /* 0x000e620000000800 */
[----:B------:R-:W-:Y:S05]  /*1e90*/  @!P0 BRA `(.L_x_2427) ;  /* 0x0000000000048947 */ /* 0x000fea0003800000 */
[----:B------:R-:W-:Y:S01]  /*1ea0*/  BPT.TRAP 0x1 ;  /* 0x000000040000795c */ /* 0x000fe20000300000 */
.L_x_2427:
[----:B------:R1:W1:Y:S01]  /*1eb0*/  SYNCS.PHASECHK.TRANS64.TRYWAIT P1, [R8+URZ+0x26830], R21 ;  /* 0x02683015080075a7 */ /* 0x000262000802017f */
[----:B------:R-:W-:Y:S05]  /*1ec0*/  @!P0 BRA `(.L_x_2428) ;  /* 0x0000000000048947 */ /* 0x000fea0003800000 */
[----:B------:R-:W-:Y:S01]  /*1ed0*/  BPT.TRAP 0x1 ;  /* 0x000000040000795c */ /* 0x000fe20000300000 */
.L_x_2428:
[----:B------:R-:W-:-:S05]  /*1ee0*/  VIADD R12, R17, 0x14000 ;  /* 0x00014000110c7836 */ /* 0x000fca0000000000 */
[----:B------:R-:W-:-:S04]  /*1ef0*/  SHF.R.U32.HI R12, RZ, 0x4, R12 ;  /* 0x00000004ff0c7819 */ /* 0x000fc8000001160c */
[----:B------:R-:W-:-:S04]  /*1f00*/  LOP3.LUT R12, R12, 0x3fff, RZ, 0xc0, !PT ;  /* 0x00003fff0c0c7812 */ /* 0x000fc800078ec0ff */
[----:B------:R-:W-:Y:S01]  /*1f10*/  LOP3.LUT R19, R12, 0x10000, RZ, 0xfc, !PT ;  /* 0x000100000c137812 */ /* 0x000fe200078efcff */
[----:B-1----:R-:W-:Y:S06]  /*1f20*/  @P1 BRA `(.L_x_2429) ;  /* 0x0000000000081947 */ /* 0x002fec0003800000 */
[----:B------:R-:W1:Y:S02]  /*1f30*/  SYNCS.PHASECHK.TRANS64.TRYWAIT P1, [R8+URZ+0x26830], R21 ;  /* 0x02683015080075a7 */ /* 0x000e64000802017f */
[----:B-1----:R-:W-:Y:S05]  /*1f40*/  @!P1 BRA `(.L_x_2430) ;  /* 0x000000c000bc9947 */ /* 0x002fea0003800000 */
.L_x_2429:
[----:B------:R-:W-:Y:S01]  /*1f50*/  UIADD3 UR9, UR9, 0x4000, URZ ;  /* 0x0000400009097890 */ /* 0x000fe2000fffe03f */
[C---:B------:R-:W-:Y:S01]  /*1f60*/  IMAD R19, R0.reuse, 0x300, R19 ;  /* 0x0000030000137824 */ /* 0x040fe200078e0213 */
[----:B------:R-:W-:Y:S01]  /*1f70*/  WARPGROUP.ARRIVE ;  /* 0x00000000000079c5 */ /* 0x000fe20000000000 */
[----:B------:R-:W-:Y:S01]  /*1f80*/  UMOV UR7, 0x40000040 ;  /* 0x4000004000077882 */ /* 0x000fe20000000000 */
[----:B------:R-:W-:Y:S01]  /*1f90*/  USHF.R.U32.HI UR9, URZ, 0x4, UR9 ;  /* 0x000000043f097899 */ /* 0x000fe20008011609 */
[----:B------:R-:W-:Y:S01]  /*1fa0*/  ISETP.GT.AND P2, PT, R7, RZ, PT ;  /* 0x000000ff0700720c */ /* 0x000fe20003f44270 */
[----:B------:R-:W-:Y:S01]  /*1fb0*/  UMOV UR5, 0x40000040 ;  /* 0x4000004000057882 */ /* 0x000fe20000000000 */
[----:B------:R-:W-:Y:S01]  /*1fc0*/  R2UR UR8, R19 ;  /* 0x00000000130872ca */ /* 0x000fe200000e0000 */
[----:B------:R-:W-:Y:S01]  /*1fd0*/  ULOP3.LUT UR9, UR9, 0x3fff, URZ, 0xc0, !UPT ;  /* 0x00003fff09097892 */ /* 0x000fe2000f8ec03f */
[----:B------:R-:W-:Y:S01]  /*1fe0*/  ISETP.GT.AND P1, PT, R7, 0x8, PT ;  /* 0x000000080700780c */ /* 0x000fe20003f24270 */
[----:B------:R-:W-:Y:S01]  /*1ff0*/  ULDC UR10, c[0x0][0x75c] ;  /* 0x0001d700000a7ab9 */ /* 0x000fe20000000800 */
[----:B------:R-:W-:Y:S01]  /*2000*/  IMAD R236, R0, 0x300, R12 ;  /* 0x0000030000ec7824 */ /* 0x000fe200078e020c */
[----:B------:R-:W-:Y:S01]  /*2010*/  ULOP3.LUT UR9, UR9, 0x10000, URZ, 0xfc, !UPT ;  /* 0x0001000009097892 */ /* 0x000fe2000f8efc3f */
[----:B------:R-:W-:Y:S01]  /*2020*/  FMUL.FTZ R192, R72, UR10 ;  /* 0x0000000a48c07c20 */ /* 0x000fe20008410000 */
[----:B------:R-:W-:Y:S01]  /*2030*/  FMUL.FTZ R72, R79, UR10 ;  /* 0x0000000a4f487c20 */ /* 0x000fe20008410000 */
[----:B------:R-:W-:Y:S01]  /*2040*/  FMUL.FTZ R79, R86, UR10 ;  /* 0x0000000a564f7c20 */ /* 0x000fe20008410000 */
[----:B------:R-:W-:Y:S01]  /*2050*/  FMUL.FTZ R86, R93, UR10 ;  /* 0x0000000a5d567c20 */ /* 0x000fe20008410000 */
[----:B------:R-:W-:Y:S01]  /*2060*/  FMUL.FTZ R23, R78, UR10 ;  /* 0x0000000a4e177c20 */ /* 0x000fe20008410000 */
[----:B------:R-:W1:Y:S01]  /*2070*/  LDC R93, c[0x0][0x280] ;  /* 0x0000a000ff5d7b82 */ /* 0x000e620000000800 */
[----:B------:R-:W-:Y:S01]  /*2080*/  UMOV UR4, UR9 ;  /* 0x0000000900047c82 */ /* 0x000fe20008000000 */
[----:B------:R-:W-:Y:S01]  /*2090*/  UMOV UR6, UR8 ;  /* 0x0000000800067c82 */ /* 0x000fe20008000000 */
[----:B------:R-:W-:Y:S01]  /*20a0*/  FMUL.FTZ R18, R73, UR10 ;  /* 0x0000000a49127c20 */ /* 0x000fe20008410000 */
[----:B------:R-:W-:Y:S01]  /*20b0*/  HGMMA.64x96x16.F32.BF16 R24, gdesc[UR4], RZ, !UPT, gsb0 ;  /* 0x01600000041879f0 */ /* 0x000fe2000c0018ff */
        /* <DEDUP_REMOVED lines=9> */
[----:B------:R-:W-:Y:S01]  /*2150*/  FMUL.FTZ R20, R75, UR10 ;  /* 0x0000000a4b147c20 */ /* 0x000fe20008410000 */
[----:B------:R-:W-:Y:S01]  /*2160*/  FMUL.FTZ R74, R81, UR10 ;  /* 0x0000000a514a7c20 */ /* 0x000fe20008410000 */
[----:B------:R-:W-:Y:S01]  /*2170*/  FMUL.FTZ R77, R84, UR10 ;  /* 0x0000000a544d7c20 */ /* 0x000fe20008410000 */
[----:B------:R-:W5:Y:S01]  /*2180*/  MUFU.TANH R192, R192 ;  /* 0x000000c000c07308 */ /* 0x000f620000002400 */
[----:B------:R-:W-:Y:S01]  /*2190*/  FMUL.FTZ R75, R82, UR10 ;  /* 0x0000000a524b7c20 */ /* 0x000fe20008410000 */
[----:B------:R-:W-:Y:S01]  /*21a0*/  FMUL.FTZ R82, R89, UR10 ;  /* 0x0000000a59527c20 */ /* 0x000fe20008410000 */
[----:B------:R-:W-:Y:S01]  /*21b0*/  FMUL.FTZ R185, R100, UR10 ;  /* 0x0000000a64b97c20 */ /* 0x000fe20008410000 */
[----:B------:R-:W-:Y:S01]  /*21c0*/  FMUL.FTZ R188, R103, UR10 ;  /* 0x0000000a67bc7c20 */ /* 0x000fe20008410000 */
[----:B------:R-:W-:Y:S01]  /*21d0*/  FMUL.FTZ R186, R101, UR10 ;  /* 0x0000000a65ba7c20 */ /* 0x000fe20008410000 */
[----:B--2---:R-:W-:Y:S01]  /*21e0*/  FMUL.FTZ R21, R76, UR10 ;  /* 0x0000000a4c157c20 */ /* 0x004fe20008410000 */
[----:B-1----:R-:W-:Y:S01]  /*21f0*/  IMAD R92, R16, -0x60, R93 ;  /* 0xffffffa0105c7824 */ /* 0x002fe200078e025d */
[----:B------:R-:W1:Y:S01]  /*2200*/  MUFU.TANH R18, R18 ;  /* 0x0000001200127308 */ /* 0x000e620000002400 */
[----:B------:R-:W-:Y:S01]  /*2210*/  FMUL.FTZ R191, R113, UR10 ;  /* 0x0000000a71bf7c20 */ /* 0x000fe20008410000 */
[----:B------:R-:W-:Y:S01]  /*2220*/  FMUL.FTZ R76, R83, UR10 ;  /* 0x0000000a534c7c20 */ /* 0x000fe20008410000 */
[----:B------:R-:W-:-:S02]  /*2230*/  IMAD R92, R3, -0x2, R92 ;  /* 0xfffffffe035c7824 */ /* 0x000fc400078e025c */
[----:B------:R-:W-:Y:S01]  /*2240*/  FMUL.FTZ R80, R87, UR10 ;  /* 0x0000000a57507c20 */ /* 0x000fe20008410000 */
[----:B------:R-:W-:Y:S01]  /*2250*/  FMUL.FTZ R83, R90, UR10 ;  /* 0x0000000a5a537c20 */ /* 0x000fe20008410000 */
[----:B------:R-:W-:Y:S01]  /*2260*/  FMUL.FTZ R87, R94, UR10 ;  /* 0x0000000a5e577c20 */ /* 0x000fe20008410000 */
[----:B------:R-:W-:Y:S01]  /*2270*/  IMAD.IADD R92, R92, 0x1, -R7 ;  /* 0x000000015c5c7824 */ /* 0x000fe200078e0a07 */
[----:B------:R-:W2:Y:S01]  /*2280*/  MUFU.TANH R73, R73 ;  /* 0x0000004900497308 */ /* 0x000ea20000002400 */
[----:B------:R-:W-:Y:S01]  /*2290*/  FMUL.FTZ R90, R97, UR10 ;  /* 0x0000000a615a7c20 */ /* 0x000fe20008410000 */
[----:B------:R-:W-:Y:S01]  /*22a0*/  FMUL.FTZ R81, R88, UR10 ;  /* 0x0000000a58517c20 */ /* 0x000fe20008410000 */
[----:B------:R-:W-:Y:S01]  /*22b0*/  FMUL.FTZ R189, R104, UR10 ;  /* 0x0000000a68bd7c20 */ /* 0x000fe20008410000 */
[C---:B------:R-:W-:Y:S01]  /*22c0*/  SEL R103, R92.reuse, 0x60, P2 ;  /* 0x000000605c677807 */ /* 0x040fe20001000000 */
[----:B------:R-:W-:Y:S01]  /*22d0*/  FMUL.FTZ R88, R95, UR10 ;  /* 0x0000000a5f587c20 */ /* 0x000fe20008410000 */
[----:B------:R-:W-:Y:S01]  /*22e0*/  IADD3 R97, R92, 0x8, RZ ;  /* 0x000000085c617810 */ /* 0x000fe20007ffe0ff */
[----:B---3--:R-:W3:Y:S01]  /*22f0*/  SHFL.IDX PT, R104, R15, R6, 0x1f ;  /* 0x00001f060f687589 */ /* 0x008ee200000e0000 */
[----:B------:R-:W4:Y:S01]  /*2300*/  MUFU.TANH R74, R74 ;  /* 0x0000004a004a7308 */ /* 0x000f220000002400 */
[----:B------:R-:W-:Y:S01]  /*2310*/  ISETP.GT.AND P6, PT, R103, RZ, PT ;  /* 0x000000ff6700720c */ /* 0x000fe20003fc4270 */
[----:B------:R-:W-:Y:S01]  /*2320*/  FMUL.FTZ R84, R91, UR10 ;  /* 0x0000000a5b547c20 */ /* 0x000fe20008410000 */
[C---:B------:R-:W-:Y:S01]  /*2330*/  ISETP.GT.AND P5, PT, R103.reuse, 0x1, PT ;  /* 0x000000016700780c */ /* 0x040fe20003fa4270 */
[----:B------:R-:W-:Y:S01]  /*2340*/  FMUL.FTZ R91, R98, UR10 ;  /* 0x0000000a625b7c20 */ /* 0x000fe20008410000 */
[----:B------:R-:W-:Y:S01]  /*2350*/  ISETP.GT.AND P4, PT, R103, 0x10, PT ;  /* 0x000000106700780c */ /* 0x000fe20003f84270 */
[----:B------:R-:W-:Y:S01]  /*2360*/  FMUL.FTZ R89, R96, UR10 ;  /* 0x0000000a60597c20 */ /* 0x000fe20008410000 */
[----:B-----5:R-:W-:Y:S01]  /*2370*/  FSEL R113, R192, -INF , !P6 ;  /* 0xff800000c0717808 */ /* 0x020fe20007000000 */
[----:B------:R-:W5:Y:S01]  /*2380*/  MUFU.TANH R77, R77 ;  /* 0x0000004d004d7308 */ /* 0x000f620000002400 */
[----:B-1----:R-:W-:Y:S01]  /*2390*/  FSEL R197, R18, -INF , !P5 ;  /* 0xff80000012c57808 */ /* 0x002fe20006800000 */
[----:B------:R-:W-:Y:S01]  /*23a0*/  FMUL.FTZ R184, R99, UR10 ;  /* 0x0000000a63b87c20 */ /* 0x000fe20008410000 */
[C---:B------:R-:W-:Y:S01]  /*23b0*/  ISETP.GT.AND P6, PT, R103.reuse, 0x11, PT ;  /* 0x000000116700780c */ /* 0x040fe20003fc4270 */
[----:B------:R-:W-:Y:S01]  /*23c0*/  FMUL.FTZ R187, R102, UR10 ;  /* 0x0000000a66bb7c20 */ /* 0x000fe20008410000 */
[----:B------:R-:W-:Y:S01]  /*23d0*/  ISETP.GT.AND P5, PT, R103, 0x18, PT ;  /* 0x000000186700780c */ /* 0x000fe20003fa4270 */
[----:B------:R-:W-:Y:S01]  /*23e0*/  FMUL.FTZ R105, R105, UR10 ;  /* 0x0000000a69697c20 */ /* 0x000fe20008410000 */
[----:B--2---:R-:W-:Y:S01]  /*23f0*/  FSEL R94, R73, -INF , !P4 ;  /* 0xff800000495e7808 */ /* 0x004fe20006000000 */
[----:B------:R-:W1:Y:S01]  /*2400*/  MUFU.TANH R82, R82 ;  /* 0x0000005200527308 */ /* 0x000e620000002400 */
[----:B------:R-:W-:Y:S01]  /*2410*/  ISETP.GT.AND P4, PT, R103, 0x21, PT ;  /* 0x000000216700780c */ /* 0x000fe20003f84270 */
[----:B------:R-:W-:Y:S01]  /*2420*/  FMUL.FTZ R108, R108, UR10 ;  /* 0x0000000a6c6c7c20 */ /* 0x000fe20008410000 */
[----:B----4-:R-:W-:Y:S01]  /*2430*/  FSEL R93, R74, -INF , !P6 ;  /* 0xff8000004a5d7808 */ /* 0x010fe20007000000 */
[----:B------:R-:W-:Y:S01]  /*2440*/  FMUL.FTZ R109, R109, UR10 ;  /* 0x0000000a6d6d7c20 */ /* 0x000fe20008410000 */
[----:B------:R-:W-:Y:S01]  /*2450*/  ISETP.GT.AND P6, PT, R103, 0x28, PT ;  /* 0x000000286700780c */ /* 0x000fe20003fc4270 */
[----:B------:R-:W-:Y:S01]  /*2460*/  FMUL.FTZ R106, R106, UR10 ;  /* 0x0000000a6a6a7c20 */ /* 0x000fe20008410000 */
[----:B------:R-:W-:Y:S01]  /*2470*/  SEL R193, R97, 0x60, P1 ;  /* 0x0000006061c17807 */ /* 0x000fe20000800000 */
[----:B------:R-:W2:Y:S01]  /*2480*/  MUFU.TANH R85, R85 ;  /* 0x0000005500557308 */ /* 0x000ea20000002400 */
[----:B-----5:R-:W-:Y:S01]  /*2490*/  FSEL R95, R77, -INF , !P5 ;  /* 0xff8000004d5f7808 */ /* 0x020fe20006800000 */
[----:B------:R-:W-:Y:S01]  /*24a0*/  FMUL.FTZ R107, R107, UR10 ;  /* 0x0000000a6b6b7c20 */ /* 0x000fe20008410000 */
[C---:B------:R-:W-:Y:S01]  /*24b0*/  ISETP.GT.AND P5, PT, R103.reuse, 0x29, PT ;  /* 0x000000296700780c */ /* 0x040fe20003fa4270 */
[----:B------:R-:W-:Y:S01]  /*24c0*/  FMUL.FTZ R112, R112, UR10 ;  /* 0x0000000a70707c20 */ /* 0x000fe20008410000 */
[C---:B------:R-:W-:Y:S01]  /*24d0*/  ISETP.GT.AND P3, PT, R103.reuse, 0x8, PT ;  /* 0x000000086700780c */ /* 0x040fe20003f64270 */
[----:B------:R-:W-:Y:S01]  /*24e0*/  FMUL.FTZ R110, R110, UR10 ;  /* 0x0000000a6e6e7c20 */ /* 0x000fe20008410000 */
[----:B------:R-:W-:Y:S01]  /*24f0*/  ISETP.GT.AND P2, PT, R103, 0x9, PT ;  /* 0x000000096700780c */ /* 0x000fe20003f44270 */
[----:B------:R-:W4:Y:S01]  /*2500*/  MUFU.TANH R86, R86 ;  /* 0x0000005600567308 */ /* 0x000f220000002400 */
[----:B-1----:R-:W-:Y:S01]  /*2510*/  FSEL R98, R82, -INF , !P4 ;  /* 0xff80000052627808 */ /* 0x002fe20006000000 */
[----:B------:R-:W-:Y:S01]  /*2520*/  FMUL.FTZ R111, R111, UR10 ;  /* 0x0000000a6f6f7c20 */ /* 0x000fe20008410000 */
[C---:B------:R-:W-:Y:S01]  /*2530*/  ISETP.GT.AND P4, PT, R103.reuse, 0x38, PT ;  /* 0x000000386700780c */ /* 0x040fe20003f84270 */
[----:B------:R-:W-:Y:S01]  /*2540*/  FMUL.FTZ R114, R114, UR10 ;  /* 0x0000000a72727c20 */ /* 0x000fe20008410000 */
[----:B------:R-:W-:Y:S01]  /*2550*/  ISETP.GT.AND P1, PT, R103, 0x40, PT ;  /* 0x000000406700780c */ /* 0x000fe20003f24270 */
[----:B------:R-:W-:Y:S01]  /*2560*/  FFMA.FTZ R192, -R192, R192, 1 ;  /* 0x3f800000c0c07423 */ /* 0x000fe200000101c0 */
[----:B------:R-:W-:Y:S01]  /*2570*/  FMUL.FTZ R194, R117, UR10 ;  /* 0x0000000a75c27c20 */ /* 0x000fe20008410000 */
[----:B------:R-:W1:Y:S01]  /*2580*/  MUFU.TANH R185, R185 ;  /* 0x000000b900b97308 */ /* 0x000e620000002400 */
[----:B--2---:R-:W-:Y:S01]  /*2590*/  FSEL R96, R85, -INF , !P6 ;  /* 0xff80000055607808 */ /* 0x004fe20007000000 */
[----:B------:R-:W-:Y:S01]  /*25a0*/  VIADD R117, R6, 0x8 ;  /* 0x0000000806757836 */ /* 0x000fe20000000000 */
[----:B------:R-:W-:Y:S01]  /*25b0*/  ISETP.GT.AND P6, PT, R103, 0x39, PT ;  /* 0x000000396700780c */ /* 0x000fe20003fc4270 */
[----:B------:R-:W-:Y:S01]  /*25c0*/  FMUL.FTZ R201, R119, UR10 ;  /* 0x0000000a77c97c20 */ /* 0x000fe20008410000 */
[----:B------:R-:W-:Y:S01]  /*25d0*/  FMUL.FTZ R196, R118, UR10 ;  /* 0x0000000a76c47c20 */ /* 0x000fe20008410000 */
[----:B------:R-:W-:Y:S01]  /*25e0*/  IADD3 R118, R6, 0xc, RZ ;  /* 0x0000000c06767810 */ /* 0x000fe20007ffe0ff */
[----:B------:R-:W2:Y:S01]  /*25f0*/  SHFL.IDX PT, R228, R15, R117, 0x1f ;  /* 0x00001f750fe47589 */ /* 0x000ea200000e0000 */
[----:B------:R-:W5:Y:S01]  /*2600*/  MUFU.TANH R19, R19 ;  /* 0x0000001300137308 */ /* 0x000f620000002400 */
[----:B----4-:R-:W-:Y:S01]  /*2610*/  FSEL R97, R86, -INF , !P5 ;  /* 0xff80000056617808 */ /* 0x010fe20006800000 */
[----:B------:R-:W-:Y:S01]  /*2620*/  FMUL.FTZ R115, R115, UR10 ;  /* 0x0000000a73737c20 */ /* 0x000fe20008410000 */
[----:B------:R-:W-:Y:S01]  /*2630*/  ISETP.GT.AND P5, PT, R193, RZ, PT ;  /* 0x000000ffc100720c */ /* 0x000fe20003fa4270 */
[----:B------:R-:W4:Y:S04]  /*2640*/  SHFL.IDX PT, R225, R15, R118, 0x1f ;  /* 0x00001f760fe17589 */ /* 0x000f2800000e0000 */
[----:B------:R-:W3:Y:S01]  /*2650*/  MUFU.TANH R186, R186 ;  /* 0x000000ba00ba7308 */ /* 0x000ee20000002400 */
[----:B-1----:R-:W-:-:S02]  /*2660*/  FSEL R100, R185, -INF , !P4 ;  /* 0xff800000b9647808 */ /* 0x002fc40006000000 */
[----:B------:R-:W-:-:S05]  /*2670*/  ISETP.GT.AND P4, PT, R193, 0x1, PT ;  /* 0x00000001c100780c */ /* 0x000fca0003f84270 */
[----:B------:R-:W1:Y:S01]  /*2680*/  MUFU.TANH R20, R20 ;  /* 0x0000001400147308 */ /* 0x000e620000002400 */
[----:B------:R-:W-:Y:S02]  /*2690*/  WARPGROUP.DEPBAR.LE gsb0, 0x0 ;  /* 0x00008000000079c5 */ /* 0x000fe40000010000 */
[----:B------:R-:W-:Y:S01]  /*26a0*/  WARPGROUP.ARRIVE ;  /* 0x00000000000079c5 */ /* 0x000fe20000000000 */
[C---:B-----5:R-:W-:Y:S01]  /*26b0*/  FSEL R226, R19.reuse, -INF , !P5 ;  /* 0xff80000013e27808 */ /* 0x060fe20006800000 */
[----:B------:R-:W-:Y:S01]  /*26c0*/  FFMA.FTZ R19, -R19, R19, 1 ;  /* 0x3f80000013137423 */ /* 0x000fe20000010113 */
[C---:B------:R-:W-:Y:S02]  /*26d0*/  ISETP.GT.AND P5, PT, R193.reuse, 0x9, PT ;  /* 0x00000009c100780c */ /* 0x040fe40003fa4270 */
[----:B------:R-:W5:Y:S01]  /*26e0*/  MUFU.TANH R23, R23 ;  /* 0x0000001700177308 */ /* 0x000f620000002400 */
[----:B------:R-:W-:Y:S01]  /*26f0*/  HGMMA.64x96x16.F32.BF16 R24, gdesc[UR4], R24, gsb0 ;  /* 0x01600000041879f0 */ /* 0x000fe20008001818 */
[----:B------:R-:W-:Y:S01]  /*2700*/  UIADD3 UR6, UR8, 0x4, URZ ;  /* 0x0000000408067890 */ /* 0x000fe2000fffe03f */
[----:B---3--:R-:W-:Y:S01]  /*2710*/  FSEL R222, R186, -INF , !P6 ;  /* 0xff800000bade7808 */ /* 0x008fe20007000000 */
[----:B------:R-:W-:Y:S01]  /*2720*/  UIADD3 UR4, UR9, 0x4, URZ ;  /* 0x0000000409047890 */ /* 0x000fe2000fffe03f */
[----:B------:R-:W-:Y:S01]  /*2730*/  ISETP.GT.AND P6, PT, R193, 0x8, PT ;  /* 0x00000008c100780c */ /* 0x000fe20003fc4270 */
[----:B------:R-:W-:Y:S01]  /*2740*/  UMOV UR7, 0x40000040 ;  /* 0x4000004000077882 */ /* 0x000fe20000000000 */
[----:B------:R-:W-:Y:S01]  /*2750*/  UMOV UR5, 0x40000040 ;  /* 0x4000004000057882 */ /* 0x000fe20000000000 */
[----:B------:R-:W3:Y:S01]  /*2760*/  MUFU.TANH R72, R72 ;  /* 0x0000004800487308 */ /* 0x000ee20000002400 */
[----:B-1----:R-:W-:-:S02]  /*2770*/  FSEL R224, R20, -INF , !P4 ;  /* 0xff80000014e07808 */ /* 0x002fc40006000000 */
[----:B------:R-:W-:-:S05]  /*2780*/  ISETP.GT.AND P4, PT, R193, 0x10, PT ;  /* 0x00000010c100780c */ /* 0x000fca0003f84270 */
[----:B------:R-:W1:Y:S01]  /*2790*/  MUFU.TANH R75, R75 ;  /* 0x0000004b004b7308 */ /* 0x000e620000002400 */
[----:B-----5:R-:W-:Y:S02]  /*27a0*/  FSEL R219, R23, -INF , !P6 ;  /* 0xff80000017db7808 */ /* 0x020fe40007000000 */
[----:B------:R-:W-:-:S05]  /*27b0*/  ISETP.GT.AND P6, PT, R193, 0x11, PT ;  /* 0x00000011c100780c */ /* 0x000fca0003fc4270 */
[----:B------:R-:W5:Y:S01]  /*27c0*/  MUFU.TANH R21, R21 ;  /* 0x0000001500157308 */ /* 0x000f620000002400 */
[----:B---3--:R-:W-:Y:S02]  /*27d0*/  FSEL R221, R72, -INF , !P5 ;  /* 0xff80000048dd7808 */ /* 0x008fe40006800000 */
[----:B------:R-:W-:-:S05]  /*27e0*/  ISETP.GT.AND P5, PT, R193, 0x18, PT ;  /* 0x00000018c100780c */ /* 0x000fca0003fa4270 */
[----:B------:R-:W3:Y:S01]  /*27f0*/  MUFU.TANH R76, R76 ;  /* 0x0000004c004c7308 */ /* 0x000ee20000002400 */
[----:B-1----:R-:W-:Y:S02]  /*2800*/  FSEL R209, R75, -INF , !P4 ;  /* 0xff8000004bd17808 */ /* 0x002fe40006000000 */
        /* <DEDUP_REMOVED lines=24> */
[----:B------:R-:W-:Y:S01]  /*2990*/  ISETP.GT.AND P5, PT, R193, 0x30, PT ;  /* 0x00000030c100780c */ /* 0x000fe20003fa4270 */
[----:B------:R-:W-:Y:S02]  /*29a0*/  WARPGROUP.DEPBAR.LE gsb0, 0x0 ;  /* 0x00008000000079c5 */ /* 0x000fe40000010000 */
[----:B------:R-:W-:Y:S02]  /*29b0*/  WARPGROUP.ARRIVE ;  /* 0x00000000000079c5 */ /* 0x000fe40000000000 */
[----:B------:R-:W3:Y:S01]  /*29c0*/  MUFU.TANH R88, R88 ;  /* 0x0000005800587308 */ /* 0x000ee20000002400 */
[----:B-1----:R-:W-:Y:S02]  /*29d0*/  FSEL R206, R81, -INF , !P2 ;  /* 0xff80000051ce7808 */ /* 0x002fe40005000000 */
[----:B------:R-:W-:Y:S01]  /*29e0*/  ISETP.GT.AND P2, PT, R103, 0x31, PT ;  /* 0x000000316700780c */ /* 0x000fe20003f44270 */
[----:B------:R-:W-:Y:S01]  /*29f0*/  HGMMA.64x96x16.F32.BF16 R24, gdesc[UR4], R24, gsb0 ;  /* 0x01600000041879f0 */ /* 0x000fe20008001818 */
[----:B------:R-:W-:Y:S01]  /*2a00*/  UIADD3 UR6, UR8, 0x6, URZ ;  /* 0x0000000608067890 */ /* 0x000fe2000fffe03f */
[----:B-----5:R-:W-:Y:S01]  /*2a10*/  FSEL R204, R87, -INF , !P4 ;  /* 0xff80000057cc7808 */ /* 0x020fe20006000000 */
[----:B------:R-:W-:Y:S01]  /*2a20*/  UIADD3 UR4, UR9, 0x6, URZ ;  /* 0x0000000609047890 */ /* 0x000fe2000fffe03f */
[----:B------:R-:W1:Y:S01]  /*2a30*/  MUFU.TANH R89, R89 ;  /* 0x0000005900597308 */ /* 0x000e620000002400 */
[----:B------:R-:W-:Y:S01]  /*2a40*/  UMOV UR7, 0x40000040 ;  /* 0x4000004000077882 */ /* 0x000fe20000000000 */
[----:B------:R-:W-:Y:S01]  /*2a50*/  UMOV UR5, 0x40000040 ;  /* 0x4000004000057882 */ /* 0x000fe20000000000 */
        /* <DEDUP_REMOVED lines=35> */
[----:B-----5:R-:W-:Y:S01]  /*2c90*/  FSEL R214, R106, -INF , !P2 ;  /* 0xff8000006ad67808 */ /* 0x020fe20005000000 */
[----:B------:R-:W-:Y:S02]  /*2ca0*/  WARPGROUP.DEPBAR.LE gsb0, 0x0 ;  /* 0x00008000000079c5 */ /* 0x000fe40000010000 */
[----:B------:R-:W5:Y:S01]  /*2cb0*/  LDS R190, [R190+0x380] ;  /* 0x00038000bebe7984 */ /* 0x000f620000000800 */
[----:B------:R-:W-:Y:S01]  /*2cc0*/  WARPGROUP.ARRIVE ;  /* 0x00000000000079c5 */ /* 0x000fe20000000000 */
[----:B------:R-:W-:Y:S02]  /*2cd0*/  ISETP.GT.AND P2, PT, R193, 0x49, PT ;  /* 0x00000049c100780c */ /* 0x000fe40003f44270 */
[----:B------:R-:W4:Y:S01]  /*2ce0*/  MUFU.TANH R110, R110 ;  /* 0x0000006e006e7308 */ /* 0x000f220000002400 */
[----:B---3--:R-:W-:Y:S02]  /*2cf0*/  FSEL R216, R107, -INF , !P4 ;  /* 0xff8000006bd87808 */ /* 0x008fe40006000000 */
[----:B------:R-:W-:Y:S01]  /*2d00*/  HGMMA.64x96x16.F32.BF16 R24, gdesc[UR4], R24, gsb0 ;  /* 0x01600000041879f0 */ /* 0x000fe20008001818 */
[----:B------:R-:W-:Y:S01]  /*2d10*/  ULDC UR4, c[0x0][0x744] ;  /* 0x0001d10000047ab9 */ /* 0x000fe20000000800 */
[----:B------:R-:W-:Y:S01]  /*2d20*/  ISETP.GT.AND P4, PT, R193, 0x50, PT ;  /* 0x00000050c100780c */ /* 0x000fe20003f84270 */
[----:B------:R-:W-:Y:S01]  /*2d30*/  FFMA.FTZ R113, R113, UR4, -R104 ;  /* 0x0000000471717c23 */ /* 0x000fe20008010868 */
[----:B--2---:R-:W-:Y:S01]  /*2d40*/  FFMA.FTZ R198, R198, UR4, -R228 ;  /* 0x00000004c6c67c23 */ /* 0x004fe200080108e4 */
[----:B------:R-:W2:Y:S01]  /*2d50*/  MUFU.TANH R111, R111 ;  /* 0x0000006f006f7308 */ /* 0x000ea20000002400 */
[----:B-1----:R-:W-:Y:S01]  /*2d60*/  FSEL R220, R112, -INF , !P6 ;  /* 0xff80000070dc7808 */ /* 0x002fe20007000000 */
[----:B------:R-:W-:Y:S01]  /*2d70*/  FFMA.FTZ R104, R226, UR4, -R104 ;  /* 0x00000004e2687c23 */ /* 0x000fe20008010868 */
[----:B------:R-:W-:Y:S01]  /*2d80*/  ISETP.GT.AND P6, PT, R193, 0x48, PT ;  /* 0x00000048c100780c */ /* 0x000fe20003fc4270 */
[----:B----4-:R-:W-:Y:S01]  /*2d90*/  FFMA.FTZ R221, R221, UR4, -R225 ;  /* 0x00000004dddd7c23 */ /* 0x010fe200080108e1 */
[----:B------:R-:W-:-:S02]  /*2da0*/  FFMA.FTZ R219, R219, UR4, -R228 ;  /* 0x00000004dbdb7c23 */ /* 0x000fc400080108e4 */
[----:B------:R-:W1:Y:S01]  /*2db0*/  SHFL.IDX PT, R228, R14, R117, 0x1f ;  /* 0x00001f750ee47589 */ /* 0x000e6200000e0000 */
[----:B------:R-:W-:Y:S01]  /*2dc0*/  MUFU.EX2 R113, R113 ;  /* 0x0000007100717308 */ /* 0x000fe20000000800 */
[----:B------:R-:W-:Y:S02]  /*2dd0*/  FSEL R215, R110, -INF , !P6 ;  /* 0xff8000006ed77808 */ /* 0x000fe40007000000 */
[----:B------:R-:W-:-:S05]  /*2de0*/  ISETP.GT.AND P6, PT, R193, 0x51, PT ;  /* 0x00000051c100780c */ /* 0x000fca0003fc4270 */
[----:B------:R-:W3:Y:S01]  /*2df0*/  MUFU.TANH R114, R114 ;  /* 0x0000007200727308 */ /* 0x000ee20000002400 */
[----:B--2---:R-:W-:Y:S02]  /*2e00*/  FSEL R211, R111, -INF , !P2 ;  /* 0xff8000006fd37808 */ /* 0x004fe40005000000 */
[----:B------:R-:W-:-:S05]  /*2e10*/  ISETP.GT.AND P2, PT, R193, 0x58, PT ;  /* 0x00000058c100780c */ /* 0x000fca0003f44270 */
[----:B------:R-:W-:Y:S01]  /*2e20*/  MUFU.TANH R191, R191 ;  /* 0x000000bf00bf7308 */ /* 0x000fe20000002400 */
[----:B-----5:R-:W2:Y:S01]  /*2e30*/  SHFL.IDX PT, R195, R190, R6, 0x1f ;  /* 0x00001f06bec37589 */ /* 0x020ea200000e0000 */
[----:B-1----:R-:W-:-:S06]  /*2e40*/  FFMA.FTZ R204, R204, UR4, -R228 ;  /* 0x00000004cccc7c23 */ /* 0x002fcc00080108e4 */
[----:B------:R-:W-:Y:S01]  /*2e50*/  MUFU.TANH R115, R115 ;  /* 0x0000007300737308 */ /* 0x000fe20000002400 */
[----:B---3--:R-:W-:Y:S01]  /*2e60*/  FSEL R212, R114, -INF , !P4 ;  /* 0xff80000072d47808 */ /* 0x008fe20006000000 */
[----:B------:R-:W1:Y:S01]  /*2e70*/  SHFL.IDX PT, R232, R190, R118, 0x1f ;  /* 0x00001f76bee87589 */ /* 0x000e6200000e0000 */
[----:B------:R-:W-:Y:S01]  /*2e80*/  ISETP.GT.AND P4, PT, R193, 0x59, PT ;  /* 0x00000059c100780c */ /* 0x000fe20003f84270 */
[----:B------:R-:W-:-:S04]  /*2e90*/  FMUL.FTZ R193, R116, UR10 ;  /* 0x0000000a74c17c20 */ /* 0x000fc80008410000 */
[----:B------:R-:W-:Y:S08]  /*2ea0*/  MUFU.TANH R196, R196 ;  /* 0x000000c400c47308 */ /* 0x000ff00000002400 */
[----:B------:R-:W-:Y:S08]  /*2eb0*/  MUFU.TANH R193, R193 ;  /* 0x000000c100c17308 */ /* 0x000ff00000002400 */
[----:B------:R-:W-:Y:S08]  /*2ec0*/  MUFU.TANH R194, R194 ;  /* 0x000000c200c27308 */ /* 0x000ff00000002400 */
[----:B------:R-:W-:Y:S08]  /*2ed0*/  MUFU.TANH R201, R201 ;  /* 0x000000c900c97308 */ /* 0x000ff00000002400 */
[----:B------:R-:W3:Y:S01]  /*2ee0*/  MUFU.EX2 R104, R104 ;  /* 0x0000006800687308 */ /* 0x000ee20000000800 */
[----:B------:R-:W-:-:S02]  /*2ef0*/  WARPGROUP.DEPBAR.LE gsb0, 0x0 ;  /* 0x00008000000079c5 */ /* 0x000fc40000010000 */
[--C-:B--2---:R-:W-:Y:S01]  /*2f00*/  FADD.FTZ R24, R24, -R195.reuse ;  /* 0x800000c318187221 */ /* 0x104fe20000010000 */
[----:B------:R-:W-:Y:S01]  /*2f10*/  FADD.FTZ R195, R26, -R195 ;  /* 0x800000c31ac37221 */ /* 0x000fe20000010000 */
[----:B------:R-:W-:Y:S01]  /*2f20*/  FFMA.FTZ R26, R200, UR4, -R225 ;  /* 0x00000004c81a7c23 */ /* 0x000fe200080108e1 */
[----:B------:R-:W-:Y:S02]  /*2f30*/  VIADD R200, R6, 0x1c ;  /* 0x0000001c06c87836 */ /* 0x000fe40000000000 */
[----:B------:R-:W-:Y:S01]  /*2f40*/  FMUL.FTZ R199, R113, R24 ;  /* 0x0000001871c77220 */ /* 0x000fe20000410000 */
[----:B------:R-:W-:Y:S03]  /*2f50*/  SHFL.IDX PT, R225, R14, R6, 0x1f ;  /* 0x00001f060ee17589 */ /* 0x000fe600000e0000 */
[----:B------:R-:W-:Y:S01]  /*2f60*/  FMUL.FTZ R116, R192, R199 ;  /* 0x000000c7c0747220 */ /* 0x000fe20000410000 */
[C---:B------:R-:W-:Y:S01]  /*2f70*/  VIADD R192, R6.reuse, 0x4 ;  /* 0x0000000406c07836 */ /* 0x040fe20000000000 */
[----:B------:R-:W2:Y:S01]  /*2f80*/  SHFL.IDX PT, R229, R15, R200, 0x1f ;  /* 0x00001fc80fe57589 */ /* 0x000ea200000e0000 */
[----:B------:R-:W-:-:S03]  /*2f90*/  VIADD R199, R6, 0x10 ;  /* 0x0000001006c77836 */ /* 0x000fc60000000000 */
[----:B------:R-:W-:Y:S01]  /*2fa0*/  LDS R11, [R11+0x380] ;  /* 0x000380000b0b7984 */ /* 0x000fe20000000800 */
[----:B---3--:R-:W-:Y:S01]  /*2fb0*/  FMUL.FTZ R195, R104, R195 ;  /* 0x000000c368c37220 */ /* 0x008fe20000410000 */
[--C-:B-1----:R-:W-:Y:S01]  /*2fc0*/  FADD.FTZ R29, R29, -R232.reuse ;  /* 0x800000e81d1d7221 */ /* 0x102fe20000010000 */
[----:B------:R-:W-:Y:S01]  /*2fd0*/  MUFU.EX2 R26, R26 ;  /* 0x0000001a001a7308 */ /* 0x000fe20000000800 */
[----:B------:R-:W1:Y:S04]  /*2fe0*/  SHFL.IDX PT, R24, R15, R192, 0x1f ;  /* 0x00001fc00f187589 */ /* 0x000e6800000e0000 */
[----:B------:R-:W3:Y:S04]  /*2ff0*/  SHFL.IDX PT, R227, R15, R199, 0x1f ;  /* 0x00001fc70fe37589 */ /* 0x000ee800000e0000 */
[----:B------:R-:W4:Y:S04]  /*3000*/  SHFL.IDX PT, R234, R190, R192, 0x1f ;  /* 0x00001fc0beea7589 */ /* 0x000f2800000e0000 */
[----:B------:R-:W-:Y:S01]  /*3010*/  SHFL.IDX PT, R233, R190, R199, 0x1f ;  /* 0x00001fc7bee97589 */ /* 0x000fe200000e0000 */
[--C-:B--2---:R-:W-:Y:S01]  /*3020*/  FFMA.FTZ R92, R92, UR4, -R229.reuse ;  /* 0x000000045c5c7c23 */ /* 0x104fe200080108e5 */
[----:B------:R-:W-:Y:S01]  /*3030*/  FFMA.FTZ R207, R207, UR4, -R229 ;  /* 0x00000004cfcf7c23 */ /* 0x000fe200080108e5 */
[--C-:B------:R-:W-:Y:S01]  /*3040*/  FFMA.FTZ R229, R206, UR4, -R225.reuse ;  /* 0x00000004cee57c23 */ /* 0x100fe200080108e1 */
[----:B------:R-:W-:Y:S01]  /*3050*/  FFMA.FTZ R206, R223, UR4, -R225 ;  /* 0x00000004dfce7c23 */ /* 0x000fe200080108e1 */
[----:B------:R-:W-:Y:S01]  /*3060*/  FMUL.FTZ R195, R19, R195 ;  /* 0x000000c313c37220 */ /* 0x000fe20000410000 */
[----:B------:R-:W-:Y:S01]  /*3070*/  FADD.FTZ R232, R31, -R232 ;  /* 0x800000e81fe87221 */ /* 0x000fe20000010000 */
[----:B------:R-:W-:Y:S01]  /*3080*/  FFMA.FTZ R76, -R76, R76, 1 ;  /* 0x3f8000004c4c7423 */ /* 0x000fe2000001014c */
[--C-:B-1----:R-:W-:Y:S01]  /*3090*/  FFMA.FTZ R119, R197, UR4, -R24.reuse ;  /* 0x00000004c5777c23 */ /* 0x102fe20008010818 */
[----:B------:R-:W-:Y:S01]  /*30a0*/  FFMA.FTZ R224, R224, UR4, -R24 ;  /* 0x00000004e0e07c23 */ /* 0x000fe20008010818 */
[----:B------:R-:W-:Y:S01]  /*30b0*/  VIADD R197, R6, 0x14 ;  /* 0x0000001406c57836 */ /* 0x000fe20000000000 */
[----:B------:R1:W-:Y:S01]  /*30c0*/  MUFU.EX2 R24, R198 ;  /* 0x000000c600187308 */ /* 0x0003e20000000800 */
[--C-:B---3--:R-:W-:Y:S01]  /*30d0*/  FFMA.FTZ R94, R94, UR4, -R227.reuse ;  /* 0x000000045e5e7c23 */ /* 0x108fe200080108e3 */
[----:B------:R-:W-:-:S02]  /*30e0*/  FFMA.FTZ R209, R209, UR4, -R227 ;  /* 0x00000004d1d17c23 */ /* 0x000fc400080108e3 */
[----:B------:R-:W2:Y:S04]  /*30f0*/  SHFL.IDX PT, R231, R15, R197, 0x1f ;  /* 0x00001fc50fe77589 */ /* 0x000ea800000e0000 */
[----:B------:R-:W3:Y:S01]  /*3100*/  SHFL.IDX PT, R227, R14, R118, 0x1f ;  /* 0x00001f760ee37589 */ /* 0x000ee200000e0000 */
[----:B-1----:R-:W-:Y:S01]  /*3110*/  IADD3 R198, R6, 0x18, RZ ;  /* 0x0000001806c67810 */ /* 0x002fe20007ffe0ff */
[----:B------:R-:W1:Y:S02]  /*3120*/  MUFU.EX2 R19, R224 ;  /* 0x000000e000137308 */ /* 0x000e640000000800 */
[----:B------:R-:W5:Y:S04]  /*3130*/  SHFL.IDX PT, R225, R14, R197, 0x1f ;  /* 0x00001fc50ee17589 */ /* 0x000f6800000e0000 */
[----:B------:R-:W1:Y:S02]  /*3140*/  SHFL.IDX PT, R226, R15, R198, 0x1f ;  /* 0x00001fc60fe27589 */ /* 0x000e6400000e0000 */
[----:B------:R-:W1:Y:S02]  /*3150*/  MUFU.EX2 R31, R219 ;  /* 0x000000db001f7308 */ /* 0x000e640000000800 */
[----:B------:R-:W1:Y:S01]  /*3160*/  SHFL.IDX PT, R15, R14, R192, 0x1f ;  /* 0x00001fc00e0f7589 */ /* 0x000e6200000e0000 */
[----:B----4-:R-:W-:-:S05]  /*3170*/  FADD.FTZ R27, R27, -R234 ;  /* 0x800000ea1b1b7221 */ /* 0x010fca0000010000 */
[----:B------:R-:W4:Y:S01]  /*3180*/  MUFU.EX2 R94, R94 ;  /* 0x0000005e005e7308 */ /* 0x000f220000000800 */
[--C-:B--2---:R-:W-:Y:S01]  /*3190*/  FFMA.FTZ R93, R93, UR4, -R231.reuse ;  /* 0x000000045d5d7c23 */ /* 0x104fe200080108e7 */
[----:B------:R-:W-:Y:S01]  /*31a0*/  FFMA.FTZ R208, R208, UR4, -R231 ;  /* 0x00000004d0d07c23 */ /* 0x000fe200080108e7 */
[----:B------:R-:W-:Y:S01]  /*31b0*/  FFMA.FTZ R231, R96, UR4, -R228 ;  /* 0x0000000460e77c23 */ /* 0x000fe200080108e4 */
[--C-:B---3--:R-:W-:Y:S01]  /*31c0*/  FFMA.FTZ R97, R97, UR4, -R227.reuse ;  /* 0x0000000461617c23 */ /* 0x108fe200080108e3 */
[----:B------:R-:W-:Y:S01]  /*31d0*/  FFMA.FTZ R203, R203, UR4, -R227 ;  /* 0x00000004cbcb7c23 */ /* 0x000fe200080108e3 */
[----:B------:R-:W2:Y:S02]  /*31e0*/  SHFL.IDX PT, R228, R13, R192, 0x1f ;  /* 0x00001fc00de47589 */ /* 0x000ea400000e0000 */
[----:B------:R-:W3:Y:S01]  /*31f0*/  MUFU.EX2 R209, R209 ;  /* 0x000000d100d17308 */ /* 0x000ee20000000800 */
[--C-:B-----5:R-:W-:Y:S01]  /*3200*/  FFMA.FTZ R99, R99, UR4, -R225.reuse ;  /* 0x0000000463637c23 */ /* 0x120fe200080108e1 */
[----:B------:R-:W-:Y:S01]  /*3210*/  FFMA.FTZ R217, R217, UR4, -R225 ;  /* 0x00000004d9d97c23 */ /* 0x000fe200080108e1 */
[----:B------:R-:W5:Y:S01]  /*3220*/  SHFL.IDX PT, R227, R13, R117, 0x1f ;  /* 0x00001f750de37589 */ /* 0x000f6200000e0000 */
[--C-:B-1----:R-:W-:Y:S01]  /*3230*/  FFMA.FTZ R95, R95, UR4, -R226.reuse ;  /* 0x000000045f5f7c23 */ /* 0x102fe200080108e2 */
[----:B------:R-:W-:-:S02]  /*3240*/  FFMA.FTZ R205, R205, UR4, -R226 ;  /* 0x00000004cdcd7c23 */ /* 0x000fc400080108e2 */
[----:B------:R-:W1:Y:S01]  /*3250*/  SHFL.IDX PT, R225, R13, R199, 0x1f ;  /* 0x00001fc70de17589 */ /* 0x000e6200000e0000 */
[----:B------:R-:W3:Y:S01]  /*3260*/  MUFU.EX2 R93, R93 ;  /* 0x0000005d005d7308 */ /* 0x000ee20000000800 */
[--C-:B------:R-:W-:Y:S01]  /*3270*/  FFMA.FTZ R223, R98, UR4, -R15.reuse ;  /* 0x0000000462df7c23 */ /* 0x100fe2000801080f */
[----:B------:R-:W-:Y:S01]  /*3280*/  FFMA.FTZ R202, R202, UR4, -R15 ;  /* 0x00000004caca7c23 */ /* 0x000fe2000801080f */
[----:B------:R-:W4:Y:S04]  /*3290*/  SHFL.IDX PT, R226, R14, R199, 0x1f ;  /* 0x00001fc70ee27589 */ /* 0x000f2800000e0000 */
[----:B------:R-:W3:Y:S01]  /*32a0*/  SHFL.IDX PT, R98, R14, R198, 0x1f ;  /* 0x00001fc60e627589 */ /* 0x000ee200000e0000 */
[----:B------:R5:W-:Y:S01]  /*32b0*/  MUFU.EX2 R96, R223 ;  /* 0x000000df00607308 */ /* 0x000be20000000800 */
[----:B--2---:R-:W-:-:S07]  /*32c0*/  FFMA.FTZ R102, R102, UR4, -R228 ;  /* 0x0000000466667c23 */ /* 0x004fce00080108e4 */
[----:B------:R2:W-:Y:S01]  /*32d0*/  MUFU.EX2 R15, R229 ;  /* 0x000000e5000f7308 */ /* 0x0005e20000000800 */
[----:B-----5:R-:W5:Y:S01]  /*32e0*/  SHFL.IDX PT, R223, R13, R6, 0x1f ;  /* 0x00001f060ddf7589 */ /* 0x020f6200000e0000 */
[----:B------:R-:W-:Y:S01]  /*32f0*/  FFMA.FTZ R216, R216, UR4, -R228 ;  /* 0x00000004d8d87c23 */ /* 0x000fe200080108e4 */
[--C-:B------:R-:W-:Y:S01]  /*3300*/  FFMA.FTZ R103, R103, UR4, -R227.reuse ;  /* 0x0000000467677c23 */ /* 0x100fe200080108e3 */
[----:B------:R-:W-:Y:S01]  /*3310*/  FFMA.FTZ R215, R215, UR4, -R227 ;  /* 0x00000004d7d77c23 */ /* 0x000fe200080108e3 */
[----:B------:R-:W-:Y:S01]  /*3320*/  FSEL R228, R193, -INF , !P1 ;  /* 0xff800000c1e47808 */ /* 0x000fe20004800000 */
[----:B------:R-:W5:Y:S01]  /*3330*/  SHFL.IDX PT, R227, R13, R198, 0x1f ;  /* 0x00001fc60de37589 */ /* 0x000f6200000e0000 */
[--C-:B-1----:R-:W-:Y:S01]  /*3340*/  FFMA.FTZ R220, R220, UR4, -R225.reuse ;  /* 0x00000004dcdc7c23 */ /* 0x102fe200080108e1 */
[----:B------:R-:W-:Y:S01]  /*3350*/  FFMA.FTZ R212, R212, UR4, -R225 ;  /* 0x00000004d4d47c23 */ /* 0x000fe200080108e1 */
[----:B------:R-:W-:Y:S01]  /*3360*/  FSEL R225, R115, -INF , !P6 ;  /* 0xff80000073e17808 */ /* 0x000fe20007000000 */
[----:B--2---:R1:W2:Y:S01]  /*3370*/  SHFL.IDX PT, R229, R14, R200, 0x1f ;  /* 0x00001fc80ee57589 */ /* 0x0042a200000e0000 */
[--C-:B----4-:R-:W-:Y:S01]  /*3380*/  FFMA.FTZ R230, R230, UR4, -R226.reuse ;  /* 0x00000004e6e67c23 */ /* 0x110fe200080108e2 */
[----:B------:R-:W-:Y:S01]  /*3390*/  FFMA.FTZ R218, R218, UR4, -R226 ;  /* 0x00000004dada7c23 */ /* 0x000fe200080108e2 */
[----:B------:R-:W4:Y:S01]  /*33a0*/  MUFU.EX2 R208, R208 ;  /* 0x000000d000d07308 */ /* 0x000f220000000800 */
[----:B------:R-:W4:Y:S01]  /*33b0*/  SHFL.IDX PT, R226, R13, R118, 0x1f ;  /* 0x00001f760de27589 */ /* 0x000f2200000e0000 */
[--C-:B---3--:R-:W-:Y:S01]  /*33c0*/  FFMA.FTZ R100, R100, UR4, -R98.reuse ;  /* 0x0000000464647c23 */ /* 0x108fe20008010862 */
[----:B------:R-:W-:-:S05]  /*33d0*/  FFMA.FTZ R213, R213, UR4, -R98 ;  /* 0x00000004d5d57c23 */ /* 0x000fca0008010862 */
[----:B-1----:R1:W-:Y:S01]  /*33e0*/  MUFU.EX2 R14, R231 ;  /* 0x000000e7000e7308 */ /* 0x0023e20000000800 */
[--C-:B-----5:R-:W-:Y:S01]  /*33f0*/  FFMA.FTZ R101, R101, UR4, -R223.reuse ;  /* 0x0000000465657c23 */ /* 0x120fe200080108df */
[----:B------:R-:W-:Y:S02]  /*3400*/  FFMA.FTZ R214, R214, UR4, -R223 ;  /* 0x00000004d6d67c23 */ /* 0x000fe400080108df */
[----:B------:R-:W3:Y:S04]  /*3410*/  SHFL.IDX PT, R223, R13, R197, 0x1f ;  /* 0x00001fc50ddf7589 */ /* 0x000ee800000e0000 */
[----:B------:R5:W-:Y:S01]  /*3420*/  MUFU.EX2 R98, R230 ;  /* 0x000000e600627308 */ /* 0x000be20000000800 */
[----:B------:R-:W-:Y:S01]  /*3430*/  FFMA.FTZ R228, R228, UR4, -R227 ;  /* 0x00000004e4e47c23 */ /* 0x000fe200080108e3 */
[----:B-1----:R-:W-:Y:S01]  /*3440*/  SHFL.IDX PT, R231, R190, R117, 0x1f ;  /* 0x00001f75bee77589 */ /* 0x002fe200000e0000 */
[--C-:B--2---:R-:W-:Y:S01]  /*3450*/  FFMA.FTZ R222, R222, UR4, -R229.reuse ;  /* 0x00000004dede7c23 */ /* 0x104fe200080108e5 */
[----:B------:R-:W-:Y:S01]  /*3460*/  FFMA.FTZ R210, R210, UR4, -R229 ;  /* 0x00000004d2d27c23 */ /* 0x000fe200080108e5 */
[----:B------:R-:W-:Y:S01]  /*3470*/  FSEL R229, R201, -INF , !P4 ;  /* 0xff800000c9e57808 */ /* 0x000fe20006000000 */
[----:B------:R-:W-:Y:S01]  /*3480*/  FFMA.FTZ R219, -R18, R18, 1 ;  /* 0x3f80000012db7423 */ /* 0x000fe20000010112 */
[--C-:B----4-:R-:W-:Y:S01]  /*3490*/  FFMA.FTZ R235, R235, UR4, -R226.reuse ;  /* 0x00000004ebeb7c23 */ /* 0x110fe200080108e2 */
[----:B------:R-:W-:Y:S01]  /*34a0*/  FFMA.FTZ R211, R211, UR4, -R226 ;  /* 0x00000004d3d37c23 */ /* 0x000fe200080108e2 */
[----:B-----5:R-:W-:Y:S01]  /*34b0*/  SHFL.IDX PT, R230, R190, R197, 0x1f ;  /* 0x00001fc5bee67589 */ /* 0x020fe200000e0000 */
[--C-:B------:R-:W-:Y:S01]  /*34c0*/  FADD.FTZ R32, R32, -R233.reuse ;  /* 0x800000e920207221 */ /* 0x100fe20000010000 */
[----:B------:R1:W-:Y:S02]  /*34d0*/  MUFU.EX2 R12, R235 ;  /* 0x000000eb000c7308 */ /* 0x0003e40000000800 */
[----:B------:R2:W4:Y:S01]  /*34e0*/  SHFL.IDX PT, R226, R13, R200, 0x1f ;  /* 0x00001fc80de27589 */ /* 0x00052200000e0000 */
[----:B------:R-:W-:-:S05]  /*34f0*/  FADD.FTZ R34, R34, -R233 ;  /* 0x800000e922227221 */ /* 0x000fca0000010000 */
[----:B------:R-:W-:Y:S01]  /*3500*/  MUFU.EX2 R95, R95 ;  /* 0x0000005f005f7308 */ /* 0x000fe20000000800 */
[----:B-1----:R-:W5:Y:S07]  /*3510*/  LDL R235, [R1+0x18] ;  /* 0x0000180001eb7983 */ /* 0x002f6e0000100800 */
[----:B--2---:R1:W-:Y:S01]  /*3520*/  MUFU.EX2 R13, R222 ;  /* 0x000000de000d7308 */ /* 0x0043e20000000800 */
[----:B------:R-:W-:-:S07]  /*3530*/  FFMA.FTZ R77, -R77, R77, 1 ;  /* 0x3f8000004d4d7423 */ /* 0x000fce000001014d */
[----:B------:R-:W-:Y:S01]  /*3540*/  MUFU.EX2 R207, R207 ;  /* 0x000000cf00cf7308 */ /* 0x000fe20000000800 */
[----:B-1----:R-:W-:-:S05]  /*3550*/  FSEL R222, R191, -INF , !P5 ;  /* 0xff800000bfde7808 */ /* 0x002fca0006800000 */
[--C-:B---3--:R-:W-:Y:S01]  /*3560*/  FFMA.FTZ R222, R222, UR4, -R223.reuse ;  /* 0x00000004dede7c23 */ /* 0x108fe200080108df */
[----:B------:R-:W-:Y:S01]  /*3570*/  FFMA.FTZ R223, R225, UR4, -R223 ;  /* 0x00000004e1df7c23 */ /* 0x000fe200080108df */
[----:B------:R-:W-:Y:S01]  /*3580*/  FSEL R225, R196, -INF , !P2 ;  /* 0xff800000c4e17808 */ /* 0x000fe20005000000 */
[----:B------:R-:W-:Y:S04]  /*3590*/  MUFU.EX2 R202, R202 ;  /* 0x000000ca00ca7308 */ /* 0x000fe80000000800 */
[----:B------:R-:W-:Y:S01]  /*35a0*/  FFMA.FTZ R227, R225, UR4, -R227 ;  /* 0x00000004e1e37c23 */ /* 0x000fe200080108e3 */
[----:B------:R-:W-:-:S03]  /*35b0*/  FSEL R225, R194, -INF , !P3 ;  /* 0xff800000c2e17808 */ /* 0x000fc60005800000 */
[----:B------:R-:W-:Y:S02]  /*35c0*/  MUFU.EX2 R97, R97 ;  /* 0x0000006100617308 */ /* 0x000fe40000000800 */
[--C-:B----4-:R-:W-:Y:S01]  /*35d0*/  FFMA.FTZ R225, R225, UR4, -R226.reuse ;  /* 0x00000004e1e17c23 */ /* 0x110fe200080108e2 */
[----:B------:R-:W-:Y:S02]  /*35e0*/  FFMA.FTZ R226, R229, UR4, -R226 ;  /* 0x00000004e5e27c23 */ /* 0x000fe400080108e2 */
[----:B------:R-:W-:Y:S03]  /*35f0*/  SHFL.IDX PT, R229, R190, R198, 0x1f ;  /* 0x00001fc6bee57589 */ /* 0x000fe600000e0000 */
[----:B------:R-:W-:Y:S01]  /*3600*/  MUFU.EX2 R218, R218 ;  /* 0x000000da00da7308 */ /* 0x000fe20000000800 */
[----:B------:R-:W1:Y:S01]  /*3610*/  SHFL.IDX PT, R190, R190, R200, 0x1f ;  /* 0x00001fc8bebe7589 */ /* 0x000e6200000e0000 */
[--C-:B------:R-:W-:Y:S01]  /*3620*/  FADD.FTZ R28, R28, -R231.reuse ;  /* 0x800000e71c1c7221 */ /* 0x100fe20000010000 */
[----:B------:R-:W-:Y:S01]  /*3630*/  FADD.FTZ R30, R30, -R231 ;  /* 0x800000e71e1e7221 */ /* 0x000fe20000010000 */
[----:B------:R-:W-:Y:S01]  /*3640*/  FFMA.FTZ R81, -R81, R81, 1 ;  /* 0x3f80000051517423 */ /* 0x000fe20000010151 */
[----:B------:R-:W-:-:S03]  /*3650*/  FFMA.FTZ R82, -R82, R82, 1 ;  /* 0x3f80000052527423 */ /* 0x000fc60000010152 */
[----:B------:R-:W-:Y:S01]  /*3660*/  MUFU.EX2 R206, R206 ;  /* 0x000000ce00ce7308 */ /* 0x000fe20000000800 */
[----:B------:R-:W-:-:S07]  /*3670*/  FFMA.FTZ R91, -R91, R91, 1 ;  /* 0x3f8000005b5b7423 */ /* 0x000fce000001015b */
[----:B------:R-:W-:Y:S08]  /*3680*/  MUFU.EX2 R99, R99 ;  /* 0x0000006300637308 */ /* 0x000ff00000000800 */
[----:B------:R-:W-:Y:S01]  /*3690*/  MUFU.EX2 R217, R217 ;  /* 0x000000d900d97308 */ /* 0x000fe20000000800 */
[--C-:B-1----:R-:W-:Y:S01]  /*36a0*/  FADD.FTZ R37, R37, -R190.reuse ;  /* 0x800000be25257221 */ /* 0x102fe20000010000 */
[----:B------:R-:W-:Y:S01]  /*36b0*/  FADD.FTZ R39, R39, -R190 ;  /* 0x800000be27277221 */ /* 0x000fe20000010000 */
[----:B------:R-:W-:Y:S01]  /*36c0*/  FFMA.FTZ R190, -R21, R21, 1 ;  /* 0x3f80000015be7423 */ /* 0x000fe20000010115 */
[----:B------:R-:W-:Y:S01]  /*36d0*/  FFMA.FTZ R21, -R20, R20, 1 ;  /* 0x3f80000014157423 */ /* 0x000fe20000010114 */
[----:B------:R-:W-:Y:S01]  /*36e0*/  FMUL.FTZ R20, R19, R27 ;  /* 0x0000001b13147220 */ /* 0x000fe20000410000 */
[----:B------:R-:W-:-:S02]  /*36f0*/  FMUL.FTZ R27, R24, R28 ;  /* 0x0000001c181b7220 */ /* 0x000fc40000410000 */
[----:B------:R-:W-:Y:S01]  /*3700*/  MUFU.EX2 R203, R203 ;  /* 0x000000cb00cb7308 */ /* 0x000fe20000000800 */
[----:B------:R-:W-:Y:S01]  /*3710*/  FMUL.FTZ R21, R21, R20 ;  /* 0x0000001415157220 */ /* 0x000fe20000410000 */
[----:B------:R-:W-:Y:S01]  /*3720*/  FMUL.FTZ R20, R190, R27 ;  /* 0x0000001bbe147220 */ /* 0x000fe20000410000 */
[----:B------:R-:W-:Y:S01]  /*3730*/  FFMA.FTZ R27, -R22, R22, 1 ;  /* 0x3f800000161b7423 */ /* 0x000fe20000010116 */
[----:B------:R-:W-:Y:S01]  /*3740*/  FFMA.FTZ R22, -R23, R23, 1 ;  /* 0x3f80000017167423 */ /* 0x000fe20000010117 */
[----:B------:R-:W-:Y:S01]  /*3750*/  FMUL.FTZ R23, R31, R30 ;  /* 0x0000001e1f177220 */ /* 0x000fe20000410000 */
[----:B------:R-:W-:Y:S01]  /*3760*/  FMUL.FTZ R28, R26, R29 ;  /* 0x0000001d1a1c7220 */ /* 0x000fe20000410000 */
[----:B------:R-:W-:Y:S01]  /*3770*/  FFMA.FTZ R30, -R72, R72, 1 ;  /* 0x3f800000481e7423 */ /* 0x000fe20000010148 */
[----:B------:R-:W-:Y:S01]  /*3780*/  MUFU.EX2 R100, R100 ;  /* 0x0000006400647308 */ /* 0x000fe20000000800 */
[----:B------:R-:W-:Y:S01]  /*3790*/  FMUL.FTZ R22, R22, R23 ;  /* 0x0000001716167220 */ /* 0x000fe20000410000 */
[----:B------:R-:W-:Y:S01]  /*37a0*/  FMUL.FTZ R23, R27, R28 ;  /* 0x0000001c1b177220 */ /* 0x000fe20000410000 */
[----:B------:R-:W-:Y:S04]  /*37b0*/  SHFL.IDX PT, R72, R11, R118, 0x1f ;  /* 0x00001f760b487589 */ /* 0x000fe800000e0000 */
[----:B------:R-:W1:Y:S01]  /*37c0*/  SHFL.IDX PT, R28, R11, R192, 0x1f ;  /* 0x00001fc00b1c7589 */ /* 0x000e6200000e0000 */
[----:B------:R-:W2:Y:S01]  /*37d0*/  MUFU.EX2 R18, R221 ;  /* 0x000000dd00127308 */ /* 0x000ea20000000800 */
[----:B------:R-:W-:Y:S01]  /*37e0*/  FFMA.FTZ R29, -R73, R73, 1 ;  /* 0x3f800000491d7423 */ /* 0x000fe20000010149 */
[----:B------:R-:W-:Y:S01]  /*37f0*/  FMUL.FTZ R32, R94, R32 ;  /* 0x000000205e207220 */ /* 0x000fe20000410000 */
[--C-:B------:R-:W-:Y:S01]  /*3800*/  FADD.FTZ R33, R33, -R230.reuse ;  /* 0x800000e621217221 */ /* 0x100fe20000010000 */
[----:B------:R-:W-:Y:S01]  /*3810*/  FMUL.FTZ R73, R209, R34 ;  /* 0x00000022d1497220 */ /* 0x000fe20000410000 */
[----:B------:R-:W-:Y:S01]  /*3820*/  FADD.FTZ R35, R35, -R230 ;  /* 0x800000e623237221 */ /* 0x000fe20000010000 */
[----:B------:R-:W-:Y:S01]  /*3830*/  FMUL.FTZ R29, R29, R32 ;  /* 0x000000201d1d7220 */ /* 0x000fe20000410000 */
[----:B------:R-:W-:Y:S01]  /*3840*/  FFMA.FTZ R32, -R75, R75, 1 ;  /* 0x3f8000004b207423 */ /* 0x000fe2000001014b */
[----:B------:R-:W-:Y:S01]  /*3850*/  FFMA.FTZ R34, -R74, R74, 1 ;  /* 0x3f8000004a227423 */ /* 0x000fe2000001014a */
[----:B------:R-:W-:Y:S01]  /*3860*/  FMUL.FTZ R33, R93, R33 ;  /* 0x000000215d217220 */ /* 0x000fe20000410000 */
[----:B------:R-:W-:Y:S01]  /*3870*/  FMUL.FTZ R35, R208, R35 ;  /* 0x00000023d0237220 */ /* 0x000fe20000410000 */
[----:B------:R-:W-:Y:S01]  /*3880*/  FMUL.FTZ R32, R32, R73 ;  /* 0x0000004920207220 */ /* 0x000fe20000410000 */
[----:B------:R-:W-:Y:S01]  /*3890*/  FADD.FTZ R36, R36, -R229 ;  /* 0x800000e524247221 */ /* 0x000fe20000010000 */
[----:B------:R-:W3:Y:S01]  /*38a0*/  SHFL.IDX PT, R73, R11, R6, 0x1f ;  /* 0x00001f060b497589 */ /* 0x000ee200000e0000 */
[----:B------:R-:W-:Y:S01]  /*38b0*/  FMUL.FTZ R34, R34, R33 ;  /* 0x0000002122227220 */ /* 0x000fe20000410000 */
[----:B------:R-:W-:Y:S01]  /*38c0*/  FMUL.FTZ R33, R76, R35 ;  /* 0x000000234c217220 */ /* 0x000fe20000410000 */
[----:B------:R-:W-:Y:S01]  /*38d0*/  MUFU.EX2 R204, R204 ;  /* 0x000000cc00cc7308 */ /* 0x000fe20000000800 */
[----:B--2---:R-:W-:Y:S01]  /*38e0*/  FMUL.FTZ R27, R18, R232 ;  /* 0x000000e8121b7220 */ /* 0x004fe20000410000 */
[----:B------:R-:W2:Y:S01]  /*38f0*/  SHFL.IDX PT, R76, R11, R197, 0x1f ;  /* 0x00001fc50b4c7589 */ /* 0x000ea200000e0000 */
[----:B------:R-:W-:Y:S01]  /*3900*/  FMUL.FTZ R36, R95, R36 ;  /* 0x000000245f247220 */ /* 0x000fe20000410000 */
[--C-:B-1----:R-:W-:Y:S01]  /*3910*/  FADD.FTZ R41, R41, -R28.reuse ;  /* 0x8000001c29297221 */ /* 0x102fe20000010000 */
[----:B------:R-:W-:Y:S01]  /*3920*/  FADD.FTZ R43, R43, -R28 ;  /* 0x8000001c2b2b7221 */ /* 0x000fe20000010000 */
[--C-:B------:R-:W-:Y:S01]  /*3930*/  FADD.FTZ R28, R45, -R72.reuse ;  /* 0x800000482d1c7221 */ /* 0x100fe20000010000 */
[----:B------:R-:W-:Y:S01]  /*3940*/  FADD.FTZ R72, R47, -R72 ;  /* 0x800000482f487221 */ /* 0x000fe20000010000 */
[----:B------:R-:W-:Y:S01]  /*3950*/  MUFU.EX2 R213, R213 ;  /* 0x000000d500d57308 */ /* 0x000fe20000000800 */
[----:B------:R-:W-:Y:S01]  /*3960*/  LDS R47, [R10+0x380] ;  /* 0x000380000a2f7984 */ /* 0x000fe20000000800 */
[----:B------:R-:W-:Y:S01]  /*3970*/  FMUL.FTZ R30, R30, R27 ;  /* 0x0000001b1e1e7220 */ /* 0x000fe20000410000 */
[----:B------:R-:W-:-:S02]  /*3980*/  FMUL.FTZ R36, R77, R36 ;  /* 0x000000244d247220 */ /* 0x000fc40000410000 */
[----:B------:R-:W1:Y:S03]  /*3990*/  SHFL.IDX PT, R77, R11, R199, 0x1f ;  /* 0x00001fc70b4d7589 */ /* 0x000e6600000e0000 */
[----:B------:R-:W4:Y:S01]  /*39a0*/  MUFU.EX2 R27, R205 ;  /* 0x000000cd001b7308 */ /* 0x000f220000000800 */
[----:B------:R-:W-:Y:S01]  /*39b0*/  FADD.FTZ R38, R38, -R229 ;  /* 0x800000e526267221 */ /* 0x000fe20000010000 */
[----:B------:R-:W-:Y:S01]  /*39c0*/  FFMA.FTZ R35, -R79, R79, 1 ;  /* 0x3f8000004f237423 */ /* 0x000fe2000001014f */
[--C-:B---3--:R-:W-:Y:S01]  /*39d0*/  FADD.FTZ R40, R40, -R73.reuse ;  /* 0x8000004928287221 */ /* 0x108fe20000010000 */
[----:B------:R-:W3:Y:S01]  /*39e0*/  SHFL.IDX PT, R79, R11, R117, 0x1f ;  /* 0x00001f750b4f7589 */ /* 0x000ee200000e0000 */
[----:B------:R-:W-:Y:S01]  /*39f0*/  FADD.FTZ R73, R42, -R73 ;  /* 0x800000492a497221 */ /* 0x000fe20000010000 */
[----:B------:R-:W-:Y:S01]  /*3a00*/  FMUL.FTZ R39, R207, R39 ;  /* 0x00000027cf277220 */ /* 0x000fe20000410000 */
[--C-:B--2---:R-:W-:Y:S01]  /*3a10*/  FADD.FTZ R42, R49, -R76.reuse ;  /* 0x8000004c312a7221 */ /* 0x104fe20000010000 */
[----:B------:R-:W-:Y:S01]  /*3a20*/  FMUL.FTZ R40, R15, R40 ;  /* 0x000000280f287220 */ /* 0x000fe20000410000 */
[----:B------:R-:W-:Y:S01]  /*3a30*/  FMUL.FTZ R49, R96, R41 ;  /* 0x0000002960317220 */ /* 0x000fe20000410000 */
[----:B------:R-:W-:Y:S01]  /*3a40*/  FADD.FTZ R76, R51, -R76 ;  /* 0x8000004c334c7221 */ /* 0x000fe20000010000 */
[----:B------:R-:W-:Y:S01]  /*3a50*/  FFMA.FTZ R84, -R84, R84, 1 ;  /* 0x3f80000054547423 */ /* 0x000fe20000010154 */
[----:B------:R-:W-:Y:S01]  /*3a60*/  MUFU.EX2 R92, R92 ;  /* 0x0000005c005c7308 */ /* 0x000fe20000000800 */
[----:B----4-:R-:W-:Y:S01]  /*3a70*/  FMUL.FTZ R38, R27, R38 ;  /* 0x000000261b267220 */ /* 0x010fe20000410000 */
[----:B------:R-:W2:Y:S01]  /*3a80*/  SHFL.IDX PT, R74, R11, R200, 0x1f ;  /* 0x00001fc80b4a7589 */ /* 0x000ea200000e0000 */
[----:B------:R-:W-:-:S05]  /*3a90*/  FFMA.FTZ R184, -R184, R184, 1 ;  /* 0x3f800000b8b87423 */ /* 0x000fca00000101b8 */
[----:B------:R-:W-:Y:S01]  /*3aa0*/  MUFU.EX2 R101, R101 ;  /* 0x0000006500657308 */ /* 0x000fe20000000800 */
[----:B------:R-:W-:Y:S01]  /*3ab0*/  FMUL.FTZ R35, R35, R38 ;  /* 0x0000002623237220 */ /* 0x000fe20000410000 */
[----:B------:R-:W-:Y:S01]  /*3ac0*/  FFMA.FTZ R38, -R80, R80, 1 ;  /* 0x3f80000050267423 */ /* 0x000fe20000010150 */
[----:B------:R-:W-:Y:S01]  /*3ad0*/  FMUL.FTZ R51, R202, R43 ;  /* 0x0000002bca337220 */ /* 0x000fe20000410000 */
[----:B------:R-:W-:Y:S01]  /*3ae0*/  FMUL.FTZ R43, R81, R40 ;  /* 0x00000028512b7220 */ /* 0x000fe20000410000 */
[----:B------:R-:W-:Y:S01]  /*3af0*/  FMUL.FTZ R40, R82, R49 ;  /* 0x0000003152287220 */ /* 0x000fe20000410000 */
[----:B------:R-:W-:Y:S01]  /*3b00*/  FMUL.FTZ R38, R38, R39 ;  /* 0x0000002726267220 */ /* 0x000fe20000410000 */
[--C-:B-1----:R-:W-:Y:S01]  /*3b10*/  FADD.FTZ R39, R48, -R77.reuse ;  /* 0x8000004d30277221 */ /* 0x102fe20000010000 */
[----:B------:R-:W-:Y:S01]  /*3b20*/  FFMA.FTZ R49, -R86, R86, 1 ;  /* 0x3f80000056317423 */ /* 0x000fe20000010156 */
[----:B------:R-:W-:Y:S01]  /*3b30*/  FMUL.FTZ R28, R97, R28 ;  /* 0x0000001c611c7220 */ /* 0x000fe20000410000 */
[----:B------:R3:W1:Y:S01]  /*3b40*/  SHFL.IDX PT, R75, R11, R198, 0x1f ;  /* 0x00001fc60b4b7589 */ /* 0x00066200000e0000 */
[----:B------:R-:W-:Y:S01]  /*3b50*/  FADD.FTZ R77, R50, -R77 ;  /* 0x8000004d324d7221 */ /* 0x000fe20000010000 */
[----:B------:R-:W-:Y:S01]  /*3b60*/  FFMA.FTZ R50, -R89, R89, 1 ;  /* 0x3f80000059327423 */ /* 0x000fe20000010159 */
[----:B------:R-:W-:Y:S01]  /*3b70*/  FMUL.FTZ R49, R49, R28 ;  /* 0x0000001c31317220 */ /* 0x000fe20000410000 */
[----:B------:R-:W-:Y:S01]  /*3b80*/  FMUL.FTZ R39, R98, R39 ;  /* 0x0000002762277220 */ /* 0x000fe20000410000 */
[----:B------:R-:W-:Y:S01]  /*3b90*/  FMUL.FTZ R28, R218, R77 ;  /* 0x0000004dda1c7220 */ /* 0x000fe20000410000 */
[----:B------:R-:W-:Y:S01]  /*3ba0*/  SHFL.IDX PT, R192, R47, R192, 0x1f ;  /* 0x00001fc02fc07589 */ /* 0x000fe200000e0000 */
[----:B------:R-:W-:Y:S01]  /*3bb0*/  MUFU.EX2 R102, R102 ;  /* 0x0000006600667308 */ /* 0x000fe20000000800 */
[----:B------:R-:W-:Y:S01]  /*3bc0*/  FMUL.FTZ R50, R50, R39 ;  /* 0x0000002732327220 */ /* 0x000fe20000410000 */
[----:B------:R-:W-:Y:S01]  /*3bd0*/  FMUL.FTZ R39, R91, R28 ;  /* 0x0000001c5b277220 */ /* 0x000fe20000410000 */
[----:B------:R-:W4:Y:S01]  /*3be0*/  SHFL.IDX PT, R77, R47, R6, 0x1f ;  /* 0x00001f062f4d7589 */ /* 0x000f2200000e0000 */
[----:B---3--:R-:W-:-:S03]  /*3bf0*/  FADD.FTZ R11, R44, -R79 ;  /* 0x8000004f2c0b7221 */ /* 0x008fc60000010000 */
[----:B------:R-:W3:Y:S01]  /*3c00*/  SHFL.IDX PT, R28, R47, R197, 0x1f ;  /* 0x00001fc52f1c7589 */ /* 0x000ee200000e0000 */
[----:B------:R-:W-:Y:S01]  /*3c10*/  FADD.FTZ R79, R46, -R79 ;  /* 0x8000004f2e4f7221 */ /* 0x000fe20000010000 */
[----:B------:R-:W-:Y:S02]  /*3c20*/  MUFU.EX2 R119, R119 ;  /* 0x0000007700777308 */ /* 0x000fe40000000800 */
[----:B------:R-:W3:Y:S01]  /*3c30*/  SHFL.IDX PT, R199, R47, R199, 0x1f ;  /* 0x00001fc72fc77589 */ /* 0x000ee200000e0000 */
[----:B------:R-:W-:-:S03]  /*3c40*/  FMUL.FTZ R46, R206, R73 ;  /* 0x00000049ce2e7220 */ /* 0x000fc60000410000 */
[----:B------:R-:W3:Y:S01]  /*3c50*/  SHFL.IDX PT, R118, R47, R118, 0x1f ;  /* 0x00001f762f767589 */ /* 0x000ee200000e0000 */
[----:B------:R-:W-:Y:S01]  /*3c60*/  FFMA.FTZ R48, -R85, R85, 1 ;  /* 0x3f80000055307423 */ /* 0x000fe20000010155 */
[----:B------:R-:W-:Y:S01]  /*3c70*/  FMUL.FTZ R11, R14, R11 ;  /* 0x0000000b0e0b7220 */ /* 0x000fe20000410000 */
[----:B------:R-:W-:Y:S01]  /*3c80*/  FFMA.FTZ R83, -R83, R83, 1 ;  /* 0x3f80000053537423 */ /* 0x000fe20000010153 */
[----:B------:R-:W3:Y:S01]  /*3c90*/  SHFL.IDX PT, R117, R47, R117, 0x1f ;  /* 0x00001f752f757589 */ /* 0x000ee200000e0000 */
[----:B------:R-:W3:Y:S03]  /*3ca0*/  MUFU.EX2 R210, R210 ;  /* 0x000000d200d27308 */ /* 0x000ee60000000800 */
[----:B------:R-:W3:Y:S04]  /*3cb0*/  SHFL.IDX PT, R73, R47, R198, 0x1f ;  /* 0x00001fc62f497589 */ /* 0x000ee800000e0000 */
[----:B------:R4:W3:Y:S01]  /*3cc0*/  SHFL.IDX PT, R200, R47, R200, 0x1f ;  /* 0x00001fc82fc87589 */ /* 0x0008e200000e0000 */
[----:B--2---:R-:W-:Y:S01]  /*3cd0*/  FADD.FTZ R44, R53, -R74 ;  /* 0x8000004a352c7221 */ /* 0x004fe20000010000 */
[----:B------:R-:W-:Y:S01]  /*3ce0*/  FMUL.FTZ R48, R48, R11 ;  /* 0x0000000b30307220 */ /* 0x000fe20000410000 */
[----:B------:R-:W-:Y:S01]  /*3cf0*/  FFMA.FTZ R53, -R90, R90, 1 ;  /* 0x3f8000005a357423 */ /* 0x000fe2000001015a */
[----:B------:R-:W-:Y:S01]  /*3d00*/  FMUL.FTZ R42, R99, R42 ;  /* 0x0000002a632a7220 */ /* 0x000fe20000410000 */
[----:B------:R-:W-:Y:S01]  /*3d10*/  FMUL.FTZ R11, R217, R76 ;  /* 0x0000004cd90b7220 */ /* 0x000fe20000410000 */
[----:B------:R-:W2:Y:S01]  /*3d20*/  MUFU.EX2 R223, R223 ;  /* 0x000000df00df7308 */ /* 0x000ea20000000800 */
[----:B------:R-:W-:Y:S01]  /*3d30*/  FMUL.FTZ R10, R84, R51 ;  /* 0x00000033540a7220 */ /* 0x000fe20000410000 */
[----:B------:R-:W-:Y:S01]  /*3d40*/  FFMA.FTZ R51, -R88, R88, 1 ;  /* 0x3f80000058337423 */ /* 0x000fe20000010158 */
[----:B------:R-:W-:Y:S01]  /*3d50*/  FMUL.FTZ R72, R203, R72 ;  /* 0x00000048cb487220 */ /* 0x000fe20000410000 */
[--C-:B-1----:R-:W-:Y:S01]  /*3d60*/  FADD.FTZ R45, R52, -R75.reuse ;  /* 0x8000004b342d7221 */ /* 0x102fe20000010000 */
[----:B------:R-:W-:-:S03]  /*3d70*/  FADD.FTZ R54, R54, -R75 ;  /* 0x8000004b36367221 */ /* 0x000fc60000010000 */
[----:B------:R-:W1:Y:S01]  /*3d80*/  MUFU.EX2 R212, R212 ;  /* 0x000000d400d47308 */ /* 0x000e620000000800 */
[----:B------:R-:W-:Y:S01]  /*3d90*/  FMUL.FTZ R53, R53, R42 ;  /* 0x0000002a35357220 */ /* 0x000fe20000410000 */
[----:B------:R-:W-:Y:S01]  /*3da0*/  FMUL.FTZ R42, R184, R11 ;  /* 0x0000000bb82a7220 */ /* 0x000fe20000410000 */
[----:B------:R-:W-:Y:S01]  /*3db0*/  FMUL.FTZ R75, R13, R44 ;  /* 0x0000002c0d4b7220 */ /* 0x000fe20000410000 */
[----:B------:R-:W-:-:S04]  /*3dc0*/  FMUL.FTZ R51, R51, R72 ;  /* 0x0000004833337220 */ /* 0x000fc80000410000 */
[----:B------:R-:W1:Y:S01]  /*3dd0*/  MUFU.EX2 R220, R220 ;  /* 0x000000dc00dc7308 */ /* 0x000e620000000800 */
[----:B------:R-:W-:Y:S01]  /*3de0*/  FFMA.FTZ R185, -R185, R185, 1 ;  /* 0x3f800000b9b97423 */ /* 0x000fe200000101b9 */
[----:B------:R-:W-:Y:S01]  /*3df0*/  FFMA.FTZ R186, -R186, R186, 1 ;  /* 0x3f800000baba7423 */ /* 0x000fe200000101ba */
[----:B------:R-:W-:Y:S01]  /*3e00*/  FMUL.FTZ R72, R100, R45 ;  /* 0x0000002d64487220 */ /* 0x000fe20000410000 */
[----:B------:R-:W-:-:S04]  /*3e10*/  FADD.FTZ R55, R55, -R74 ;  /* 0x8000004a37377221 */ /* 0x000fc80000010000 */
[----:B------:R-:W-:Y:S01]  /*3e20*/  MUFU.EX2 R228, R228 ;  /* 0x000000e400e47308 */ /* 0x000fe20000000800 */
[----:B------:R-:W-:Y:S01]  /*3e30*/  FMUL.FTZ R41, R83, R46 ;  /* 0x0000002e53297220 */ /* 0x000fe20000410000 */
[----:B------:R-:W-:Y:S01]  /*3e40*/  FFMA.FTZ R46, -R87, R87, 1 ;  /* 0x3f800000572e7423 */ /* 0x000fe20000010157 */
[----:B------:R-:W-:-:S05]  /*3e50*/  FMUL.FTZ R79, R204, R79 ;  /* 0x0000004fcc4f7220 */ /* 0x000fca0000410000 */
[----:B------:R-:W1:Y:S01]  /*3e60*/  MUFU.EX2 R215, R215 ;  /* 0x000000d700d77308 */ /* 0x000e620000000800 */
[----:B------:R-:W-:Y:S01]  /*3e70*/  FMUL.FTZ R74, R213, R54 ;  /* 0x00000036d54a7220 */ /* 0x000fe20000410000 */
[----:B------:R-:W-:Y:S01]  /*3e80*/  FMUL.FTZ R54, R185, R72 ;  /* 0x00000048b9367220 */ /* 0x000fe20000410000 */
[----:B----4-:R-:W-:-:S05]  /*3e90*/  FMUL.FTZ R47, R186, R75 ;  /* 0x0000004bba2f7220 */ /* 0x010fca0000410000 */
[----:B------:R-:W-:Y:S01]  /*3ea0*/  MUFU.EX2 R103, R103 ;  /* 0x0000006700677308 */ /* 0x000fe20000000800 */
[----:B------:R-:W-:Y:S01]  /*3eb0*/  FADD.FTZ R72, R56, -R77 ;  /* 0x8000004d38487221 */ /* 0x000fe20000010000 */
[----:B------:R-:W-:-:S06]  /*3ec0*/  FADD.FTZ R75, R57, -R192 ;  /* 0x800000c0394b7221 */ /* 0x000fcc0000010000 */
[----:B------:R-:W-:Y:S01]  /*3ed0*/  MUFU.EX2 R225, R225 ;  /* 0x000000e100e17308 */ /* 0x000fe20000000800 */
[----:B------:R-:W-:-:S07]  /*3ee0*/  FFMA.FTZ R187, -R187, R187, 1 ;  /* 0x3f800000bbbb7423 */ /* 0x000fce00000101bb */
[----:B------:R-:W4:Y:S01]  /*3ef0*/  MUFU.EX2 R214, R214 ;  /* 0x000000d600d67308 */ /* 0x000f220000000800 */
[----:B------:R-:W-:-:S07]  /*3f00*/  FFMA.FTZ R52, -R188, R188, 1 ;  /* 0x3f800000bc347423 */ /* 0x000fce00000101bc */
[----:B------:R-:W4:Y:S01]  /*3f10*/  MUFU.EX2 R11, R216 ;  /* 0x000000d8000b7308 */ /* 0x000f220000000800 */
[----:B---3--:R-:W-:-:S07]  /*3f20*/  FMUL.FTZ R55, R210, R55 ;  /* 0x00000037d2377220 */ /* 0x008fce0000410000 */
[----:B------:R-:W3:Y:S01]  /*3f30*/  MUFU.EX2 R44, R211 ;  /* 0x000000d3002c7308 */ /* 0x000ee20000000800 */
[----:B------:R-:W-:Y:S01]  /*3f40*/  FADD.FTZ R192, R59, -R192 ;  /* 0x800000c03bc07221 */ /* 0x000fe20000010000 */
[----:B------:R-:W-:-:S06]  /*3f50*/  FADD.FTZ R56, R67, -R28 ;  /* 0x8000001c43387221 */ /* 0x000fcc0000010000 */
[----:B------:R-:W3:Y:S01]  /*3f60*/  MUFU.EX2 R222, R222 ;  /* 0x000000de00de7308 */ /* 0x000ee20000000800 */
[----:B------:R-:W-:-:S07]  /*3f70*/  FMUL.FTZ R46, R46, R79 ;  /* 0x0000004f2e2e7220 */ /* 0x000fce0000410000 */
[----:B------:R-:W5:Y:S01]  /*3f80*/  MUFU.EX2 R227, R227 ;  /* 0x000000e300e37308 */ /* 0x000f620000000800 */
[----:B------:R-:W-:-:S07]  /*3f90*/  FADD.FTZ R59, R66, -R199 ;  /* 0x800000c7423b7221 */ /* 0x000fce0000010000 */
[----:B------:R-:W5:Y:S01]  /*3fa0*/  MUFU.EX2 R226, R226 ;  /* 0x000000e200e27308 */ /* 0x000f620000000800 */
[----:B------:R-:W-:Y:S01]  /*3fb0*/  FADD.FTZ R25, R25, -R234 ;  /* 0x800000ea19197221 */ /* 0x000fe20000010000 */
[----:B------:R-:W-:Y:S01]  /*3fc0*/  FADD.FTZ R79, R61, -R118 ;  /* 0x800000763d4f7221 */ /* 0x000fe20000010000 */
[----:B------:R-:W-:Y:S01]  /*3fd0*/  FADD.FTZ R57, R64, -R199 ;  /* 0x800000c740397221 */ /* 0x000fe20000010000 */
[----:B------:R-:W-:Y:S01]  /*3fe0*/  FMUL.FTZ R45, R187, R74 ;  /* 0x0000004abb2d7220 */ /* 0x000fe20000410000 */
[----:B------:R-:W-:Y:S01]  /*3ff0*/  FMUL.FTZ R52, R52, R55 ;  /* 0x0000003734347220 */ /* 0x000fe20000410000 */
[----:B------:R-:W-:Y:S01]  /*4000*/  FFMA.FTZ R115, -R115, R115, 1 ;  /* 0x3f80000073737423 */ /* 0x000fe20000010173 */
[----:B--2---:R-:W-:Y:S01]  /*4010*/  FMUL.FTZ R56, R223, R56 ;  /* 0x00000038df387220 */ /* 0x004fe20000410000 */
[----:B------:R-:W-:Y:S01]  /*4020*/  FFMA.FTZ R78, -R78, R78, 1 ;  /* 0x3f8000004e4e7423 */ /* 0x000fe2000001014e */
[----:B------:R-:W-:Y:S01]  /*4030*/  FMUL.FTZ R37, R92, R37 ;  /* 0x000000255c257220 */ /* 0x000fe20000410000 */
[----:B------:R-:W-:Y:S01]  /*4040*/  FADD.FTZ R77, R58, -R77 ;  /* 0x8000004d3a4d7221 */ /* 0x000fe20000010000 */
[----:B------:R-:W-:Y:S01]  /*4050*/  FADD.FTZ R62, R62, -R117 ;  /* 0x800000753e3e7221 */ /* 0x000fe20000010000 */
[----:B------:R-:W-:Y:S01]  /*4060*/  FADD.FTZ R65, R65, -R28 ;  /* 0x8000001c41417221 */ /* 0x000fe20000010000 */
[----:B------:R-:W-:Y:S01]  /*4070*/  FADD.FTZ R61, R68, -R73 ;  /* 0x80000049443d7221 */ /* 0x000fe20000010000 */
[----:B------:R-:W-:Y:S01]  /*4080*/  FFMA.FTZ R55, -R189, R189, 1 ;  /* 0x3f800000bd377423 */ /* 0x000fe200000101bd */
[----:B------:R-:W-:Y:S01]  /*4090*/  FMUL.FTZ R72, R101, R72 ;  /* 0x0000004865487220 */ /* 0x000fe20000410000 */
[----:B------:R-:W-:Y:S01]  /*40a0*/  FFMA.FTZ R74, -R105, R105, 1 ;  /* 0x3f800000694a7423 */ /* 0x000fe20000010169 */
[----:B------:R-:W-:Y:S01]  /*40b0*/  FMUL.FTZ R75, R102, R75 ;  /* 0x0000004b664b7220 */ /* 0x000fe20000410000 */
[----:B------:R-:W-:Y:S01]  /*40c0*/  FFMA.FTZ R114, -R114, R114, 1 ;  /* 0x3f80000072727423 */ /* 0x000fe20000010172 */
[----:B-1----:R-:W-:Y:S01]  /*40d0*/  FMUL.FTZ R59, R212, R59 ;  /* 0x0000003bd43b7220 */ /* 0x002fe20000410000 */
[----:B------:R-:W-:Y:S01]  /*40e0*/  FMUL.FTZ R25, R119, R25 ;  /* 0x0000001977197220 */ /* 0x000fe20000410000 */
[----:B------:R-:W-:Y:S01]  /*40f0*/  FADD.FTZ R60, R60, -R117 ;  /* 0x800000753c3c7221 */ /* 0x000fe20000010000 */
[----:B------:R-:W-:Y:S01]  /*4100*/  FADD.FTZ R81, R63, -R118 ;  /* 0x800000763f517221 */ /* 0x000fe20000010000 */
[--C-:B------:R-:W-:Y:S01]  /*4110*/  FADD.FTZ R28, R69, -R200.reuse ;  /* 0x800000c8451c7221 */ /* 0x100fe20000010000 */
[----:B------:R-:W-:Y:S01]  /*4120*/  FFMA.FTZ R109, -R109, R109, 1 ;  /* 0x3f8000006d6d7423 */ /* 0x000fe2000001016d */
[----:B------:R-:W-:Y:S01]  /*4130*/  FMUL.FTZ R58, R12, R79 ;  /* 0x0000004f0c3a7220 */ /* 0x000fe20000410000 */
[----:B------:R-:W-:Y:S01]  /*4140*/  FFMA.FTZ R112, -R112, R112, 1 ;  /* 0x3f80000070707423 */ /* 0x000fe20000010170 */
[----:B------:R-:W-:Y:S01]  /*4150*/  FMUL.FTZ R57, R220, R57 ;  /* 0x00000039dc397220 */ /* 0x000fe20000410000 */
[----:B------:R-:W-:Y:S01]  /*4160*/  FADD.FTZ R70, R70, -R73 ;  /* 0x8000004946467221 */ /* 0x000fe20000010000 */
[----:B------:R-:W-:Y:S01]  /*4170*/  FADD.FTZ R71, R71, -R200 ;  /* 0x800000c847477221 */ /* 0x000fe20000010000 */
        /* <DEDUP_REMOVED lines=12> */
[----:B------:R-:W-:Y:S01]  /*4240*/  FFMA.FTZ R75, -R108, R108, 1 ;  /* 0x3f8000006c4b7423 */ /* 0x000fe2000001016c */
[----:B------:R-:W-:Y:S01]  /*4250*/  FFMA.FTZ R76, -R110, R110, 1 ;  /* 0x3f8000006e4c7423 */ /* 0x000fe2000001016e */
[----:B------:R-:W-:Y:S01]  /*4260*/  FFMA.FTZ R111, -R111, R111, 1 ;  /* 0x3f8000006f6f7423 */ /* 0x000fe2000001016f */
[----:B------:R-:W-:Y:S01]  /*4270*/  FMUL.FTZ R60, R103, R60 ;  /* 0x0000003c673c7220 */ /* 0x000fe20000410000 */
[----:B---3--:R-:W-:Y:S01]  /*4280*/  FMUL.FTZ R62, R44, R81 ;  /* 0x000000512c3e7220 */ /* 0x008fe20000410000 */
[----:B------:R-:W-:Y:S01]  /*4290*/  FMUL.FTZ R78, R109, R58 ;  /* 0x0000003a6d4e7220 */ /* 0x000fe20000410000 */
[----:B------:R-:W-:Y:S01]  /*42a0*/  FMUL.FTZ R112, R112, R57 ;  /* 0x0000003970707220 */ /* 0x000fe20000410000 */
[----:B------:R-:W-:Y:S01]  /*42b0*/  FMUL.FTZ R59, R225, R28 ;  /* 0x0000001ce13b7220 */ /* 0x000fe20000410000 */
[----:B------:R-:W-:Y:S01]  /*42c0*/  F2FP.BF16.F32.PACK_AB R61, R10, R41 ;  /* 0x000000290a3d723e */ /* 0x000fe200000010ff */
[----:B------:R-:W-:Y:S01]  /*42d0*/  FFMA.FTZ R191, -R191, R191, 1 ;  /* 0x3f800000bfbf7423 */ /* 0x000fe200000101bf */
[----:B------:R-:W-:Y:S01]  /*42e0*/  FMUL.FTZ R58, R222, R65 ;  /* 0x00000041de3a7220 */ /* 0x000fe20000410000 */
[----:B------:R-:W-:Y:S01]  /*42f0*/  FFMA.FTZ R193, -R193, R193, 1 ;  /* 0x3f800000c1c17423 */ /* 0x000fe200000101c1 */
[----:B------:R-:W-:Y:S01]  /*4300*/  FFMA.FTZ R194, -R194, R194, 1 ;  /* 0x3f800000c2c27423 */ /* 0x000fe200000101c2 */
[----:B------:R-:W-:Y:S01]  /*4310*/  FFMA.FTZ R196, -R196, R196, 1 ;  /* 0x3f800000c4c47423 */ /* 0x000fe200000101c4 */
[----:B------:R-:W-:Y:S01]  /*4320*/  FFMA.FTZ R201, -R201, R201, 1 ;  /* 0x3f800000c9c97423 */ /* 0x000fe200000101c9 */
[----:B-----5:R-:W-:Y:S01]  /*4330*/  FMUL.FTZ R57, R227, R70 ;  /* 0x00000046e3397220 */ /* 0x020fe20000410000 */
[----:B------:R-:W-:Y:S01]  /*4340*/  FMUL.FTZ R28, R226, R71 ;  /* 0x00000047e21c7220 */ /* 0x000fe20000410000 */
[----:B------:R-:W-:-:S02]  /*4350*/  IMAD R10, R0, 0x3000, R235 ;  /* 0x00003000000a7824 */ /* 0x000fc400078e02eb */
        /* <DEDUP_REMOVED lines=11> */
[----:B------:R-:W-:Y:S01]  /*4410*/  IMAD R10, R10, 0x2, R17 ;  /* 0x000000020a0a7824 */ /* 0x000fe200078e0211 */
        /* <DEDUP_REMOVED lines=15> */
[----:B------:R-:W-:Y:S01]  /*4510*/  STSM.16.MT88.4 [R10+0x1a800], R68 ;  /* 0x01a800440a007844 */ /* 0x000fe20000004200 */
[----:B------:R-:W-:Y:S02]  /*4520*/  R2UR UR6, R236 ;  /* 0x00000000ec0672ca */ /* 0x000fe400000e0000 */
[----:B------:R-:W-:Y:S02]  /*4530*/  F2FP.BF16.F32.PACK_AB R53, R73, R72 ;  /* 0x000000484935723e */ /* 0x000fe400000010ff */
[----:B------:R-:W-:Y:S02]  /*4540*/  F2FP.BF16.F32.PACK_AB R54, R78, R75 ;  /* 0x0000004b4e36723e */ /* 0x000fe400000010ff */
[----:B------:R-:W-:Y:S01]  /*4550*/  F2FP.BF16.F32.PACK_AB R55, R111, R76 ;  /* 0x0000004c6f37723e */ /* 0x000fe200000010ff */
[----:B------:R-:W-:Y:S01]  /*4560*/  STSM.16.MT88.4 [R10+0x1b000], R64 ;  /* 0x01b000400a007844 */ /* 0x000fe20000004200 */
[----:B------:R-:W-:-:S02]  /*4570*/  F2FP.BF16.F32.PACK_AB R48, R191, R112 ;  /* 0x00000070bf30723e */ /* 0x000fc400000010ff */
[----:B------:R-:W-:Y:S02]  /*4580*/  F2FP.BF16.F32.PACK_AB R49, R115, R114 ;  /* 0x000000727331723e */ /* 0x000fe400000010ff */
[----:B------:R-:W-:Y:S02]  /*4590*/  F2FP.BF16.F32.PACK_AB R50, R194, R193 ;  /* 0x000000c1c232723e */ /* 0x000fe400000010ff */
[----:B------:R-:W-:Y:S01]  /*45a0*/  F2FP.BF16.F32.PACK_AB R51, R201, R196 ;  /* 0x000000c4c933723e */ /* 0x000fe200000010ff */
[----:B------:R-:W-:Y:S01]  /*45b0*/  STSM.16.MT88.4 [R10+0x1b800], R60 ;  /* 0x01b8003c0a007844 */ /* 0x000fe20000004200 */
[----:B------:R-:W-:Y:S02]  /*45c0*/  F2FP.BF16.F32.PACK_AB R28, R119, R113 ;  /* 0x00000071771c723e */ /* 0x000fe400000010ff */
[----:B------:R-:W-:Y:S01]  /*45d0*/  F2FP.BF16.F32.PACK_AB R30, R26, R24 ;  /* 0x000000181a1e723e */ /* 0x000fe200000010ff */
[----:B------:R-:W-:Y:S01]  /*45e0*/  STSM.16.MT88.4 [R10+0x1c000], R56 ;  /* 0x01c000380a007844 */ /* 0x000fe20000004200 */
[----:B------:R-:W-:-:S02]  /*45f0*/  F2FP.BF16.F32.PACK_AB R29, R19, R104 ;  /* 0x00000068131d723e */ /* 0x000fc400000010ff */
[----:B------:R-:W-:Y:S01]  /*4600*/  F2FP.BF16.F32.PACK_AB R31, R18, R31 ;  /* 0x0000001f121f723e */ /* 0x000fe200000010ff */
[----:B------:R-:W-:Y:S04]  /*4610*/  STSM.16.MT88.4 [R10+0x1c800], R52 ;  /* 0x01c800340a007844 */ /* 0x000fe80000004200 */
[----:B------:R1:W-:Y:S01]  /*4620*/  STSM.16.MT88.4 [R10+0x1d000], R48 ;  /* 0x01d000300a007844 */ /* 0x0003e20000004200 */
[----:B------:R-:W-:Y:S01]  /*4630*/  WARPGROUP.ARRIVE ;  /* 0x00000000000079c5 */ /* 0x000fe20000000000 */
[----:B------:R-:W-:-:S05]  /*4640*/  UMOV UR7, 0x40000040 ;  /* 0x4000004000077882 */ /* 0x000fca0000000000 */
        /* <DEDUP_REMOVED lines=51> */
[----:B------:R-:W-:-:S05]  /*4980*/  IADD3 R20, R17, 0x1a800, RZ ;  /* 0x0001a80011147810 */ /* 0x000fca0007ffe0ff */
[----:B-1----:R-:W-:-:S05]  /*4990*/  IMAD R10, R5, 0x800, R20 ;  /* 0x00000800050a7824 */ /* 0x002fca00078e0214 */
        /* <DEDUP_REMOVED lines=17> */
[----:B------:R-:W-:Y:S01]  /*4ab0*/  HGMMA.64x16x16.F32.BF16 R40, gdesc[UR8].tnspA, RZ, !UPT, gsb0 ;  /* 0x20200000082879f0 */ /* 0x000fe2000c0018ff */
[----:B------:R-:W-:Y:S01]  /*4ac0*/  UIADD3 UR5, UR4, 0x100, URZ ;  /* 0x0000010004057890 */ /* 0x000fe2000fffe03f */
[----:B------:R-:W-:-:S06]  /*4ad0*/  UMOV UR11, 0x40000040 ;  /* 0x40000040000b7882 */ /* 0x000fcc0000000000 */
[----:B------:R-:W-:Y:S01]  /*4ae0*/  UMOV UR10, UR5 ;  /* 0x00000005000a7c82 */ /* 0x000fe20008000000 */
[----:B------:R-:W-:Y:S02]  /*4af0*/  WARPGROUP.DEPBAR.LE gsb0, 0x0 ;  /* 0x00008000000079c5 */ /* 0x000fe40000010000 */
        /* <DEDUP_REMOVED lines=8> */
[----:B------:R-:W-:Y:S02]  /*4b80*/  UIADD3 UR10, UR4, 0x2, URZ ;  /* 0x00000002040a7890 */ /* 0x000fe4000fffe03f */
[----:B------:R-:W-:Y:S01]  /*4b90*/  UIADD3 UR8, UR6, 0x80, URZ ;  /* 0x0000008006087890 */ /* 0x000fe2000fffe03f */
[----:B------:R-:W-:Y:S01]  /*4ba0*/  UMOV UR11, 0x40000040 ;  /* 0x40000040000b7882 */ /* 0x000fe20000000000 */
[----:B------:R-:W-:Y:S01]  /*4bb0*/  UMOV UR9, 0x40000040 ;  /* 0x4000004000097882 */ /* 0x000fe20000000000 */
[----:B------:R-:W-:Y:S02]  /*4bc0*/  WARPGROUP.DEPBAR.LE gsb0, 0x0 ;  /* 0x00008000000079c5 */ /* 0x000fe40000010000 */
[----:B------:R-:W-:-:S06]  /*4bd0*/  WARPGROUP.ARRIVE ;  /* 0x00000000000079c5 */ /* 0x000fcc0000000000 */
[----:B------:R-:W-:Y:S01]  /*4be0*/  HGMMA.64x16x16.F32.BF16 R40, gdesc[UR8].tnspA, R40, gsb0 ;  /* 0x20200000082879f0 */ /* 0x000fe20008001828 */
[----:B------:R-:W-:Y:S01]  /*4bf0*/  UIADD3 UR5, UR4, 0x102, URZ ;  /* 0x0000010204057890 */ /* 0x000fe2000fffe03f */
[----:B------:R-:W-:-:S06]  /*4c00*/  UMOV UR11, 0x40000040 ;  /* 0x40000040000b7882 */ /* 0x000fcc0000000000 */
[----:B------:R-:W-:Y:S01]  /*4c10*/  UMOV UR10, UR5 ;  /* 0x00000005000a7c82 */ /* 0x000fe20008000000 */
        /* <DEDUP_REMOVED lines=105> */
[----:B------:R-:W-:Y:S02]  /*52b0*/  UIADD3 UR6, UR4, 0x306, URZ ;  /* 0x0000030604067890 */ /* 0x000fe4000fffe03f */
[----:B------:R-:W-:Y:S02]  /*52c0*/  UIADD3 UR8, UR4, 0x406, URZ ;  /* 0x0000040604087890 */ /* 0x000fe4000fffe03f */
[----:B------:R-:W-:Y:S01]  /*52d0*/  UIADD3 UR9, UR4, 0x506, URZ ;  /* 0x0000050604097890 */ /* 0x000fe2000fffe03f */
[----:B------:R-:W-:Y:S02]  /*52e0*/  UMOV UR5, 0x40000040 ;  /* 0x4000004000057882 */ /* 0x000fe40000000000 */
[----:B------:R-:W-:Y:S01]  /*52f0*/  UMOV UR4, UR7 ;  /* 0x0000000700047c82 */ /* 0x000fe20008000000 */
[----:B------:R-:W-:Y:S01]  /*5300*/  UMOV UR7, 0x40000040 ;  /* 0x4000004000077882 */ /* 0x000fe20000000000 */
[----:B------:R-:W-:-:S02]  /*5310*/  WARPGROUP.DEPBAR.LE gsb0, 0x0 ;  /* 0x00008000000079c5 */ /* 0x000fc40000010000 */
[----:B------:R-:W-:-:S06]  /*5320*/  WARPGROUP.ARRIVE ;  /* 0x00000000000079c5 */ /* 0x000fcc0000000000 */
[----:B------:R-:W-:Y:S01]  /*5330*/  HGMMA.64x16x16.F32.BF16 R40, gdesc[UR4].tnspA, R40, gsb0 ;  /* 0x20200000042879f0 */ /* 0x000fe20008001828 */
[----:B------:R-:W-:Y:S01]  /*5340*/  UMOV UR6, UR8 ;  /* 0x0000000800067c82 */ /* 0x000fe20008000000 */
[----:B------:R-:W-:Y:S01]  /*5350*/  UMOV UR7, 0x40000040 ;  /* 0x4000004000077882 */ /* 0x000fe20000000000 */
[----:B------:R-:W-:Y:S02]  /*5360*/  WARPGROUP.DEPBAR.LE gsb0, 0x0 ;  /* 0x00008000000079c5 */ /* 0x000fe40000010000 */
[----:B------:R-:W-:-:S06]  /*5370*/  WARPGROUP.ARRIVE ;  /* 0x00000000000079c5 */ /* 0x000fcc0000000000 */
[----:B------:R-:W-:Y:S01]  /*5380*/  HGMMA.64x16x16.F32.BF16 R32, gdesc[UR4].tnspA, R32, gsb0 ;  /* 0x20200000042079f0 */ /* 0x000fe20008001820 */
[----:B------:R-:W-:Y:S01]  /*5390*/  UMOV UR6, UR9 ;  /* 0x0000000900067c82 */ /* 0x000fe20008000000 */
[----:B------:R-:W-:Y:S01]  /*53a0*/  UMOV UR7, 0x40000040 ;  /* 0x4000004000077882 */ /* 0x000fe20000000000 */
[----:B------:R-:W-:Y:S02]  /*53b0*/  WARPGROUP.DEPBAR.LE gsb0, 0x0 ;  /* 0x00008000000079c5 */ /* 0x000fe40000010000 */
[----:B------:R-:W-:-:S06]  /*53c0*/  WARPGROUP.ARRIVE ;  /* 0x00000000000079c5 */ /* 0x000fcc0000000000 */
[----:B------:R-:W-:Y:S03]  /*53d0*/  HGMMA.64x16x16.F32.BF16 R24, gdesc[UR4].tnspA, R24, gsb0 ;  /* 0x20200000041879f0 */ /* 0x000fe60008001818 */
[----:B------:R-:W-:Y:S02]  /*53e0*/  WARPGROUP.DEPBAR.LE gsb0, 0x0 ;  /* 0x00008000000079c5 */ /* 0x000fe40000010000 */
[----:B------:R-:W-:Y:S05]  /*53f0*/  @!P0 BRA `(.L_x_2431) ;  /* 0x0000000000048947 */ /* 0x000fea0003800000 */
[----:B------:R-:W-:Y:S01]  /*5400*/  BPT.TRAP 0x1 ;  /* 0x000000040000795c */ /* 0x000fe20000300000 */
.L_x_2431:
[----:B------:R-:W-:Y:S01]  /*5410*/  IMAD R9, R0, 0x300, R9 ;  /* 0x0000030000097824 */ /* 0x000fe200078e0209 */
        /* <DEDUP_REMOVED lines=55> */
.L_x_2432:
[----:B------:R-:W-:Y:S01]  /*5790*/  VIADD R16, R16, 0x1 ;  /* 0x0000000110107836 */ /* 0x000fe20000000000 */
[----:B------:R-:W-:Y:S01]  /*57a0*/  IADD3 R0, R0, 0x1, RZ ;  /* 0x0000000100007810 */ /* 0x000fe20007ffe0ff */
[----:B------:R-:W-:-:S03]  /*57b0*/  VIADD R8, R8, 0x26820 ;  /* 0x0002682008087836 */ /* 0x000fc60000000000 */
[----:B------:R-:W-:Y:S02]  /*57c0*/  ISETP.GE.AND P1, PT, R16, R237, PT ;  /* 0x000000ed1000720c */ /* 0x000fe40003f26270 */
[C---:B------:R-:W-:Y:S02]  /*57d0*/  ISETP.NE.AND P0, PT, R0.reuse, 0x2, PT ;  /* 0x000000020000780c */ /* 0x040fe40003f05270 */
[----:B------:R-:W-:Y:S02]  /*57e0*/  PRMT R8, RZ, 0x654, R8 ;  /* 0x00000654ff087816 */ /* 0x000fe40000000008 */
[----:B-1----:R-:W-:Y:S02]  /*57f0*/  SEL R9, RZ, 0x1, P0 ;  /* 0x00000001ff097807 */ /* 0x002fe40000000000 */
[----:B------:R2:W-:Y:S01]  /*5800*/  SYNCS.ARRIVE.TRANS64.RED.A1T0 RZ, [R8+URZ], RZ ;  /* 0x000000ff08ff79a7 */ /* 0x0005e2000810043f */
[----:B------:R-:W-:Y:S02]  /*5810*/  SEL R0, R0, RZ, P0 ;  /* 0x000000ff00007207 */ /* 0x000fe40000000000 */
[----:B------:R-:W-:-:S02]  /*5820*/  LOP3.LUT R4, R4, R9, RZ, 0x3c, !PT ;  /* 0x0000000904047212 */ /* 0x000fc400078e3cff */
[----:B------:R-:W-:Y:S05]  /*5830*/  @!P1 BRA `(.L_x_2433) ;  /* 0xffffffc000709947 */ /* 0x000fea000383ffff */
.L_x_2422:
[----:B------:R-:W-:-:S13]  /*5840*/  ISETP.GE.AND P0, PT, R16, UR37, PT ;  /* 0x0000002510007c0c */ /* 0x000fda000bf06270 */
[----:B------:R-:W-:Y:S05]  /*5850*/  @P0 BRA `(.L_x_2434) ;  /* 0x00000040006c0947 */ /* 0x000fea0003800000 */
[----:B------:R-:W3:Y:S01]  /*5860*/  LDL.LU R12, [R1+0x1c] ;  /* 0x00001c00010c7983 */ /* 0x000ee20000300800 */
[----:B------:R-:W-:-:S03]  /*5870*/  ULDC UR4, c[0x0][0x290] ;  /* 0x0000a40000047ab9 */ /* 0x000fc60000000800 */
[----:B------:R-:W4:Y:S01]  /*5880*/  LDL.LU R14, [R1+0x10] ;  /* 0x00001000010e7983 */ /* 0x000f220000300800 */
[----:B------:R-:W-:-:S03]  /*5890*/  UIMAD UR4, UR36, -0x80, UR4 ;  /* 0xffffff80240478a4 */ /* 0x000fc6000f8e0204 */
[----:B------:R-:W5:Y:S03]  /*58a0*/  LDL.LU R25, [R1+0xc] ;  /* 0x00000c0001197983 */ /* 0x000f660000300800 */
[----:B------:R-:W-:Y:S01]  /*58b0*/  IMAD.U32 R19, RZ, RZ, UR4 ;  /* 0x00000004ff137e24 */ /* 0x000fe2000f8e00ff */
[----:B------:R-:W1:Y:S02]  /*58c0*/  S2R R6, SR_TID.X ;  /* 0x0000000000067919 */ /* 0x000e640000002100 */
[----:B-1----:R-:W-:-:S05]  /*58d0*/  VIADD R6, R6, 0xffffff80 ;  /* 0xffffff8006067836 */ /* 0x002fca0000000000 */
[----:B------:R-:W-:-:S04]  /*58e0*/  SHF.R.S32.HI R7, RZ, 0x1f, R6 ;  /* 0x0000001fff077819 */ /* 0x000fc80000011406 */
[CC--:B------:R-:W-:Y:S02]  /*58f0*/  LEA.HI R9, R7.reuse, R6.reuse, RZ, 0x5 ;  /* 0x0000000607097211 */ /* 0x0c0fe400078f28ff */
[-C--:B--2---:R-:W-:Y:S02]  /*5900*/  LEA.HI R8, R7, R6.reuse, RZ, 0x7 ;  /* 0x0000000607087211 */ /* 0x084fe400078f38ff */
[----:B------:R-:W-:Y:S02]  /*5910*/  LOP3.LUT R9, R9, 0xffffffe0, RZ, 0xc0, !PT ;  /* 0xffffffe009097812 */ /* 0x000fe400078ec0ff */
[----:B------:R-:W-:Y:S02]  /*5920*/  LEA.HI R11, R7, R6, RZ, 0x2 ;  /* 0x00000006070b7211 */ /* 0x000fe400078f10ff */
[----:B------:R-:W-:Y:S02]  /*5930*/  SHF.R.S32.HI R10, RZ, 0x7, R8 ;  /* 0x00000007ff0a7819 */ /* 0x000fe40000011408 */
[----:B------:R-:W-:-:S02]  /*5940*/  LOP3.LUT R7, R8, 0xffffff80, RZ, 0xc0, !PT ;  /* 0xffffff8008077812 */ /* 0x000fc400078ec0ff */
[----:B------:R-:W-:Y:S02]  /*5950*/  IADD3 R8, R6, -R9, RZ ;  /* 0x8000000906087210 */ /* 0x000fe40007ffe0ff */
[----:B------:R-:W-:Y:S01]  /*5960*/  LEA.HI R9, R10, R10, RZ, 0x1 ;  /* 0x0000000a0a097211 */ /* 0x000fe200078f08ff */
[C---:B------:R-:W-:Y:S01]  /*5970*/  IMAD.IADD R7, R6.reuse, 0x1, -R7 ;  /* 0x0000000106077824 */ /* 0x040fe200078e0a07 */
[----:B------:R-:W-:Y:S02]  /*5980*/  LOP3.LUT R15, R11, 0xfffffffc, RZ, 0xc0, !PT ;  /* 0xfffffffc0b0f7812 */ /* 0x000fe400078ec0ff */
[----:B------:R-:W-:Y:S02]  /*5990*/  SHF.R.S32.HI R11, RZ, 0x1f, R8 ;  /* 0x0000001fff0b7819 */ /* 0x000fe40000011408 */
[----:B------:R-:W-:Y:S01]  /*59a0*/  LOP3.LUT R13, R9, 0xfffffffe, RZ, 0xc0, !PT ;  /* 0xfffffffe090d7812 */ /* 0x000fe200078ec0ff */
[----:B------:R-:W-:-:S03]  /*59b0*/  IMAD.IADD R9, R6, 0x1, -R15 ;  /* 0x0000000106097824 */ /* 0x000fc600078e0a0f */
[----:B------:R-:W-:Y:S01]  /*59c0*/  IADD3 R24, R10, -R13, RZ ;  /* 0x8000000d0a187210 */ /* 0x000fe20007ffe0ff */
[----:B------:R-:W-:Y:S01]  /*59d0*/  IMAD.MOV.U32 R185, RZ, RZ, 0x40000040 ;  /* 0x40000040ffb97424 */ /* 0x000fe200078e00ff */
[----:B------:R-:W-:Y:S01]  /*59e0*/  MOV R189, 0x40000040 ;  /* 0x4000004000bd7802 */ /* 0x000fe20000000f00 */
[----:B------:R-:W-:Y:S02]  /*59f0*/  IMAD.MOV.U32 R187, RZ, RZ, 0x40000040 ;  /* 0x40000040ffbb7424 */ /* 0x000fe400078e00ff */
[----:B------:R-:W-:Y:S02]  /*5a00*/  IMAD.MOV.U32 R191, RZ, RZ, 0x40000040 ;  /* 0x40000040ffbf7424 */ /* 0x000fe400078e00ff */
[----:B------:R-:W-:Y:S01]  /*5a10*/  IMAD.MOV.U32 R193, RZ, RZ, 0x40000040 ;  /* 0x40000040ffc17424 */ /* 0x000fe200078e00ff */
[----:B---3--:R-:W-:Y:S02]  /*5a20*/  LEA.HI R6, R12, R7, RZ, 0x5 ;  /* 0x000000070c067211 */ /* 0x008fe400078f28ff */
[----:B------:R-:W-:-:S02]  /*5a30*/  LEA.HI R7, R11, R8, RZ, 0x2 ;  /* 0x000000080b077211 */ /* 0x000fc400078f10ff */
[--C-:B----4-:R-:W-:Y:S02]  /*5a40*/  SHF.R.S32.HI R12, RZ, 0x2, R14.reuse ;  /* 0x00000002ff0c7819 */ /* 0x110fe4000001140e */
[----:B------:R-:W-:Y:S02]  /*5a50*/  SHF.R.S32.HI R10, RZ, 0x2, R7 ;  /* 0x00000002ff0a7819 */ /* 0x000fe40000011407 */
[----:B------:R-:W-:Y:S02]  /*5a60*/  SHF.R.S32.HI R15, RZ, 0x1f, R14 ;  /* 0x0000001fff0f7819 */ /* 0x000fe4000001140e */
[----:B------:R-:W-:Y:S01]  /*5a70*/  SHF.R.S32.HI R6, RZ, 0x5, R6 ;  /* 0x00000005ff067819 */ /* 0x000fe20000011406 */
[----:B------:R-:W-:Y:S01]  /*5a80*/  VIADD R13, R10, 0x8 ;  /* 0x000000080a0d7836 */ /* 0x000fe20000000000 */
[----:B------:R-:W-:Y:S02]  /*5a90*/  LEA.HI R8, R11, R8, RZ, 0x3 ;  /* 0x000000080b087211 */ /* 0x000fe400078f18ff */
[----:B------:R-:W-:-:S02]  /*5aa0*/  LEA.HI R15, R15, R12, RZ, 0x3 ;  /* 0x0000000c0f0f7211 */ /* 0x000fc400078f18ff */
[----:B------:R-:W-:Y:S01]  /*5ab0*/  LEA.HI R14, R13, R13, RZ, 0x1 ;  /* 0x0000000d0d0e7211 */ /* 0x000fe200078f08ff */
[----:B------:R-:W-:Y:S01]  /*5ac0*/  IMAD R18, R6, -0x10, R19 ;  /* 0xfffffff006127824 */ /* 0x000fe200078e0213 */
[----:B------:R-:W-:Y:S02]  /*5ad0*/  SHF.R.S32.HI R6, RZ, 0x3, R8 ;  /* 0x00000003ff067819 */ /* 0x000fe40000011408 */
[----:B------:R-:W-:Y:S02]  /*5ae0*/  LOP3.LUT R19, R15, 0xfffffff8, RZ, 0xc0, !PT ;  /* 0xfffffff80f137812 */ /* 0x000fe400078ec0ff */
[----:B------:R-:W-:Y:S02]  /*5af0*/  IADD3 R20, R10, 0x10, RZ ;  /* 0x000000100a147810 */ /* 0x000fe40007ffe0ff */
[----:B------:R-:W-:Y:S01]  /*5b00*/  SHF.R.S32.HI R15, RZ, 0x1, R14 ;  /* 0x00000001ff0f7819 */ /* 0x000fe2000001140e */
[----:B------:R-:W-:Y:S01]  /*5b10*/  IMAD.HI R11, R6, 0x2aaaaaab, RZ ;  /* 0x2aaaaaab060b7827 */ /* 0x000fe200078e02ff */
[----:B------:R-:W-:-:S02]  /*5b20*/  LEA.HI R21, R20, R20, RZ, 0x1 ;  /* 0x0000001414157211 */ /* 0x000fc400078f08ff */
[----:B------:R-:W-:Y:S01]  /*5b30*/  IADD3 R19, R18, R19, -R12 ;  /* 0x0000001312137210 */ /* 0x000fe20007ffe80c */
[----:B------:R-:W-:Y:S01]  /*5b40*/  IMAD.HI R18, R15, 0x2aaaaaab, RZ ;  /* 0x2aaaaaab0f127827 */ /* 0x000fe200078e02ff */
[----:B------:R-:W-:Y:S02]  /*5b50*/  LEA.HI R7, R7, R10, RZ, 0x1 ;  /* 0x0000000a07077211 */ /* 0x000fe400078f08ff */
[----:B------:R-:W-:Y:S01]  /*5b60*/  SHF.R.S32.HI R22, RZ, 0x1, R21 ;  /* 0x00000001ff167819 */ /* 0x000fe20000011415 */
[----:B------:R-:W-:Y:S01]  /*5b70*/  IMAD R8, R24, -0x40, R19 ;  /* 0xffffffc018087824 */ /* 0x000fe200078e0213 */
[----:B------:R-:W-:Y:S02]  /*5b80*/  SHF.R.U32.HI R12, RZ, 0x1, R11 ;  /* 0x00000001ff0c7819 */ /* 0x000fe4000001160b */
[----:B------:R-:W-:Y:S01]  /*5b90*/  SHF.R.U32.HI R19, RZ, 0x1, R18 ;  /* 0x00000001ff137819 */ /* 0x000fe20000011612 */
[----:B------:R-:W-:Y:S01]  /*5ba0*/  IMAD.HI R23, R22, 0x2aaaaaab, RZ ;  /* 0x2aaaaaab16177827 */ /* 0x000fe200078e02ff */
[----:B------:R-:W-:-:S02]  /*5bb0*/  LOP3.LUT R7, R7, 0xfffffffe, RZ, 0xc0, !PT ;  /* 0xfffffffe07077812 */ /* 0x000fc400078ec0ff */
[----:B------:R-:W-:Y:S02]  /*5bc0*/  LEA.HI R11, R11, R12, RZ, 0x1 ;  /* 0x0000000c0b0b7211 */ /* 0x000fe400078f08ff */
[----:B------:R-:W-:Y:S02]  /*5bd0*/  LEA.HI R18, R18, R19, RZ, 0x1 ;  /* 0x0000001312127211 */ /* 0x000fe400078f08ff */
[----:B------:R-:W-:Y:S01]  /*5be0*/  LOP3.LUT R14, R14, 0xfffffffe, RZ, 0xc0, !PT ;  /* 0xfffffffe0e0e7812 */ /* 0x000fe200078ec0ff */
[----:B------:R-:W-:Y:S01]  /*5bf0*/  IMAD.IADD R7, R10, 0x1, -R7 ;  /* 0x000000010a077824 */ /* 0x000fe200078e0a07 */
[----:B------:R-:W-:Y:S01]  /*5c00*/  SHF.R.U32.HI R10, RZ, 0x1, R23 ;  /* 0x00000001ff0a7819 */ /* 0x000fe20000011617 */
[----:B------:R-:W-:Y:S02]  /*5c10*/  IMAD R6, R11, -0xc, R6 ;  /* 0xfffffff40b067824 */ /* 0x000fe400078e0206 */
[----:B------:R-:W-:Y:S02]  /*5c20*/  IMAD.IADD R14, R13, 0x1, -R14 ;  /* 0x000000010d0e7824 */ /* 0x000fe400078e0a0e */
[----:B------:R-:W-:Y:S01]  /*5c30*/  IMAD R15, R18, -0xc, R15 ;  /* 0xfffffff4120f7824 */ /* 0x000fe200078e020f */
[----:B------:R-:W-:Y:S01]  /*5c40*/  LEA.HI R23, R23, R10, RZ, 0x1 ;  /* 0x0000000a17177211 */ /* 0x000fe200078f08ff */
[----:B------:R-:W-:-:S02]  /*5c50*/  IMAD R7, R6, 0x8, R7 ;  /* 0x0000000806077824 */ /* 0x000fc400078e0207 */
[C---:B------:R-:W-:Y:S01]  /*5c60*/  IMAD R6, R5.reuse, 0x800, R17 ;  /* 0x0000080005067824 */ /* 0x040fe200078e0211 */
[----:B------:R-:W-:Y:S01]  /*5c70*/  LEA R5, R5, R17, 0xd ;  /* 0x0000001105057211 */ /* 0x000fe200078e68ff */
[----:B------:R-:W-:Y:S01]  /*5c80*/  IMAD R10, R15, 0x8, R14 ;  /* 0x000000080f0a7824 */ /* 0x000fe200078e020e */
[----:B------:R-:W-:Y:S01]  /*5c90*/  STL [R1+0x28], R7 ;  /* 0x0000280701007387 */ /* 0x000fe20000100800 */
[----:B------:R-:W-:Y:S02]  /*5ca0*/  LOP3.LUT R21, R21, 0xfffffffe, RZ, 0xc0, !PT ;  /* 0xfffffffe15157812 */ /* 0x000fe400078ec0ff */
[----:B------:R-:W-:Y:S01]  /*5cb0*/  IADD3 R6, R6, 0x1a800, RZ ;  /* 0x0001a80006067810 */ /* 0x000fe20007ffe0ff */
[----:B------:R1:W-:Y:S01]  /*5cc0*/  STL [R1+0x20], R10 ;  /* 0x0000200a01007387 */ /* 0x0003e20000100800 */
[----:B------:R-:W-:Y:S02]  /*5cd0*/  IADD3 R21, R20, -R21, RZ ;  /* 0x8000001514157210 */ /* 0x000fe40007ffe0ff */
[----:B------:R-:W-:Y:S01]  /*5ce0*/  SHF.R.U32.HI R6, RZ, 0x4, R6 ;  /* 0x00000004ff067819 */ /* 0x000fe20000011606 */
[----:B------:R-:W-:-:S02]  /*5cf0*/  IMAD R22, R23, -0xc, R22 ;  /* 0xfffffff417167824 */ /* 0x000fc400078e0216 */
[----:B-1----:R-:W-:Y:S01]  /*5d00*/  VIADD R10, R5, 0x4000 ;  /* 0x00004000050a7836 */ /* 0x002fe20000000000 */
[----:B------:R-:W-:-:S04]  /*5d10*/  SHF.R.U32.HI R5, RZ, 0x4, R5 ;  /* 0x00000004ff057819 */ /* 0x000fc80000011605 */
[----:B------:R-:W-:Y:S02]  /*5d20*/  SHF.R.U32.HI R10, RZ, 0x4, R10 ;  /* 0x00000004ff0a7819 */ /* 0x000fe4000001160a */
[----:B------:R-:W-:Y:S02]  /*5d30*/  LOP3.LUT R5, R5, 0x3fff, RZ, 0xc0, !PT ;  /* 0x00003fff05057812 */ /* 0x000fe400078ec0ff */
[----:B------:R-:W-:Y:S01]  /*5d40*/  LOP3.LUT R6, R6, 0x3fff, RZ, 0xc0, !PT ;  /* 0x00003fff06067812 */ /* 0x000fe200078ec0ff */
[----:B------:R-:W-:Y:S01]  /*5d50*/  IMAD R7, R22, 0x8, R21 ;  /* 0x0000000816077824 */ /* 0x000fe200078e0215 */
[----:B------:R-:W-:Y:S02]  /*5d60*/  LOP3.LUT R10, R10, 0x3fff, RZ, 0xc0, !PT ;  /* 0x00003fff0a0a7812 */ /* 0x000fe400078ec0ff */
[----:B------:R-:W-:Y:S02]  /*5d70*/  LOP3.LUT R11, R5, 0x10000, RZ, 0xfc, !PT ;  /* 0x00010000050b7812 */ /* 0x000fe400078efcff */
[----:B------:R-:W-:-:S02]  /*5d80*/  LOP3.LUT R6, R6, 0x10000, RZ, 0xfc, !PT ;  /* 0x0001000006067812 */ /* 0x000fc400078efcff */
[----:B------:R-:W-:Y:S01]  /*5d90*/  LOP3.LUT R5, R10, 0x10000, RZ, 0xfc, !PT ;  /* 0x000100000a057812 */ /* 0x000fe200078efcff */
[----:B------:R5:W-:Y:S04]  /*5da0*/  STL [R1+0x1c], R7 ;  /* 0x00001c0701007387 */ /* 0x000be80000100800 */
[----:B------:R-:W-:Y:S01]  /*5db0*/  STL [R1+0x14], R11 ;  /* 0x0000140b01007387 */ /* 0x000fe20000100800 */
[C---:B------:R-:W-:Y:S01]  /*5dc0*/  VIADD R188, R5.reuse, 0x2 ;  /* 0x0000000205bc7836 */ /* 0x040fe20000000000 */
[C---:B------:R-:W-:Y:S01]  /*5dd0*/  IADD3 R190, R5.reuse, 0x4, RZ ;  /* 0x0000000405be7810 */ /* 0x040fe20007ffe0ff */
[----:B------:R-:W-:Y:S01]  /*5de0*/  VIADD R192, R5, 0x6 ;  /* 0x0000000605c07836 */ /* 0x000fe20000000000 */
[----:B------:R1:W-:Y:S01]  /*5df0*/  STL [R1+0x24], R6 ;  /* 0x0000240601007387 */ /* 0x0003e20000100800 */
[----:B------:R-:W-:-:S03]  /*5e00*/  IADD3 R10, R9, 0x8, RZ ;  /* 0x00000008090a7810 */ /* 0x000fc60007ffe0ff */
[----:B------:R2:W-:Y:S01]  /*5e10*/  STL [R1+0x10], R5 ;  /* 0x0000100501007387 */ /* 0x0005e20000100800 */
[----:B-----5:R-:W-:Y:S01]  /*5e20*/  LOP3.LUT R7, R25, 0x1, RZ, 0xfc, !PT ;  /* 0x0000000119077812 */ /* 0x020fe200078efcff */
[C---:B------:R-:W-:Y:S01]  /*5e30*/  VIADD R22, R11.reuse, 0x2 ;  /* 0x000000020b167836 */ /* 0x040fe20000000000 */
[C---:B------:R-:W-:Y:S01]  /*5e40*/  IADD3 R184, R11.reuse, 0x4, RZ ;  /* 0x000000040bb87810 */ /* 0x040fe20007ffe0ff */
[----:B------:R-:W-:Y:S01]  /*5e50*/  VIADD R186, R11, 0x6 ;  /* 0x000000060bba7836 */ /* 0x000fe20000000000 */
[C---:B------:R-:W-:Y:S01]  /*5e60*/  IADD3 R10, R9.reuse, 0x14, RZ ;  /* 0x00000014090a7810 */ /* 0x040fe20007ffe0ff */
[C---:B-1----:R-:W-:Y:S01]  /*5e70*/  VIADD R6, R9.reuse, 0xc ;  /* 0x0000000c09067836 */ /* 0x042fe20000000000 */
[----:B------:R-:W-:Y:S01]  /*5e80*/  MOV R23, 0x40000040 ;  /* 0x4000004000177802 */ /* 0x000fe20000000f00 */
[C---:B------:R-:W-:Y:S02]  /*5e90*/  VIADD R6, R9.reuse, 0x18 ;  /* 0x0000001809067836 */ /* 0x040fe40000000000 */
[----:B--2---:R-:W-:-:S02]  /*5ea0*/  VIADD R5, R9, 0x4 ;  /* 0x0000000409057836 */ /* 0x004fc40000000000 */
[C---:B------:R-:W-:Y:S02]  /*5eb0*/  VIADD R5, R9.reuse, 0x10 ;  /* 0x0000001009057836 */ /* 0x040fe40000000000 */
[----:B------:R-:W-:-:S07]  /*5ec0*/  VIADD R5, R9, 0x1c ;  /* 0x0000001c09057836 */ /* 0x000fce0000000000 */
.L_x_2445:
[----:B------:R-:W-:Y:S01]  /*5ed0*/  ISETP.NE.AND P0, PT, R7, 0x3, PT ;  /* 0x000000030700780c */ /* 0x000fe20003f05270 */
[----:B------:R-:W-:-:S12]  /*5ee0*/  YIELD ;  /* 0x0000000000007946 */ /* 0x000fd80003800000 */
[----:B---3--:R-:W-:Y:S05]  /*5ef0*/  @!P0 BRA `(.L_x_2435) ;  /* 0x0000000000048947 */ /* 0x008fea0003800000 */
[----:B------:R-:W-:Y:S01]  /*5f00*/  BPT.TRAP 0x1 ;  /* 0x000000040000795c */ /* 0x000fe20000300000 */
.L_x_2435:
[----:B------:R-:W-:Y:S02]  /*5f10*/  LEA R6, R0, R17, 0x3 ;  /* 0x0000001100067211 */ /* 0x000fe400078e18ff */
[----:B------:R-:W-:-:S04]  /*5f20*/  SHF.L.U32 R15, R4, 0x1f, RZ ;  /* 0x0000001f040f7819 */ /* 0x000fc800000006ff */
[----:B------:R1:W2:Y:S01]  /*5f30*/  SYNCS.PHASECHK.TRANS64.TRYWAIT P1, [R6+URZ+0x26810], R15 ;  /* 0x0268100f060075a7 */ /* 0x0002a2000802017f */
[----:B------:R-:W-:Y:S05]  /*5f40*/  @!P0 BRA `(.L_x_2436) ;  /* 0x0000000000048947 */ /* 0x000fea0003800000 */
[----:B------:R-:W-:Y:S01]  /*5f50*/  BPT.TRAP 0x1 ;  /* 0x000000040000795c */ /* 0x000fe20000300000 */
.L_x_2436:
[----:B------:R-:W-:-:S05]  /*5f60*/  VIADD R5, R17, 0xe000 ;  /* 0x0000e00011057836 */ /* 0x000fca0000000000 */
[----:B------:R-:W-:-:S04]  /*5f70*/  SHF.R.U32.HI R5, RZ, 0x4, R5 ;  /* 0x00000004ff057819 */ /* 0x000fc80000011605 */
[----:B------:R-:W-:-:S04]  /*5f80*/  LOP3.LUT R5, R5, 0x3fff, RZ, 0xc0, !PT ;  /* 0x00003fff05057812 */ /* 0x000fc800078ec0ff */
[----:B------:R-:W-:Y:S01]  /*5f90*/  LOP3.LUT R11, R5, 0x10000, RZ, 0xfc, !PT ;  /* 0x00010000050b7812 */ /* 0x000fe200078efcff */
[----:B--2---:R-:W-:Y:S06]  /*5fa0*/  @P1 BRA `(.L_x_2437) ;  /* 0x0000000000081947 */ /* 0x004fec0003800000 */
[----:B------:R-:W2:Y:S02]  /*5fb0*/  SYNCS.PHASECHK.TRANS64.TRYWAIT P1, [R6+URZ+0x26810], R15 ;  /* 0x0268100f060075a7 */ /* 0x000ea4000802017f */
[----:B--2---:R-:W-:Y:S05]  /*5fc0*/  @!P1 BRA `(.L_x_2438) ;  /* 0x0000008000b09947 */ /* 0x004fea0003800000 */
.L_x_2437:
[----:B------:R-:W3:Y:S01]  /*5fd0*/  LDL R14, [R1+0x14] ;  /* 0x00001400010e7983 */ /* 0x000ee20000100800 */
[----:B------:R-:W-:Y:S01]  /*5fe0*/  IMAD R11, R0, 0x300, R11 ;  /* 0x00000300000b7824 */ /* 0x000fe200078e020b */
[----:B------:R-:W-:Y:S05]  /*5ff0*/  WARPSYNC.ALL ;  /* 0x0000000000007948 */ /* 0x000fea0003800000 */
[----:B------:R-:W-:Y:S01]  /*6000*/  R2UR UR6, R11 ;  /* 0x000000000b0672ca */ /* 0x000fe200000e0000 */
[----:B------:R-:W-:Y:S01]  /*6010*/  WARPGROUP.ARRIVE ;  /* 0x00000000000079c5 */ /* 0x000fe20000000000 */
[----:B------:R-:W-:Y:S01]  /*6020*/  UMOV UR5, 0x40000040 ;  /* 0x4000004000057882 */ /* 0x000fe20000000000 */
[----:B------:R-:W-:Y:S01]  /*6030*/  UMOV UR7, 0x40000040 ;  /* 0x4000004000077882 */ /* 0x000fe20000000000 */
[----:B------:R-:W4:Y:S04]  /*6040*/  LDL R10, [R1+0x28] ;  /* 0x00002800010a7983 */ /* 0x000f280000100800 */
[----:B------:R-:W5:Y:S04]  /*6050*/  LDL R12, [R1+0x20] ;  /* 0x00002000010c7983 */ /* 0x000f680000100800 */
[----:B------:R-:W2:Y:S01]  /*6060*/  LDL R13, [R1+0x1c] ;  /* 0x00001c00010d7983 */ /* 0x000ea20000100800 */
[----:B------:R-:W-:Y:S01]  /*6070*/  R2UR UR8, R22 ;  /* 0x00000000160872ca */ /* 0x000fe200000e0000 */
[----:B------:R-:W-:Y:S01]  /*6080*/  UMOV UR11, 0x40000040 ;  /* 0x40000040000b7882 */ /* 0x000fe20000000000 */
[----:B------:R-:W-:Y:S01]  /*6090*/  R2UR UR9, R23 ;  /* 0x00000000170972ca */ /* 0x000fe200000e0000 */
[----:B------:R-:W-:Y:S01]  /*60a0*/  VIADD R11, R17, 0x1a000 ;  /* 0x0001a000110b7836 */ /* 0x000fe20000000000 */
[----:B---3--:R-:W-:Y:S01]  /*60b0*/  R2UR UR4, R14 ;  /* 0x000000000e0472ca */ /* 0x008fe200000e0000 */
[----:B----4-:R-:W-:-:S12]  /*60c0*/  IMAD R10, R0, 0x80, R10 ;  /* 0x00000080000a7824 */ /* 0x010fd800078e020a */
[----:B------:R-:W-:Y:S01]  /*60d0*/  HGMMA.64x96x16.F32.BF16 R72, gdesc[UR4], RZ, !UPT, gsb0 ;  /* 0x01600000044879f0 */ /* 0x000fe2000c0018ff */
[----:B------:R-:W-:Y:S01]  /*60e0*/  UIADD3 UR4, UR6, 0x2, URZ ;  /* 0x0000000206047890 */ /* 0x000fe2000fffe03f */
[----:B------:R-:W-:Y:S01]  /*60f0*/  R2UR UR5, R187 ;  /* 0x00000000bb0572ca */ /* 0x000fe200000e0000 */
[----:B------:R-:W-:Y:S01]  /*6100*/  UMOV UR7, 0x40000040 ;  /* 0x4000004000077882 */ /* 0x000fe20000000000 */
[C---:B-----5:R-:W-:Y:S01]  /*6110*/  LEA R12, R0.reuse, R12, 0x7 ;  /* 0x0000000c000c7211 */ /* 0x060fe200078e38ff */
[C---:B------:R-:W-:Y:S02]  /*6120*/  IMAD R10, R3.reuse, 0x2, R10 ;  /* 0x00000002030a7824 */ /* 0x040fe400078e020a */
[----:B--2---:R-:W-:Y:S01]  /*6130*/  IMAD R14, R0, 0x80, R13 ;  /* 0x00000080000e7824 */ /* 0x004fe200078e020d */
[----:B------:R-:W-:Y:S01]  /*6140*/  UMOV UR10, UR4 ;  /* 0x00000004000a7c82 */ /* 0x000fe20008000000 */
[----:B------:R-:W-:Y:S01]  /*6150*/  UIADD3 UR4, UR6, 0x4, URZ ;  /* 0x0000000406047890 */ /* 0x000fe2000fffe03f */
[C---:B------:R-:W-:Y:S01]  /*6160*/  LEA R12, R3.reuse, R12, 0x1 ;  /* 0x0000000c030c7211 */ /* 0x040fe200078e08ff */
[----:B------:R-:W-:Y:S01]  /*6170*/  UIADD3 UR6, UR6, 0x6, URZ ;  /* 0x0000000606067890 */ /* 0x000fe2000fffe03f */
[----:B------:R-:W-:Y:S01]  /*6180*/  IMAD R18, R3, 0x2, R14 ;  /* 0x0000000203127824 */ /* 0x000fe200078e020e */
[C---:B------:R-:W-:Y:S01]  /*6190*/  LEA R227, R10.reuse, R11, 0x2 ;  /* 0x0000000b0ae37211 */ /* 0x040fe200078e10ff */
[--C-:B------:R-:W-:Y:S01]  /*61a0*/  IMAD R198, R10, 0x4, R17.reuse ;  /* 0x000000040ac67824 */ /* 0x100fe200078e0211 */
[----:B------:R-:W-:Y:S01]  /*61b0*/  LEA R14, R12, R17, 0x2 ;  /* 0x000000110c0e7211 */ /* 0x000fe200078e10ff */
[----:B------:R-:W-:-:S02]  /*61c0*/  IMAD R13, R18, 0x4, R17 ;  /* 0x00000004120d7824 */ /* 0x000fc400078e0211 */
[--C-:B------:R-:W-:Y:S02]  /*61d0*/  IMAD R10, R12, 0x4, R11.reuse ;  /* 0x000000040c0a7824 */ /* 0x100fe400078e020b */
[----:B------:R-:W-:Y:S01]  /*61e0*/  IMAD R11, R18, 0x4, R11 ;  /* 0x00000004120b7824 */ /* 0x000fe200078e020b */
[----:B------:R-:W-:Y:S02]  /*61f0*/  WARPGROUP.DEPBAR.LE gsb0, 0x0 ;  /* 0x00008000000079c5 */ /* 0x000fe40000010000 */
[----:B------:R-:W-:-:S06]  /*6200*/  WARPGROUP.ARRIVE ;  /* 0x00000000000079c5 */ /* 0x000fcc0000000000 */
[----:B------:R-:W-:Y:S01]  /*6210*/  HGMMA.64x96x16.F32.BF16 R72, gdesc[UR8], R72, gsb0 ;  /* 0x01600000084879f0 */ /* 0x000fe20008001848 */
[----:B------:R-:W-:Y:S01]  /*6220*/  R2UR UR8, R184 ;  /* 0x00000000b80872ca */ /* 0x000fe200000e0000 */
[----:B------:R-:W-:Y:S01]  /*6230*/  UMOV UR10, UR4 ;  /* 0x00000004000a7c82 */ /* 0x000fe20008000000 */
[----:B------:R-:W-:Y:S01]  /*6240*/  R2UR UR9, R185 ;  /* 0x00000000b90972ca */ /* 0x000fe200000e0000 */
[----:B------:R-:W-:Y:S01]  /*6250*/  UMOV UR11, 0x40000040 ;  /* 0x40000040000b7882 */ /* 0x000fe20000000000 */
[----:B------:R-:W-:Y:S01]  /*6260*/  R2UR UR4, R186 ;  /* 0x00000000ba0472ca */ /* 0x000fe200000e0000 */
[----:B------:R-:W-:Y:S02]  /*6270*/  WARPGROUP.DEPBAR.LE gsb0, 0x0 ;  /* 0x00008000000079c5 */ /* 0x000fe40000010000 */
[----:B------:R-:W-:-:S08]  /*6280*/  WARPGROUP.ARRIVE ;  /* 0x00000000000079c5 */ /* 0x000fd00000000000 */
[----:B------:R-:W-:Y:S03]  /*6290*/  HGMMA.64x96x16.F32.BF16 R72, gdesc[UR8], R72, gsb0 ;  /* 0x01600000084879f0 */ /* 0x000fe60008001848 */
[----:B------:R-:W-:Y:S02]  /*62a0*/  WARPGROUP.DEPBAR.LE gsb0, 0x0 ;  /* 0x00008000000079c5 */ /* 0x000fe40000010000 */
[----:B------:R-:W-:-:S06]  /*62b0*/  WARPGROUP.ARRIVE ;  /* 0x00000000000079c5 */ /* 0x000fcc0000000000 */
[----:B------:R-:W-:Y:S03]  /*62c0*/  HGMMA.64x96x16.F32.BF16 R72, gdesc[UR4], R72, gsb0 ;  /* 0x01600000044879f0 */ /* 0x000fe60008001848 */
[----:B------:R-:W-:Y:S02]  /*62d0*/  WARPGROUP.DEPBAR.LE gsb0, 0x0 ;  /* 0x00008000000079c5 */ /* 0x000fe40000010000 */
[----:B------:R-:W2:Y:S04]  /*62e0*/  LDS R198, [R198+0x1a000] ;  /* 0x01a00000c6c67984 */ /* 0x000ea80000000800 */
[----:B------:R-:W3:Y:S04]  /*62f0*/  LDS R14, [R14+0x1a000] ;  /* 0x01a000000e0e7984 */ /* 0x000ee80000000800 */
[----:B------:R-:W4:Y:S01]  /*6300*/  LDS R13, [R13+0x1a000] ;  /* 0x01a000000d0d7984 */ /* 0x000f220000000800 */
[----:B------:R-:W-:Y:S05]  /*6310*/  @!P0 BRA `(.L_x_2439) ;  /* 0x0000000000048947 */ /* 0x000fea0003800000 */
[----:B------:R-:W-:Y:S01]  /*6320*/  BPT.TRAP 0x1 ;  /* 0x000000040000795c */ /* 0x000fe20000300000 */
.L_x_2439:
[----:B------:R1:W1:Y:S01]  /*6330*/  SYNCS.PHASECHK.TRANS64.TRYWAIT P1, [R6+URZ+0x26830], R15 ;  /* 0x0268300f060075a7 */ /* 0x000262000802017f */
[----:B------:R-:W-:Y:S05]  /*6340*/  @!P0 BRA `(.L_x_2440) ;  /* 0x0000000000048947 */ /* 0x000fea0003800000 */
[----:B------:R-:W-:Y:S01]  /*6350*/  BPT.TRAP 0x1 ;  /* 0x000000040000795c */ /* 0x000fe20000300000 */
.L_x_2440:
[----:B------:R-:W-:-:S04]  /*6360*/  IADD3 R12, R17, 0x14000, RZ ;  /* 0x00014000110c7810 */ /* 0x000fc80007ffe0ff */
[----:B------:R-:W-:-:S04]  /*6370*/  SHF.R.U32.HI R12, RZ, 0x4, R12 ;  /* 0x00000004ff0c7819 */ /* 0x000fc8000001160c */
[----:B------:R-:W-:-:S04]  /*6380*/  LOP3.LUT R12, R12, 0x3fff, RZ, 0xc0, !PT ;  /* 0x00003fff0c0c7812 */ /* 0x000fc800078ec0ff */
[----:B------:R-:W-:-:S05]  /*6390*/  LOP3.LUT R19, R12, 0x10000, RZ, 0xfc, !PT ;  /* 0x000100000c137812 */ /* 0x000fca00078efcff */
[----:B------:R-:W-:Y:S01]  /*63a0*/  IMAD R19, R0, 0x300, R19 ;  /* 0x0000030000137824 */ /* 0x000fe200078e0213 */
[----:B-1----:R-:W-:Y:S06]  /*63b0*/  @P1 BRA `(.L_x_2441) ;  /* 0x0000000000081947 */ /* 0x002fec0003800000 */
[----:B------:R-:W1:Y:S02]  /*63c0*/  SYNCS.PHASECHK.TRANS64.TRYWAIT P1, [R6+URZ+0x26830], R15 ;  /* 0x0268300f060075a7 */ /* 0x000e64000802017f */
[----:B-1----:R-:W-:Y:S05]  /*63d0*/  @!P1 BRA `(.L_x_2442) ;  /* 0x0000007c00c09947 */ /* 0x002fea0003800000 */
.L_x_2441:
[----:B------:R-:W4:Y:S01]  /*63e0*/  LDL R18, [R1+0x10] ;  /* 0x0000100001127983 */ /* 0x000f220000100800 */
[----:B------:R-:W-:Y:S01]  /*63f0*/  R2UR UR6, R19 ;  /* 0x00000000130672ca */ /* 0x000fe200000e0000 */
[----:B------:R-:W-:Y:S01]  /*6400*/  WARPGROUP.ARRIVE ;  /* 0x00000000000079c5 */ /* 0x000fe20000000000 */
[----:B------:R-:W-:Y:S01]  /*6410*/  UMOV UR5, 0x40000040 ;  /* 0x4000004000057882 */ /* 0x000fe20000000000 */
[----:B------:R-:W-:Y:S01]  /*6420*/  UMOV UR7, 0x40000040 ;  /* 0x4000004000077882 */ /* 0x000fe20000000000 */
[----:B------:R-:W-:Y:S01]  /*6430*/  R2UR UR8, R188 ;  /* 0x00000000bc0872ca */ /* 0x000fe200000e0000 */
[----:B------:R-:W-:Y:S01]  /*6440*/  UMOV UR11, 0x40000040 ;  /* 0x40000040000b7882 */ /* 0x000fe20000000000 */
[----:B------:R-:W-:Y:S01]  /*6450*/  R2UR UR9, R189 ;  /* 0x00000000bd0972ca */ /* 0x000fe200000e0000 */
[----:B------:R-:W-:Y:S01]  /*6460*/  STL [R1+0x38], R5 ;  /* 0x0000380501007387 */ /* 0x000fe20000100800 */
[C---:B------:R-:W-:Y:S01]  /*6470*/  IADD3 R229, R9.reuse, 0xc, RZ ;  /* 0x0000000c09e57810 */ /* 0x040fe20007ffe0ff */
[C---:B------:R-:W-:Y:S01]  /*6480*/  VIADD R232, R9.reuse, 0x4 ;  /* 0x0000000409e87836 */ /* 0x040fe20000000000 */
[C---:B------:R-:W-:Y:S01]  /*6490*/  ISETP.GT.AND P2, PT, R8.reuse, RZ, PT ;  /* 0x000000ff0800720c */ /* 0x040fe20003f44270 */
[----:B------:R-:W-:Y:S01]  /*64a0*/  STL [R1+0x34], R4 ;  /* 0x0000340401007387 */ /* 0x000fe20000100800 */
[C---:B------:R-:W-:Y:S01]  /*64b0*/  VIADD R233, R9.reuse, 0x8 ;  /* 0x0000000809e97836 */ /* 0x040fe20000000000 */
[----:B------:R-:W-:Y:S01]  /*64c0*/  ISETP.GT.AND P1, PT, R8, 0x8, PT ;  /* 0x000000080800780c */ /* 0x000fe20003f24270 */
[C---:B------:R-:W-:Y:S01]  /*64d0*/  VIADD R208, R9.reuse, 0x10 ;  /* 0x0000001009d07836 */ /* 0x040fe20000000000 */
[----:B------:R1:W-:Y:S01]  /*64e0*/  STL [R1+0x30], R3 ;  /* 0x0000300301007387 */ /* 0x0003e20000100800 */
[C---:B------:R-:W-:Y:S01]  /*64f0*/  VIADD R230, R9.reuse, 0x14 ;  /* 0x0000001409e67836 */ /* 0x040fe20000000000 */
[C---:B------:R-:W-:Y:S01]  /*6500*/  IADD3 R231, R9.reuse, 0x18, RZ ;  /* 0x0000001809e77810 */ /* 0x040fe20007ffe0ff */
[C---:B------:R-:W-:Y:S01]  /*6510*/  VIADD R209, R9.reuse, 0x1c ;  /* 0x0000001c09d17836 */ /* 0x040fe20000000000 */
[----:B------:R1:W-:Y:S01]  /*6520*/  STL [R1+0x2c], R2 ;  /* 0x00002c0201007387 */ /* 0x0003e20000100800 */
[----:B------:R-:W-:Y:S01]  /*6530*/  IMAD R236, R0, 0x300, R12 ;  /* 0x0000030000ec7824 */ /* 0x000fe200078e020c */
[----:B------:R-:W-:-:S02]  /*6540*/  IADD3 R12, R9, 0x1c, RZ ;  /* 0x0000001c090c7810 */ /* 0x000fc40007ffe0ff */
[----:B--2---:R-:W-:Y:S04]  /*6550*/  SHFL.IDX PT, R204, R198, R231, 0x1f ;  /* 0x00001fe7c6cc7589 */ /* 0x004fe800000e0000 */
[----:B---3--:R-:W-:Y:S04]  /*6560*/  SHFL.IDX PT, R211, R14, R9, 0x1f ;  /* 0x00001f090ed37589 */ /* 0x008fe800000e0000 */
[----:B------:R-:W-:Y:S04]  /*6570*/  SHFL.IDX PT, R215, R14, R233, 0x1f ;  /* 0x00001fe90ed77589 */ /* 0x000fe800000e0000 */
[----:B------:R-:W-:Y:S04]  /*6580*/  SHFL.IDX PT, R222, R14, R208, 0x1f ;  /* 0x00001fd00ede7589 */ /* 0x000fe800000e0000 */
[----:B------:R-:W-:Y:S04]  /*6590*/  SHFL.IDX PT, R223, R14, R229, 0x1f ;  /* 0x00001fe50edf7589 */ /* 0x000fe800000e0000 */
[----:B------:R-:W-:Y:S04]  /*65a0*/  SHFL.IDX PT, R217, R14, R230, 0x1f ;  /* 0x00001fe60ed97589 */ /* 0x000fe800000e0000 */
[----:B------:R-:W-:Y:S04]  /*65b0*/  SHFL.IDX PT, R218, R14, R231, 0x1f ;  /* 0x00001fe70eda7589 */ /* 0x000fe800000e0000 */
[----:B------:R-:W-:Y:S04]  /*65c0*/  SHFL.IDX PT, R216, R14, R209, 0x1f ;  /* 0x00001fd10ed87589 */ /* 0x000fe800000e0000 */
[----:B----4-:R-:W-:Y:S04]  /*65d0*/  SHFL.IDX PT, R205, R13, R229, 0x1f ;  /* 0x00001fe50dcd7589 */ /* 0x010fe800000e0000 */
[----:B------:R-:W-:Y:S04]  /*65e0*/  SHFL.IDX PT, R210, R13, R230, 0x1f ;  /* 0x00001fe60dd27589 */ /* 0x000fe800000e0000 */
[----:B------:R-:W-:Y:S04]  /*65f0*/  SHFL.IDX PT, R212, R13, R231, 0x1f ;  /* 0x00001fe70dd47589 */ /* 0x000fe800000e0000 */
[----:B------:R-:W-:Y:S01]  /*6600*/  SHFL.IDX PT, R214, R13, R209, 0x1f ;  /* 0x00001fd10dd67589 */ /* 0x000fe200000e0000 */
[----:B------:R-:W-:-:S13]  /*6610*/  R2UR UR4, R18 ;  /* 0x00000000120472ca */ /* 0x000fda00000e0000 */
[----:B------:R-:W-:Y:S01]  /*6620*/  HGMMA.64x96x16.F32.BF16 R24, gdesc[UR4], RZ, !UPT, gsb0 ;  /* 0x01600000041879f0 */ /* 0x000fe2000c0018ff */
[----:B------:R-:W-:Y:S01]  /*6630*/  UIADD3 UR4, UR6, 0x2, URZ ;  /* 0x0000000206047890 */ /* 0x000fe2000fffe03f */
[----:B------:R-:W-:Y:S02]  /*6640*/  ULDC UR5, c[0x0][0x75c] ;  /* 0x0001d70000057ab9 */ /* 0x000fe40000000800 */
[----:B------:R-:W-:Y:S01]  /*6650*/  FMUL.FTZ R76, R76, UR5 ;  /* 0x000000054c4c7c20 */ /* 0x000fe20008410000 */
[----:B------:R-:W-:Y:S01]  /*6660*/  FMUL.FTZ R15, R72, UR5 ;  /* 0x00000005480f7c20 */ /* 0x000fe20008410000 */
[----:B------:R-:W-:Y:S02]  /*6670*/  FMUL.FTZ R18, R74, UR5 ;  /* 0x000000054a127c20 */ /* 0x000fe40008410000 */
[----:B------:R-:W-:Y:S01]  /*6680*/  UMOV UR10, UR4 ;  /* 0x00000004000a7c82 */ /* 0x000fe20008000000 */
[----:B------:R-:W-:Y:S01]  /*6690*/  UIADD3 UR4, UR6, 0x4, URZ ;  /* 0x0000000406047890 */ /* 0x000fe2000fffe03f */
[----:B-1----:R1:W-:Y:S01]  /*66a0*/  MUFU.TANH R3, R76 ;  /* 0x0000004c00037308 */ /* 0x0023e20000002400 */
[----:B------:R-:W-:Y:S01]  /*66b0*/  UIADD3 UR6, UR6, 0x6, URZ ;  /* 0x0000000606067890 */ /* 0x000fe2000fffe03f */
[----:B------:R-:W-:Y:S01]  /*66c0*/  FMUL.FTZ R235, R79, UR5 ;  /* 0x000000054feb7c20 */ /* 0x000fe20008410000 */
[----:B------:R-:W-:Y:S01]  /*66d0*/  FMUL.FTZ R77, R77, UR5 ;  /* 0x000000054d4d7c20 */ /* 0x000fe20008410000 */
[----:B------:R-:W-:Y:S01]  /*66e0*/  FMUL.FTZ R72, R83, UR5 ;  /* 0x0000000553487c20 */ /* 0x000fe20008410000 */
[----:B------:R-:W-:Y:S01]  /*66f0*/  FMUL.FTZ R83, R94, UR5 ;  /* 0x000000055e537c20 */ /* 0x000fe20008410000 */
[----:B------:R-:W-:Y:S01]  /*6700*/  FMUL.FTZ R237, R78, UR5 ;  /* 0x000000054eed7c20 */ /* 0x000fe20008410000 */
[----:B------:R-:W-:Y:S01]  /*6710*/  SHFL.IDX PT, R94, R198, R229, 0x1f ;  /* 0x00001fe5c65e7589 */ /* 0x000fe200000e0000 */
[----:B------:R-:W2:Y:S01]  /*6720*/  MUFU.TANH R15, R15 ;  /* 0x0000000f000f7308 */ /* 0x000ea20000002400 */
[----:B-1----:R-:W-:Y:S01]  /*6730*/  FMUL.FTZ R76, R87, UR5 ;  /* 0x00000005574c7c20 */ /* 0x002fe20008410000 */
[----:B------:R-:W-:Y:S01]  /*6740*/  FMUL.FTZ R73, R73, UR5 ;  /* 0x0000000549497c20 */ /* 0x000fe20008410000 */
[----:B------:R-:W1:Y:S01]  /*6750*/  SHFL.IDX PT, R87, R198, R9, 0x1f ;  /* 0x00001f09c6577589 */ /* 0x000e6200000e0000 */
[----:B------:R-:W-:Y:S01]  /*6760*/  FMUL.FTZ R75, R75, UR5 ;  /* 0x000000054b4b7c20 */ /* 0x000fe20008410000 */
[----:B------:R-:W-:Y:S01]  /*6770*/  FMUL.FTZ R21, R82, UR5 ;  /* 0x0000000552157c20 */ /* 0x000fe20008410000 */
[----:B------:R-:W-:Y:S01]  /*6780*/  FMUL.FTZ R79, R90, UR5 ;  /* 0x000000055a4f7c20 */ /* 0x000fe20008410000 */
[----:B------:R-:W-:Y:S01]  /*6790*/  FMUL.FTZ R82, R93, UR5 ;  /* 0x000000055d527c20 */ /* 0x000fe20008410000 */
[----:B------:R-:W-:Y:S01]  /*67a0*/  MUFU.TANH R18, R18 ;  /* 0x0000001200127308 */ /* 0x000fe20000002400 */
[----:B------:R-:W3:Y:S01]  /*67b0*/  SHFL.IDX PT, R90, R198, R232, 0x1f ;  /* 0x00001fe8c65a7589 */ /* 0x000ee200000e0000 */
[----:B------:R-:W-:Y:S01]  /*67c0*/  FMUL.FTZ R19, R80, UR5 ;  /* 0x0000000550137c20 */ /* 0x000fe20008410000 */
[----:B------:R-:W-:Y:S01]  /*67d0*/  FMUL.FTZ R20, R81, UR5 ;  /* 0x0000000551147c20 */ /* 0x000fe20008410000 */
[----:B------:R-:W-:Y:S01]  /*67e0*/  FMUL.FTZ R80, R91, UR5 ;  /* 0x000000055b507c20 */ /* 0x000fe20008410000 */
[----:B------:R-:W4:Y:S01]  /*67f0*/  SHFL.IDX PT, R93, R198, R233, 0x1f ;  /* 0x00001fe9c65d7589 */ /* 0x000f2200000e0000 */
[----:B------:R-:W-:Y:S01]  /*6800*/  FMUL.FTZ R81, R92, UR5 ;  /* 0x000000055c517c20 */ /* 0x000fe20008410000 */
[----:B------:R-:W-:Y:S01]  /*6810*/  FMUL.FTZ R74, R85, UR5 ;  /* 0x00000005554a7c20 */ /* 0x000fe20008410000 */
[----:B------:R1:W-:Y:S01]  /*6820*/  MUFU.TANH R2, R77 ;  /* 0x0000004d00027308 */ /* 0x0003e20000002400 */
[----:B------:R-:W4:Y:S01]  /*6830*/  SHFL.IDX PT, R91, R198, R208, 0x1f ;  /* 0x00001fd0c65b7589 */ /* 0x000f2200000e0000 */
[----:B--2---:R-:W-:Y:S01]  /*6840*/  FSEL R85, R15, -INF , P2 ;  /* 0xff8000000f557808 */ /* 0x004fe20001000000 */
[----:B------:R-:W-:Y:S01]  /*6850*/  FMUL.FTZ R195, R97, UR5 ;  /* 0x0000000561c37c20 */ /* 0x000fe20008410000 */
[----:B------:R-:W-:Y:S01]  /*6860*/  FMUL.FTZ R197, R118, UR5 ;  /* 0x0000000576c57c20 */ /* 0x000fe20008410000 */
[----:B------:R-:W2:Y:S01]  /*6870*/  SHFL.IDX PT, R92, R198, R230, 0x1f ;  /* 0x00001fe6c65c7589 */ /* 0x000ea200000e0000 */
[----:B------:R-:W-:Y:S01]  /*6880*/  FMUL.FTZ R78, R89, UR5 ;  /* 0x00000005594e7c20 */ /* 0x000fe20008410000 */
[----:B------:R-:W-:Y:S01]  /*6890*/  FMUL.FTZ R196, R117, UR5 ;  /* 0x0000000575c47c20 */ /* 0x000fe20008410000 */
[----:B------:R-:W3:Y:S01]  /*68a0*/  MUFU.TANH R235, R235 ;  /* 0x000000eb00eb7308 */ /* 0x000ee20000002400 */
[----:B------:R-:W2:Y:S01]  /*68b0*/  SHFL.IDX PT, R97, R198, R209, 0x1f ;  /* 0x00001fd1c6617589 */ /* 0x000ea200000e0000 */
[----:B-1----:R-:W-:Y:S01]  /*68c0*/  FMUL.FTZ R77, R88, UR5 ;  /* 0x00000005584d7c20 */ /* 0x002fe20008410000 */
[----:B------:R-:W-:Y:S01]  /*68d0*/  FMUL.FTZ R194, R96, UR5 ;  /* 0x0000000560c27c20 */ /* 0x000fe20008410000 */
[----:B------:R-:W-:Y:S01]  /*68e0*/  FMUL.FTZ R98, R98, UR5 ;  /* 0x0000000562627c20 */ /* 0x000fe20008410000 */
[----:B------:R-:W-:Y:S01]  /*68f0*/  FMUL.FTZ R99, R99, UR5 ;  /* 0x0000000563637c20 */ /* 0x000fe20008410000 */
[----:B------:R-:W-:Y:S01]  /*6900*/  FMUL.FTZ R100, R100, UR5 ;  /* 0x0000000564647c20 */ /* 0x000fe20008410000 */
[----:B------:R-:W-:Y:S01]  /*6910*/  FMUL.FTZ R102, R102, UR5 ;  /* 0x0000000566667c20 */ /* 0x000fe20008410000 */
[----:B------:R1:W4:Y:S01]  /*6920*/  MUFU.TANH R5, R73 ;  /* 0x0000004900057308 */ /* 0x0003220000002400 */
[----:B------:R-:W-:Y:S01]  /*6930*/  FMUL.FTZ R101, R101, UR5 ;  /* 0x0000000565657c20 */ /* 0x000fe20008410000 */
[----:B------:R-:W-:Y:S01]  /*6940*/  FMUL.FTZ R103, R103, UR5 ;  /* 0x0000000567677c20 */ /* 0x000fe20008410000 */
[----:B------:R-:W-:Y:S01]  /*6950*/  FMUL.FTZ R104, R104, UR5 ;  /* 0x0000000568687c20 */ /* 0x000fe20008410000 */
[----:B------:R-:W-:Y:S01]  /*6960*/  FMUL.FTZ R106, R106, UR5 ;  /* 0x000000056a6a7c20 */ /* 0x000fe20008410000 */
[----:B------:R-:W-:Y:S01]  /*6970*/  FMUL.FTZ R105, R105, UR5 ;  /* 0x0000000569697c20 */ /* 0x000fe20008410000 */
[----:B------:R-:W-:Y:S01]  /*6980*/  FMUL.FTZ R107, R107, UR5 ;  /* 0x000000056b6b7c20 */ /* 0x000fe20008410000 */
[----:B------:R-:W-:Y:S01]  /*6990*/  FMUL.FTZ R108, R108, UR5 ;  /* 0x000000056c6c7c20 */ /* 0x000fe20008410000 */
[----:B------:R2:W4:Y:S01]  /*69a0*/  MUFU.TANH R4, R75 ;  /* 0x0000004b00047308 */ /* 0x0005220000002400 */
[----:B-1----:R-:W-:Y:S01]  /*69b0*/  FMUL.FTZ R73, R84, UR5 ;  /* 0x0000000554497c20 */ /* 0x002fe20008410000 */
[----:B---3--:R-:W-:Y:S01]  /*69c0*/  FSEL R201, R235, -INF , P1 ;  /* 0xff800000ebc97808 */ /* 0x008fe20000800000 */
[----:B------:R-:W-:Y:S01]  /*69d0*/  FMUL.FTZ R84, R95, UR5 ;  /* 0x000000055f547c20 */ /* 0x000fe20008410000 */
[----:B------:R-:W-:Y:S01]  /*69e0*/  FMUL.FTZ R110, R110, UR5 ;  /* 0x000000056e6e7c20 */ /* 0x000fe20008410000 */
[----:B------:R-:W-:Y:S01]  /*69f0*/  FMUL.FTZ R109, R109, UR5 ;  /* 0x000000056d6d7c20 */ /* 0x000fe20008410000 */
[----:B------:R-:W-:Y:S01]  /*6a00*/  FMUL.FTZ R111, R111, UR5 ;  /* 0x000000056f6f7c20 */ /* 0x000fe20008410000 */
[----:B------:R-:W-:Y:S01]  /*6a10*/  FMUL.FTZ R112, R112, UR5 ;  /* 0x0000000570707c20 */ /* 0x000fe20008410000 */
[----:B------:R-:W-:Y:S01]  /*6a20*/  MUFU.TANH R237, R237 ;  /* 0x000000ed00ed7308 */ /* 0x000fe20000002400 */
[----:B--2---:R-:W-:Y:S01]  /*6a30*/  FMUL.FTZ R75, R86, UR5 ;  /* 0x00000005564b7c20 */ /* 0x004fe20008410000 */
[----:B------:R-:W-:Y:S01]  /*6a40*/  FSEL R86, R18, -INF , P1 ;  /* 0xff80000012567808 */ /* 0x000fe20000800000 */
[----:B------:R-:W-:Y:S01]  /*6a50*/  FMUL.FTZ R114, R114, UR5 ;  /* 0x0000000572727c20 */ /* 0x000fe20008410000 */
[----:B----4-:R-:W-:Y:S01]  /*6a60*/  FSEL R117, R5, -INF , P2 ;  /* 0xff80000005757808 */ /* 0x010fe20001000000 */
[----:B------:R-:W-:Y:S01]  /*6a70*/  SHFL.IDX PT, R208, R13, R208, 0x1f ;  /* 0x00001fd00dd07589 */ /* 0x000fe200000e0000 */
[----:B------:R-:W-:Y:S01]  /*6a80*/  FMUL.FTZ R113, R113, UR5 ;  /* 0x0000000571717c20 */ /* 0x000fe20008410000 */
[----:B------:R-:W-:Y:S01]  /*6a90*/  FMUL.FTZ R115, R115, UR5 ;  /* 0x0000000573737c20 */ /* 0x000fe20008410000 */
[----:B------:R-:W1:Y:S01]  /*6aa0*/  MUFU.TANH R19, R19 ;  /* 0x0000001300137308 */ /* 0x000e620000002400 */
[----:B------:R-:W-:Y:S01]  /*6ab0*/  FSEL R89, R4, -INF , P1 ;  /* 0xff80000004597808 */ /* 0x000fe20000800000 */
[----:B------:R-:W-:Y:S01]  /*6ac0*/  FMUL.FTZ R116, R116, UR5 ;  /* 0x0000000574747c20 */ /* 0x000fe20008410000 */
[----:B------:R-:W-:-:S05]  /*6ad0*/  FMUL.FTZ R119, R119, UR5 ;  /* 0x0000000577777c20 */ /* 0x000fca0008410000 */
[----:B------:R-:W2:Y:S08]  /*6ae0*/  MUFU.TANH R21, R21 ;  /* 0x0000001500157308 */ /* 0x000eb00000002400 */
[----:B------:R-:W3:Y:S01]  /*6af0*/  MUFU.TANH R20, R20 ;  /* 0x0000001400147308 */ /* 0x000ee20000002400 */
[----:B-1----:R-:W-:-:S07]  /*6b00*/  FSEL R200, R19, -INF , P2 ;  /* 0xff80000013c87808 */ /* 0x002fce0001000000 */
[----:B------:R-:W1:Y:S01]  /*6b10*/  MUFU.TANH R72, R72 ;  /* 0x0000004800487308 */ /* 0x000e620000002400 */
[----:B------:R-:W-:Y:S02]  /*6b20*/  WARPGROUP.DEPBAR.LE gsb0, 0x0 ;  /* 0x00008000000079c5 */ /* 0x000fe40000010000 */
[----:B------:R-:W-:-:S05]  /*6b30*/  WARPGROUP.ARRIVE ;  /* 0x00000000000079c5 */ /* 0x000fca0000000000 */
[----:B------:R-:W4:Y:S01]  /*6b40*/  MUFU.TANH R74, R74 ;  /* 0x0000004a004a7308 */ /* 0x000f220000002400 */
[----:B------:R-:W-:Y:S01]  /*6b50*/  HGMMA.64x96x16.F32.BF16 R24, gdesc[UR8], R24, gsb0 ;  /* 0x01600000081879f0 */ /* 0x000fe20008001818 */
[----:B------:R-:W-:Y:S01]  /*6b60*/  R2UR UR8, R190 ;  /* 0x00000000be0872ca */ /* 0x000fe200000e0000 */
[----:B------:R-:W-:Y:S01]  /*6b70*/  UMOV UR10, UR4 ;  /* 0x00000004000a7c82 */ /* 0x000fe20008000000 */
[----:B------:R-:W-:Y:S01]  /*6b80*/  R2UR UR9, R191 ;  /* 0x00000000bf0972ca */ /* 0x000fe200000e0000 */
[----:B------:R-:W-:Y:S01]  /*6b90*/  UMOV UR11, 0x40000040 ;  /* 0x40000040000b7882 */ /* 0x000fe20000000000 */
[----:B------:R-:W-:Y:S02]  /*6ba0*/  ULDC UR4, c[0x0][0x744] ;  /* 0x0001d10000047ab9 */ /* 0x000fe40000000800 */
[----:B------:R-:W4:Y:S01]  /*6bb0*/  MUFU.TANH R76, R76 ;  /* 0x0000004c004c7308 */ /* 0x000f220000002400 */
[--C-:B------:R-:W-:Y:S01]  /*6bc0*/  FFMA.FTZ R118, R85, UR4, -R87.reuse ;  /* 0x0000000455767c23 */ /* 0x100fe20008010857 */
[----:B------:R-:W-:Y:S01]  /*6bd0*/  FFMA.FTZ R88, R86, UR4, -R87 ;  /* 0x0000000456587c23 */ /* 0x000fe20008010857 */
[----:B------:R-:W-:Y:S01]  /*6be0*/  FSEL R87, R2, -INF , P2 ;  /* 0xff80000002577808 */ /* 0x000fe20001000000 */
[----:B------:R-:W-:Y:S01]  /*6bf0*/  FFMA.FTZ R201, R201, UR4, -R94 ;  /* 0x00000004c9c97c23 */ /* 0x000fe2000801085e */
[----:B------:R-:W-:Y:S01]  /*6c00*/  FSEL R86, R3, -INF , P2 ;  /* 0xff80000003567808 */ /* 0x000fe20001000000 */
[----:B------:R-:W-:Y:S01]  /*6c10*/  FFMA.FTZ R117, R117, UR4, -R90 ;  /* 0x0000000475757c23 */ /* 0x000fe2000801085a */
[----:B------:R-:W-:Y:S01]  /*6c20*/  FSEL R85, R237, -INF , P1 ;  /* 0xff800000ed557808 */ /* 0x000fe20000800000 */
[----:B------:R-:W4:Y:S01]  /*6c30*/  MUFU.TANH R73, R73 ;  /* 0x0000004900497308 */ /* 0x000f220000002400 */
[----:B------:R-:W-:Y:S01]  /*6c40*/  FFMA.FTZ R87, R87, UR4, -R94 ;  /* 0x0000000457577c23 */ /* 0x000fe2000801085e */
[----:B------:R-:W-:Y:S01]  /*6c50*/  FFMA.FTZ R89, R89, UR4, -R90 ;  /* 0x0000000459597c23 */ /* 0x000fe2000801085a */
[----:B------:R-:W4:Y:S01]  /*6c60*/  SHFL.IDX PT, R94, R14, R232, 0x1f ;  /* 0x00001fe80e5e7589 */ /* 0x000f2200000e0000 */
[--C-:B------:R-:W-:Y:S01]  /*6c70*/  FFMA.FTZ R86, R86, UR4, -R93.reuse ;  /* 0x0000000456567c23 */ /* 0x100fe2000801085d */
[----:B------:R-:W-:Y:S01]  /*6c80*/  FFMA.FTZ R85, R85, UR4, -R93 ;  /* 0x0000000455557c23 */ /* 0x000fe2000801085d */
[----:B--2---:R-:W-:Y:S01]  /*6c90*/  FSEL R90, R21, -INF , P1 ;  /* 0xff800000155a7808 */ /* 0x004fe20000800000 */
[----:B------:R-:W-:Y:S01]  /*6ca0*/  FFMA.FTZ R200, R200, UR4, -R91 ;  /* 0x00000004c8c87c23 */ /* 0x000fe2000801085b */
[----:B------:R-:W2:Y:S01]  /*6cb0*/  MUFU.TANH R75, R75 ;  /* 0x0000004b004b7308 */ /* 0x000ea20000002400 */
[----:B---3--:R-:W-:-:S02]  /*6cc0*/  FSEL R93, R20, -INF , P2 ;  /* 0xff800000145d7808 */ /* 0x008fc40001000000 */
[----:B-1----:R-:W-:Y:S01]  /*6cd0*/  FSEL R95, R72, -INF , P1 ;  /* 0xff800000485f7808 */ /* 0x002fe20000800000 */
[----:B------:R-:W-:Y:S01]  /*6ce0*/  FFMA.FTZ R91, R90, UR4, -R91 ;  /* 0x000000045a5b7c23 */ /* 0x000fe2000801085b */
[----:B----4-:R-:W-:Y:S01]  /*6cf0*/  FSEL R90, R74, -INF , P2 ;  /* 0xff8000004a5a7808 */ /* 0x010fe20001000000 */
[--C-:B------:R-:W-:Y:S01]  /*6d00*/  FFMA.FTZ R93, R93, UR4, -R92.reuse ;  /* 0x000000045d5d7c23 */ /* 0x100fe2000801085c */
[----:B------:R-:W-:Y:S01]  /*6d10*/  FSEL R96, R76, -INF , P1 ;  /* 0xff8000004c607808 */ /* 0x000fe20000800000 */
[----:B------:R-:W1:Y:S01]  /*6d20*/  MUFU.TANH R77, R77 ;  /* 0x0000004d004d7308 */ /* 0x000e620000002400 */
[----:B------:R-:W-:Y:S01]  /*6d30*/  FFMA.FTZ R92, R95, UR4, -R92 ;  /* 0x000000045f5c7c23 */ /* 0x000fe2000801085c */
[----:B------:R-:W-:Y:S01]  /*6d40*/  FSEL R95, R73, -INF , P2 ;  /* 0xff800000495f7808 */ /* 0x000fe20001000000 */
[--C-:B------:R-:W-:Y:S01]  /*6d50*/  FFMA.FTZ R90, R90, UR4, -R97.reuse ;  /* 0x000000045a5a7c23 */ /* 0x100fe20008010861 */
[----:B------:R-:W-:-:S03]  /*6d60*/  FFMA.FTZ R97, R96, UR4, -R97 ;  /* 0x0000000460617c23 */ /* 0x000fc60008010861 */
[----:B------:R-:W-:Y:S01]  /*6d70*/  FFMA.FTZ R202, R95, UR4, -R204 ;  /* 0x000000045fca7c23 */ /* 0x000fe200080108cc */
[----:B------:R-:W3:Y:S01]  /*6d80*/  MUFU.TANH R79, R79 ;  /* 0x0000004f004f7308 */ /* 0x000ee20000002400 */
[----:B--2---:R-:W-:-:S05]  /*6d90*/  FSEL R199, R75, -INF , P1 ;  /* 0xff8000004bc77808 */ /* 0x004fca0000800000 */
[----:B------:R-:W-:Y:S02]  /*6da0*/  FFMA.FTZ R204, R199, UR4, -R204 ;  /* 0x00000004c7cc7c23 */ /* 0x000fe400080108cc */
[----:B------:R-:W2:Y:S01]  /*6db0*/  MUFU.TANH R78, R78 ;  /* 0x0000004e004e7308 */ /* 0x000ea20000002400 */
[----:B-1----:R-:W-:-:S05]  /*6dc0*/  FSEL R96, R77, -INF , P2 ;  /* 0xff8000004d607808 */ /* 0x002fca0001000000 */
[----:B------:R-:W-:Y:S02]  /*6dd0*/  FFMA.FTZ R95, R96, UR4, -R211 ;  /* 0x00000004605f7c23 */ /* 0x000fe400080108d3 */
[----:B------:R-:W1:Y:S01]  /*6de0*/  MUFU.TANH R80, R80 ;  /* 0x0000005000507308 */ /* 0x000e620000002400 */
[----:B---3--:R-:W-:-:S05]  /*6df0*/  FSEL R198, R79, -INF , P1 ;  /* 0xff8000004fc67808 */ /* 0x008fca0000800000 */
[----:B------:R-:W-:Y:S02]  /*6e00*/  FFMA.FTZ R211, R198, UR4, -R211 ;  /* 0x00000004c6d37c23 */ /* 0x000fe400080108d3 */
        /* <DEDUP_REMOVED lines=14> */
[----:B------:R-:W-:Y:S01]  /*6ef0*/  FFMA.FTZ R224, R203, UR4, -R222 ;  /* 0x00000004cbe07c23 */ /* 0x000fe200080108de */
[----:B------:R-:W-:Y:S02]  /*6f00*/  WARPGROUP.DEPBAR.LE gsb0, 0x0 ;  /* 0x00008000000079c5 */ /* 0x000fe40000010000 */
[----:B------:R-:W-:Y:S01]  /*6f10*/  WARPGROUP.ARRIVE ;  /* 0x00000000000079c5 */ /* 0x000fe20000000000 */
[----:B------:R-:W1:Y:S01]  /*6f20*/  MUFU.TANH R84, R84 ;  /* 0x0000005400547308 */ /* 0x000e620000002400 */
[----:B---3--:R-:W-:-:S04]  /*6f30*/  FSEL R199, R98, -INF , P1 ;  /* 0xff80000062c77808 */ /* 0x008fc80000800000 */
[----:B------:R-:W-:Y:S01]  /*6f40*/  HGMMA.64x96x16.F32.BF16 R24, gdesc[UR8], R24, gsb0 ;  /* 0x01600000081879f0 */ /* 0x000fe20008001818 */
[----:B------:R-:W-:Y:S01]  /*6f50*/  R2UR UR8, R192 ;  /* 0x00000000c00872ca */ /* 0x000fe200000e0000 */
[----:B------:R-:W-:Y:S01]  /*6f60*/  UMOV UR10, UR6 ;  /* 0x00000006000a7c82 */ /* 0x000fe20008000000 */
[----:B------:R-:W-:Y:S01]  /*6f70*/  R2UR UR9, R193 ;  /* 0x00000000c10972ca */ /* 0x000fe200000e0000 */
[----:B------:R-:W-:Y:S01]  /*6f80*/  UMOV UR11, 0x40000040 ;  /* 0x40000040000b7882 */ /* 0x000fe20000000000 */
[----:B------:R-:W3:Y:S01]  /*6f90*/  MUFU.TANH R195, R195 ;  /* 0x000000c300c37308 */ /* 0x000ee20000002400 */
[----:B--2---:R-:W-:Y:S01]  /*6fa0*/  FSEL R206, R82, -INF , P2 ;  /* 0xff80000052ce7808 */ /* 0x004fe20001000000 */
[----:B------:R-:W-:Y:S02]  /*6fb0*/  FFMA.FTZ R222, R199, UR4, -R222 ;  /* 0x00000004c7de7c23 */ /* 0x000fe400080108de */
[----:B------:R-:W2:Y:S02]  /*6fc0*/  SHFL.IDX PT, R199, R13, R9, 0x1f ;  /* 0x00001f090dc77589 */ /* 0x000ea400000e0000 */
[--C-:B------:R-:W-:Y:S01]  /*6fd0*/  FFMA.FTZ R225, R206, UR4, -R223.reuse ;  /* 0x00000004cee17c23 */ /* 0x100fe200080108df */
[----:B-1----:R-:W-:Y:S01]  /*6fe0*/  FSEL R198, R84, -INF , P1 ;  /* 0xff80000054c67808 */ /* 0x002fe20000800000 */
[----:B------:R-:W1:Y:S04]  /*6ff0*/  MUFU.TANH R99, R99 ;  /* 0x0000006300637308 */ /* 0x000e680000002400 */
[----:B------:R-:W-:-:S04]  /*7000*/  FFMA.FTZ R223, R198, UR4, -R223 ;  /* 0x00000004c6df7c23 */ /* 0x000fc800080108df */
[----:B------:R-:W4:Y:S01]  /*7010*/  MUFU.TANH R100, R100 ;  /* 0x0000006400647308 */ /* 0x000f220000002400 */
[----:B---3--:R-:W-:-:S05]  /*7020*/  FSEL R220, R195, -INF , P2 ;  /* 0xff800000c3dc7808 */ /* 0x008fca0001000000 */
[----:B------:R-:W-:Y:S02]  /*7030*/  FFMA.FTZ R220, R220, UR4, -R217 ;  /* 0x00000004dcdc7c23 */ /* 0x000fe400080108d9 */
[----:B------:R-:W3:Y:S01]  /*7040*/  MUFU.TANH R102, R102 ;  /* 0x0000006600667308 */ /* 0x000ee20000002400 */
[----:B-1----:R-:W-:-:S05]  /*7050*/  FSEL R198, R99, -INF , P1 ;  /* 0xff80000063c67808 */ /* 0x002fca0000800000 */
[----:B------:R-:W-:Y:S01]  /*7060*/  FFMA.FTZ R217, R198, UR4, -R217 ;  /* 0x00000004c6d97c23 */ /* 0x000fe200080108d9 */
[----:B------:R-:W-:Y:S01]  /*7070*/  FFMA.FTZ R198, -R15, R15, 1 ;  /* 0x3f8000000fc67423 */ /* 0x000fe2000001010f */
[----:B------:R-:W-:Y:S01]  /*7080*/  MUFU.EX2 R118, R118 ;  /* 0x0000007600767308 */ /* 0x000fe20000000800 */
[----:B----4-:R-:W-:-:S05]  /*7090*/  FSEL R221, R100, -INF , P2 ;  /* 0xff80000064dd7808 */ /* 0x010fca0001000000 */
[----:B------:R-:W-:Y:S02]  /*70a0*/  FFMA.FTZ R221, R221, UR4, -R218 ;  /* 0x00000004dddd7c23 */ /* 0x000fe400080108da */
[----:B------:R-:W1:Y:S01]  /*70b0*/  MUFU.TANH R101, R101 ;  /* 0x0000006500657308 */ /* 0x000e620000002400 */
[----:B---3--:R-:W-:-:S05]  /*70c0*/  FSEL R203, R102, -INF , P1 ;  /* 0xff80000066cb7808 */ /* 0x008fca0000800000 */
[----:B------:R-:W-:Y:S02]  /*70d0*/  FFMA.FTZ R218, R203, UR4, -R218 ;  /* 0x00000004cbda7c23 */ /* 0x000fe400080108da */
[----:B------:R-:W-:Y:S01]  /*70e0*/  MUFU.TANH R103, R103 ;  /* 0x0000006700677308 */ /* 0x000fe20000002400 */
[----:B------:R-:W-:Y:S07]  /*70f0*/  SHFL.IDX PT, R203, R13, R233, 0x1f ;  /* 0x00001fe90dcb7589 */ /* 0x000fee00000e0000 */
[----:B------:R-:W3:Y:S01]  /*7100*/  MUFU.TANH R104, R104 ;  /* 0x0000006800687308 */ /* 0x000ee20000002400 */
[----:B-1----:R-:W-:-:S05]  /*7110*/  FSEL R219, R101, -INF , P2 ;  /* 0xff80000065db7808 */ /* 0x002fca0001000000 */
[----:B------:R-:W-:Y:S02]  /*7120*/  FFMA.FTZ R219, R219, UR4, -R216 ;  /* 0x00000004dbdb7c23 */ /* 0x000fe400080108d8 */
[----:B------:R-:W-:Y:S08]  /*7130*/  MUFU.TANH R106, R106 ;  /* 0x0000006a006a7308 */ /* 0x000ff00000002400 */
[----:B------:R1:W-:Y:S01]  /*7140*/  MUFU.EX2 R14, R201 ;  /* 0x000000c9000e7308 */ /* 0x0003e20000000800 */
[----:B---3--:R-:W-:-:S05]  /*7150*/  FSEL R206, R104, -INF , P2 ;  /* 0xff80000068ce7808 */ /* 0x008fca0001000000 */
[----:B--2---:R-:W-:Y:S02]  /*7160*/  FFMA.FTZ R206, R206, UR4, -R199 ;  /* 0x00000004cece7c23 */ /* 0x004fe400080108c7 */
[----:B------:R-:W-:Y:S01]  /*7170*/  MUFU.TANH R105, R105 ;  /* 0x0000006900697308 */ /* 0x000fe20000002400 */
[----:B-1----:R-:W1:Y:S07]  /*7180*/  SHFL.IDX PT, R201, R13, R232, 0x1f ;  /* 0x00001fe80dc97589 */ /* 0x002e6e00000e0000 */
[----:B------:R-:W-:Y:S08]  /*7190*/  MUFU.TANH R107, R107 ;  /* 0x0000006b006b7308 */ /* 0x000ff00000002400 */
[----:B------:R-:W2:Y:S01]  /*71a0*/  MUFU.TANH R108, R108 ;  /* 0x0000006c006c7308 */ /* 0x000ea20000002400 */
[----:B------:R-:W-:-:S02]  /*71b0*/  WARPGROUP.DEPBAR.LE gsb0, 0x0 ;  /* 0x00008000000079c5 */ /* 0x000fc40000010000 */
[----:B------:R-:W-:-:S05]  /*71c0*/  WARPGROUP.ARRIVE ;  /* 0x00000000000079c5 */ /* 0x000fca0000000000 */
[----:B------:R-:W-:Y:S01]  /*71d0*/  MUFU.TANH R110, R110 ;  /* 0x0000006e006e7308 */ /* 0x000fe20000002400 */
[----:B------:R-:W-:Y:S07]  /*71e0*/  HGMMA.64x96x16.F32.BF16 R24, gdesc[UR8], R24, gsb0 ;  /* 0x01600000081879f0 */ /* 0x000fee0008001818 */
[----:B------:R-:W-:Y:S01]  /*71f0*/  MUFU.TANH R109, R109 ;  /* 0x0000006d006d7308 */ /* 0x000fe20000002400 */
[----:B--2---:R-:W-:-:S07]  /*7200*/  FSEL R207, R108, -INF , P2 ;  /* 0xff8000006ccf7808 */ /* 0x004fce0001000000 */
[----:B------:R-:W-:Y:S08]  /*7210*/  MUFU.TANH R111, R111 ;  /* 0x0000006f006f7308 */ /* 0x000ff00000002400 */
[----:B------:R2:W-:Y:S08]  /*7220*/  MUFU.EX2 R15, R200 ;  /* 0x000000c8000f7308 */ /* 0x0005f00000000800 */
[----:B------:R-:W-:Y:S01]  /*7230*/  MUFU.TANH R112, R112 ;  /* 0x0000007000707308 */ /* 0x000fe20000002400 */
[----:B--2---:R-:W-:-:S05]  /*7240*/  FSEL R200, R105, -INF , P2 ;  /* 0xff80000069c87808 */ /* 0x004fca0001000000 */
[----:B-1----:R-:W-:Y:S02]  /*7250*/  FFMA.FTZ R200, R200, UR4, -R201 ;  /* 0x00000004c8c87c23 */ /* 0x002fe400080108c9 */
[----:B------:R-:W1:Y:S08]  /*7260*/  MUFU.TANH R114, R114 ;  /* 0x0000007200727308 */ /* 0x000e700000002400 */
[----:B------:R-:W2:Y:S08]  /*7270*/  MUFU.TANH R113, R113 ;  /* 0x0000007100717308 */ /* 0x000eb00000002400 */
[----:B------:R-:W-:Y:S01]  /*7280*/  MUFU.TANH R115, R115 ;  /* 0x0000007300737308 */ /* 0x000fe20000002400 */
[----:B-1----:R-:W-:-:S07]  /*7290*/  FSEL R13, R114, -INF , P1 ;  /* 0xff800000720d7808 */ /* 0x002fce0000800000 */
[----:B------:R-:W1:Y:S01]  /*72a0*/  MUFU.TANH R116, R116 ;  /* 0x0000007400747308 */ /* 0x000e620000002400 */
[----:B--2---:R-:W-:-:S05]  /*72b0*/  FSEL R209, R113, -INF , P2 ;  /* 0xff80000071d17808 */ /* 0x004fca0001000000 */
[----:B------:R-:W-:Y:S02]  /*72c0*/  FFMA.FTZ R209, R209, UR4, -R210 ;  /* 0x00000004d1d17c23 */ /* 0x000fe400080108d2 */
[----:B------:R-:W2:Y:S08]  /*72d0*/  MUFU.TANH R197, R197 ;  /* 0x000000c500c57308 */ /* 0x000eb00000002400 */
[----:B------:R-:W-:Y:S01]  /*72e0*/  MUFU.TANH R196, R196 ;  /* 0x000000c400c47308 */ /* 0x000fe20000002400 */
[----:B-1----:R-:W-:-:S07]  /*72f0*/  FSEL R228, R116, -INF , P2 ;  /* 0xff80000074e47808 */ /* 0x002fce0001000000 */
[----:B------:R-:W-:Y:S01]  /*7300*/  MUFU.TANH R119, R119 ;  /* 0x0000007700777308 */ /* 0x000fe20000002400 */
[----:B--2---:R-:W-:-:S07]  /*7310*/  FSEL R213, R197, -INF , P1 ;  /* 0xff800000c5d57808 */ /* 0x004fce0000800000 */
[----:B------:R-:W1:Y:S01]  /*7320*/  MUFU.EX2 R88, R88 ;  /* 0x0000005800587308 */ /* 0x000e620000000800 */
[----:B------:R-:W-:Y:S02]  /*7330*/  WARPGROUP.DEPBAR.LE gsb0, 0x0 ;  /* 0x00008000000079c5 */ /* 0x000fe40000010000 */
[----:B------:R-:W2:Y:S05]  /*7340*/  LDS R227, [R227+0x380] ;  /* 0x00038000e3e37984 */ /* 0x000eaa0000000800 */
[----:B------:R-:W-:Y:S08]  /*7350*/  MUFU.EX2 R117, R117 ;  /* 0x0000007500757308 */ /* 0x000ff00000000800 */
[----:B------:R-:W3:Y:S08]  /*7360*/  MUFU.EX2 R86, R86 ;  /* 0x0000005600567308 */ /* 0x000ef00000000800 */
[----:B------:R-:W4:Y:S08]  /*7370*/  MUFU.EX2 R87, R87 ;  /* 0x0000005700577308 */ /* 0x000f300000000800 */
[----:B------:R-:W-:Y:S01]  /*7380*/  MUFU.EX2 R91, R91 ;  /* 0x0000005b005b7308 */ /* 0x000fe20000000800 */
[----:B------:R-:W-:Y:S01]  /*7390*/  FFMA.FTZ R235, -R235, R235, 1 ;  /* 0x3f800000ebeb7423 */ /* 0x000fe200000101eb */
[----:B------:R-:W-:-:S06]  /*73a0*/  FFMA.FTZ R21, -R21, R21, 1 ;  /* 0x3f80000015157423 */ /* 0x000fcc0000010115 */
[----:B------:R-:W-:Y:S01]  /*73b0*/  MUFU.EX2 R96, R96 ;  /* 0x0000006000607308 */ /* 0x000fe20000000800 */
[----:B--2---:R-:W2:Y:S07]  /*73c0*/  SHFL.IDX PT, R234, R227, R9, 0x1f ;  /* 0x00001f09e3ea7589 */ /* 0x004eae00000e0000 */
[----:B------:R-:W-:Y:S01]  /*73d0*/  MUFU.EX2 R90, R90 ;  /* 0x0000005a005a7308 */ /* 0x000fe20000000800 */
[----:B------:R-:W-:Y:S04]  /*73e0*/  SHFL.IDX PT, R232, R227, R232, 0x1f ;  /* 0x00001fe8e3e87589 */ /* 0x000fe800000e0000 */
[----:B------:R-:W3:Y:S03]  /*73f0*/  SHFL.IDX PT, R233, R227, R233, 0x1f ;  /* 0x00001fe9e3e97589 */ /* 0x000ee600000e0000 */
[----:B------:R-:W-:Y:S01]  /*7400*/  MUFU.EX2 R89, R89 ;  /* 0x0000005900597308 */ /* 0x000fe20000000800 */
[----:B------:R-:W4:Y:S04]  /*7410*/  SHFL.IDX PT, R229, R227, R229, 0x1f ;  /* 0x00001fe5e3e57589 */ /* 0x000f2800000e0000 */
[----:B------:R-:W4:Y:S03]  /*7420*/  SHFL.IDX PT, R230, R227, R230, 0x1f ;  /* 0x00001fe6e3e67589 */ /* 0x000f2600000e0000 */
[----:B------:R-:W-:Y:S01]  /*7430*/  MUFU.EX2 R97, R97 ;  /* 0x0000006100617308 */ /* 0x000fe20000000800 */
[----:B------:R-:W4:Y:S01]  /*7440*/  SHFL.IDX PT, R231, R227, R231, 0x1f ;  /* 0x00001fe7e3e77589 */ /* 0x000f2200000e0000 */
[--C-:B--2---:R-:W-:Y:S01]  /*7450*/  FADD.FTZ R24, R24, -R234.reuse ;  /* 0x800000ea18187221 */ /* 0x104fe20000010000 */
[----:B------:R-:W-:-:S05]  /*7460*/  FADD.FTZ R234, R26, -R234 ;  /* 0x800000ea1aea7221 */ /* 0x000fca0000010000 */
[----:B------:R-:W-:Y:S01]  /*7470*/  MUFU.EX2 R93, R93 ;  /* 0x0000005d005d7308 */ /* 0x000fe20000000800 */
[----:B------:R-:W-:Y:S01]  /*7480*/  FMUL.FTZ R24, R118, R24 ;  /* 0x0000001876187220 */ /* 0x000fe20000410000 */
[----:B-1----:R-:W-:-:S03]  /*7490*/  FMUL.FTZ R234, R88, R234 ;  /* 0x000000ea58ea7220 */ /* 0x002fc60000410000 */
[----:B------:R-:W-:Y:S01]  /*74a0*/  FMUL.FTZ R198, R198, R24 ;  /* 0x00000018c6c67220 */ /* 0x000fe20000410000 */
[----:B------:R-:W-:Y:S02]  /*74b0*/  FSEL R24, R103, -INF , P1 ;  /* 0xff80000067187808 */ /* 0x000fe40000800000 */
[----:B------:R1:W-:Y:S01]  /*74c0*/  MUFU.EX2 R26, R202 ;  /* 0x000000ca001a7308 */ /* 0x0003e20000000800 */
[----:B---3--:R-:W-:Y:S01]  /*74d0*/  FADD.FTZ R28, R28, -R233 ;  /* 0x800000e91c1c7221 */ /* 0x008fe20000010000 */
[--C-:B----4-:R-:W-:Y:S01]  /*74e0*/  FADD.FTZ R29, R29, -R229.reuse ;  /* 0x800000e51d1d7221 */ /* 0x110fe20000010000 */
[----:B------:R-:W-:Y:S01]  /*74f0*/  FADD.FTZ R31, R31, -R229 ;  /* 0x800000e51f1f7221 */ /* 0x000fe20000010000 */
[----:B------:R-:W-:Y:S01]  /*7500*/  FFMA.FTZ R216, R24, UR4, -R216 ;  /* 0x0000000418d87c23 */ /* 0x000fe200080108d8 */
[----:B------:R-:W-:Y:S01]  /*7510*/  FSEL R24, R106, -INF , P1 ;  /* 0xff8000006a187808 */ /* 0x000fe20000800000 */
[----:B------:R-:W-:Y:S01]  /*7520*/  FADD.FTZ R35, R35, -R230 ;  /* 0x800000e623237221 */ /* 0x000fe20000010000 */
[----:B------:R-:W-:Y:S01]  /*7530*/  FFMA.FTZ R84, -R84, R84, 1 ;  /* 0x3f80000054547423 */ /* 0x000fe20000010154 */
[----:B------:R-:W-:Y:S01]  /*7540*/  FFMA.FTZ R194, -R194, R194, 1 ;  /* 0x3f800000c2c27423 */ /* 0x000fe200000101c2 */
[----:B-1----:R-:W-:Y:S01]  /*7550*/  FFMA.FTZ R202, R207, UR4, -R203 ;  /* 0x00000004cfca7c23 */ /* 0x002fe200080108cb */
[----:B------:R-:W-:Y:S01]  /*7560*/  FFMA.FTZ R199, R24, UR4, -R199 ;  /* 0x0000000418c77c23 */ /* 0x000fe200080108c7 */
[----:B------:R-:W-:Y:S01]  /*7570*/  FSEL R24, R107, -INF , P1 ;  /* 0xff8000006b187808 */ /* 0x000fe20000800000 */
[--C-:B------:R-:W-:Y:S01]  /*7580*/  FADD.FTZ R38, R38, -R231.reuse ;  /* 0x800000e726267221 */ /* 0x100fe20000010000 */
[----:B------:R-:W-:Y:S01]  /*7590*/  FSEL R207, R111, -INF , P1 ;  /* 0xff8000006fcf7808 */ /* 0x000fe20000800000 */
[----:B------:R-:W-:Y:S01]  /*75a0*/  FADD.FTZ R36, R36, -R231 ;  /* 0x800000e724247221 */ /* 0x000fe20000010000 */
[----:B------:R-:W-:Y:S01]  /*75b0*/  FFMA.FTZ R73, -R73, R73, 1 ;  /* 0x3f80000049497423 */ /* 0x000fe20000010149 */
[----:B------:R-:W-:Y:S01]  /*75c0*/  FFMA.FTZ R201, R24, UR4, -R201 ;  /* 0x0000000418c97c23 */ /* 0x000fe200080108c9 */
[----:B------:R-:W-:Y:S01]  /*75d0*/  FSEL R24, R110, -INF , P1 ;  /* 0xff8000006e187808 */ /* 0x000fe20000800000 */
[----:B------:R-:W-:Y:S01]  /*75e0*/  FFMA.FTZ R74, -R74, R74, 1 ;  /* 0x3f8000004a4a7423 */ /* 0x000fe2000001014a */
[----:B------:R-:W-:Y:S01]  /*75f0*/  MUFU.EX2 R95, R95 ;  /* 0x0000005f005f7308 */ /* 0x000fe20000000800 */
[----:B------:R-:W-:Y:S01]  /*7600*/  FFMA.FTZ R77, -R77, R77, 1 ;  /* 0x3f8000004d4d7423 */ /* 0x000fe2000001014d */
[----:B------:R-:W-:Y:S01]  /*7610*/  FADD.FTZ R30, R30, -R233 ;  /* 0x800000e91e1e7221 */ /* 0x000fe20000010000 */
[----:B------:R-:W-:-:S05]  /*7620*/  FFMA.FTZ R203, R24, UR4, -R203 ;  /* 0x0000000418cb7c23 */ /* 0x000fca00080108cb */
[----:B------:R1:W2:Y:S08]  /*7630*/  MUFU.EX2 R24, R204 ;  /* 0x000000cc00187308 */ /* 0x0002b00000000800 */
[----:B------:R-:W-:Y:S01]  /*7640*/  MUFU.EX2 R94, R94 ;  /* 0x0000005e005e7308 */ /* 0x000fe20000000800 */
[----:B-1----:R-:W-:-:S05]  /*7650*/  FSEL R204, R109, -INF , P2 ;  /* 0xff8000006dcc7808 */ /* 0x002fca0001000000 */
[--C-:B------:R-:W-:Y:S01]  /*7660*/  FFMA.FTZ R204, R204, UR4, -R205.reuse ;  /* 0x00000004cccc7c23 */ /* 0x100fe200080108cd */
[----:B------:R-:W-:Y:S01]  /*7670*/  FFMA.FTZ R205, R207, UR4, -R205 ;  /* 0x00000004cfcd7c23 */ /* 0x000fe200080108cd */
[----:B------:R-:W-:Y:S01]  /*7680*/  FSEL R207, R112, -INF , P2 ;  /* 0xff80000070cf7808 */ /* 0x000fe20001000000 */
[----:B------:R-:W1:Y:S04]  /*7690*/  MUFU.EX2 R92, R92 ;  /* 0x0000005c005c7308 */ /* 0x000e680000000800 */
[--C-:B------:R-:W-:Y:S01]  /*76a0*/  FFMA.FTZ R207, R207, UR4, -R208.reuse ;  /* 0x00000004cfcf7c23 */ /* 0x100fe200080108d0 */
[----:B------:R-:W-:Y:S01]  /*76b0*/  FFMA.FTZ R208, R13, UR4, -R208 ;  /* 0x000000040dd07c23 */ /* 0x000fe200080108d0 */
[----:B------:R-:W-:Y:S02]  /*76c0*/  FSEL R13, R115, -INF , P1 ;  /* 0xff800000730d7808 */ /* 0x000fe40000800000 */
[----:B------:R-:W3:Y:S03]  /*76d0*/  MUFU.EX2 R85, R85 ;  /* 0x0000005500557308 */ /* 0x000ee60000000800 */
[----:B------:R-:W-:-:S05]  /*76e0*/  FFMA.FTZ R210, R13, UR4, -R210 ;  /* 0x000000040dd27c23 */ /* 0x000fca00080108d2 */
[----:B------:R4:W-:Y:S02]  /*76f0*/  MUFU.EX2 R13, R211 ;  /* 0x000000d3000d7308 */ /* 0x0009e40000000800 */
[--C-:B----4-:R-:W-:Y:S01]  /*7700*/  FFMA.FTZ R211, R228, UR4, -R212.reuse ;  /* 0x00000004e4d37c23 */ /* 0x110fe200080108d4 */
[----:B------:R-:W-:Y:S01]  /*7710*/  FFMA.FTZ R212, R213, UR4, -R212 ;  /* 0x00000004d5d47c23 */ /* 0x000fe200080108d4 */
[----:B------:R-:W-:Y:S02]  /*7720*/  FSEL R213, R196, -INF , P2 ;  /* 0xff800000c4d57808 */ /* 0x000fe40001000000 */
[----:B------:R-:W-:-:S03]  /*7730*/  FSEL R228, R119, -INF , P1 ;  /* 0xff80000077e47808 */ /* 0x000fc60000800000 */
[--C-:B------:R-:W-:Y:S02]  /*7740*/  FFMA.FTZ R213, R213, UR4, -R214.reuse ;  /* 0x00000004d5d57c23 */ /* 0x100fe400080108d6 */
[----:B------:R-:W-:Y:S01]  /*7750*/  FFMA.FTZ R214, R228, UR4, -R214 ;  /* 0x00000004e4d67c23 */ /* 0x000fe200080108d6 */
[----:B------:R-:W-:Y:S02]  /*7760*/  VIADD R228, R9, 0x10 ;  /* 0x0000001009e47836 */ /* 0x000fe40000000000 */
[----:B------:R-:W-:Y:S01]  /*7770*/  FMUL.FTZ R28, R86, R28 ;  /* 0x0000001c561c7220 */ /* 0x000fe20000410000 */
[----:B------:R-:W-:Y:S01]  /*7780*/  FMUL.FTZ R29, R87, R29 ;  /* 0x0000001d571d7220 */ /* 0x000fe20000410000 */
[----:B--2---:R-:W-:Y:S01]  /*7790*/  FMUL.FTZ R38, R24, R38 ;  /* 0x0000002618267220 */ /* 0x004fe20000410000 */
[C---:B------:R-:W-:Y:S01]  /*77a0*/  IADD3 R231, R9.reuse, 0xc, RZ ;  /* 0x0000000c09e77810 */ /* 0x040fe20007ffe0ff */
[----:B------:R-:W2:Y:S01]  /*77b0*/  SHFL.IDX PT, R228, R227, R228, 0x1f ;  /* 0x00001fe4e3e47589 */ /* 0x000ea200000e0000 */
[----:B------:R-:W-:Y:S01]  /*77c0*/  FMUL.FTZ R36, R26, R36 ;  /* 0x000000241a247220 */ /* 0x000fe20000410000 */
[----:B------:R-:W-:-:S02]  /*77d0*/  VIADD R229, R9, 0x14 ;  /* 0x0000001409e57836 */ /* 0x000fc40000000000 */
[----:B------:R-:W-:Y:S01]  /*77e0*/  FFMA.FTZ R80, -R80, R80, 1 ;  /* 0x3f80000050507423 */ /* 0x000fe20000010150 */
[----:B------:R-:W4:Y:S01]  /*77f0*/  SHFL.IDX PT, R227, R227, R12, 0x1f ;  /* 0x00001f0ce3e37589 */ /* 0x000f2200000e0000 */
[----:B------:R-:W-:Y:S01]  /*7800*/  IADD3 R233, R9, 0x18, RZ ;  /* 0x0000001809e97810 */ /* 0x000fe20007ffe0ff */
[----:B------:R-:W-:Y:S01]  /*7810*/  FFMA.FTZ R79, -R79, R79, 1 ;  /* 0x3f8000004f4f7423 */ /* 0x000fe2000001014f */
[----:B------:R-:W-:Y:S01]  /*7820*/  FFMA.FTZ R76, -R76, R76, 1 ;  /* 0x3f8000004c4c7423 */ /* 0x000fe2000001014c */
[----:B-1----:R-:W-:Y:S01]  /*7830*/  FMUL.FTZ R35, R92, R35 ;  /* 0x000000235c237220 */ /* 0x002fe20000410000 */
[----:B------:R-:W-:Y:S01]  /*7840*/  FFMA.FTZ R72, -R72, R72, 1 ;  /* 0x3f80000048487423 */ /* 0x000fe20000010148 */
[----:B------:R-:W-:Y:S01]  /*7850*/  FFMA.FTZ R99, -R99, R99, 1 ;  /* 0x3f80000063637423 */ /* 0x000fe20000010163 */
[----:B------:R-:W-:Y:S01]  /*7860*/  MUFU.EX2 R201, R201 ;  /* 0x000000c900c97308 */ /* 0x000fe20000000800 */
[----:B------:R-:W-:Y:S01]  /*7870*/  FFMA.FTZ R82, -R82, R82, 1 ;  /* 0x3f80000052527423 */ /* 0x000fe20000010152 */
[----:B------:R-:W-:-:S06]  /*7880*/  FFMA.FTZ R81, -R81, R81, 1 ;  /* 0x3f80000051517423 */ /* 0x000fcc0000010151 */
[----:B------:R-:W-:Y:S08]  /*7890*/  MUFU.EX2 R199, R199 ;  /* 0x000000c700c77308 */ /* 0x000ff00000000800 */
[----:B------:R-:W-:Y:S01]  /*78a0*/  MUFU.EX2 R200, R200 ;  /* 0x000000c800c87308 */ /* 0x000fe20000000800 */
[----:B--2---:R-:W-:Y:S01]  /*78b0*/  FADD.FTZ R34, R34, -R228 ;  /* 0x800000e422227221 */ /* 0x004fe20000010000 */
[--C-:B----4-:R-:W-:Y:S01]  /*78c0*/  FADD.FTZ R37, R37, -R227.reuse ;  /* 0x800000e325257221 */ /* 0x110fe20000010000 */
[----:B------:R-:W-:-:S05]  /*78d0*/  FADD.FTZ R39, R39, -R227 ;  /* 0x800000e327277221 */ /* 0x000fca0000010000 */
[----:B------:R-:W-:Y:S01]  /*78e0*/  MUFU.EX2 R203, R203 ;  /* 0x000000cb00cb7308 */ /* 0x000fe20000000800 */
[----:B------:R-:W-:-:S07]  /*78f0*/  FFMA.FTZ R100, -R100, R100, 1 ;  /* 0x3f80000064647423 */ /* 0x000fce0000010164 */
[----:B------:R-:W-:Y:S08]  /*7900*/  MUFU.EX2 R209, R209 ;  /* 0x000000d100d17308 */ /* 0x000ff00000000800 */
[----:B------:R-:W-:Y:S08]  /*7910*/  MUFU.EX2 R210, R210 ;  /* 0x000000d200d27308 */ /* 0x000ff00000000800 */
[----:B------:R-:W-:Y:S08]  /*7920*/  MUFU.EX2 R202, R202 ;  /* 0x000000ca00ca7308 */ /* 0x000ff00000000800 */
[----:B------:R-:W-:Y:S08]  /*7930*/  MUFU.EX2 R204, R204 ;  /* 0x000000cc00cc7308 */ /* 0x000ff00000000800 */
[----:B------:R-:W-:Y:S01]  /*7940*/  MUFU.EX2 R205, R205 ;  /* 0x000000cd00cd7308 */ /* 0x000fe20000000800 */
[----:B------:R-:W-:-:S07]  /*7950*/  FFMA.FTZ R237, -R237, R237, 1 ;  /* 0x3f800000eded7423 */ /* 0x000fce00000101ed */
[----:B------:R-:W-:Y:S01]  /*7960*/  MUFU.EX2 R207, R207 ;  /* 0x000000cf00cf7308 */ /* 0x000fe20000000800 */
[----:B---3--:R-:W-:-:S07]  /*7970*/  FMUL.FTZ R30, R85, R30 ;  /* 0x0000001e551e7220 */ /* 0x008fce0000410000 */
[----:B------:R-:W-:Y:S08]  /*7980*/  MUFU.EX2 R208, R208 ;  /* 0x000000d000d07308 */ /* 0x000ff00000000800 */
[----:B------:R-:W-:Y:S08]  /*7990*/  MUFU.EX2 R211, R211 ;  /* 0x000000d300d37308 */ /* 0x000ff00000000800 */
[----:B------:R-:W-:Y:S01]  /*79a0*/  MUFU.EX2 R212, R212 ;  /* 0x000000d400d47308 */ /* 0x000fe20000000800 */
[----:B------:R-:W-:Y:S01]  /*79b0*/  FFMA.FTZ R101, -R101, R101, 1 ;  /* 0x3f80000065657423 */ /* 0x000fe20000010165 */
[----:B------:R-:W-:Y:S01]  /*79c0*/  FFMA.FTZ R103, -R103, R103, 1 ;  /* 0x3f80000067677423 */ /* 0x000fe20000010167 */
[----:B------:R-:W-:Y:S01]  /*79d0*/  FFMA.FTZ R108, -R108, R108, 1 ;  /* 0x3f8000006c6c7423 */ /* 0x000fe2000001016c */
[----:B------:R-:W-:Y:S01]  /*79e0*/  FFMA.FTZ R196, -R196, R196, 1 ;  /* 0x3f800000c4c47423 */ /* 0x000fe200000101c4 */
[----:B------:R-:W-:Y:S01]  /*79f0*/  FFMA.FTZ R116, -R116, R116, 1 ;  /* 0x3f80000074747423 */ /* 0x000fe20000010174 */
[----:B------:R-:W-:Y:S01]  /*7a00*/  FFMA.FTZ R197, -R197, R197, 1 ;  /* 0x3f800000c5c57423 */ /* 0x000fe200000101c5 */
[----:B------:R-:W-:Y:S01]  /*7a10*/  FFMA.FTZ R119, -R119, R119, 1 ;  /* 0x3f80000077777423 */ /* 0x000fe20000010177 */
[----:B------:R1:W-:Y:S01]  /*7a20*/  MUFU.EX2 R12, R226 ;  /* 0x000000e2000c7308 */ /* 0x0003e20000000800 */
[----:B------:R-:W-:Y:S01]  /*7a30*/  R2UR UR4, R236 ;  /* 0x00000000ec0472ca */ /* 0x000fe200000e0000 */
[----:B-1----:R-:W-:-:S06]  /*7a40*/  FFMA.FTZ R226, -R18, R18, 1 ;  /* 0x3f80000012e27423 */ /* 0x002fcc0000010112 */
[----:B------:R1:W-:Y:S02]  /*7a50*/  MUFU.EX2 R18, R215 ;  /* 0x000000d700127308 */ /* 0x0003e40000000800 */
[----:B-1----:R-:W-:Y:S01]  /*7a60*/  FMUL.FTZ R215, R226, R234 ;  /* 0x000000eae2d77220 */ /* 0x002fe20000410000 */
[----:B------:R-:W-:Y:S01]  /*7a70*/  FADD.FTZ R226, R25, -R232 ;  /* 0x800000e819e27221 */ /* 0x000fe20000010000 */
[----:B------:R-:W-:-:S04]  /*7a80*/  FMUL.FTZ R34, R91, R34 ;  /* 0x000000225b227220 */ /* 0x000fc80000410000 */
[----:B------:R1:W-:Y:S01]  /*7a90*/  MUFU.EX2 R25, R225 ;  /* 0x000000e100197308 */ /* 0x0003e20000000800 */
[----:B------:R-:W-:-:S07]  /*7aa0*/  FADD.FTZ R232, R27, -R232 ;  /* 0x800000e81be87221 */ /* 0x000fce0000010000 */
[----:B------:R2:W-:Y:S01]  /*7ab0*/  MUFU.EX2 R27, R223 ;  /* 0x000000df001b7308 */ /* 0x0005e20000000800 */
[----:B-1----:R-:W-:Y:S01]  /*7ac0*/  FADD.FTZ R225, R32, -R228 ;  /* 0x800000e420e17221 */ /* 0x002fe20000010000 */
[----:B------:R-:W-:Y:S01]  /*7ad0*/  FADD.FTZ R228, R33, -R230 ;  /* 0x800000e621e47221 */ /* 0x000fe20000010000 */
[----:B------:R-:W-:-:S05]  /*7ae0*/  FFMA.FTZ R33, -R5, R5, 1 ;  /* 0x3f80000005217423 */ /* 0x000fca0000010105 */
[----:B------:R1:W3:Y:S01]  /*7af0*/  MUFU.EX2 R32, R224 ;  /* 0x000000e000207308 */ /* 0x0002e20000000800 */
[----:B------:R-:W-:Y:S01]  /*7b00*/  FMUL.FTZ R225, R15, R225 ;  /* 0x000000e10fe17220 */ /* 0x000fe20000410000 */
[----:B------:R-:W-:Y:S01]  /*7b10*/  VIADD R230, R9, 0x10 ;  /* 0x0000001009e67836 */ /* 0x000fe20000000000 */
[----:B------:R4:W5:Y:S01]  /*7b20*/  LDL.LU R5, [R1+0x38] ;  /* 0x0000380001057983 */ /* 0x0009620000300800 */
[----:B--2---:R-:W-:-:S03]  /*7b30*/  FFMA.FTZ R223, -R4, R4, 1 ;  /* 0x3f80000004df7423 */ /* 0x004fc60000010104 */
[----:B------:R4:W5:Y:S01]  /*7b40*/  LDL.LU R4, [R1+0x34] ;  /* 0x0000340001047983 */ /* 0x0009620000300800 */
[----:B------:R-:W-:Y:S01]  /*7b50*/  FMUL.FTZ R37, R90, R37 ;  /* 0x000000255a257220 */ /* 0x000fe20000410000 */
[----:B-1----:R-:W-:Y:S01]  /*7b60*/  FMUL.FTZ R224, R117, R226 ;  /* 0x000000e275e07220 */ /* 0x002fe20000410000 */
[----:B------:R-:W-:Y:S01]  /*7b70*/  FMUL.FTZ R232, R89, R232 ;  /* 0x000000e859e87220 */ /* 0x000fe20000410000 */
[----:B------:R1:W2:Y:S02]  /*7b80*/  LDS R226, [R10+0x380] ;  /* 0x000380000ae27984 */ /* 0x0002a40000000800 */
[----:B------:R-:W-:Y:S01]  /*7b90*/  FMUL.FTZ R224, R33, R224 ;  /* 0x000000e021e07220 */ /* 0x000fe20000410000 */
[----:B------:R-:W-:Y:S01]  /*7ba0*/  FFMA.FTZ R33, -R3, R3, 1 ;  /* 0x3f80000003217423 */ /* 0x000fe20000010103 */
[----:B------:R-:W-:Y:S01]  /*7bb0*/  FMUL.FTZ R73, R73, R36 ;  /* 0x0000002449497220 */ /* 0x000fe20000410000 */
[----:B------:R4:W5:Y:S01]  /*7bc0*/  LDL.LU R3, [R1+0x30] ;  /* 0x0000300001037983 */ /* 0x0009620000300800 */
[----:B------:R-:W-:Y:S01]  /*7bd0*/  FMUL.FTZ R223, R223, R232 ;  /* 0x000000e8dfdf7220 */ /* 0x000fe20000410000 */
[----:B-1----:R1:W4:Y:S02]  /*7be0*/  MUFU.EX2 R10, R222 ;  /* 0x000000de000a7308 */ /* 0x0023240000000800 */
[----:B-1----:R-:W-:Y:S01]  /*7bf0*/  FMUL.FTZ R222, R33, R28 ;  /* 0x0000001c21de7220 */ /* 0x002fe20000410000 */
[----:B------:R-:W-:-:S05]  /*7c00*/  FFMA.FTZ R28, -R2, R2, 1 ;  /* 0x3f800000021c7423 */ /* 0x000fca0000010102 */
[----:B------:R1:W4:Y:S01]  /*7c10*/  MUFU.EX2 R33, R220 ;  /* 0x000000dc00217308 */ /* 0x0003220000000800 */
[----:B------:R1:W5:Y:S02]  /*7c20*/  LDL.LU R2, [R1+0x2c] ;  /* 0x00002c0001027983 */ /* 0x0003640000300800 */
[----:B-1----:R-:W-:Y:S01]  /*7c30*/  FMUL.FTZ R220, R14, R31 ;  /* 0x0000001f0edc7220 */ /* 0x002fe20000410000 */
[----:B------:R-:W-:-:S03]  /*7c40*/  FMUL.FTZ R31, R28, R29 ;  /* 0x0000001d1c1f7220 */ /* 0x000fc60000410000 */
[----:B------:R-:W-:Y:S01]  /*7c50*/  FMUL.FTZ R29, R235, R220 ;  /* 0x000000dceb1d7220 */ /* 0x000fe20000410000 */
[----:B------:R-:W-:Y:S01]  /*7c60*/  FFMA.FTZ R220, -R19, R19, 1 ;  /* 0x3f80000013dc7423 */ /* 0x000fe20000010113 */
[----:B------:R-:W-:Y:S01]  /*7c70*/  VIADD R235, R9, 0x4 ;  /* 0x0000000409eb7836 */ /* 0x000fe20000000000 */
[----:B------:R1:W4:Y:S02]  /*7c80*/  MUFU.EX2 R19, R217 ;  /* 0x000000d900137308 */ /* 0x0003240000000800 */
[----:B-1----:R-:W-:Y:S01]  /*7c90*/  FMUL.FTZ R217, R21, R34 ;  /* 0x0000002215d97220 */ /* 0x002fe20000410000 */
[----:B------:R-:W-:Y:S02]  /*7ca0*/  FFMA.FTZ R34, -R75, R75, 1 ;  /* 0x3f8000004b227423 */ /* 0x000fe4000001014b */
[----:B--2---:R-:W1:Y:S02]  /*7cb0*/  SHFL.IDX PT, R75, R226, R235, 0x1f ;  /* 0x00001febe24b7589 */ /* 0x004e6400000e0000 */
[----:B------:R-:W-:-:S02]  /*7cc0*/  FMUL.FTZ R38, R34, R38 ;  /* 0x0000002622267220 */ /* 0x000fc40000410000 */
[----:B------:R-:W2:Y:S01]  /*7cd0*/  SHFL.IDX PT, R28, R226, R9, 0x1f ;  /* 0x00001f09e21c7589 */ /* 0x000ea200000e0000 */
[----:B------:R3:W-:Y:S01]  /*7ce0*/  MUFU.EX2 R34, R219 ;  /* 0x000000db00227308 */ /* 0x0007e20000000800 */
[----:B------:R-:W-:Y:S02]  /*7cf0*/  FMUL.FTZ R220, R220, R225 ;  /* 0x000000e1dcdc7220 */ /* 0x000fe40000410000 */
[----:B------:R-:W4:Y:S04]  /*7d00*/  SHFL.IDX PT, R225, R226, R230, 0x1f ;  /* 0x00001fe6e2e17589 */ /* 0x000f2800000e0000 */
[----:B---3--:R-:W3:Y:S01]  /*7d10*/  SHFL.IDX PT, R219, R226, R231, 0x1f ;  /* 0x00001fe7e2db7589 */ /* 0x008ee200000e0000 */
[--C-:B-1----:R-:W-:Y:S01]  /*7d20*/  FADD.FTZ R41, R41, -R75.reuse ;  /* 0x8000004b29297221 */ /* 0x102fe20000010000 */
[----:B------:R-:W-:Y:S01]  /*7d30*/  FADD.FTZ R43, R43, -R75 ;  /* 0x8000004b2b2b7221 */ /* 0x000fe20000010000 */
[--C-:B--2---:R-:W-:Y:S01]  /*7d40*/  FADD.FTZ R40, R40, -R28.reuse ;  /* 0x8000001c28287221 */ /* 0x104fe20000010000 */
[----:B------:R-:W-:Y:S01]  /*7d50*/  FADD.FTZ R28, R42, -R28 ;  /* 0x8000001c2a1c7221 */ /* 0x000fe20000010000 */
[----:B------:R-:W-:Y:S01]  /*7d60*/  FFMA.FTZ R42, -R78, R78, 1 ;  /* 0x3f8000004e2a7423 */ /* 0x000fe2000001014e */
[----:B------:R-:W-:Y:S01]  /*7d70*/  FMUL.FTZ R75, R96, R41 ;  /* 0x00000029604b7220 */ /* 0x000fe20000410000 */
[----:B----4-:R-:W-:Y:S01]  /*7d80*/  FADD.FTZ R48, R48, -R225 ;  /* 0x800000e130307221 */ /* 0x010fe20000010000 */
[----:B---3--:R-:W-:-:S02]  /*7d90*/  FADD.FTZ R47, R47, -R219 ;  /* 0x800000db2f2f7221 */ /* 0x008fc40000010000 */
[----:B------:R-:W-:Y:S01]  /*7da0*/  FMUL.FTZ R42, R42, R75 ;  /* 0x0000004b2a2a7220 */ /* 0x000fe20000410000 */
[----:B------:R-:W-:Y:S01]  /*7db0*/  FMUL.FTZ R75, R32, R48 ;  /* 0x00000030204b7220 */ /* 0x000fe20000410000 */
[----:B------:R-:W-:-:S04]  /*7dc0*/  FMUL.FTZ R47, R27, R47 ;  /* 0x0000002f1b2f7220 */ /* 0x000fc80000410000 */
[----:B------:R-:W-:Y:S01]  /*7dd0*/  FMUL.FTZ R48, R84, R47 ;  /* 0x0000002f54307220 */ /* 0x000fe20000410000 */
[----:B------:R-:W-:Y:S02]  /*7de0*/  FMUL.FTZ R47, R194, R75 ;  /* 0x0000004bc22f7220 */ /* 0x000fe40000410000 */
[----:B------:R-:W2:Y:S01]  /*7df0*/  LDL R194, [R1+0x18] ;  /* 0x0000180001c27983 */ /* 0x000ea20000100800 */
[----:B------:R-:W-:Y:S01]  /*7e00*/  FFMA.FTZ R21, -R20, R20, 1 ;  /* 0x3f80000014157423 */ /* 0x000fe20000010114 */
[----:B------:R-:W-:Y:S01]  /*7e10*/  FMUL.FTZ R36, R97, R39 ;  /* 0x0000002761247220 */ /* 0x000fe20000410000 */
[----:B------:R1:W-:Y:S01]  /*7e20*/  MUFU.EX2 R20, R221 ;  /* 0x000000dd00147308 */ /* 0x0003e20000000800 */
[----:B------:R-:W-:Y:S01]  /*7e30*/  FMUL.FTZ R39, R74, R37 ;  /* 0x000000254a277220 */ /* 0x000fe20000410000 */
[----:B------:R-:W-:Y:S01]  /*7e40*/  VIADD R232, R9, 0x8 ;  /* 0x0000000809e87836 */ /* 0x000fe20000000000 */
[----:B------:R-:W-:Y:S01]  /*7e50*/  LDS R74, [R11+0x380] ;  /* 0x000380000b4a7984 */ /* 0x000fe20000000800 */
[----:B-1----:R-:W-:-:S04]  /*7e60*/  FMUL.FTZ R221, R93, R228 ;  /* 0x000000e45ddd7220 */ /* 0x002fc80000410000 */
[----:B------:R-:W-:Y:S02]  /*7e70*/  FMUL.FTZ R221, R21, R221 ;  /* 0x000000dd15dd7220 */ /* 0x000fe40000410000 */
[----:B------:R1:W-:Y:S01]  /*7e80*/  MUFU.EX2 R21, R218 ;  /* 0x000000da00157308 */ /* 0x0003e20000000800 */
[----:B------:R-:W3:Y:S04]  /*7e90*/  SHFL.IDX PT, R227, R226, R229, 0x1f ;  /* 0x00001fe5e2e37589 */ /* 0x000ee800000e0000 */
[----:B-1----:R-:W1:Y:S01]  /*7ea0*/  SHFL.IDX PT, R218, R226, R232, 0x1f ;  /* 0x00001fe8e2da7589 */ /* 0x002e6200000e0000 */
[----:B------:R-:W-:Y:S01]  /*7eb0*/  FMUL.FTZ R40, R95, R40 ;  /* 0x000000285f287220 */ /* 0x000fe20000410000 */
[----:B------:R-:W-:Y:S01]  /*7ec0*/  FMUL.FTZ R43, R94, R43 ;  /* 0x0000002b5e2b7220 */ /* 0x000fe20000410000 */
[----:B------:R-:W-:-:S02]  /*7ed0*/  VIADD R234, R9, 0x1c ;  /* 0x0000001c09ea7836 */ /* 0x000fc40000000000 */
[----:B------:R-:W-:Y:S01]  /*7ee0*/  FMUL.FTZ R41, R77, R40 ;  /* 0x000000284d297220 */ /* 0x000fe20000410000 */
[----:B------:R-:W-:Y:S01]  /*7ef0*/  FMUL.FTZ R40, R80, R43 ;  /* 0x0000002b50287220 */ /* 0x000fe20000410000 */
[----:B------:R-:W-:Y:S01]  /*7f00*/  FADD.FTZ R50, R50, -R225 ;  /* 0x800000e132327221 */ /* 0x000fe20000010000 */
[----:B------:R-:W-:Y:S01]  /*7f10*/  FFMA.FTZ R43, -R83, R83, 1 ;  /* 0x3f800000532b7423 */ /* 0x000fe20000010153 */
[----:B------:R-:W-:Y:S01]  /*7f20*/  SHFL.IDX PT, R228, R226, R233, 0x1f ;  /* 0x00001fe9e2e47589 */ /* 0x000fe200000e0000 */
[----:B------:R-:W-:Y:S01]  /*7f30*/  FMUL.FTZ R28, R13, R28 ;  /* 0x0000001c0d1c7220 */ /* 0x000fe20000410000 */
[----:B------:R-:W-:Y:S02]  /*7f40*/  FMUL.FTZ R77, R10, R50 ;  /* 0x000000320a4d7220 */ /* 0x000fe40000410000 */
[----:B------:R-:W4:Y:S01]  /*7f50*/  SHFL.IDX PT, R226, R226, R234, 0x1f ;  /* 0x00001feae2e27589 */ /* 0x000f2200000e0000 */
[--C-:B---3--:R-:W-:Y:S01]  /*7f60*/  FADD.FTZ R49, R49, -R227.reuse ;  /* 0x800000e331317221 */ /* 0x108fe20000010000 */
[----:B------:R-:W-:Y:S01]  /*7f70*/  FADD.FTZ R51, R51, -R227 ;  /* 0x800000e333337221 */ /* 0x000fe20000010000 */
[----:B-1----:R-:W-:-:S04]  /*7f80*/  FADD.FTZ R46, R46, -R218 ;  /* 0x800000da2e2e7221 */ /* 0x002fc80000010000 */
[----:B------:R-:W-:Y:S01]  /*7f90*/  FMUL.FTZ R46, R18, R46 ;  /* 0x0000002e122e7220 */ /* 0x000fe20000410000 */
[----:B------:R-:W-:Y:S01]  /*7fa0*/  FMUL.FTZ R11, R79, R28 ;  /* 0x0000001c4f0b7220 */ /* 0x000fe20000410000 */
[----:B------:R-:W1:Y:S02]  /*7fb0*/  SHFL.IDX PT, R80, R74, R235, 0x1f ;  /* 0x00001feb4a507589 */ /* 0x000e6400000e0000 */
[----:B------:R-:W-:Y:S01]  /*7fc0*/  FMUL.FTZ R43, R43, R46 ;  /* 0x0000002e2b2b7220 */ /* 0x000fe20000410000 */
[----:B------:R-:W-:Y:S01]  /*7fd0*/  FFMA.FTZ R46, -R98, R98, 1 ;  /* 0x3f800000622e7423 */ /* 0x000fe20000010162 */
[----:B------:R-:W-:Y:S01]  /*7fe0*/  FMUL.FTZ R37, R76, R36 ;  /* 0x000000244c257220 */ /* 0x000fe20000410000 */
[----:B------:R-:W-:Y:S01]  /*7ff0*/  FFMA.FTZ R50, -R195, R195, 1 ;  /* 0x3f800000c3327423 */ /* 0x000fe200000101c3 */
[----:B------:R-:W-:Y:S01]  /*8000*/  FMUL.FTZ R49, R33, R49 ;  /* 0x0000003121317220 */ /* 0x000fe20000410000 */
[----:B------:R-:W-:Y:S01]  /*8010*/  FMUL.FTZ R28, R19, R51 ;  /* 0x00000033131c7220 */ /* 0x000fe20000410000 */
[----:B------:R-:W3:Y:S01]  /*8020*/  SHFL.IDX PT, R79, R74, R232, 0x1f ;  /* 0x00001fe84a4f7589 */ /* 0x000ee200000e0000 */
[----:B------:R-:W-:-:S03]  /*8030*/  FMUL.FTZ R46, R46, R77 ;  /* 0x0000004d2e2e7220 */ /* 0x000fc60000410000 */
[----:B------:R-:W3:Y:S01]  /*8040*/  SHFL.IDX PT, R76, R74, R231, 0x1f ;  /* 0x00001fe74a4c7589 */ /* 0x000ee200000e0000 */
[----:B------:R-:W-:-:S03]  /*8050*/  FMUL.FTZ R50, R50, R49 ;  /* 0x0000003132327220 */ /* 0x000fc60000410000 */
[----:B------:R-:W3:Y:S01]  /*8060*/  SHFL.IDX PT, R75, R74, R233, 0x1f ;  /* 0x00001fe94a4b7589 */ /* 0x000ee200000e0000 */
[----:B------:R-:W-:Y:S01]  /*8070*/  FMUL.FTZ R72, R72, R35 ;  /* 0x0000002348487220 */ /* 0x000fe20000410000 */
[----:B------:R-:W-:Y:S02]  /*8080*/  FMUL.FTZ R49, R99, R28 ;  /* 0x0000001c63317220 */ /* 0x000fe40000410000 */
[----:B------:R-:W3:Y:S01]  /*8090*/  SHFL.IDX PT, R83, R74, R9, 0x1f ;  /* 0x00001f094a537589 */ /* 0x000ee200000e0000 */
[----:B------:R-:W1:Y:S03]  /*80a0*/  MUFU.EX2 R35, R216 ;  /* 0x000000d800237308 */ /* 0x000e660000000800 */
[----:B------:R-:W3:Y:S04]  /*80b0*/  SHFL.IDX PT, R77, R74, R230, 0x1f ;  /* 0x00001fe64a4d7589 */ /* 0x000ee800000e0000 */
[----:B------:R-:W3:Y:S01]  /*80c0*/  SHFL.IDX PT, R28, R74, R229, 0x1f ;  /* 0x00001fe54a1c7589 */ /* 0x000ee200000e0000 */
[----:B------:R-:W-:Y:S01]  /*80d0*/  FADD.FTZ R45, R45, -R219 ;  /* 0x800000db2d2d7221 */ /* 0x000fe20000010000 */
[----:B------:R-:W-:-:S02]  /*80e0*/  FADD.FTZ R44, R44, -R218 ;  /* 0x800000da2c2c7221 */ /* 0x000fc40000010000 */
[----:B------:R3:W3:Y:S01]  /*80f0*/  SHFL.IDX PT, R78, R74, R234, 0x1f ;  /* 0x00001fea4a4e7589 */ /* 0x0006e200000e0000 */
[----:B------:R-:W-:Y:S01]  /*8100*/  FMUL.FTZ R45, R25, R45 ;  /* 0x0000002d192d7220 */ /* 0x000fe20000410000 */
[----:B----4-:R-:W-:Y:S01]  /*8110*/  FADD.FTZ R55, R55, -R226 ;  /* 0x800000e237377221 */ /* 0x010fe20000010000 */
[----:B------:R-:W-:Y:S01]  /*8120*/  FMUL.FTZ R44, R12, R44 ;  /* 0x0000002c0c2c7220 */ /* 0x000fe20000410000 */
[----:B------:R-:W-:Y:S01]  /*8130*/  FADD.FTZ R52, R52, -R228 ;  /* 0x800000e434347221 */ /* 0x000fe20000010000 */
[----:B------:R-:W4:Y:S01]  /*8140*/  MUFU.EX2 R36, R206 ;  /* 0x000000ce00247308 */ /* 0x000f220000000800 */
[----:B------:R-:W-:Y:S01]  /*8150*/  FMUL.FTZ R45, R82, R45 ;  /* 0x0000002d522d7220 */ /* 0x000fe20000410000 */
[----:B------:R-:W-:Y:S01]  /*8160*/  FADD.FTZ R53, R53, -R226 ;  /* 0x800000e235357221 */ /* 0x000fe20000010000 */
[----:B------:R-:W-:Y:S01]  /*8170*/  FMUL.FTZ R44, R81, R44 ;  /* 0x0000002c512c7220 */ /* 0x000fe20000410000 */
[----:B-1----:R-:W-:Y:S01]  /*8180*/  FMUL.FTZ R82, R35, R55 ;  /* 0x0000003723527220 */ /* 0x002fe20000410000 */
[--C-:B------:R-:W-:Y:S01]  /*8190*/  FADD.FTZ R57, R57, -R80.reuse ;  /* 0x8000005039397221 */ /* 0x100fe20000010000 */
[----:B------:R-:W-:Y:S01]  /*81a0*/  FMUL.FTZ R81, R20, R52 ;  /* 0x0000003414517220 */ /* 0x000fe20000410000 */
[----:B------:R-:W-:Y:S01]  /*81b0*/  FADD.FTZ R80, R59, -R80 ;  /* 0x800000503b507221 */ /* 0x000fe20000010000 */
[----:B---3--:R-:W-:Y:S01]  /*81c0*/  FADD.FTZ R55, R60, -R79 ;  /* 0x8000004f3c377221 */ /* 0x008fe20000010000 */
[----:B------:R-:W-:Y:S01]  /*81d0*/  FADD.FTZ R60, R63, -R76 ;  /* 0x8000004c3f3c7221 */ /* 0x000fe20000010000 */
[--C-:B------:R-:W-:Y:S01]  /*81e0*/  FADD.FTZ R68, R68, -R75.reuse ;  /* 0x8000004b44447221 */ /* 0x100fe20000010000 */
[----:B------:R-:W-:Y:S01]  /*81f0*/  FADD.FTZ R63, R70, -R75 ;  /* 0x8000004b463f7221 */ /* 0x000fe20000010000 */
[----:B------:R-:W1:Y:S01]  /*8200*/  MUFU.EX2 R74, R213 ;  /* 0x000000d5004a7308 */ /* 0x000e620000000800 */
[----:B------:R-:W-:Y:S01]  /*8210*/  FMUL.FTZ R52, R34, R53 ;  /* 0x0000003522347220 */ /* 0x000fe20000410000 */
[----:B------:R-:W-:Y:S01]  /*8220*/  FADD.FTZ R58, R58, -R83 ;  /* 0x800000533a3a7221 */ /* 0x000fe20000010000 */
[--C-:B------:R-:W-:Y:S01]  /*8230*/  FADD.FTZ R64, R64, -R77.reuse ;  /* 0x8000004d40407221 */ /* 0x100fe20000010000 */
[----:B------:R-:W-:Y:S01]  /*8240*/  FADD.FTZ R59, R66, -R77 ;  /* 0x8000004d423b7221 */ /* 0x000fe20000010000 */
[----:B------:R-:W-:Y:S01]  /*8250*/  FMUL.FTZ R53, R100, R81 ;  /* 0x0000005164357220 */ /* 0x000fe20000410000 */
[----:B------:R-:W-:Y:S01]  /*8260*/  FFMA.FTZ R77, -R107, R107, 1 ;  /* 0x3f8000006b4d7423 */ /* 0x000fe2000001016b */
[----:B------:R-:W-:Y:S01]  /*8270*/  FMUL.FTZ R80, R201, R80 ;  /* 0x00000050c9507220 */ /* 0x000fe20000410000 */
[----:B------:R-:W3:Y:S01]  /*8280*/  MUFU.EX2 R75, R214 ;  /* 0x000000d6004b7308 */ /* 0x000ee20000000800 */
[----:B------:R-:W-:Y:S01]  /*8290*/  FADD.FTZ R81, R56, -R83 ;  /* 0x8000005338517221 */ /* 0x000fe20000010000 */
[----:B------:R-:W-:Y:S01]  /*82a0*/  FADD.FTZ R62, R62, -R79 ;  /* 0x8000004f3e3e7221 */ /* 0x000fe20000010000 */
[----:B------:R-:W-:Y:S01]  /*82b0*/  FADD.FTZ R56, R65, -R28 ;  /* 0x8000001c41387221 */ /* 0x000fe20000010000 */
[----:B------:R-:W-:Y:S01]  /*82c0*/  FADD.FTZ R54, R54, -R228 ;  /* 0x800000e436367221 */ /* 0x000fe20000010000 */
[----:B------:R-:W-:Y:S01]  /*82d0*/  FMUL.FTZ R65, R199, R58 ;  /* 0x0000003ac7417220 */ /* 0x000fe20000410000 */
[----:B------:R-:W-:Y:S01]  /*82e0*/  FMUL.FTZ R58, R200, R57 ;  /* 0x00000039c83a7220 */ /* 0x000fe20000410000 */
        /* <DEDUP_REMOVED lines=9> */
[----:B------:R-:W-:Y:S01]  /*8380*/  FFMA.FTZ R76, -R104, R104, 1 ;  /* 0x3f800000684c7423 */ /* 0x000fe20000010168 */
[----:B----4-:R-:W-:Y:S01]  /*8390*/  FMUL.FTZ R81, R36, R81 ;  /* 0x0000005124517220 */ /* 0x010fe20000410000 */
[----:B------:R-:W-:Y:S01]  /*83a0*/  FMUL.FTZ R57, R209, R56 ;  /* 0x00000038d1397220 */ /* 0x000fe20000410000 */
[----:B------:R-:W-:Y:S01]  /*83b0*/  FMUL.FTZ R51, R51, R54 ;  /* 0x0000003633337220 */ /* 0x000fe20000410000 */
[--C-:B------:R-:W-:Y:S01]  /*83c0*/  FADD.FTZ R69, R69, -R78.reuse ;  /* 0x8000004e45457221 */ /* 0x100fe20000010000 */
[----:B------:R-:W-:Y:S01]  /*83d0*/  FFMA.FTZ R98, -R113, R113, 1 ;  /* 0x3f80000071627423 */ /* 0x000fe20000010171 */
[----:B------:R-:W-:Y:S01]  /*83e0*/  FFMA.FTZ R99, -R115, R115, 1 ;  /* 0x3f80000073637423 */ /* 0x000fe20000010173 */
[----:B------:R-:W-:Y:S01]  /*83f0*/  FMUL.FTZ R56, R210, R67 ;  /* 0x00000043d2387220 */ /* 0x000fe20000410000 */
[----:B------:R-:W-:Y:S01]  /*8400*/  FMUL.FTZ R54, R101, R52 ;  /* 0x0000003465367220 */ /* 0x000fe20000410000 */
[----:B------:R-:W-:Y:S01]  /*8410*/  FADD.FTZ R28, R71, -R78 ;  /* 0x8000004e471c7221 */ /* 0x000fe20000010000 */
        /* <DEDUP_REMOVED lines=9> */
[----:B------:R-:W-:Y:S01]  /*84b0*/  FMUL.FTZ R98, R98, R57 ;  /* 0x0000003962627220 */ /* 0x000fe20000410000 */
[----:B------:R-:W-:Y:S01]  /*84c0*/  FMUL.FTZ R99, R99, R56 ;  /* 0x0000003863637220 */ /* 0x000fe20000410000 */
[----:B-1----:R-:W-:Y:S01]  /*84d0*/  FMUL.FTZ R69, R74, R69 ;  /* 0x000000454a457220 */ /* 0x002fe20000410000 */
[----:B------:R-:W-:Y:S01]  /*84e0*/  F2FP.BF16.F32.PACK_AB R71, R29, R30 ;  /* 0x0000001e1d47723e */ /* 0x000fe200000010ff */
[----:B------:R-:W-:Y:S01]  /*84f0*/  FFMA.FTZ R83, -R112, R112, 1 ;  /* 0x3f80000070537423 */ /* 0x000fe20000010170 */
[----:B------:R-:W-:Y:S01]  /*8500*/  FFMA.FTZ R84, -R114, R114, 1 ;  /* 0x3f80000072547423 */ /* 0x000fe20000010172 */
        /* <DEDUP_REMOVED lines=25> */
[----:B------:R-:W-:Y:S01]  /*86a0*/  UMOV UR6, UR4 ;  /* 0x0000000400067c82 */ /* 0x000fe20008000000 */
[----:B------:R-:W-:Y:S01]  /*86b0*/  F2FP.BF16.F32.PACK_AB R62, R45, R44 ;  /* 0x0000002c2d3e723e */ /* 0x000fe200000010ff */
[----:B------:R-:W-:Y:S01]  /*86c0*/  UMOV UR7, 0x40000040 ;  /* 0x4000004000077882 */ /* 0x000fe20000000000 */
[----:B------:R-:W-:Y:S01]  /*86d0*/  F2FP.BF16.F32.PACK_AB R63, R48, R43 ;  /* 0x0000002b303f723e */ /* 0x000fe200000010ff */
[----:B------:R-:W3:Y:S01]  /*86e0*/  LDL R37, [R1+0x24] ;  /* 0x0000240001257983 */ /* 0x000ee20000100800 */
        /* <DEDUP_REMOVED lines=78> */
[----:B------:R-:W-:Y:S01]  /*8bd0*/  UMOV UR5, 0x40000040 ;  /* 0x4000004000057882 */ /* 0x000fe20000000000 */
[----:B------:R-:W-:Y:S02]  /*8be0*/  WARPGROUP.DEPBAR.LE gsb0, 0x0 ;  /* 0x00008000000079c5 */ /* 0x000fe40000010000 */
[----:B------:R2:W-:Y:S06]  /*8bf0*/  MEMBAR.ALL.CTA ;  /* 0x0000000000007992 */ /* 0x0005ec0000008000 */
[----:B--2---:R-:W2:Y:S02]  /*8c00*/  FENCE.VIEW.ASYNC.S ;  /* 0x00000000000073c6 */ /* 0x004ea40000000000 */
[----:B--2---:R-:W-:Y:S06]  /*8c10*/  BAR.SYNC.DEFER_BLOCKING 0x9, 0x100 ;  /* 0x0244000000007b1d */ /* 0x004fec0000010000 */
[----:B------:R-:W-:-:S06]  /*8c20*/  WARPGROUP.ARRIVE ;  /* 0x00000000000079c5 */ /* 0x000fcc0000000000 */
[----:B------:R-:W-:Y:S01]  /*8c30*/  HGMMA.64x16x16.F32.BF16 R40, gdesc[UR4].tnspA, RZ, !UPT, gsb0 ;  /* 0x20200000042879f0 */ /* 0x000fe2000c0018ff */
[----:B------:R-:W-:Y:S01]  /*8c40*/  UIADD3 UR10, UR6, 0x100, URZ ;  /* 0x00000100060a7890 */ /* 0x000fe2000fffe03f */
[----:B------:R-:W-:Y:S01]  /*8c50*/  UMOV UR8, UR4 ;  /* 0x0000000400087c82 */ /* 0x000fe20008000000 */
[----:B------:R-:W-:Y:S01]  /*8c60*/  UMOV UR9, UR5 ;  /* 0x0000000500097c82 */ /* 0x000fe20008000000 */
[----:B------:R-:W-:Y:S01]  /*8c70*/  UMOV UR11, 0x40000040 ;  /* 0x40000040000b7882 */ /* 0x000fe20000000000 */
[----:B------:R-:W-:Y:S02]  /*8c80*/  WARPGROUP.DEPBAR.LE gsb0, 0x0 ;  /* 0x00008000000079c5 */ /* 0x000fe40000010000 */
[----:B------:R-:W-:-:S06]  /*8c90*/  WARPGROUP.ARRIVE ;  /* 0x00000000000079c5 */ /* 0x000fcc0000000000 */
[----:B------:R-:W-:Y:S01]  /*8ca0*/  HGMMA.64x16x16.F32.BF16 R32, gdesc[UR8].tnspA, RZ, !UPT, gsb0 ;  /* 0x20200000082079f0 */ /* 0x000fe2000c0018ff */
[----:B------:R-:W-:Y:S01]  /*8cb0*/  UIADD3 UR12, UR6, 0x200, URZ ;  /* 0x00000200060c7890 */ /* 0x000fe2000fffe03f */
[----:B------:R-:W-:Y:S01]  /*8cc0*/  UMOV UR8, UR4 ;  /* 0x0000000400087c82 */ /* 0x000fe20008000000 */
[----:B------:R-:W-:Y:S01]  /*8cd0*/  UMOV UR9, UR5 ;  /* 0x0000000500097c82 */ /* 0x000fe20008000000 */
[----:B------:R-:W-:-:S04]  /*8ce0*/  UMOV UR11, 0x40000040 ;  /* 0x40000040000b7882 */ /* 0x000fc80000000000 */
        /* <DEDUP_REMOVED lines=139> */
[----:B-1----:R-:W-:Y:S05]  /*95a0*/  @!P0 BRA `(.L_x_2443) ;  /* 0x0000000000048947 */ /* 0x002fea0003800000 */
[----:B------:R-:W-:Y:S01]  /*95b0*/  BPT.TRAP 0x1 ;  /* 0x000000040000795c */ /* 0x000fe20000300000 */
.L_x_2443:
        /* <DEDUP_REMOVED lines=13> */
[----:B------:R-:W-:Y:S02]  /*9690*/  VIADD R11, R10, 0x9 ;  /* 0x000000090a0b7836 */ /* 0x000fe40000000000 */
[----:B------:R-:W1:Y:S02]  /*96a0*/  S2R R10, SR_TID.X ;  /* 0x00000000000a7919 */ /* 0x000e640000002100 */
        /* <DEDUP_REMOVED lines=43> */
.L_x_2444:
[----:B------:R-:W-:Y:S01]  /*9960*/  VIADD R16, R16, 0x1 ;  /* 0x0000000110107836 */ /* 0x000fe20000000000 */
[----:B------:R-:W-:Y:S01]  /*9970*/  IADD3 R6, R6, 0x26820, RZ ;  /* 0x0002682006067810 */ /* 0x000fe20007ffe0ff */
[----:B------:R-:W-:-:S03]  /*9980*/  VIADD R0, R0, 0x1 ;  /* 0x0000000100007836 */ /* 0x000fc60000000000 */
[----:B------:R-:W-:Y:S02]  /*9990*/  ISETP.GE.AND P1, PT, R16, UR37, PT ;  /* 0x0000002510007c0c */ /* 0x000fe4000bf26270 */
[C---:B------:R-:W-:Y:S02]  /*99a0*/  ISETP.NE.AND P0, PT, R0.reuse, 0x2, PT ;  /* 0x000000020000780c */ /* 0x040fe40003f05270 */
[----:B------:R-:W-:Y:S02]  /*99b0*/  PRMT R6, RZ, 0x654, R6 ;  /* 0x00000654ff067816 */ /* 0x000fe40000000006 */
[----:B--2---:R-:W-:Y:S02]  /*99c0*/  SEL R5, RZ, 0x1, P0 ;  /* 0x00000001ff057807 */ /* 0x004fe40000000000 */
[----:B------:R3:W-:Y:S01]  /*99d0*/  SYNCS.ARRIVE.TRANS64.RED.A1T0 RZ, [R6+URZ], RZ ;  /* 0x000000ff06ff79a7 */ /* 0x0007e2000810043f */
[----:B------:R-:W-:Y:S02]  /*99e0*/  SEL R0, R0, RZ, P0 ;  /* 0x000000ff00007207 */ /* 0x000fe40000000000 */
[----:B------:R-:W-:-:S02]  /*99f0*/  LOP3.LUT R4, R4, R5, RZ, 0x3c, !PT ;  /* 0x0000000504047212 */ /* 0x000fc400078e3cff */
[----:B------:R-:W-:Y:S05]  /*9a00*/  @!P1 BRA `(.L_x_2445) ;  /* 0xffffffc400309947 */ /* 0x000fea000383ffff */
.L_x_2434:
        /* <DEDUP_REMOVED lines=34> */
.L_x_2414:
[----:B------:R-:W-:Y:S05]  /*9c30*/  @P0 BRA `(.L_x_2446) ;  /* 0x0000000800c80947 */ /* 0x000fea0003800000 */
[----:B------:R-:W4:Y:S01]  /*9c40*/  S2R R3, SR_CgaCtaId ;  /* 0x0000000000037919 */ /* 0x000f220000008800 */
[----:B------:R-:W-:-:S04]  /*9c50*/  MOV R0, 0x400 ;  /* 0x0000040000007802 */ /* 0x000fc80000000f00 */
[----:B----4-:R-:W-:-:S04]  /*9c60*/  LEA R17, R3, R0, 0x18 ;  /* 0x0000000003117211 */ /* 0x010fc800078ec0ff */
[----:B------:R-:W-:-:S13]  /*9c70*/  LOP3.LUT P0, RZ, R17, 0x3ff, RZ, 0xc0, !PT ;  /* 0x000003ff11ff7812 */ /* 0x000fda000780c0ff */
[----:B------:R-:W-:Y:S05]  /*9c80*/  @!P0 BRA `(.L_x_2447) ;  /* 0x0000000000408947 */ /* 0x000fea0003800000 */
[----:B------:R-:W-:Y:S01]  /*9c90*/  MOV R0, 0x0 ;  /* 0x0000000000007802 */ /* 0x000fe20000000f00 */
[----:B------:R-:W-:Y:S01]  /*9ca0*/  ULDC.64 UR4, c[0x4][0x90] ;  /* 0x0100240000047ab9 */ /* 0x000fe20000000a00 */
[----:B------:R-:W-:Y:S01]  /*9cb0*/  ULDC.64 UR6, c[0x4][0x98] ;  /* 0x0100260000067ab9 */ /* 0x000fe20000000a00 */
[----:B------:R-:W-:Y:S01]  /*9cc0*/  MOV R4, UR4 ;  /* 0x0000000400047c02 */ /* 0x000fe20008000f00 */
[----:B------:R4:W4:Y:S01]  /*9cd0*/  LDC.64 R2, c[0x4][R0] ;  /* 0x0100000000027b82 */ /* 0x0009220000000a00 */
[----:B------:R-:W-:Y:S01]  /*9ce0*/  IMAD.U32 R5, RZ, RZ, UR5 ;  /* 0x00000005ff057e24 */ /* 0x000fe2000f8e00ff */
[----:B------:R-:W-:Y:S01]  /*9cf0*/  ULDC.64 UR4, c[0x4][0x18] ;  /* 0x0100060000047ab9 */ /* 0x000fe20000000a00 */
[----:B---3--:R-:W-:Y:S01]  /*9d00*/  IMAD.U32 R6, RZ, RZ, UR6 ;  /* 0x00000006ff067e24 */ /* 0x008fe2000f8e00ff */
[----:B------:R-:W-:Y:S01]  /*9d10*/  MOV R7, UR7 ;  /* 0x0000000700077c02 */ /* 0x000fe20008000f00 */
[----:B------:R-:W-:Y:S01]  /*9d20*/  IMAD.U32 R10, RZ, RZ, UR4 ;  /* 0x00000004ff0a7e24 */ /* 0x000fe2000f8e00ff */
[----:B--2---:R-:W-:Y:S01]  /*9d30*/  MOV R8, 0x70 ;  /* 0x0000007000087802 */ /* 0x004fe20000000f00 */
[----:B------:R-:W-:-:S02]  /*9d40*/  IMAD.U32 R11, RZ, RZ, UR5 ;  /* 0x00000005ff0b7e24 */ /* 0x000fc4000f8e00ff */
[----:B------:R-:W-:Y:S02]  /*9d50*/  IMAD.MOV.U32 R12, RZ, RZ, 0x1 ;  /* 0x00000001ff0c7424 */ /* 0x000fe400078e00ff */
[----:B-1----:R-:W-:-:S07]  /*9d60*/  IMAD.MOV.U32 R13, RZ, RZ, RZ ;  /* 0x000000ffff0d7224 */ /* 0x002fce00078e00ff */
[----:B------:R-:W-:-:S07]  /*9d70*/  LEPC R20, `(.L_x_2447) ;  /* 0x000000001014794e */ /* 0x000fce0000000000 */
[----:B----4-:R-:W-:Y:S05]  /*9d80*/  CALL.ABS.NOINC R2 ;  /* 0x0000000002007343 */ /* 0x010fea0003c00000 */
.L_x_2447:
        /* <DEDUP_REMOVED lines=11> */
[----:B---3--:R-:W-:Y:S01]  /*9e40*/  MOV R6, UR4 ;  /* 0x0000000400067c02 */ /* 0x008fe20008000f00 */
[----:B------:R-:W-:Y:S01]  /*9e50*/  IMAD.U32 R7, RZ, RZ, UR5 ;  /* 0x00000005ff077e24 */ /* 0x000fe2000f8e00ff */
[----:B------:R-:W-:Y:S01]  /*9e60*/  MOV R11, UR7 ;  /* 0x00000007000b7c02 */ /* 0x000fe20008000f00 */
[----:B--2---:R-:W-:Y:S01]  /*9e70*/  IMAD.MOV.U32 R8, RZ, RZ, 0x70 ;  /* 0x00000070ff087424 */ /* 0x004fe200078e00ff */
[----:B-1----:R-:W-:Y:S01]  /*9e80*/  MOV R13, RZ ;  /* 0x000000ff000d7202 */ /* 0x002fe20000000f00 */
[----:B------:R-:W-:-:S07]  /*9e90*/  IMAD.MOV.U32 R12, RZ, RZ, 0x1 ;  /* 0x00000001ff0c7424 */ /* 0x000fce00078e00ff */
[----:B------:R-:W-:-:S07]  /*9ea0*/  LEPC R20, `(.L_x_2448) ;  /* 0x000000001014794e */ /* 0x000fce0000000000 */
[----:B----4-:R-:W-:Y:S05]  /*9eb0*/  CALL.ABS.NOINC R2 ;  /* 0x0000000002007343 */ /* 0x010fea0003c00000 */
.L_x_2448:
        /* <DEDUP_REMOVED lines=9> */
[----:B---3--:R-:W-:Y:S01]  /*9f50*/  MOV R6, UR6 ;  /* 0x0000000600067c02 */ /* 0x008fe20008000f00 */
[----:B------:R-:W-:Y:S01]  /*9f60*/  IMAD.U32 R7, RZ, RZ, UR7 ;  /* 0x00000007ff077e24 */ /* 0x000fe2000f8e00ff */
[----:B------:R-:W-:Y:S01]  /*9f70*/  MOV R11, UR5 ;  /* 0x00000005000b7c02 */ /* 0x000fe20008000f00 */
[----:B------:R-:W-:Y:S01]  /*9f80*/  IMAD.U32 R10, RZ, RZ, UR4 ;  /* 0x00000004ff0a7e24 */ /* 0x000fe2000f8e00ff */
[----:B-1----:R-:W-:Y:S01]  /*9f90*/  MOV R13, RZ ;  /* 0x000000ff000d7202 */ /* 0x002fe20000000f00 */
[----:B--2---:R-:W-:-:S02]  /*9fa0*/  IMAD.MOV.U32 R8, RZ, RZ, 0x70 ;  /* 0x00000070ff087424 */ /* 0x004fc400078e00ff */
[----:B------:R-:W-:-:S07]  /*9fb0*/  IMAD.MOV.U32 R12, RZ, RZ, 0x1 ;  /* 0x00000001ff0c7424 */ /* 0x000fce00078e00ff */
[----:B------:R-:W-:-:S07]  /*9fc0*/  LEPC R20, `(.L_x_2449) ;  /* 0x000000001014794e */ /* 0x000fce0000000000 */
[----:B----4-:R-:W-:Y:S05]  /*9fd0*/  CALL.ABS.NOINC R2 ;  /* 0x0000000002007343 */ /* 0x010fea0003c00000 */
.L_x_2449:
        /* <DEDUP_REMOVED lines=18> */
.L_x_2450:
[----:B------:R-:W4:Y:S01]  /*a100*/  S2R R0, SR_TID.X ;  /* 0x0000000000007919 */ /* 0x000f220000002100 */
        /* <DEDUP_REMOVED lines=17> */
[----:B----4-:R-:W-:Y:S01]  /*a220*/  VIADD R7, R0, 0xffffff80 ;  /* 0xffffff8000077836 */ /* 0x010fe20000000000 */
        /* <DEDUP_REMOVED lines=8> */
[----:B---3--:R-:W-:Y:S01]  /*a2b0*/  SHF.R.S32.HI R6, RZ, 0x5, R2 ;  /* 0x00000005ff067819 */ /* 0x008fe20000011402 */
[----:B------:R-:W-:Y:S01]  /*a2c0*/  IMAD.IADD R0, R7, 0x1, -R0 ;  /* 0x0000000107007824 */ /* 0x000fe200078e0a00 */
[----:B------:R-:W-:Y:S01]  /*a2d0*/  F2FP.BF16.F32.PACK_AB R122, R125, R124 ;  /* 0x0000007c7d7a723e */ /* 0x000fe200000010ff */
[----:B------:R-:W-:Y:S01]  /*a2e0*/  IMAD.SHL.U32 R7, R4, 0x8, RZ ;  /* 0x0000000804077824 */ /* 0x000fe200078e00ff */
[----:B------:R-:W-:Y:S02]  /*a2f0*/  F2FP.BF16.F32.PACK_AB R123, R127, R126 ;  /* 0x0000007e7f7b723e */ /* 0x000fe400000010ff */
[----:B------:R-:W-:Y:S02]  /*a300*/  SHF.R.S32.HI R3, RZ, 0x1f, R0 ;  /* 0x0000001fff037819 */ /* 0x000fe40000011400 */
[----:B------:R-:W-:Y:S02]  /*a310*/  F2FP.BF16.F32.PACK_AB R129, R131, R130 ;  /* 0x000000828381723e */ /* 0x000fe400000010ff */
[----:B------:R-:W-:-:S02]  /*a320*/  LEA.HI R3, R3, R0, RZ, 0x3 ;  /* 0x0000000003037211 */ /* 0x000fc400078f18ff */
[----:B------:R-:W-:Y:S02]  /*a330*/  F2FP.BF16.F32.PACK_AB R136, R137, R136 ;  /* 0x000000888988723e */ /* 0x000fe400000010ff */
[C---:B------:R-:W-:Y:S02]  /*a340*/  LOP3.LUT R5, R3.reuse, 0xfffffff8, RZ, 0xc0, !PT ;  /* 0xfffffff803057812 */ /* 0x040fe400078ec0ff */
[----:B------:R-:W-:Y:S02]  /*a350*/  SHF.L.U32 R3, R3, 0x6, RZ ;  /* 0x0000000603037819 */ /* 0x000fe400000006ff */
[----:B------:R-:W-:Y:S02]  /*a360*/  IADD3 R5, R0, -R5, RZ ;  /* 0x8000000500057210 */ /* 0x000fe40007ffe0ff */
[----:B------:R-:W-:Y:S02]  /*a370*/  LOP3.LUT R3, R3, 0x7ffffe00, RZ, 0xc0, !PT ;  /* 0x7ffffe0003037812 */ /* 0x000fe400078ec0ff */
[C---:B------:R-:W-:Y:S01]  /*a380*/  R2P PR, R5.reuse, 0x6 ;  /* 0x0000000605007804 */ /* 0x040fe20000000000 */
[----:B------:R-:W-:Y:S01]  /*a390*/  IMAD.SHL.U32 R0, R5, 0x40, RZ ;  /* 0x0000004005007824 */ /* 0x000fe200078e00ff */
[----:B------:R-:W-:Y:S01]  /*a3a0*/  F2FP.BF16.F32.PACK_AB R130, R133, R132 ;  /* 0x000000848582723e */ /* 0x000fe200000010ff */
[----:B------:R-:W-:Y:S01]  /*a3b0*/  IMAD R3, R6, 0x400, R3 ;  /* 0x0000040006037824 */ /* 0x000fe200078e0203 */
[----:B------:R-:W-:Y:S01]  /*a3c0*/  F2FP.BF16.F32.PACK_AB R131, R135, R134 ;  /* 0x000000868783723e */ /* 0x000fe200000010ff */
[----:B------:R-:W-:Y:S01]  /*a3d0*/  IMAD.MOV.U32 R5, RZ, RZ, 0x40 ;  /* 0x00000040ff057424 */ /* 0x000fe200078e00ff */
[----:B------:R-:W-:-:S02]  /*a3e0*/  LOP3.LUT R0, R0, 0x1c0, RZ, 0xc0, !PT ;  /* 0x000001c000007812 */ /* 0x000fc400078ec0ff */
[----:B------:R-:W-:Y:S02]  /*a3f0*/  F2FP.BF16.F32.PACK_AB R137, R139, R138 ;  /* 0x0000008a8b89723e */ /* 0x000fe400000010ff */
[----:B------:R-:W-:Y:S02]  /*a400*/  LOP3.LUT R7, R0, 0x8, R7, 0xf8, !PT ;  /* 0x0000000800077812 */ /* 0x000fe400078ef807 */
[----:B------:R-:W-:Y:S02]  /*a410*/  SHF.R.U32.HI R0, RZ, 0x3, R0 ;  /* 0x00000003ff007819 */ /* 0x000fe40000011600 */
[----:B------:R-:W-:Y:S02]  /*a420*/  SEL R5, R5, 0xffffffc0, !P2 ;  /* 0xffffffc005057807 */ /* 0x000fe40005000000 */
[----:B------:R-:W-:Y:S02]  /*a430*/  LOP3.LUT R0, R7, R0, RZ, 0x3c, !PT ;  /* 0x0000000007007212 */ /* 0x000fe400078e3cff */
[----:B------:R-:W-:-:S02]  /*a440*/  F2FP.BF16.F32.PACK_AB R144, R145, R144 ;  /* 0x000000909190723e */ /* 0x000fc400000010ff */
[----:B------:R-:W-:Y:S01]  /*a450*/  F2FP.BF16.F32.PACK_AB R138, R141, R140 ;  /* 0x0000008c8d8a723e */ /* 0x000fe200000010ff */
[----:B------:R-:W-:Y:S01]  /*a460*/  IMAD.IADD R0, R0, 0x1, R3 ;  /* 0x0000000100007824 */ /* 0x000fe200078e0203 */
[----:B------:R-:W-:Y:S02]  /*a470*/  MOV R3, 0x20 ;  /* 0x0000002000037802 */ /* 0x000fe40000000f00 */
[----:B------:R-:W-:Y:S01]  /*a480*/  F2FP.BF16.F32.PACK_AB R139, R143, R142 ;  /* 0x0000008e8f8b723e */ /* 0x000fe200000010ff */
[----:B------:R-:W-:Y:S01]  /*a490*/  IMAD R0, R0, 0x2, R17 ;  /* 0x0000000200007824 */ /* 0x000fe200078e0211 */
[----:B------:R-:W-:Y:S02]  /*a4a0*/  SEL R3, R3, 0xffffffe0, !P1 ;  /* 0xffffffe003037807 */ /* 0x000fe40004800000 */
[----:B------:R-:W-:Y:S02]  /*a4b0*/  F2FP.BF16.F32.PACK_AB R145, R147, R146 ;  /* 0x000000929391723e */ /* 0x000fe400000010ff */
[--C-:B------:R-:W-:Y:S01]  /*a4c0*/  IADD3 R4, R5, 0x4000, R0.reuse ;  /* 0x0000400005047810 */ /* 0x100fe20007ffe000 */
[----:B------:R-:W-:Y:S01]  /*a4d0*/  STSM.16.M88.4 [R0+0x4000], R152 ;  /* 0x0040009800007844 */ /* 0x000fe20000000200 */
[----:B------:R-:W-:-:S02]  /*a4e0*/  IADD3 R2, R3, 0x4000, R0 ;  /* 0x0000400003027810 */ /* 0x000fc40007ffe000 */
[----:B------:R-:W-:Y:S01]  /*a4f0*/  IADD3 R3, R3, R4, RZ ;  /* 0x0000000403037210 */ /* 0x000fe20007ffe0ff */
[----:B------:R-:W3:Y:S01]  /*a500*/  SHFL.IDX PT, R5, R6, RZ, 0x1f ;  /* 0x00001fff06057589 */ /* 0x000ee200000e0000 */
[----:B------:R-:W-:Y:S02]  /*a510*/  F2FP.BF16.F32.PACK_AB R146, R149, R148 ;  /* 0x000000949592723e */ /* 0x000fe400000010ff */
[----:B------:R-:W-:Y:S01]  /*a520*/  F2FP.BF16.F32.PACK_AB R147, R151, R150 ;  /* 0x000000969793723e */ /* 0x000fe200000010ff */
[----:B------:R4:W-:Y:S04]  /*a530*/  STSM.16.M88.4 [R2], R160 ;  /* 0x000000a002007844 */ /* 0x0009e80000000200 */
[----:B------:R4:W-:Y:S04]  /*a540*/  STSM.16.M88.4 [R4], R168 ;  /* 0x000000a804007844 */ /* 0x0009e80000000200 */
[----:B------:R4:W-:Y:S04]  /*a550*/  STSM.16.M88.4 [R3], R176 ;  /* 0x000000b003007844 */ /* 0x0009e80000000200 */
[----:B------:R4:W-:Y:S04]  /*a560*/  STSM.16.M88.4 [R0], R120 ;  /* 0x0000007800007844 */ /* 0x0009e80000000200 */
[----:B------:R4:W-:Y:S04]  /*a570*/  STSM.16.M88.4 [R2+-0x4000], R128 ;  /* 0xffc0008002007844 */ /* 0x0009e80000000200 */
[----:B------:R4:W-:Y:S01]  /*a580*/  STSM.16.M88.4 [R4+-0x4000], R136 ;  /* 0xffc0008804007844 */ /* 0x0009e20000000200 */
[----:B---3--:R-:W-:-:S03]  /*a590*/  ISETP.NE.AND P0, PT, R5, 0x7, PT ;  /* 0x000000070500780c */ /* 0x008fc60003f05270 */
[----:B------:R4:W-:Y:S01]  /*a5a0*/  STSM.16.M88.4 [R3+-0x4000], R144 ;  /* 0xffc0009003007844 */ /* 0x0009e20000000200 */
[----:B------:R-:W-:Y:S01]  /*a5b0*/  @!PT LDS RZ, [RZ] ;  /* 0x00000000fffff984 */ /* 0x000fe20000000800 */
[----:B------:R-:W-:Y:S01]  /*a5c0*/  @!PT LDS RZ, [RZ] ;  /* 0x00000000fffff984 */ /* 0x000fe20000000800 */
[----:B------:R-:W-:Y:S01]  /*a5d0*/  @!PT LDS RZ, [RZ] ;  /* 0x00000000fffff984 */ /* 0x000fe20000000800 */
[----:B------:R3:W-:Y:S06]  /*a5e0*/  MEMBAR.ALL.CTA ;  /* 0x0000000000007992 */ /* 0x0007ec0000008000 */
[----:B---3--:R-:W3:Y:S02]  /*a5f0*/  FENCE.VIEW.ASYNC.S ;  /* 0x00000000000073c6 */ /* 0x008ee40000000000 */
[----:B---3--:R-:W-:Y:S06]  /*a600*/  BAR.ARV 0x1, 0x120 ;  /* 0x0044800000007b1d */ /* 0x008fec0000002000 */
[----:B------:R-:W-:Y:S05]  /*a610*/  @P0 BRA `(.L_x_2451) ;  /* 0x0000000000480947 */ /* 0x000fea0003800000 */
[----:B------:R-:W-:Y:S01]  /*a620*/  BAR.SYNC.DEFER_BLOCKING 0x1, 0x120 ;  /* 0x0044800000007b1d */ /* 0x000fe20000010000 */
[----:B------:R-:W-:-:S05]  /*a630*/  ELECT P0, URZ, PT ;  /* 0x00000000003f782f */ /* 0x000fca0003800000 */
[----:B------:R-:W-:Y:S08]  /*a640*/  BSSY B0, `(.L_x_2451) ;  /* 0x000000f000007945 */ /* 0x000ff00003800000 */
[----:B------:R-:W-:Y:S05]  /*a650*/  @!P0 BRA `(.L_x_2452) ;  /* 0x0000000000348947 */ /* 0x000fea0003800000 */
[----:B------:R-:W-:Y:S01]  /*a660*/  R2UR UR6, R17 ;  /* 0x00000000110672ca */ /* 0x000fe200000e0000 */
[----:B------:R-:W-:Y:S01]  /*a670*/  ULDC.64 UR8, c[0x0][0x198] ;  /* 0x0000660000087ab9 */ /* 0x000fe20000000a00 */
[----:B------:R-:W-:Y:S02]  /*a680*/  USHF.L.U32 UR42, UR36, 0x7, URZ ;  /* 0x00000007242a7899 */ /* 0x000fe4000800063f */
[----:B------:R-:W-:Y:S02]  /*a690*/  UIADD3 UR4, UP0, UR8, 0x770, URZ ;  /* 0x0000077008047890 */ /* 0x000fe4000ff1e03f */
[----:B------:R-:W-:Y:S02]  /*a6a0*/  UIADD3 UR8, UP1, UR8, 0x670, URZ ;  /* 0x0000067008087890 */ /* 0x000fe4000ff3e03f */
[----:B------:R-:W-:Y:S02]  /*a6b0*/  UIADD3.X UR5, URZ, UR9, URZ, UP0, !UPT ;  /* 0x000000093f057290 */ /* 0x000fe400087fe43f */
[----:B------:R-:W-:Y:S01]  /*a6c0*/  UIADD3.X UR9, URZ, UR9, URZ, UP1, !UPT ;  /* 0x000000093f097290 */ /* 0x000fe20008ffe43f */
[----:B------:R-:W-:-:S02]  /*a6d0*/  UMOV UR41, URZ ;  /* 0x0000003f00297c82 */ /* 0x000fc40008000000 */
[----:B------:R-:W-:-:S09]  /*a6e0*/  UIADD3 UR40, UR6, 0x4000, URZ ;  /* 0x0000400006287890 */ /* 0x000fd2000fffe03f */
[----:B------:R3:W-:Y:S02]  /*a6f0*/  UTMASTG.4D [UR40], [UR4] ;  /* 0x00000028040073b5 */ /* 0x0007e40008018000 */
[----:B---3--:R-:W-:Y:S02]  /*a700*/  UMOV UR40, UR6 ;  /* 0x0000000600287c82 */ /* 0x008fe40008000000 */
[----:B------:R3:W-:Y:S02]  /*a710*/  UTMASTG.4D [UR40], [UR8] ;  /* 0x00000028080073b5 */ /* 0x0007e40008018000 */
[----:B---3--:R0:W-:Y:S02]  /*a720*/  UTMACMDFLUSH ;  /* 0x00000000000079b7 */ /* 0x0081e40000000000 */
.L_x_2452:
[----:B------:R-:W-:Y:S05]  /*a730*/  BSYNC B0 ;  /* 0x0000000000007941 */ /* 0x000fea0003800000 */
.L_x_2451:
[----:B------:R-:W-:-:S04]  /*a740*/  DEPBAR.LE SB0, 0x0 ;  /* 0x000080000000791a */ /* 0x000fc80000000000 */
[----:B------:R-:W-:Y:S05]  /*a750*/  BRA `(.L_x_2413) ;  /* 0x00000038006c7947 */ /* 0x000fea0003800000 */
.L_x_2446:
[----:B------:R-:W4:Y:S01]  /*a760*/  S2R R0, SR_TID.X ;  /* 0x0000000000007919 */ /* 0x000f220000002100 */
[----:B------:R-:W5:Y:S01]  /*a770*/  LDC.64 R2, c[0x0][0x820] ;  /* 0x00020800ff027b82 */ /* 0x000f620000000a00 */
[----:B------:R-:W-:Y:S01]  /*a780*/  IMAD.U32 R9, RZ, RZ, UR43 ;  /* 0x0000002bff097e24 */ /* 0x000fe2000f8e00ff */
[----:B------:R-:W-:Y:S01]  /*a790*/  BSSY B0, `(.L_x_2453) ;  /* 0x0000038000007945 */ /* 0x000fe20003800000 */
[----:B------:R-:W-:Y:S02]  /*a7a0*/  IMAD.U32 R27, RZ, RZ, UR36 ;  /* 0x00000024ff1b7e24 */ /* 0x000fe4000f8e00ff */
[----:B------:R-:W-:Y:S01]  /*a7b0*/  IMAD.U32 R25, RZ, RZ, UR44 ;  /* 0x0000002cff197e24 */ /* 0x000fe2000f8e00ff */
[----:B------:R-:W-:Y:S02]  /*a7c0*/  SHF.R.S32.HI R9, RZ, 0x1f, R9 ;  /* 0x0000001fff097819 */ /* 0x000fe40000011409 */
[----:B------:R-:W1:Y:S02]  /*a7d0*/  LDC.64 R18, c[0x0][0x808] ;  /* 0x00020200ff127b82 */ /* 0x000e640000000a00 */
[----:B------:R-:W-:-:S06]  /*a7e0*/  SHF.R.S32.HI R25, RZ, 0x1f, R25 ;  /* 0x0000001fff197819 */ /* 0x000fcc0000011419 */
[----:B------:R-:W5:Y:S08]  /*a7f0*/  LDC.64 R14, c[0x0][0x828] ;  /* 0x00020a00ff0e7b82 */ /* 0x000f700000000a00 */
[----:B------:R-:W5:Y:S01]  /*a800*/  LDC.64 R16, c[0x0][0x850] ;  /* 0x00021400ff107b82 */ /* 0x000f620000000a00 */
[----:B----4-:R-:W-:-:S07]  /*a810*/  VIADD R5, R0, 0xffffff80 ;  /* 0xffffff8000057836 */ /* 0x010fce0000000000 */
[----:B------:R-:W4:Y:S01]  /*a820*/  LDC R23, c[0x0][0x83c] ;  /* 0x00020f00ff177b82 */ /* 0x000f220000000800 */
[----:B-1----:R-:W-:Y:S01]  /*a830*/  IMAD R11, R27, -0x80, R18 ;  /* 0xffffff801b0b7824 */ /* 0x002fe200078e0212 */
[----:B------:R-:W-:-:S04]  /*a840*/  SHF.R.S32.HI R0, RZ, 0x1f, R5 ;  /* 0x0000001fff007819 */ /* 0x000fc80000011405 */
[----:B--2---:R-:W-:Y:S02]  /*a850*/  LEA.HI R8, R0, R5, RZ, 0x3 ;  /* 0x0000000500087211 */ /* 0x004fe400078f18ff */
[----:B------:R-:W1:Y:S02]  /*a860*/  LDC.64 R20, c[0x0][0x858] ;  /* 0x00021600ff147b82 */ /* 0x000e640000000a00 */
[----:B------:R-:W-:-:S04]  /*a870*/  LOP3.LUT R0, R8, 0x1ffffff8, RZ, 0xc0, !PT ;  /* 0x1ffffff808007812 */ /* 0x000fc800078ec0ff */
[----:B------:R-:W-:-:S05]  /*a880*/  IADD3 R0, R5, -R0, RZ ;  /* 0x8000000005007210 */ /* 0x000fca0007ffe0ff */
[----:B---3--:R-:W-:Y:S02]  /*a890*/  IMAD.SHL.U32 R6, R0, 0x8, RZ ;  /* 0x0000000800067824 */ /* 0x008fe400078e00ff */
[----:B-----5:R-:W-:-:S03]  /*a8a0*/  IMAD R0, R9, R2, RZ ;  /* 0x0000000209007224 */ /* 0x020fc600078e02ff */
[----:B------:R-:W-:Y:S01]  /*a8b0*/  SHF.R.S32.HI R7, RZ, 0x1f, R6 ;  /* 0x0000001fff077819 */ /* 0x000fe20000011406 */
[----:B------:R-:W-:Y:S02]  /*a8c0*/  IMAD R3, R3, UR43, R0 ;  /* 0x0000002b03037c24 */ /* 0x000fe4000f8e0200 */
[----:B------:R-:W-:Y:S01]  /*a8d0*/  IMAD.WIDE.U32 R4, R2, UR43, R6 ;  /* 0x0000002b02047c25 */ /* 0x000fe2000f8e0006 */
[----:B------:R-:W-:-:S03]  /*a8e0*/  SHF.R.S32.HI R2, RZ, 0x3, R8 ;  /* 0x00000003ff027819 */ /* 0x000fc60000011408 */
[----:B------:R-:W-:Y:S01]  /*a8f0*/  IMAD R8, R25, R14, RZ ;  /* 0x0000000e19087224 */ /* 0x000fe200078e02ff */
[----:B------:R-:W-:Y:S01]  /*a900*/  IADD3 R5, R5, R3, RZ ;  /* 0x0000000305057210 */ /* 0x000fe20007ffe0ff */
[C---:B------:R-:W-:Y:S01]  /*a910*/  VIADD R0, R2.reuse, 0x20 ;  /* 0x0000002002007836 */ /* 0x040fe20000000000 */
[CC--:B------:R-:W-:Y:S01]  /*a920*/  ISETP.GE.AND P2, PT, R2.reuse, R11.reuse, PT ;  /* 0x0000000b0200720c */ /* 0x0c0fe20003f46270 */
[----:B------:R-:W-:Y:S02]  /*a930*/  VIADD R3, R2, 0x60 ;  /* 0x0000006002037836 */ /* 0x000fe40000000000 */
[----:B------:R-:W-:Y:S01]  /*a940*/  IMAD R15, R15, UR44, R8 ;  /* 0x0000002c0f0f7c24 */ /* 0x000fe2000f8e0208 */
[-C--:B------:R-:W-:Y:S01]  /*a950*/  ISETP.GE.AND P3, PT, R0, R11.reuse, PT ;  /* 0x0000000b0000720c */ /* 0x080fe20003f66270 */
[----:B------:R-:W-:Y:S01]  /*a960*/  IMAD.WIDE.U32 R12, R14, UR44, R4 ;  /* 0x0000002c0e0c7c25 */ /* 0x000fe2000f8e0004 */
[----:B------:R-:W-:Y:S02]  /*a970*/  ISETP.GE.AND P1, PT, R3, R11, PT ;  /* 0x0000000b0300720c */ /* 0x000fe40003f26270 */
[----:B------:R-:W-:Y:S01]  /*a980*/  IADD3 R0, R2, 0x40, RZ ;  /* 0x0000004002007810 */ /* 0x000fe20007ffe0ff */
[----:B------:R-:W-:Y:S01]  /*a990*/  IMAD.IADD R5, R13, 0x1, R15 ;  /* 0x000000010d057824 */ /* 0x000fe200078e020f */
[----:B------:R-:W-:-:S02]  /*a9a0*/  SHF.R.S32.HI R3, RZ, 0x1f, R2 ;  /* 0x0000001fff037819 */ /* 0x000fc40000011402 */
[----:B------:R-:W-:Y:S01]  /*a9b0*/  ISETP.GE.AND P0, PT, R0, R11, PT ;  /* 0x0000000b0000720c */ /* 0x000fe20003f06270 */
[----:B------:R-:W-:Y:S01]  /*a9c0*/  IMAD R0, R9, R16, RZ ;  /* 0x0000001009007224 */ /* 0x000fe200078e02ff */
[CC--:B------:R-:W-:Y:S01]  /*a9d0*/  ISETP.GE.OR P6, PT, R6.reuse, R19.reuse, P2 ;  /* 0x000000130600720c */ /* 0x0c0fe200017c6670 */
[----:B------:R-:W-:Y:S01]  /*a9e0*/  IMAD.WIDE R10, R27, 0x80, R2 ;  /* 0x000000801b0a7825 */ /* 0x000fe200078e0202 */
[CC--:B------:R-:W-:Y:S01]  /*a9f0*/  ISETP.GE.OR P4, PT, R6.reuse, R19.reuse, P3 ;  /* 0x000000130600720c */ /* 0x0c0fe20001f86670 */
[----:B------:R-:W2:Y:S01]  /*aa00*/  LDC.64 R26, c[0x0][0x208] ;  /* 0x00008200ff1a7b82 */ /* 0x000ea20000000a00 */
[----:B------:R-:W-:Y:S01]  /*aa10*/  ISETP.GE.OR P5, PT, R6, R19, P0 ;  /* 0x000000130600720c */ /* 0x000fe200007a6670 */
[----:B------:R-:W-:Y:S02]  /*aa20*/  IMAD R17, R17, UR43, R0 ;  /* 0x0000002b11117c24 */ /* 0x000fe4000f8e0200 */
[----:B------:R-:W-:-:S06]  /*aa30*/  IMAD.WIDE.U32 R8, R16, UR43, R6 ;  /* 0x0000002b10087c25 */ /* 0x000fcc000f8e0006 */
[----:B-1--4-:R-:W-:Y:S05]  /*aa40*/  @P6 BRA `(.L_x_2454) ;  /* 0x0000000000306947 */ /* 0x012fea0003800000 */
[----:B------:R-:W-:Y:S01]  /*aa50*/  ULDC.64 UR4, c[0x0][0x818] ;  /* 0x0002060000047ab9 */ /* 0x000fe20000000a00 */
[----:B------:R-:W-:Y:S01]  /*aa60*/  MOV R4, R12 ;  /* 0x0000000c00047202 */ /* 0x000fe20000000f00 */
[----:B------:R-:W-:Y:S01]  /*aa70*/  IMAD R15, R11, UR4, RZ ;  /* 0x000000040b0f7c24 */ /* 0x000fe2000f8e02ff */
[----:B--2---:R-:W-:Y:S02]  /*aa80*/  R2UR UR6, R26 ;  /* 0x000000001a0672ca */ /* 0x004fe400000e0000 */
        /* <DEDUP_REMOVED lines=8> */
.L_x_2454:
[----:B------:R-:W-:Y:S05]  /*ab10*/  BSYNC B0 ;  /* 0x0000000000007941 */ /* 0x000fea0003800000 */
.L_x_2453:
[----:B------:R-:W-:Y:S01]  /*ab20*/  IMAD.IADD R9, R9, 0x1, R17 ;  /* 0x0000000109097824 */ /* 0x000fe200078e0211 */
[----:B------:R-:W-:Y:S01]  /*ab30*/  BSSY B0, `(.L_x_2455) ;  /* 0x0000019000007945 */ /* 0x000fe20003800000 */
[----:B------:R-:W-:Y:S01]  /*ab40*/  IMAD R0, R25, R20, RZ ;  /* 0x0000001419007224 */ /* 0x000fe200078e02ff */
[----:B------:R-:W-:Y:S01]  /*ab50*/  ISETP.GE.OR P6, PT, R6, R19, P1 ;  /* 0x000000130600720c */ /* 0x000fe20000fc6670 */
[----:B------:R-:W-:Y:S01]  /*ab60*/  IMAD.WIDE.U32 R8, R20, UR44, R8 ;  /* 0x0000002c14087c25 */ /* 0x000fe2000f8e0008 */
[CC--:B------:R-:W-:Y:S02]  /*ab70*/  ISETP.GE.OR P2, PT, R6.reuse, R23.reuse, P2 ;  /* 0x000000170600720c */ /* 0x0c0fe40001746670 */
[CC--:B------:R-:W-:Y:S01]  /*ab80*/  ISETP.GE.OR P3, PT, R6.reuse, R23.reuse, P3 ;  /* 0x000000170600720c */ /* 0x0c0fe20001f66670 */
[----:B-1----:R-:W-:Y:S01]  /*ab90*/  IMAD R15, R21, UR44, R0 ;  /* 0x0000002c150f7c24 */ /* 0x002fe2000f8e0200 */
[CC--:B------:R-:W-:Y:S02]  /*aba0*/  ISETP.GE.OR P0, PT, R6.reuse, R23.reuse, P0 ;  /* 0x000000170600720c */ /* 0x0c0fe40000706670 */
[----:B------:R-:W-:Y:S01]  /*abb0*/  ISETP.GE.OR P1, PT, R6, R23, P1 ;  /* 0x000000170600720c */ /* 0x000fe20000f26670 */
[----:B------:R-:W-:-:S12]  /*abc0*/  @P4 BRA `(.L_x_2456) ;  /* 0x00000000003c4947 */ /* 0x000fd80003800000 */
[----:B------:R-:W-:Y:S01]  /*abd0*/  IADD3 R7, P4, R10, 0x20, RZ ;  /* 0x000000200a077810 */ /* 0x000fe20007f9e0ff */
[----:B------:R-:W-:Y:S01]  /*abe0*/  ULDC.64 UR4, c[0x0][0x818] ;  /* 0x0002060000047ab9 */ /* 0x000fe20000000a00 */
[----:B------:R-:W-:Y:S01]  /*abf0*/  IMAD.MOV.U32 R2, RZ, RZ, R12 ;  /* 0x000000ffff027224 */ /* 0x000fe200078e000c */
[----:B--2---:R-:W-:Y:S01]  /*ac00*/  R2UR UR6, R26 ;  /* 0x000000001a0672ca */ /* 0x004fe200000e0000 */
[----:B------:R-:W-:Y:S01]  /*ac10*/  IMAD.MOV.U32 R3, RZ, RZ, R5 ;  /* 0x000000ffff037224 */ /* 0x000fe200078e0005 */
[----:B------:R-:W-:Y:S02]  /*ac20*/  IADD3.X R0, RZ, R11, RZ, P4, !PT ;  /* 0x0000000bff007210 */ /* 0x000fe400027fe4ff */
        /* <DEDUP_REMOVED lines=9> */
.L_x_2456:
[----:B------:R-:W-:Y:S05]  /*acc0*/  BSYNC B0 ;  /* 0x0000000000007941 */ /* 0x000fea0003800000 */
.L_x_2455:
[----:B------:R-:W-:Y:S04]  /*acd0*/  BSSY B0, `(.L_x_2457) ;  /* 0x0000011000007945 */ /* 0x000fe80003800000 */
[----:B------:R-:W-:Y:S05]  /*ace0*/  @P5 BRA `(.L_x_2458) ;  /* 0x00000000003c5947 */ /* 0x000fea0003800000 */
[----:B-1----:R-:W-:Y:S01]  /*acf0*/  IADD3 R7, P4, R10, 0x40, RZ ;  /* 0x000000400a077810 */ /* 0x002fe20007f9e0ff */
[----:B------:R-:W-:Y:S01]  /*ad00*/  ULDC.64 UR4, c[0x0][0x818] ;  /* 0x0002060000047ab9 */ /* 0x000fe20000000a00 */
[----:B------:R-:W-:Y:S01]  /*ad10*/  MOV R3, R5 ;  /* 0x0000000500037202 */ /* 0x000fe20000000f00 */
[----:B------:R-:W-:Y:S01]  /*ad20*/  IMAD.MOV.U32 R2, RZ, RZ, R12 ;  /* 0x000000ffff027224 */ /* 0x000fe200078e000c */
[----:B--2---:R-:W-:Y:S01]  /*ad30*/  R2UR UR6, R26 ;  /* 0x000000001a0672ca */ /* 0x004fe200000e0000 */
[----:B------:R-:W-:Y:S01]  /*ad40*/  IMAD.X R0, RZ, RZ, R11, P4 ;  /* 0x000000ffff007224 */ /* 0x000fe200020e060b */
[----:B------:R-:W-:Y:S01]  /*ad50*/  R2UR UR7, R27 ;  /* 0x000000001b0772ca */ /* 0x000fe200000e0000 */
        /* <DEDUP_REMOVED lines=8> */
.L_x_2458:
[----:B------:R-:W-:Y:S05]  /*ade0*/  BSYNC B0 ;  /* 0x0000000000007941 */ /* 0x000fea0003800000 */
.L_x_2457:
[----:B------:R-:W-:Y:S04]  /*adf0*/  BSSY B0, `(.L_x_2459) ;  /* 0x0000011000007945 */ /* 0x000fe80003800000 */
[----:B------:R-:W-:Y:S05]  /*ae00*/  @P6 BRA `(.L_x_2460) ;  /* 0x00000000003c6947 */ /* 0x000fea0003800000 */
[----:B-1-3--:R-:W-:Y:S01]  /*ae10*/  IADD3 R7, P4, R10, 0x60, RZ ;  /* 0x000000600a077810 */ /* 0x00afe20007f9e0ff */
        /* <DEDUP_REMOVED lines=14> */
.L_x_2460:
[----:B------:R-:W-:Y:S05]  /*af00*/  BSYNC B0 ;  /* 0x0000000000007941 */ /* 0x000fea0003800000 */
.L_x_2459:
[----:B------:R-:W-:Y:S01]  /*af10*/  BSSY B0, `(.L_x_2461) ;  /* 0x000000f000007945 */ /* 0x000fe20003800000 */
[----:B----4-:R-:W-:-:S03]  /*af20*/  IADD3 R5, R9, R15, RZ ;  /* 0x0000000f09057210 */ /* 0x010fc60007ffe0ff */
[----:B------:R-:W-:Y:S05]  /*af30*/  @P2 BRA `(.L_x_2462) ;  /* 0x0000000000302947 */ /* 0x000fea0003800000 */
[----:B------:R-:W-:Y:S01]  /*af40*/  ULDC.64 UR4, c[0x0][0x848] ;  /* 0x0002120000047ab9 */ /* 0x000fe20000000a00 */
[----:B------:R-:W-:Y:S01]  /*af50*/  IMAD.MOV.U32 R4, RZ, RZ, R8 ;  /* 0x000000ffff047224 */ /* 0x000fe200078e0008 */
[----:B--2---:R-:W-:Y:S01]  /*af60*/  R2UR UR6, R26 ;  /* 0x000000001a0672ca */ /* 0x004fe200000e0000 */
[----:B-1-3--:R-:W-:Y:S01]  /*af70*/  IMAD R7, R11, UR4, RZ ;  /* 0x000000040b077c24 */ /* 0x00afe2000f8e02ff */
        /* <DEDUP_REMOVED lines=8> */
.L_x_2462:
[----:B------:R-:W-:Y:S05]  /*b000*/  BSYNC B0 ;  /* 0x0000000000007941 */ /* 0x000fea0003800000 */
.L_x_2461:
[----:B------:R-:W-:Y:S04]  /*b010*/  BSSY B0, `(.L_x_2463) ;  /* 0x0000011000007945 */ /* 0x000fe80003800000 */
[----:B------:R-:W-:Y:S05]  /*b020*/  @P3 BRA `(.L_x_2464) ;  /* 0x00000000003c3947 */ /* 0x000fea0003800000 */
[----:B-1-34-:R-:W-:Y:S01]  /*b030*/  IADD3 R7, P2, R10, 0x20, RZ ;  /* 0x000000200a077810 */ /* 0x01afe20007f5e0ff */
        /* <DEDUP_REMOVED lines=14> */
.L_x_2464:
[----:B------:R-:W-:Y:S05]  /*b120*/  BSYNC B0 ;  /* 0x0000000000007941 */ /* 0x000fea0003800000 */
.L_x_2463:
[----:B------:R-:W-:Y:S04]  /*b130*/  BSSY B0, `(.L_x_2465) ;  /* 0x0000011000007945 */ /* 0x000fe80003800000 */
[----:B------:R-:W-:Y:S05]  /*b140*/  @P0 BRA `(.L_x_2466) ;  /* 0x00000000003c0947 */ /* 0x000fea0003800000 */
[----:B-1-34-:R-:W-:Y:S01]  /*b150*/  IADD3 R7, P0, R10, 0x40, RZ ;  /* 0x000000400a077810 */ /* 0x01afe20007f1e0ff */
        /* <DEDUP_REMOVED lines=14> */
.L_x_2466:
[----:B------:R-:W-:Y:S05]  /*b240*/  BSYNC B0 ;  /* 0x0000000000007941 */ /* 0x000fea0003800000 */
.L_x_2465:
        /* <DEDUP_REMOVED lines=17> */
.L_x_2409:
        /* <DEDUP_REMOVED lines=8> */
[----:B------:R-:W1:Y:S01]  /*b3e0*/  S2UR UR7, SR_CTAID.X ;  /* 0x00000000000779c3 */ /* 0x000e620000002500 */
[----:B------:R-:W-:Y:S02]  /*b3f0*/  ULDC UR8, c[0x0][0xb50] ;  /* 0x0002d40000087ab9 */ /* 0x000fe40000000800 */
[----:B------:R-:W-:-:S05]  /*b400*/  UISETP.NE.AND UP0, UPT, UR8, 0x1, UPT ;  /* 0x000000010800788c */ /* 0x000fca000bf05270 */
[----:B------:R-:W2:Y:S06]  /*b410*/  LDC R0, c[0x0][0xb68] ;  /* 0x0002da00ff007b82 */ /* 0x000eac0000000800 */
[----:B------:R-:W-:Y:S01]  /*b420*/  @UP0 ULDC UR4, c[0x0][0xb54] ;  /* 0x0002d50000040ab9 */ /* 0x000fe20000000800 */
[----:B------:R-:W-:Y:S01]  /*b430*/  @UP0 ULDC UR9, c[0x0][0xb58] ;  /* 0x0002d60000090ab9 */ /* 0x000fe20000000800 */
[----:B-1----:R-:W-:Y:S02]  /*b440*/  UIMAD.WIDE.U32 UR4, UR7, UR4, URZ ;  /* 0x00000004070472a5 */ /* 0x002fe4000f8e003f */
[----:B------:R-:W-:-:S02]  /*b450*/  UMOV UR6, UR7 ;  /* 0x0000000700067c82 */ /* 0x000fc40008000000 */
[----:B------:R-:W-:-:S04]  /*b460*/  @UP0 USHF.R.U32.HI UR6, URZ, UR9, UR5 ;  /* 0x000000093f060299 */ /* 0x000fc80008011605 */
[----:B------:R-:W-:Y:S02]  /*b470*/  UIADD3 UR4, -UR6, URZ, URZ ;  /* 0x0000003f06047290 */ /* 0x000fe4000fffe13f */
[----:B--2---:R-:W-:Y:S02]  /*b480*/  ISETP.LE.AND P0, PT, R0, UR6, PT ;  /* 0x0000000600007c0c */ /* 0x004fe4000bf03270 */
[----:B------:R-:W-:-:S11]  /*b490*/  UIMAD UR8, UR8, UR4, UR7 ;  /* 0x00000004080872a4 */ /* 0x000fd6000f8e0207 */
[----:B------:R-:W-:Y:S05]  /*b4a0*/  @!P0 BRA `(.L_x_2468) ;  /* 0x0000000000208947 */ /* 0x000fea0003800000 */
        /* <DEDUP_REMOVED lines=8> */
.L_x_2468:
[----:B------:R-:W-:Y:S01]  /*b530*/  ULDC UR9, c[0x0][0xb44] ;  /* 0x0002d10000097ab9 */ /* 0x000fe20000000800 */
[----:B------:R-:W-:Y:S01]  /*b540*/  UMOV UR7, UR8 ;  /* 0x0000000800077c82 */ /* 0x000fe20008000000 */
[----:B------:R-:W-:-:S11]  /*b550*/  UISETP.NE.AND UP0, UPT, UR9, 0x1, UPT ;  /* 0x000000010900788c */ /* 0x000fd6000bf05270 */
[----:B------:R-:W-:Y:S02]  /*b560*/  @UP0 ULDC.64 UR10, c[0x0][0xb48] ;  /* 0x0002d200000a0ab9 */ /* 0x000fe40000000a00 */
[----:B------:R-:W-:-:S04]  /*b570*/  UIMAD.WIDE.U32 UR4, UR8, UR10, URZ ;  /* 0x0000000a080472a5 */ /* 0x000fc8000f8e003f */
[----:B------:R-:W-:-:S04]  /*b580*/  @UP0 USHF.R.U32.HI UR7, URZ, UR11, UR5 ;  /* 0x0000000b3f070299 */ /* 0x000fc80008011605 */
[----:B------:R-:W-:-:S12]  /*b590*/  UIMAD UR4, UR7, UR9, URZ ;  /* 0x00000009070472a4 */ /* 0x000fd8000f8e023f */
.L_x_2469:
        /* <DEDUP_REMOVED lines=17> */
[----:B------:R-:W-:Y:S01]  /*b6b0*/  ULDC UR6, c[0x0][0x74c] ;  /* 0x0001d30000067ab9 */ /* 0x000fe20000000800 */
[----:B------:R-:W-:Y:S02]  /*b6c0*/  UIADD3 UR4, UR4, 0x5f, URZ ;  /* 0x0000005f04047890 */ /* 0x000fe4000fffe03f */
[----:B------:R-:W-:Y:S02]  /*b6d0*/  UIADD3 UR7, -UR6, UR7, -UR5 ;  /* 0x0000000706077290 */ /* 0x000fe4000fffe905 */
[----:B------:R-:W-:Y:S02]  /*b6e0*/  UIMAD.WIDE UR4, UR4, 0x2aaaaaab, URZ ;  /* 0x2aaaaaab040478a5 */ /* 0x000fe4000f8e023f */
[----:B------:R-:W-:-:S02]  /*b6f0*/  UIMAD.WIDE UR6, UR7, 0x2aaaaaab, URZ ;  /* 0x2aaaaaab070678a5 */ /* 0x000fc4000f8e023f */
[----:B------:R-:W-:Y:S02]  /*b700*/  USHF.R.U32.HI UR4, URZ, 0x1f, UR5 ;  /* 0x0000001f3f047899 */ /* 0x000fe40008011605 */
[----:B------:R-:W-:Y:S02]  /*b710*/  USHF.R.U32.HI UR6, URZ, 0x1f, UR7 ;  /* 0x0000001f3f067899 */ /* 0x000fe40008011607 */
[----:B------:R-:W-:Y:S02]  /*b720*/  ULEA.HI.SX32 UR5, UR5, UR4, 0x1c ;  /* 0x0000000405057291 */ /* 0x000fe4000f8fe23f */
[----:B------:R-:W-:-:S04]  /*b730*/  ULEA.HI.SX32 UR6, UR7, UR6, 0x1c ;  /* 0x0000000607067291 */ /* 0x000fc8000f8fe23f */
[----:B------:R-:W-:-:S04]  /*b740*/  UISETP.LT.AND UP0, UPT, URZ, UR6, UPT ;  /* 0x000000063f00728c */ /* 0x000fc8000bf01270 */
[----:B------:R-:W-:-:S04]  /*b750*/  USEL UR8, URZ, UR6, !UP0 ;  /* 0x000000063f087287 */ /* 0x000fc8000c000000 */
[----:B------:R-:W-:-:S06]  /*b760*/  UISETP.GT.AND UP0, UPT, UR5, UR8, UPT ;  /* 0x000000080500728c */ /* 0x000fcc000bf04270 */
[----:B------:R-:W-:-:S13]  /*b770*/  PLOP3.LUT P0, PT, PT, PT, UP0, 0x80, 0x0 ;  /* 0x000000000000781c */ /* 0x000fda0003f0f008 */
[----:B------:R-:W-:Y:S05]  /*b780*/  @!P0 BRA `(.L_x_2413) ;  /* 0x0000002800608947 */ /* 0x000fea0003800000 */
[----:B------:R-:W-:Y:S01]  /*b790*/  USHF.R.S32.HI UR4, URZ, 0x1f, UR11 ;  /* 0x0000001f3f047899 */ /* 0x000fe2000801140b */
[----:B------:R-:W-:Y:S01]  /*b7a0*/  ULDC.64 UR12, c[0x0][0x2d8] ;  /* 0x0000b600000c7ab9 */ /* 0x000fe20000000a00 */
[----:B------:R-:W-:Y:S02]  /*b7b0*/  ELECT P0, URZ, PT ;  /* 0x00000000003f782f */ /* 0x000fe40003800000 */
[----:B------:R-:W-:Y:S02]  /*b7c0*/  UIMAD UR9, UR4, UR12, URZ ;  /* 0x0000000c040972a4 */ /* 0x000fe4000f8e023f */
[----:B------:R-:W-:Y:S02]  /*b7d0*/  UIADD3 UR4, UR5, -UR8, URZ ;  /* 0x8000000805047290 */ /* 0x000fe4000fffe03f */
[----:B------:R-:W-:Y:S02]  /*b7e0*/  UIMAD.WIDE.U32 UR6, UR11, UR12, URZ ;  /* 0x0000000c0b0672a5 */ /* 0x000fe4000f8e003f */
[----:B------:R-:W-:-:S02]  /*b7f0*/  ULOP3.LUT UR4, UR4, 0x1, URZ, 0xc0, !UPT ;  /* 0x0000000104047892 */ /* 0x000fc4000f8ec03f */
[----:B------:R-:W-:Y:S02]  /*b800*/  UIMAD UR9, UR11, UR13, UR9 ;  /* 0x0000000d0b0972a4 */ /* 0x000fe4000f8e0209 */
[----:B------:R-:W-:Y:S02]  /*b810*/  UISETP.NE.U32.AND UP0, UPT, UR4, 0x1, UPT ;  /* 0x000000010400788c */ /* 0x000fe4000bf05070 */
[----:B------:R-:W-:Y:S01]  /*b820*/  USHF.R.S32.HI UR11, URZ, 0x1f, UR10 ;  /* 0x0000001f3f0b7899 */ /* 0x000fe2000801140a */
[----:B------:R-:W-:Y:S01]  /*b830*/  ULDC.64 UR12, c[0x0][0x2e0] ;  /* 0x0000b800000c7ab9 */ /* 0x000fe20000000a00 */
[----:B------:R-:W-:Y:S02]  /*b840*/  UIADD3 UR7, UR7, UR9, URZ ;  /* 0x0000000907077290 */ /* 0x000fe4000fffe03f */
[----:B------:R-:W-:Y:S01]  /*b850*/  PLOP3.LUT P1, PT, PT, PT, UP0, 0x80, 0x0 ;  /* 0x000000000000781c */ /* 0x000fe20003f2f008 */
[----:B------:R-:W-:Y:S02]  /*b860*/  UIMAD UR9, UR11, UR12, URZ ;  /* 0x0000000c0b0972a4 */ /* 0x000fe4000f8e023f */
[----:B------:R-:W-:-:S02]  /*b870*/  UIMAD.WIDE.U32 UR6, UR10, UR12, UR6 ;  /* 0x0000000c0a0672a5 */ /* 0x000fc4000f8e0006 */
[----:B------:R-:W-:-:S04]  /*b880*/  UIMAD UR9, UR10, UR13, UR9 ;  /* 0x0000000d0a0972a4 */ /* 0x000fc8000f8e0209 */
[----:B------:R-:W-:-:S04]  /*b890*/  UIADD3 UR23, UR7, UR9, URZ ;  /* 0x0000000907177290 */ /* 0x000fc8000fffe03f */
[----:B------:R-:W-:Y:S08]  /*b8a0*/  @P1 BRA `(.L_x_2470) ;  /* 0x0000000000bc1947 */ /* 0x000ff00003800000 */
[----:B------:R-:W-:Y:S01]  /*b8b0*/  UIMAD UR15, UR8, 0x1800, URZ ;  /* 0x00001800080f78a4 */ /* 0x000fe2000f8e023f */
        /* <DEDUP_REMOVED lines=9> */
[----:B------:R-:W-:Y:S01]  /*b950*/  UMOV UR16, 0x0 ;  /* 0x0000000000107882 */ /* 0x000fe20000000000 */
[----:B------:R-:W-:Y:S02]  /*b960*/  UMOV UR17, 0x14f00000 ;  /* 0x14f0000000117882 */ /* 0x000fe40000000000 */
[----:B------:R-:W-:-:S02]  /*b970*/  ULEA.HI.X UR11, UR13, UR11, UR14, 0x2, UP0 ;  /* 0x0000000b0d0b7291 */ /* 0x000fc400080f140e */
[----:B-1----:R-:W-:-:S03]  /*b980*/  ULEA UR4, UR12, UR4, 0x18 ;  /* 0x000000040c047291 */ /* 0x002fc6000f8ec03f */
[----:B------:R-:W-:Y:S01]  /*b990*/  UMOV UR12, 0x300 ;  /* 0x00000300000c7882 */ /* 0x000fe20000000000 */
[----:B------:R-:W-:-:S09]  /*b9a0*/  UIADD3 UR4, UR4, 0x8000, URZ ;  /* 0x0000800004047890 */ /* 0x000fd2000fffe03f */
[----:B------:R1:W-:Y:S02]  /*b9b0*/  UBLKRED.G.S.ADD.F32.RN [UR10], [UR4], UR12, desc[UR16] ;  /* 0x0000100a040073bb */ /* 0x0003e400080a140c */
[----:B-1----:R0:W-:Y:S02]  /*b9c0*/  UTMACMDFLUSH ;  /* 0x00000000000079b7 */ /* 0x0021e40000000000 */
.L_x_2472:
[----:B------:R-:W-:Y:S05]  /*b9d0*/  BSYNC B0 ;  /* 0x0000000000007941 */ /* 0x000fea0003800000 */
.L_x_2471:
        /* <DEDUP_REMOVED lines=9> */
[----:B------:R-:W-:Y:S02]  /*ba70*/  UMOV UR17, 0x14f00000 ;  /* 0x14f0000000117882 */ /* 0x000fe40000000000 */
[----:B------:R-:W-:Y:S02]  /*ba80*/  ULEA.HI.X.SX32 UR4, UR4, UR23, 0x1, UP0 ;  /* 0x0000001704047291 */ /* 0x000fe400080f0e3f */
[----:B------:R-:W-:-:S04]  /*ba90*/  ULEA UR10, UP0, UR14, UR10, 0x2 ;  /* 0x0000000a0e0a7291 */ /* 0x000fc8000f80103f */
[----:B------:R-:W-:-:S03]  /*baa0*/  ULEA.HI.X UR11, UR14, UR11, UR4, 0x2, UP0 ;  /* 0x0000000b0e0b7291 */ /* 0x000fc600080f1404 */
[----:B------:R-:W-:Y:S01]  /*bab0*/  UMOV UR4, 0x300 ;  /* 0x0000030000047882 */ /* 0x000fe20000000000 */
[----:B-1----:R-:W-:-:S04]  /*bac0*/  ULEA UR12, UR13, UR12, 0x18 ;  /* 0x0000000c0d0c7291 */ /* 0x002fc8000f8ec03f */
[----:B------:R-:W-:-:S09]  /*bad0*/  UIADD3 UR12, UR12, 0xb000, URZ ;  /* 0x0000b0000c0c7890 */ /* 0x000fd2000fffe03f */
[----:B------:R1:W-:Y:S01]  /*bae0*/  UBLKRED.G.S.ADD.F32.RN [UR10], [UR12], UR4, desc[UR16] ;  /* 0x0000100a0c0073bb */ /* 0x0003e200080a1404 */
[----:B------:R0:W-:Y:S01]  /*baf0*/  UTMACMDFLUSH ;  /* 0x00000000000079b7 */ /* 0x0001e20000000000 */
[----:B-1----:R-:W-:-:S04]  /*bb00*/  DEPBAR.LE SB0, 0x1 ;  /* 0x000080400000791a */ /* 0x002fc80000000000 */
.L_x_2474:
[----:B------:R-:W-:Y:S05]  /*bb10*/  BSYNC B0 ;  /* 0x0000000000007941 */ /* 0x000fea0003800000 */
.L_x_2473:
[----:B------:R-:W-:Y:S06]  /*bb20*/  BAR.ARV 0xa, 0xa0 ;  /* 0x0282800000007b1d */ /* 0x000fec0000002000 */
[----:B------:R-:W-:Y:S04]  /*bb30*/  BSSY B0, `(.L_x_2475) ;  /* 0x0000003000007945 */ /* 0x000fe80003800000 */
[----:B------:R-:W-:Y:S05]  /*bb40*/  @!P0 BRA `(.L_x_2476) ;  /* 0x0000000000048947 */ /* 0x000fea0003800000 */
[----:B------:R-:W-:-:S04]  /*bb50*/  DEPBAR.LE SB0, 0x0 ;  /* 0x000080000000791a */ /* 0x000fc80000000000 */
.L_x_2476:
[----:B------:R-:W-:Y:S05]  /*bb60*/  BSYNC B0 ;  /* 0x0000000000007941 */ /* 0x000fea0003800000 */
.L_x_2475:
[----:B------:R-:W-:Y:S06]  /*bb70*/  BAR.ARV 0xb, 0xa0 ;  /* 0x02c2800000007b1d */ /* 0x000fec0000002000 */
[----:B------:R-:W-:Y:S01]  /*bb80*/  UIADD3 UR12, UR8, 0x1, URZ ;  /* 0x00000001080c7890 */ /* 0x000fe2000fffe03f */
[----:B------:R-:W-:Y:S11]  /*bb90*/  BRA `(.L_x_2477) ;  /* 0x0000000000047947 */ /* 0x000ff60003800000 */
.L_x_2470:
[----:B------:R-:W-:-:S05]  /*bba0*/  UMOV UR12, UR8 ;  /* 0x00000008000c7c82 */ /* 0x000fca0008000000 */
.L_x_2477:
[----:B------:R-:W-:-:S04]  /*bbb0*/  UIADD3 UR4, UR8, 0x1, URZ ;  /* 0x0000000108047890 */ /* 0x000fc8000fffe03f */
[----:B------:R-:W-:-:S06]  /*bbc0*/  UISETP.NE.AND UP0, UPT, UR5, UR4, UPT ;  /* 0x000000040500728c */ /* 0x000fcc000bf05270 */
[----:B------:R-:W-:-:S13]  /*bbd0*/  PLOP3.LUT P1, PT, PT, PT, UP0, 0x80, 0x0 ;  /* 0x000000000000781c */ /* 0x000fda0003f2f008 */
[----:B------:R-:W-:Y:S05]  /*bbe0*/  @!P1 BRA `(.L_x_2413) ;  /* 0x0000002400489947 */ /* 0x000fea0003800000 */
[----:B------:R-:W-:Y:S01]  /*bbf0*/  ULDC.64 UR10, c[0x0][0x2c0] ;  /* 0x0000b000000a7ab9 */ /* 0x000fe20000000a00 */
[----:B------:R-:W-:Y:S02]  /*bc00*/  UIADD3 UR19, UR9, UR7, URZ ;  /* 0x0000000709137290 */ /* 0x000fe4000fffe03f */
[----:B------:R-:W-:Y:S02]  /*bc10*/  ULEA UR18, UP0, UR6, UR10, 0x2 ;  /* 0x0000000a06127291 */ /* 0x000fe4000f80103f */
[----:B------:R-:W-:Y:S02]  /*bc20*/  UIMAD UR13, UR12, 0x1800, URZ ;  /* 0x000018000c0d78a4 */ /* 0x000fe4000f8e023f */
[----:B------:R-:W-:Y:S02]  /*bc30*/  ULEA.HI.X UR19, UR6, UR11, UR19, 0x2, UP0 ;  /* 0x0000000b06137291 */ /* 0x000fe400080f1413 */
[----:B------:R-:W-:Y:S02]  /*bc40*/  UIADD3 UR14, UP0, UR18, 0x3000, URZ ;  /* 0x00003000120e7890 */ /* 0x000fe4000ff1e03f */
[----:B------:R-:W-:-:S02]  /*bc50*/  UIADD3 UR16, UP1, UR18, 0x6000, URZ ;  /* 0x0000600012107890 */ /* 0x000fc4000ff3e03f */
[----:B------:R-:W-:Y:S02]  /*bc60*/  UIADD3 UR18, UP2, UR18, 0x9000, URZ ;  /* 0x0000900012127890 */ /* 0x000fe4000ff5e03f */
[----:B------:R-:W-:Y:S02]  /*bc70*/  UIADD3.X UR15, URZ, UR19, URZ, UP0, !UPT ;  /* 0x000000133f0f7290 */ /* 0x000fe400087fe43f */
[----:B------:R-:W-:Y:S02]  /*bc80*/  UIADD3.X UR17, URZ, UR19, URZ, UP1, !UPT ;  /* 0x000000133f117290 */ /* 0x000fe40008ffe43f */
[----:B------:R-:W-:Y:S01]  /*bc90*/  UIADD3.X UR19, URZ, UR19, URZ, UP2, !UPT ;  /* 0x000000133f137290 */ /* 0x000fe200097fe43f */
[----:B------:R-:W-:Y:S01]  /*bca0*/  UMOV UR4, URZ ;  /* 0x0000003f00047c82 */ /* 0x000fe20008000000 */
[----:B------:R-:W-:Y:S01]  /*bcb0*/  ULDC.64 UR24, c[0x0][0x2c0] ;  /* 0x0000b00000187ab9 */ /* 0x000fe20000000a00 */
[----:B------:R-:W-:-:S09]  /*bcc0*/  UMOV UR20, UR13 ;  /* 0x0000000d00147c82 */ /* 0x000fd20008000000 */
.L_x_2490:
        /* <DEDUP_REMOVED lines=20> */
.L_x_2479:
[----:B------:R-:W-:Y:S05]  /*be10*/  BSYNC B0 ;  /* 0x0000000000007941 */ /* 0x000fea0003800000 */
.L_x_2478:
        /* <DEDUP_REMOVED lines=13> */
.L_x_2481:
[----:B------:R-:W-:Y:S05]  /*bef0*/  BSYNC B0 ;  /* 0x0000000000007941 */ /* 0x000fea0003800000 */
.L_x_2480:
[----:B------:R-:W-:Y:S06]  /*bf00*/  BAR.ARV 0xa, 0xa0 ;  /* 0x0282800000007b1d */ /* 0x000fec0000002000 */
[----:B------:R-:W-:Y:S04]  /*bf10*/  BSSY B0, `(.L_x_2482) ;  /* 0x0000003000007945 */ /* 0x000fe80003800000 */
[----:B------:R-:W-:Y:S05]  /*bf20*/  @!P0 BRA `(.L_x_2483) ;  /* 0x0000000000048947 */ /* 0x000fea0003800000 */
[----:B------:R-:W-:-:S04]  /*bf30*/  DEPBAR.LE SB0, 0x0 ;  /* 0x000080000000791a */ /* 0x000fc80000000000 */
.L_x_2483:
[----:B------:R-:W-:Y:S05]  /*bf40*/  BSYNC B0 ;  /* 0x0000000000007941 */ /* 0x000fea0003800000 */
.L_x_2482:
        /* <DEDUP_REMOVED lines=13> */
.L_x_2485:
[----:B------:R-:W-:Y:S05]  /*c020*/  BSYNC B0 ;  /* 0x0000000000007941 */ /* 0x000fea0003800000 */
.L_x_2484:
        /* <DEDUP_REMOVED lines=13> */
.L_x_2487:
[----:B------:R-:W-:Y:S05]  /*c100*/  BSYNC B0 ;  /* 0x0000000000007941 */ /* 0x000fea0003800000 */
.L_x_2486:
[----:B------:R-:W-:Y:S01]  /*c110*/  UIADD3 UR12, UR12, 0x2, URZ ;  /* 0x000000020c0c7890 */ /* 0x000fe2000fffe03f */
[----:B------:R-:W-:Y:S06]  /*c120*/  BAR.ARV 0xa, 0xa0 ;  /* 0x0282800000007b1d */ /* 0x000fec0000002000 */
[----:B------:R-:W-:Y:S01]  /*c130*/  UISETP.GE.AND UP0, UPT, UR12, UR5, UPT ;  /* 0x000000050c00728c */ /* 0x000fe2000bf06270 */
[----:B------:R-:W-:Y:S04]  /*c140*/  BSSY B0, `(.L_x_2488) ;  /* 0x0000003000007945 */ /* 0x000fe80003800000 */
[----:B------:R-:W-:Y:S06]  /*c150*/  @!P0 BRA `(.L_x_2489) ;  /* 0x0000000000048947 */ /* 0x000fec0003800000 */
[----:B------:R-:W-:-:S04]  /*c160*/  DEPBAR.LE SB0, 0x0 ;  /* 0x000080000000791a */ /* 0x000fc80000000000 */
.L_x_2489:
[----:B------:R-:W-:Y:S05]  /*c170*/  BSYNC B0 ;  /* 0x0000000000007941 */ /* 0x000fea0003800000 */
.L_x_2488:
[----:B------:R-:W-:Y:S06]  /*c180*/  BAR.ARV 0xb, 0xa0 ;  /* 0x02c2800000007b1d */ /* 0x000fec0000002000 */
[----:B------:R-:W-:Y:S01]  /*c190*/  PLOP3.LUT P1, PT, PT, PT, UP0, 0x80, 0x0 ;  /* 0x000000000000781c */ /* 0x000fe20003f2f008 */
[----:B------:R-:W-:Y:S02]  /*c1a0*/  UIADD3 UR20, UR20, 0x3000, URZ ;  /* 0x0000300014147890 */ /* 0x000fe4000fffe03f */
[----:B------:R-:W-:-:S10]  /*c1b0*/  UIADD3 UR4, UR4, 0x3000, URZ ;  /* 0x0000300004047890 */ /* 0x000fd4000fffe03f */
[----:B------:R-:W-:Y:S05]  /*c1c0*/  @!P1 BRA `(.L_x_2490) ;  /* 0xfffffff800c09947 */ /* 0x000fea000383ffff */
[----:B------:R-:W-:Y:S05]  /*c1d0*/  BRA `(.L_x_2413) ;  /* 0x0000001c00cc7947 */ /* 0x000fea0003800000 */
.L_x_2467:
        /* <DEDUP_REMOVED lines=21> */
.L_x_2491:
[----:B------:R-:W-:Y:S01]  /*c330*/  ULDC UR8, c[0x0][0xb44] ;  /* 0x0002d10000087ab9 */ /* 0x000fe20000000800 */
[----:B------:R-:W-:Y:S01]  /*c340*/  UMOV UR11, UR7 ;  /* 0x00000007000b7c82 */ /* 0x000fe20008000000 */
[----:B------:R-:W-:-:S11]  /*c350*/  UISETP.NE.AND UP0, UPT, UR8, 0x1, UPT ;  /* 0x000000010800788c */ /* 0x000fd6000bf05270 */
[----:B------:R-:W-:Y:S02]  /*c360*/  @UP0 ULDC.64 UR12, c[0x0][0xb48] ;  /* 0x0002d200000c0ab9 */ /* 0x000fe40000000a00 */
[----:B------:R-:W-:-:S04]  /*c370*/  UIMAD.WIDE.U32 UR4, UR7, UR12, URZ ;  /* 0x0000000c070472a5 */ /* 0x000fc8000f8e003f */
[----:B------:R-:W-:-:S04]  /*c380*/  @UP0 USHF.R.U32.HI UR11, URZ, UR13, UR5 ;  /* 0x0000000d3f0b0299 */ /* 0x000fc80008011605 */
[----:B------:R-:W-:-:S12]  /*c390*/  UIMAD UR4, UR11, UR8, URZ ;  /* 0x000000080b0472a4 */ /* 0x000fd8000f8e023f */
.L_x_2492:
[----:B------:R-:W-:Y:S01]  /*c3a0*/  ULDC UR8, c[0x0][0xb38] ;  /* 0x0002ce0000087ab9 */ /* 0x000fe20000000800 */
[----:B------:R-:W-:Y:S01]  /*c3b0*/  UIADD3 UR4, UR7, -UR4, URZ ;  /* 0x8000000407047290 */ /* 0x000fe2000fffe03f */
[----:B------:R-:W-:Y:S01]  /*c3c0*/  MOV R8, 0x1 ;  /* 0x0000000100087802 */ /* 0x000fe20000000f00 */
[----:B------:R-:W-:Y:S01]  /*c3d0*/  UISETP.NE.AND UP0, UPT, UR8, 0x1, UPT ;  /* 0x000000010800788c */ /* 0x000fe2000bf05270 */
[----:B------:R-:W-:Y:S01]  /*c3e0*/  IMAD.MOV.U32 R0, RZ, RZ, RZ ;  /* 0x000000ffff007224 */ /* 0x000fe200078e00ff */
[----:B------:R-:W-:Y:S02]  /*c3f0*/  ULDC UR5, c[0x0][0xb44] ;  /* 0x0002d10000057ab9 */ /* 0x000fe40000000800 */
[----:B------:R-:W-:-:S07]  /*c400*/  UIMAD UR6, UR6, UR5, UR4 ;  /* 0x00000005060672a4 */ /* 0x000fce000f8e0204 */
        /* <DEDUP_REMOVED lines=9> */
[----:B------:R-:W1:Y:S01]  /*c4a0*/  LDC R3, c[0x0][0x280] ;  /* 0x0000a000ff037b82 */ /* 0x000e620000000800 */
[----:B------:R-:W-:Y:S01]  /*c4b0*/  USHF.L.U32 UR11, UR11, 0x7, URZ ;  /* 0x000000070b0b7899 */ /* 0x000fe2000800063f */
[----:B------:R-:W-:-:S06]  /*c4c0*/  ULDC UR4, c[0x0][0x74c] ;  /* 0x0001d30000047ab9 */ /* 0x000fcc0000000800 */
[----:B------:R-:W1:Y:S02]  /*c4d0*/  LDC R2, c[0x0][0x290] ;  /* 0x0000a400ff027b82 */ /* 0x000e640000000800 */
[----:B-1----:R-:W-:Y:S02]  /*c4e0*/  IADD3 R2, -R2, UR11, R3 ;  /* 0x0000000b02027c10 */ /* 0x002fe4000fffe103 */
[----:B------:R-:W-:-:S03]  /*c4f0*/  IADD3 R3, R3, 0x5f, RZ ;  /* 0x0000005f03037810 */ /* 0x000fc60007ffe0ff */
[----:B------:R-:W-:Y:S02]  /*c500*/  VIADD R2, R2, -UR4 ;  /* 0x8000000402027c36 */ /* 0x000fe40008000000 */
[----:B------:R-:W-:-:S04]  /*c510*/  IMAD.HI R4, R3, 0x2aaaaaab, RZ ;  /* 0x2aaaaaab03047827 */ /* 0x000fc800078e02ff */
[----:B------:R-:W-:Y:S01]  /*c520*/  IMAD.HI R2, R2, 0x2aaaaaab, RZ ;  /* 0x2aaaaaab02027827 */ /* 0x000fe200078e02ff */
[----:B------:R-:W-:-:S04]  /*c530*/  SHF.R.U32.HI R5, RZ, 0x1f, R4 ;  /* 0x0000001fff057819 */ /* 0x000fc80000011604 */
[----:B------:R-:W-:Y:S02]  /*c540*/  SHF.R.U32.HI R3, RZ, 0x1f, R2 ;  /* 0x0000001fff037819 */ /* 0x000fe40000011602 */
[----:B------:R-:W-:Y:S02]  /*c550*/  LEA.HI.SX32 R4, R4, R5, 0x1c ;  /* 0x0000000504047211 */ /* 0x000fe400078fe2ff */
[----:B------:R-:W-:-:S04]  /*c560*/  LEA.HI.SX32 R3, R2, R3, 0x1c ;  /* 0x0000000302037211 */ /* 0x000fc800078fe2ff */
[----:B------:R-:W-:-:S04]  /*c570*/  VIMNMX R5, RZ, R3, !PT ;  /* 0x00000003ff057248 */ /* 0x000fc80007fe0100 */
[----:B------:R-:W-:-:S13]  /*c580*/  ISETP.GT.AND P0, PT, R4, R5, PT ;  /* 0x000000050400720c */ /* 0x000fda0003f04270 */
[----:B------:R-:W-:Y:S05]  /*c590*/  @!P0 BRA `(.L_x_2493) ;  /* 0x0000001800488947 */ /* 0x000fea0003800000 */
[----:B------:R-:W1:Y:S01]  /*c5a0*/  LDC.64 R2, c[0x0][0x718] ;  /* 0x0001c600ff027b82 */ /* 0x000e620000000a00 */
[----:B------:R-:W-:Y:S01]  /*c5b0*/  IMAD.U32 R9, RZ, RZ, UR20 ;  /* 0x00000014ff097e24 */ /* 0x000fe2000f8e00ff */
[----:B------:R-:W-:Y:S01]  /*c5c0*/  ULDC UR4, c[0x0][0x2e8] ;  /* 0x0000ba0000047ab9 */ /* 0x000fe20000000800 */
[----:B------:R-:W-:Y:S01]  /*c5d0*/  ELECT P0, URZ, PT ;  /* 0x00000000003f782f */ /* 0x000fe20003800000 */
[----:B------:R-:W-:Y:S01]  /*c5e0*/  BSSY B0, `(.L_x_2493) ;  /* 0x000018d000007945 */ /* 0x000fe20003800000 */
[----:B------:R-:W-:Y:S01]  /*c5f0*/  UISETP.NE.AND UP0, UPT, UR4, 0x1, UPT ;  /* 0x000000010400788c */ /* 0x000fe2000bf05270 */
[----:B------:R-:W-:Y:S01]  /*c600*/  SHF.R.S32.HI R9, RZ, 0x1f, R9 ;  /* 0x0000001fff097819 */ /* 0x000fe20000011409 */
[----:B------:R-:W-:Y:S01]  /*c610*/  UMOV UR12, UR20 ;  /* 0x00000014000c7c82 */ /* 0x000fe20008000000 */
[----:B------:R-:W2:Y:S08]  /*c620*/  LDC.64 R6, c[0x0][0x730] ;  /* 0x0001cc00ff067b82 */ /* 0x000eb00000000a00 */
[----:B------:R-:W3:Y:S01]  /*c630*/  LDC.64 R12, c[0x0][0x720] ;  /* 0x0001c800ff0c7b82 */ /* 0x000ee20000000a00 */
[----:B------:R-:W-:Y:S01]  /*c640*/  @UP0 ULDC UR4, c[0x0][0x2ec] ;  /* 0x0000bb0000040ab9 */ /* 0x000fe20000000800 */
[----:B------:R-:W-:Y:S01]  /*c650*/  @UP0 ULDC UR6, c[0x0][0x2f0] ;  /* 0x0000bc0000060ab9 */ /* 0x000fe20000000800 */
[----:B------:R-:W-:-:S04]  /*c660*/  UIMAD.WIDE.U32 UR4, UR20, UR4, URZ ;  /* 0x00000004140472a5 */ /* 0x000fc8000f8e003f */
[----:B------:R-:W-:Y:S01]  /*c670*/  @UP0 USHF.R.U32.HI UR12, URZ, UR6, UR5 ;  /* 0x000000063f0c0299 */ /* 0x000fe20008011605 */
[C---:B-1----:R-:W-:Y:S02]  /*c680*/  IMAD R0, R9.reuse, R2, RZ ;  /* 0x0000000209007224 */ /* 0x042fe400078e02ff */
[----:B--2---:R-:W-:Y:S02]  /*c690*/  IMAD R10, R9, R6, RZ ;  /* 0x00000006090a7224 */ /* 0x004fe400078e02ff */
[----:B------:R-:W-:Y:S02]  /*c6a0*/  IMAD R9, R3, UR20, R0 ;  /* 0x0000001403097c24 */ /* 0x000fe4000f8e0200 */
[----:B------:R-:W-:-:S04]  /*c6b0*/  IMAD.WIDE.U32 R2, R2, UR20, RZ ;  /* 0x0000001402027c25 */ /* 0x000fc8000f8e00ff */
[----:B------:R-:W-:Y:S02]  /*c6c0*/  IMAD R15, R7, UR20, R10 ;  /* 0x00000014070f7c24 */ /* 0x000fe4000f8e020a */
[----:B------:R-:W-:Y:S01]  /*c6d0*/  IMAD.IADD R3, R3, 0x1, R9 ;  /* 0x0000000103037824 */ /* 0x000fe200078e0209 */
[----:B------:R-:W1:Y:S01]  /*c6e0*/  LDC.64 R10, c[0x0][0x738] ;  /* 0x0001ce00ff0a7b82 */ /* 0x000e620000000a00 */
[----:B------:R-:W-:Y:S02]  /*c6f0*/  IMAD.U32 R9, RZ, RZ, UR21 ;  /* 0x00000015ff097e24 */ /* 0x000fe4000f8e00ff */
[----:B---3--:R-:W-:-:S03]  /*c700*/  IMAD.WIDE.U32 R2, R12, UR21, R2 ;  /* 0x000000150c027c25 */ /* 0x008fc6000f8e0002 */
[----:B------:R-:W-:Y:S01]  /*c710*/  SHF.R.S32.HI R9, RZ, 0x1f, R9 ;  /* 0x0000001fff097819 */ /* 0x000fe20000011409 */
[----:B------:R-:W-:Y:S01]  /*c720*/  IMAD.WIDE.U32 R6, R6, UR20, RZ ;  /* 0x0000001406067c25 */ /* 0x000fe2000f8e00ff */
[----:B------:R2:W-:Y:S03]  /*c730*/  STL.64 [R1], R2 ;  /* 0x0000000201007387 */ /* 0x0005e60000100a00 */
[----:B------:R-:W-:Y:S01]  /*c740*/  IMAD R0, R9, R12, RZ ;  /* 0x0000000c09007224 */ /* 0x000fe200078e02ff */
[----:B------:R-:W-:-:S03]  /*c750*/  IADD3 R7, R7, R15, RZ ;  /* 0x0000000f07077210 */ /* 0x000fc60007ffe0ff */
[----:B------:R-:W-:Y:S02]  /*c760*/  IMAD R13, R13, UR21, R0 ;  /* 0x000000150d0d7c24 */ /* 0x000fe4000f8e0200 */
[----:B-1----:R-:W-:Y:S02]  /*c770*/  IMAD R0, R9, R10, RZ ;  /* 0x0000000a09007224 */ /* 0x002fe400078e02ff */
[----:B------:R-:W-:-:S04]  /*c780*/  IMAD.WIDE.U32 R6, R10, UR21, R6 ;  /* 0x000000150a067c25 */ /* 0x000fc8000f8e0006 */
[----:B------:R-:W-:Y:S02]  /*c790*/  IMAD R11, R11, UR21, R0 ;  /* 0x000000150b0b7c24 */ /* 0x000fe4000f8e0200 */
[----:B------:R-:W-:Y:S01]  /*c7a0*/  IMAD.MOV.U32 R0, RZ, RZ, RZ ;  /* 0x000000ffff007224 */ /* 0x000fe200078e00ff */
[----:B--2---:R-:W-:Y:S06]  /*c7b0*/  @!P0 BRA `(.L_x_2494) ;  /* 0x0000001400bc8947 */ /* 0x004fec0003800000 */
        /* <DEDUP_REMOVED lines=10> */
.L_x_2523:
[----:B------:R-:W2:Y:S01]  /*c860*/  LDL.64 R14, [R1] ;  /* 0x00000000010e7983 */ /* 0x000ea20000100a00 */
[----:B------:R-:W-:Y:S01]  /*c870*/  IMAD.IADD R21, R7, 0x1, R11 ;  /* 0x0000000107157824 */ /* 0x000fe200078e020b */
[----:B------:R-:W-:Y:S01]  /*c880*/  MOV R8, 0x1 ;  /* 0x0000000100087802 */ /* 0x000fe20000000f00 */
[----:B--2---:R-:W-:-:S05]  /*c890*/  IMAD.IADD R10, R15, 0x1, R13 ;  /* 0x000000010f0a7824 */ /* 0x004fca00078e020d */
[----:B------:R2:W-:Y:S01]  /*c8a0*/  STL [R1+0x8], R10 ;  /* 0x0000080a01007387 */ /* 0x0005e20000100800 */
[----:B------:R-:W-:Y:S05]  /*c8b0*/  @P0 BRA `(.L_x_2496) ;  /* 0x0000000000180947 */ /* 0x000fea0003800000 */
[----:B------:R-:W3:Y:S01]  /*c8c0*/  S2R R2, SR_TID.X ;  /* 0x0000000000027919 */ /* 0x000ee20000002100 */
[----:B-1----:R-:W-:-:S04]  /*c8d0*/  IMAD.MOV.U32 R3, RZ, RZ, 0x3180 ;  /* 0x00003180ff037424 */ /* 0x002fc800078e00ff */
[----:B------:R4:W-:Y:S01]  /*c8e0*/  SYNCS.ARRIVE.TRANS64 RZ, [R0+URZ+0x26810], R3 ;  /* 0x0268100300ff79a7 */ /* 0x0009e2000800003f */
[----:B---3--:R-:W-:-:S13]  /*c8f0*/  LOP3.LUT P1, RZ, R2, 0x1f, RZ, 0xc0, !PT ;  /* 0x0000001f02ff7812 */ /* 0x008fda000782c0ff */
[----:B----4-:R-:W-:Y:S05]  /*c900*/  @!P1 BRA `(.L_x_2496) ;  /* 0x0000000000049947 */ /* 0x010fea0003800000 */
[----:B------:R-:W-:Y:S01]  /*c910*/  BPT.TRAP 0x1 ;  /* 0x000000040000795c */ /* 0x000fe20000300000 */
.L_x_2496:
[----:B------:R-:W-:Y:S01]  /*c920*/  R2UR UR19, R5 ;  /* 0x00000000051372ca */ /* 0x000fe200000e0000 */
[----:B------:R-:W3:Y:S01]  /*c930*/  LDC.64 R12, c[0x0][0x198] ;  /* 0x00006600ff0c7b82 */ /* 0x000ee20000000a00 */
[----:B------:R-:W-:Y:S01]  /*c940*/  ULDC.64 UR4, c[0x0][0x700] ;  /* 0x0001c00000047ab9 */ /* 0x000fe20000000a00 */
[----:B------:R-:W-:Y:S01]  /*c950*/  R2UR UR8, R0 ;  /* 0x00000000000872ca */ /* 0x000fe200000e0000 */
[----:B------:R-:W-:Y:S01]  /*c960*/  UMOV UR24, 0x0 ;  /* 0x0000000000187882 */ /* 0x000fe20000000000 */
[----:B------:R-:W-:Y:S01]  /*c970*/  MOV R9, UR4 ;  /* 0x0000000400097c02 */ /* 0x000fe20008000f00 */
[----:B------:R-:W-:Y:S01]  /*c980*/  UMOV UR25, 0x14f00000 ;  /* 0x14f0000000197882 */ /* 0x000fe20000000000 */
[----:B------:R-:W-:Y:S01]  /*c990*/  UMOV UR18, URZ ;  /* 0x0000003f00127c82 */ /* 0x000fe20008000000 */
[----:B------:R-:W-:Y:S01]  /*c9a0*/  UMOV UR9, 0x18 ;  /* 0x0000001800097882 */ /* 0x000fe20000000000 */
[----:B------:R-:W-:Y:S01]  /*c9b0*/  UMOV UR13, UR21 ;  /* 0x00000015000d7c82 */ /* 0x000fe20008000000 */
[----:B------:R-:W-:Y:S01]  /*c9c0*/  UMOV UR10, UR18 ;  /* 0x00000012000a7c82 */ /* 0x000fe20008000000 */
[----:B------:R-:W-:Y:S01]  /*c9d0*/  UMOV UR28, UR12 ;  /* 0x0000000c001c7c82 */ /* 0x000fe20008000000 */
[----:B------:R-:W-:Y:S01]  /*c9e0*/  UMOV UR29, UR21 ;  /* 0x00000015001d7c82 */ /* 0x000fe20008000000 */
[----:B------:R-:W-:-:S03]  /*c9f0*/  UIMAD UR19, UR19, 0x60, URZ ;  /* 0x00000060131378a4 */ /* 0x000fc6000f8e023f */
[----:B------:R-:W-:Y:S02]  /*ca00*/  UIADD3 UR16, UR8, 0xe000, URZ ;  /* 0x0000e00008107890 */ /* 0x000fe4000fffe03f */
[----:B------:R-:W-:Y:S01]  /*ca10*/  UIADD3 UR17, UR8, 0x26810, URZ ;  /* 0x0002681008117890 */ /* 0x000fe2000fffe03f */
[----:B-1----:R-:W-:Y:S01]  /*ca20*/  IMAD.U32 R3, RZ, RZ, UR19 ;  /* 0x00000013ff037e24 */ /* 0x002fe2000f8e00ff */
[----:B------:R-:W-:Y:S01]  /*ca30*/  IADD3 R2, P1, R14, UR19, RZ ;  /* 0x000000130e027c10 */ /* 0x000fe2000ff3e0ff */
[----:B------:R-:W-:Y:S01]  /*ca40*/  UIADD3 UR26, UR8, 0x1a000, URZ ;  /* 0x0001a000081a7890 */ /* 0x000fe2000fffe03f */
[----:B------:R-:W-:Y:S02]  /*ca50*/  VIADD R14, R4, 0xffffffff ;  /* 0xffffffff040e7836 */ /* 0x000fe40000000000 */
[----:B------:R-:W-:Y:S01]  /*ca60*/  LEA.HI.X.SX32 R3, R3, R10, 0x1, P1 ;  /* 0x0000000a03037211 */ /* 0x000fe200008f0eff */
[----:B--2---:R-:W-:Y:S01]  /*ca70*/  IMAD.U32 R10, RZ, RZ, UR5 ;  /* 0x00000005ff0a7e24 */ /* 0x004fe2000f8e00ff */
[C---:B------:R-:W-:Y:S01]  /*ca80*/  LEA R11, P1, R2.reuse, R9, 0x2 ;  /* 0x00000009020b7211 */ /* 0x040fe200078210ff */
[----:B------:R-:W-:Y:S01]  /*ca90*/  UMOV UR27, UR17 ;  /* 0x00000011001b7c82 */ /* 0x000fe20008000000 */
[----:B------:R1:W-:Y:S02]  /*caa0*/  STL [R1+0x1c], R14 ;  /* 0x00001c0e01007387 */ /* 0x0003e40000100800 */
[----:B------:R-:W-:Y:S01]  /*cab0*/  R2UR UR4, R11 ;  /* 0x000000000b0472ca */ /* 0x000fe200000e0000 */
[----:B---3--:R-:W-:Y:S01]  /*cac0*/  IMAD.MOV.U32 R11, RZ, RZ, R12 ;  /* 0x000000ffff0b7224 */ /* 0x008fe200078e000c */
[----:B------:R-:W-:Y:S01]  /*cad0*/  LEA.HI.X R2, R2, R10, R3, 0x2, P1 ;  /* 0x0000000a02027211 */ /* 0x000fe200008f1403 */
[----:B------:R1:W-:Y:S01]  /*cae0*/  STL [R1+0x10], RZ ;  /* 0x000010ff01007387 */ /* 0x0003e20000100800 */
[----:B------:R-:W-:Y:S01]  /*caf0*/  MOV R12, R13 ;  /* 0x0000000d000c7202 */ /* 0x000fe20000000f00 */
[----:B------:R-:W-:Y:S01]  /*cb00*/  IMAD.MOV.U32 R13, RZ, RZ, 0x8000 ;  /* 0x00008000ff0d7424 */ /* 0x000fe200078e00ff */
[----:B------:R-:W-:-:S02]  /*cb10*/  R2UR UR5, R2 ;  /* 0x00000000020572ca */ /* 0x000fc400000e0000 */
[----:B------:R-:W-:-:S04]  /*cb20*/  IADD3 R2, P1, R11, 0xf0, RZ ;  /* 0x000000f00b027810 */ /* 0x000fc80007f3e0ff */
[----:B------:R-:W-:Y:S01]  /*cb30*/  R2UR UR22, R2 ;  /* 0x00000000021672ca */ /* 0x000fe200000e0000 */
[----:B------:R-:W-:-:S05]  /*cb40*/  IMAD.X R3, RZ, RZ, R12, P1 ;  /* 0x000000ffff037224 */ /* 0x000fca00008e060c */
[----:B------:R-:W-:-:S13]  /*cb50*/  R2UR UR23, R3 ;  /* 0x00000000031772ca */ /* 0x000fda00000e0000 */
[----:B------:R-:W-:Y:S01]  /*cb60*/  UTMALDG.4D [UR16], [UR22], desc[UR24] ;  /* 0x00001810160075b4 */ /* 0x000fe20008019000 */
[----:B------:R2:W-:Y:S01]  /*cb70*/  UBLKCP.S.G [UR26], [UR4], UR9 ;  /* 0x0000001a040073ba */ /* 0x0005e20008000209 */
[----:B------:R3:W-:Y:S02]  /*cb80*/  SYNCS.ARRIVE.TRANS64 RZ, [R0+URZ+0x26800], R13 ;  /* 0x0268000d00ff79a7 */ /* 0x0007e4000800003f */
[----:B---3--:R-:W-:-:S04]  /*cb90*/  IADD3 R13, P1, R11, 0x2f0, RZ ;  /* 0x000002f00b0d7810 */ /* 0x008fc80007f3e0ff */
[----:B------:R-:W-:Y:S01]  /*cba0*/  R2UR UR6, R13 ;  /* 0x000000000d0672ca */ /* 0x000fe200000e0000 */
[----:B--2---:R-:W-:Y:S01]  /*cbb0*/  UIADD3 UR9, UR8, 0x26800, URZ ;  /* 0x0002680008097890 */ /* 0x004fe2000fffe03f */
[----:B------:R-:W-:Y:S01]  /*cbc0*/  IADD3.X R13, RZ, R12, RZ, P1, !PT ;  /* 0x0000000cff0d7210 */ /* 0x000fe20000ffe4ff */
[----:B------:R-:W-:Y:S01]  /*cbd0*/  UIADD3 UR24, UR8, 0x4000, URZ ;  /* 0x0000400008187890 */ /* 0x000fe2000fffe03f */
[----:B------:R-:W-:Y:S02]  /*cbe0*/  UMOV UR16, 0x0 ;  /* 0x0000000000107882 */ /* 0x000fe40000000000 */
[----:B------:R-:W-:Y:S01]  /*cbf0*/  R2UR UR7, R13 ;  /* 0x000000000d0772ca */ /* 0x000fe200000e0000 */
[----:B------:R-:W-:Y:S01]  /*cc00*/  UMOV UR17, 0x10000000 ;  /* 0x1000000000117882 */ /* 0x000fe20000000000 */
[----:B------:R-:W-:Y:S01]  /*cc10*/  IADD3 R13, P1, R11, 0x3f0, RZ ;  /* 0x000003f00b0d7810 */ /* 0x000fe20007f3e0ff */
[----:B------:R-:W-:Y:S01]  /*cc20*/  UMOV UR27, UR11 ;  /* 0x0000000b001b7c82 */ /* 0x000fe20008000000 */
[----:B------:R-:W-:Y:S01]  /*cc30*/  UMOV UR26, UR18 ;  /* 0x00000012001a7c82 */ /* 0x000fe20008000000 */
[----:B------:R-:W-:Y:S01]  /*cc40*/  UMOV UR25, UR9 ;  /* 0x0000000900197c82 */ /* 0x000fe20008000000 */
[----:B------:R-:W-:Y:S01]  /*cc50*/  R2UR UR14, R13 ;  /* 0x000000000d0e72ca */ /* 0x000fe200000e0000 */
[----:B------:R-:W-:Y:S01]  /*cc60*/  IMAD.X R13, RZ, RZ, R12, P1 ;  /* 0x000000ffff0d7224 */ /* 0x000fe200008e060c */
[----:B------:R-:W-:-:S04]  /*cc70*/  ISETP.GE.AND P1, PT, R5, R14, PT ;  /* 0x0000000e0500720c */ /* 0x000fc80003f26270 */
[----:B------:R-:W-:Y:S01]  /*cc80*/  R2UR UR15, R13 ;  /* 0x000000000d0f72ca */ /* 0x000fe200000e0000 */
[----:B------:R1:W-:-:S12]  /*cc90*/  UTMALDG.4D [UR8], [UR6], desc[UR16] ;  /* 0x00001008060075b4 */ /* 0x0003d80008019000 */
[----:B------:R1:W-:Y:S02]  /*cca0*/  UTMALDG.4D [UR24], [UR14], desc[UR16] ;  /* 0x000010180e0075b4 */ /* 0x0003e40008019000 */
[----:B-1----:R-:W-:Y:S05]  /*ccb0*/  @P1 BRA `(.L_x_2497) ;  /* 0x0000000c00b01947 */ /* 0x002fea0003800000 */
[-C--:B------:R-:W-:Y:S01]  /*ccc0*/  LOP3.LUT R16, RZ, R5.reuse, RZ, 0x33, !PT ;  /* 0x00000005ff107212 */ /* 0x080fe200078e33ff */
[----:B------:R-:W-:Y:S01]  /*ccd0*/  IMAD.MOV.U32 R8, RZ, RZ, 0x1 ;  /* 0x00000001ff087424 */ /* 0x000fe200078e00ff */
[----:B------:R-:W-:Y:S02]  /*cce0*/  MOV R13, R5 ;  /* 0x00000005000d7202 */ /* 0x000fe40000000f00 */
[C---:B------:R-:W-:Y:S01]  /*ccf0*/  IADD3 R16, R4.reuse, R16, RZ ;  /* 0x0000001004107210 */ /* 0x040fe20007ffe0ff */
[----:B------:R-:W-:-:S05]  /*cd00*/  VIADD R4, R4, 0xfffffffe ;  /* 0xfffffffe04047836 */ /* 0x000fca0000000000 */
[----:B------:R-:W-:Y:S02]  /*cd10*/  ISETP.NE.AND P1, PT, R4, R5, PT ;  /* 0x000000050400720c */ /* 0x000fe40003f25270 */
[----:B------:R-:W-:-:S05]  /*cd20*/  LOP3.LUT R4, R16, 0x1, RZ, 0xc0, !PT ;  /* 0x0000000110047812 */ /* 0x000fca00078ec0ff */
[----:B------:R1:W-:Y:S06]  /*cd30*/  STL [R1+0x18], R4 ;  /* 0x0000180401007387 */ /* 0x0003ec0000100800 */
[----:B------:R-:W-:Y:S05]  /*cd40*/  @!P1 BRA `(.L_x_2498) ;  /* 0x0000000800589947 */ /* 0x000fea0003800000 */
[----:B------:R-:W-:Y:S01]  /*cd50*/  IMAD.IADD R16, R16, 0x1, -R4 ;  /* 0x0000000110107824 */ /* 0x000fe200078e0a04 */
[----:B------:R-:W-:Y:S01]  /*cd60*/  MOV R8, 0x1 ;  /* 0x0000000100087802 */ /* 0x000fe20000000f00 */
[----:B------:R-:W-:-:S07]  /*cd70*/  IMAD.MOV.U32 R13, RZ, RZ, R5 ;  /* 0x000000ffff0d7224 */ /* 0x000fce00078e0005 */
.L_x_2507:
[----:B--23--:R-:W-:-:S04]  /*cd80*/  SHF.L.U32 R17, R8, 0x1f, RZ ;  /* 0x0000001f08117819 */ /* 0x00cfc800000006ff */
[----:B------:R-:W2:Y:S02]  /*cd90*/  SYNCS.PHASECHK.TRANS64.TRYWAIT P1, [R0+URZ+0x26840], R17 ;  /* 0x02684011000075a7 */ /* 0x000ea4000802017f */
[----:B--2---:R-:W-:Y:S05]  /*cda0*/  @!P1 BRA `(.L_x_2499) ;  /* 0x0000001400749947 */ /* 0x004fea0003800000 */
.L_x_2524:
[----:B------:R-:W-:Y:S05]  /*cdb0*/  @P0 BRA `(.L_x_2500) ;  /* 0x00000000001c0947 */ /* 0x000fea0003800000 */
[----:B------:R-:W3:Y:S01]  /*cdc0*/  S2R R2, SR_TID.X ;  /* 0x0000000000027919 */ /* 0x000ee20000002100 */
[----:B------:R-:W-:-:S04]  /*cdd0*/  IMAD.MOV.U32 R3, RZ, RZ, 0x3180 ;  /* 0x00003180ff037424 */ /* 0x000fc800078e00ff */
[----:B------:R4:W-:Y:S01]  /*cde0*/  SYNCS.ARRIVE.TRANS64 RZ, [R0+URZ+0x26830], R3 ;  /* 0x0268300300ff79a7 */ /* 0x0009e2000800003f */
[----:B---3--:R-:W-:-:S04]  /*cdf0*/  LOP3.LUT R2, R2, 0x1f, RZ, 0xc0, !PT ;  /* 0x0000001f02027812 */ /* 0x008fc800078ec0ff */
[----:B------:R-:W-:-:S13]  /*ce00*/  ISETP.NE.AND P1, PT, R2, RZ, PT ;  /* 0x000000ff0200720c */ /* 0x000fda0003f25270 */
[----:B----4-:R-:W-:Y:S05]  /*ce10*/  @!P1 BRA `(.L_x_2500) ;  /* 0x0000000000049947 */ /* 0x010fea0003800000 */
[----:B------:R-:W-:Y:S01]  /*ce20*/  BPT.TRAP 0x1 ;  /* 0x000000040000795c */ /* 0x000fe20000300000 */
.L_x_2500:
[----:B------:R-:W3:Y:S01]  /*ce30*/  LDC.64 R14, c[0x0][0x728] ;  /* 0x0001ca00ff0e7b82 */ /* 0x000ee20000000a00 */
[----:B------:R-:W-:Y:S01]  /*ce40*/  IMAD R18, R13, 0x60, RZ ;  /* 0x000000600d127824 */ /* 0x000fe200078e02ff */
[----:B------:R-:W-:Y:S01]  /*ce50*/  R2UR UR4, R0 ;  /* 0x00000000000472ca */ /* 0x000fe200000e0000 */
[----:B------:R-:W-:Y:S01]  /*ce60*/  UMOV UR14, 0x0 ;  /* 0x00000000000e7882 */ /* 0x000fe20000000000 */
[----:B------:R-:W-:Y:S01]  /*ce70*/  UMOV UR15, 0x14f00000 ;  /* 0x14f00000000f7882 */ /* 0x000fe20000000000 */
[----:B------:R-:W-:Y:S01]  /*ce80*/  UMOV UR18, URZ ;  /* 0x0000003f00127c82 */ /* 0x000fe20008000000 */
[C---:B------:R-:W-:Y:S01]  /*ce90*/  IADD3 R2, P1, R18.reuse, R6, RZ ;  /* 0x0000000612027210 */ /* 0x040fe20007f3e0ff */
[----:B------:R-:W-:Y:S01]  /*cea0*/  UMOV UR10, 0x18 ;  /* 0x00000018000a7882 */ /* 0x000fe20000000000 */
[----:B-1----:R-:W1:Y:S01]  /*ceb0*/  LDC.64 R4, c[0x0][0x198] ;  /* 0x00006600ff047b82 */ /* 0x002e620000000a00 */
        /* <DEDUP_REMOVED lines=20> */
.L_x_2525:
        /* <DEDUP_REMOVED lines=8> */
.L_x_2502:
[----:B------:R-:W3:Y:S01]  /*d080*/  LDL.64 R2, [R1] ;  /* 0x0000000001027983 */ /* 0x000ee20000100a00 */
[----:B------:R-:W-:Y:S01]  /*d090*/  IADD3 R19, R18, 0x60, RZ ;  /* 0x0000006012137810 */ /* 0x000fe20007ffe0ff */
[----:B------:R-:W-:Y:S02]  /*d0a0*/  ULDC.64 UR4, c[0x0][0x700] ;  /* 0x0001c00000047ab9 */ /* 0x000fe40000000a00 */
[----:B------:R-:W-:Y:S01]  /*d0b0*/  IMAD.U32 R9, RZ, RZ, UR4 ;  /* 0x00000004ff097e24 */ /* 0x000fe2000f8e00ff */
[----:B---3--:R-:W-:-:S04]  /*d0c0*/  IADD3 R2, P1, R19, R2, RZ ;  /* 0x0000000213027210 */ /* 0x008fc80007f3e0ff */
[----:B------:R-:W-:-:S04]  /*d0d0*/  LEA R3, P2, R2, R9, 0x2 ;  /* 0x0000000902037211 */ /* 0x000fc800078410ff */
[----:B------:R-:W-:Y:S02]  /*d0e0*/  R2UR UR14, R3 ;  /* 0x00000000030e72ca */ /* 0x000fe400000e0000 */
[----:B------:R-:W3:Y:S01]  /*d0f0*/  LDL R3, [R1+0x8] ;  /* 0x0000080001037983 */ /* 0x000ee20000100800 */
[----:B------:R-:W-:Y:S01]  /*d100*/  SHF.R.S32.HI R20, RZ, 0x1f, R19 ;  /* 0x0000001fff147819 */ /* 0x000fe20000011413 */
[----:B------:R-:W-:Y:S01]  /*d110*/  UMOV UR6, 0x0 ;  /* 0x0000000000067882 */ /* 0x000fe20000000000 */
[----:B------:R-:W-:Y:S01]  /*d120*/  MOV R10, UR5 ;  /* 0x00000005000a7c02 */ /* 0x000fe20008000f00 */
[----:B------:R-:W-:Y:S01]  /*d130*/  UMOV UR7, 0x14f00000 ;  /* 0x14f0000000077882 */ /* 0x000fe20000000000 */
[----:B------:R-:W-:Y:S01]  /*d140*/  R2UR UR8, R0 ;  /* 0x00000000000872ca */ /* 0x000fe200000e0000 */
[----:B------:R-:W-:Y:S01]  /*d150*/  UMOV UR18, URZ ;  /* 0x0000003f00127c82 */ /* 0x000fe20008000000 */
[----:B------:R-:W-:Y:S01]  /*d160*/  R2UR UR19, R19 ;  /* 0x00000000131372ca */ /* 0x000fe200000e0000 */
[----:B------:R-:W-:-:S10]  /*d170*/  UMOV UR10, 0x18 ;  /* 0x00000018000a7882 */ /* 0x000fd40000000000 */
[----:B------:R-:W-:Y:S02]  /*d180*/  UIADD3 UR16, UR8, 0x11000, URZ ;  /* 0x0001100008107890 */ /* 0x000fe4000fffe03f */
[----:B------:R-:W-:Y:S02]  /*d190*/  UIADD3 UR17, UR8, 0x26818, URZ ;  /* 0x0002681808117890 */ /* 0x000fe4000fffe03f */
[----:B------:R-:W-:-:S05]  /*d1a0*/  UIADD3 UR8, UR8, 0x1a200, URZ ;  /* 0x0001a20008087890 */ /* 0x000fca000fffe03f */
[----:B------:R-:W-:Y:S01]  /*d1b0*/  UMOV UR9, UR17 ;  /* 0x0000001100097c82 */ /* 0x000fe20008000000 */
[----:B---3--:R-:W-:-:S05]  /*d1c0*/  IMAD.X R3, R20, 0x1, R3, P1 ;  /* 0x0000000114037824 */ /* 0x008fca00008e0603 */
[----:B------:R-:W-:-:S04]  /*d1d0*/  LEA.HI.X R2, R2, R10, R3, 0x2, P2 ;  /* 0x0000000a02027211 */ /* 0x000fc800010f1403 */
[----:B------:R-:W-:Y:S02]  /*d1e0*/  R2UR UR15, R2 ;  /* 0x00000000020f72ca */ /* 0x000fe400000e0000 */
[----:B------:R-:W-:-:S04]  /*d1f0*/  IADD3 R2, P1, R11, 0xf0, RZ ;  /* 0x000000f00b027810 */ /* 0x000fc80007f3e0ff */
[----:B------:R-:W-:Y:S02]  /*d200*/  IADD3.X R3, RZ, R12, RZ, P1, !PT ;  /* 0x0000000cff037210 */ /* 0x000fe40000ffe4ff */
[----:B------:R-:W-:Y:S02]  /*d210*/  R2UR UR4, R2 ;  /* 0x00000000020472ca */ /* 0x000fe400000e0000 */
[----:B------:R-:W-:-:S13]  /*d220*/  R2UR UR5, R3 ;  /* 0x00000000030572ca */ /* 0x000fda00000e0000 */
[----:B------:R3:W-:Y:S01]  /*d230*/  UTMALDG.4D [UR16], [UR4], desc[UR6] ;  /* 0x00000610040075b4 */ /* 0x0007e20008019000 */
[----:B------:R3:W-:Y:S01]  /*d240*/  UBLKCP.S.G [UR8], [UR14], UR10 ;  /* 0x000000080e0073ba */ /* 0x0007e2000800020a */
[----:B------:R-:W4:Y:S02]  /*d250*/  SYNCS.PHASECHK.TRANS64.TRYWAIT P1, [R0+URZ+0x26848], R17 ;  /* 0x02684811000075a7 */ /* 0x000f24000802017f */
[----:B---34-:R-:W-:Y:S05]  /*d260*/  @!P1 BRA `(.L_x_2503) ;  /* 0x00000010006c9947 */ /* 0x018fea0003800000 */
.L_x_2526:
        /* <DEDUP_REMOVED lines=8> */
.L_x_2504:
        /* <DEDUP_REMOVED lines=24> */
.L_x_2528:
        /* <DEDUP_REMOVED lines=8> */
.L_x_2506:
[----:B----4-:R-:W4:Y:S04]  /*d4f0*/  LDL.64 R4, [R1] ;  /* 0x0000000001047983 */ /* 0x010f280000100a00 */
[----:B------:R-:W5:Y:S01]  /*d500*/  LDL R14, [R1+0x8] ;  /* 0x00000800010e7983 */ /* 0x000f620000100800 */
        /* <DEDUP_REMOVED lines=8> */
[----:B------:R-:W-:Y:S01]  /*d590*/  UMOV UR10, 0x18 ;  /* 0x00000018000a7882 */ /* 0x000fe20000000000 */
[----:B------:R-:W-:-:S04]  /*d5a0*/  IADD3 R13, R13, 0x2, RZ ;  /* 0x000000020d0d7810 */ /* 0x000fc80007ffe0ff */
[----:B------:R-:W-:Y:S02]  /*d5b0*/  UIADD3 UR19, UR19, 0xc0, URZ ;  /* 0x000000c013137890 */ /* 0x000fe4000fffe03f */
[----:B------:R-:W-:Y:S02]  /*d5c0*/  UIADD3 UR16, UR8, 0xe000, URZ ;  /* 0x0000e00008107890 */ /* 0x000fe4000fffe03f */
[----:B------:R-:W-:Y:S02]  /*d5d0*/  UIADD3 UR17, UR8, 0x26810, URZ ;  /* 0x0002681008117890 */ /* 0x000fe4000fffe03f */
[----:B------:R-:W-:-:S05]  /*d5e0*/  UIADD3 UR8, UR8, 0x1a000, URZ ;  /* 0x0001a00008087890 */ /* 0x000fca000fffe03f */
[----:B------:R-:W-:Y:S02]  /*d5f0*/  UMOV UR9, UR17 ;  /* 0x0000001100097c82 */ /* 0x000fe40008000000 */
[----:B------:R1:W-:Y:S01]  /*d600*/  UTMALDG.4D [UR16], [UR4], desc[UR6] ;  /* 0x00000610040075b4 */ /* 0x0003e20008019000 */
[----:B----4-:R-:W-:-:S04]  /*d610*/  IADD3 R4, P1, R4, UR19, RZ ;  /* 0x0000001304047c10 */ /* 0x010fc8000ff3e0ff */
[----:B------:R-:W-:-:S04]  /*d620*/  LEA R5, P2, R4, R9, 0x2 ;  /* 0x0000000904057211 */ /* 0x000fc800078410ff */
[----:B------:R-:W-:Y:S02]  /*d630*/  R2UR UR14, R5 ;  /* 0x00000000050e72ca */ /* 0x000fe400000e0000 */
[----:B------:R-:W-:-:S04]  /*d640*/  MOV R5, UR19 ;  /* 0x0000001300057c02 */ /* 0x000fc80008000f00 */
[----:B-----5:R-:W-:Y:S02]  /*d650*/  LEA.HI.X.SX32 R5, R5, R14, 0x1, P1 ;  /* 0x0000000e05057211 */ /* 0x020fe400008f0eff */
[----:B------:R-:W-:Y:S02]  /*d660*/  ISETP.NE.AND P1, PT, R16, RZ, PT ;  /* 0x000000ff1000720c */ /* 0x000fe40003f25270 */
[----:B------:R-:W-:-:S04]  /*d670*/  LEA.HI.X R5, R4, R10, R5, 0x2, P2 ;  /* 0x0000000a04057211 */ /* 0x000fc800010f1405 */
[----:B------:R-:W-:-:S13]  /*d680*/  R2UR UR15, R5 ;  /* 0x00000000050f72ca */ /* 0x000fda00000e0000 */
[----:B------:R1:W-:Y:S02]  /*d690*/  UBLKCP.S.G [UR8], [UR14], UR10 ;  /* 0x000000080e0073ba */ /* 0x0003e4000800020a */
[----:B-1----:R-:W-:Y:S05]  /*d6a0*/  @P1 BRA `(.L_x_2507) ;  /* 0xfffffff400b41947 */ /* 0x002fea000383ffff */
.L_x_2498:
[----:B-1----:R-:W4:Y:S04]  /*d6b0*/  LDL.LU R4, [R1+0x18] ;  /* 0x0000180001047983 */ /* 0x002f280000300800 */
[----:B------:R1:W5:Y:S01]  /*d6c0*/  LDL R5, [R1+0x1c] ;  /* 0x00001c0001057983 */ /* 0x0003620000100800 */
[----:B----4-:R-:W-:-:S13]  /*d6d0*/  ISETP.NE.AND P1, PT, R4, RZ, PT ;  /* 0x000000ff0400720c */ /* 0x010fda0003f25270 */
[----:B-1----:R-:W-:Y:S05]  /*d6e0*/  @!P1 BRA `(.L_x_2497) ;  /* 0x0000000400249947 */ /* 0x002fea0003800000 */
[----:B------:R-:W-:-:S04]  /*d6f0*/  SHF.L.U32 R14, R8, 0x1f, RZ ;  /* 0x0000001f080e7819 */ /* 0x000fc800000006ff */
[----:B------:R-:W1:Y:S02]  /*d700*/  SYNCS.PHASECHK.TRANS64.TRYWAIT P1, [R0+URZ+0x26840], R14 ;  /* 0x0268400e000075a7 */ /* 0x000e64000802017f */
[----:B-1----:R-:W-:Y:S05]  /*d710*/  @!P1 BRA `(.L_x_2508) ;  /* 0x0000000c006c9947 */ /* 0x002fea0003800000 */
.L_x_2529:
[----:B------:R-:W-:Y:S05]  /*d720*/  @P0 BRA `(.L_x_2509) ;  /* 0x00000000001c0947 */ /* 0x000fea0003800000 */
[----:B------:R-:W4:Y:S02]  /*d730*/  S2R R4, SR_TID.X ;  /* 0x0000000000047919 */ /* 0x000f240000002100 */
[----:B----45:R-:W-:Y:S01]  /*d740*/  LOP3.LUT R5, R4, 0x1f, RZ, 0xc0, !PT ;  /* 0x0000001f04057812 */ /* 0x030fe200078ec0ff */
[----:B------:R-:W-:-:S03]  /*d750*/  IMAD.MOV.U32 R4, RZ, RZ, 0x3180 ;  /* 0x00003180ff047424 */ /* 0x000fc600078e00ff */
[----:B------:R-:W-:Y:S01]  /*d760*/  ISETP.NE.AND P1, PT, R5, RZ, PT ;  /* 0x000000ff0500720c */ /* 0x000fe20003f25270 */
[----:B------:R4:W-:-:S12]  /*d770*/  SYNCS.ARRIVE.TRANS64 RZ, [R0+URZ+0x26830], R4 ;  /* 0x0268300400ff79a7 */ /* 0x0009d8000800003f */
[----:B----4-:R-:W-:Y:S05]  /*d780*/  @!P1 BRA `(.L_x_2509) ;  /* 0x0000000000049947 */ /* 0x010fea0003800000 */
[----:B------:R-:W-:Y:S01]  /*d790*/  BPT.TRAP 0x1 ;  /* 0x000000040000795c */ /* 0x000fe20000300000 */
.L_x_2509:
[----:B-----5:R-:W4:Y:S01]  /*d7a0*/  LDC.64 R4, c[0x0][0x728] ;  /* 0x0001ca00ff047b82 */ /* 0x020f220000000a00 */
[----:B------:R-:W-:Y:S01]  /*d7b0*/  IMAD R13, R13, 0x60, RZ ;  /* 0x000000600d0d7824 */ /* 0x000fe200078e02ff */
        /* <DEDUP_REMOVED lines=10> */
[----:B----4-:R-:W-:-:S04]  /*d860*/  LEA R4, P2, R15, R4, 0x2 ;  /* 0x000000040f047211 */ /* 0x010fc800078410ff */
[----:B------:R-:W-:Y:S01]  /*d870*/  UMOV UR9, UR17 ;  /* 0x0000001100097c82 */ /* 0x000fe20008000000 */
[----:B------:R-:W-:Y:S02]  /*d880*/  R2UR UR14, R4 ;  /* 0x00000000040e72ca */ /* 0x000fe400000e0000 */
[----:B------:R-:W-:-:S04]  /*d890*/  LEA.HI.X.SX32 R4, R13, R21, 0x1, P1 ;  /* 0x000000150d047211 */ /* 0x000fc800008f0eff */
[----:B------:R-:W-:-:S04]  /*d8a0*/  LEA.HI.X R4, R15, R5, R4, 0x2, P2 ;  /* 0x000000050f047211 */ /* 0x000fc800010f1404 */
[----:B------:R-:W-:Y:S02]  /*d8b0*/  R2UR UR15, R4 ;  /* 0x00000000040f72ca */ /* 0x000fe400000e0000 */
[----:B------:R-:W-:-:S04]  /*d8c0*/  IADD3 R4, P1, R11, 0x1f0, RZ ;  /* 0x000001f00b047810 */ /* 0x000fc80007f3e0ff */
[----:B------:R-:W-:Y:S02]  /*d8d0*/  R2UR UR4, R4 ;  /* 0x00000000040472ca */ /* 0x000fe400000e0000 */
[----:B------:R-:W-:-:S04]  /*d8e0*/  IADD3.X R4, RZ, R12, RZ, P1, !PT ;  /* 0x0000000cff047210 */ /* 0x000fc80000ffe4ff */
[----:B------:R-:W-:-:S13]  /*d8f0*/  R2UR UR5, R4 ;  /* 0x00000000040572ca */ /* 0x000fda00000e0000 */
[----:B------:R4:W-:Y:S01]  /*d900*/  UTMALDG.4D [UR16], [UR4], desc[UR6] ;  /* 0x00000610040075b4 */ /* 0x0009e20008019000 */
[----:B------:R4:W-:Y:S01]  /*d910*/  UBLKCP.S.G [UR8], [UR14], UR10 ;  /* 0x000000080e0073ba */ /* 0x0009e2000800020a */
[----:B------:R-:W1:Y:S02]  /*d920*/  SYNCS.PHASECHK.TRANS64.TRYWAIT P1, [R0+URZ+0x26828], R14 ;  /* 0x0268280e000075a7 */ /* 0x000e64000802017f */
[----:B-1--4-:R-:W-:Y:S05]  /*d930*/  @!P1 BRA `(.L_x_2510) ;  /* 0x0000000800f89947 */ /* 0x012fea0003800000 */
.L_x_2530:
[----:B------:R-:W-:Y:S05]  /*d940*/  @P0 BRA `(.L_x_2511) ;  /* 0x00000000001c0947 */ /* 0x000fea0003800000 */
[----:B------:R-:W4:Y:S01]  /*d950*/  S2R R4, SR_TID.X ;  /* 0x0000000000047919 */ /* 0x000f220000002100 */
[----:B------:R-:W-:-:S04]  /*d960*/  IMAD.MOV.U32 R5, RZ, RZ, 0x3180 ;  /* 0x00003180ff057424 */ /* 0x000fc800078e00ff */
[----:B------:R1:W-:Y:S01]  /*d970*/  SYNCS.ARRIVE.TRANS64 RZ, [R0+URZ+0x26818], R5 ;  /* 0x0268180500ff79a7 */ /* 0x0003e2000800003f */
[----:B----4-:R-:W-:-:S04]  /*d980*/  LOP3.LUT R4, R4, 0x1f, RZ, 0xc0, !PT ;  /* 0x0000001f04047812 */ /* 0x010fc800078ec0ff */
[----:B------:R-:W-:-:S13]  /*d990*/  ISETP.NE.AND P0, PT, R4, RZ, PT ;  /* 0x000000ff0400720c */ /* 0x000fda0003f05270 */
[----:B-1----:R-:W-:Y:S05]  /*d9a0*/  @!P0 BRA `(.L_x_2511) ;  /* 0x0000000000048947 */ /* 0x002fea0003800000 */
[----:B------:R-:W-:Y:S01]  /*d9b0*/  BPT.TRAP 0x1 ;  /* 0x000000040000795c */ /* 0x000fe20000300000 */
.L_x_2511:
[----:B------:R-:W4:Y:S04]  /*d9c0*/  LDL.LU.64 R4, [R1] ;  /* 0x0000000001047983 */ /* 0x000f280000300a00 */
[----:B-1----:R-:W2:Y:S01]  /*d9d0*/  LDL.LU R14, [R1+0x8] ;  /* 0x00000800010e7983 */ /* 0x002ea20000300800 */
[----:B------:R-:W-:Y:S01]  /*d9e0*/  R2UR UR19, R13 ;  /* 0x000000000d1372ca */ /* 0x000fe200000e0000 */
[----:B------:R-:W-:Y:S01]  /*d9f0*/  UMOV UR6, 0x0 ;  /* 0x0000000000067882 */ /* 0x000fe20000000000 */
[----:B------:R-:W-:Y:S01]  /*da00*/  R2UR UR8, R0 ;  /* 0x00000000000872ca */ /* 0x000fe200000e0000 */
[----:B------:R-:W-:Y:S01]  /*da10*/  UMOV UR7, 0x14f00000 ;  /* 0x14f0000000077882 */ /* 0x000fe20000000000 */
[----:B------:R-:W-:Y:S01]  /*da20*/  R2UR UR4, R2 ;  /* 0x00000000020472ca */ /* 0x000fe200000e0000 */
[----:B------:R-:W-:Y:S01]  /*da30*/  UMOV UR18, URZ ;  /* 0x0000003f00127c82 */ /* 0x000fe20008000000 */
[----:B------:R-:W-:Y:S01]  /*da40*/  R2UR UR5, R3 ;  /* 0x00000000030572ca */ /* 0x000fe200000e0000 */
[----:B------:R-:W-:-:S06]  /*da50*/  UMOV UR10, 0x18 ;  /* 0x00000018000a7882 */ /* 0x000fcc0000000000 */
[----:B------:R-:W-:Y:S02]  /*da60*/  UIADD3 UR19, UR19, 0x60, URZ ;  /* 0x0000006013137890 */ /* 0x000fe4000fffe03f */
[----:B------:R-:W-:Y:S02]  /*da70*/  UIADD3 UR16, UR8, 0x11000, URZ ;  /* 0x0001100008107890 */ /* 0x000fe4000fffe03f */
[----:B------:R-:W-:Y:S02]  /*da80*/  UIADD3 UR17, UR8, 0x26818, URZ ;  /* 0x0002681808117890 */ /* 0x000fe4000fffe03f */
[----:B------:R-:W-:Y:S01]  /*da90*/  UIADD3 UR8, UR8, 0x1a200, URZ ;  /* 0x0001a20008087890 */ /* 0x000fe2000fffe03f */
[----:B------:R-:W-:-:S04]  /*daa0*/  IMAD.MOV.U32 R2, RZ, RZ, 0x1 ;  /* 0x00000001ff027424 */ /* 0x000fc800078e00ff */
[----:B------:R-:W-:Y:S02]  /*dab0*/  UMOV UR9, UR17 ;  /* 0x0000001100097c82 */ /* 0x000fe40008000000 */
[----:B------:R1:W-:Y:S01]  /*dac0*/  UTMALDG.4D [UR16], [UR4], desc[UR6] ;  /* 0x00000610040075b4 */ /* 0x0003e20008019000 */
[----:B----4-:R-:W-:Y:S02]  /*dad0*/  IADD3 R4, P0, R4, UR19, RZ ;  /* 0x0000001304047c10 */ /* 0x010fe4000ff1e0ff */
[----:B------:R-:W-:-:S04]  /*dae0*/  MOV R5, UR19 ;  /* 0x0000001300057c02 */ /* 0x000fc80008000f00 */
[----:B--2---:R-:W-:Y:S02]  /*daf0*/  LEA.HI.X.SX32 R5, R5, R14, 0x1, P0 ;  /* 0x0000000e05057211 */ /* 0x004fe400000f0eff */
[----:B------:R-:W-:-:S04]  /*db00*/  LEA R9, P0, R4, R9, 0x2 ;  /* 0x0000000904097211 */ /* 0x000fc800078010ff */
[----:B------:R-:W-:Y:S02]  /*db10*/  LEA.HI.X R10, R4, R10, R5, 0x2, P0 ;  /* 0x0000000a040a7211 */ /* 0x000fe400000f1405 */
[----:B------:R-:W-:Y:S01]  /*db20*/  R2UR UR14, R9 ;  /* 0x00000000090e72ca */ /* 0x000fe200000e0000 */
[----:B------:R1:W5:Y:S01]  /*db30*/  LDL.LU R5, [R1+0x1c] ;  /* 0x00001c0001057983 */ /* 0x0003620000300800 */
[----:B------:R-:W-:-:S03]  /*db40*/  R2UR UR15, R10 ;  /* 0x000000000a0f72ca */ /* 0x000fc600000e0000 */
[----:B------:R1:W-:Y:S10]  /*db50*/  STL [R1+0x10], R2 ;  /* 0x0000100201007387 */ /* 0x0003f40000100800 */
[----:B------:R1:W-:Y:S02]  /*db60*/  UBLKCP.S.G [UR8], [UR14], UR10 ;  /* 0x000000080e0073ba */ /* 0x0003e4000800020a */
[----:B-1----:R-:W-:Y:S01]  /*db70*/  NOP ;  /* 0x0000000000007918 */ /* 0x002fe20000000000 */
.L_x_2497:
[----:B------:R-:W4:Y:S01]  /*db80*/  LDL R3, [R1+0x10] ;  /* 0x0000100001037983 */ /* 0x000f220000100800 */
[----:B------:R-:W1:Y:S02]  /*db90*/  S2R R2, SR_TID.X ;  /* 0x0000000000027919 */ /* 0x000e640000002100 */
[----:B-1----:R-:W-:-:S04]  /*dba0*/  LOP3.LUT R2, R2, 0x7f, RZ, 0xc0, !PT ;  /* 0x0000007f02027812 */ /* 0x002fc800078ec0ff */
[----:B------:R-:W-:Y:S02]  /*dbb0*/  ISETP.NE.AND P1, PT, R2, RZ, PT ;  /* 0x000000ff0200720c */ /* 0x000fe40003f25270 */
[----:B----4-:R-:W-:Y:S02]  /*dbc0*/  LEA R4, R3, R0, 0x3 ;  /* 0x0000000003047211 */ /* 0x010fe400078e18ff */
[----:B------:R-:W-:-:S04]  /*dbd0*/  SHF.L.U32 R3, R8, 0x1f, RZ ;  /* 0x0000001f08037819 */ /* 0x000fc800000006ff */
[----:B------:R-:W1:Y:S02]  /*dbe0*/  SYNCS.PHASECHK.TRANS64.TRYWAIT P0, [R4+URZ+0x26840], R3 ;  /* 0x02684003040075a7 */ /* 0x000e64000800017f */
[----:B-1----:R-:W-:Y:S05]  /*dbf0*/  @!P0 BRA `(.L_x_2512) ;  /* 0x00000008005c8947 */ /* 0x002fea0003800000 */
.L_x_2531:
[----:B------:R-:W-:Y:S05]  /*dc00*/  @P1 BRA `(.L_x_2513) ;  /* 0x0000000000181947 */ /* 0x000fea0003800000 */
[----:B------:R-:W4:Y:S01]  /*dc10*/  S2R R2, SR_TID.X ;  /* 0x0000000000027919 */ /* 0x000f220000002100 */
[----:B-1----:R-:W-:-:S04]  /*dc20*/  IMAD.MOV.U32 R3, RZ, RZ, 0x3180 ;  /* 0x00003180ff037424 */ /* 0x002fc800078e00ff */
[----:B------:R1:W-:Y:S01]  /*dc30*/  SYNCS.ARRIVE.TRANS64 RZ, [R4+URZ+0x26830], R3 ;  /* 0x0268300304ff79a7 */ /* 0x0003e2000800003f */
[----:B----4-:R-:W-:-:S13]  /*dc40*/  LOP3.LUT P0, RZ, R2, 0x1f, RZ, 0xc0, !PT ;  /* 0x0000001f02ff7812 */ /* 0x010fda000780c0ff */
[----:B-1----:R-:W-:Y:S05]  /*dc50*/  @!P0 BRA `(.L_x_2513) ;  /* 0x0000000000048947 */ /* 0x002fea0003800000 */
[----:B------:R-:W-:Y:S01]  /*dc60*/  BPT.TRAP 0x1 ;  /* 0x000000040000795c */ /* 0x000fe20000300000 */
.L_x_2513:
[----:B------:R-:W4:Y:S01]  /*dc70*/  LDL.LU R9, [R1+0x10] ;  /* 0x0000100001097983 */ /* 0x000f220000300800 */
[----:B-----5:R-:W-:Y:S01]  /*dc80*/  R2UR UR19, R5 ;  /* 0x00000000051372ca */ /* 0x020fe200000e0000 */
[----:B-1----:R-:W1:Y:S01]  /*dc90*/  LDC.64 R2, c[0x0][0x728] ;  /* 0x0001ca00ff027b82 */ /* 0x002e620000000a00 */
[----:B------:R-:W-:Y:S01]  /*dca0*/  R2UR UR17, R4 ;  /* 0x00000000041172ca */ /* 0x000fe200000e0000 */
[----:B------:R-:W-:Y:S01]  /*dcb0*/  UMOV UR6, 0x0 ;  /* 0x0000000000067882 */ /* 0x000fe20000000000 */
[----:B------:R-:W-:Y:S01]  /*dcc0*/  UMOV UR7, 0x14f00000 ;  /* 0x14f0000000077882 */ /* 0x000fe20000000000 */
[----:B------:R-:W-:Y:S01]  /*dcd0*/  UMOV UR18, URZ ;  /* 0x0000003f00127c82 */ /* 0x000fe20008000000 */
[----:B------:R-:W-:-:S07]  /*dce0*/  UMOV UR10, 0x18 ;  /* 0x00000018000a7882 */ /* 0x000fce0000000000 */
[----:B------:R-:W-:Y:S02]  /*dcf0*/  UIMAD UR19, UR19, 0x60, URZ ;  /* 0x00000060131378a4 */ /* 0x000fe4000f8e023f */
[----:B------:R-:W-:-:S04]  /*dd00*/  UIADD3 UR17, UR17, 0x26830, URZ ;  /* 0x0002683011117890 */ /* 0x000fc8000fffe03f */
[----:B------:R-:W-:Y:S02]  /*dd10*/  IADD3 R6, P0, R6, UR19, RZ ;  /* 0x0000001306067c10 */ /* 0x000fe4000ff1e0ff */
[----:B------:R-:W-:Y:S01]  /*dd20*/  MOV R10, UR19 ;  /* 0x00000013000a7c02 */ /* 0x000fe20008000f00 */
[----:B------:R-:W-:-:S03]  /*dd30*/  UMOV UR9, UR17 ;  /* 0x0000001100097c82 */ /* 0x000fc60008000000 */
[----:B------:R-:W-:Y:S02]  /*dd40*/  LEA.HI.X.SX32 R21, R10, R21, 0x1, P0 ;  /* 0x000000150a157211 */ /* 0x000fe400000f0eff */
[----:B-1----:R-:W-:-:S04]  /*dd50*/  LEA R2, P0, R6, R2, 0x2 ;  /* 0x0000000206027211 */ /* 0x002fc800078010ff */
[----:B------:R-:W-:Y:S02]  /*dd60*/  LEA.HI.X R3, R6, R3, R21, 0x2, P0 ;  /* 0x0000000306037211 */ /* 0x000fe400000f1415 */
[----:B------:R-:W-:Y:S02]  /*dd70*/  IADD3 R11, P0, R11, 0x1f0, RZ ;  /* 0x000001f00b0b7810 */ /* 0x000fe40007f1e0ff */
[----:B------:R-:W-:Y:S02]  /*dd80*/  R2UR UR14, R2 ;  /* 0x00000000020e72ca */ /* 0x000fe400000e0000 */
[----:B------:R-:W-:Y:S02]  /*dd90*/  IADD3.X R12, RZ, R12, RZ, P0, !PT ;  /* 0x0000000cff0c7210 */ /* 0x000fe400007fe4ff */
[----:B------:R-:W-:Y:S02]  /*dda0*/  R2UR UR4, R11 ;  /* 0x000000000b0472ca */ /* 0x000fe400000e0000 */
[----:B------:R-:W-:-:S02]  /*ddb0*/  R2UR UR5, R12 ;  /* 0x000000000c0572ca */ /* 0x000fc400000e0000 */
[----:B------:R-:W-:Y:S01]  /*ddc0*/  R2UR UR15, R3 ;  /* 0x00000000030f72ca */ /* 0x000fe200000e0000 */
[C-C-:B----4-:R-:W-:Y:S02]  /*ddd0*/  IMAD R4, R9.reuse, 0x3000, R0.reuse ;  /* 0x0000300009047824 */ /* 0x150fe400078e0200 */
[----:B--23--:R-:W-:-:S03]  /*dde0*/  IMAD R0, R9, 0x200, R0 ;  /* 0x0000020009007824 */ /* 0x00cfc600078e0200 */
[----:B------:R-:W-:Y:S02]  /*ddf0*/  R2UR UR16, R4 ;  /* 0x00000000041072ca */ /* 0x000fe400000e0000 */
[----:B------:R-:W-:Y:S01]  /*de00*/  R2UR UR8, R0 ;  /* 0x00000000000872ca */ /* 0x000fe200000e0000 */
[----:B------:R-:W-:-:S05]  /*de10*/  VIADD R0, R9, 0x1 ;  /* 0x0000000109007836 */ /* 0x000fca0000000000 */
[----:B------:R-:W-:-:S04]  /*de20*/  ISETP.NE.AND P0, PT, R0, 0x2, PT ;  /* 0x000000020000780c */ /* 0x000fc80003f05270 */
[----:B------:R-:W-:Y:S01]  /*de30*/  SEL R3, RZ, 0x1, P0 ;  /* 0x00000001ff037807 */ /* 0x000fe20000000000 */
[----:B------:R-:W-:Y:S01]  /*de40*/  UIADD3 UR16, UR16, 0x14000, URZ ;  /* 0x0001400010107890 */ /* 0x000fe2000fffe03f */
[----:B------:R-:W-:Y:S01]  /*de50*/  SEL R0, R0, RZ, P0 ;  /* 0x000000ff00007207 */ /* 0x000fe20000000000 */
[----:B------:R-:W-:Y:S01]  /*de60*/  UIADD3 UR8, UR8, 0x1a380, URZ ;  /* 0x0001a38008087890 */ /* 0x000fe2000fffe03f */
[----:B------:R-:W-:-:S06]  /*de70*/  LOP3.LUT R8, R8, R3, RZ, 0x3c, !PT ;  /* 0x0000000308087212 */ /* 0x000fcc00078e3cff */
[----:B------:R1:W-:Y:S02]  /*de80*/  UTMALDG.4D [UR16], [UR4], desc[UR6] ;  /* 0x00000610040075b4 */ /* 0x0003e40008019000 */
[----:B------:R1:W-:Y:S02]  /*de90*/  UBLKCP.S.G [UR8], [UR14], UR10 ;  /* 0x000000080e0073ba */ /* 0x0003e4000800020a */
[----:B-1----:R-:W-:Y:S01]  /*dea0*/  NOP ;  /* 0x0000000000007918 */ /* 0x002fe20000000000 */
.L_x_2494:
[----:B------:R-:W-:Y:S05]  /*deb0*/  BSYNC B0 ;  /* 0x0000000000007941 */ /* 0x000fea0003800000 */
.L_x_2493:
[----:B------:R-:W-:-:S03]  /*dec0*/  UMOV UR4, 0xffffffff ;  /* 0xffffffff00047882 */ /* 0x000fc60000000000 */
[----:B------:R-:W-:Y:S05]  /*ded0*/  BRA.DIV UR4, `(.L_x_2514) ;  /* 0x0000000604b87947 */ /* 0x000fea000b800000 */
[----:B------:R-:W-:-:S13]  /*dee0*/  ELECT P6, URZ, PT ;  /* 0x00000000003f782f */ /* 0x000fda00038c0000 */
.L_x_2534:
[----:B------:R-:W-:Y:S05]  /*def0*/  @!P6 BRA `(.L_x_2413) ;  /* 0x000000000084e947 */ /* 0x000fea0003800000 */
[----:B------:R-:W2:Y:S02]  /*df00*/  LDL.LU R2, [R1+0xc] ;  /* 0x00000c0001027983 */ /* 0x000ea40000300800 */
[----:B--2---:R-:W-:-:S04]  /*df10*/  LOP3.LUT R2, R2, 0x2, RZ, 0xfc, !PT ;  /* 0x0000000202027812 */ /* 0x004fc800078efcff */
[----:B------:R-:W-:-:S13]  /*df20*/  ISETP.NE.AND P2, PT, R2, 0x3, PT ;  /* 0x000000030200780c */ /* 0x000fda0003f45270 */
[----:B------:R-:W-:Y:S05]  /*df30*/  @!P2 BRA `(.L_x_2515) ;  /* 0x000000000004a947 */ /* 0x000fea0003800000 */
[----:B------:R-:W-:Y:S01]  /*df40*/  BPT.TRAP 0x1 ;  /* 0x000000040000795c */ /* 0x000fe20000300000 */
.L_x_2515:
        /* <DEDUP_REMOVED lines=15> */
.L_x_2535:
[----:B------:R-:W2:Y:S02]  /*e040*/  SYNCS.PHASECHK.TRANS64.TRYWAIT P0, [R3+URZ], R2 ;  /* 0x00000002030075a7 */ /* 0x000ea4000800017f */
[----:B--2---:R-:W-:Y:S05]  /*e050*/  @!P0 BRA `(.L_x_2517) ;  /* 0x00000004008c8947 */ /* 0x004fea0003800000 */
.L_x_2536:
[----:B------:R-:W-:Y:S05]  /*e060*/  @!P2 BRA `(.L_x_2518) ;  /* 0x000000000004a947 */ /* 0x000fea0003800000 */
[----:B------:R-:W-:Y:S01]  /*e070*/  BPT.TRAP 0x1 ;  /* 0x000000040000795c */ /* 0x000fe20000300000 */
.L_x_2518:
[----:B--2---:R-:W-:-:S05]  /*e080*/  IADD3 R3, R9, 0x26840, RZ ;  /* 0x0002684009037810 */ /* 0x004fca0007ffe0ff */
[----:B------:R-:W-:-:S04]  /*e090*/  IMAD R5, R0, 0x8, R3 ;  /* 0x0000000800057824 */ /* 0x000fc800078e0203 */
[----:B------:R-:W2:Y:S02]  /*e0a0*/  SYNCS.PHASECHK.TRANS64.TRYWAIT P0, [R5+URZ], R4 ;  /* 0x00000004050075a7 */ /* 0x000ea4000800017f */
[----:B--2---:R-:W-:Y:S05]  /*e0b0*/  @!P0 BRA `(.L_x_2519) ;  /* 0x0000000400888947 */ /* 0x004fea0003800000 */
.L_x_2537:
[----:B------:R-:W-:-:S07]  /*e0c0*/  LEA R3, R6, R3, 0x3 ;  /* 0x0000000306037211 */ /* 0x000fce00078e18ff */
.L_x_2520:
[----:B---3--:R3:W4:Y:S02]  /*e0d0*/  SYNCS.PHASECHK.TRANS64.TRYWAIT P0, [R3+URZ], R2 ;  /* 0x00000002030075a7 */ /* 0x008724000800017f */
[----:B----4-:R-:W-:Y:S05]  /*e0e0*/  @!P0 NANOSLEEP.SYNCS 0x989680 ;  /* 0x009896800000895d */ /* 0x010fea0003900000 */
[----:B------:R-:W4:Y:S02]  /*e0f0*/  @!P0 SYNCS.PHASECHK.TRANS64 P0, [R3+URZ], R2 ;  /* 0x00000002030085a7 */ /* 0x000f24000800007f */
[----:B----4-:R-:W-:Y:S05]  /*e100*/  @!P0 BRA `(.L_x_2520) ;  /* 0xfffffffc00f08947 */ /* 0x010fea000383ffff */
.L_x_2413:
[----:B------:R-:W-:Y:S05]  /*e110*/  BSYNC B6 ;  /* 0x0000000000067941 */ /* 0x000fea0003800000 */
.L_x_2408:
[----:B------:R-:W-:Y:S05]  /*e120*/  EXIT ;  /* 0x000000000000794d */ /* 0x000fea0003800000 */
.L_x_2419:
[----:B------:R-:W-:Y:S01]  /*e130*/  IMAD.MOV.U32 R12, RZ, RZ, RZ ;  /* 0x000000ffff0c7224 */ /* 0x000fe200078e00ff */
[----:B------:R-:W-:Y:S01]  /*e140*/  MOV R11, 0x1f ;  /* 0x0000001f000b7802 */ /* 0x000fe20000000f00 */
[----:B------:R-:W-:-:S07]  /*e150*/  IMAD.MOV.U32 R15, RZ, RZ, -0x1 ;  /* 0xffffffffff0f7424 */ /* 0x000fce00078e00ff */
[----:B------:R-:W-:Y:S05]  /*e160*/  WARPSYNC.COLLECTIVE R15, `(.L_x_2521) ;  /* 0x000000000f087348 */ /* 0x000fea0003c00000 */
[----:B------:R1:W2:Y:S02]  /*e170*/  SHFL.IDX P6, R14, R13, R12, R11 ;  /* 0x0000000c0d0e7389 */ /* 0x0002a400000c000b */
[----:B-12---:R-:W-:Y:S01]  /*e180*/  ENDCOLLECTIVE ;  /* 0x000000000000791b */ /* 0x006fe20003800000 */
.L_x_2521:
[----:B------:R-:W-:Y:S05]  /*e190*/  BRA `(.L_x_2522) ;  /* 0xffffff2c00e07947 */ /* 0x000fea000383ffff */
.L_x_2421:
[----:B----4-:R4:W1:Y:S02]  /*e1a0*/  SYNCS.PHASECHK.TRANS64.TRYWAIT P0, [R17+URZ+0x26800], R2 ;  /* 0x02680002110075a7 */ /* 0x010864000800017f */
[----:B-1----:R-:W-:Y:S05]  /*e1b0*/  @!P0 NANOSLEEP.SYNCS 0x989680 ;  /* 0x009896800000895d */ /* 0x002fea0003900000 */
[----:B------:R-:W1:Y:S02]  /*e1c0*/  @!P0 SYNCS.PHASECHK.TRANS64 P0, [R17+URZ+0x26800], R2 ;  /* 0x02680002110085a7 */ /* 0x000e64000800007f */
[----:B-1----:R-:W-:Y:S05]  /*e1d0*/  @!P0 BRA `(.L_x_2421) ;  /* 0xfffffffc00f08947 */ /* 0x002fea000383ffff */
[----:B------:R-:W-:Y:S05]  /*e1e0*/  BRA `(.L_x_2420) ;  /* 0xffffff2c00e87947 */ /* 0x000fea000383ffff */
.L_x_2426:
[----:B--2---:R2:W3:Y:S02]  /*e1f0*/  SYNCS.PHASECHK.TRANS64.TRYWAIT P1, [R8+URZ+0x26810], R21 ;  /* 0x02681015080075a7 */ /* 0x0044e4000802017f */
[----:B---3--:R-:W-:Y:S05]  /*e200*/  @!P1 NANOSLEEP.SYNCS 0x989680 ;  /* 0x009896800000995d */ /* 0x008fea0003900000 */
[----:B------:R-:W3:Y:S02]  /*e210*/  @!P1 SYNCS.PHASECHK.TRANS64 P1, [R8+URZ+0x26810], R21 ;  /* 0x02681015080095a7 */ /* 0x000ee4000802007f */
[----:B---3--:R-:W-:Y:S05]  /*e220*/  @!P1 BRA `(.L_x_2426) ;  /* 0xfffffffc00f09947 */ /* 0x008fea000383ffff */
[----:B------:R-:W-:Y:S05]  /*e230*/  BRA `(.L_x_2425) ;  /* 0xffffff3800347947 */ /* 0x000fea000383ffff */
.L_x_2430:
[----:B------:R1:W1:Y:S02]  /*e240*/  SYNCS.PHASECHK.TRANS64.TRYWAIT P1, [R8+URZ+0x26830], R21 ;  /* 0x02683015080075a7 */ /* 0x000264000802017f */
[----:B-1----:R-:W-:Y:S05]  /*e250*/  @!P1 NANOSLEEP.SYNCS 0x989680 ;  /* 0x009896800000995d */ /* 0x002fea0003900000 */
[----:B------:R-:W1:Y:S02]  /*e260*/  @!P1 SYNCS.PHASECHK.TRANS64 P1, [R8+URZ+0x26830], R21 ;  /* 0x02683015080095a7 */ /* 0x000e64000802007f */
[----:B-1----:R-:W-:Y:S05]  /*e270*/  @!P1 BRA `(.L_x_2430) ;  /* 0xfffffffc00f09947 */ /* 0x002fea000383ffff */
[----:B------:R-:W-:Y:S05]  /*e280*/  BRA `(.L_x_2429) ;  /* 0xffffff3c00307947 */ /* 0x000fea000383ffff */
.L_x_2438:
[----:B--2---:R2:W3:Y:S02]  /*e290*/  SYNCS.PHASECHK.TRANS64.TRYWAIT P1, [R6+URZ+0x26810], R15 ;  /* 0x0268100f060075a7 */ /* 0x0044e4000802017f */
[----:B---3--:R-:W-:Y:S05]  /*e2a0*/  @!P1 NANOSLEEP.SYNCS 0x989680 ;  /* 0x009896800000995d */ /* 0x008fea0003900000 */
[----:B------:R-:W3:Y:S02]  /*e2b0*/  @!P1 SYNCS.PHASECHK.TRANS64 P1, [R6+URZ+0x26810], R15 ;  /* 0x0268100f060095a7 */ /* 0x000ee4000802007f */
[----:B---3--:R-:W-:Y:S05]  /*e2c0*/  @!P1 BRA `(.L_x_2438) ;  /* 0xfffffffc00f09947 */ /* 0x008fea000383ffff */
[----:B------:R-:W-:Y:S05]  /*e2d0*/  BRA `(.L_x_2437) ;  /* 0xffffff7c003c7947 */ /* 0x000fea000383ffff */
.L_x_2442:
[----:B------:R1:W1:Y:S02]  /*e2e0*/  SYNCS.PHASECHK.TRANS64.TRYWAIT P1, [R6+URZ+0x26830], R15 ;  /* 0x0268300f060075a7 */ /* 0x000264000802017f */
[----:B-1----:R-:W-:Y:S05]  /*e2f0*/  @!P1 NANOSLEEP.SYNCS 0x989680 ;  /* 0x009896800000995d */ /* 0x002fea0003900000 */
[----:B------:R-:W1:Y:S02]  /*e300*/  @!P1 SYNCS.PHASECHK.TRANS64 P1, [R6+URZ+0x26830], R15 ;  /* 0x0268300f060095a7 */ /* 0x000e64000802007f */
[----:B-1----:R-:W-:Y:S05]  /*e310*/  @!P1 BRA `(.L_x_2442) ;  /* 0xfffffffc00f09947 */ /* 0x002fea000383ffff */
[----:B------:R-:W-:Y:S05]  /*e320*/  BRA `(.L_x_2441) ;  /* 0xffffff80002c7947 */ /* 0x000fea000383ffff */
.L_x_2495:
[----:B-1----:R1:W2:Y:S02]  /*e330*/  SYNCS.PHASECHK.TRANS64.TRYWAIT P1, [R0+URZ+0x26820], R3 ;  /* 0x02682003000075a7 */ /* 0x0022a4000802017f */
[----:B--2---:R-:W-:Y:S05]  /*e340*/  @!P1 NANOSLEEP.SYNCS 0x989680 ;  /* 0x009896800000995d */ /* 0x004fea0003900000 */
[----:B------:R-:W2:Y:S02]  /*e350*/  @!P1 SYNCS.PHASECHK.TRANS64 P1, [R0+URZ+0x26820], R3 ;  /* 0x02682003000095a7 */ /* 0x000ea4000802007f */
[----:B--2---:R-:W-:Y:S05]  /*e360*/  @!P1 BRA `(.L_x_2495) ;  /* 0xfffffffc00f09947 */ /* 0x004fea000383ffff */
[----:B------:R-:W-:Y:S05]  /*e370*/  BRA `(.L_x_2523) ;  /* 0xffffffe400387947 */ /* 0x000fea000383ffff */
.L_x_2499:
[----:B--2---:R2:W3:Y:S02]  /*e380*/  SYNCS.PHASECHK.TRANS64.TRYWAIT P1, [R0+URZ+0x26840], R17 ;  /* 0x02684011000075a7 */ /* 0x0044e4000802017f */
[----:B---3--:R-:W-:Y:S05]  /*e390*/  @!P1 NANOSLEEP.SYNCS 0x989680 ;  /* 0x009896800000995d */ /* 0x008fea0003900000 */
[----:B------:R-:W3:Y:S02]  /*e3a0*/  @!P1 SYNCS.PHASECHK.TRANS64 P1, [R0+URZ+0x26840], R17 ;  /* 0x02684011000095a7 */ /* 0x000ee4000802007f */
[----:B---3--:R-:W-:Y:S05]  /*e3b0*/  @!P1 BRA `(.L_x_2499) ;  /* 0xfffffffc00f09947 */ /* 0x008fea000383ffff */
[----:B------:R-:W-:Y:S05]  /*e3c0*/  BRA `(.L_x_2524) ;  /* 0xffffffe800787947 */ /* 0x000fea000383ffff */
.L_x_2501:
[----:B-1----:R1:W3:Y:S02]  /*e3d0*/  SYNCS.PHASECHK.TRANS64.TRYWAIT P1, [R0+URZ+0x26828], R17 ;  /* 0x02682811000075a7 */ /* 0x0022e4000802017f */
[----:B---3--:R-:W-:Y:S05]  /*e3e0*/  @!P1 NANOSLEEP.SYNCS 0x989680 ;  /* 0x009896800000995d */ /* 0x008fea0003900000 */
[----:B------:R-:W3:Y:S02]  /*e3f0*/  @!P1 SYNCS.PHASECHK.TRANS64 P1, [R0+URZ+0x26828], R17 ;  /* 0x02682811000095a7 */ /* 0x000ee4000802007f */
[----:B---3--:R-:W-:Y:S05]  /*e400*/  @!P1 BRA `(.L_x_2501) ;  /* 0xfffffffc00f09947 */ /* 0x008fea000383ffff */
[----:B------:R-:W-:Y:S05]  /*e410*/  BRA `(.L_x_2525) ;  /* 0xffffffe800f87947 */ /* 0x000fea000383ffff */
.L_x_2503:
[----:B---3--:R3:W4:Y:S02]  /*e420*/  SYNCS.PHASECHK.TRANS64.TRYWAIT P1, [R0+URZ+0x26848], R17 ;  /* 0x02684811000075a7 */ /* 0x008724000802017f */
[----:B----4-:R-:W-:Y:S05]  /*e430*/  @!P1 NANOSLEEP.SYNCS 0x989680 ;  /* 0x009896800000995d */ /* 0x010fea0003900000 */
[----:B------:R-:W4:Y:S02]  /*e440*/  @!P1 SYNCS.PHASECHK.TRANS64 P1, [R0+URZ+0x26848], R17 ;  /* 0x02684811000095a7 */ /* 0x000f24000802007f */
[----:B----4-:R-:W-:Y:S05]  /*e450*/  @!P1 BRA `(.L_x_2503) ;  /* 0xfffffffc00f09947 */ /* 0x010fea000383ffff */
[----:B------:R-:W-:Y:S05]  /*e460*/  BRA `(.L_x_2526) ;  /* 0xffffffec00807947 */ /* 0x000fea000383ffff */
.L_x_2505:
[----:B------:R-:W-:-:S07]  /*e470*/  SHF.L.U32 R4, R8, 0x1f, RZ ;  /* 0x0000001f08047819 */ /* 0x000fce00000006ff */
.L_x_2527:
[----:B----4-:R4:W1:Y:S02]  /*e480*/  SYNCS.PHASECHK.TRANS64.TRYWAIT P1, [R0+URZ+0x26820], R4 ;  /* 0x02682004000075a7 */ /* 0x010864000802017f */
[----:B-1----:R-:W-:Y:S05]  /*e490*/  @!P1 NANOSLEEP.SYNCS 0x989680 ;  /* 0x009896800000995d */ /* 0x002fea0003900000 */
[----:B------:R-:W1:Y:S02]  /*e4a0*/  @!P1 SYNCS.PHASECHK.TRANS64 P1, [R0+URZ+0x26820], R4 ;  /* 0x02682004000095a7 */ /* 0x000e64000802007f */
[----:B-1----:R-:W-:Y:S05]  /*e4b0*/  @!P1 BRA `(.L_x_2527) ;  /* 0xfffffffc00f09947 */ /* 0x002fea000383ffff */
[----:B------:R-:W-:Y:S05]  /*e4c0*/  BRA `(.L_x_2528) ;  /* 0xffffffec00e87947 */ /* 0x000fea000383ffff */
.L_x_2508:
[----:B-1----:R1:W4:Y:S02]  /*e4d0*/  SYNCS.PHASECHK.TRANS64.TRYWAIT P1, [R0+URZ+0x26840], R14 ;  /* 0x0268400e000075a7 */ /* 0x002324000802017f */
[----:B----4-:R-:W-:Y:S05]  /*e4e0*/  @!P1 NANOSLEEP.SYNCS 0x989680 ;  /* 0x009896800000995d */ /* 0x010fea0003900000 */
[----:B------:R-:W4:Y:S02]  /*e4f0*/  @!P1 SYNCS.PHASECHK.TRANS64 P1, [R0+URZ+0x26840], R14 ;  /* 0x0268400e000095a7 */ /* 0x000f24000802007f */
[----:B----4-:R-:W-:Y:S05]  /*e500*/  @!P1 BRA `(.L_x_2508) ;  /* 0xfffffffc00f09947 */ /* 0x010fea000383ffff */
[----:B------:R-:W-:Y:S05]  /*e510*/  BRA `(.L_x_2529) ;  /* 0xfffffff000807947 */ /* 0x000fea000383ffff */
.L_x_2510:
[----:B-1----:R1:W4:Y:S02]  /*e520*/  SYNCS.PHASECHK.TRANS64.TRYWAIT P1, [R0+URZ+0x26828], R14 ;  /* 0x0268280e000075a7 */ /* 0x002324000802017f */
[----:B----4-:R-:W-:Y:S05]  /*e530*/  @!P1 NANOSLEEP.SYNCS 0x989680 ;  /* 0x009896800000995d */ /* 0x010fea0003900000 */
[----:B------:R-:W4:Y:S02]  /*e540*/  @!P1 SYNCS.PHASECHK.TRANS64 P1, [R0+URZ+0x26828], R14 ;  /* 0x0268280e000095a7 */ /* 0x000f24000802007f */
[----:B----4-:R-:W-:Y:S05]  /*e550*/  @!P1 BRA `(.L_x_2510) ;  /* 0xfffffffc00f09947 */ /* 0x010fea000383ffff */
[----:B------:R-:W-:Y:S05]  /*e560*/  BRA `(.L_x_2530) ;  /* 0xfffffff000f47947 */ /* 0x000fea000383ffff */
.L_x_2512:
[----:B-1----:R1:W4:Y:S02]  /*e570*/  SYNCS.PHASECHK.TRANS64.TRYWAIT P0, [R4+URZ+0x26840], R3 ;  /* 0x02684003040075a7 */ /* 0x002324000800017f */
[----:B----4-:R-:W-:Y:S05]  /*e580*/  @!P0 NANOSLEEP.SYNCS 0x989680 ;  /* 0x009896800000895d */ /* 0x010fea0003900000 */
[----:B------:R-:W4:Y:S02]  /*e590*/  @!P0 SYNCS.PHASECHK.TRANS64 P0, [R4+URZ+0x26840], R3 ;  /* 0x02684003040085a7 */ /* 0x000f24000800007f */
[----:B----4-:R-:W-:Y:S05]  /*e5a0*/  @!P0 BRA `(.L_x_2512) ;  /* 0xfffffffc00f08947 */ /* 0x010fea000383ffff */
[----:B------:R-:W-:Y:S05]  /*e5b0*/  BRA `(.L_x_2531) ;  /* 0xfffffff400907947 */ /* 0x000fea000383ffff */
.L_x_2514:
[----:B------:R-:W-:Y:S01]  /*e5c0*/  BSSY B0, `(.L_x_2532) ;  /* 0x0000006000007945 */ /* 0x000fe20003800000 */
[----:B------:R-:W-:-:S07]  /*e5d0*/  MOV R15, 0xffffffff ;  /* 0xffffffff000f7802 */ /* 0x000fce0000000f00 */
[----:B------:R-:W-:Y:S05]  /*e5e0*/  WARPSYNC.COLLECTIVE R15, `(.L_x_2533) ;  /* 0x000000000f0c7348 */ /* 0x000fea0003c00000 */
[----:B------:R-:W-:Y:S02]  /*e5f0*/  ELECT P6, UR62, PT ;  /* 0x00000000003e782f */ /* 0x000fe400038c0000 */
[----:B------:R-:W-:Y:S01]  /*e600*/  MOV R14, UR62 ;  /* 0x0000003e000e7c02 */ /* 0x000fe20008000f00 */
[----:B------:R-:W-:Y:S10]  /*e610*/  ENDCOLLECTIVE ;  /* 0x000000000000791b */ /* 0x000ff40003800000 */
.L_x_2533:
[----:B------:R-:W-:Y:S05]  /*e620*/  BSYNC B0 ;  /* 0x0000000000007941 */ /* 0x000fea0003800000 */
.L_x_2532:
[----:B------:R-:W-:Y:S05]  /*e630*/  BRA `(.L_x_2534) ;  /* 0xfffffff8002c7947 */ /* 0x000fea000383ffff */
.L_x_2516:
[----:B-1----:R1:W2:Y:S02]  /*e640*/  SYNCS.PHASECHK.TRANS64.TRYWAIT P0, [R7+URZ], R4 ;  /* 0x00000004070075a7 */ /* 0x0022a4000800017f */
[----:B--2---:R-:W-:Y:S05]  /*e650*/  @!P0 NANOSLEEP.SYNCS 0x989680 ;  /* 0x009896800000895d */ /* 0x004fea0003900000 */
[----:B------:R-:W2:Y:S02]  /*e660*/  @!P0 SYNCS.PHASECHK.TRANS64 P0, [R7+URZ], R4 ;  /* 0x00000004070085a7 */ /* 0x000ea4000800007f */
[----:B--2---:R-:W-:Y:S05]  /*e670*/  @!P0 BRA `(.L_x_2516) ;  /* 0xfffffffc00f08947 */ /* 0x004fea000383ffff */
[----:B------:R-:W-:Y:S05]  /*e680*/  BRA `(.L_x_2535) ;  /* 0xfffffff8006c7947 */ /* 0x000fea000383ffff */
.L_x_2517:
[----:B--2---:R2:W3:Y:S02]  /*e690*/  SYNCS.PHASECHK.TRANS64.TRYWAIT P0, [R3+URZ], R2 ;  /* 0x00000002030075a7 */ /* 0x0044e4000800017f */
[----:B---3--:R-:W-:Y:S05]  /*e6a0*/  @!P0 NANOSLEEP.SYNCS 0x989680 ;  /* 0x009896800000895d */ /* 0x008fea0003900000 */
[----:B------:R-:W3:Y:S02]  /*e6b0*/  @!P0 SYNCS.PHASECHK.TRANS64 P0, [R3+URZ], R2 ;  /* 0x00000002030085a7 */ /* 0x000ee4000800007f */
[----:B---3--:R-:W-:Y:S05]  /*e6c0*/  @!P0 BRA `(.L_x_2517) ;  /* 0xfffffffc00f08947 */ /* 0x008fea000383ffff */
[----:B------:R-:W-:Y:S05]  /*e6d0*/  BRA `(.L_x_2536) ;  /* 0xfffffff800607947 */ /* 0x000fea000383ffff */
.L_x_2519:
[----:B--2---:R2:W3:Y:S02]  /*e6e0*/  SYNCS.PHASECHK.TRANS64.TRYWAIT P0, [R5+URZ], R4 ;  /* 0x00000004050075a7 */ /* 0x0044e4000800017f */
[----:B---3--:R-:W-:Y:S05]  /*e6f0*/  @!P0 NANOSLEEP.SYNCS 0x989680 ;  /* 0x009896800000895d */ /* 0x008fea0003900000 */
[----:B------:R-:W3:Y:S02]  /*e700*/  @!P0 SYNCS.PHASECHK.TRANS64 P0, [R5+URZ], R4 ;  /* 0x00000004050085a7 */ /* 0x000ee4000800007f */
[----:B---3--:R-:W-:Y:S05]  /*e710*/  @!P0 BRA `(.L_x_2519) ;  /* 0xfffffffc00f08947 */ /* 0x008fea000383ffff */
[----:B------:R-:W-:Y:S05]  /*e720*/  BRA `(.L_x_2537) ;  /* 0xfffffff800647947 */ /* 0x000fea000383ffff */
.L_x_2538:
        /* <DEDUP_REMOVED lines=13> */
.L_x_7390:


//--------------------- .text._ZN7cutlass13device_kernelIN5flash11enable_sm90INS1_16FlashAttnBwdSm90INS1_25CollectiveMainloopBwdSm90ILi2ELi2ELi2EN4cute5tupleIJNS5_1CILi1EEES8_S8_EEENS6_IJNS7_ILi96EEENS7_ILi128EEENS7_ILi64EEEEEENS_10bfloat16_tEfNS_4arch4Sm90ELb1ELb0ELb1ELb0ELb1ELb1ELb0ELb1ELi2ELi1ELi2ELi2ELb0EEENS1_21CollectiveEpilogueBwdISD_SE_SG_Li256ELb0ELb0ELi1EEENS1_25SingleTileBwdLPTSchedulerILb0ELi128ELb1EEEEEEEEEvNT_6ParamsE --------------------------
	.section	.text._ZN7cutlass13device_kernelIN5flash11enable_sm90INS1_16FlashAttnBwdSm90INS1_25CollectiveMainloopBwdSm90ILi2ELi2ELi2EN4cute5tupleIJNS5_1CILi1EEES8_S8_EEENS6_IJNS7_ILi96EEENS7_ILi128EEENS7_ILi64EEEEEENS_10bfloat16_tEfNS_4arch4Sm90ELb1ELb0ELb1ELb0ELb1ELb1ELb0ELb1ELi2ELi1ELi2ELi2ELb0EEENS1_21CollectiveEpilogueBwdISD_SE_SG_Li256ELb0ELb0ELi1EEENS1_25SingleTileBwdLPTSchedulerILb0ELi128ELb1EEEEEEEEEvNT_6ParamsE,"ax",@progbits
	.align	128
.text._ZN7cutlass13device_kernelIN5flash11enable_sm90INS1_16FlashAttnBwdSm90INS1_25CollectiveMainloopBwdSm90ILi2ELi2ELi2EN4cute5tupleIJNS5_1CILi1EEES8_S8_EEENS6_IJNS7_ILi96EEENS7_ILi128EEENS7_ILi64EEEEEENS_10bfloat16_tEfNS_4arch4Sm90ELb1ELb0ELb1ELb0ELb1ELb1ELb0ELb1ELi2ELi1ELi2ELi2ELb0EEENS1_21CollectiveEpilogueBwdISD_SE_SG_Li256ELb0ELb0ELi1EEENS1_25SingleTileBwdLPTSchedulerILb0ELi128ELb1EEEEEEEEEvNT_6ParamsE:
        .type           _ZN7cutlass13device_kernelIN5flash11enable_sm90INS1_16FlashAttnBwdSm90INS1_25CollectiveMainloopBwdSm90ILi2ELi2ELi2EN4cute5tupleIJNS5_1CILi1EEES8_S8_EEENS6_IJNS7_ILi96EEENS7_ILi128EEENS7_ILi64EEEEEENS_10bfloat16_tEfNS_4arch4Sm90ELb1ELb0ELb1ELb0ELb1ELb1ELb0ELb1ELi2ELi1ELi2ELi2ELb0EEENS1_21CollectiveEpilogueBwdISD_SE_SG_Li256ELb0ELb0ELi1EEENS1_25SingleTileBwdLPTSchedulerILb0ELi128ELb1EEEEEEEEEvNT_6ParamsE,@function
        .size           _ZN7cutlass13device_kernelIN5flash11enable_sm90INS1_16FlashAttnBwdSm90INS1_25CollectiveMainloopBwdSm90ILi2ELi2ELi2EN4cute5tupleIJNS5_1CILi1EEES8_S8_EEENS6_IJNS7_ILi96EEENS7_ILi128EEENS7_ILi64EEEEEENS_10bfloat16_tEfNS_4arch4Sm90ELb1ELb0ELb1ELb0ELb1ELb1ELb0ELb1ELi2ELi1ELi2ELi2ELb0EEENS1_21CollectiveEpilogueBwdISD_SE_SG_Li256ELb0ELb0ELi1EEENS1_25SingleTileBwdLPTSchedulerILb0ELi128ELb1EEEEEEEEEvNT_6ParamsE,(.L_x_7391 - _ZN7cutlass13device_kernelIN5flash11enable_sm90INS1_16FlashAttnBwdSm90INS1_25CollectiveMainloopBwdSm90ILi2ELi2ELi2EN4cute5tupleIJNS5_1CILi1EEES8_S8_EEENS6_IJNS7_ILi96EEENS7_ILi128EEENS7_ILi64EEEEEENS_10bfloat16_tEfNS_4arch4Sm90ELb1ELb0ELb1ELb0ELb1ELb1ELb0ELb1ELi2ELi1ELi2ELi2ELb0EEENS1_21CollectiveEpilogueBwdISD_SE_SG_Li256ELb0ELb0ELi1EEENS1_25SingleTileBwdLPTSchedulerILb0ELi128ELb1EEEEEEEEEvNT_6ParamsE)
        .other          _ZN7cutlass13device_kernelIN5flash11enable_sm90INS1_16FlashAttnBwdSm90INS1_25CollectiveMainloopBwdSm90ILi2ELi2ELi2EN4cute5tupleIJNS5_1CILi1EEES8_S8_EEENS6_IJNS7_ILi96EEENS7_ILi128EEENS7_ILi64EEEEEENS_10bfloat16_tEfNS_4arch4Sm90ELb1ELb0ELb1ELb0ELb1ELb1ELb0ELb1ELi2ELi1ELi2ELi2ELb0EEENS1_21CollectiveEpilogueBwdISD_SE_SG_Li256ELb0ELb0ELi1EEENS1_25SingleTileBwdLPTSchedulerILb0ELi128ELb1EEEEEEEEEvNT_6ParamsE,@"STO_CUDA_ENTRY STV_DEFAULT"
_ZN7cutlass13device_kernelIN5flash11enable_sm90INS1_16FlashAttnBwdSm90INS1_25CollectiveMainloopBwdSm90ILi2ELi2ELi2EN4cute5tupleIJNS5_1CILi1EEES8_S8_EEENS6_IJNS7_ILi96EEENS7_ILi128EEENS7_ILi64EEEEEENS_10bfloat16_tEfNS_4arch4Sm90ELb1ELb0ELb1ELb0ELb1ELb1ELb0ELb1ELi2ELi1ELi2ELi2ELb0EEENS1_21CollectiveEpilogueBwdISD_SE_SG_Li256ELb0ELb0ELi1EEENS1_25SingleTileBwdLPTSchedulerILb0ELi128ELb1EEEEEEEEEvNT_6ParamsE:
        /* <DEDUP_REMOVED lines=29> */
.L_x_2540:
[----:B------:R-:W-:Y:S05]  /*01d0*/  BSYNC B0 ;  /* 0x0000000000007941 */ /* 0x000fea0003800000 */
.L_x_2539:
        /* <DEDUP_REMOVED lines=34> */
.L_x_2541:
        /* <DEDUP_REMOVED lines=22> */
.L_x_2542:
[----:B---3--:R-:W-:Y:S01]  /*0560*/  ISETP.NE.AND P0, PT, R2, RZ, PT ;  /* 0x000000ff0200720c */ /* 0x008fe20003f05270 */
[----:B------:R-:W-:Y:S01]  /*0570*/  IMAD.MOV.U32 R2, RZ, RZ, 0x1 ;  /* 0x00000001ff027424 */ /* 0x000fe200078e00ff */
[----:B------:R-:W-:Y:S01]  /*0580*/  NOP ;  /* 0x0000000000007918 */ /* 0x000fe20000000000 */
[----:B------:R-:W-:Y:S01]  /*0590*/  ULDC.64 UR36, c[0x0][0x208] ;  /* 0x0000820000247ab9 */ /* 0x000fe20000000a00 */
[----:B------:R-:W-:Y:S02]  /*05a0*/  BSSY B6, `(.L_x_2543) ;  /* 0x0000e4e000067945 */ /* 0x000fe40003800000 */
[----:B------:R-:W-:-:S05]  /*05b0*/  SEL R2, R2, 0x2, !P0 ;  /* 0x0000000202027807 */ /* 0x000fca0004000000 */
[----:B------:R3:W-:Y:S01]  /*05c0*/  STL [R1+0xc], R2 ;  /* 0x00000c0201007387 */ /* 0x0007e20000100800 */
[----:B-12-4-:R-:W-:Y:S06]  /*05d0*/  BAR.SYNC.DEFER_BLOCKING 0x0 ;  /* 0x0000000000007b1d */ /* 0x016fec0000010000 */
[----:B------:R-:W-:Y:S05]  /*05e0*/  @!P0 BRA `(.L_x_2544) ;  /* 0x000000ac00388947 */ /* 0x000fea0003800000 */
.L_x_2545:
        /* <DEDUP_REMOVED lines=32> */
.L_x_2546:
[----:B------:R-:W-:Y:S01]  /*07f0*/  ULDC UR7, c[0x0][0xb44] ;  /* 0x0002d10000077ab9 */ /* 0x000fe20000000800 */
[----:B------:R-:W-:Y:S01]  /*0800*/  UMOV UR38, UR10 ;  /* 0x0000000a00267c82 */ /* 0x000fe20008000000 */
[----:B------:R-:W-:-:S11]  /*0810*/  UISETP.NE.AND UP0, UPT, UR7, 0x1, UPT ;  /* 0x000000010700788c */ /* 0x000fd6000bf05270 */
[----:B------:R-:W-:Y:S02]  /*0820*/  @UP0 ULDC.64 UR8, c[0x0][0xb48] ;  /* 0x0002d20000080ab9 */ /* 0x000fe40000000a00 */
[----:B------:R-:W-:-:S04]  /*0830*/  UIMAD.WIDE.U32 UR4, UR10, UR8, URZ ;  /* 0x000000080a0472a5 */ /* 0x000fc8000f8e003f */
[----:B------:R-:W-:-:S04]  /*0840*/  @UP0 USHF.R.U32.HI UR38, URZ, UR9, UR5 ;  /* 0x000000093f260299 */ /* 0x000fc80008011605 */
[----:B------:R-:W-:-:S12]  /*0850*/  UIMAD UR4, UR38, UR7, URZ ;  /* 0x00000007260472a4 */ /* 0x000fd8000f8e023f */
.L_x_2547:
        /* <DEDUP_REMOVED lines=8> */
[----:B------:R-:W-:Y:S01]  /*08e0*/  UMOV UR44, UR7 ;  /* 0x00000007002c7c82 */ /* 0x000fe20008000000 */
[----:B------:R-:W-:Y:S02]  /*08f0*/  ULOP3.LUT UR4, URZ, UR38, URZ, 0x33, !UPT ;  /* 0x000000263f047292 */ /* 0x000fe4000f8e333f */
[----:B------:R-:W-:-:S03]  /*0900*/  @UP0 USHF.R.U32.HI UR44, URZ, UR6, UR5 ;  /* 0x000000063f2c0299 */ /* 0x000fc60008011605 */
[----:B------:R-:W-:Y:S01]  /*0910*/  ULDC UR6, c[0x0][0xb2c] ;  /* 0x0002cb0000067ab9 */ /* 0x000fe20000000800 */
[----:B------:R-:W-:Y:S02]  /*0920*/  UIADD3 UR5, -UR44, URZ, URZ ;  /* 0x0000003f2c057290 */ /* 0x000fe4000fffe13f */
[----:B------:R-:W-:Y:S01]  /*0930*/  ISETP.LE.AND P0, PT, RZ, UR44, PT ;  /* 0x0000002cff007c0c */ /* 0x000fe2000bf03270 */
[----:B------:R-:W-:Y:S02]  /*0940*/  UIADD3 UR4, UR4, UR6, URZ ;  /* 0x0000000604047290 */ /* 0x000fe4000fffe03f */
[----:B------:R-:W-:-:S10]  /*0950*/  UIMAD UR43, UR43, UR5, UR7 ;  /* 0x000000052b2b72a4 */ /* 0x000fd4000f8e0207 */
[----:B------:R-:W-:Y:S05]  /*0960*/  @!P0 BRA `(.L_x_2548) ;  /* 0x000000e000448947 */ /* 0x000fea0003800000 */
[----:B------:R-:W1:Y:S01]  /*0970*/  LDC R0, c[0x0][0x280] ;  /* 0x0000a000ff007b82 */ /* 0x000e620000000800 */
[----:B------:R-:W-:Y:S01]  /*0980*/  USHF.L.U32 UR42, UR4, 0x7, URZ ;  /* 0x00000007042a7899 */ /* 0x000fe2000800063f */
[----:B------:R-:W-:Y:S02]  /*0990*/  PLOP3.LUT P0, PT, PT, PT, PT, 0x80, 0x0 ;  /* 0x000000000000781c */ /* 0x000fe40003f0f070 */
[----:B------:R-:W-:Y:S01]  /*09a0*/  CS2R R150, SRZ ;  /* 0x0000000000967805 */ /* 0x000fe2000001ff00 */
[----:B------:R-:W-:Y:S01]  /*09b0*/  ULDC UR4, c[0x0][0x74c] ;  /* 0x0001d30000047ab9 */ /* 0x000fe20000000800 */
[----:B------:R-:W-:Y:S02]  /*09c0*/  CS2R R148, SRZ ;  /* 0x0000000000947805 */ /* 0x000fe4000001ff00 */
[----:B------:R-:W-:Y:S02]  /*09d0*/  CS2R R146, SRZ ;  /* 0x0000000000927805 */ /* 0x000fe4000001ff00 */
[----:B------:R-:W-:Y:S01]  /*09e0*/  CS2R R144, SRZ ;  /* 0x0000000000907805 */ /* 0x000fe2000001ff00 */
[----:B------:R-:W1:Y:S01]  /*09f0*/  LDC R3, c[0x0][0x290] ;  /* 0x0000a400ff037b82 */ /* 0x000e620000000800 */
        /* <DEDUP_REMOVED lines=23> */
[----:B-1----:R-:W-:Y:S01]  /*0b70*/  IADD3 R2, -R3, UR42, R0 ;  /* 0x0000002a03027c10 */ /* 0x002fe2000fffe100 */
[----:B------:R-:W-:Y:S01]  /*0b80*/  VIADD R0, R0, 0x5f ;  /* 0x0000005f00007836 */ /* 0x000fe20000000000 */
[----:B------:R-:W-:-:S02]  /*0b90*/  CS2R R160, SRZ ;  /* 0x0000000000a07805 */ /* 0x000fc4000001ff00 */
[----:B------:R-:W-:Y:S02]  /*0ba0*/  CS2R R158, SRZ ;  /* 0x00000000009e7805 */ /* 0x000fe4000001ff00 */
[----:B------:R-:W-:Y:S01]  /*0bb0*/  CS2R R156, SRZ ;  /* 0x00000000009c7805 */ /* 0x000fe2000001ff00 */
[----:B------:R-:W-:Y:S01]  /*0bc0*/  VIADD R2, R2, -UR4 ;  /* 0x8000000402027c36 */ /* 0x000fe20008000000 */
[----:B------:R-:W-:Y:S01]  /*0bd0*/  CS2R R154, SRZ ;  /* 0x00000000009a7805 */ /* 0x000fe2000001ff00 */
[----:B------:R-:W-:Y:S01]  /*0be0*/  IMAD.HI R0, R0, 0x2aaaaaab, RZ ;  /* 0x2aaaaaab00007827 */ /* 0x000fe200078e02ff */
[----:B------:R-:W-:-:S03]  /*0bf0*/  CS2R R152, SRZ ;  /* 0x0000000000987805 */ /* 0x000fc6000001ff00 */
[----:B------:R-:W-:Y:S01]  /*0c00*/  IMAD.HI R2, R2, 0x2aaaaaab, RZ ;  /* 0x2aaaaaab02027827 */ /* 0x000fe200078e02ff */
[----:B------:R-:W-:-:S04]  /*0c10*/  SHF.R.U32.HI R3, RZ, 0x1f, R0 ;  /* 0x0000001fff037819 */ /* 0x000fc80000011600 */
[----:B------:R-:W-:Y:S02]  /*0c20*/  SHF.R.U32.HI R5, RZ, 0x1f, R2 ;  /* 0x0000001fff057819 */ /* 0x000fe40000011602 */
[----:B------:R-:W-:Y:S02]  /*0c30*/  LEA.HI.SX32 R4, R0, R3, 0x1c ;  /* 0x0000000300047211 */ /* 0x000fe400078fe2ff */
[----:B------:R-:W-:-:S03]  /*0c40*/  LEA.HI.SX32 R5, R2, R5, 0x1c ;  /* 0x0000000502057211 */ /* 0x000fc600078fe2ff */
[----:B------:R1:W-:Y:S01]  /*0c50*/  STL [R1+0x2c], R4 ;  /* 0x00002c0401007387 */ /* 0x0003e20000100800 */
[----:B------:R-:W-:-:S04]  /*0c60*/  VIMNMX R16, RZ, R5, !PT ;  /* 0x00000005ff107248 */ /* 0x000fc80007fe0100 */
[----:B------:R-:W-:-:S13]  /*0c70*/  ISETP.GT.AND P1, PT, R4, R16, PT ;  /* 0x000000100400720c */ /* 0x000fda0003f24270 */
[----:B-1----:R-:W-:Y:S05]  /*0c80*/  @!P1 BRA `(.L_x_2549) ;  /* 0x0000009000009947 */ /* 0x002fea0003800000 */
[----:B------:R-:W1:Y:S01]  /*0c90*/  S2R R4, SR_TID.X ;  /* 0x0000000000047919 */ /* 0x000e620000002100 */
[----:B------:R-:W-:-:S04]  /*0ca0*/  MOV R0, RZ ;  /* 0x000000ff00007202 */ /* 0x000fc80000000f00 */
[----:B------:R-:W-:Y:S02]  /*0cb0*/  LOP3.LUT P0, RZ, R0, 0x3ff, RZ, 0xc0, !PT ;  /* 0x000003ff00ff7812 */ /* 0x000fe4000780c0ff */
[----:B-1----:R-:W-:-:S11]  /*0cc0*/  IADD3 R18, R4, -0x80, RZ ;  /* 0xffffff8004127810 */ /* 0x002fd60007ffe0ff */
        /* <DEDUP_REMOVED lines=17> */
.L_x_2551:
        /* <DEDUP_REMOVED lines=15> */
.L_x_2550:
        /* <DEDUP_REMOVED lines=22> */
.L_x_2553:
[----:B------:R-:W1:Y:S01]  /*1030*/  LDC.64 R2, c[0x4][R2] ;  /* 0x0100000002027b82 */ /* 0x000e620000000a00 */
[----:B------:R-:W-:Y:S01]  /*1040*/  ULDC.64 UR4, c[0x4][0x90] ;  /* 0x0100240000047ab9 */ /* 0x000fe20000000a00 */
[----:B------:R-:W-:Y:S01]  /*1050*/  ULDC.64 UR6, c[0x4][0x30] ;  /* 0x01000c0000067ab9 */ /* 0x000fe20000000a00 */
[----:B------:R-:W-:Y:S01]  /*1060*/  IMAD.U32 R4, RZ, RZ, UR4 ;  /* 0x00000004ff047e24 */ /* 0x000fe2000f8e00ff */
[----:B------:R-:W-:Y:S01]  /*1070*/  MOV R5, UR5 ;  /* 0x0000000500057c02 */ /* 0x000fe20008000f00 */
[----:B------:R-:W-:Y:S01]  /*1080*/  ULDC.64 UR4, c[0x4][0x98] ;  /* 0x0100260000047ab9 */ /* 0x000fe20000000a00 */
[----:B------:R-:W-:Y:S01]  /*1090*/  MOV R10, UR6 ;  /* 0x00000006000a7c02 */ /* 0x000fe20008000f00 */
[----:B------:R-:W-:Y:S01]  /*10a0*/  IMAD.U32 R6, RZ, RZ, UR4 ;  /* 0x00000004ff067e24 */ /* 0x000fe2000f8e00ff */
[----:B------:R-:W-:Y:S01]  /*10b0*/  MOV R12, 0x1 ;  /* 0x00000001000c7802 */ /* 0x000fe20000000f00 */
[----:B------:R-:W-:Y:S02]  /*10c0*/  IMAD.U32 R7, RZ, RZ, UR5 ;  /* 0x00000005ff077e24 */ /* 0x000fe4000f8e00ff */
[----:B------:R-:W-:-:S02]  /*10d0*/  IMAD.U32 R11, RZ, RZ, UR7 ;  /* 0x00000007ff0b7e24 */ /* 0x000fc4000f8e00ff */
[----:B------:R-:W-:Y:S02]  /*10e0*/  IMAD.MOV.U32 R8, RZ, RZ, 0x70 ;  /* 0x00000070ff087424 */ /* 0x000fe400078e00ff */
[----:B------:R-:W-:-:S07]  /*10f0*/  IMAD.MOV.U32 R13, RZ, RZ, RZ ;  /* 0x000000ffff0d7224 */ /* 0x000fce00078e00ff */
[----:B------:R-:W-:-:S07]  /*1100*/  LEPC R20, `(.L_x_2552) ;  /* 0x000000001014794e */ /* 0x000fce0000000000 */
[----:B-1----:R-:W-:Y:S05]  /*1110*/  CALL.ABS.NOINC R2 ;  /* 0x0000000002007343 */ /* 0x002fea0003c00000 */
.L_x_2552:
[----:B------:R-:W-:Y:S01]  /*1120*/  SHF.R.S32.HI R7, RZ, 0x1f, R18 ;  /* 0x0000001fff077819 */ /* 0x000fe20000011412 */
[----:B------:R-:W-:-:S03]  /*1130*/  UMOV UR4, 0xffffffff ;  /* 0xffffffff00047882 */ /* 0x000fc60000000000 */
[----:B------:R-:W-:-:S04]  /*1140*/  LEA.HI R0, R7, R18, RZ, 0x7 ;  /* 0x0000001207007211 */ /* 0x000fc800078f38ff */
[----:B------:R-:W-:Y:S01]  /*1150*/  SHF.R.S32.HI R13, RZ, 0x7, R0 ;  /* 0x00000007ff0d7819 */ /* 0x000fe20000011400 */
[----:B------:R-:W-:Y:S06]  /*1160*/  BRA.DIV UR4, `(.L_x_2554) ;  /* 0x000000da044c7947 */ /* 0x000fec000b800000 */
[----:B------:R1:W2:Y:S02]  /*1170*/  SHFL.IDX PT, R14, R13, RZ, 0x1f ;  /* 0x00001fff0d0e7589 */ /* 0x0002a400000e0000 */
.L_x_2675:
[----:B------:R-:W-:Y:S01]  /*1180*/  SHF.L.U32 R2, RZ, 0x1f, RZ ;  /* 0x0000001fff027819 */ /* 0x000fe200000006ff */
[----:B------:R-:W3:Y:S01]  /*1190*/  LDC R10, c[0x0][0x280] ;  /* 0x0000a000ff0a7b82 */ /* 0x000ee20000000800 */
[----:B------:R-:W-:Y:S01]  /*11a0*/  IMAD.SHL.U32 R3, R18, 0x40, RZ ;  /* 0x0000004012037824 */ /* 0x000fe200078e00ff */
[CC--:B------:R-:W-:Y:S02]  /*11b0*/  LEA.HI R8, R7.reuse, R18.reuse, RZ, 0x5 ;  /* 0x0000001207087211 */ /* 0x0c0fe400078f28ff */
[----:B------:R-:W-:Y:S01]  /*11c0*/  LEA.HI R5, R7, R18, RZ, 0x4 ;  /* 0x0000001207057211 */ /* 0x000fe200078f20ff */
[----:B------:R-:W4:Y:S03]  /*11d0*/  SYNCS.PHASECHK.TRANS64.TRYWAIT P0, [R17+URZ+0x26800], R2 ;  /* 0x02680002110075a7 */ /* 0x000f26000800017f */
[----:B------:R-:W1:Y:S01]  /*11e0*/  LDC R11, c[0x0][0x290] ;  /* 0x0000a400ff0b7b82 */ /* 0x000e620000000800 */
[----:B----4-:R-:W-:Y:S05]  /*11f0*/  @P0 BRA `(.L_x_2555) ;  /* 0x0000000000080947 */ /* 0x010fea0003800000 */
[----:B------:R-:W4:Y:S02]  /*1200*/  SYNCS.PHASECHK.TRANS64.TRYWAIT P0, [R17+URZ+0x26800], R2 ;  /* 0x02680002110075a7 */ /* 0x000f24000800017f */
[----:B----4-:R-:W-:Y:S05]  /*1210*/  @!P0 BRA `(.L_x_2556) ;  /* 0x000000d8003c8947 */ /* 0x010fea0003800000 */
.L_x_2555:
[----:B----4-:R-:W-:Y:S01]  /*1220*/  SHF.R.S32.HI R2, RZ, 0x5, R8 ;  /* 0x00000005ff027819 */ /* 0x010fe20000011408 */
[----:B------:R-:W-:Y:S01]  /*1230*/  ULDC UR4, c[0x0][0x74c] ;  /* 0x0001d30000047ab9 */ /* 0x000fe20000000800 */
[----:B------:R-:W-:Y:S02]  /*1240*/  SHF.R.S32.HI R6, RZ, 0x4, R5 ;  /* 0x00000004ff067819 */ /* 0x000fe40000011405 */
[----:B------:R-:W-:Y:S01]  /*1250*/  LOP3.LUT R3, R3, 0x1c0, RZ, 0xc0, !PT ;  /* 0x000001c003037812 */ /* 0x000fe200078ec0ff */
[----:B------:R-:W-:Y:S01]  /*1260*/  IMAD.SHL.U32 R4, R2, 0x10, RZ ;  /* 0x0000001002047824 */ /* 0x000fe200078e00ff */
[----:B------:R-:W-:Y:S02]  /*1270*/  LEA.HI R9, R5, R6, RZ, 0x1 ;  /* 0x0000000605097211 */ /* 0x000fe400078f08ff */
[----:B------:R-:W-:Y:S02]  /*1280*/  LEA.HI R2, R7, R18, RZ, 0x3 ;  /* 0x0000001207027211 */ /* 0x000fe400078f18ff */
[----:B------:R-:W-:-:S02]  /*1290*/  LOP3.LUT R5, R3, 0x30, R4, 0xf8, !PT ;  /* 0x0000003003057812 */ /* 0x000fc400078ef804 */
[----:B------:R-:W-:Y:S02]  /*12a0*/  LOP3.LUT R9, R9, 0x7ffffe, RZ, 0xc0, !PT ;  /* 0x007ffffe09097812 */ /* 0x000fe400078ec0ff */
[----:B------:R-:W-:Y:S02]  /*12b0*/  LOP3.LUT R4, R5, 0x8, R2, 0xf8, !PT ;  /* 0x0000000805047812 */ /* 0x000fe400078ef802 */
[----:B--2---:R-:W-:Y:S02]  /*12c0*/  LEA.HI R2, R14, R14, RZ, 0x1 ;  /* 0x0000000e0e027211 */ /* 0x004fe400078f08ff */
[----:B------:R-:W-:Y:S02]  /*12d0*/  IADD3 R6, R6, -R9, RZ ;  /* 0x8000000906067210 */ /* 0x000fe40007ffe0ff */
[----:B------:R-:W-:Y:S02]  /*12e0*/  LOP3.LUT R5, R2, 0xfffffffe, RZ, 0xc0, !PT ;  /* 0xfffffffe02057812 */ /* 0x000fe400078ec0ff */
[----:B------:R-:W-:Y:S01]  /*12f0*/  SHF.R.U32.HI R3, RZ, 0x3, R3 ;  /* 0x00000003ff037819 */ /* 0x000fe20000011603 */
[----:B------:R-:W-:Y:S01]  /*1300*/  IMAD R6, R13, 0xc, R6 ;  /* 0x0000000c0d067824 */ /* 0x000fe200078e0206 */
[----:B---3--:R-:W-:Y:S01]  /*1310*/  IADD3 R10, R10, 0x7f, RZ ;  /* 0x0000007f0a0a7810 */ /* 0x008fe20007ffe0ff */
[----:B------:R-:W-:Y:S01]  /*1320*/  IMAD.IADD R5, R14, 0x1, -R5 ;  /* 0x000000010e057824 */ /* 0x000fe200078e0a05 */
[----:B------:R-:W-:Y:S01]  /*1330*/  LOP3.LUT R3, R4, R3, RZ, 0x3c, !PT ;  /* 0x0000000304037212 */ /* 0x000fe200078e3cff */
[----:B------:R-:W2:Y:S01]  /*1340*/  LDL R14, [R1+0x2c] ;  /* 0x00002c00010e7983 */ /* 0x000ea20000100800 */
[----:B-1----:R-:W-:-:S03]  /*1350*/  IADD3 R10, -R11, UR42, R10 ;  /* 0x0000002a0b0a7c10 */ /* 0x002fc6000fffe10a */
[----:B------:R-:W-:Y:S01]  /*1360*/  IMAD.U32 R2, R6, 0x200, R3 ;  /* 0x0000020006027824 */ /* 0x000fe200078e0003 */
[----:B------:R-:W-:Y:S01]  /*1370*/  LOP3.LUT R3, R0, 0xffffff80, RZ, 0xc0, !PT ;  /* 0xffffff8000037812 */ /* 0x000fe200078ec0ff */
[----:B------:R-:W-:-:S04]  /*1380*/  VIADD R10, R10, -UR4 ;  /* 0x800000040a0a7c36 */ /* 0x000fc80008000000 */
[----:B------:R-:W-:-:S04]  /*1390*/  IMAD.HI R10, R10, 0x2aaaaaab, RZ ;  /* 0x2aaaaaab0a0a7827 */ /* 0x000fc800078e02ff */
[----:B------:R-:W-:Y:S01]  /*13a0*/  IMAD.IADD R6, R18, 0x1, -R3 ;  /* 0x0000000112067824 */ /* 0x000fe200078e0a03 */
[----:B------:R-:W-:-:S04]  /*13b0*/  SHF.R.U32.HI R9, RZ, 0x1f, R10 ;  /* 0x0000001fff097819 */ /* 0x000fc8000001160a */
[--C-:B------:R-:W-:Y:S02]  /*13c0*/  SHF.R.S32.HI R12, RZ, 0x1f, R6.reuse ;  /* 0x0000001fff0c7819 */ /* 0x100fe40000011406 */
[----:B------:R-:W-:Y:S02]  /*13d0*/  LEA.HI.SX32 R9, R10, R9, 0x1c ;  /* 0x000000090a097211 */ /* 0x000fe400078fe2ff */
[----:B------:R-:W-:Y:S01]  /*13e0*/  LEA.HI R10, R12, R6, RZ, 0x2 ;  /* 0x000000060c0a7211 */ /* 0x000fe200078f10ff */
[----:B------:R1:W-:Y:S04]  /*13f0*/  STL [R1+0x18], R2 ;  /* 0x0000180201007387 */ /* 0x0003e80000100800 */
[----:B------:R3:W-:Y:S04]  /*1400*/  STL [R1+0x1c], R12 ;  /* 0x00001c0c01007387 */ /* 0x0007e80000100800 */
[----:B------:R3:W-:Y:S01]  /*1410*/  STL [R1+0x10], R10 ;  /* 0x0000100a01007387 */ /* 0x0007e20000100800 */
[----:B-1----:R-:W-:Y:S01]  /*1420*/  IMAD R2, R13, 0x300, R6 ;  /* 0x000003000d027824 */ /* 0x002fe200078e0206 */
[----:B------:R-:W-:-:S04]  /*1430*/  LOP3.LUT R3, R10, 0xfffffffc, RZ, 0xc0, !PT ;  /* 0xfffffffc0a037812 */ /* 0x000fc800078ec0ff */
[----:B------:R-:W-:Y:S01]  /*1440*/  SHF.L.U32 R2, R2, 0x2, RZ ;  /* 0x0000000202027819 */ /* 0x000fe200000006ff */
[----:B------:R-:W-:Y:S01]  /*1450*/  IMAD.MOV.U32 R4, RZ, RZ, RZ ;  /* 0x000000ffff047224 */ /* 0x000fe200078e00ff */
        /* <DEDUP_REMOVED lines=33> */
[----:B------:R-:W-:Y:S02]  /*1670*/  IMAD R2, R2, 0x4, R17 ;  /* 0x0000000402027824 */ /* 0x000fe400078e0211 */
[----:B------:R-:W-:Y:S01]  /*1680*/  IMAD.IADD R3, R6, 0x1, -R3 ;  /* 0x0000000106037824 */ /* 0x000fe200078e0a03 */
[----:B--2---:R-:W-:-:S04]  /*1690*/  VIADDMNMX R237, R9, 0x1, R14, PT ;  /* 0x0000000109ed7846 */ /* 0x004fc8000380010e */
[----:B------:R-:W-:-:S13]  /*16a0*/  ISETP.GE.AND P0, PT, R16, R237, PT ;  /* 0x000000ed1000720c */ /* 0x000fda0003f06270 */
[----:B---3--:R-:W-:Y:S05]  /*16b0*/  @P0 BRA `(.L_x_2557) ;  /* 0x0000004000740947 */ /* 0x008fea0003800000 */
[----:B------:R-:W-:Y:S01]  /*16c0*/  LOP3.LUT R9, R8, 0xffffffe0, RZ, 0xc0, !PT ;  /* 0xffffffe008097812 */ /* 0x000fe200078ec0ff */
[----:B------:R-:W-:Y:S01]  /*16d0*/  VIADD R11, R11, -UR42 ;  /* 0x8000002a0b0b7c36 */ /* 0x000fe20008000000 */
[----:B------:R-:W-:Y:S01]  /*16e0*/  LEA.HI R6, R12, R6, RZ, 0x5 ;  /* 0x000000060c067211 */ /* 0x000fe200078f28ff */
[----:B------:R-:W-:Y:S01]  /*16f0*/  IMAD.MOV.U32 R151, RZ, RZ, RZ ;  /* 0x000000ffff977224 */ /* 0x000fe200078e00ff */
[----:B------:R-:W-:Y:S02]  /*1700*/  IADD3 R9, R18, -R9, RZ ;  /* 0x8000000912097210 */ /* 0x000fe40007ffe0ff */
[----:B------:R-:W-:Y:S02]  /*1710*/  LEA.HI R4, R13, R13, RZ, 0x1 ;  /* 0x0000000d0d047211 */ /* 0x000fe400078f08ff */
        /* <DEDUP_REMOVED lines=12> */
[----:B------:R-:W-:Y:S02]  /*17e0*/  LOP3.LUT R13, R6, 0xfffffffc, RZ, 0xc0, !PT ;  /* 0xfffffffc060d7812 */ /* 0x000fe400078ec0ff */
        /* <DEDUP_REMOVED lines=38> */
.L_x_2568:
[----:B-1-3--:R-:W2:Y:S01]  /*1a50*/  LDL R8, [R1+0xc] ;  /* 0x00000c0001087983 */ /* 0x00aea20000100800 */
[----:B------:R-:W-:Y:S05]  /*1a60*/  YIELD ;  /* 0x0000000000007946 */ /* 0x000fea0003800000 */
[----:B--2---:R-:W-:-:S04]  /*1a70*/  LOP3.LUT R8, R8, 0x1, RZ, 0xfc, !PT ;  /* 0x0000000108087812 */ /* 0x004fc800078efcff */
[----:B------:R-:W-:-:S13]  /*1a80*/  ISETP.NE.AND P0, PT, R8, 0x3, PT ;  /* 0x000000030800780c */ /* 0x000fda0003f05270 */
[----:B------:R-:W-:Y:S05]  /*1a90*/  @!P0 BRA `(.L_x_2558) ;  /* 0x0000000000048947 */ /* 0x000fea0003800000 */
[----:B------:R-:W-:Y:S01]  /*1aa0*/  BPT.TRAP 0x1 ;  /* 0x000000040000795c */ /* 0x000fe20000300000 */
.L_x_2558:
[----:B------:R-:W-:Y:S02]  /*1ab0*/  LEA R8, R0, R17, 0x3 ;  /* 0x0000001100087211 */ /* 0x000fe400078e18ff */
[----:B------:R-:W-:-:S04]  /*1ac0*/  SHF.L.U32 R21, R4, 0x1f, RZ ;  /* 0x0000001f04157819 */ /* 0x000fc800000006ff */
[----:B------:R1:W2:Y:S01]  /*1ad0*/  SYNCS.PHASECHK.TRANS64.TRYWAIT P1, [R8+URZ+0x26810], R21 ;  /* 0x02681015080075a7 */ /* 0x0002a2000802017f */
[----:B------:R-:W-:Y:S05]  /*1ae0*/  @!P0 BRA `(.L_x_2559) ;  /* 0x0000000000048947 */ /* 0x000fea0003800000 */
[----:B------:R-:W-:Y:S01]  /*1af0*/  BPT.TRAP 0x1 ;  /* 0x000000040000795c */ /* 0x000fe20000300000 */
.L_x_2559:
[----:B------:R-:W-:-:S05]  /*1b00*/  VIADD R9, R17, 0xe000 ;  /* 0x0000e00011097836 */ /* 0x000fca0000000000 */
[----:B------:R-:W-:-:S04]  /*1b10*/  SHF.R.U32.HI R9, RZ, 0x4, R9 ;  /* 0x00000004ff097819 */ /* 0x000fc80000011609 */
[----:B------:R-:W-:Y:S01]  /*1b20*/  LOP3.LUT R9, R9, 0x3fff, RZ, 0xc0, !PT ;  /* 0x00003fff09097812 */ /* 0x000fe200078ec0ff */
[----:B--2---:R-:W-:Y:S06]  /*1b30*/  @P1 BRA `(.L_x_2560) ;  /* 0x0000000000081947 */ /* 0x004fec0003800000 */
[----:B------:R-:W2:Y:S02]  /*1b40*/  SYNCS.PHASECHK.TRANS64.TRYWAIT P1, [R8+URZ+0x26810], R21 ;  /* 0x02681015080075a7 */ /* 0x000ea4000802017f */
[----:B--2---:R-:W-:Y:S05]  /*1b50*/  @!P1 BRA `(.L_x_2561) ;  /* 0x000000d000009947 */ /* 0x004fea0003800000 */
.L_x_2560:
        /* <DEDUP_REMOVED lines=58> */
.L_x_2562:
[----:B------:R1:W1:Y:S01]  /*1f00*/  SYNCS.PHASECHK.TRANS64.TRYWAIT P1, [R8+URZ+0x26830], R21 ;  /* 0x02683015080075a7 */ /* 0x000262000802017f */
[----:B------:R-:W-:Y:S05]  /*1f10*/  @!P0 BRA `(.L_x_2563) ;  /* 0x0000000000048947 */ /* 0x000fea0003800000 */
[----:B------:R-:W-:Y:S01]  /*1f20*/  BPT.TRAP 0x1 ;  /* 0x000000040000795c */ /* 0x000fe20000300000 */
.L_x_2563:
[----:B------:R-:W-:-:S05]  /*1f30*/  VIADD R12, R17, 0x14000 ;  /* 0x00014000110c7836 */ /* 0x000fca0000000000 */
[----:B------:R-:W-:-:S04]  /*1f40*/  SHF.R.U32.HI R12, RZ, 0x4, R12 ;  /* 0x00000004ff0c7819 */ /* 0x000fc8000001160c */
[----:B------:R-:W-:-:S04]  /*1f50*/  LOP3.LUT R12, R12, 0x3fff, RZ, 0xc0, !PT ;  /* 0x00003fff0c0c7812 */ /* 0x000fc800078ec0ff */
[----:B------:R-:W-:Y:S01]  /*1f60*/  LOP3.LUT R19, R12, 0x10000, RZ, 0xfc, !PT ;  /* 0x000100000c137812 */ /* 0x000fe200078efcff */
[----:B-1----:R-:W-:Y:S06]  /*1f70*/  @P1 BRA `(.L_x_2564) ;  /* 0x0000000000081947 */ /* 0x002fec0003800000 */
[----:B------:R-:W1:Y:S02]  /*1f80*/  SYNCS.PHASECHK.TRANS64.TRYWAIT P1, [R8+URZ+0x26830], R21 ;  /* 0x02683015080075a7 */ /* 0x000e64000802017f */
[----:B-1----:R-:W-:Y:S05]  /*1f90*/  @!P1 BRA `(.L_x_2565) ;  /* 0x000000cc00049947 */ /* 0x002fea0003800000 */
.L_x_2564:
        /* <DEDUP_REMOVED lines=41> */
[----:B------:R-:W-:Y:S01]  /*2230*/  FMUL.FTZ R191, R113, UR10 ;  /* 0x0000000a71bf7c20 */ /* 0x000fe20008410000 */
[----:B-1----:R-:W-:Y:S01]  /*2240*/  IMAD R92, R16, -0x60, R93 ;  /* 0xffffffa0105c7824 */ /* 0x002fe200078e025d */
[----:B------:R-:W1:Y:S01]  /*2250*/  MUFU.TANH R18, R18 ;  /* 0x0000001200127308 */ /* 0x000e620000002400 */
[----:B------:R-:W-:Y:S01]  /*2260*/  FMUL.FTZ R80, R87, UR10 ;  /* 0x0000000a57507c20 */ /* 0x000fe20008410000 */
[----:B--2---:R-:W-:Y:S01]  /*2270*/  FMUL.FTZ R21, R76, UR10 ;  /* 0x0000000a4c157c20 */ /* 0x004fe20008410000 */
        /* <DEDUP_REMOVED lines=8> */
[----:B---3--:R-:W3:Y:S01]  /*2300*/  SHFL.IDX PT, R104, R15, R6, 0x1f ;  /* 0x00001f060f687589 */ /* 0x008ee200000e0000 */
[C---:B------:R-:W-:Y:S01]  /*2310*/  SEL R103, R92.reuse, 0x60, P2 ;  /* 0x000000605c677807 */ /* 0x040fe20001000000 */
[----:B------:R-:W-:Y:S01]  /*2320*/  FMUL.FTZ R84, R91, UR10 ;  /* 0x0000000a5b547c20 */ /* 0x000fe20008410000 */
[----:B------:R-:W-:Y:S01]  /*2330*/  IADD3 R193, R92, 0x8, RZ ;  /* 0x000000085cc17810 */ /* 0x000fe20007ffe0ff */
[----:B------:R-:W-:Y:S01]  /*2340*/  FMUL.FTZ R91, R98, UR10 ;  /* 0x0000000a625b7c20 */ /* 0x000fe20008410000 */
[----:B------:R-:W4:Y:S01]  /*2350*/  MUFU.TANH R74, R74 ;  /* 0x0000004a004a7308 */ /* 0x000f220000002400 */
[C---:B------:R-:W-:Y:S01]  /*2360*/  ISETP.GT.AND P6, PT, R103.reuse, RZ, PT ;  /* 0x000000ff6700720c */ /* 0x040fe20003fc4270 */
        /* <DEDUP_REMOVED lines=181> */
[----:B------:R-:W-:Y:S01]  /*2ec0*/  SHFL.IDX PT, R232, R190, R118, 0x1f ;  /* 0x00001f76bee87589 */ /* 0x000fe200000e0000 */
[----:B------:R-:W-:Y:S01]  /*2ed0*/  ISETP.GT.AND P4, PT, R193, 0x59, PT ;  /* 0x00000059c100780c */ /* 0x000fe20003f84270 */
[----:B------:R-:W-:-:S04]  /*2ee0*/  FMUL.FTZ R193, R116, UR10 ;  /* 0x0000000a74c17c20 */ /* 0x000fc80008410000 */
[----:B------:R-:W-:Y:S08]  /*2ef0*/  MUFU.TANH R196, R196 ;  /* 0x000000c400c47308 */ /* 0x000ff00000002400 */
[----:B------:R-:W-:Y:S08]  /*2f00*/  MUFU.TANH R193, R193 ;  /* 0x000000c100c17308 */ /* 0x000ff00000002400 */
[----:B------:R-:W-:Y:S08]  /*2f10*/  MUFU.TANH R194, R194 ;  /* 0x000000c200c27308 */ /* 0x000ff00000002400 */
[----:B------:R-:W-:Y:S08]  /*2f20*/  MUFU.TANH R201, R201 ;  /* 0x000000c900c97308 */ /* 0x000ff00000002400 */
[----:B------:R-:W1:Y:S01]  /*2f30*/  MUFU.EX2 R104, R104 ;  /* 0x0000006800687308 */ /* 0x000e620000000800 */
        /* <DEDUP_REMOVED lines=12> */
[----:B-1----:R-:W-:Y:S01]  /*3000*/  FMUL.FTZ R195, R104, R195 ;  /* 0x000000c368c37220 */ /* 0x002fe20000410000 */
[----:B------:R-:W-:Y:S02]  /*3010*/  MUFU.EX2 R26, R26 ;  /* 0x0000001a001a7308 */ /* 0x000fe40000000800 */
[----:B------:R-:W1:Y:S04]  /*3020*/  SHFL.IDX PT, R24, R15, R192, 0x1f ;  /* 0x00001fc00f187589 */ /* 0x000e6800000e0000 */
[----:B------:R-:W3:Y:S04]  /*3030*/  SHFL.IDX PT, R227, R15, R199, 0x1f ;  /* 0x00001fc70fe37589 */ /* 0x000ee800000e0000 */
[----:B------:R-:W4:Y:S04]  /*3040*/  SHFL.IDX PT, R234, R190, R192, 0x1f ;  /* 0x00001fc0beea7589 */ /* 0x000f2800000e0000 */
[----:B------:R-:W5:Y:S01]  /*3050*/  SHFL.IDX PT, R233, R190, R199, 0x1f ;  /* 0x00001fc7bee97589 */ /* 0x000f6200000e0000 */
[--C-:B--2---:R-:W-:Y:S01]  /*3060*/  FFMA.FTZ R92, R92, UR4, -R229.reuse ;  /* 0x000000045c5c7c23 */ /* 0x104fe200080108e5 */
[----:B------:R-:W-:Y:S01]  /*3070*/  FFMA.FTZ R207, R207, UR4, -R229 ;  /* 0x00000004cfcf7c23 */ /* 0x000fe200080108e5 */
[--C-:B------:R-:W-:Y:S01]  /*3080*/  FFMA.FTZ R229, R206, UR4, -R225.reuse ;  /* 0x00000004cee57c23 */ /* 0x100fe200080108e1 */
[----:B------:R-:W-:Y:S01]  /*3090*/  FFMA.FTZ R206, R223, UR4, -R225 ;  /* 0x00000004dfce7c23 */ /* 0x000fe200080108e1 */
[----:B------:R-:W-:Y:S01]  /*30a0*/  FMUL.FTZ R195, R19, R195 ;  /* 0x000000c313c37220 */ /* 0x000fe20000410000 */
[----:B------:R-:W-:Y:S01]  /*30b0*/  FADD.FTZ R29, R29, -R232 ;  /* 0x800000e81d1d7221 */ /* 0x000fe20000010000 */
        /* <DEDUP_REMOVED lines=9> */
[----:B------:R-:W-:Y:S02]  /*3150*/  MUFU.EX2 R19, R224 ;  /* 0x000000e000137308 */ /* 0x000fe40000000800 */
[----:B------:R-:W1:Y:S04]  /*3160*/  SHFL.IDX PT, R225, R14, R197, 0x1f ;  /* 0x00001fc50ee17589 */ /* 0x000e6800000e0000 */
[----:B------:R-:W1:Y:S02]  /*3170*/  SHFL.IDX PT, R226, R15, R198, 0x1f ;  /* 0x00001fc60fe27589 */ /* 0x000e6400000e0000 */
[----:B------:R-:W1:Y:S02]  /*3180*/  MUFU.EX2 R94, R94 ;  /* 0x0000005e005e7308 */ /* 0x000e640000000800 */
[----:B------:R-:W1:Y:S01]  /*3190*/  SHFL.IDX PT, R15, R14, R192, 0x1f ;  /* 0x00001fc00e0f7589 */ /* 0x000e6200000e0000 */
[----:B------:R-:W-:Y:S01]  /*31a0*/  FADD.FTZ R232, R31, -R232 ;  /* 0x800000e81fe87221 */ /* 0x000fe20000010000 */
[----:B----4-:R-:W-:Y:S01]  /*31b0*/  FADD.FTZ R27, R27, -R234 ;  /* 0x800000ea1b1b7221 */ /* 0x010fe20000010000 */
[--C-:B-----5:R-:W-:Y:S01]  /*31c0*/  FADD.FTZ R32, R32, -R233.reuse ;  /* 0x800000e920207221 */ /* 0x120fe20000010000 */
[----:B------:R-:W-:Y:S01]  /*31d0*/  FADD.FTZ R34, R34, -R233 ;  /* 0x800000e922227221 */ /* 0x000fe20000010000 */
[----:B------:R-:W-:Y:S01]  /*31e0*/  FFMA.FTZ R76, -R76, R76, 1 ;  /* 0x3f8000004c4c7423 */ /* 0x000fe2000001014c */
[----:B------:R-:W-:Y:S01]  /*31f0*/  FFMA.FTZ R77, -R77, R77, 1 ;  /* 0x3f8000004d4d7423 */ /* 0x000fe2000001014d */
[----:B------:R-:W-:Y:S01]  /*3200*/  MUFU.EX2 R207, R207 ;  /* 0x000000cf00cf7308 */ /* 0x000fe20000000800 */
[--C-:B--2---:R-:W-:Y:S01]  /*3210*/  FFMA.FTZ R93, R93, UR4, -R231.reuse ;  /* 0x000000045d5d7c23 */ /* 0x104fe200080108e7 */
[----:B------:R-:W-:Y:S01]  /*3220*/  FFMA.FTZ R208, R208, UR4, -R231 ;  /* 0x00000004d0d07c23 */ /* 0x000fe200080108e7 */
[----:B------:R-:W-:Y:S01]  /*3230*/  FFMA.FTZ R231, R96, UR4, -R228 ;  /* 0x0000000460e77c23 */ /* 0x000fe200080108e4 */
[--C-:B---3--:R-:W-:Y:S01]  /*3240*/  FFMA.FTZ R97, R97, UR4, -R227.reuse ;  /* 0x0000000461617c23 */ /* 0x108fe200080108e3 */
[----:B------:R-:W-:Y:S01]  /*3250*/  FFMA.FTZ R203, R203, UR4, -R227 ;  /* 0x00000004cbcb7c23 */ /* 0x000fe200080108e3 */
[----:B------:R-:W2:Y:S01]  /*3260*/  SHFL.IDX PT, R228, R13, R192, 0x1f ;  /* 0x00001fc00de47589 */ /* 0x000ea200000e0000 */
[----:B------:R-:W-:Y:S01]  /*3270*/  FFMA.FTZ R80, -R80, R80, 1 ;  /* 0x3f80000050507423 */ /* 0x000fe20000010150 */
[--C-:B-1----:R-:W-:Y:S01]  /*3280*/  FFMA.FTZ R99, R99, UR4, -R225.reuse ;  /* 0x0000000463637c23 */ /* 0x102fe200080108e1 */
[----:B------:R-:W-:Y:S01]  /*3290*/  FFMA.FTZ R217, R217, UR4, -R225 ;  /* 0x00000004d9d97c23 */ /* 0x000fe200080108e1 */
[----:B------:R-:W1:Y:S01]  /*32a0*/  SHFL.IDX PT, R227, R13, R117, 0x1f ;  /* 0x00001f750de37589 */ /* 0x000e6200000e0000 */
[----:B------:R-:W-:Y:S01]  /*32b0*/  FFMA.FTZ R81, -R81, R81, 1 ;  /* 0x3f80000051517423 */ /* 0x000fe20000010151 */
[--C-:B------:R-:W-:Y:S01]  /*32c0*/  FFMA.FTZ R95, R95, UR4, -R226.reuse ;  /* 0x000000045f5f7c23 */ /* 0x100fe200080108e2 */
[----:B------:R-:W-:Y:S01]  /*32d0*/  FFMA.FTZ R205, R205, UR4, -R226 ;  /* 0x00000004cdcd7c23 */ /* 0x000fe200080108e2 */
[----:B------:R-:W3:Y:S01]  /*32e0*/  SHFL.IDX PT, R225, R13, R199, 0x1f ;  /* 0x00001fc70de17589 */ /* 0x000ee200000e0000 */
[----:B------:R-:W-:Y:S01]  /*32f0*/  FFMA.FTZ R82, -R82, R82, 1 ;  /* 0x3f80000052527423 */ /* 0x000fe20000010152 */
[--C-:B------:R-:W-:Y:S01]  /*3300*/  FFMA.FTZ R223, R98, UR4, -R15.reuse ;  /* 0x0000000462df7c23 */ /* 0x100fe2000801080f */
[----:B------:R-:W-:Y:S01]  /*3310*/  FFMA.FTZ R202, R202, UR4, -R15 ;  /* 0x00000004caca7c23 */ /* 0x000fe2000801080f */
[----:B------:R-:W4:Y:S01]  /*3320*/  SHFL.IDX PT, R226, R14, R199, 0x1f ;  /* 0x00001fc70ee27589 */ /* 0x000f2200000e0000 */
[----:B------:R5:W-:Y:S03]  /*3330*/  MUFU.EX2 R15, R229 ;  /* 0x000000e5000f7308 */ /* 0x000be60000000800 */
[----:B------:R-:W4:Y:S05]  /*3340*/  SHFL.IDX PT, R98, R14, R198, 0x1f ;  /* 0x00001fc60e627589 */ /* 0x000f2a00000e0000 */
[----:B------:R1:W-:Y:S01]  /*3350*/  MUFU.EX2 R96, R223 ;  /* 0x000000df00607308 */ /* 0x0003e20000000800 */
[----:B-----5:R5:W5:Y:S01]  /*3360*/  SHFL.IDX PT, R229, R14, R200, 0x1f ;  /* 0x00001fc80ee57589 */ /* 0x020b6200000e0000 */
[--C-:B--2---:R-:W-:Y:S01]  /*3370*/  FFMA.FTZ R102, R102, UR4, -R228.reuse ;  /* 0x0000000466667c23 */ /* 0x104fe200080108e4 */
[----:B------:R-:W-:Y:S01]  /*3380*/  FFMA.FTZ R216, R216, UR4, -R228 ;  /* 0x00000004d8d87c23 */ /* 0x000fe200080108e4 */
[----:B------:R-:W-:Y:S01]  /*3390*/  FSEL R228, R193, -INF , !P1 ;  /* 0xff800000c1e47808 */ /* 0x000fe20004800000 */
[--C-:B-1----:R-:W-:Y:S01]  /*33a0*/  FFMA.FTZ R103, R103, UR4, -R227.reuse ;  /* 0x0000000467677c23 */ /* 0x102fe200080108e3 */
[----:B------:R-:W-:Y:S01]  /*33b0*/  FFMA.FTZ R215, R215, UR4, -R227 ;  /* 0x00000004d7d77c23 */ /* 0x000fe200080108e3 */
[----:B------:R-:W1:Y:S01]  /*33c0*/  SHFL.IDX PT, R223, R13, R6, 0x1f ;  /* 0x00001f060ddf7589 */ /* 0x000e6200000e0000 */
[----:B------:R-:W2:Y:S01]  /*33d0*/  MUFU.EX2 R31, R219 ;  /* 0x000000db001f7308 */ /* 0x000ea20000000800 */
[--C-:B---3--:R-:W-:Y:S01]  /*33e0*/  FFMA.FTZ R220, R220, UR4, -R225.reuse ;  /* 0x00000004dcdc7c23 */ /* 0x108fe200080108e1 */
[----:B------:R-:W-:Y:S01]  /*33f0*/  FFMA.FTZ R212, R212, UR4, -R225 ;  /* 0x00000004d4d47c23 */ /* 0x000fe200080108e1 */
[----:B------:R-:W3:Y:S01]  /*3400*/  SHFL.IDX PT, R227, R13, R198, 0x1f ;  /* 0x00001fc60de37589 */ /* 0x000ee200000e0000 */
[----:B------:R-:W-:Y:S01]  /*3410*/  FSEL R225, R115, -INF , !P6 ;  /* 0xff80000073e17808 */ /* 0x000fe20007000000 */
[--C-:B----4-:R-:W-:Y:S01]  /*3420*/  FFMA.FTZ R230, R230, UR4, -R226.reuse ;  /* 0x00000004e6e67c23 */ /* 0x110fe200080108e2 */
[----:B------:R-:W-:-:S02]  /*3430*/  FFMA.FTZ R218, R218, UR4, -R226 ;  /* 0x00000004dada7c23 */ /* 0x000fc400080108e2 */
[----:B------:R-:W4:Y:S01]  /*3440*/  SHFL.IDX PT, R226, R13, R118, 0x1f ;  /* 0x00001f760de27589 */ /* 0x000f2200000e0000 */
[--C-:B------:R-:W-:Y:S01]  /*3450*/  FFMA.FTZ R100, R100, UR4, -R98.reuse ;  /* 0x0000000464647c23 */ /* 0x100fe20008010862 */
[----:B------:R-:W-:Y:S01]  /*3460*/  FFMA.FTZ R213, R213, UR4, -R98 ;  /* 0x00000004d5d57c23 */ /* 0x000fe20008010862 */
[----:B-----5:R5:W-:Y:S01]  /*3470*/  MUFU.EX2 R14, R231 ;  /* 0x000000e7000e7308 */ /* 0x020be20000000800 */
[--C-:B------:R-:W-:Y:S01]  /*3480*/  FFMA.FTZ R222, R222, UR4, -R229.reuse ;  /* 0x00000004dede7c23 */ /* 0x100fe200080108e5 */
[----:B------:R-:W-:Y:S01]  /*3490*/  FFMA.FTZ R210, R210, UR4, -R229 ;  /* 0x00000004d2d27c23 */ /* 0x000fe200080108e5 */
[----:B------:R-:W-:-:S05]  /*34a0*/  FSEL R229, R201, -INF , !P4 ;  /* 0xff800000c9e57808 */ /* 0x000fca0006000000 */
[----:B------:R2:W-:Y:S01]  /*34b0*/  MUFU.EX2 R98, R230 ;  /* 0x000000e600627308 */ /* 0x0005e20000000800 */
[----:B-----5:R-:W5:Y:S01]  /*34c0*/  SHFL.IDX PT, R231, R190, R117, 0x1f ;  /* 0x00001f75bee77589 */ /* 0x020f6200000e0000 */
[--C-:B-1----:R-:W-:Y:S01]  /*34d0*/  FFMA.FTZ R101, R101, UR4, -R223.reuse ;  /* 0x0000000465657c23 */ /* 0x102fe200080108df */
[----:B------:R-:W-:Y:S02]  /*34e0*/  FFMA.FTZ R214, R214, UR4, -R223 ;  /* 0x00000004d6d67c23 */ /* 0x000fe400080108df */
[----:B------:R-:W1:Y:S01]  /*34f0*/  SHFL.IDX PT, R223, R13, R197, 0x1f ;  /* 0x00001fc50ddf7589 */ /* 0x000e6200000e0000 */
[----:B---3--:R-:W-:Y:S02]  /*3500*/  FFMA.FTZ R228, R228, UR4, -R227 ;  /* 0x00000004e4e47c23 */ /* 0x008fe400080108e3 */
[----:B------:R-:W3:Y:S01]  /*3510*/  MUFU.EX2 R209, R209 ;  /* 0x000000d100d17308 */ /* 0x000ee20000000800 */
[----:B--2---:R-:W-:Y:S01]  /*3520*/  SHFL.IDX PT, R230, R190, R197, 0x1f ;  /* 0x00001fc5bee67589 */ /* 0x004fe200000e0000 */
[--C-:B----4-:R-:W-:Y:S01]  /*3530*/  FFMA.FTZ R235, R235, UR4, -R226.reuse ;  /* 0x00000004ebeb7c23 */ /* 0x110fe200080108e2 */
[----:B------:R-:W-:-:S02]  /*3540*/  FFMA.FTZ R211, R211, UR4, -R226 ;  /* 0x00000004d3d37c23 */ /* 0x000fc400080108e2 */
[----:B------:R2:W4:Y:S03]  /*3550*/  SHFL.IDX PT, R226, R13, R200, 0x1f ;  /* 0x00001fc80de27589 */ /* 0x00052600000e0000 */
[----:B------:R2:W-:Y:S01]  /*3560*/  MUFU.EX2 R12, R235 ;  /* 0x000000eb000c7308 */ /* 0x0005e20000000800 */
[----:B------:R-:W-:Y:S01]  /*3570*/  FFMA.FTZ R219, -R18, R18, 1 ;  /* 0x3f80000012db7423 */ /* 0x000fe20000010112 */
[--C-:B-----5:R-:W-:Y:S01]  /*3580*/  FADD.FTZ R28, R28, -R231.reuse ;  /* 0x800000e71c1c7221 */ /* 0x120fe20000010000 */
[----:B--2---:R-:W2:Y:S05]  /*3590*/  LDL R235, [R1+0x18] ;  /* 0x0000180001eb7983 */ /* 0x004eaa0000100800 */
[----:B------:R5:W-:Y:S01]  /*35a0*/  MUFU.EX2 R13, R222 ;  /* 0x000000de000d7308 */ /* 0x000be20000000800 */
[----:B------:R-:W-:Y:S01]  /*35b0*/  FADD.FTZ R30, R30, -R231 ;  /* 0x800000e71e1e7221 */ /* 0x000fe20000010000 */
[----:B------:R-:W-:-:S06]  /*35c0*/  FMUL.FTZ R32, R94, R32 ;  /* 0x000000205e207220 */ /* 0x000fcc0000410000 */
[----:B------:R-:W-:Y:S01]  /*35d0*/  MUFU.EX2 R93, R93 ;  /* 0x0000005d005d7308 */ /* 0x000fe20000000800 */
[----:B-----5:R-:W-:-:S05]  /*35e0*/  FSEL R222, R191, -INF , !P5 ;  /* 0xff800000bfde7808 */ /* 0x020fca0006800000 */
[--C-:B-1----:R-:W-:Y:S01]  /*35f0*/  FFMA.FTZ R222, R222, UR4, -R223.reuse ;  /* 0x00000004dede7c23 */ /* 0x102fe200080108df */
        /* <DEDUP_REMOVED lines=10> */
[----:B------:R-:W1:Y:S07]  /*36a0*/  SHFL.IDX PT, R190, R190, R200, 0x1f ;  /* 0x00001fc8bebe7589 */ /* 0x000e6e00000e0000 */
[----:B------:R-:W4:Y:S08]  /*36b0*/  MUFU.EX2 R18, R221 ;  /* 0x000000dd00127308 */ /* 0x000f300000000800 */
[----:B------:R-:W-:Y:S08]  /*36c0*/  MUFU.EX2 R202, R202 ;  /* 0x000000ca00ca7308 */ /* 0x000ff00000000800 */
[----:B------:R-:W-:Y:S01]  /*36d0*/  MUFU.EX2 R206, R206 ;  /* 0x000000ce00ce7308 */ /* 0x000fe20000000800 */
[--C-:B-1----:R-:W-:Y:S01]  /*36e0*/  FADD.FTZ R37, R37, -R190.reuse ;  /* 0x800000be25257221 */ /* 0x102fe20000010000 */
[----:B------:R-:W-:Y:S01]  /*36f0*/  FADD.FTZ R39, R39, -R190 ;  /* 0x800000be27277221 */ /* 0x000fe20000010000 */
        /* <DEDUP_REMOVED lines=12> */
[----:B---3--:R-:W-:Y:S01]  /*37c0*/  FMUL.FTZ R73, R209, R34 ;  /* 0x00000022d1497220 */ /* 0x008fe20000410000 */
[----:B------:R-:W-:Y:S01]  /*37d0*/  FFMA.FTZ R32, -R75, R75, 1 ;  /* 0x3f8000004b207423 */ /* 0x000fe2000001014b */
[----:B------:R-:W-:Y:S01]  /*37e0*/  FMUL.FTZ R22, R22, R23 ;  /* 0x0000001716167220 */ /* 0x000fe20000410000 */
[----:B------:R-:W-:Y:S01]  /*37f0*/  FMUL.FTZ R23, R27, R28 ;  /* 0x0000001c1b177220 */ /* 0x000fe20000410000 */
[----:B----4-:R-:W-:Y:S01]  /*3800*/  FMUL.FTZ R27, R18, R232 ;  /* 0x000000e8121b7220 */ /* 0x010fe20000410000 */
[----:B------:R-:W-:Y:S01]  /*3810*/  FMUL.FTZ R32, R32, R73 ;  /* 0x0000004920207220 */ /* 0x000fe20000410000 */
[----:B------:R-:W-:Y:S01]  /*3820*/  FFMA.FTZ R30, -R72, R72, 1 ;  /* 0x3f800000481e7423 */ /* 0x000fe20000010148 */
[----:B------:R-:W1:Y:S01]  /*3830*/  SHFL.IDX PT, R73, R11, R117, 0x1f ;  /* 0x00001f750b497589 */ /* 0x000e6200000e0000 */
[----:B------:R-:W-:Y:S03]  /*3840*/  MUFU.EX2 R203, R203 ;  /* 0x000000cb00cb7308 */ /* 0x000fe60000000800 */
[----:B------:R-:W3:Y:S01]  /*3850*/  SHFL.IDX PT, R75, R11, R197, 0x1f ;  /* 0x00001fc50b4b7589 */ /* 0x000ee200000e0000 */
[----:B------:R-:W-:-:S04]  /*3860*/  FMUL.FTZ R30, R30, R27 ;  /* 0x0000001b1e1e7220 */ /* 0x000fc80000410000 */
[----:B------:R-:W4:Y:S01]  /*3870*/  MUFU.EX2 R27, R205 ;  /* 0x000000cd001b7308 */ /* 0x000f220000000800 */
[--C-:B------:R-:W-:Y:S01]  /*3880*/  FADD.FTZ R33, R33, -R230.reuse ;  /* 0x800000e621217221 */ /* 0x100fe20000010000 */
[----:B------:R-:W-:Y:S01]  /*3890*/  FADD.FTZ R35, R35, -R230 ;  /* 0x800000e623237221 */ /* 0x000fe20000010000 */
[----:B------:R-:W-:Y:S01]  /*38a0*/  FFMA.FTZ R34, -R74, R74, 1 ;  /* 0x3f8000004a227423 */ /* 0x000fe2000001014a */
[--C-:B------:R-:W-:Y:S01]  /*38b0*/  FADD.FTZ R36, R36, -R229.reuse ;  /* 0x800000e524247221 */ /* 0x100fe20000010000 */
[----:B------:R-:W-:Y:S01]  /*38c0*/  FMUL.FTZ R33, R93, R33 ;  /* 0x000000215d217220 */ /* 0x000fe20000410000 */
[----:B------:R-:W-:Y:S01]  /*38d0*/  FMUL.FTZ R35, R208, R35 ;  /* 0x00000023d0237220 */ /* 0x000fe20000410000 */
[----:B------:R-:W-:Y:S01]  /*38e0*/  FADD.FTZ R38, R38, -R229 ;  /* 0x800000e526267221 */ /* 0x000fe20000010000 */
[----:B------:R-:W-:Y:S01]  /*38f0*/  FMUL.FTZ R36, R95, R36 ;  /* 0x000000245f247220 */ /* 0x000fe20000410000 */
[----:B------:R-:W-:Y:S01]  /*3900*/  FMUL.FTZ R34, R34, R33 ;  /* 0x0000002122227220 */ /* 0x000fe20000410000 */
[----:B------:R-:W-:Y:S01]  /*3910*/  FMUL.FTZ R33, R76, R35 ;  /* 0x000000234c217220 */ /* 0x000fe20000410000 */
[----:B------:R-:W5:Y:S01]  /*3920*/  SHFL.IDX PT, R28, R11, R6, 0x1f ;  /* 0x00001f060b1c7589 */ /* 0x000f6200000e0000 */
[----:B------:R-:W-:Y:S01]  /*3930*/  FFMA.FTZ R35, -R79, R79, 1 ;  /* 0x3f8000004f237423 */ /* 0x000fe2000001014f */
[----:B------:R-:W-:Y:S01]  /*3940*/  FMUL.FTZ R36, R77, R36 ;  /* 0x000000244d247220 */ /* 0x000fe20000410000 */
[----:B------:R-:W5:Y:S01]  /*3950*/  MUFU.EX2 R204, R204 ;  /* 0x000000cc00cc7308 */ /* 0x000f620000000800 */
[----:B------:R-:W5:Y:S01]  /*3960*/  SHFL.IDX PT, R72, R11, R192, 0x1f ;  /* 0x00001fc00b487589 */ /* 0x000f6200000e0000 */
[----:B-1----:R-:W-:Y:S01]  /*3970*/  FADD.FTZ R79, R44, -R73 ;  /* 0x800000492c4f7221 */ /* 0x002fe20000010000 */
[----:B----4-:R-:W-:Y:S01]  /*3980*/  FMUL.FTZ R38, R27, R38 ;  /* 0x000000261b267220 */ /* 0x010fe20000410000 */
[----:B---3--:R-:W-:Y:S01]  /*3990*/  FADD.FTZ R44, R51, -R75 ;  /* 0x8000004b332c7221 */ /* 0x008fe20000010000 */
[----:B------:R-:W1:Y:S02]  /*39a0*/  SHFL.IDX PT, R77, R11, R200, 0x1f ;  /* 0x00001fc80b4d7589 */ /* 0x000e6400000e0000 */
[----:B------:R-:W-:Y:S01]  /*39b0*/  FMUL.FTZ R35, R35, R38 ;  /* 0x0000002623237220 */ /* 0x000fe20000410000 */
[----:B------:R-:W3:Y:S01]  /*39c0*/  MUFU.EX2 R218, R218 ;  /* 0x000000da00da7308 */ /* 0x000ee20000000800 */
[----:B------:R-:W-:Y:S04]  /*39d0*/  LDS R51, [R10+0x380] ;  /* 0x000380000a337984 */ /* 0x000fe80000000800 */
[----:B------:R-:W4:Y:S01]  /*39e0*/  SHFL.IDX PT, R38, R11, R118, 0x1f ;  /* 0x00001f760b267589 */ /* 0x000f2200000e0000 */
[----:B------:R-:W-:-:S02]  /*39f0*/  FFMA.FTZ R89, -R89, R89, 1 ;  /* 0x3f80000059597423 */ /* 0x000fc40000010159 */
[----:B------:R-:W3:Y:S01]  /*3a00*/  MUFU.EX2 R99, R99 ;  /* 0x0000006300637308 */ /* 0x000ee20000000800 */
[----:B------:R-:W3:Y:S01]  /*3a10*/  SHFL.IDX PT, R74, R11, R199, 0x1f ;  /* 0x00001fc70b4a7589 */ /* 0x000ee200000e0000 */
[----:B------:R-:W-:Y:S01]  /*3a20*/  FMUL.FTZ R39, R207, R39 ;  /* 0x00000027cf277220 */ /* 0x000fe20000410000 */
[----:B-----5:R-:W-:Y:S02]  /*3a30*/  FADD.FTZ R40, R40, -R28 ;  /* 0x8000001c28287221 */ /* 0x020fe40000010000 */
[----:B------:R5:W3:Y:S01]  /*3a40*/  SHFL.IDX PT, R76, R11, R198, 0x1f ;  /* 0x00001fc60b4c7589 */ /* 0x000ae200000e0000 */
[----:B------:R-:W-:Y:S02]  /*3a50*/  FADD.FTZ R73, R46, -R73 ;  /* 0x800000492e497221 */ /* 0x000fe40000010000 */
[----:B------:R-:W3:Y:S01]  /*3a60*/  MUFU.EX2 R217, R217 ;  /* 0x000000d900d97308 */ /* 0x000ee20000000800 */
[----:B------:R-:W-:Y:S01]  /*3a70*/  FADD.FTZ R41, R41, -R72 ;  /* 0x8000004829297221 */ /* 0x000fe20000010000 */
[----:B------:R-:W-:Y:S01]  /*3a80*/  FMUL.FTZ R40, R15, R40 ;  /* 0x000000280f287220 */ /* 0x000fe20000410000 */
[----:B-1----:R-:W-:-:S02]  /*3a90*/  FADD.FTZ R46, R53, -R77 ;  /* 0x8000004d352e7221 */ /* 0x002fc40000010000 */
[----:B------:R-:W-:Y:S01]  /*3aa0*/  FMUL.FTZ R53, R96, R41 ;  /* 0x0000002960357220 */ /* 0x000fe20000410000 */
[----:B-----5:R-:W-:Y:S01]  /*3ab0*/  FMUL.FTZ R11, R80, R39 ;  /* 0x00000027500b7220 */ /* 0x020fe20000410000 */
[----:B------:R-:W-:Y:S01]  /*3ac0*/  FADD.FTZ R39, R42, -R28 ;  /* 0x8000001c2a277221 */ /* 0x000fe20000010000 */
[----:B------:R-:W-:Y:S01]  /*3ad0*/  FMUL.FTZ R41, R81, R40 ;  /* 0x0000002851297220 */ /* 0x000fe20000410000 */
[----:B------:R-:W-:Y:S01]  /*3ae0*/  FMUL.FTZ R40, R82, R53 ;  /* 0x0000003552287220 */ /* 0x000fe20000410000 */
[----:B------:R-:W-:Y:S01]  /*3af0*/  FFMA.FTZ R84, -R84, R84, 1 ;  /* 0x3f80000054547423 */ /* 0x000fe20000010154 */
[----:B------:R-:W-:Y:S01]  /*3b00*/  FFMA.FTZ R83, -R83, R83, 1 ;  /* 0x3f80000053537423 */ /* 0x000fe20000010153 */
[----:B----4-:R-:W-:Y:S01]  /*3b10*/  FADD.FTZ R28, R45, -R38 ;  /* 0x800000262d1c7221 */ /* 0x010fe20000010000 */
[----:B------:R-:W-:Y:S01]  /*3b20*/  FFMA.FTZ R53, -R86, R86, 1 ;  /* 0x3f80000056357423 */ /* 0x000fe20000010156 */
[----:B------:R-:W1:Y:S02]  /*3b30*/  MUFU.EX2 R210, R210 ;  /* 0x000000d200d27308 */ /* 0x000e640000000800 */
[----:B------:R-:W-:Y:S01]  /*3b40*/  FMUL.FTZ R28, R97, R28 ;  /* 0x0000001c611c7220 */ /* 0x000fe20000410000 */
[----:B---3--:R-:W-:Y:S01]  /*3b50*/  FADD.FTZ R45, R48, -R74 ;  /* 0x8000004a302d7221 */ /* 0x008fe20000010000 */
[----:B------:R-:W-:Y:S01]  /*3b60*/  FADD.FTZ R38, R47, -R38 ;  /* 0x800000262f267221 */ /* 0x000fe20000010000 */
[----:B------:R-:W-:Y:S01]  /*3b70*/  FADD.FTZ R47, R50, -R74 ;  /* 0x8000004a322f7221 */ /* 0x000fe20000010000 */
[----:B------:R-:W-:Y:S01]  /*3b80*/  FMUL.FTZ R53, R53, R28 ;  /* 0x0000001c35357220 */ /* 0x000fe20000410000 */
[----:B------:R-:W-:Y:S01]  /*3b90*/  FMUL.FTZ R79, R14, R79 ;  /* 0x0000004f0e4f7220 */ /* 0x000fe20000410000 */
[----:B------:R-:W-:Y:S01]  /*3ba0*/  FMUL.FTZ R28, R98, R45 ;  /* 0x0000002d621c7220 */ /* 0x000fe20000410000 */
[----:B------:R-:W-:Y:S01]  /*3bb0*/  FFMA.FTZ R50, -R85, R85, 1 ;  /* 0x3f80000055327423 */ /* 0x000fe20000010155 */
[----:B------:R-:W-:Y:S01]  /*3bc0*/  FADD.FTZ R43, R43, -R72 ;  /* 0x800000482b2b7221 */ /* 0x000fe20000010000 */
[----:B------:R-:W3:Y:S01]  /*3bd0*/  SHFL.IDX PT, R192, R51, R192, 0x1f ;  /* 0x00001fc033c07589 */ /* 0x000ee200000e0000 */
[----:B------:R-:W-:Y:S01]  /*3be0*/  FMUL.FTZ R45, R89, R28 ;  /* 0x0000001c592d7220 */ /* 0x000fe20000410000 */
[----:B------:R-:W-:Y:S01]  /*3bf0*/  FMUL.FTZ R50, R50, R79 ;  /* 0x0000004f32327220 */ /* 0x000fe20000410000 */
[----:B------:R-:W-:Y:S01]  /*3c00*/  FADD.FTZ R42, R49, -R75 ;  /* 0x8000004b312a7221 */ /* 0x000fe20000010000 */
[----:B------:R-:W4:Y:S01]  /*3c10*/  SHFL.IDX PT, R79, R51, R6, 0x1f ;  /* 0x00001f06334f7589 */ /* 0x000f2200000e0000 */
[----:B------:R-:W-:Y:S01]  /*3c20*/  FMUL.FTZ R43, R202, R43 ;  /* 0x0000002bca2b7220 */ /* 0x000fe20000410000 */
[----:B------:R-:W5:Y:S02]  /*3c30*/  MUFU.EX2 R100, R100 ;  /* 0x0000006400647308 */ /* 0x000f640000000800 */
[----:B------:R-:W4:Y:S01]  /*3c40*/  SHFL.IDX PT, R28, R51, R197, 0x1f ;  /* 0x00001fc5331c7589 */ /* 0x000f2200000e0000 */
[----:B------:R-:W-:-:S03]  /*3c50*/  FMUL.FTZ R48, R206, R39 ;  /* 0x00000027ce307220 */ /* 0x000fc60000410000 */
[----:B------:R-:W4:Y:S01]  /*3c60*/  SHFL.IDX PT, R75, R51, R198, 0x1f ;  /* 0x00001fc6334b7589 */ /* 0x000f2200000e0000 */
[----:B------:R-:W-:Y:S01]  /*3c70*/  FFMA.FTZ R88, -R88, R88, 1 ;  /* 0x3f80000058587423 */ /* 0x000fe20000010158 */
[----:B------:R-:W4:Y:S02]  /*3c80*/  MUFU.EX2 R213, R213 ;  /* 0x000000d500d57308 */ /* 0x000f240000000800 */
[----:B------:R-:W4:Y:S01]  /*3c90*/  SHFL.IDX PT, R117, R51, R117, 0x1f ;  /* 0x00001f7533757589 */ /* 0x000f2200000e0000 */
[----:B------:R-:W-:-:S03]  /*3ca0*/  FMUL.FTZ R10, R84, R43 ;  /* 0x0000002b540a7220 */ /* 0x000fc60000410000 */
[----:B------:R-:W4:Y:S02]  /*3cb0*/  SHFL.IDX PT, R118, R51, R118, 0x1f ;  /* 0x00001f7633767589 */ /* 0x000f2400000e0000 */
[----:B------:R-:W4:Y:S02]  /*3cc0*/  MUFU.EX2 R102, R102 ;  /* 0x0000006600667308 */ /* 0x000f240000000800 */
[----:B------:R-:W4:Y:S01]  /*3cd0*/  SHFL.IDX PT, R199, R51, R199, 0x1f ;  /* 0x00001fc733c77589 */ /* 0x000f2200000e0000 */
[----:B------:R-:W-:Y:S01]  /*3ce0*/  FMUL.FTZ R39, R83, R48 ;  /* 0x0000003053277220 */ /* 0x000fe20000410000 */
[----:B------:R-:W-:Y:S01]  /*3cf0*/  FMUL.FTZ R43, R203, R38 ;  /* 0x00000026cb2b7220 */ /* 0x000fe20000410000 */
[----:B------:R-:W-:Y:S01]  /*3d00*/  FFMA.FTZ R48, -R87, R87, 1 ;  /* 0x3f80000057307423 */ /* 0x000fe20000010157 */
[----:B------:R-:W4:Y:S01]  /*3d10*/  SHFL.IDX PT, R200, R51, R200, 0x1f ;  /* 0x00001fc833c87589 */ /* 0x000f2200000e0000 */
[----:B------:R-:W-:Y:S01]  /*3d20*/  FMUL.FTZ R73, R204, R73 ;  /* 0x00000049cc497220 */ /* 0x000fe20000410000 */
[----:B------:R-:W-:Y:S01]  /*3d30*/  FMUL.FTZ R38, R218, R47 ;  /* 0x0000002fda267220 */ /* 0x000fe20000410000 */
[----:B------:R-:W-:Y:S01]  /*3d40*/  FMUL.FTZ R47, R88, R43 ;  /* 0x0000002b582f7220 */ /* 0x000fe20000410000 */
[----:B------:R-:W4:Y:S01]  /*3d50*/  MUFU.EX2 R101, R101 ;  /* 0x0000006500657308 */ /* 0x000f220000000800 */
[----:B------:R-:W-:Y:S01]  /*3d60*/  FMUL.FTZ R48, R48, R73 ;  /* 0x0000004930307220 */ /* 0x000fe20000410000 */
[----:B------:R-:W-:Y:S01]  /*3d70*/  FMUL.FTZ R43, R99, R42 ;  /* 0x0000002a632b7220 */ /* 0x000fe20000410000 */
[----:B------:R-:W-:Y:S01]  /*3d80*/  FMUL.FTZ R44, R217, R44 ;  /* 0x0000002cd92c7220 */ /* 0x000fe20000410000 */
[----:B------:R-:W-:Y:S01]  /*3d90*/  FFMA.FTZ R90, -R90, R90, 1 ;  /* 0x3f8000005a5a7423 */ /* 0x000fe2000001015a */
[----:B------:R-:W-:-:S03]  /*3da0*/  FFMA.FTZ R73, -R184, R184, 1 ;  /* 0x3f800000b8497423 */ /* 0x000fc600000101b8 */
[----:B------:R-:W4:Y:S01]  /*3db0*/  MUFU.EX2 R223, R223 ;  /* 0x000000df00df7308 */ /* 0x000f220000000800 */
[----:B------:R-:W-:Y:S01]  /*3dc0*/  FMUL.FTZ R42, R90, R43 ;  /* 0x0000002b5a2a7220 */ /* 0x000fe20000410000 */
[----:B------:R-:W-:Y:S01]  /*3dd0*/  FMUL.FTZ R73, R73, R44 ;  /* 0x0000002c49497220 */ /* 0x000fe20000410000 */
[----:B------:R-:W-:-:S05]  /*3de0*/  FADD.FTZ R55, R55, -R77 ;  /* 0x8000004d37377221 */ /* 0x000fca0000010000 */
[----:B------:R-:W2:Y:S01]  /*3df0*/  MUFU.EX2 R215, R215 ;  /* 0x000000d700d77308 */ /* 0x000ea20000000800 */
[--C-:B------:R-:W-:Y:S01]  /*3e00*/  FADD.FTZ R49, R52, -R76.reuse ;  /* 0x8000004c34317221 */ /* 0x100fe20000010000 */
[----:B------:R-:W-:-:S06]  /*3e10*/  FADD.FTZ R54, R54, -R76 ;  /* 0x8000004c36367221 */ /* 0x000fcc0000010000 */
[----:B------:R-:W2:Y:S08]  /*3e20*/  MUFU.EX2 R119, R119 ;  /* 0x0000007700777308 */ /* 0x000eb00000000800 */
[----:B------:R-:W2:Y:S01]  /*3e30*/  MUFU.EX2 R220, R220 ;  /* 0x000000dc00dc7308 */ /* 0x000ea20000000800 */
[----:B------:R-:W-:-:S07]  /*3e40*/  FFMA.FTZ R188, -R188, R188, 1 ;  /* 0x3f800000bcbc7423 */ /* 0x000fce00000101bc */
[----:B------:R-:W2:Y:S01]  /*3e50*/  MUFU.EX2 R92, R92 ;  /* 0x0000005c005c7308 */ /* 0x000ea20000000800 */
[----:B-1----:R-:W-:Y:S01]  /*3e60*/  FMUL.FTZ R55, R210, R55 ;  /* 0x00000037d2377220 */ /* 0x002fe20000410000 */
[----:B---3--:R-:W-:-:S06]  /*3e70*/  FADD.FTZ R81, R57, -R192 ;  /* 0x800000c039517221 */ /* 0x008fcc0000010000 */
[----:B------:R-:W1:Y:S01]  /*3e80*/  MUFU.EX2 R103, R103 ;  /* 0x0000006700677308 */ /* 0x000e620000000800 */
[----:B------:R-:W-:Y:S01]  /*3e90*/  FFMA.FTZ R52, -R185, R185, 1 ;  /* 0x3f800000b9347423 */ /* 0x000fe200000101b9 */
[----:B-----5:R-:W-:-:S06]  /*3ea0*/  FMUL.FTZ R49, R100, R49 ;  /* 0x0000003164317220 */ /* 0x020fcc0000410000 */
[----:B------:R-:W3:Y:S01]  /*3eb0*/  MUFU.EX2 R228, R228 ;  /* 0x000000e400e47308 */ /* 0x000ee20000000800 */
[----:B------:R-:W-:Y:S01]  /*3ec0*/  FFMA.FTZ R187, -R187, R187, 1 ;  /* 0x3f800000bbbb7423 */ /* 0x000fe200000101bb */
[----:B----4-:R-:W-:-:S06]  /*3ed0*/  FMUL.FTZ R54, R213, R54 ;  /* 0x00000036d5367220 */ /* 0x010fcc0000410000 */
[----:B------:R-:W-:Y:S01]  /*3ee0*/  MUFU.EX2 R225, R225 ;  /* 0x000000e100e17308 */ /* 0x000fe20000000800 */
[----:B------:R-:W-:Y:S01]  /*3ef0*/  FADD.FTZ R56, R56, -R79 ;  /* 0x8000004f38387221 */ /* 0x000fe20000010000 */
[----:B------:R-:W-:-:S06]  /*3f00*/  FADD.FTZ R65, R65, -R28 ;  /* 0x8000001c41417221 */ /* 0x000fcc0000010000 */
[----:B------:R-:W4:Y:S01]  /*3f10*/  MUFU.EX2 R214, R214 ;  /* 0x000000d600d67308 */ /* 0x000f220000000800 */
[----:B------:R-:W-:-:S07]  /*3f20*/  FMUL.FTZ R77, R13, R46 ;  /* 0x0000002e0d4d7220 */ /* 0x000fce0000410000 */
[----:B------:R-:W5:Y:S01]  /*3f30*/  MUFU.EX2 R43, R216 ;  /* 0x000000d8002b7308 */ /* 0x000f620000000800 */
[----:B------:R-:W-:-:S07]  /*3f40*/  FADD.FTZ R79, R58, -R79 ;  /* 0x8000004f3a4f7221 */ /* 0x000fce0000010000 */
[----:B------:R-:W5:Y:S01]  /*3f50*/  MUFU.EX2 R44, R211 ;  /* 0x000000d3002c7308 */ /* 0x000f620000000800 */
[----:B------:R-:W-:Y:S01]  /*3f60*/  FADD.FTZ R28, R67, -R28 ;  /* 0x8000001c431c7221 */ /* 0x000fe20000010000 */
[----:B------:R-:W-:-:S06]  /*3f70*/  FADD.FTZ R57, R68, -R75 ;  /* 0x8000004b44397221 */ /* 0x000fcc0000010000 */
[----:B------:R-:W-:Y:S01]  /*3f80*/  MUFU.EX2 R222, R222 ;  /* 0x000000de00de7308 */ /* 0x000fe20000000800 */
[----:B------:R-:W-:-:S07]  /*3f90*/  FADD.FTZ R70, R70, -R75 ;  /* 0x8000004b46467221 */ /* 0x000fce0000010000 */
[----:B------:R-:W5:Y:S01]  /*3fa0*/  MUFU.EX2 R212, R212 ;  /* 0x000000d400d47308 */ /* 0x000f620000000800 */
[----:B------:R-:W-:-:S07]  /*3fb0*/  FMUL.FTZ R46, R188, R55 ;  /* 0x00000037bc2e7220 */ /* 0x000fce0000410000 */
[----:B------:R-:W5:Y:S01]  /*3fc0*/  MUFU.EX2 R227, R227 ;  /* 0x000000e300e37308 */ /* 0x000f620000000800 */
[----:B------:R-:W-:-:S07]  /*3fd0*/  FADD.FTZ R62, R62, -R117 ;  /* 0x800000753e3e7221 */ /* 0x000fce0000010000 */
[----:B------:R-:W5:Y:S01]  /*3fe0*/  MUFU.EX2 R226, R226 ;  /* 0x000000e200e27308 */ /* 0x000f620000000800 */
[----:B------:R-:W-:Y:S01]  /*3ff0*/  FFMA.FTZ R75, -R105, R105, 1 ;  /* 0x3f800000694b7423 */ /* 0x000fe20000010169 */
[----:B------:R-:W-:Y:S01]  /*4000*/  FMUL.FTZ R58, R102, R81 ;  /* 0x00000051663a7220 */ /* 0x000fe20000410000 */
[----:B------:R-:W-:Y:S01]  /*4010*/  FADD.FTZ R25, R25, -R234 ;  /* 0x800000ea19197221 */ /* 0x000fe20000010000 */
[----:B------:R-:W-:Y:S01]  /*4020*/  FMUL.FTZ R52, R52, R49 ;  /* 0x0000003134347220 */ /* 0x000fe20000410000 */
[----:B------:R-:W-:Y:S01]  /*4030*/  FADD.FTZ R83, R61, -R118 ;  /* 0x800000763d537221 */ /* 0x000fe20000010000 */
[----:B------:R-:W-:Y:S01]  /*4040*/  FADD.FTZ R55, R64, -R199 ;  /* 0x800000c740377221 */ /* 0x000fe20000010000 */
[----:B------:R-:W-:Y:S01]  /*4050*/  FMUL.FTZ R49, R187, R54 ;  /* 0x00000036bb317220 */ /* 0x000fe20000410000 */
[----:B------:R-:W-:Y:S01]  /*4060*/  FADD.FTZ R192, R59, -R192 ;  /* 0x800000c03bc07221 */ /* 0x000fe20000010000 */
[----:B------:R-:W-:Y:S01]  /*4070*/  FFMA.FTZ R54, -R189, R189, 1 ;  /* 0x3f800000bd367423 */ /* 0x000fe200000101bd */
[----:B------:R-:W-:Y:S01]  /*4080*/  FMUL.FTZ R59, R101, R56 ;  /* 0x00000038653b7220 */ /* 0x000fe20000410000 */
[----:B------:R-:W-:Y:S01]  /*4090*/  FFMA.FTZ R115, -R115, R115, 1 ;  /* 0x3f80000073737423 */ /* 0x000fe20000010173 */
[----:B------:R-:W-:Y:S01]  /*40a0*/  FMUL.FTZ R28, R223, R28 ;  /* 0x0000001cdf1c7220 */ /* 0x000fe20000410000 */
[----:B------:R-:W-:Y:S01]  /*40b0*/  FFMA.FTZ R186, -R186, R186, 1 ;  /* 0x3f800000baba7423 */ /* 0x000fe200000101ba */
[----:B------:R-:W-:Y:S01]  /*40c0*/  FADD.FTZ R60, R60, -R117 ;  /* 0x800000753c3c7221 */ /* 0x000fe20000010000 */
[----:B------:R-:W-:Y:S01]  /*40d0*/  FMUL.FTZ R75, R75, R58 ;  /* 0x0000003a4b4b7220 */ /* 0x000fe20000410000 */
[----:B------:R-:W-:Y:S01]  /*40e0*/  FFMA.FTZ R76, -R110, R110, 1 ;  /* 0x3f8000006e4c7423 */ /* 0x000fe2000001016e */
[----:B--2---:R-:W-:Y:S01]  /*40f0*/  FMUL.FTZ R61, R215, R62 ;  /* 0x0000003ed73d7220 */ /* 0x004fe20000410000 */
[----:B------:R-:W-:Y:S01]  /*4100*/  FMUL.FTZ R25, R119, R25 ;  /* 0x0000001977197220 */ /* 0x000fe20000410000 */
[----:B------:R-:W-:Y:S01]  /*4110*/  FADD.FTZ R63, R63, -R118 ;  /* 0x800000763f3f7221 */ /* 0x000fe20000010000 */
[--C-:B------:R-:W-:Y:S01]  /*4120*/  FADD.FTZ R56, R69, -R200.reuse ;  /* 0x800000c845387221 */ /* 0x100fe20000010000 */
[----:B------:R-:W-:Y:S01]  /*4130*/  FFMA.FTZ R109, -R109, R109, 1 ;  /* 0x3f8000006d6d7423 */ /* 0x000fe2000001016d */
        /* <DEDUP_REMOVED lines=10> */
[----:B------:R-:W-:Y:S01]  /*41e0*/  FMUL.FTZ R51, R186, R77 ;  /* 0x0000004dba337220 */ /* 0x000fe20000410000 */
[----:B-1----:R-:W-:Y:S01]  /*41f0*/  FMUL.FTZ R59, R103, R60 ;  /* 0x0000003c673b7220 */ /* 0x002fe20000410000 */
[----:B------:R-:W-:Y:S01]  /*4200*/  FMUL.FTZ R76, R76, R61 ;  /* 0x0000003d4c4c7220 */ /* 0x000fe20000410000 */
[----:B---3--:R-:W-:Y:S01]  /*4210*/  FMUL.FTZ R28, R228, R57 ;  /* 0x00000039e41c7220 */ /* 0x008fe20000410000 */
[----:B------:R-:W-:Y:S01]  /*4220*/  FMUL.FTZ R25, R219, R25 ;  /* 0x00000019db197220 */ /* 0x000fe20000410000 */
[----:B------:R-:W-:Y:S01]  /*4230*/  FFMA.FTZ R72, -R106, R106, 1 ;  /* 0x3f8000006a487423 */ /* 0x000fe2000001016a */
[----:B------:R-:W-:Y:S01]  /*4240*/  FFMA.FTZ R77, -R107, R107, 1 ;  /* 0x3f8000006b4d7423 */ /* 0x000fe2000001016b */
[----:B----4-:R-:W-:Y:S01]  /*4250*/  FMUL.FTZ R79, R214, R79 ;  /* 0x0000004fd64f7220 */ /* 0x010fe20000410000 */
[----:B-----5:R-:W-:Y:S01]  /*4260*/  FMUL.FTZ R192, R43, R192 ;  /* 0x000000c02bc07220 */ /* 0x020fe20000410000 */
[----:B------:R-:W-:Y:S01]  /*4270*/  FFMA.FTZ R74, -R108, R108, 1 ;  /* 0x3f8000006c4a7423 */ /* 0x000fe2000001016c */
[----:B------:R-:W-:Y:S01]  /*4280*/  FFMA.FTZ R111, -R111, R111, 1 ;  /* 0x3f8000006f6f7423 */ /* 0x000fe2000001016f */
[----:B------:R-:W-:Y:S01]  /*4290*/  FMUL.FTZ R60, R44, R63 ;  /* 0x0000003f2c3c7220 */ /* 0x000fe20000410000 */
[----:B------:R-:W-:Y:S01]  /*42a0*/  FMUL.FTZ R109, R109, R58 ;  /* 0x0000003a6d6d7220 */ /* 0x000fe20000410000 */
        /* <DEDUP_REMOVED lines=8> */
[----:B------:R-:W-:Y:S01]  /*4330*/  FFMA.FTZ R193, -R193, R193, 1 ;  /* 0x3f800000c1c17423 */ /* 0x000fe200000101c1 */
[----:B------:R-:W-:Y:S01]  /*4340*/  FFMA.FTZ R194, -R194, R194, 1 ;  /* 0x3f800000c2c27423 */ /* 0x000fe200000101c2 */
[----:B------:R-:W-:Y:S01]  /*4350*/  FFMA.FTZ R196, -R196, R196, 1 ;  /* 0x3f800000c4c47423 */ /* 0x000fe200000101c4 */
[----:B------:R-:W-:Y:S01]  /*4360*/  FFMA.FTZ R201, -R201, R201, 1 ;  /* 0x3f800000c9c97423 */ /* 0x000fe200000101c9 */
[----:B------:R-:W-:Y:S01]  /*4370*/  FMUL.FTZ R55, R227, R70 ;  /* 0x00000046e3377220 */ /* 0x000fe20000410000 */
        /* <DEDUP_REMOVED lines=270> */
.L_x_2566:
        /* <DEDUP_REMOVED lines=56> */
.L_x_2567:
        /* <DEDUP_REMOVED lines=11> */
.L_x_2557:
[----:B-1----:R-:W2:Y:S02]  /*5890*/  LDL R8, [R1+0x2c] ;  /* 0x00002c0001087983 */ /* 0x002ea40000100800 */
[----:B--2---:R-:W-:-:S13]  /*58a0*/  ISETP.GE.AND P0, PT, R16, R8, PT ;  /* 0x000000081000720c */ /* 0x004fda0003f06270 */
[----:B------:R-:W-:Y:S05]  /*58b0*/  @P0 BRA `(.L_x_2569) ;  /* 0x00000040006c0947 */ /* 0x000fea0003800000 */
[----:B------:R-:W2:Y:S01]  /*58c0*/  LDL.LU R14, [R1+0x1c] ;  /* 0x00001c00010e7983 */ /* 0x000ea20000300800 */
[----:B------:R-:W1:Y:S03]  /*58d0*/  LDC R24, c[0x0][0x290] ;  /* 0x0000a400ff187b82 */ /* 0x000e660000000800 */
[----:B------:R-:W3:Y:S04]  /*58e0*/  LDL.LU R21, [R1+0x10] ;  /* 0x0000100001157983 */ /* 0x000ee80000300800 */
[----:B------:R-:W4:Y:S01]  /*58f0*/  LDL.LU R25, [R1+0xc] ;  /* 0x00000c0001197983 */ /* 0x000f220000300800 */
[----:B------:R-:W5:Y:S02]  /*5900*/  S2R R6, SR_TID.X ;  /* 0x0000000000067919 */ /* 0x000f640000002100 */
[----:B-----5:R-:W-:-:S05]  /*5910*/  VIADD R6, R6, 0xffffff80 ;  /* 0xffffff8006067836 */ /* 0x020fca0000000000 */
[----:B------:R-:W-:-:S04]  /*5920*/  SHF.R.S32.HI R7, RZ, 0x1f, R6 ;  /* 0x0000001fff077819 */ /* 0x000fc80000011406 */
[CC--:B------:R-:W-:Y:S02]  /*5930*/  LEA.HI R8, R7.reuse, R6.reuse, RZ, 0x5 ;  /* 0x0000000607087211 */ /* 0x0c0fe400078f28ff */
[CC--:B------:R-:W-:Y:S02]  /*5940*/  LEA.HI R12, R7.reuse, R6.reuse, RZ, 0x2 ;  /* 0x00000006070c7211 */ /* 0x0c0fe400078f10ff */
[----:B------:R-:W-:Y:S02]  /*5950*/  LOP3.LUT R9, R8, 0xffffffe0, RZ, 0xc0, !PT ;  /* 0xffffffe008097812 */ /* 0x000fe400078ec0ff */
[----:B------:R-:W-:Y:S02]  /*5960*/  LEA.HI R8, R7, R6, RZ, 0x7 ;  /* 0x0000000607087211 */ /* 0x000fe400078f38ff */
[----:B------:R-:W-:Y:S02]  /*5970*/  IADD3 R9, R6, -R9, RZ ;  /* 0x8000000906097210 */ /* 0x000fe40007ffe0ff */
[----:B------:R-:W-:-:S02]  /*5980*/  LOP3.LUT R7, R8, 0xffffff80, RZ, 0xc0, !PT ;  /* 0xffffff8008077812 */ /* 0x000fc400078ec0ff */
[----:B------:R-:W-:Y:S02]  /*5990*/  SHF.R.S32.HI R10, RZ, 0x1f, R9 ;  /* 0x0000001fff0a7819 */ /* 0x000fe40000011409 */
[----:B------:R-:W-:Y:S01]  /*59a0*/  SHF.R.S32.HI R8, RZ, 0x7, R8 ;  /* 0x00000007ff087819 */ /* 0x000fe20000011408 */
[----:B------:R-:W-:Y:S01]  /*59b0*/  IMAD.IADD R7, R6, 0x1, -R7 ;  /* 0x0000000106077824 */ /* 0x000fe200078e0a07 */
[CC--:B------:R-:W-:Y:S02]  /*59c0*/  LEA.HI R11, R10.reuse, R9.reuse, RZ, 0x3 ;  /* 0x000000090a0b7211 */ /* 0x0c0fe400078f18ff */
[----:B------:R-:W-:Y:S02]  /*59d0*/  LEA.HI R10, R10, R9, RZ, 0x2 ;  /* 0x000000090a0a7211 */ /* 0x000fe400078f10ff */
[----:B------:R-:W-:Y:S02]  /*59e0*/  LOP3.LUT R9, R12, 0xfffffffc, RZ, 0xc0, !PT ;  /* 0xfffffffc0c097812 */ /* 0x000fe400078ec0ff */
[----:B------:R-:W-:-:S02]  /*59f0*/  SHF.R.S32.HI R11, RZ, 0x3, R11 ;  /* 0x00000003ff0b7819 */ /* 0x000fc4000001140b */
[----:B------:R-:W-:Y:S01]  /*5a00*/  SHF.R.S32.HI R13, RZ, 0x2, R10 ;  /* 0x00000002ff0d7819 */ /* 0x000fe2000001140a */
[----:B------:R-:W-:Y:S01]  /*5a10*/  IMAD.IADD R9, R6, 0x1, -R9 ;  /* 0x0000000106097824 */ /* 0x000fe200078e0a09 */
[----:B------:R-:W-:Y:S02]  /*5a20*/  LEA.HI R6, R8, R8, RZ, 0x1 ;  /* 0x0000000808067211 */ /* 0x000fe400078f08ff */
[C---:B------:R-:W-:Y:S01]  /*5a30*/  IADD3 R12, R13.reuse, 0x8, RZ ;  /* 0x000000080d0c7810 */ /* 0x040fe20007ffe0ff */
[----:B------:R-:W-:Y:S01]  /*5a40*/  VIADD R18, R13, 0x10 ;  /* 0x000000100d127836 */ /* 0x000fe20000000000 */
[----:B------:R-:W-:Y:S01]  /*5a50*/  LEA.HI R10, R10, R13, RZ, 0x1 ;  /* 0x0000000d0a0a7211 */ /* 0x000fe200078f08ff */
[----:B-1----:R-:W-:-:S03]  /*5a60*/  VIADD R24, R24, -UR42 ;  /* 0x8000002a18187c36 */ /* 0x002fc60008000000 */
[----:B------:R-:W-:Y:S02]  /*5a70*/  LEA.HI R19, R18, R18, RZ, 0x1 ;  /* 0x0000001212137211 */ /* 0x000fe400078f08ff */
[----:B------:R-:W-:Y:S02]  /*5a80*/  LOP3.LUT R10, R10, 0xfffffffe, RZ, 0xc0, !PT ;  /* 0xfffffffe0a0a7812 */ /* 0x000fe400078ec0ff */
[----:B------:R-:W-:Y:S02]  /*5a90*/  SHF.R.S32.HI R20, RZ, 0x1, R19 ;  /* 0x00000001ff147819 */ /* 0x000fe40000011413 */
[----:B------:R-:W-:Y:S02]  /*5aa0*/  IADD3 R10, R13, -R10, RZ ;  /* 0x8000000a0d0a7210 */ /* 0x000fe40007ffe0ff */
[----:B------:R-:W-:-:S04]  /*5ab0*/  LOP3.LUT R19, R19, 0xfffffffe, RZ, 0xc0, !PT ;  /* 0xfffffffe13137812 */ /* 0x000fc800078ec0ff */
[----:B------:R-:W-:Y:S01]  /*5ac0*/  IADD3 R19, R18, -R19, RZ ;  /* 0x8000001312137210 */ /* 0x000fe20007ffe0ff */
[----:B------:R-:W-:Y:S01]  /*5ad0*/  IMAD.MOV.U32 R185, RZ, RZ, 0x40000040 ;  /* 0x40000040ffb97424 */ /* 0x000fe200078e00ff */
[----:B------:R-:W-:Y:S01]  /*5ae0*/  MOV R189, 0x40000040 ;  /* 0x4000004000bd7802 */ /* 0x000fe20000000f00 */
[----:B------:R-:W-:Y:S02]  /*5af0*/  IMAD.MOV.U32 R187, RZ, RZ, 0x40000040 ;  /* 0x40000040ffbb7424 */ /* 0x000fe400078e00ff */
[----:B------:R-:W-:Y:S02]  /*5b00*/  IMAD.MOV.U32 R191, RZ, RZ, 0x40000040 ;  /* 0x40000040ffbf7424 */ /* 0x000fe400078e00ff */
[----:B------:R-:W-:Y:S01]  /*5b10*/  IMAD.MOV.U32 R193, RZ, RZ, 0x40000040 ;  /* 0x40000040ffc17424 */ /* 0x000fe200078e00ff */
[----:B--2---:R-:W-:Y:S02]  /*5b20*/  LEA.HI R23, R14, R7, RZ, 0x5 ;  /* 0x000000070e177211 */ /* 0x004fe400078f28ff */
[----:B------:R-:W-:Y:S01]  /*5b30*/  LOP3.LUT R7, R6, 0xfffffffe, RZ, 0xc0, !PT ;  /* 0xfffffffe06077812 */ /* 0x000fe200078ec0ff */
[----:B------:R-:W-:-:S04]  /*5b40*/  IMAD.HI R6, R11, 0x2aaaaaab, RZ ;  /* 0x2aaaaaab0b067827 */ /* 0x000fc800078e02ff */
[----:B------:R-:W-:Y:S01]  /*5b50*/  IMAD.IADD R22, R8, 0x1, -R7 ;  /* 0x0000000108167824 */ /* 0x000fe200078e0a07 */
[----:B------:R-:W-:Y:S02]  /*5b60*/  SHF.R.U32.HI R7, RZ, 0x1, R6 ;  /* 0x00000001ff077819 */ /* 0x000fe40000011606 */
[----:B------:R-:W-:Y:S02]  /*5b70*/  LEA.HI R14, R12, R12, RZ, 0x1 ;  /* 0x0000000c0c0e7211 */ /* 0x000fe400078f08ff */
[----:B------:R-:W-:Y:S02]  /*5b80*/  LEA.HI R6, R6, R7, RZ, 0x1 ;  /* 0x0000000706067211 */ /* 0x000fe400078f08ff */
[----:B------:R-:W-:-:S03]  /*5b90*/  SHF.R.S32.HI R15, RZ, 0x1, R14 ;  /* 0x00000001ff0f7819 */ /* 0x000fc6000001140e */
[----:B------:R-:W-:Y:S01]  /*5ba0*/  IMAD R11, R6, -0xc, R11 ;  /* 0xfffffff4060b7824 */ /* 0x000fe200078e020b */
[--C-:B---3--:R-:W-:Y:S02]  /*5bb0*/  SHF.R.S32.HI R6, RZ, 0x2, R21.reuse ;  /* 0x00000002ff067819 */ /* 0x108fe40000011415 */
[----:B------:R-:W-:Y:S02]  /*5bc0*/  SHF.R.S32.HI R21, RZ, 0x1f, R21 ;  /* 0x0000001fff157819 */ /* 0x000fe40000011415 */
[----:B------:R-:W-:Y:S01]  /*5bd0*/  SHF.R.S32.HI R23, RZ, 0x5, R23 ;  /* 0x00000005ff177819 */ /* 0x000fe20000011417 */
[----:B------:R-:W-:Y:S01]  /*5be0*/  IMAD.HI R8, R15, 0x2aaaaaab, RZ ;  /* 0x2aaaaaab0f087827 */ /* 0x000fe200078e02ff */
[----:B------:R-:W-:-:S03]  /*5bf0*/  LEA.HI R21, R21, R6, RZ, 0x3 ;  /* 0x0000000615157211 */ /* 0x000fc600078f18ff */
[----:B------:R-:W-:Y:S01]  /*5c00*/  IMAD R23, R23, -0x10, R24 ;  /* 0xfffffff017177824 */ /* 0x000fe200078e0218 */
[----:B------:R-:W-:Y:S02]  /*5c10*/  LOP3.LUT R21, R21, 0xfffffff8, RZ, 0xc0, !PT ;  /* 0xfffffff815157812 */ /* 0x000fe400078ec0ff */
[----:B------:R-:W-:Y:S01]  /*5c20*/  LOP3.LUT R7, R14, 0xfffffffe, RZ, 0xc0, !PT ;  /* 0xfffffffe0e077812 */ /* 0x000fe200078ec0ff */
[----:B------:R-:W-:Y:S01]  /*5c30*/  IMAD.HI R14, R20, 0x2aaaaaab, RZ ;  /* 0x2aaaaaab140e7827 */ /* 0x000fe200078e02ff */
[----:B------:R-:W-:Y:S02]  /*5c40*/  SHF.R.U32.HI R13, RZ, 0x1, R8 ;  /* 0x00000001ff0d7819 */ /* 0x000fe40000011608 */
[----:B------:R-:W-:Y:S01]  /*5c50*/  IADD3 R21, R23, R21, -R6 ;  /* 0x0000001517157210 */ /* 0x000fe20007ffe806 */
[----:B------:R-:W-:Y:S01]  /*5c60*/  IMAD R10, R11, 0x8, R10 ;  /* 0x000000080b0a7824 */ /* 0x000fe200078e020a */
[----:B------:R-:W-:Y:S02]  /*5c70*/  LEA.HI R8, R8, R13, RZ, 0x1 ;  /* 0x0000000d08087211 */ /* 0x000fe400078f08ff */
[C---:B------:R-:W-:Y:S01]  /*5c80*/  LEA R6, R5.reuse, R17, 0xb ;  /* 0x0000001105067211 */ /* 0x040fe200078e58ff */
[----:B------:R-:W-:Y:S01]  /*5c90*/  IMAD R5, R5, 0x2000, R17 ;  /* 0x0000200005057824 */ /* 0x000fe200078e0211 */
[----:B------:R-:W-:Y:S01]  /*5ca0*/  SHF.R.U32.HI R13, RZ, 0x1, R14 ;  /* 0x00000001ff0d7819 */ /* 0x000fe2000001160e */
[----:B------:R1:W-:Y:S01]  /*5cb0*/  STL [R1+0x28], R10 ;  /* 0x0000280a01007387 */ /* 0x0003e20000100800 */
[----:B------:R-:W-:Y:S01]  /*5cc0*/  IMAD.IADD R7, R12, 0x1, -R7 ;  /* 0x000000010c077824 */ /* 0x000fe200078e0a07 */
[----:B------:R-:W-:Y:S01]  /*5cd0*/  IADD3 R6, R6, 0x1a800, RZ ;  /* 0x0001a80006067810 */ /* 0x000fe20007ffe0ff */
[----:B------:R-:W-:Y:S01]  /*5ce0*/  IMAD R8, R8, -0xc, R15 ;  /* 0xfffffff408087824 */ /* 0x000fe200078e020f */
[----:B------:R-:W-:-:S02]  /*5cf0*/  LEA.HI R13, R14, R13, RZ, 0x1 ;  /* 0x0000000d0e0d7211 */ /* 0x000fc400078f08ff */
[----:B------:R-:W-:Y:S01]  /*5d00*/  SHF.R.U32.HI R6, RZ, 0x4, R6 ;  /* 0x00000004ff067819 */ /* 0x000fe20000011606 */
[----:B-1----:R-:W-:Y:S01]  /*5d10*/  VIADD R10, R5, 0x4000 ;  /* 0x00004000050a7836 */ /* 0x002fe20000000000 */
[----:B------:R-:W-:Y:S01]  /*5d20*/  SHF.R.U32.HI R5, RZ, 0x4, R5 ;  /* 0x00000004ff057819 */ /* 0x000fe20000011605 */
[----:B------:R-:W-:Y:S02]  /*5d30*/  IMAD R7, R8, 0x8, R7 ;  /* 0x0000000808077824 */ /* 0x000fe400078e0207 */
[----:B------:R-:W-:Y:S01]  /*5d40*/  IMAD R20, R13, -0xc, R20 ;  /* 0xfffffff40d147824 */ /* 0x000fe200078e0214 */
[----:B------:R-:W-:Y:S02]  /*5d50*/  SHF.R.U32.HI R10, RZ, 0x4, R10 ;  /* 0x00000004ff0a7819 */ /* 0x000fe4000001160a */
[----:B------:R-:W-:Y:S01]  /*5d60*/  LOP3.LUT R5, R5, 0x3fff, RZ, 0xc0, !PT ;  /* 0x00003fff05057812 */ /* 0x000fe200078ec0ff */
[----:B------:R1:W-:Y:S01]  /*5d70*/  STL [R1+0x24], R7 ;  /* 0x0000240701007387 */ /* 0x0003e20000100800 */
[----:B------:R-:W-:-:S02]  /*5d80*/  LOP3.LUT R6, R6, 0x3fff, RZ, 0xc0, !PT ;  /* 0x00003fff06067812 */ /* 0x000fc400078ec0ff */
[----:B------:R-:W-:Y:S02]  /*5d90*/  LOP3.LUT R10, R10, 0x3fff, RZ, 0xc0, !PT ;  /* 0x00003fff0a0a7812 */ /* 0x000fe400078ec0ff */
[----:B------:R-:W-:Y:S02]  /*5da0*/  LOP3.LUT R11, R5, 0x10000, RZ, 0xfc, !PT ;  /* 0x00010000050b7812 */ /* 0x000fe400078efcff */
[----:B------:R-:W-:Y:S01]  /*5db0*/  LOP3.LUT R6, R6, 0x10000, RZ, 0xfc, !PT ;  /* 0x0001000006067812 */ /* 0x000fe200078efcff */
[----:B-1----:R-:W-:Y:S01]  /*5dc0*/  IMAD R7, R20, 0x8, R19 ;  /* 0x0000000814077824 */ /* 0x002fe200078e0213 */
[----:B------:R-:W-:-:S04]  /*5dd0*/  LOP3.LUT R5, R10, 0x10000, RZ, 0xfc, !PT ;  /* 0x000100000a057812 */ /* 0x000fc800078efcff */
[----:B------:R4:W-:Y:S01]  /*5de0*/  STL [R1+0x1c], R7 ;  /* 0x00001c0701007387 */ /* 0x0009e20000100800 */
[C---:B------:R-:W-:Y:S01]  /*5df0*/  VIADD R188, R5.reuse, 0x2 ;  /* 0x0000000205bc7836 */ /* 0x040fe20000000000 */
[C---:B------:R-:W-:Y:S02]  /*5e00*/  IADD3 R190, R5.reuse, 0x4, RZ ;  /* 0x0000000405be7810 */ /* 0x040fe40007ffe0ff */
[----:B------:R-:W-:Y:S01]  /*5e10*/  STL [R1+0x14], R11 ;  /* 0x0000140b01007387 */ /* 0x000fe20000100800 */
[----:B------:R-:W-:-:S03]  /*5e20*/  VIADD R192, R5, 0x6 ;  /* 0x0000000605c07836 */ /* 0x000fc60000000000 */
[----:B------:R1:W-:Y:S01]  /*5e30*/  STL [R1+0x20], R6 ;  /* 0x0000200601007387 */ /* 0x0003e20000100800 */
[----:B------:R-:W-:Y:S01]  /*5e40*/  IMAD R8, R22, -0x40, R21 ;  /* 0xffffffc016087824 */ /* 0x000fe200078e0215 */
[----:B------:R-:W-:Y:S02]  /*5e50*/  IADD3 R10, R9, 0x8, RZ ;  /* 0x00000008090a7810 */ /* 0x000fe40007ffe0ff */
[----:B------:R2:W-:Y:S01]  /*5e60*/  STL [R1+0x10], R5 ;  /* 0x0000100501007387 */ /* 0x0005e20000100800 */
[----:B----4-:R-:W-:Y:S01]  /*5e70*/  LOP3.LUT R7, R25, 0x1, RZ, 0xfc, !PT ;  /* 0x0000000119077812 */ /* 0x010fe200078efcff */
[C---:B------:R-:W-:Y:S01]  /*5e80*/  VIADD R22, R11.reuse, 0x2 ;  /* 0x000000020b167836 */ /* 0x040fe20000000000 */
[C---:B------:R-:W-:Y:S01]  /*5e90*/  IADD3 R184, R11.reuse, 0x4, RZ ;  /* 0x000000040bb87810 */ /* 0x040fe20007ffe0ff */
[----:B------:R-:W-:Y:S01]  /*5ea0*/  VIADD R186, R11, 0x6 ;  /* 0x000000060bba7836 */ /* 0x000fe20000000000 */
[C---:B------:R-:W-:Y:S01]  /*5eb0*/  IADD3 R10, R9.reuse, 0x14, RZ ;  /* 0x00000014090a7810 */ /* 0x040fe20007ffe0ff */
[C---:B-1----:R-:W-:Y:S01]  /*5ec0*/  VIADD R6, R9.reuse, 0xc ;  /* 0x0000000c09067836 */ /* 0x042fe20000000000 */
[----:B------:R-:W-:Y:S01]  /*5ed0*/  MOV R23, 0x40000040 ;  /* 0x4000004000177802 */ /* 0x000fe20000000f00 */
[----:B------:R-:W-:-:S02]  /*5ee0*/  VIADD R6, R9, 0x18 ;  /* 0x0000001809067836 */ /* 0x000fc40000000000 */
[C---:B--2---:R-:W-:Y:S02]  /*5ef0*/  VIADD R5, R9.reuse, 0x4 ;  /* 0x0000000409057836 */ /* 0x044fe40000000000 */
[C---:B------:R-:W-:Y:S02]  /*5f00*/  VIADD R5, R9.reuse, 0x10 ;  /* 0x0000001009057836 */ /* 0x040fe40000000000 */
[----:B------:R-:W-:-:S07]  /*5f10*/  VIADD R5, R9, 0x1c ;  /* 0x0000001c09057836 */ /* 0x000fce0000000000 */
.L_x_2580:
[----:B------:R-:W-:Y:S01]  /*5f20*/  ISETP.NE.AND P0, PT, R7, 0x3, PT ;  /* 0x000000030700780c */ /* 0x000fe20003f05270 */
[----:B------:R-:W-:-:S12]  /*5f30*/  YIELD ;  /* 0x0000000000007946 */ /* 0x000fd80003800000 */
[----:B------:R-:W-:Y:S05]  /*5f40*/  @!P0 BRA `(.L_x_2570) ;  /* 0x0000000000048947 */ /* 0x000fea0003800000 */
[----:B------:R-:W-:Y:S01]  /*5f50*/  BPT.TRAP 0x1 ;  /* 0x000000040000795c */ /* 0x000fe20000300000 */
.L_x_2570:
[----:B------:R-:W-:Y:S02]  /*5f60*/  LEA R6, R0, R17, 0x3 ;  /* 0x0000001100067211 */ /* 0x000fe400078e18ff */
[----:B------:R-:W-:-:S04]  /*5f70*/  SHF.L.U32 R15, R4, 0x1f, RZ ;  /* 0x0000001f040f7819 */ /* 0x000fc800000006ff */
[----:B------:R1:W2:Y:S01]  /*5f80*/  SYNCS.PHASECHK.TRANS64.TRYWAIT P1, [R6+URZ+0x26810], R15 ;  /* 0x0268100f060075a7 */ /* 0x0002a2000802017f */
[----:B------:R-:W-:Y:S05]  /*5f90*/  @!P0 BRA `(.L_x_2571) ;  /* 0x0000000000048947 */ /* 0x000fea0003800000 */
[----:B------:R-:W-:Y:S01]  /*5fa0*/  BPT.TRAP 0x1 ;  /* 0x000000040000795c */ /* 0x000fe20000300000 */
.L_x_2571:
[----:B------:R-:W-:-:S05]  /*5fb0*/  VIADD R5, R17, 0xe000 ;  /* 0x0000e00011057836 */ /* 0x000fca0000000000 */
[----:B------:R-:W-:-:S04]  /*5fc0*/  SHF.R.U32.HI R5, RZ, 0x4, R5 ;  /* 0x00000004ff057819 */ /* 0x000fc80000011605 */
[----:B------:R-:W-:-:S04]  /*5fd0*/  LOP3.LUT R5, R5, 0x3fff, RZ, 0xc0, !PT ;  /* 0x00003fff05057812 */ /* 0x000fc800078ec0ff */
[----:B------:R-:W-:Y:S01]  /*5fe0*/  LOP3.LUT R11, R5, 0x10000, RZ, 0xfc, !PT ;  /* 0x00010000050b7812 */ /* 0x000fe200078efcff */
[----:B--2---:R-:W-:Y:S06]  /*5ff0*/  @P1 BRA `(.L_x_2572) ;  /* 0x0000000000081947 */ /* 0x004fec0003800000 */
[----:B------:R-:W2:Y:S02]  /*6000*/  SYNCS.PHASECHK.TRANS64.TRYWAIT P1, [R6+URZ+0x26810], R15 ;  /* 0x0268100f060075a7 */ /* 0x000ea4000802017f */
[----:B--2---:R-:W-:Y:S05]  /*6010*/  @!P1 BRA `(.L_x_2573) ;  /* 0x0000008800f89947 */ /* 0x004fea0003800000 */
.L_x_2572:
        /* <DEDUP_REMOVED lines=54> */
.L_x_2574:
[----:B------:R1:W1:Y:S01]  /*6380*/  SYNCS.PHASECHK.TRANS64.TRYWAIT P1, [R6+URZ+0x26830], R15 ;  /* 0x0268300f060075a7 */ /* 0x000262000802017f */
[----:B------:R-:W-:Y:S05]  /*6390*/  @!P0 BRA `(.L_x_2575) ;  /* 0x0000000000048947 */ /* 0x000fea0003800000 */
[----:B------:R-:W-:Y:S01]  /*63a0*/  BPT.TRAP 0x1 ;  /* 0x000000040000795c */ /* 0x000fe20000300000 */
.L_x_2575:
        /* <DEDUP_REMOVED lines=8> */
.L_x_2576:
        /* <DEDUP_REMOVED lines=290> */
[----:B------:R-:W-:-:S02]  /*7650*/  FADD.FTZ R30, R30, -R233 ;  /* 0x800000e91e1e7221 */ /* 0x000fc40000010000 */
        /* <DEDUP_REMOVED lines=27> */
[C---:B------:R-:W-:Y:S01]  /*7810*/  VIADD R229, R9.reuse, 0x14 ;  /* 0x0000001409e57836 */ /* 0x040fe20000000000 */
[----:B------:R-:W-:Y:S01]  /*7820*/  IADD3 R233, R9, 0x18, RZ ;  /* 0x0000001809e97810 */ /* 0x000fe20007ffe0ff */
[----:B------:R-:W4:Y:S01]  /*7830*/  SHFL.IDX PT, R227, R227, R12, 0x1f ;  /* 0x00001f0ce3e37589 */ /* 0x000f2200000e0000 */
[----:B------:R-:W-:Y:S01]  /*7840*/  FFMA.FTZ R77, -R77, R77, 1 ;  /* 0x3f8000004d4d7423 */ /* 0x000fe2000001014d */
[----:B------:R-:W-:Y:S01]  /*7850*/  FFMA.FTZ R80, -R80, R80, 1 ;  /* 0x3f80000050507423 */ /* 0x000fe20000010150 */
[----:B------:R-:W-:Y:S01]  /*7860*/  FFMA.FTZ R76, -R76, R76, 1 ;  /* 0x3f8000004c4c7423 */ /* 0x000fe2000001014c */
[----:B------:R-:W-:Y:S01]  /*7870*/  FFMA.FTZ R79, -R79, R79, 1 ;  /* 0x3f8000004f4f7423 */ /* 0x000fe2000001014f */
[----:B-1----:R-:W-:Y:S01]  /*7880*/  FMUL.FTZ R35, R92, R35 ;  /* 0x000000235c237220 */ /* 0x002fe20000410000 */
[----:B------:R-:W-:Y:S01]  /*7890*/  FFMA.FTZ R72, -R72, R72, 1 ;  /* 0x3f80000048487423 */ /* 0x000fe20000010148 */
[----:B------:R-:W-:Y:S01]  /*78a0*/  FFMA.FTZ R99, -R99, R99, 1 ;  /* 0x3f80000063637423 */ /* 0x000fe20000010163 */
[----:B------:R-:W-:Y:S01]  /*78b0*/  MUFU.EX2 R201, R201 ;  /* 0x000000c900c97308 */ /* 0x000fe20000000800 */
[----:B------:R-:W-:Y:S01]  /*78c0*/  FFMA.FTZ R81, -R81, R81, 1 ;  /* 0x3f80000051517423 */ /* 0x000fe20000010151 */
[----:B------:R-:W-:Y:S01]  /*78d0*/  FFMA.FTZ R100, -R100, R100, 1 ;  /* 0x3f80000064647423 */ /* 0x000fe20000010164 */
[----:B------:R-:W-:-:S05]  /*78e0*/  FFMA.FTZ R82, -R82, R82, 1 ;  /* 0x3f80000052527423 */ /* 0x000fca0000010152 */
[----:B------:R-:W-:Y:S08]  /*78f0*/  MUFU.EX2 R199, R199 ;  /* 0x000000c700c77308 */ /* 0x000ff00000000800 */
[----:B------:R-:W-:Y:S01]  /*7900*/  MUFU.EX2 R200, R200 ;  /* 0x000000c800c87308 */ /* 0x000fe20000000800 */
[----:B--2---:R-:W-:Y:S01]  /*7910*/  FADD.FTZ R34, R34, -R228 ;  /* 0x800000e422227221 */ /* 0x004fe20000010000 */
[--C-:B----4-:R-:W-:Y:S01]  /*7920*/  FADD.FTZ R37, R37, -R227.reuse ;  /* 0x800000e325257221 */ /* 0x110fe20000010000 */
[----:B------:R-:W-:-:S05]  /*7930*/  FADD.FTZ R39, R39, -R227 ;  /* 0x800000e327277221 */ /* 0x000fca0000010000 */
[----:B------:R-:W-:Y:S08]  /*7940*/  MUFU.EX2 R202, R202 ;  /* 0x000000ca00ca7308 */ /* 0x000ff00000000800 */
[----:B------:R-:W-:Y:S08]  /*7950*/  MUFU.EX2 R203, R203 ;  /* 0x000000cb00cb7308 */ /* 0x000ff00000000800 */
[----:B------:R-:W-:Y:S08]  /*7960*/  MUFU.EX2 R204, R204 ;  /* 0x000000cc00cc7308 */ /* 0x000ff00000000800 */
[----:B------:R-:W-:Y:S08]  /*7970*/  MUFU.EX2 R205, R205 ;  /* 0x000000cd00cd7308 */ /* 0x000ff00000000800 */
[----:B------:R-:W-:Y:S08]  /*7980*/  MUFU.EX2 R209, R209 ;  /* 0x000000d100d17308 */ /* 0x000ff00000000800 */
[----:B------:R-:W-:Y:S08]  /*7990*/  MUFU.EX2 R207, R207 ;  /* 0x000000cf00cf7308 */ /* 0x000ff00000000800 */
[----:B------:R-:W-:Y:S01]  /*79a0*/  MUFU.EX2 R210, R210 ;  /* 0x000000d200d27308 */ /* 0x000fe20000000800 */
[----:B------:R-:W-:-:S07]  /*79b0*/  FFMA.FTZ R101, -R101, R101, 1 ;  /* 0x3f80000065657423 */ /* 0x000fce0000010165 */
[----:B------:R-:W-:Y:S01]  /*79c0*/  MUFU.EX2 R208, R208 ;  /* 0x000000d000d07308 */ /* 0x000fe20000000800 */
[----:B------:R-:W-:-:S07]  /*79d0*/  FFMA.FTZ R103, -R103, R103, 1 ;  /* 0x3f80000067677423 */ /* 0x000fce0000010167 */
[----:B------:R-:W-:Y:S01]  /*79e0*/  MUFU.EX2 R211, R211 ;  /* 0x000000d300d37308 */ /* 0x000fe20000000800 */
[----:B------:R-:W-:-:S07]  /*79f0*/  FFMA.FTZ R237, -R237, R237, 1 ;  /* 0x3f800000eded7423 */ /* 0x000fce00000101ed */
[----:B------:R-:W-:Y:S01]  /*7a00*/  MUFU.EX2 R212, R212 ;  /* 0x000000d400d47308 */ /* 0x000fe20000000800 */
[----:B---3--:R-:W-:Y:S01]  /*7a10*/  FMUL.FTZ R30, R85, R30 ;  /* 0x0000001e551e7220 */ /* 0x008fe20000410000 */
        /* <DEDUP_REMOVED lines=68> */
[----:B------:R-:W-:Y:S01]  /*7e60*/  FMUL.FTZ R36, R97, R39 ;  /* 0x0000002761247220 */ /* 0x000fe20000410000 */
[----:B------:R-:W-:Y:S01]  /*7e70*/  FFMA.FTZ R21, -R20, R20, 1 ;  /* 0x3f80000014157423 */ /* 0x000fe20000010114 */
[----:B------:R-:W-:Y:S01]  /*7e80*/  FMUL.FTZ R39, R74, R37 ;  /* 0x000000254a277220 */ /* 0x000fe20000410000 */
[----:B------:R1:W3:Y:S01]  /*7e90*/  MUFU.EX2 R20, R221 ;  /* 0x000000dd00147308 */ /* 0x0002e20000000800 */
[----:B------:R-:W-:Y:S01]  /*7ea0*/  LDS R74, [R11+0x380] ;  /* 0x000380000b4a7984 */ /* 0x000fe20000000800 */
[----:B------:R-:W-:Y:S02]  /*7eb0*/  VIADD R232, R9, 0x8 ;  /* 0x0000000809e87836 */ /* 0x000fe40000000000 */
[----:B-1----:R-:W-:-:S04]  /*7ec0*/  FMUL.FTZ R221, R93, R228 ;  /* 0x000000e45ddd7220 */ /* 0x002fc80000410000 */
[----:B------:R-:W-:Y:S02]  /*7ed0*/  FMUL.FTZ R221, R21, R221 ;  /* 0x000000dd15dd7220 */ /* 0x000fe40000410000 */
[----:B------:R1:W-:Y:S01]  /*7ee0*/  MUFU.EX2 R21, R218 ;  /* 0x000000da00157308 */ /* 0x0003e20000000800 */
[----:B------:R-:W4:Y:S04]  /*7ef0*/  SHFL.IDX PT, R227, R226, R229, 0x1f ;  /* 0x00001fe5e2e37589 */ /* 0x000f2800000e0000 */
[----:B-1----:R-:W1:Y:S01]  /*7f00*/  SHFL.IDX PT, R218, R226, R232, 0x1f ;  /* 0x00001fe8e2da7589 */ /* 0x002e6200000e0000 */
[----:B------:R-:W-:Y:S02]  /*7f10*/  VIADD R234, R9, 0x1c ;  /* 0x0000001c09ea7836 */ /* 0x000fe40000000000 */
[----:B------:R-:W-:Y:S01]  /*7f20*/  FMUL.FTZ R40, R95, R40 ;  /* 0x000000285f287220 */ /* 0x000fe20000410000 */
[----:B------:R-:W-:Y:S01]  /*7f30*/  FMUL.FTZ R43, R94, R43 ;  /* 0x0000002b5e2b7220 */ /* 0x000fe20000410000 */
[----:B------:R-:W3:Y:S02]  /*7f40*/  SHFL.IDX PT, R228, R226, R233, 0x1f ;  /* 0x00001fe9e2e47589 */ /* 0x000ee400000e0000 */
[----:B------:R-:W-:Y:S01]  /*7f50*/  FMUL.FTZ R41, R77, R40 ;  /* 0x000000284d297220 */ /* 0x000fe20000410000 */
[----:B------:R-:W-:Y:S01]  /*7f60*/  FMUL.FTZ R40, R80, R43 ;  /* 0x0000002b50287220 */ /* 0x000fe20000410000 */
[----:B------:R-:W3:Y:S01]  /*7f70*/  SHFL.IDX PT, R226, R226, R234, 0x1f ;  /* 0x00001feae2e27589 */ /* 0x000ee200000e0000 */
[----:B------:R-:W-:Y:S01]  /*7f80*/  FADD.FTZ R50, R50, -R225 ;  /* 0x800000e132327221 */ /* 0x000fe20000010000 */
[----:B------:R-:W-:Y:S01]  /*7f90*/  FFMA.FTZ R43, -R83, R83, 1 ;  /* 0x3f800000532b7423 */ /* 0x000fe20000010153 */
[----:B------:R-:W-:-:S02]  /*7fa0*/  FMUL.FTZ R28, R13, R28 ;  /* 0x0000001c0d1c7220 */ /* 0x000fc40000410000 */
[----:B------:R-:W-:Y:S01]  /*7fb0*/  FMUL.FTZ R77, R10, R50 ;  /* 0x000000320a4d7220 */ /* 0x000fe20000410000 */
[----:B----4-:R-:W-:Y:S01]  /*7fc0*/  FADD.FTZ R49, R49, -R227 ;  /* 0x800000e331317221 */ /* 0x010fe20000010000 */
[----:B-1----:R-:W-:-:S04]  /*7fd0*/  FADD.FTZ R46, R46, -R218 ;  /* 0x800000da2e2e7221 */ /* 0x002fc80000010000 */
[----:B------:R-:W-:Y:S01]  /*7fe0*/  FMUL.FTZ R46, R18, R46 ;  /* 0x0000002e122e7220 */ /* 0x000fe20000410000 */
[----:B------:R-:W-:Y:S01]  /*7ff0*/  FADD.FTZ R51, R51, -R227 ;  /* 0x800000e333337221 */ /* 0x000fe20000010000 */
[----:B------:R-:W1:Y:S02]  /*8000*/  SHFL.IDX PT, R83, R74, R9, 0x1f ;  /* 0x00001f094a537589 */ /* 0x000e6400000e0000 */
[----:B------:R-:W-:Y:S01]  /*8010*/  FMUL.FTZ R43, R43, R46 ;  /* 0x0000002e2b2b7220 */ /* 0x000fe20000410000 */
[----:B------:R-:W-:Y:S01]  /*8020*/  FFMA.FTZ R46, -R98, R98, 1 ;  /* 0x3f800000622e7423 */ /* 0x000fe20000010162 */
        /* <DEDUP_REMOVED lines=8> */
[----:B------:R-:W4:Y:S01]  /*80b0*/  SHFL.IDX PT, R76, R74, R231, 0x1f ;  /* 0x00001fe74a4c7589 */ /* 0x000f2200000e0000 */
[----:B------:R-:W-:Y:S01]  /*80c0*/  FMUL.FTZ R72, R72, R35 ;  /* 0x0000002348487220 */ /* 0x000fe20000410000 */
[----:B------:R-:W-:-:S02]  /*80d0*/  FMUL.FTZ R50, R50, R49 ;  /* 0x0000003132327220 */ /* 0x000fc40000410000 */
[----:B------:R-:W4:Y:S01]  /*80e0*/  SHFL.IDX PT, R77, R74, R233, 0x1f ;  /* 0x00001fe94a4d7589 */ /* 0x000f2200000e0000 */
[----:B------:R-:W1:Y:S01]  /*80f0*/  MUFU.EX2 R35, R216 ;  /* 0x000000d800237308 */ /* 0x000e620000000800 */
[----:B------:R-:W-:Y:S01]  /*8100*/  FMUL.FTZ R49, R99, R28 ;  /* 0x0000001c63317220 */ /* 0x000fe20000410000 */
[----:B------:R-:W-:Y:S01]  /*8110*/  FADD.FTZ R44, R44, -R218 ;  /* 0x800000da2c2c7221 */ /* 0x000fe20000010000 */
[----:B------:R-:W4:Y:S04]  /*8120*/  SHFL.IDX PT, R28, R74, R229, 0x1f ;  /* 0x00001fe54a1c7589 */ /* 0x000f2800000e0000 */
[----:B------:R-:W4:Y:S01]  /*8130*/  SHFL.IDX PT, R78, R74, R234, 0x1f ;  /* 0x00001fea4a4e7589 */ /* 0x000f2200000e0000 */
[----:B------:R-:W4:Y:S01]  /*8140*/  MUFU.EX2 R36, R206 ;  /* 0x000000ce00247308 */ /* 0x000f220000000800 */
[----:B------:R-:W-:-:S02]  /*8150*/  FMUL.FTZ R44, R12, R44 ;  /* 0x0000002c0c2c7220 */ /* 0x000fc40000410000 */
[----:B------:R4:W4:Y:S01]  /*8160*/  SHFL.IDX PT, R79, R74, R230, 0x1f ;  /* 0x00001fe64a4f7589 */ /* 0x00092200000e0000 */
[----:B---3--:R-:W-:Y:S01]  /*8170*/  FADD.FTZ R52, R52, -R228 ;  /* 0x800000e434347221 */ /* 0x008fe20000010000 */
[----:B------:R-:W-:Y:S01]  /*8180*/  FADD.FTZ R45, R45, -R219 ;  /* 0x800000db2d2d7221 */ /* 0x000fe20000010000 */
[--C-:B------:R-:W-:Y:S01]  /*8190*/  FADD.FTZ R53, R53, -R226.reuse ;  /* 0x800000e235357221 */ /* 0x100fe20000010000 */
[----:B------:R-:W-:Y:S01]  /*81a0*/  FMUL.FTZ R44, R81, R44 ;  /* 0x0000002c512c7220 */ /* 0x000fe20000410000 */
[----:B------:R-:W-:Y:S01]  /*81b0*/  FMUL.FTZ R81, R20, R52 ;  /* 0x0000003414517220 */ /* 0x000fe20000410000 */
[----:B------:R-:W-:Y:S01]  /*81c0*/  FMUL.FTZ R45, R25, R45 ;  /* 0x0000002d192d7220 */ /* 0x000fe20000410000 */
[----:B------:R-:W-:Y:S01]  /*81d0*/  FADD.FTZ R55, R55, -R226 ;  /* 0x800000e237377221 */ /* 0x000fe20000010000 */
[----:B------:R-:W-:Y:S01]  /*81e0*/  FMUL.FTZ R52, R34, R53 ;  /* 0x0000003522347220 */ /* 0x000fe20000410000 */
[----:B------:R-:W-:Y:S01]  /*81f0*/  FMUL.FTZ R53, R100, R81 ;  /* 0x0000005164357220 */ /* 0x000fe20000410000 */
[----:B------:R-:W-:Y:S01]  /*8200*/  FMUL.FTZ R45, R82, R45 ;  /* 0x0000002d522d7220 */ /* 0x000fe20000410000 */
[----:B-1----:R-:W-:Y:S01]  /*8210*/  FADD.FTZ R81, R56, -R83 ;  /* 0x8000005338517221 */ /* 0x002fe20000010000 */
[----:B------:R-:W-:Y:S01]  /*8220*/  FMUL.FTZ R82, R35, R55 ;  /* 0x0000003723527220 */ /* 0x000fe20000410000 */
[--C-:B----4-:R-:W-:Y:S01]  /*8230*/  FADD.FTZ R57, R57, -R80.reuse ;  /* 0x8000005039397221 */ /* 0x110fe20000010000 */
[----:B------:R-:W-:Y:S01]  /*8240*/  FADD.FTZ R80, R59, -R80 ;  /* 0x800000503b507221 */ /* 0x000fe20000010000 */
[----:B------:R-:W-:Y:S01]  /*8250*/  FADD.FTZ R55, R60, -R75 ;  /* 0x8000004b3c377221 */ /* 0x000fe20000010000 */
[--C-:B------:R-:W-:Y:S01]  /*8260*/  FADD.FTZ R61, R61, -R76.reuse ;  /* 0x8000004c3d3d7221 */ /* 0x100fe20000010000 */
[----:B------:R-:W-:Y:S01]  /*8270*/  FADD.FTZ R60, R63, -R76 ;  /* 0x8000004c3f3c7221 */ /* 0x000fe20000010000 */
[----:B------:R-:W-:Y:S01]  /*8280*/  FADD.FTZ R54, R54, -R228 ;  /* 0x800000e436367221 */ /* 0x000fe20000010000 */
[----:B------:R-:W-:Y:S01]  /*8290*/  FADD.FTZ R58, R58, -R83 ;  /* 0x800000533a3a7221 */ /* 0x000fe20000010000 */
[----:B------:R-:W-:Y:S01]  /*82a0*/  FADD.FTZ R62, R62, -R75 ;  /* 0x8000004b3e3e7221 */ /* 0x000fe20000010000 */
[----:B------:R-:W-:Y:S01]  /*82b0*/  FFMA.FTZ R76, -R104, R104, 1 ;  /* 0x3f800000684c7423 */ /* 0x000fe20000010168 */
[----:B------:R-:W-:Y:S01]  /*82c0*/  FMUL.FTZ R81, R36, R81 ;  /* 0x0000005124517220 */ /* 0x000fe20000410000 */
[----:B------:R-:W1:Y:S01]  /*82d0*/  MUFU.EX2 R74, R213 ;  /* 0x000000d5004a7308 */ /* 0x000e620000000800 */
[--C-:B------:R-:W-:Y:S01]  /*82e0*/  FADD.FTZ R68, R68, -R77.reuse ;  /* 0x8000004d44447221 */ /* 0x100fe20000010000 */
[----:B------:R-:W-:Y:S01]  /*82f0*/  FADD.FTZ R59, R70, -R77 ;  /* 0x8000004d463b7221 */ /* 0x000fe20000010000 */
[----:B------:R-:W-:Y:S01]  /*8300*/  FFMA.FTZ R77, -R107, R107, 1 ;  /* 0x3f8000006b4d7423 */ /* 0x000fe2000001016b */
[----:B------:R-:W-:Y:S01]  /*8310*/  FMUL.FTZ R80, R201, R80 ;  /* 0x00000050c9507220 */ /* 0x000fe20000410000 */
[----:B------:R-:W-:-:S03]  /*8320*/  FFMA.FTZ R51, -R102, R102, 1 ;  /* 0x3f80000066337423 */ /* 0x000fc60000010166 */
[----:B------:R-:W3:Y:S01]  /*8330*/  MUFU.EX2 R75, R214 ;  /* 0x000000d6004b7308 */ /* 0x000ee20000000800 */
[----:B------:R-:W-:Y:S01]  /*8340*/  FMUL.FTZ R54, R21, R54 ;  /* 0x0000003615367220 */ /* 0x000fe20000410000 */
[----:B------:R-:W-:Y:S01]  /*8350*/  FMUL.FTZ R76, R76, R81 ;  /* 0x000000514c4c7220 */ /* 0x000fe20000410000 */
[----:B------:R-:W-:Y:S01]  /*8360*/  FMUL.FTZ R63, R199, R58 ;  /* 0x0000003ac73f7220 */ /* 0x000fe20000410000 */
[--C-:B------:R-:W-:Y:S01]  /*8370*/  FADD.FTZ R56, R65, -R28.reuse ;  /* 0x8000001c41387221 */ /* 0x100fe20000010000 */
[----:B------:R-:W-:Y:S01]  /*8380*/  FADD.FTZ R67, R67, -R28 ;  /* 0x8000001c43437221 */ /* 0x000fe20000010000 */
[----:B------:R-:W-:Y:S01]  /*8390*/  FFMA.FTZ R81, -R105, R105, 1 ;  /* 0x3f80000069517423 */ /* 0x000fe20000010169 */
[----:B------:R-:W-:Y:S01]  /*83a0*/  FMUL.FTZ R58, R200, R57 ;  /* 0x00000039c83a7220 */ /* 0x000fe20000410000 */
[--C-:B------:R-:W-:Y:S01]  /*83b0*/  FADD.FTZ R69, R69, -R78.reuse ;  /* 0x8000004e45457221 */ /* 0x100fe20000010000 */
[----:B------:R-:W-:Y:S01]  /*83c0*/  FADD.FTZ R28, R71, -R78 ;  /* 0x8000004e471c7221 */ /* 0x000fe20000010000 */
[----:B------:R-:W-:Y:S01]  /*83d0*/  FMUL.FTZ R77, R77, R80 ;  /* 0x000000504d4d7220 */ /* 0x000fe20000410000 */
[----:B------:R-:W-:Y:S01]  /*83e0*/  FFMA.FTZ R78, -R106, R106, 1 ;  /* 0x3f8000006a4e7423 */ /* 0x000fe2000001016a */
[----:B------:R-:W-:Y:S01]  /*83f0*/  FFMA.FTZ R80, -R108, R108, 1 ;  /* 0x3f8000006c507423 */ /* 0x000fe2000001016c */
[----:B------:R-:W-:Y:S01]  /*8400*/  FMUL.FTZ R55, R202, R55 ;  /* 0x00000037ca377220 */ /* 0x000fe20000410000 */
[----:B------:R-:W-:Y:S01]  /*8410*/  FMUL.FTZ R51, R51, R54 ;  /* 0x0000003633337220 */ /* 0x000fe20000410000 */
[----:B------:R-:W-:Y:S01]  /*8420*/  FMUL.FTZ R57, R203, R62 ;  /* 0x0000003ecb397220 */ /* 0x000fe20000410000 */
[----:B------:R-:W-:Y:S01]  /*8430*/  FMUL.FTZ R54, R101, R52 ;  /* 0x0000003465367220 */ /* 0x000fe20000410000 */
[--C-:B------:R-:W-:Y:S01]  /*8440*/  FADD.FTZ R64, R64, -R79.reuse ;  /* 0x8000004f40407221 */ /* 0x100fe20000010000 */
        /* <DEDUP_REMOVED lines=14> */
[----:B------:R-:W-:Y:S01]  /*8530*/  FMUL.FTZ R82, R82, R61 ;  /* 0x0000003d52527220 */ /* 0x000fe20000410000 */
[----:B------:R-:W-:Y:S01]  /*8540*/  FFMA.FTZ R84, -R114, R114, 1 ;  /* 0x3f80000072547423 */ /* 0x000fe20000010172 */
[----:B------:R-:W-:Y:S01]  /*8550*/  FMUL.FTZ R61, R208, R79 ;  /* 0x0000004fd03d7220 */ /* 0x000fe20000410000 */
[----:B------:R-:W-:Y:S01]  /*8560*/  FFMA.FTZ R83, -R109, R109, 1 ;  /* 0x3f8000006d537423 */ /* 0x000fe2000001016d */
[----:B------:R-:W-:Y:S01]  /*8570*/  FMUL.FTZ R79, R112, R57 ;  /* 0x00000039704f7220 */ /* 0x000fe20000410000 */
[----:B------:R-:W-:Y:S01]  /*8580*/  FMUL.FTZ R99, R99, R56 ;  /* 0x0000003863637220 */ /* 0x000fe20000410000 */
[----:B-1----:R-:W-:Y:S01]  /*8590*/  FMUL.FTZ R69, R74, R69 ;  /* 0x000000454a457220 */ /* 0x002fe20000410000 */
[----:B------:R-:W-:Y:S01]  /*85a0*/  F2FP.BF16.F32.PACK_AB R71, R29, R30 ;  /* 0x0000001e1d47723e */ /* 0x000fe200000010ff */
[----:B------:R-:W-:Y:S01]  /*85b0*/  FFMA.FTZ R98, -R113, R113, 1 ;  /* 0x3f80000071627423 */ /* 0x000fe20000010171 */
[----:B------:R-:W-:Y:S01]  /*85c0*/  FMUL.FTZ R57, R211, R68 ;  /* 0x00000044d3397220 */ /* 0x000fe20000410000 */
[----:B------:R-:W-:Y:S01]  /*85d0*/  FMUL.FTZ R56, R212, R59 ;  /* 0x0000003bd4387220 */ /* 0x000fe20000410000 */
[----:B---3--:R-:W-:Y:S01]  /*85e0*/  FMUL.FTZ R28, R75, R28 ;  /* 0x0000001c4b1c7220 */ /* 0x008fe20000410000 */
        /* <DEDUP_REMOVED lines=258> */
.L_x_2578:
        /* <DEDUP_REMOVED lines=58> */
.L_x_2579:
[----:B--2---:R-:W2:Y:S01]  /*99b0*/  LDL R5, [R1+0x2c] ;  /* 0x00002c0001057983 */ /* 0x004ea20000100800 */
        /* <DEDUP_REMOVED lines=10> */
[----:B-1----:R-:W-:Y:S05]  /*9a60*/  @!P1 BRA `(.L_x_2580) ;  /* 0xffffffc4002c9947 */ /* 0x002fea000383ffff */
.L_x_2569:
        /* <DEDUP_REMOVED lines=34> */
.L_x_2549:
[----:B------:R-:W-:Y:S05]  /*9c90*/  @P0 BRA `(.L_x_2581) ;  /* 0x0000000800c40947 */ /* 0x000fea0003800000 */
[----:B------:R-:W1:Y:S01]  /*9ca0*/  S2R R3, SR_CgaCtaId ;  /* 0x0000000000037919 */ /* 0x000e620000008800 */
[----:B------:R-:W-:-:S04]  /*9cb0*/  MOV R0, 0x400 ;  /* 0x0000040000007802 */ /* 0x000fc80000000f00 */
[----:B-1----:R-:W-:-:S04]  /*9cc0*/  LEA R17, R3, R0, 0x18 ;  /* 0x0000000003117211 */ /* 0x002fc800078ec0ff */
        /* <DEDUP_REMOVED lines=18> */
.L_x_2582:
        /* <DEDUP_REMOVED lines=19> */
.L_x_2583:
        /* <DEDUP_REMOVED lines=9> */
[----:B------:R-:W-:Y:S01]  /*9fb0*/  MOV R6, UR6 ;  /* 0x0000000600067c02 */ /* 0x000fe20008000f00 */
[----:B------:R-:W-:Y:S01]  /*9fc0*/  IMAD.U32 R7, RZ, RZ, UR7 ;  /* 0x00000007ff077e24 */ /* 0x000fe2000f8e00ff */
[----:B------:R-:W-:Y:S01]  /*9fd0*/  MOV R11, UR5 ;  /* 0x00000005000b7c02 */ /* 0x000fe20008000f00 */
[----:B------:R-:W-:Y:S01]  /*9fe0*/  IMAD.U32 R10, RZ, RZ, UR4 ;  /* 0x00000004ff0a7e24 */ /* 0x000fe2000f8e00ff */
[----:B------:R-:W-:Y:S01]  /*9ff0*/  MOV R13, RZ ;  /* 0x000000ff000d7202 */ /* 0x000fe20000000f00 */
[----:B------:R-:W-:-:S02]  /*a000*/  IMAD.MOV.U32 R8, RZ, RZ, 0x70 ;  /* 0x00000070ff087424 */ /* 0x000fc400078e00ff */
[----:B-1----:R-:W-:-:S07]  /*a010*/  IMAD.MOV.U32 R12, RZ, RZ, 0x1 ;  /* 0x00000001ff0c7424 */ /* 0x002fce00078e00ff */
[----:B------:R-:W-:-:S07]  /*a020*/  LEPC R20, `(.L_x_2584) ;  /* 0x000000001014794e */ /* 0x000fce0000000000 */
[----:B--2---:R-:W-:Y:S05]  /*a030*/  CALL.ABS.NOINC R2 ;  /* 0x0000000002007343 */ /* 0x004fea0003c00000 */
.L_x_2584:
        /* <DEDUP_REMOVED lines=18> */
.L_x_2585:
[----:B------:R-:W1:Y:S01]  /*a160*/  S2R R0, SR_TID.X ;  /* 0x0000000000007919 */ /* 0x000e620000002100 */
        /* <DEDUP_REMOVED lines=17> */
[----:B-1----:R-:W-:Y:S01]  /*a280*/  VIADD R7, R0, 0xffffff80 ;  /* 0xffffff8000077836 */ /* 0x002fe20000000000 */
        /* <DEDUP_REMOVED lines=45> */
[----:B------:R-:W1:Y:S01]  /*a560*/  SHFL.IDX PT, R5, R6, RZ, 0x1f ;  /* 0x00001fff06057589 */ /* 0x000e6200000e0000 */
        /* <DEDUP_REMOVED lines=8> */
[----:B-1----:R-:W-:-:S03]  /*a5f0*/  ISETP.NE.AND P0, PT, R5, 0x7, PT ;  /* 0x000000070500780c */ /* 0x002fc60003f05270 */
        /* <DEDUP_REMOVED lines=12> */
[----:B------:R-:W-:Y:S01]  /*a6c0*/  R2UR UR6, R17 ;  /* 0x00000000110672ca */ /* 0x000fe200000e0000 */
[----:B------:R-:W-:Y:S01]  /*a6d0*/  ULDC.64 UR8, c[0x0][0x198] ;  /* 0x0000660000087ab9 */ /* 0x000fe20000000a00 */
[----:B------:R-:W-:Y:S01]  /*a6e0*/  UMOV UR41, URZ ;  /* 0x0000003f00297c82 */ /* 0x000fe20008000000 */
[----:B------:R-:W-:Y:S02]  /*a6f0*/  UIADD3 UR4, UP0, UR8, 0x770, URZ ;  /* 0x0000077008047890 */ /* 0x000fe4000ff1e03f */
[----:B------:R-:W-:Y:S02]  /*a700*/  UIADD3 UR8, UP1, UR8, 0x670, URZ ;  /* 0x0000067008087890 */ /* 0x000fe4000ff3e03f */
[----:B------:R-:W-:Y:S02]  /*a710*/  UIADD3.X UR5, URZ, UR9, URZ, UP0, !UPT ;  /* 0x000000093f057290 */ /* 0x000fe400087fe43f */
[----:B------:R-:W-:-:S04]  /*a720*/  UIADD3.X UR9, URZ, UR9, URZ, UP1, !UPT ;  /* 0x000000093f097290 */ /* 0x000fc80008ffe43f */
[----:B------:R-:W-:-:S09]  /*a730*/  UIADD3 UR40, UR6, 0x4000, URZ ;  /* 0x0000400006287890 */ /* 0x000fd2000fffe03f */
[----:B------:R1:W-:Y:S02]  /*a740*/  UTMASTG.4D [UR40], [UR4] ;  /* 0x00000028040073b5 */ /* 0x0003e40008018000 */
[----:B-1----:R-:W-:Y:S02]  /*a750*/  UMOV UR40, UR6 ;  /* 0x0000000600287c82 */ /* 0x002fe40008000000 */
[----:B------:R1:W-:Y:S02]  /*a760*/  UTMASTG.4D [UR40], [UR8] ;  /* 0x00000028080073b5 */ /* 0x0003e40008018000 */
[----:B-1----:R0:W-:Y:S02]  /*a770*/  UTMACMDFLUSH ;  /* 0x00000000000079b7 */ /* 0x0021e40000000000 */
.L_x_2587:
[----:B------:R-:W-:Y:S05]  /*a780*/  BSYNC B0 ;  /* 0x0000000000007941 */ /* 0x000fea0003800000 */
.L_x_2586:
[----:B------:R-:W-:-:S04]  /*a790*/  DEPBAR.LE SB0, 0x0 ;  /* 0x000080000000791a */ /* 0x000fc80000000000 */
[----:B------:R-:W-:Y:S05]  /*a7a0*/  BRA `(.L_x_2548) ;  /* 0x0000004000b47947 */ /* 0x000fea0003800000 */
.L_x_2581:
[----:B------:R-:W1:Y:S01]  /*a7b0*/  S2R R0, SR_TID.X ;  /* 0x0000000000007919 */ /* 0x000e620000002100 */
[----:B------:R-:W2:Y:S01]  /*a7c0*/  LDC.64 R6, c[0x0][0x820] ;  /* 0x00020800ff067b82 */ /* 0x000ea20000000a00 */
[----:B------:R-:W-:Y:S01]  /*a7d0*/  IMAD.U32 R9, RZ, RZ, UR43 ;  /* 0x0000002bff097e24 */ /* 0x000fe2000f8e00ff */
[----:B------:R-:W-:Y:S01]  /*a7e0*/  ULOP3.LUT UR4, URZ, UR38, URZ, 0x33, !UPT ;  /* 0x000000263f047292 */ /* 0x000fe2000f8e333f */
[----:B------:R-:W-:Y:S01]  /*a7f0*/  IMAD.U32 R25, RZ, RZ, UR44 ;  /* 0x0000002cff197e24 */ /* 0x000fe2000f8e00ff */
[----:B------:R-:W-:Y:S02]  /*a800*/  BSSY B0, `(.L_x_2588) ;  /* 0x0000036000007945 */ /* 0x000fe40003800000 */
[----:B------:R-:W-:Y:S02]  /*a810*/  SHF.R.S32.HI R9, RZ, 0x1f, R9 ;  /* 0x0000001fff097819 */ /* 0x000fe40000011409 */
[----:B------:R-:W3:Y:S01]  /*a820*/  LDC.64 R18, c[0x0][0x808] ;  /* 0x00020200ff127b82 */ /* 0x000ee20000000a00 */
[----:B------:R-:W-:-:S07]  /*a830*/  SHF.R.S32.HI R25, RZ, 0x1f, R25 ;  /* 0x0000001fff197819 */ /* 0x000fce0000011419 */
[----:B------:R-:W4:Y:S08]  /*a840*/  LDC.64 R14, c[0x0][0x828] ;  /* 0x00020a00ff0e7b82 */ /* 0x000f300000000a00 */
[----:B------:R-:W5:Y:S01]  /*a850*/  LDC R10, c[0x0][0xb2c] ;  /* 0x0002cb00ff0a7b82 */ /* 0x000f620000000800 */
[----:B-1----:R-:W-:-:S07]  /*a860*/  VIADD R3, R0, 0xffffff80 ;  /* 0xffffff8000037836 */ /* 0x002fce0000000000 */
[----:B------:R-:W1:Y:S01]  /*a870*/  LDC.64 R16, c[0x0][0x850] ;  /* 0x00021400ff107b82 */ /* 0x000e620000000a00 */
[----:B---3--:R-:W-:Y:S01]  /*a880*/  VIADD R11, R18, -UR42 ;  /* 0x8000002a120b7c36 */ /* 0x008fe20008000000 */
[----:B------:R-:W-:-:S04]  /*a890*/  SHF.R.S32.HI R0, RZ, 0x1f, R3 ;  /* 0x0000001fff007819 */ /* 0x000fc80000011403 */
[----:B------:R-:W-:Y:S02]  /*a8a0*/  LEA.HI R8, R0, R3, RZ, 0x3 ;  /* 0x0000000300087211 */ /* 0x000fe400078f18ff */
[----:B------:R-:W3:Y:S02]  /*a8b0*/  LDC R23, c[0x0][0x83c] ;  /* 0x00020f00ff177b82 */ /* 0x000ee40000000800 */
[----:B------:R-:W-:-:S04]  /*a8c0*/  LOP3.LUT R0, R8, 0x1ffffff8, RZ, 0xc0, !PT ;  /* 0x1ffffff808007812 */ /* 0x000fc800078ec0ff */
[----:B------:R-:W-:Y:S02]  /*a8d0*/  IADD3 R0, R3, -R0, RZ ;  /* 0x8000000003007210 */ /* 0x000fe40007ffe0ff */
[----:B------:R-:W3:Y:S03]  /*a8e0*/  LDC.64 R20, c[0x0][0x858] ;  /* 0x00021600ff147b82 */ /* 0x000ee60000000a00 */
[----:B------:R-:W-:Y:S02]  /*a8f0*/  IMAD.SHL.U32 R4, R0, 0x8, RZ ;  /* 0x0000000800047824 */ /* 0x000fe400078e00ff */
[----:B--2---:R-:W-:-:S03]  /*a900*/  IMAD R0, R9, R6, RZ ;  /* 0x0000000609007224 */ /* 0x004fc600078e02ff */
[----:B------:R-:W-:Y:S01]  /*a910*/  SHF.R.S32.HI R5, RZ, 0x1f, R4 ;  /* 0x0000001fff057819 */ /* 0x000fe20000011404 */
[----:B------:R-:W-:Y:S02]  /*a920*/  IMAD R7, R7, UR43, R0 ;  /* 0x0000002b07077c24 */ /* 0x000fe4000f8e0200 */
[----:B----4-:R-:W-:Y:S02]  /*a930*/  IMAD R0, R25, R14, RZ ;  /* 0x0000000e19007224 */ /* 0x010fe400078e02ff */
[----:B------:R-:W-:-:S04]  /*a940*/  IMAD.WIDE.U32 R2, R6, UR43, R4 ;  /* 0x0000002b06027c25 */ /* 0x000fc8000f8e0004 */
[----:B------:R-:W-:Y:S01]  /*a950*/  IMAD.MOV.U32 R6, RZ, RZ, R2 ;  /* 0x000000ffff067224 */ /* 0x000fe200078e0002 */
[----:B------:R-:W-:Y:S01]  /*a960*/  SHF.R.S32.HI R2, RZ, 0x3, R8 ;  /* 0x00000003ff027819 */ /* 0x000fe20000011408 */
[----:B------:R-:W-:Y:S01]  /*a970*/  IMAD R15, R15, UR44, R0 ;  /* 0x0000002c0f0f7c24 */ /* 0x000fe2000f8e0200 */
[----:B------:R-:W-:Y:S02]  /*a980*/  IADD3 R7, R3, R7, RZ ;  /* 0x0000000703077210 */ /* 0x000fe40007ffe0ff */
[C---:B------:R-:W-:Y:S01]  /*a990*/  ISETP.GE.AND P2, PT, R2.reuse, R11, PT ;  /* 0x0000000b0200720c */ /* 0x040fe20003f46270 */
[C---:B------:R-:W-:Y:S01]  /*a9a0*/  VIADD R3, R2.reuse, 0x40 ;  /* 0x0000004002037836 */ /* 0x040fe20000000000 */
[C---:B------:R-:W-:Y:S01]  /*a9b0*/  IADD3 R0, R2.reuse, 0x20, RZ ;  /* 0x0000002002007810 */ /* 0x040fe20007ffe0ff */
[----:B------:R-:W-:Y:S01]  /*a9c0*/  VIADD R8, R2, 0x60 ;  /* 0x0000006002087836 */ /* 0x000fe20000000000 */
[----:B------:R-:W-:Y:S01]  /*a9d0*/  ISETP.GE.OR P6, PT, R4, R19, P2 ;  /* 0x000000130400720c */ /* 0x000fe200017c6670 */
[----:B------:R-:W-:Y:S01]  /*a9e0*/  IMAD.WIDE.U32 R12, R14, UR44, R6 ;  /* 0x0000002c0e0c7c25 */ /* 0x000fe2000f8e0006 */
[----:B------:R-:W-:-:S02]  /*a9f0*/  ISETP.GE.AND P3, PT, R0, R11, PT ;  /* 0x0000000b0000720c */ /* 0x000fc40003f66270 */
[-C--:B------:R-:W-:Y:S01]  /*aa00*/  ISETP.GE.AND P0, PT, R3, R11.reuse, PT ;  /* 0x0000000b0300720c */ /* 0x080fe20003f06270 */
[----:B-1----:R-:W-:Y:S01]  /*aa10*/  IMAD R0, R9, R16, RZ ;  /* 0x0000001009007224 */ /* 0x002fe200078e02ff */
[----:B------:R-:W-:Y:S01]  /*aa20*/  ISETP.GE.AND P1, PT, R8, R11, PT ;  /* 0x0000000b0800720c */ /* 0x000fe20003f26270 */
[----:B------:R-:W-:Y:S01]  /*aa30*/  IMAD.WIDE.U32 R8, R16, UR43, R4 ;  /* 0x0000002b10087c25 */ /* 0x000fe2000f8e0004 */
[----:B-----5:R-:W-:Y:S02]  /*aa40*/  IADD3 R11, R10, UR4, RZ ;  /* 0x000000040a0b7c10 */ /* 0x020fe4000fffe0ff */
[----:B------:R-:W-:Y:S01]  /*aa50*/  SHF.R.S32.HI R3, RZ, 0x1f, R2 ;  /* 0x0000001fff037819 */ /* 0x000fe20000011402 */
[----:B------:R-:W-:Y:S01]  /*aa60*/  IMAD R17, R17, UR43, R0 ;  /* 0x0000002b11117c24 */ /* 0x000fe2000f8e0200 */
[CC--:B------:R-:W-:Y:S01]  /*aa70*/  ISETP.GE.OR P4, PT, R4.reuse, R19.reuse, P3 ;  /* 0x000000130400720c */ /* 0x0c0fe20001f86670 */
[----:B------:R-:W-:Y:S01]  /*aa80*/  IMAD.IADD R7, R13, 0x1, R15 ;  /* 0x000000010d077824 */ /* 0x000fe200078e020f */
[----:B------:R-:W-:Y:S01]  /*aa90*/  ISETP.GE.OR P5, PT, R4, R19, P0 ;  /* 0x000000130400720c */ /* 0x000fe200007a6670 */
[----:B------:R-:W-:Y:S01]  /*aaa0*/  IMAD.WIDE R10, R11, 0x80, R2 ;  /* 0x000000800b0a7825 */ /* 0x000fe200078e0202 */
[----:B------:R-:W-:Y:S11]  /*aab0*/  @P6 BRA `(.L_x_2589) ;  /* 0x0000000000286947 */ /* 0x000ff60003800000 */
        /* <DEDUP_REMOVED lines=10> */
.L_x_2589:
[----:B------:R-:W-:Y:S05]  /*ab60*/  BSYNC B0 ;  /* 0x0000000000007941 */ /* 0x000fea0003800000 */
.L_x_2588:
[----:B------:R-:W-:Y:S01]  /*ab70*/  IMAD.IADD R9, R9, 0x1, R17 ;  /* 0x0000000109097824 */ /* 0x000fe200078e0211 */
[----:B------:R-:W-:Y:S01]  /*ab80*/  BSSY B0, `(.L_x_2590) ;  /* 0x0000017000007945 */ /* 0x000fe20003800000 */
[----:B---3--:R-:W-:Y:S01]  /*ab90*/  IMAD R0, R25, R20, RZ ;  /* 0x0000001419007224 */ /* 0x008fe200078e02ff */
        /* <DEDUP_REMOVED lines=21> */
.L_x_2591:
[----:B------:R-:W-:Y:S05]  /*acf0*/  BSYNC B0 ;  /* 0x0000000000007941 */ /* 0x000fea0003800000 */
.L_x_2590:
        /* <DEDUP_REMOVED lines=15> */
.L_x_2593:
[----:B------:R-:W-:Y:S05]  /*adf0*/  BSYNC B0 ;  /* 0x0000000000007941 */ /* 0x000fea0003800000 */
.L_x_2592:
        /* <DEDUP_REMOVED lines=15> */
.L_x_2595:
[----:B------:R-:W-:Y:S05]  /*aef0*/  BSYNC B0 ;  /* 0x0000000000007941 */ /* 0x000fea0003800000 */
.L_x_2594:
[----:B------:R-:W-:Y:S01]  /*af00*/  BSSY B0, `(.L_x_2596) ;  /* 0x000000d000007945 */ /* 0x000fe20003800000 */
[----:B-123--:R-:W-:-:S03]  /*af10*/  IMAD.IADD R5, R9, 0x1, R15 ;  /* 0x0000000109057824 */ /* 0x00efc600078e020f */
[----:B------:R-:W-:Y:S05]  /*af20*/  @P2 BRA `(.L_x_2597) ;  /* 0x0000000000282947 */ /* 0x000fea0003800000 */
        /* <DEDUP_REMOVED lines=10> */
.L_x_2597:
[----:B------:R-:W-:Y:S05]  /*afd0*/  BSYNC B0 ;  /* 0x0000000000007941 */ /* 0x000fea0003800000 */
.L_x_2596:
        /* <DEDUP_REMOVED lines=15> */
.L_x_2599:
[----:B------:R-:W-:Y:S05]  /*b0d0*/  BSYNC B0 ;  /* 0x0000000000007941 */ /* 0x000fea0003800000 */
.L_x_2598:
[----:B------:R-:W-:Y:S04]  /*b0e0*/  BSSY B0, `(.L_x_2600) ;  /* 0x000000f000007945 */ /* 0x000fe80003800000 */
[----:B------:R-:W-:Y:S05]  /*b0f0*/  @P0 BRA `(.L_x_2601) ;  /* 0x0000000000340947 */ /* 0x000fea0003800000 */
[----:B-12---:R-:W-:Y:S01]  /*b100*/  IADD3 R7, P0, R10, 0x40, RZ ;  /* 0x000000400a077810 */ /* 0x006fe20007f1e0ff */
        /* <DEDUP_REMOVED lines=12> */
.L_x_2601:
[----:B------:R-:W-:Y:S05]  /*b1d0*/  BSYNC B0 ;  /* 0x0000000000007941 */ /* 0x000fea0003800000 */
.L_x_2600:
[----:B------:R-:W-:Y:S05]  /*b1e0*/  @P1 BRA `(.L_x_2548) ;  /* 0x0000003800241947 */ /* 0x000fea0003800000 */
[----:B-123--:R-:W-:Y:S01]  /*b1f0*/  IADD3 R7, P0, R10, 0x60, RZ ;  /* 0x000000600a077810 */ /* 0x00efe20007f1e0ff */
        /* <DEDUP_REMOVED lines=13> */
.L_x_2544:
        /* <DEDUP_REMOVED lines=29> */
.L_x_2603:
[----:B------:R-:W-:Y:S01]  /*b4a0*/  ULDC UR9, c[0x0][0xb44] ;  /* 0x0002d10000097ab9 */ /* 0x000fe20000000800 */
[----:B------:R-:W-:Y:S01]  /*b4b0*/  UMOV UR7, UR8 ;  /* 0x0000000800077c82 */ /* 0x000fe20008000000 */
[----:B------:R-:W-:-:S11]  /*b4c0*/  UISETP.NE.AND UP0, UPT, UR9, 0x1, UPT ;  /* 0x000000010900788c */ /* 0x000fd6000bf05270 */
[----:B------:R-:W-:Y:S02]  /*b4d0*/  @UP0 ULDC.64 UR10, c[0x0][0xb48] ;  /* 0x0002d200000a0ab9 */ /* 0x000fe40000000a00 */
[----:B------:R-:W-:-:S04]  /*b4e0*/  UIMAD.WIDE.U32 UR4, UR8, UR10, URZ ;  /* 0x0000000a080472a5 */ /* 0x000fc8000f8e003f */
[----:B------:R-:W-:-:S04]  /*b4f0*/  @UP0 USHF.R.U32.HI UR7, URZ, UR11, UR5 ;  /* 0x0000000b3f070299 */ /* 0x000fc80008011605 */
[----:B------:R-:W-:-:S12]  /*b500*/  UIMAD UR4, UR7, UR9, URZ ;  /* 0x00000009070472a4 */ /* 0x000fd8000f8e023f */
.L_x_2604:
[----:B------:R-:W-:Y:S01]  /*b510*/  ULDC UR17, c[0x0][0xb38] ;  /* 0x0002ce0000117ab9 */ /* 0x000fe20000000800 */
[----:B------:R-:W-:Y:S02]  /*b520*/  UIADD3 UR4, UR8, -UR4, URZ ;  /* 0x8000000408047290 */ /* 0x000fe4000fffe03f */
[----:B------:R-:W-:Y:S01]  /*b530*/  UISETP.NE.AND UP0, UPT, UR17, 0x1, UPT ;  /* 0x000000011100788c */ /* 0x000fe2000bf05270 */
[----:B------:R-:W-:Y:S01]  /*b540*/  ULDC UR5, c[0x0][0xb44] ;  /* 0x0002d10000057ab9 */ /* 0x000fe20000000800 */
[----:B------:R-:W-:Y:S02]  /*b550*/  ULOP3.LUT UR7, URZ, UR7, URZ, 0x33, !UPT ;  /* 0x000000073f077292 */ /* 0x000fe4000f8e333f */
[----:B------:R-:W-:Y:S01]  /*b560*/  UIMAD UR6, UR6, UR5, UR4 ;  /* 0x00000005060672a4 */ /* 0x000fe2000f8e0204 */
[----:B------:R-:W-:Y:S02]  /*b570*/  ULDC UR18, c[0x0][0xb2c] ;  /* 0x0002cb0000127ab9 */ /* 0x000fe40000000800 */
[----:B------:R-:W-:-:S04]  /*b580*/  UIADD3 UR18, UR7, UR18, URZ ;  /* 0x0000001207127290 */ /* 0x000fc8000fffe03f */
        /* <DEDUP_REMOVED lines=12> */
[----:B------:R-:W-:-:S03]  /*b650*/  ULDC UR5, c[0x0][0x74c] ;  /* 0x0001d30000057ab9 */ /* 0x000fc60000000800 */
[----:B------:R-:W-:-:S04]  /*b660*/  UIADD3 UR4, -UR5, UR4, -UR16 ;  /* 0x0000000405047290 */ /* 0x000fc8000fffe910 */
[----:B------:R-:W-:Y:S02]  /*b670*/  UIMAD.WIDE UR6, UR4, 0x2aaaaaab, URZ ;  /* 0x2aaaaaab040678a5 */ /* 0x000fe4000f8e023f */
[----:B------:R-:W-:Y:S02]  /*b680*/  UIADD3 UR4, UR14, 0x5f, URZ ;  /* 0x0000005f0e047890 */ /* 0x000fe4000fffe03f */
[----:B------:R-:W-:Y:S02]  /*b690*/  USHF.R.U32.HI UR6, URZ, 0x1f, UR7 ;  /* 0x0000001f3f067899 */ /* 0x000fe40008011607 */
[----:B------:R-:W-:Y:S02]  /*b6a0*/  UIMAD.WIDE UR4, UR4, 0x2aaaaaab, URZ ;  /* 0x2aaaaaab040478a5 */ /* 0x000fe4000f8e023f */
[----:B------:R-:W-:Y:S02]  /*b6b0*/  ULEA.HI.SX32 UR6, UR7, UR6, 0x1c ;  /* 0x0000000607067291 */ /* 0x000fe4000f8fe23f */
[----:B------:R-:W-:-:S02]  /*b6c0*/  USHF.R.U32.HI UR4, URZ, 0x1f, UR5 ;  /* 0x0000001f3f047899 */ /* 0x000fc40008011605 */
[----:B------:R-:W-:Y:S02]  /*b6d0*/  UISETP.LT.AND UP0, UPT, URZ, UR6, UPT ;  /* 0x000000063f00728c */ /* 0x000fe4000bf01270 */
[----:B------:R-:W-:Y:S02]  /*b6e0*/  ULEA.HI.SX32 UR5, UR5, UR4, 0x1c ;  /* 0x0000000405057291 */ /* 0x000fe4000f8fe23f */
[----:B------:R-:W-:-:S04]  /*b6f0*/  USEL UR8, URZ, UR6, !UP0 ;  /* 0x000000063f087287 */ /* 0x000fc8000c000000 */
[----:B------:R-:W-:-:S06]  /*b700*/  UISETP.GT.AND UP0, UPT, UR5, UR8, UPT ;  /* 0x000000080500728c */ /* 0x000fcc000bf04270 */
[----:B------:R-:W-:-:S13]  /*b710*/  PLOP3.LUT P0, PT, PT, PT, UP0, 0x80, 0x0 ;  /* 0x000000000000781c */ /* 0x000fda0003f0f008 */
[----:B------:R-:W-:Y:S05]  /*b720*/  @!P0 BRA `(.L_x_2548) ;  /* 0x0000003000d48947 */ /* 0x000fea0003800000 */
[----:B------:R-:W-:Y:S01]  /*b730*/  USHF.R.S32.HI UR19, URZ, 0x1f, UR17 ;  /* 0x0000001f3f137899 */ /* 0x000fe20008011411 */
[----:B------:R-:W1:Y:S01]  /*b740*/  S2R R0, SR_TID.X ;  /* 0x0000000000007919 */ /* 0x000e620000002100 */
[----:B------:R-:W-:Y:S01]  /*b750*/  ULDC.64 UR12, c[0x0][0x2d8] ;  /* 0x0000b600000c7ab9 */ /* 0x000fe20000000a00 */
[----:B------:R-:W-:Y:S01]  /*b760*/  USHF.R.S32.HI UR9, URZ, 0x1f, UR10 ;  /* 0x0000001f3f097899 */ /* 0x000fe2000801140a */
[----:B------:R-:W-:Y:S01]  /*b770*/  LOP3.LUT R8, RZ, UR18, RZ, 0x33, !PT ;  /* 0x00000012ff087c12 */ /* 0x000fe2000f8e33ff */
[----:B------:R-:W-:Y:S02]  /*b780*/  UIMAD UR4, UR19, UR12, URZ ;  /* 0x0000000c130472a4 */ /* 0x000fe4000f8e023f */
[----:B------:R-:W-:Y:S02]  /*b790*/  UIMAD.WIDE.U32 UR6, UR17, UR12, URZ ;  /* 0x0000000c110672a5 */ /* 0x000fe4000f8e003f */
[----:B------:R-:W-:Y:S02]  /*b7a0*/  UIMAD UR4, UR17, UR13, UR4 ;  /* 0x0000000d110472a4 */ /* 0x000fe4000f8e0204 */
[----:B------:R-:W-:-:S02]  /*b7b0*/  UIADD3 UR11, UR5, -UR8, URZ ;  /* 0x80000008050b7290 */ /* 0x000fc4000fffe03f */
[----:B------:R-:W-:Y:S01]  /*b7c0*/  UIADD3 UR7, UR7, UR4, URZ ;  /* 0x0000000407077290 */ /* 0x000fe2000fffe03f */
[----:B------:R-:W-:Y:S01]  /*b7d0*/  ULDC.64 UR12, c[0x0][0x2e0] ;  /* 0x0000b800000c7ab9 */ /* 0x000fe20000000a00 */
[----:B------:R-:W-:Y:S02]  /*b7e0*/  UIADD3 UR4, UR16, 0x7f, URZ ;  /* 0x0000007f10047890 */ /* 0x000fe4000fffe03f */
[----:B------:R-:W-:Y:S02]  /*b7f0*/  UIMAD UR9, UR9, UR12, URZ ;  /* 0x0000000c090972a4 */ /* 0x000fe4000f8e023f */
[----:B------:R-:W-:Y:S02]  /*b800*/  UIMAD.WIDE.U32 UR6, UR10, UR12, UR6 ;  /* 0x0000000c0a0672a5 */ /* 0x000fe4000f8e0006 */
[----:B------:R-:W-:Y:S02]  /*b810*/  UIADD3 UR12, UR16, 0xdf, -UR14 ;  /* 0x000000df100c7890 */ /* 0x000fe4000fffe80e */
[----:B------:R-:W-:Y:S01]  /*b820*/  ULOP3.LUT UR14, UR11, 0x1, URZ, 0xc0, !UPT ;  /* 0x000000010b0e7892 */ /* 0x000fe2000f8ec03f */
[----:B------:R-:W-:Y:S01]  /*b830*/  ULDC UR15, c[0x0][0x288] ;  /* 0x0000a200000f7ab9 */ /* 0x000fe20000000800 */
[----:B------:R-:W-:-:S02]  /*b840*/  UIMAD UR9, UR10, UR13, UR9 ;  /* 0x0000000d0a0972a4 */ /* 0x000fc4000f8e0209 */
[----:B------:R-:W-:Y:S02]  /*b850*/  UISETP.NE.U32.AND UP0, UPT, UR14, 0x1, UPT ;  /* 0x000000010e00788c */ /* 0x000fe4000bf05070 */
[----:B------:R-:W-:Y:S02]  /*b860*/  UIMAD UR10, UR10, UR15, URZ ;  /* 0x0000000f0a0a72a4 */ /* 0x000fe4000f8e023f */
[----:B------:R-:W-:Y:S01]  /*b870*/  USHF.R.S32.HI UR11, URZ, 0x1f, UR4 ;  /* 0x0000001f3f0b7899 */ /* 0x000fe20008011404 */
[----:B-1----:R-:W-:Y:S01]  /*b880*/  LOP3.LUT R0, R0, 0x1f, RZ, 0xc0, !PT ;  /* 0x0000001f00007812 */ /* 0x002fe200078ec0ff */
[----:B------:R-:W-:Y:S01]  /*b890*/  UIADD3 UR13, UP1, UR17, UR10, URZ ;  /* 0x0000000a110d7290 */ /* 0x000fe2000ff3e03f */
[----:B------:R-:W-:Y:S01]  /*b8a0*/  PLOP3.LUT P1, PT, PT, PT, UP0, 0x80, 0x0 ;  /* 0x000000000000781c */ /* 0x000fe20003f2f008 */
[----:B------:R-:W-:Y:S01]  /*b8b0*/  ULEA.HI UR11, UR11, UR4, URZ, 0x7 ;  /* 0x000000040b0b7291 */ /* 0x000fe2000f8f383f */
[----:B------:R-:W-:Y:S01]  /*b8c0*/  ULDC UR16, c[0x0][0x760] ;  /* 0x0001d80000107ab9 */ /* 0x000fe20000000800 */
[----:B------:R-:W-:Y:S01]  /*b8d0*/  ELECT P0, URZ, PT ;  /* 0x00000000003f782f */ /* 0x000fe20003800000 */
[----:B------:R-:W-:-:S02]  /*b8e0*/  UIMAD UR14, UR15, UR16, URZ ;  /* 0x000000100f0e72a4 */ /* 0x000fc4000f8e023f */
[----:B------:R-:W-:Y:S02]  /*b8f0*/  ULEA.HI.X.SX32 UR15, UR10, UR19, 0x1, UP1 ;  /* 0x000000130a0f7291 */ /* 0x000fe400088f0e3f */
[----:B------:R-:W-:Y:S02]  /*b900*/  USHF.R.S32.HI UR16, URZ, 0x7, UR11 ;  /* 0x000000073f107899 */ /* 0x000fe4000801140b */
[----:B------:R-:W-:-:S03]  /*b910*/  UIADD3 UR25, UR7, UR9, URZ ;  /* 0x0000000907197290 */ /* 0x000fc6000fffe03f */
[----:B------:R-:W-:Y:S09]  /*b920*/  @P1 BRA `(.L_x_2605) ;  /* 0x0000000400881947 */ /* 0x000ff20003800000 */
        /* <DEDUP_REMOVED lines=8> */
[----:B------:R-:W-:-:S04]  /*b9b0*/  IMAD.U32 R2, RZ, RZ, UR11 ;  /* 0x0000000bff027e24 */ /* 0x000fc8000f8e00ff */
[----:B------:R-:W-:Y:S01]  /*b9c0*/  MOV R3, UR4 ;  /* 0x0000000400037c02 */ /* 0x000fe20008000f00 */
[----:B------:R-:W-:Y:S06]  /*b9d0*/  @P2 BRA `(.L_x_2607) ;  /* 0x0000000000302947 */ /* 0x000fec0003800000 */
[----:B------:R-:W-:-:S04]  /*b9e0*/  UIMAD UR4, UR8, 0x60, UR12 ;  /* 0x00000060080478a4 */ /* 0x000fc8000f8e020c */
[----:B------:R-:W-:-:S04]  /*b9f0*/  USHF.R.S32.HI UR10, URZ, 0x1f, UR4 ;  /* 0x0000001f3f0a7899 */ /* 0x000fc80008011404 */
[----:B------:R-:W-:-:S04]  /*ba00*/  ULEA.HI UR10, UR10, UR4, URZ, 0x7 ;  /* 0x000000040a0a7291 */ /* 0x000fc8000f8f383f */
[----:B------:R-:W-:-:S04]  /*ba10*/  USHF.R.S32.HI UR10, URZ, 0x7, UR10 ;  /* 0x000000073f0a7899 */ /* 0x000fc8000801140a */
[----:B------:R-:W-:-:S04]  /*ba20*/  UISETP.LT.AND UP0, UPT, UR16, UR10, UPT ;  /* 0x0000000a1000728c */ /* 0x000fc8000bf01270 */
[----:B------:R-:W-:-:S06]  /*ba30*/  USEL UR10, UR16, UR10, UP0 ;  /* 0x0000000a100a7287 */ /* 0x000fcc0008000000 */
[----:B------:R-:W-:-:S07]  /*ba40*/  VIADD R5, R8, UR10 ;  /* 0x0000000a08057c36 */ /* 0x000fce0008000000 */
.L_x_2608:
[----:B------:R-:W2:Y:S04]  /*ba50*/  LDG.E.STRONG.GPU R4, desc[UR36][R2.64] ;  /* 0x0000002402047981 */ /* 0x000ea8000c1ef900 */
[----:B--2---:R-:W-:Y:S01]  /*ba60*/  CCTL.IVALL ;  /* 0x00000000ff00798f */ /* 0x004fe20002000000 */
[----:B------:R-:W-:Y:S05]  /*ba70*/  YIELD ;  /* 0x0000000000007946 */ /* 0x000fea0003800000 */
[----:B------:R-:W-:-:S13]  /*ba80*/  ISETP.NE.AND P1, PT, R4, R5, PT ;  /* 0x000000050400720c */ /* 0x000fda0003f25270 */
[----:B------:R-:W-:Y:S05]  /*ba90*/  @P1 BRA `(.L_x_2608) ;  /* 0xfffffffc00ec1947 */ /* 0x000fea000383ffff */
.L_x_2607:
[----:B------:R-:W-:Y:S05]  /*baa0*/  BSYNC B0 ;  /* 0x0000000000007941 */ /* 0x000fea0003800000 */
.L_x_2606:
[----:B------:R-:W-:-:S03]  /*bab0*/  UMOV UR4, 0xffffffff ;  /* 0xffffffff00047882 */ /* 0x000fc60000000000 */
[----:B------:R-:W-:Y:S05]  /*bac0*/  BRA.DIV UR4, `(.L_x_2609) ;  /* 0x0000003204747947 */ /* 0x000fea000b800000 */
[----:B------:R-:W-:Y:S01]  /*bad0*/  NOP ;  /* 0x0000000000007918 */ /* 0x000fe20000000000 */
.L_x_2678:
[----:B------:R-:W-:Y:S01]  /*bae0*/  IMAD.U32 R9, RZ, RZ, UR8 ;  /* 0x00000008ff097e24 */ /* 0x000fe2000f8e00ff */
[----:B------:R-:W-:Y:S05]  /*baf0*/  WARPSYNC.ALL ;  /* 0x0000000000007948 */ /* 0x000fea0003800000 */
[----:B------:R-:W-:Y:S01]  /*bb00*/  BAR.SYNC.DEFER_BLOCKING 0xd, 0xa0 ;  /* 0x0342800000007b1d */ /* 0x000fe20000010000 */
[----:B------:R-:W-:-:S05]  /*bb10*/  IMAD R9, R9, 0x1800, RZ ;  /* 0x0000180009097824 */ /* 0x000fca00078e02ff */
[----:B------:R-:W-:Y:S04]  /*bb20*/  BSSY B0, `(.L_x_2610) ;  /* 0x0000012000007945 */ /* 0x000fe80003800000 */
[----:B------:R-:W-:Y:S05]  /*bb30*/  @!P0 BRA `(.L_x_2611) ;  /* 0x0000000000408947 */ /* 0x000fea0003800000 */
[----:B------:R-:W1:Y:S01]  /*bb40*/  LDC.64 R6, c[0x0][0x2c0] ;  /* 0x0000b000ff067b82 */ /* 0x000e620000000a00 */
[----:B------:R-:W-:Y:S01]  /*bb50*/  IADD3 R5, P1, R9, UR6, RZ ;  /* 0x0000000609057c10 */ /* 0x000fe2000ff3e0ff */
[----:B------:R-:W-:Y:S01]  /*bb60*/  UMOV UR4, 0x400 ;  /* 0x0000040000047882 */ /* 0x000fe20000000000 */
[----:B------:R-:W-:Y:S01]  /*bb70*/  UMOV UR20, 0x0 ;  /* 0x0000000000147882 */ /* 0x000fe20000000000 */
[----:B------:R-:W-:-:S04]  /*bb80*/  UMOV UR21, 0x14f00000 ;  /* 0x14f0000000157882 */ /* 0x000fc80000000000 */
[----:B------:R-:W2:Y:S01]  /*bb90*/  S2UR UR10, SR_CgaCtaId ;  /* 0x00000000000a79c3 */ /* 0x000ea20000008800 */
[----:B-1----:R-:W-:Y:S02]  /*bba0*/  LEA R4, P3, R5, R6, 0x2 ;  /* 0x0000000605047211 */ /* 0x002fe400078610ff */
[----:B------:R-:W-:Y:S02]  /*bbb0*/  LEA.HI.X.SX32 R6, R9, UR25, 0x1, P1 ;  /* 0x0000001909067c11 */ /* 0x000fe400088f0eff */
[----:B------:R-:W-:Y:S02]  /*bbc0*/  R2UR UR18, R4 ;  /* 0x00000000041272ca */ /* 0x000fe400000e0000 */
[----:B------:R-:W-:Y:S01]  /*bbd0*/  LEA.HI.X R5, R5, R7, R6, 0x2, P3 ;  /* 0x0000000705057211 */ /* 0x000fe200018f1406 */
[----:B--2---:R-:W-:-:S03]  /*bbe0*/  ULEA UR4, UR10, UR4, 0x18 ;  /* 0x000000040a047291 */ /* 0x004fc6000f8ec03f */
[----:B------:R-:W-:Y:S01]  /*bbf0*/  R2UR UR19, R5 ;  /* 0x00000000051372ca */ /* 0x000fe200000e0000 */
[----:B------:R-:W-:Y:S01]  /*bc00*/  UMOV UR10, 0x300 ;  /* 0x00000300000a7882 */ /* 0x000fe20000000000 */
[----:B------:R-:W-:-:S11]  /*bc10*/  UIADD3 UR4, UR4, 0x8000, URZ ;  /* 0x0000800004047890 */ /* 0x000fd6000fffe03f */
[----:B------:R1:W-:Y:S02]  /*bc20*/  UBLKRED.G.S.ADD.F32.RN [UR18], [UR4], UR10, desc[UR20] ;  /* 0x00001412040073bb */ /* 0x0003e400080a140a */
[----:B-1----:R0:W-:Y:S02]  /*bc30*/  UTMACMDFLUSH ;  /* 0x00000000000079b7 */ /* 0x0021e40000000000 */
.L_x_2611:
[----:B------:R-:W-:Y:S05]  /*bc40*/  BSYNC B0 ;  /* 0x0000000000007941 */ /* 0x000fea0003800000 */
.L_x_2610:
        /* <DEDUP_REMOVED lines=20> */
.L_x_2613:
[----:B------:R-:W-:Y:S05]  /*bd90*/  BSYNC B0 ;  /* 0x0000000000007941 */ /* 0x000fea0003800000 */
.L_x_2612:
[----:B------:R-:W-:Y:S06]  /*bda0*/  BAR.ARV 0xa, 0xa0 ;  /* 0x0282800000007b1d */ /* 0x000fec0000002000 */
[----:B------:R-:W-:Y:S04]  /*bdb0*/  BSSY B0, `(.L_x_2614) ;  /* 0x0000003000007945 */ /* 0x000fe80003800000 */
[----:B------:R-:W-:Y:S05]  /*bdc0*/  @!P0 BRA `(.L_x_2615) ;  /* 0x0000000000048947 */ /* 0x000fea0003800000 */
[----:B------:R-:W-:-:S04]  /*bdd0*/  DEPBAR.LE SB0, 0x0 ;  /* 0x000080000000791a */ /* 0x000fc80000000000 */
.L_x_2615:
[----:B------:R-:W-:Y:S05]  /*bde0*/  BSYNC B0 ;  /* 0x0000000000007941 */ /* 0x000fea0003800000 */
.L_x_2614:
        /* <DEDUP_REMOVED lines=19> */
.L_x_2617:
[----:B------:R-:W-:Y:S05]  /*bf20*/  BSYNC B0 ;  /* 0x0000000000007941 */ /* 0x000fea0003800000 */
.L_x_2616:
[----:B------:R-:W-:Y:S01]  /*bf30*/  UIADD3 UR17, UR8, 0x1, URZ ;  /* 0x0000000108117890 */ /* 0x000fe2000fffe03f */
[----:B------:R-:W-:Y:S11]  /*bf40*/  BRA `(.L_x_2618) ;  /* 0x0000000000047947 */ /* 0x000ff60003800000 */
.L_x_2605:
[----:B------:R-:W-:-:S05]  /*bf50*/  UMOV UR17, UR8 ;  /* 0x0000000800117c82 */ /* 0x000fca0008000000 */
.L_x_2618:
[----:B------:R-:W-:-:S04]  /*bf60*/  UIADD3 UR4, UR8, 0x1, URZ ;  /* 0x0000000108047890 */ /* 0x000fc8000fffe03f */
[----:B------:R-:W-:-:S06]  /*bf70*/  UISETP.NE.AND UP0, UPT, UR5, UR4, UPT ;  /* 0x000000040500728c */ /* 0x000fcc000bf05270 */
[----:B------:R-:W-:-:S13]  /*bf80*/  PLOP3.LUT P1, PT, PT, PT, UP0, 0x80, 0x0 ;  /* 0x000000000000781c */ /* 0x000fda0003f2f008 */
[----:B------:R-:W-:Y:S05]  /*bf90*/  @!P1 BRA `(.L_x_2548) ;  /* 0x0000002800b89947 */ /* 0x000fea0003800000 */
[----:B------:R-:W-:Y:S01]  /*bfa0*/  ULDC.64 UR10, c[0x0][0x2c0] ;  /* 0x0000b000000a7ab9 */ /* 0x000fe20000000a00 */
[----:B------:R-:W-:Y:S02]  /*bfb0*/  UIADD3 UR21, UR9, UR7, URZ ;  /* 0x0000000709157290 */ /* 0x000fe4000fffe03f */
[----:B------:R-:W-:Y:S01]  /*bfc0*/  ULEA UR20, UP0, UR6, UR10, 0x2 ;  /* 0x0000000a06147291 */ /* 0x000fe2000f80103f */
[----:B------:R-:W-:Y:S01]  /*bfd0*/  UMOV UR22, UR17 ;  /* 0x0000001100167c82 */ /* 0x000fe20008000000 */
[----:B------:R-:W-:Y:S02]  /*bfe0*/  UMOV UR4, URZ ;  /* 0x0000003f00047c82 */ /* 0x000fe40008000000 */
[----:B------:R-:W-:Y:S02]  /*bff0*/  ULEA.HI.X UR21, UR6, UR11, UR21, 0x2, UP0 ;  /* 0x0000000b06157291 */ /* 0x000fe400080f1415 */
[----:B------:R-:W-:-:S04]  /*c000*/  UIADD3 UR20, UP0, UR20, 0x3000, URZ ;  /* 0x0000300014147890 */ /* 0x000fc8000ff1e03f */
[----:B------:R-:W-:-:S12]  /*c010*/  UIADD3.X UR21, URZ, UR21, URZ, UP0, !UPT ;  /* 0x000000153f157290 */ /* 0x000fd800087fe43f */
.L_x_2643:
[----:B------:R-:W-:Y:S01]  /*c020*/  UIMAD UR23, UR14, UR17, URZ ;  /* 0x000000110e1772a4 */ /* 0x000fe2000f8e023f */
[----:B------:R-:W-:Y:S01]  /*c030*/  ISETP.NE.AND P2, PT, R0, RZ, PT ;  /* 0x000000ff0000720c */ /* 0x000fe20003f45270 */
[----:B------:R-:W-:Y:S01]  /*c040*/  ULDC.64 UR10, c[0x0][0x768] ;  /* 0x0001da00000a7ab9 */ /* 0x000fe20000000a00 */
[----:B------:R-:W-:Y:S01]  /*c050*/  UIMAD UR28, UR17, 0x60, UR12 ;  /* 0x00000060111c78a4 */ /* 0x000fe2000f8e020c */
        /* <DEDUP_REMOVED lines=8> */
[----:B------:R-:W-:-:S04]  /*c0e0*/  USHF.R.S32.HI UR18, URZ, 0x1f, UR28 ;  /* 0x0000001f3f127899 */ /* 0x000fc8000801141c */
[----:B------:R-:W-:-:S04]  /*c0f0*/  ULEA.HI UR18, UR18, UR28, URZ, 0x7 ;  /* 0x0000001c12127291 */ /* 0x000fc8000f8f383f */
[----:B------:R-:W-:-:S04]  /*c100*/  USHF.R.S32.HI UR18, URZ, 0x7, UR18 ;  /* 0x000000073f127899 */ /* 0x000fc80008011412 */
[----:B------:R-:W-:-:S04]  /*c110*/  UISETP.LT.AND UP0, UPT, UR16, UR18, UPT ;  /* 0x000000121000728c */ /* 0x000fc8000bf01270 */
[----:B------:R-:W-:-:S06]  /*c120*/  USEL UR18, UR16, UR18, UP0 ;  /* 0x0000001210127287 */ /* 0x000fcc0008000000 */
[----:B------:R-:W-:-:S07]  /*c130*/  VIADD R5, R8, UR18 ;  /* 0x0000001208057c36 */ /* 0x000fce0008000000 */
.L_x_2621:
[----:B------:R-:W2:Y:S04]  /*c140*/  LDG.E.STRONG.GPU R4, desc[UR36][R2.64] ;  /* 0x0000002402047981 */ /* 0x000ea8000c1ef900 */
[----:B--2---:R-:W-:Y:S01]  /*c150*/  CCTL.IVALL ;  /* 0x00000000ff00798f */ /* 0x004fe20002000000 */
[----:B------:R-:W-:Y:S05]  /*c160*/  YIELD ;  /* 0x0000000000007946 */ /* 0x000fea0003800000 */
[----:B------:R-:W-:-:S13]  /*c170*/  ISETP.NE.AND P1, PT, R4, R5, PT ;  /* 0x000000050400720c */ /* 0x000fda0003f25270 */
[----:B------:R-:W-:Y:S05]  /*c180*/  @P1 BRA `(.L_x_2621) ;  /* 0xfffffffc00ec1947 */ /* 0x000fea000383ffff */
.L_x_2620:
[----:B------:R-:W-:Y:S05]  /*c190*/  BSYNC B0 ;  /* 0x0000000000007941 */ /* 0x000fea0003800000 */
.L_x_2619:
[----:B------:R-:W-:-:S03]  /*c1a0*/  UMOV UR18, 0xffffffff ;  /* 0xffffffff00127882 */ /* 0x000fc60000000000 */
[----:B------:R-:W-:Y:S05]  /*c1b0*/  BRA.DIV UR18, `(.L_x_2622) ;  /* 0x0000002a12d47947 */ /* 0x000fea000b800000 */
[----:B------:R-:W-:Y:S01]  /*c1c0*/  NOP ;  /* 0x0000000000007918 */ /* 0x000fe20000000000 */
.L_x_2681:
[----:B------:R-:W-:Y:S05]  /*c1d0*/  WARPSYNC.ALL ;  /* 0x0000000000007948 */ /* 0x000fea0003800000 */
[----:B------:R-:W-:Y:S06]  /*c1e0*/  BAR.SYNC.DEFER_BLOCKING 0xd, 0xa0 ;  /* 0x0342800000007b1d */ /* 0x000fec0000010000 */
[----:B------:R-:W-:Y:S04]  /*c1f0*/  BSSY B0, `(.L_x_2623) ;  /* 0x0000011000007945 */ /* 0x000fe80003800000 */
[----:B------:R-:W-:Y:S05]  /*c200*/  @!P0 BRA `(.L_x_2624) ;  /* 0x00000000003c8947 */ /* 0x000fea0003800000 */
[----:B------:R-:W1:Y:S01]  /*c210*/  S2UR UR24, SR_CgaCtaId ;  /* 0x00000000001879c3 */ /* 0x000e620000008800 */
[----:B------:R-:W-:Y:S01]  /*c220*/  UIMAD UR18, UR17, 0x1800, URZ ;  /* 0x00001800111278a4 */ /* 0x000fe2000f8e023f */
        /* <DEDUP_REMOVED lines=13> */
.L_x_2624:
[----:B------:R-:W-:Y:S05]  /*c300*/  BSYNC B0 ;  /* 0x0000000000007941 */ /* 0x000fea0003800000 */
.L_x_2623:
[----:B------:R-:W-:Y:S01]  /*c310*/  UIMAD UR18, UR22, 0x1800, UR4 ;  /* 0x00001800161278a4 */ /* 0x000fe2000f8e0204 */
        /* <DEDUP_REMOVED lines=14> */
.L_x_2626:
[----:B------:R-:W-:Y:S05]  /*c400*/  BSYNC B0 ;  /* 0x0000000000007941 */ /* 0x000fea0003800000 */
.L_x_2625:
[----:B------:R-:W-:Y:S06]  /*c410*/  BAR.ARV 0xa, 0xa0 ;  /* 0x0282800000007b1d */ /* 0x000fec0000002000 */
[----:B------:R-:W-:Y:S04]  /*c420*/  BSSY B0, `(.L_x_2627) ;  /* 0x0000003000007945 */ /* 0x000fe80003800000 */
[----:B------:R-:W-:Y:S05]  /*c430*/  @!P0 BRA `(.L_x_2628) ;  /* 0x0000000000048947 */ /* 0x000fea0003800000 */
[----:B------:R-:W-:-:S04]  /*c440*/  DEPBAR.LE SB0, 0x0 ;  /* 0x000080000000791a */ /* 0x000fc80000000000 */
.L_x_2628:
[----:B------:R-:W-:Y:S05]  /*c450*/  BSYNC B0 ;  /* 0x0000000000007941 */ /* 0x000fea0003800000 */
.L_x_2627:
        /* <DEDUP_REMOVED lines=19> */
.L_x_2630:
[----:B------:R-:W-:Y:S05]  /*c590*/  BSYNC B0 ;  /* 0x0000000000007941 */ /* 0x000fea0003800000 */
.L_x_2629:
        /* <DEDUP_REMOVED lines=9> */
[----:B------:R-:W-:-:S04]  /*c630*/  UIADD3 UR10, UR28, 0x60, URZ ;  /* 0x000000601c0a7890 */ /* 0x000fc8000fffe03f */
[----:B------:R-:W-:-:S04]  /*c640*/  USHF.R.S32.HI UR11, URZ, 0x1f, UR10 ;  /* 0x0000001f3f0b7899 */ /* 0x000fc8000801140a */
[----:B------:R-:W-:-:S04]  /*c650*/  ULEA.HI UR11, UR11, UR10, URZ, 0x7 ;  /* 0x0000000a0b0b7291 */ /* 0x000fc8000f8f383f */
[----:B------:R-:W-:-:S04]  /*c660*/  USHF.R.S32.HI UR11, URZ, 0x7, UR11 ;  /* 0x000000073f0b7899 */ /* 0x000fc8000801140b */
[----:B------:R-:W-:-:S04]  /*c670*/  UISETP.LT.AND UP0, UPT, UR16, UR11, UPT ;  /* 0x0000000b1000728c */ /* 0x000fc8000bf01270 */
[----:B------:R-:W-:-:S06]  /*c680*/  USEL UR11, UR16, UR11, UP0 ;  /* 0x0000000b100b7287 */ /* 0x000fcc0008000000 */
[----:B------:R-:W-:-:S07]  /*c690*/  VIADD R5, R8, UR11 ;  /* 0x0000000b08057c36 */ /* 0x000fce0008000000 */
.L_x_2633:
[----:B------:R-:W2:Y:S04]  /*c6a0*/  LDG.E.STRONG.GPU R4, desc[UR36][R2.64] ;  /* 0x0000002402047981 */ /* 0x000ea8000c1ef900 */
[----:B--2---:R-:W-:Y:S01]  /*c6b0*/  CCTL.IVALL ;  /* 0x00000000ff00798f */ /* 0x004fe20002000000 */
[----:B------:R-:W-:Y:S05]  /*c6c0*/  YIELD ;  /* 0x0000000000007946 */ /* 0x000fea0003800000 */
[----:B------:R-:W-:-:S13]  /*c6d0*/  ISETP.NE.AND P1, PT, R4, R5, PT ;  /* 0x000000050400720c */ /* 0x000fda0003f25270 */
[----:B------:R-:W-:Y:S05]  /*c6e0*/  @P1 BRA `(.L_x_2633) ;  /* 0xfffffffc00ec1947 */ /* 0x000fea000383ffff */
.L_x_2632:
[----:B------:R-:W-:Y:S05]  /*c6f0*/  BSYNC B0 ;  /* 0x0000000000007941 */ /* 0x000fea0003800000 */
.L_x_2631:
[----:B------:R-:W-:-:S03]  /*c700*/  UMOV UR10, 0xffffffff ;  /* 0xffffffff000a7882 */ /* 0x000fc60000000000 */
[----:B------:R-:W-:Y:S05]  /*c710*/  BRA.DIV UR10, `(.L_x_2634) ;  /* 0x000000260a987947 */ /* 0x000fea000b800000 */
[----:B------:R-:W-:Y:S01]  /*c720*/  NOP ;  /* 0x0000000000007918 */ /* 0x000fe20000000000 */
.L_x_2684:
        /* <DEDUP_REMOVED lines=15> */
.L_x_2636:
[----:B------:R-:W-:Y:S05]  /*c820*/  BSYNC B0 ;  /* 0x0000000000007941 */ /* 0x000fea0003800000 */
.L_x_2635:
        /* <DEDUP_REMOVED lines=15> */
.L_x_2638:
[----:B------:R-:W-:Y:S05]  /*c920*/  BSYNC B0 ;  /* 0x0000000000007941 */ /* 0x000fea0003800000 */
.L_x_2637:
[----:B------:R-:W-:Y:S06]  /*c930*/  BAR.ARV 0xa, 0xa0 ;  /* 0x0282800000007b1d */ /* 0x000fec0000002000 */
[----:B------:R-:W-:Y:S04]  /*c940*/  BSSY B0, `(.L_x_2639) ;  /* 0x0000003000007945 */ /* 0x000fe80003800000 */
[----:B------:R-:W-:Y:S05]  /*c950*/  @!P0 BRA `(.L_x_2640) ;  /* 0x0000000000048947 */ /* 0x000fea0003800000 */
[----:B------:R-:W-:-:S04]  /*c960*/  DEPBAR.LE SB0, 0x0 ;  /* 0x000080000000791a */ /* 0x000fc80000000000 */
.L_x_2640:
[----:B------:R-:W-:Y:S05]  /*c970*/  BSYNC B0 ;  /* 0x0000000000007941 */ /* 0x000fea0003800000 */
.L_x_2639:
        /* <DEDUP_REMOVED lines=19> */
.L_x_2642:
[----:B------:R-:W-:Y:S05]  /*cab0*/  BSYNC B0 ;  /* 0x0000000000007941 */ /* 0x000fea0003800000 */
.L_x_2641:
[----:B------:R-:W-:Y:S02]  /*cac0*/  UIADD3 UR17, UR17, 0x2, URZ ;  /* 0x0000000211117890 */ /* 0x000fe4000fffe03f */
[----:B------:R-:W-:Y:S02]  /*cad0*/  UIADD3 UR4, UR4, 0x3000, URZ ;  /* 0x0000300004047890 */ /* 0x000fe4000fffe03f */
[----:B------:R-:W-:-:S06]  /*cae0*/  UISETP.GE.AND UP0, UPT, UR17, UR5, UPT ;  /* 0x000000051100728c */ /* 0x000fcc000bf06270 */
[----:B------:R-:W-:-:S13]  /*caf0*/  PLOP3.LUT P1, PT, PT, PT, UP0, 0x80, 0x0 ;  /* 0x000000000000781c */ /* 0x000fda0003f2f008 */
[----:B------:R-:W-:Y:S05]  /*cb00*/  @!P1 BRA `(.L_x_2643) ;  /* 0xfffffff400449947 */ /* 0x000fea000383ffff */
[----:B------:R-:W-:Y:S05]  /*cb10*/  BRA `(.L_x_2548) ;  /* 0x0000001c00d87947 */ /* 0x000fea0003800000 */
.L_x_2602:
        /* <DEDUP_REMOVED lines=21> */
.L_x_2644:
[----:B------:R-:W-:Y:S01]  /*cc70*/  ULDC UR9, c[0x0][0xb44] ;  /* 0x0002d10000097ab9 */ /* 0x000fe20000000800 */
[----:B------:R-:W-:Y:S01]  /*cc80*/  UMOV UR7, UR8 ;  /* 0x0000000800077c82 */ /* 0x000fe20008000000 */
[----:B------:R-:W-:-:S11]  /*cc90*/  UISETP.NE.AND UP0, UPT, UR9, 0x1, UPT ;  /* 0x000000010900788c */ /* 0x000fd6000bf05270 */
[----:B------:R-:W-:Y:S02]  /*cca0*/  @UP0 ULDC.64 UR10, c[0x0][0xb48] ;  /* 0x0002d200000a0ab9 */ /* 0x000fe40000000a00 */
[----:B------:R-:W-:-:S04]  /*ccb0*/  UIMAD.WIDE.U32 UR4, UR8, UR10, URZ ;  /* 0x0000000a080472a5 */ /* 0x000fc8000f8e003f */
[----:B------:R-:W-:-:S04]  /*ccc0*/  @UP0 USHF.R.U32.HI UR7, URZ, UR11, UR5 ;  /* 0x0000000b3f070299 */ /* 0x000fc80008011605 */
[----:B------:R-:W-:-:S12]  /*ccd0*/  UIMAD UR4, UR7, UR9, URZ ;  /* 0x00000009070472a4 */ /* 0x000fd8000f8e023f */
.L_x_2645:
        /* <DEDUP_REMOVED lines=17> */
[----:B------:R-:W-:Y:S01]  /*cdf0*/  ULOP3.LUT UR7, URZ, UR7, URZ, 0x33, !UPT ;  /* 0x000000073f077292 */ /* 0x000fe2000f8e333f */
[----:B------:R-:W-:-:S03]  /*ce00*/  ULDC UR4, c[0x0][0xb2c] ;  /* 0x0002cb0000047ab9 */ /* 0x000fc60000000800 */
[----:B------:R-:W-:-:S03]  /*ce10*/  UIADD3 UR7, UR7, UR4, URZ ;  /* 0x0000000407077290 */ /* 0x000fc6000fffe03f */
[----:B------:R-:W1:Y:S01]  /*ce20*/  LDC R2, c[0x0][0x290] ;  /* 0x0000a400ff027b82 */ /* 0x000e620000000800 */
[----:B------:R-:W-:Y:S01]  /*ce30*/  USHF.L.U32 UR11, UR7, 0x7, URZ ;  /* 0x00000007070b7899 */ /* 0x000fe2000800063f */
[----:B------:R-:W-:-:S05]  /*ce40*/  ULDC UR4, c[0x0][0x74c] ;  /* 0x0001d30000047ab9 */ /* 0x000fca0000000800 */
        /* <DEDUP_REMOVED lines=56> */
.L_x_2685:
        /* <DEDUP_REMOVED lines=12> */
.L_x_2649:
        /* <DEDUP_REMOVED lines=68> */
[----:B------:R-:W-:Y:S01]  /*d6d0*/  MOV R13, R5 ;  /* 0x00000005000d7202 */ /* 0x000fe20000000f00 */
[----:B------:R-:W-:-:S07]  /*d6e0*/  IMAD.MOV.U32 R8, RZ, RZ, 0x1 ;  /* 0x00000001ff087424 */ /* 0x000fce00078e00ff */
.L_x_2660:
[----:B--23--:R-:W-:-:S04]  /*d6f0*/  SHF.L.U32 R17, R8, 0x1f, RZ ;  /* 0x0000001f08117819 */ /* 0x00cfc800000006ff */
[----:B------:R-:W2:Y:S02]  /*d700*/  SYNCS.PHASECHK.TRANS64.TRYWAIT P1, [R0+URZ+0x26840], R17 ;  /* 0x02684011000075a7 */ /* 0x000ea4000802017f */
[----:B--2---:R-:W-:Y:S05]  /*d710*/  @!P1 BRA `(.L_x_2652) ;  /* 0x0000001400c89947 */ /* 0x004fea0003800000 */
.L_x_2686:
[----:B------:R-:W-:Y:S05]  /*d720*/  @P0 BRA `(.L_x_2653) ;  /* 0x00000000001c0947 */ /* 0x000fea0003800000 */
[----:B------:R-:W3:Y:S01]  /*d730*/  S2R R2, SR_TID.X ;  /* 0x0000000000027919 */ /* 0x000ee20000002100 */
[----:B------:R-:W-:-:S04]  /*d740*/  MOV R3, 0x3180 ;  /* 0x0000318000037802 */ /* 0x000fc80000000f00 */
[----:B------:R4:W-:Y:S01]  /*d750*/  SYNCS.ARRIVE.TRANS64 RZ, [R0+URZ+0x26830], R3 ;  /* 0x0268300300ff79a7 */ /* 0x0009e2000800003f */
[----:B---3--:R-:W-:-:S04]  /*d760*/  LOP3.LUT R2, R2, 0x1f, RZ, 0xc0, !PT ;  /* 0x0000001f02027812 */ /* 0x008fc800078ec0ff */
[----:B------:R-:W-:-:S13]  /*d770*/  ISETP.NE.AND P1, PT, R2, RZ, PT ;  /* 0x000000ff0200720c */ /* 0x000fda0003f25270 */
[----:B----4-:R-:W-:Y:S05]  /*d780*/  @!P1 BRA `(.L_x_2653) ;  /* 0x0000000000049947 */ /* 0x010fea0003800000 */
[----:B------:R-:W-:Y:S01]  /*d790*/  BPT.TRAP 0x1 ;  /* 0x000000040000795c */ /* 0x000fe20000300000 */
.L_x_2653:
        /* <DEDUP_REMOVED lines=29> */
.L_x_2687:
        /* <DEDUP_REMOVED lines=8> */
.L_x_2655:
[----:B------:R-:W3:Y:S01]  /*d9f0*/  LDL.64 R2, [R1] ;  /* 0x0000000001027983 */ /* 0x000ee20000100a00 */
[----:B------:R-:W-:Y:S01]  /*da00*/  VIADD R19, R18, 0x60 ;  /* 0x0000006012137836 */ /* 0x000fe20000000000 */
[----:B------:R-:W-:Y:S02]  /*da10*/  ULDC.64 UR4, c[0x0][0x700] ;  /* 0x0001c00000047ab9 */ /* 0x000fe40000000a00 */
[----:B------:R-:W-:Y:S02]  /*da20*/  MOV R9, UR4 ;  /* 0x0000000400097c02 */ /* 0x000fe40008000f00 */
[----:B---3--:R-:W-:-:S04]  /*da30*/  IADD3 R2, P1, R19, R2, RZ ;  /* 0x0000000213027210 */ /* 0x008fc80007f3e0ff */
[----:B------:R-:W-:-:S04]  /*da40*/  LEA R3, P2, R2, R9, 0x2 ;  /* 0x0000000902037211 */ /* 0x000fc800078410ff */
[----:B------:R-:W-:Y:S02]  /*da50*/  R2UR UR14, R3 ;  /* 0x00000000030e72ca */ /* 0x000fe400000e0000 */
[----:B------:R-:W3:Y:S01]  /*da60*/  LDL R3, [R1+0x8] ;  /* 0x0000080001037983 */ /* 0x000ee20000100800 */
[----:B------:R-:W-:Y:S01]  /*da70*/  SHF.R.S32.HI R20, RZ, 0x1f, R19 ;  /* 0x0000001fff147819 */ /* 0x000fe20000011413 */
[----:B------:R-:W-:Y:S01]  /*da80*/  IMAD.U32 R10, RZ, RZ, UR5 ;  /* 0x00000005ff0a7e24 */ /* 0x000fe2000f8e00ff */
[----:B------:R-:W-:Y:S01]  /*da90*/  R2UR UR8, R0 ;  /* 0x00000000000872ca */ /* 0x000fe200000e0000 */
[----:B------:R-:W-:Y:S01]  /*daa0*/  UMOV UR6, 0x0 ;  /* 0x0000000000067882 */ /* 0x000fe20000000000 */
[----:B------:R-:W-:Y:S01]  /*dab0*/  R2UR UR19, R19 ;  /* 0x00000000131372ca */ /* 0x000fe200000e0000 */
[----:B------:R-:W-:Y:S01]  /*dac0*/  UMOV UR7, 0x14f00000 ;  /* 0x14f0000000077882 */ /* 0x000fe20000000000 */
[----:B------:R-:W-:Y:S01]  /*dad0*/  UMOV UR18, URZ ;  /* 0x0000003f00127c82 */ /* 0x000fe20008000000 */
[----:B------:R-:W-:-:S08]  /*dae0*/  UMOV UR10, 0x18 ;  /* 0x00000018000a7882 */ /* 0x000fd00000000000 */
[----:B------:R-:W-:Y:S02]  /*daf0*/  UIADD3 UR16, UR8, 0x11000, URZ ;  /* 0x0001100008107890 */ /* 0x000fe4000fffe03f */
[----:B------:R-:W-:Y:S02]  /*db00*/  UIADD3 UR17, UR8, 0x26818, URZ ;  /* 0x0002681808117890 */ /* 0x000fe4000fffe03f */
[----:B------:R-:W-:-:S05]  /*db10*/  UIADD3 UR8, UR8, 0x1a200, URZ ;  /* 0x0001a20008087890 */ /* 0x000fca000fffe03f */
[----:B------:R-:W-:Y:S01]  /*db20*/  UMOV UR9, UR17 ;  /* 0x0000001100097c82 */ /* 0x000fe20008000000 */
[----:B---3--:R-:W-:-:S04]  /*db30*/  IADD3.X R3, R20, R3, RZ, P1, !PT ;  /* 0x0000000314037210 */ /* 0x008fc80000ffe4ff */
[----:B------:R-:W-:-:S04]  /*db40*/  LEA.HI.X R2, R2, R10, R3, 0x2, P2 ;  /* 0x0000000a02027211 */ /* 0x000fc800010f1403 */
[----:B------:R-:W-:Y:S02]  /*db50*/  R2UR UR15, R2 ;  /* 0x00000000020f72ca */ /* 0x000fe400000e0000 */
[----:B------:R-:W-:-:S04]  /*db60*/  IADD3 R2, P1, R11, 0xf0, RZ ;  /* 0x000000f00b027810 */ /* 0x000fc80007f3e0ff */
[----:B------:R-:W-:Y:S01]  /*db70*/  R2UR UR4, R2 ;  /* 0x00000000020472ca */ /* 0x000fe200000e0000 */
[----:B------:R-:W-:-:S05]  /*db80*/  IMAD.X R3, RZ, RZ, R12, P1 ;  /* 0x000000ffff037224 */ /* 0x000fca00008e060c */
[----:B------:R-:W-:-:S13]  /*db90*/  R2UR UR5, R3 ;  /* 0x00000000030572ca */ /* 0x000fda00000e0000 */
[----:B------:R3:W-:Y:S01]  /*dba0*/  UTMALDG.4D [UR16], [UR4], desc[UR6] ;  /* 0x00000610040075b4 */ /* 0x0007e20008019000 */
[----:B------:R3:W-:Y:S01]  /*dbb0*/  UBLKCP.S.G [UR8], [UR14], UR10 ;  /* 0x000000080e0073ba */ /* 0x0007e2000800020a */
[----:B------:R-:W4:Y:S02]  /*dbc0*/  SYNCS.PHASECHK.TRANS64.TRYWAIT P1, [R0+URZ+0x26848], R17 ;  /* 0x02684811000075a7 */ /* 0x000f24000802017f */
[----:B---34-:R-:W-:Y:S05]  /*dbd0*/  @!P1 BRA `(.L_x_2656) ;  /* 0x0000001000c09947 */ /* 0x018fea0003800000 */
.L_x_2688:
        /* <DEDUP_REMOVED lines=8> */
.L_x_2657:
        /* <DEDUP_REMOVED lines=23> */
[----:B----45:R-:W-:Y:S05]  /*ddd0*/  @!P1 BRA `(.L_x_2658) ;  /* 0x0000001000549947 */ /* 0x030fea0003800000 */
.L_x_2690:
        /* <DEDUP_REMOVED lines=8> */
.L_x_2659:
[----:B----4-:R-:W4:Y:S04]  /*de60*/  LDL.64 R4, [R1] ;  /* 0x0000000001047983 */ /* 0x010f280000100a00 */
[----:B------:R-:W5:Y:S01]  /*de70*/  LDL R14, [R1+0x8] ;  /* 0x00000800010e7983 */ /* 0x000f620000100800 */
        /* <DEDUP_REMOVED lines=8> */
[----:B------:R-:W-:Y:S01]  /*df00*/  R2UR UR5, R3 ;  /* 0x00000000030572ca */ /* 0x000fe200000e0000 */
[----:B------:R-:W-:-:S04]  /*df10*/  VIADD R13, R13, 0x2 ;  /* 0x000000020d0d7836 */ /* 0x000fc80000000000 */
        /* <DEDUP_REMOVED lines=8> */
[----:B------:R-:W-:Y:S01]  /*dfa0*/  R2UR UR14, R5 ;  /* 0x00000000050e72ca */ /* 0x000fe200000e0000 */
[----:B------:R-:W-:-:S05]  /*dfb0*/  IMAD.U32 R5, RZ, RZ, UR19 ;  /* 0x00000013ff057e24 */ /* 0x000fca000f8e00ff */
[----:B-----5:R-:W-:Y:S02]  /*dfc0*/  LEA.HI.X.SX32 R5, R5, R14, 0x1, P1 ;  /* 0x0000000e05057211 */ /* 0x020fe400008f0eff */
[----:B------:R-:W-:Y:S02]  /*dfd0*/  ISETP.NE.AND P1, PT, R16, RZ, PT ;  /* 0x000000ff1000720c */ /* 0x000fe40003f25270 */
[----:B------:R-:W-:-:S04]  /*dfe0*/  LEA.HI.X R5, R4, R10, R5, 0x2, P2 ;  /* 0x0000000a04057211 */ /* 0x000fc800010f1405 */
[----:B------:R-:W-:-:S13]  /*dff0*/  R2UR UR15, R5 ;  /* 0x00000000050f72ca */ /* 0x000fda00000e0000 */
[----:B------:R1:W-:Y:S02]  /*e000*/  UBLKCP.S.G [UR8], [UR14], UR10 ;  /* 0x000000080e0073ba */ /* 0x0003e4000800020a */
[----:B-1----:R-:W-:Y:S05]  /*e010*/  @P1 BRA `(.L_x_2660) ;  /* 0xfffffff400b41947 */ /* 0x002fea000383ffff */
.L_x_2651:
[----:B-1----:R-:W4:Y:S04]  /*e020*/  LDL.LU R4, [R1+0x18] ;  /* 0x0000180001047983 */ /* 0x002f280000300800 */
[----:B------:R1:W5:Y:S01]  /*e030*/  LDL R5, [R1+0x1c] ;  /* 0x00001c0001057983 */ /* 0x0003620000100800 */
[----:B----4-:R-:W-:-:S13]  /*e040*/  ISETP.NE.AND P1, PT, R4, RZ, PT ;  /* 0x000000ff0400720c */ /* 0x010fda0003f25270 */
[----:B-1----:R-:W-:Y:S05]  /*e050*/  @!P1 BRA `(.L_x_2650) ;  /* 0x0000000400249947 */ /* 0x002fea0003800000 */
[----:B------:R-:W-:-:S04]  /*e060*/  SHF.L.U32 R14, R8, 0x1f, RZ ;  /* 0x0000001f080e7819 */ /* 0x000fc800000006ff */
[----:B------:R-:W1:Y:S02]  /*e070*/  SYNCS.PHASECHK.TRANS64.TRYWAIT P1, [R0+URZ+0x26840], R14 ;  /* 0x0268400e000075a7 */ /* 0x000e64000802017f */
[----:B-1----:R-:W-:Y:S05]  /*e080*/  @!P1 BRA `(.L_x_2661) ;  /* 0x0000000c00c09947 */ /* 0x002fea0003800000 */
.L_x_2691:
[----:B------:R-:W-:Y:S05]  /*e090*/  @P0 BRA `(.L_x_2662) ;  /* 0x00000000001c0947 */ /* 0x000fea0003800000 */
[----:B------:R-:W4:Y:S02]  /*e0a0*/  S2R R4, SR_TID.X ;  /* 0x0000000000047919 */ /* 0x000f240000002100 */
[----:B----45:R-:W-:Y:S02]  /*e0b0*/  LOP3.LUT R5, R4, 0x1f, RZ, 0xc0, !PT ;  /* 0x0000001f04057812 */ /* 0x030fe400078ec0ff */
[----:B------:R-:W-:Y:S02]  /*e0c0*/  MOV R4, 0x3180 ;  /* 0x0000318000047802 */ /* 0x000fe40000000f00 */
[----:B------:R-:W-:Y:S02]  /*e0d0*/  ISETP.NE.AND P1, PT, R5, RZ, PT ;  /* 0x000000ff0500720c */ /* 0x000fe40003f25270 */
[----:B------:R4:W-:Y:S11]  /*e0e0*/  SYNCS.ARRIVE.TRANS64 RZ, [R0+URZ+0x26830], R4 ;  /* 0x0268300400ff79a7 */ /* 0x0009f6000800003f */
[----:B----4-:R-:W-:Y:S05]  /*e0f0*/  @!P1 BRA `(.L_x_2662) ;  /* 0x0000000000049947 */ /* 0x010fea0003800000 */
[----:B------:R-:W-:Y:S01]  /*e100*/  BPT.TRAP 0x1 ;  /* 0x000000040000795c */ /* 0x000fe20000300000 */
.L_x_2662:
        /* <DEDUP_REMOVED lines=24> */
[----:B------:R-:W1:Y:S02]  /*e290*/  SYNCS.PHASECHK.TRANS64.TRYWAIT P1, [R0+URZ+0x26828], R14 ;  /* 0x0268280e000075a7 */ /* 0x000e64000802017f */
[----:B-1--4-:R-:W-:Y:S05]  /*e2a0*/  @!P1 BRA `(.L_x_2663) ;  /* 0x0000000c004c9947 */ /* 0x012fea0003800000 */
.L_x_2692:
[----:B------:R-:W-:Y:S05]  /*e2b0*/  @P0 BRA `(.L_x_2664) ;  /* 0x00000000001c0947 */ /* 0x000fea0003800000 */
[----:B------:R-:W4:Y:S01]  /*e2c0*/  S2R R4, SR_TID.X ;  /* 0x0000000000047919 */ /* 0x000f220000002100 */
[----:B------:R-:W-:-:S04]  /*e2d0*/  MOV R5, 0x3180 ;  /* 0x0000318000057802 */ /* 0x000fc80000000f00 */
[----:B------:R1:W-:Y:S01]  /*e2e0*/  SYNCS.ARRIVE.TRANS64 RZ, [R0+URZ+0x26818], R5 ;  /* 0x0268180500ff79a7 */ /* 0x0003e2000800003f */
[----:B----4-:R-:W-:-:S04]  /*e2f0*/  LOP3.LUT R4, R4, 0x1f, RZ, 0xc0, !PT ;  /* 0x0000001f04047812 */ /* 0x010fc800078ec0ff */
[----:B------:R-:W-:-:S13]  /*e300*/  ISETP.NE.AND P0, PT, R4, RZ, PT ;  /* 0x000000ff0400720c */ /* 0x000fda0003f05270 */
[----:B-1----:R-:W-:Y:S05]  /*e310*/  @!P0 BRA `(.L_x_2664) ;  /* 0x0000000000048947 */ /* 0x002fea0003800000 */
[----:B------:R-:W-:Y:S01]  /*e320*/  BPT.TRAP 0x1 ;  /* 0x000000040000795c */ /* 0x000fe20000300000 */
.L_x_2664:
        /* <DEDUP_REMOVED lines=14> */
[----:B------:R-:W-:-:S04]  /*e410*/  MOV R2, 0x1 ;  /* 0x0000000100027802 */ /* 0x000fc80000000f00 */
[----:B------:R-:W-:Y:S02]  /*e420*/  UMOV UR9, UR17 ;  /* 0x0000001100097c82 */ /* 0x000fe40008000000 */
[----:B------:R1:W-:Y:S01]  /*e430*/  UTMALDG.4D [UR16], [UR4], desc[UR6] ;  /* 0x00000610040075b4 */ /* 0x0003e20008019000 */
[----:B----4-:R-:W-:Y:S01]  /*e440*/  IMAD.U32 R5, RZ, RZ, UR19 ;  /* 0x00000013ff057e24 */ /* 0x010fe2000f8e00ff */
[----:B------:R-:W-:-:S04]  /*e450*/  IADD3 R4, P0, R4, UR19, RZ ;  /* 0x0000001304047c10 */ /* 0x000fc8000ff1e0ff */
        /* <DEDUP_REMOVED lines=9> */
.L_x_2650:
[----:B------:R-:W4:Y:S01]  /*e4f0*/  LDL R3, [R1+0x10] ;  /* 0x0000100001037983 */ /* 0x000f220000100800 */
[----:B------:R-:W1:Y:S02]  /*e500*/  S2R R2, SR_TID.X ;  /* 0x0000000000027919 */ /* 0x000e640000002100 */
[----:B-1----:R-:W-:-:S04]  /*e510*/  LOP3.LUT R2, R2, 0x7f, RZ, 0xc0, !PT ;  /* 0x0000007f02027812 */ /* 0x002fc800078ec0ff */
[----:B------:R-:W-:Y:S01]  /*e520*/  ISETP.NE.AND P1, PT, R2, RZ, PT ;  /* 0x000000ff0200720c */ /* 0x000fe20003f25270 */
[----:B----4-:R-:W-:Y:S01]  /*e530*/  IMAD R4, R3, 0x8, R0 ;  /* 0x0000000803047824 */ /* 0x010fe200078e0200 */
[----:B------:R-:W-:-:S04]  /*e540*/  SHF.L.U32 R3, R8, 0x1f, RZ ;  /* 0x0000001f08037819 */ /* 0x000fc800000006ff */
[----:B------:R-:W1:Y:S02]  /*e550*/  SYNCS.PHASECHK.TRANS64.TRYWAIT P0, [R4+URZ+0x26840], R3 ;  /* 0x02684003040075a7 */ /* 0x000e64000800017f */
[----:B-1----:R-:W-:Y:S05]  /*e560*/  @!P0 BRA `(.L_x_2665) ;  /* 0x0000000800b08947 */ /* 0x002fea0003800000 */
.L_x_2693:
[----:B------:R-:W-:Y:S05]  /*e570*/  @P1 BRA `(.L_x_2666) ;  /* 0x0000000000181947 */ /* 0x000fea0003800000 */
[----:B------:R-:W4:Y:S01]  /*e580*/  S2R R2, SR_TID.X ;  /* 0x0000000000027919 */ /* 0x000f220000002100 */
[----:B-1----:R-:W-:-:S04]  /*e590*/  MOV R3, 0x3180 ;  /* 0x0000318000037802 */ /* 0x002fc80000000f00 */
[----:B------:R1:W-:Y:S01]  /*e5a0*/  SYNCS.ARRIVE.TRANS64 RZ, [R4+URZ+0x26830], R3 ;  /* 0x0268300304ff79a7 */ /* 0x0003e2000800003f */
[----:B----4-:R-:W-:-:S13]  /*e5b0*/  LOP3.LUT P0, RZ, R2, 0x1f, RZ, 0xc0, !PT ;  /* 0x0000001f02ff7812 */ /* 0x010fda000780c0ff */
[----:B-1----:R-:W-:Y:S05]  /*e5c0*/  @!P0 BRA `(.L_x_2666) ;  /* 0x0000000000048947 */ /* 0x002fea0003800000 */
[----:B------:R-:W-:Y:S01]  /*e5d0*/  BPT.TRAP 0x1 ;  /* 0x000000040000795c */ /* 0x000fe20000300000 */
.L_x_2666:
        /* <DEDUP_REMOVED lines=10> */
[----:B------:R-:W-:Y:S01]  /*e680*/  IMAD.U32 R10, RZ, RZ, UR19 ;  /* 0x00000013ff0a7e24 */ /* 0x000fe2000f8e00ff */
[----:B------:R-:W-:Y:S02]  /*e690*/  IADD3 R6, P0, R6, UR19, RZ ;  /* 0x0000001306067c10 */ /* 0x000fe4000ff1e0ff */
[----:B------:R-:W-:Y:S02]  /*e6a0*/  UMOV UR9, UR17 ;  /* 0x0000001100097c82 */ /* 0x000fe40008000000 */
[----:B------:R-:W-:Y:S02]  /*e6b0*/  LEA.HI.X.SX32 R21, R10, R21, 0x1, P0 ;  /* 0x000000150a157211 */ /* 0x000fe400000f0eff */
[----:B-1----:R-:W-:-:S04]  /*e6c0*/  LEA R2, P0, R6, R2, 0x2 ;  /* 0x0000000206027211 */ /* 0x002fc800078010ff */
[----:B------:R-:W-:Y:S02]  /*e6d0*/  LEA.HI.X R3, R6, R3, R21, 0x2, P0 ;  /* 0x0000000306037211 */ /* 0x000fe400000f1415 */
[----:B------:R-:W-:Y:S02]  /*e6e0*/  IADD3 R11, P0, R11, 0x1f0, RZ ;  /* 0x000001f00b0b7810 */ /* 0x000fe40007f1e0ff */
[----:B------:R-:W-:Y:S02]  /*e6f0*/  R2UR UR14, R2 ;  /* 0x00000000020e72ca */ /* 0x000fe400000e0000 */
[----:B------:R-:W-:Y:S01]  /*e700*/  R2UR UR4, R11 ;  /* 0x000000000b0472ca */ /* 0x000fe200000e0000 */
[----:B------:R-:W-:Y:S01]  /*e710*/  IMAD.X R12, RZ, RZ, R12, P0 ;  /* 0x000000ffff0c7224 */ /* 0x000fe200000e060c */
[----:B------:R-:W-:-:S04]  /*e720*/  R2UR UR15, R3 ;  /* 0x00000000030f72ca */ /* 0x000fc800000e0000 */
[----:B------:R-:W-:Y:S01]  /*e730*/  R2UR UR5, R12 ;  /* 0x000000000c0572ca */ /* 0x000fe200000e0000 */
[C---:B----4-:R-:W-:Y:S01]  /*e740*/  IMAD R4, R9.reuse, 0x3000, R0 ;  /* 0x0000300009047824 */ /* 0x050fe200078e0200 */
[----:B--23--:R-:W-:-:S04]  /*e750*/  LEA R0, R9, R0, 0x9 ;  /* 0x0000000009007211 */ /* 0x00cfc800078e48ff */
[----:B------:R-:W-:Y:S02]  /*e760*/  R2UR UR16, R4 ;  /* 0x00000000041072ca */ /* 0x000fe400000e0000 */
[----:B------:R-:W-:Y:S02]  /*e770*/  R2UR UR8, R0 ;  /* 0x00000000000872ca */ /* 0x000fe400000e0000 */
[----:B------:R-:W-:-:S04]  /*e780*/  IADD3 R0, R9, 0x1, RZ ;  /* 0x0000000109007810 */ /* 0x000fc80007ffe0ff */
        /* <DEDUP_REMOVED lines=9> */
.L_x_2647:
[----:B------:R-:W-:Y:S05]  /*e820*/  BSYNC B0 ;  /* 0x0000000000007941 */ /* 0x000fea0003800000 */
.L_x_2646:
[----:B------:R-:W-:-:S03]  /*e830*/  UMOV UR4, 0xffffffff ;  /* 0xffffffff00047882 */ /* 0x000fc60000000000 */
[----:B------:R-:W-:Y:S05]  /*e840*/  BRA.DIV UR4, `(.L_x_2667) ;  /* 0x0000000a040c7947 */ /* 0x000fea000b800000 */
[----:B------:R-:W-:-:S13]  /*e850*/  ELECT P6, URZ, PT ;  /* 0x00000000003f782f */ /* 0x000fda00038c0000 */
.L_x_2696:
[----:B------:R-:W-:Y:S05]  /*e860*/  @!P6 BRA `(.L_x_2548) ;  /* 0x000000000084e947 */ /* 0x000fea0003800000 */
[----:B------:R-:W2:Y:S02]  /*e870*/  LDL.LU R2, [R1+0xc] ;  /* 0x00000c0001027983 */ /* 0x000ea40000300800 */
[----:B--2---:R-:W-:-:S04]  /*e880*/  LOP3.LUT R2, R2, 0x2, RZ, 0xfc, !PT ;  /* 0x0000000202027812 */ /* 0x004fc800078efcff */
[----:B------:R-:W-:-:S13]  /*e890*/  ISETP.NE.AND P2, PT, R2, 0x3, PT ;  /* 0x000000030200780c */ /* 0x000fda0003f45270 */
[----:B------:R-:W-:Y:S05]  /*e8a0*/  @!P2 BRA `(.L_x_2668) ;  /* 0x000000000004a947 */ /* 0x000fea0003800000 */
[----:B------:R-:W-:Y:S01]  /*e8b0*/  BPT.TRAP 0x1 ;  /* 0x000000040000795c */ /* 0x000fe20000300000 */
.L_x_2668:
        /* <DEDUP_REMOVED lines=15> */
.L_x_2697:
[----:B------:R-:W2:Y:S02]  /*e9b0*/  SYNCS.PHASECHK.TRANS64.TRYWAIT P0, [R3+URZ], R2 ;  /* 0x00000002030075a7 */ /* 0x000ea4000800017f */
[----:B--2---:R-:W-:Y:S05]  /*e9c0*/  @!P0 BRA `(.L_x_2670) ;  /* 0x0000000400e08947 */ /* 0x004fea0003800000 */
.L_x_2698:
[----:B------:R-:W-:Y:S05]  /*e9d0*/  @!P2 BRA `(.L_x_2671) ;  /* 0x000000000004a947 */ /* 0x000fea0003800000 */
[----:B------:R-:W-:Y:S01]  /*e9e0*/  BPT.TRAP 0x1 ;  /* 0x000000040000795c */ /* 0x000fe20000300000 */
.L_x_2671:
[----:B--2---:R-:W-:-:S05]  /*e9f0*/  VIADD R3, R9, 0x26840 ;  /* 0x0002684009037836 */ /* 0x004fca0000000000 */
[----:B------:R-:W-:-:S04]  /*ea00*/  LEA R5, R0, R3, 0x3 ;  /* 0x0000000300057211 */ /* 0x000fc800078e18ff */
[----:B------:R-:W2:Y:S02]  /*ea10*/  SYNCS.PHASECHK.TRANS64.TRYWAIT P0, [R5+URZ], R4 ;  /* 0x00000004050075a7 */ /* 0x000ea4000800017f */
[----:B--2---:R-:W-:Y:S05]  /*ea20*/  @!P0 BRA `(.L_x_2672) ;  /* 0x0000000400dc8947 */ /* 0x004fea0003800000 */
.L_x_2699:
[----:B------:R-:W-:-:S07]  /*ea30*/  IMAD R3, R6, 0x8, R3 ;  /* 0x0000000806037824 */ /* 0x000fce00078e0203 */
.L_x_2673:
[----:B---3--:R3:W4:Y:S02]  /*ea40*/  SYNCS.PHASECHK.TRANS64.TRYWAIT P0, [R3+URZ], R2 ;  /* 0x00000002030075a7 */ /* 0x008724000800017f */
[----:B----4-:R-:W-:Y:S05]  /*ea50*/  @!P0 NANOSLEEP.SYNCS 0x989680 ;  /* 0x009896800000895d */ /* 0x010fea0003900000 */
[----:B------:R-:W4:Y:S02]  /*ea60*/  @!P0 SYNCS.PHASECHK.TRANS64 P0, [R3+URZ], R2 ;  /* 0x00000002030085a7 */ /* 0x000f24000800007f */
[----:B----4-:R-:W-:Y:S05]  /*ea70*/  @!P0 BRA `(.L_x_2673) ;  /* 0xfffffffc00f08947 */ /* 0x010fea000383ffff */
.L_x_2548:
[----:B------:R-:W-:Y:S05]  /*ea80*/  BSYNC B6 ;  /* 0x0000000000067941 */ /* 0x000fea0003800000 */
.L_x_2543:
[----:B------:R-:W-:Y:S05]  /*ea90*/  EXIT ;  /* 0x000000000000794d */ /* 0x000fea0003800000 */
.L_x_2554:
[----:B------:R-:W-:Y:S01]  /*eaa0*/  MOV R12, RZ ;  /* 0x000000ff000c7202 */ /* 0x000fe20000000f00 */
[----:B------:R-:W-:Y:S01]  /*eab0*/  IMAD.MOV.U32 R11, RZ, RZ, 0x1f ;  /* 0x0000001fff0b7424 */ /* 0x000fe200078e00ff */
[----:B------:R-:W-:-:S07]  /*eac0*/  MOV R15, 0xffffffff ;  /* 0xffffffff000f7802 */ /* 0x000fce0000000f00 */
[----:B------:R-:W-:Y:S05]  /*ead0*/  WARPSYNC.COLLECTIVE R15, `(.L_x_2674) ;  /* 0x000000000f087348 */ /* 0x000fea0003c00000 */
[----:B------:R1:W2:Y:S02]  /*eae0*/  SHFL.IDX P6, R14, R13, R12, R11 ;  /* 0x0000000c0d0e7389 */ /* 0x0002a400000c000b */
[----:B-12---:R-:W-:Y:S01]  /*eaf0*/  ENDCOLLECTIVE ;  /* 0x000000000000791b */ /* 0x006fe20003800000 */
.L_x_2674:
[----:B------:R-:W-:Y:S05]  /*eb00*/  BRA `(.L_x_2675) ;  /* 0xffffff24009c7947 */ /* 0x000fea000383ffff */
.L_x_2556:
[----:B----4-:R4:W1:Y:S02]  /*eb10*/  SYNCS.PHASECHK.TRANS64.TRYWAIT P0, [R17+URZ+0x26800], R2 ;  /* 0x02680002110075a7 */ /* 0x010864000800017f */
[----:B-1----:R-:W-:Y:S05]  /*eb20*/  @!P0 NANOSLEEP.SYNCS 0x989680 ;  /* 0x009896800000895d */ /* 0x002fea0003900000 */
[----:B------:R-:W1:Y:S02]  /*eb30*/  @!P0 SYNCS.PHASECHK.TRANS64 P0, [R17+URZ+0x26800], R2 ;  /* 0x02680002110085a7 */ /* 0x000e64000800007f */
[----:B-1----:R-:W-:Y:S05]  /*eb40*/  @!P0 BRA `(.L_x_2556) ;  /* 0xfffffffc00f08947 */ /* 0x002fea000383ffff */
[----:B------:R-:W-:Y:S05]  /*eb50*/  BRA `(.L_x_2555) ;  /* 0xffffff2400b07947 */ /* 0x000fea000383ffff */
.L_x_2561:
[----:B--2---:R2:W3:Y:S02]  /*eb60*/  SYNCS.PHASECHK.TRANS64.TRYWAIT P1, [R8+URZ+0x26810], R21 ;  /* 0x02681015080075a7 */ /* 0x0044e4000802017f */
[----:B---3--:R-:W-:Y:S05]  /*eb70*/  @!P1 NANOSLEEP.SYNCS 0x989680 ;  /* 0x009896800000995d */ /* 0x008fea0003900000 */
[----:B------:R-:W3:Y:S02]  /*eb80*/  @!P1 SYNCS.PHASECHK.TRANS64 P1, [R8+URZ+0x26810], R21 ;  /* 0x02681015080095a7 */ /* 0x000ee4000802007f */
[----:B---3--:R-:W-:Y:S05]  /*eb90*/  @!P1 BRA `(.L_x_2561) ;  /* 0xfffffffc00f09947 */ /* 0x008fea000383ffff */
[----:B------:R-:W-:Y:S05]  /*eba0*/  BRA `(.L_x_2560) ;  /* 0xffffff2c00ec7947 */ /* 0x000fea000383ffff */
.L_x_2565:
[----:B------:R1:W1:Y:S02]  /*ebb0*/  SYNCS.PHASECHK.TRANS64.TRYWAIT P1, [R8+URZ+0x26830], R21 ;  /* 0x02683015080075a7 */ /* 0x000264000802017f */
[----:B-1----:R-:W-:Y:S05]  /*ebc0*/  @!P1 NANOSLEEP.SYNCS 0x989680 ;  /* 0x009896800000995d */ /* 0x002fea0003900000 */
[----:B------:R-:W1:Y:S02]  /*ebd0*/  @!P1 SYNCS.PHASECHK.TRANS64 P1, [R8+URZ+0x26830], R21 ;  /* 0x02683015080095a7 */ /* 0x000e64000802007f */
[----:B-1----:R-:W-:Y:S05]  /*ebe0*/  @!P1 BRA `(.L_x_2565) ;  /* 0xfffffffc00f09947 */ /* 0x002fea000383ffff */
[----:B------:R-:W-:Y:S05]  /*ebf0*/  BRA `(.L_x_2564) ;  /* 0xffffff3000e87947 */ /* 0x000fea000383ffff */
.L_x_2573:
[----:B--2---:R2:W3:Y:S02]  /*ec00*/  SYNCS.PHASECHK.TRANS64.TRYWAIT P1, [R6+URZ+0x26810], R15 ;  /* 0x0268100f060075a7 */ /* 0x0044e4000802017f */
[----:B---3--:R-:W-:Y:S05]  /*ec10*/  @!P1 NANOSLEEP.SYNCS 0x989680 ;  /* 0x009896800000995d */ /* 0x008fea0003900000 */
[----:B------:R-:W3:Y:S02]  /*ec20*/  @!P1 SYNCS.PHASECHK.TRANS64 P1, [R6+URZ+0x26810], R15 ;  /* 0x0268100f060095a7 */ /* 0x000ee4000802007f */
[----:B---3--:R-:W-:Y:S05]  /*ec30*/  @!P1 BRA `(.L_x_2573) ;  /* 0xfffffffc00f09947 */ /* 0x008fea000383ffff */
[----:B------:R-:W-:Y:S05]  /*ec40*/  BRA `(.L_x_2572) ;  /* 0xffffff7000f47947 */ /* 0x000fea000383ffff */
.L_x_2577:
[----:B------:R1:W1:Y:S02]  /*ec50*/  SYNCS.PHASECHK.TRANS64.TRYWAIT P1, [R6+URZ+0x26830], R15 ;  /* 0x0268300f060075a7 */ /* 0x000264000802017f */
[----:B-1----:R-:W-:Y:S05]  /*ec60*/  @!P1 NANOSLEEP.SYNCS 0x989680 ;  /* 0x009896800000995d */ /* 0x002fea0003900000 */
[----:B------:R-:W1:Y:S02]  /*ec70*/  @!P1 SYNCS.PHASECHK.TRANS64 P1, [R6+URZ+0x26830], R15 ;  /* 0x0268300f060095a7 */ /* 0x000e64000802007f */
[----:B-1----:R-:W-:Y:S05]  /*ec80*/  @!P1 BRA `(.L_x_2577) ;  /* 0xfffffffc00f09947 */ /* 0x002fea000383ffff */
[----:B------:R-:W-:Y:S05]  /*ec90*/  BRA `(.L_x_2576) ;  /* 0xffffff7400e47947 */ /* 0x000fea000383ffff */
.L_x_2609:
[----:B------:R-:W-:Y:S01]  /*eca0*/  BSSY B0, `(.L_x_2676) ;  /* 0x0000005000007945 */ /* 0x000fe20003800000 */
[----:B------:R-:W-:-:S07]  /*ecb0*/  IMAD.MOV.U32 R15, RZ, RZ, -0x1 ;  /* 0xffffffffff0f7424 */ /* 0x000fce00078e00ff */
[----:B------:R-:W-:Y:S05]  /*ecc0*/  WARPSYNC.COLLECTIVE R15, `(.L_x_2677) ;  /* 0x000000000f087348 */ /* 0x000fea0003c00000 */
[----:B------:R-:W-:Y:S01]  /*ecd0*/  NOP ;  /* 0x0000000000007918 */ /* 0x000fe20000000000 */
[----:B------:R-:W-:Y:S01]  /*ece0*/  ENDCOLLECTIVE ;  /* 0x000000000000791b */ /* 0x000fe20003800000 */
.L_x_2677:
[----:B------:R-:W-:Y:S05]  /*ecf0*/  BSYNC B0 ;  /* 0x0000000000007941 */ /* 0x000fea0003800000 */
.L_x_2676:
[----:B------:R-:W-:Y:S05]  /*ed00*/  BRA `(.L_x_2678) ;  /* 0xffffffcc00747947 */ /* 0x000fea000383ffff */
.L_x_2622:
[----:B------:R-:W-:Y:S01]  /*ed10*/  BSSY B0, `(.L_x_2679) ;  /* 0x0000005000007945 */ /* 0x000fe20003800000 */
[----:B------:R-:W-:-:S07]  /*ed20*/  MOV R15, 0xffffffff ;  /* 0xffffffff000f7802 */ /* 0x000fce0000000f00 */
[----:B------:R-:W-:Y:S05]  /*ed30*/  WARPSYNC.COLLECTIVE R15, `(.L_x_2680) ;  /* 0x000000000f087348 */ /* 0x000fea0003c00000 */
[----:B------:R-:W-:Y:S01]  /*ed40*/  NOP ;  /* 0x0000000000007918 */ /* 0x000fe20000000000 */
[----:B------:R-:W-:Y:S01]  /*ed50*/  ENDCOLLECTIVE ;  /* 0x000000000000791b */ /* 0x000fe20003800000 */
.L_x_2680:
[----:B------:R-:W-:Y:S05]  /*ed60*/  BSYNC B0 ;  /* 0x0000000000007941 */ /* 0x000fea0003800000 */
.L_x_2679:
[----:B------:R-:W-:Y:S05]  /*ed70*/  BRA `(.L_x_2681) ;  /* 0xffffffd400147947 */ /* 0x000fea000383ffff */
.L_x_2634:
[----:B------:R-:W-:Y:S01]  /*ed80*/  BSSY B0, `(.L_x_2682) ;  /* 0x0000005000007945 */ /* 0x000fe20003800000 */
[----:B------:R-:W-:-:S07]  /*ed90*/  IMAD.MOV.U32 R15, RZ, RZ, -0x1 ;  /* 0xffffffffff0f7424 */ /* 0x000fce00078e00ff */
[----:B------:R-:W-:Y:S05]  /*eda0*/  WARPSYNC.COLLECTIVE R15, `(.L_x_2683) ;  /* 0x000000000f087348 */ /* 0x000fea0003c00000 */
[----:B------:R-:W-:Y:S01]  /*edb0*/  NOP ;  /* 0x0000000000007918 */ /* 0x000fe20000000000 */
[----:B------:R-:W-:Y:S01]  /*edc0*/  ENDCOLLECTIVE ;  /* 0x000000000000791b */ /* 0x000fe20003800000 */
.L_x_2683:
[----:B------:R-:W-:Y:S05]  /*edd0*/  BSYNC B0 ;  /* 0x0000000000007941 */ /* 0x000fea0003800000 */
.L_x_2682:
[----:B------:R-:W-:Y:S05]  /*ede0*/  BRA `(.L_x_2684) ;  /* 0xffffffd800507947 */ /* 0x000fea000383ffff */
.L_x_2648:
[----:B-1----:R1:W2:Y:S02]  /*edf0*/  SYNCS.PHASECHK.TRANS64.TRYWAIT P1, [R0+URZ+0x26820], R3 ;  /* 0x02682003000075a7 */ /* 0x0022a4000802017f */
[----:B--2---:R-:W-:Y:S05]  /*ee00*/  @!P1 NANOSLEEP.SYNCS 0x989680 ;  /* 0x009896800000995d */ /* 0x004fea0003900000 */
[----:B------:R-:W2:Y:S02]  /*ee10*/  @!P1 SYNCS.PHASECHK.TRANS64 P1, [R0+URZ+0x26820], R3 ;  /* 0x02682003000095a7 */ /* 0x000ea4000802007f */
[----:B--2---:R-:W-:Y:S05]  /*ee20*/  @!P1 BRA `(.L_x_2648) ;  /* 0xfffffffc00f09947 */ /* 0x004fea000383ffff */
[----:B------:R-:W-:Y:S05]  /*ee30*/  BRA `(.L_x_2685) ;  /* 0xffffffe000e47947 */ /* 0x000fea000383ffff */
.L_x_2652:
[----:B--2---:R2:W3:Y:S02]  /*ee40*/  SYNCS.PHASECHK.TRANS64.TRYWAIT P1, [R0+URZ+0x26840], R17 ;  /* 0x02684011000075a7 */ /* 0x0044e4000802017f */
[----:B---3--:R-:W-:Y:S05]  /*ee50*/  @!P1 NANOSLEEP.SYNCS 0x989680 ;  /* 0x009896800000995d */ /* 0x008fea0003900000 */
[----:B------:R-:W3:Y:S02]  /*ee60*/  @!P1 SYNCS.PHASECHK.TRANS64 P1, [R0+URZ+0x26840], R17 ;  /* 0x02684011000095a7 */ /* 0x000ee4000802007f */
[----:B---3--:R-:W-:Y:S05]  /*ee70*/  @!P1 BRA `(.L_x_2652) ;  /* 0xfffffffc00f09947 */ /* 0x008fea000383ffff */
[----:B------:R-:W-:Y:S05]  /*ee80*/  BRA `(.L_x_2686) ;  /* 0xffffffe800247947 */ /* 0x000fea000383ffff */
.L_x_2654:
[----:B-1----:R1:W3:Y:S02]  /*ee90*/  SYNCS.PHASECHK.TRANS64.TRYWAIT P1, [R0+URZ+0x26828], R17 ;  /* 0x02682811000075a7 */ /* 0x0022e4000802017f */
[----:B---3--:R-:W-:Y:S05]  /*eea0*/  @!P1 NANOSLEEP.SYNCS 0x989680 ;  /* 0x009896800000995d */ /* 0x008fea0003900000 */
[----:B------:R-:W3:Y:S02]  /*eeb0*/  @!P1 SYNCS.PHASECHK.TRANS64 P1, [R0+URZ+0x26828], R17 ;  /* 0x02682811000095a7 */ /* 0x000ee4000802007f */
[----:B---3--:R-:W-:Y:S05]  /*eec0*/  @!P1 BRA `(.L_x_2654) ;  /* 0xfffffffc00f09947 */ /* 0x008fea000383ffff */
[----:B------:R-:W-:Y:S05]  /*eed0*/  BRA `(.L_x_2687) ;  /* 0xffffffe800a47947 */ /* 0x000fea000383ffff */
.L_x_2656:
[----:B---3--:R3:W4:Y:S02]  /*eee0*/  SYNCS.PHASECHK.TRANS64.TRYWAIT P1, [R0+URZ+0x26848], R17 ;  /* 0x02684811000075a7 */ /* 0x008724000802017f */
[----:B----4-:R-:W-:Y:S05]  /*eef0*/  @!P1 NANOSLEEP.SYNCS 0x989680 ;  /* 0x009896800000995d */ /* 0x010fea0003900000 */
[----:B------:R-:W4:Y:S02]  /*ef00*/  @!P1 SYNCS.PHASECHK.TRANS64 P1, [R0+URZ+0x26848], R17 ;  /* 0x02684811000095a7 */ /* 0x000f24000802007f */
[----:B----4-:R-:W-:Y:S05]  /*ef10*/  @!P1 BRA `(.L_x_2656) ;  /* 0xfffffffc00f09947 */ /* 0x010fea000383ffff */
[----:B------:R-:W-:Y:S05]  /*ef20*/  BRA `(.L_x_2688) ;  /* 0xffffffec002c7947 */ /* 0x000fea000383ffff */
.L_x_2658:
[----:B------:R-:W-:-:S07]  /*ef30*/  SHF.L.U32 R4, R8, 0x1f, RZ ;  /* 0x0000001f08047819 */ /* 0x000fce00000006ff */
.L_x_2689:
[----:B----4-:R4:W1:Y:S02]  /*ef40*/  SYNCS.PHASECHK.TRANS64.TRYWAIT P1, [R0+URZ+0x26820], R4 ;  /* 0x02682004000075a7 */ /* 0x010864000802017f */
[----:B-1----:R-:W-:Y:S05]  /*ef50*/  @!P1 NANOSLEEP.SYNCS 0x989680 ;  /* 0x009896800000995d */ /* 0x002fea0003900000 */
[----:B------:R-:W1:Y:S02]  /*ef60*/  @!P1 SYNCS.PHASECHK.TRANS64 P1, [R0+URZ+0x26820], R4 ;  /* 0x02682004000095a7 */ /* 0x000e64000802007f */
[----:B-1----:R-:W-:Y:S05]  /*ef70*/  @!P1 BRA `(.L_x_2689) ;  /* 0xfffffffc00f09947 */ /* 0x002fea000383ffff */
[----:B------:R-:W-:Y:S05]  /*ef80*/  BRA `(.L_x_2690) ;  /* 0xffffffec00947947 */ /* 0x000fea000383ffff */
.L_x_2661:
[----:B-1----:R1:W4:Y:S02]  /*ef90*/  SYNCS.PHASECHK.TRANS64.TRYWAIT P1, [R0+URZ+0x26840], R14 ;  /* 0x0268400e000075a7 */ /* 0x002324000802017f */
[----:B----4-:R-:W-:Y:S05]  /*efa0*/  @!P1 NANOSLEEP.SYNCS 0x989680 ;  /* 0x009896800000995d */ /* 0x010fea0003900000 */
[----:B------:R-:W4:Y:S02]  /*efb0*/  @!P1 SYNCS.PHASECHK.TRANS64 P1, [R0+URZ+0x26840], R14 ;  /* 0x0268400e000095a7 */ /* 0x000f24000802007f */
[----:B----4-:R-:W-:Y:S05]  /*efc0*/  @!P1 BRA `(.L_x_2661) ;  /* 0xfffffffc00f09947 */ /* 0x010fea000383ffff */
[----:B------:R-:W-:Y:S05]  /*efd0*/  BRA `(.L_x_2691) ;  /* 0xfffffff0002c7947 */ /* 0x000fea000383ffff */
.L_x_2663:
[----:B-1----:R1:W4:Y:S02]  /*efe0*/  SYNCS.PHASECHK.TRANS64.TRYWAIT P1, [R0+URZ+0x26828], R14 ;  /* 0x0268280e000075a7 */ /* 0x002324000802017f */
[----:B----4-:R-:W-:Y:S05]  /*eff0*/  @!P1 NANOSLEEP.SYNCS 0x989680 ;  /* 0x009896800000995d */ /* 0x010fea0003900000 */
[----:B------:R-:W4:Y:S02]  /*f000*/  @!P1 SYNCS.PHASECHK.TRANS64 P1, [R0+URZ+0x26828], R14 ;  /* 0x0268280e000095a7 */ /* 0x000f24000802007f */
[----:B----4-:R-:W-:Y:S05]  /*f010*/  @!P1 BRA `(.L_x_2663) ;  /* 0xfffffffc00f09947 */ /* 0x010fea000383ffff */
[----:B------:R-:W-:Y:S05]  /*f020*/  BRA `(.L_x_2692) ;  /* 0xfffffff000a07947 */ /* 0x000fea000383ffff */
.L_x_2665:
[----:B-1----:R1:W4:Y:S02]  /*f030*/  SYNCS.PHASECHK.TRANS64.TRYWAIT P0, [R4+URZ+0x26840], R3 ;  /* 0x02684003040075a7 */ /* 0x002324000800017f */
[----:B----4-:R-:W-:Y:S05]  /*f040*/  @!P0 NANOSLEEP.SYNCS 0x989680 ;  /* 0x009896800000895d */ /* 0x010fea0003900000 */
[----:B------:R-:W4:Y:S02]  /*f050*/  @!P0 SYNCS.PHASECHK.TRANS64 P0, [R4+URZ+0x26840], R3 ;  /* 0x02684003040085a7 */ /* 0x000f24000800007f */
[----:B----4-:R-:W-:Y:S05]  /*f060*/  @!P0 BRA `(.L_x_2665) ;  /* 0xfffffffc00f08947 */ /* 0x010fea000383ffff */
[----:B------:R-:W-:Y:S05]  /*f070*/  BRA `(.L_x_2693) ;  /* 0xfffffff4003c7947 */ /* 0x000fea000383ffff */
.L_x_2667:
[----:B------:R-:W-:Y:S01]  /*f080*/  BSSY B0, `(.L_x_2694) ;  /* 0x0000006000007945 */ /* 0x000fe20003800000 */
[----:B------:R-:W-:-:S07]  /*f090*/  MOV R15, 0xffffffff ;  /* 0xffffffff000f7802 */ /* 0x000fce0000000f00 */
[----:B------:R-:W-:Y:S05]  /*f0a0*/  WARPSYNC.COLLECTIVE R15, `(.L_x_2695) ;  /* 0x000000000f0c7348 */ /* 0x000fea0003c00000 */
[----:B------:R-:W-:Y:S02]  /*f0b0*/  ELECT P6, UR62, PT ;  /* 0x00000000003e782f */ /* 0x000fe400038c0000 */
[----:B------:R-:W-:Y:S01]  /*f0c0*/  MOV R14, UR62 ;  /* 0x0000003e000e7c02 */ /* 0x000fe20008000f00 */
[----:B------:R-:W-:Y:S10]  /*f0d0*/  ENDCOLLECTIVE ;  /* 0x000000000000791b */ /* 0x000ff40003800000 */
.L_x_2695:
[----:B------:R-:W-:Y:S05]  /*f0e0*/  BSYNC B0 ;  /* 0x0000000000007941 */ /* 0x000fea0003800000 */
.L_x_2694:
[----:B------:R-:W-:Y:S05]  /*f0f0*/  BRA `(.L_x_2696) ;  /* 0xfffffff400d87947 */ /* 0x000fea000383ffff */
.L_x_2669:
[----:B-1----:R1:W2:Y:S02]  /*f100*/  SYNCS.PHASECHK.TRANS64.TRYWAIT P0, [R7+URZ], R4 ;  /* 0x00000004070075a7 */ /* 0x0022a4000800017f */
[----:B--2---:R-:W-:Y:S05]  /*f110*/  @!P0 NANOSLEEP.SYNCS 0x989680 ;  /* 0x009896800000895d */ /* 0x004fea0003900000 */
[----:B------:R-:W2:Y:S02]  /*f120*/  @!P0 SYNCS.PHASECHK.TRANS64 P0, [R7+URZ], R4 ;  /* 0x00000004070085a7 */ /* 0x000ea4000800007f */
[----:B--2---:R-:W-:Y:S05]  /*f130*/  @!P0 BRA `(.L_x_2669) ;  /* 0xfffffffc00f08947 */ /* 0x004fea000383ffff */
[----:B------:R-:W-:Y:S05]  /*f140*/  BRA `(.L_x_2697) ;  /* 0xfffffff800187947 */ /* 0x000fea000383ffff */
.L_x_2670:
[----:B--2---:R2:W3:Y:S02]  /*f150*/  SYNCS.PHASECHK.TRANS64.TRYWAIT P0, [R3+URZ], R2 ;  /* 0x00000002030075a7 */ /* 0x0044e4000800017f */
[----:B---3--:R-:W-:Y:S05]  /*f160*/  @!P0 NANOSLEEP.SYNCS 0x989680 ;  /* 0x009896800000895d */ /* 0x008fea0003900000 */
[----:B------:R-:W3:Y:S02]  /*f170*/  @!P0 SYNCS.PHASECHK.TRANS64 P0, [R3+URZ], R2 ;  /* 0x00000002030085a7 */ /* 0x000ee4000800007f */
[----:B---3--:R-:W-:Y:S05]  /*f180*/  @!P0 BRA `(.L_x_2670) ;  /* 0xfffffffc00f08947 */ /* 0x008fea000383ffff */
[----:B------:R-:W-:Y:S05]  /*f190*/  BRA `(.L_x_2698) ;  /* 0xfffffff8000c7947 */ /* 0x000fea000383ffff */
.L_x_2672:
[----:B--2---:R2:W3:Y:S02]  /*f1a0*/  SYNCS.PHASECHK.TRANS64.TRYWAIT P0, [R5+URZ], R4 ;  /* 0x00000004050075a7 */ /* 0x0044e4000800017f */
[----:B---3--:R-:W-:Y:S05]  /*f1b0*/  @!P0 NANOSLEEP.SYNCS 0x989680 ;  /* 0x009896800000895d */ /* 0x008fea0003900000 */
[----:B------:R-:W3:Y:S02]  /*f1c0*/  @!P0 SYNCS.PHASECHK.TRANS64 P0, [R5+URZ], R4 ;  /* 0x00000004050085a7 */ /* 0x000ee4000800007f */
[----:B---3--:R-:W-:Y:S05]  /*f1d0*/  @!P0 BRA `(.L_x_2672) ;  /* 0xfffffffc00f08947 */ /* 0x008fea000383ffff */
[----:B------:R-:W-:Y:S05]  /*f1e0*/  BRA `(.L_x_2699) ;  /* 0xfffffff800107947 */ /* 0x000fea000383ffff */
.L_x_2700:
        /* <DEDUP_REMOVED lines=9> */
.L_x_7391:


//--------------------- .text._ZN7cutlass13device_kernelIN5flash11enable_sm90INS1_16FlashAttnBwdSm90INS1_25CollectiveMainloopBwdSm90ILi2ELi2ELi2EN4cute5tupleIJNS5_1CILi1EEES8_S8_EEENS6_IJNS7_ILi96EEENS7_ILi128EEENS7_ILi64EEEEEENS_10bfloat16_tEfNS_4arch4Sm90ELb1ELb0ELb1ELb0ELb0ELb1ELb0ELb1ELi2ELi1ELi2ELi2ELb0EEENS1_24CollectiveEpilogueBwdGQAISD_fSG_Li256ELb0ELb0EEENS1_25SingleTileBwdLPTSchedulerILb0ELi128ELb0EEEEEEEEEvNT_6ParamsE --------------------------
	.section	.text._ZN7cutlass13device_kernelIN5flash11enable_sm90INS1_16FlashAttnBwdSm90INS1_25CollectiveMainloopBwdSm90ILi2ELi2ELi2EN4cute5tupleIJNS5_1CILi1EEES8_S8_EEENS6_IJNS7_ILi96EEENS7_ILi128EEENS7_ILi64EEEEEENS_10bfloat16_tEfNS_4arch4Sm90ELb1ELb0ELb1ELb0ELb0ELb1ELb0ELb1ELi2ELi1ELi2ELi2ELb0EEENS1_24CollectiveEpilogueBwdGQAISD_fSG_Li256ELb0ELb0EEENS1_25SingleTileBwdLPTSchedulerILb0ELi128ELb0EEEEEEEEEvNT_6ParamsE,"ax",@progbits
	.align	128
.text._ZN7cutlass13device_kernelIN5flash11enable_sm90INS1_16FlashAttnBwdSm90INS1_25CollectiveMainloopBwdSm90ILi2ELi2ELi2EN4cute5tupleIJNS5_1CILi1EEES8_S8_EEENS6_IJNS7_ILi96EEENS7_ILi128EEENS7_ILi64EEEEEENS_10bfloat16_tEfNS_4arch4Sm90ELb1ELb0ELb1ELb0ELb0ELb1ELb0ELb1ELi2ELi1ELi2ELi2ELb0EEENS1_24CollectiveEpilogueBwdGQAISD_fSG_Li256ELb0ELb0EEENS1_25SingleTileBwdLPTSchedulerILb0ELi128ELb0EEEEEEEEEvNT_6ParamsE:
        .type           _ZN7cutlass13device_kernelIN5flash11enable_sm90INS1_16FlashAttnBwdSm90INS1_25CollectiveMainloopBwdSm90ILi2ELi2ELi2EN4cute5tupleIJNS5_1CILi1EEES8_S8_EEENS6_IJNS7_ILi96EEENS7_ILi128EEENS7_ILi64EEEEEENS_10bfloat16_tEfNS_4arch4Sm90ELb1ELb0ELb1ELb0ELb0ELb1ELb0ELb1ELi2ELi1ELi2ELi2ELb0EEENS1_24CollectiveEpilogueBwdGQAISD_fSG_Li256ELb0ELb0EEENS1_25SingleTileBwdLPTSchedulerILb0ELi128ELb0EEEEEEEEEvNT_6ParamsE,@function
        .size           _ZN7cutlass13device_kernelIN5flash11enable_sm90INS1_16FlashAttnBwdSm90INS1_25CollectiveMainloopBwdSm90ILi2ELi2ELi2EN4cute5tupleIJNS5_1CILi1EEES8_S8_EEENS6_IJNS7_ILi96EEENS7_ILi128EEENS7_ILi64EEEEEENS_10bfloat16_tEfNS_4arch4Sm90ELb1ELb0ELb1ELb0ELb0ELb1ELb0ELb1ELi2ELi1ELi2ELi2ELb0EEENS1_24CollectiveEpilogueBwdGQAISD_fSG_Li256ELb0ELb0EEENS1_25SingleTileBwdLPTSchedulerILb0ELi128ELb0EEEEEEEEEvNT_6ParamsE,(.L_x_7392 - _ZN7cutlass13device_kernelIN5flash11enable_sm90INS1_16FlashAttnBwdSm90INS1_25CollectiveMainloopBwdSm90ILi2ELi2ELi2EN4cute5tupleIJNS5_1CILi1EEES8_S8_EEENS6_IJNS7_ILi96EEENS7_ILi128EEENS7_ILi64EEEEEENS_10bfloat16_tEfNS_4arch4Sm90ELb1ELb0ELb1ELb0ELb0ELb1ELb0ELb1ELi2ELi1ELi2ELi2ELb0EEENS1_24CollectiveEpilogueBwdGQAISD_fSG_Li256ELb0ELb0EEENS1_25SingleTileBwdLPTSchedulerILb0ELi128ELb0EEEEEEEEEvNT_6ParamsE)
        .other          _ZN7cutlass13device_kernelIN5flash11enable_sm90INS1_16FlashAttnBwdSm90INS1_25CollectiveMainloopBwdSm90ILi2ELi2ELi2EN4cute5tupleIJNS5_1CILi1EEES8_S8_EEENS6_IJNS7_ILi96EEENS7_ILi128EEENS7_ILi64EEEEEENS_10bfloat16_tEfNS_4arch4Sm90ELb1ELb0ELb1ELb0ELb0ELb1ELb0ELb1ELi2ELi1ELi2ELi2ELb0EEENS1_24CollectiveEpilogueBwdGQAISD_fSG_Li256ELb0ELb0EEENS1_25SingleTileBwdLPTSchedulerILb0ELi128ELb0EEEEEEEEEvNT_6ParamsE,@"STO_CUDA_ENTRY STV_DEFAULT"
_ZN7cutlass13device_kernelIN5flash11enable_sm90INS1_16FlashAttnBwdSm90INS1_25CollectiveMainloopBwdSm90ILi2ELi2ELi2EN4cute5tupleIJNS5_1CILi1EEES8_S8_EEENS6_IJNS7_ILi96EEENS7_ILi128EEENS7_ILi64EEEEEENS_10bfloat16_tEfNS_4arch4Sm90ELb1ELb0ELb1ELb0ELb0ELb1ELb0ELb1ELi2ELi1ELi2ELi2ELb0EEENS1_24CollectiveEpilogueBwdGQAISD_fSG_Li256ELb0ELb0EEENS1_25SingleTileBwdLPTSchedulerILb0ELi128ELb0EEEEEEEEEvNT_6ParamsE:
        /* <DEDUP_REMOVED lines=23> */
.L_x_2702:
[----:B------:R-:W-:Y:S05]  /*0170*/  BSYNC B0 ;  /* 0x0000000000007941 */ /* 0x000fea0003800000 */
.L_x_2701:
        /* <DEDUP_REMOVED lines=34> */
.L_x_2703:
        /* <DEDUP_REMOVED lines=22> */
.L_x_2704:
        /* <DEDUP_REMOVED lines=8> */
.L_x_2707:
        /* <DEDUP_REMOVED lines=24> */
[----:B------:R-:W1:Y:S01]  /*0700*/  LDC R2, c[0x0][0x8e4] ;  /* 0x00023900ff027b82 */ /* 0x000e620000000800 */
[----:B------:R-:W-:Y:S01]  /*0710*/  IMAD.U32 R3, RZ, RZ, UR4 ;  /* 0x00000004ff037e24 */ /* 0x000fe2000f8e00ff */
[----:B-1----:R-:W-:-:S13]  /*0720*/  ISETP.NE.AND P0, PT, R2, 0x1, PT ;  /* 0x000000010200780c */ /* 0x002fda0003f05270 */
[----:B------:R-:W1:Y:S02]  /*0730*/  @P0 LDC.64 R4, c[0x0][0x8e8] ;  /* 0x00023a00ff040b82 */ /* 0x000e640000000a00 */
[----:B-1----:R-:W-:-:S05]  /*0740*/  @P0 IMAD.HI.U32 R0, R4, UR4, RZ ;  /* 0x0000000404000c27 */ /* 0x002fca000f8e00ff */
[----:B------:R-:W-:-:S05]  /*0750*/  @P0 SHF.R.U32.HI R3, RZ, R5, R0 ;  /* 0x00000005ff030219 */ /* 0x000fca0000011600 */
[----:B------:R1:W-:Y:S01]  /*0760*/  STL [R1+0x30], R3 ;  /* 0x0000300301007387 */ /* 0x0003e20000100800 */
[----:B------:R-:W-:Y:S01]  /*0770*/  IMAD R0, R3, R2, RZ ;  /* 0x0000000203007224 */ /* 0x000fe200078e02ff */
[----:B------:R-:W-:Y:S06]  /*0780*/  BRA `(.L_x_2709) ;  /* 0x0000000000207947 */ /* 0x000fec0003800000 */
.L_x_2708:
[----:B------:R-:W1:Y:S01]  /*0790*/  LDC R2, c[0x0][0x8cc] ;  /* 0x00023300ff027b82 */ /* 0x000e620000000800 */
[----:B------:R-:W-:Y:S01]  /*07a0*/  IMAD.U32 R3, RZ, RZ, UR4 ;  /* 0x00000004ff037e24 */ /* 0x000fe2000f8e00ff */
[----:B-1----:R-:W-:-:S13]  /*07b0*/  ISETP.NE.AND P0, PT, R2, 0x1, PT ;  /* 0x000000010200780c */ /* 0x002fda0003f05270 */
[----:B------:R-:W1:Y:S02]  /*07c0*/  @P0 LDC.64 R4, c[0x0][0x8d0] ;  /* 0x00023400ff040b82 */ /* 0x000e640000000a00 */
[----:B-1----:R-:W-:-:S05]  /*07d0*/  @P0 IMAD.HI.U32 R0, R4, UR4, RZ ;  /* 0x0000000404000c27 */ /* 0x002fca000f8e00ff */
[----:B------:R-:W-:-:S05]  /*07e0*/  @P0 SHF.R.U32.HI R3, RZ, R5, R0 ;  /* 0x00000005ff030219 */ /* 0x000fca0000011600 */
[----:B------:R2:W-:Y:S01]  /*07f0*/  STL [R1+0x30], R3 ;  /* 0x0000300301007387 */ /* 0x0005e20000100800 */
[----:B------:R-:W-:-:S07]  /*0800*/  IMAD R0, R3, R2, RZ ;  /* 0x0000000203007224 */ /* 0x000fce00078e02ff */
.L_x_2709:
[----:B------:R-:W3:Y:S01]  /*0810*/  LDC R2, c[0x0][0x8c0] ;  /* 0x00023000ff027b82 */ /* 0x000ee20000000800 */
[----:B------:R-:W-:-:S07]  /*0820*/  IADD3 R0, -R0, UR4, RZ ;  /* 0x0000000400007c10 */ /* 0x000fce000fffe1ff */
[----:B------:R-:W4:Y:S01]  /*0830*/  LDC R7, c[0x0][0x8cc] ;  /* 0x00023300ff077b82 */ /* 0x000f220000000800 */
[----:B---3--:R-:W-:Y:S01]  /*0840*/  ISETP.NE.AND P0, PT, R2, 0x1, PT ;  /* 0x000000010200780c */ /* 0x008fe20003f05270 */
[----:B----4-:R-:W-:-:S12]  /*0850*/  IMAD R4, R7, UR6, R0 ;  /* 0x0000000607047c24 */ /* 0x010fd8000f8e0200 */
[----:B-12---:R-:W1:Y:S01]  /*0860*/  @P0 LDC R3, c[0x0][0x8c4] ;  /* 0x00023100ff030b82 */ /* 0x006e620000000800 */
[----:B------:R-:W-:-:S07]  /*0870*/  MOV R6, R4 ;  /* 0x0000000400067202 */ /* 0x000fce0000000f00 */
[----:B------:R-:W2:Y:S01]  /*0880*/  @P0 LDC R5, c[0x0][0x8c8] ;  /* 0x00023200ff050b82 */ /* 0x000ea20000000800 */
[----:B-1----:R-:W-:-:S05]  /*0890*/  @P0 IMAD.HI.U32 R0, R4, R3, RZ ;  /* 0x0000000304000227 */ /* 0x002fca00078e00ff */
[----:B--2---:R-:W-:-:S04]  /*08a0*/  @P0 SHF.R.U32.HI R6, RZ, R5, R0 ;  /* 0x00000005ff060219 */ /* 0x004fc80000011600 */
[----:B------:R-:W-:Y:S01]  /*08b0*/  ISETP.GE.AND P0, PT, R6, RZ, PT ;  /* 0x000000ff0600720c */ /* 0x000fe20003f06270 */
[----:B------:R1:W-:Y:S01]  /*08c0*/  STL [R1+0x34], R6 ;  /* 0x0000340601007387 */ /* 0x0003e20000100800 */
[----:B------:R-:W-:-:S04]  /*08d0*/  IMAD.MOV R3, RZ, RZ, -R6 ;  /* 0x000000ffff037224 */ /* 0x000fc800078e0a06 */
[----:B------:R-:W-:-:S07]  /*08e0*/  IMAD R0, R2, R3, R4 ;  /* 0x0000000302007224 */ /* 0x000fce00078e0204 */
[----:B-1----:R-:W-:Y:S05]  /*08f0*/  @!P0 BRA `(.L_x_2710) ;  /* 0x000000c8009c8947 */ /* 0x002fea0003800000 */
[----:B------:R-:W2:Y:S01]  /*0900*/  LDL R6, [R1+0x30] ;  /* 0x0000300001067983 */ /* 0x000ea20000100800 */
[----:B------:R-:W2:Y:S01]  /*0910*/  LDC R2, c[0x0][0x280] ;  /* 0x0000a000ff027b82 */ /* 0x000ea20000000800 */
[----:B------:R-:W-:Y:S01]  /*0920*/  ULDC UR4, c[0x0][0x290] ;  /* 0x0000a40000047ab9 */ /* 0x000fe20000000800 */
[----:B------:R-:W-:Y:S01]  /*0930*/  PLOP3.LUT P0, PT, PT, PT, PT, 0x80, 0x0 ;  /* 0x000000000000781c */ /* 0x000fe20003f0f070 */
[----:B------:R1:W-:Y:S01]  /*0940*/  STL [R1+0x38], R0 ;  /* 0x0000380001007387 */ /* 0x0003e20000100800 */
[----:B------:R-:W-:Y:S02]  /*0950*/  CS2R R120, SRZ ;  /* 0x0000000000787805 */ /* 0x000fe4000001ff00 */
[----:B------:R-:W-:Y:S02]  /*0960*/  CS2R R152, SRZ ;  /* 0x0000000000987805 */ /* 0x000fe4000001ff00 */
[----:B------:R-:W-:Y:S02]  /*0970*/  CS2R R122, SRZ ;  /* 0x00000000007a7805 */ /* 0x000fe4000001ff00 */
[----:B------:R-:W-:Y:S01]  /*0980*/  CS2R R124, SRZ ;  /* 0x00000000007c7805 */ /* 0x000fe2000001ff00 */
[----:B------:R-:W3:Y:S01]  /*0990*/  LDC R4, c[0x0][0x74c] ;  /* 0x0001d300ff047b82 */ /* 0x000ee20000000800 */
        /* <DEDUP_REMOVED lines=28> */
[----:B--2---:R-:W-:Y:S01]  /*0b60*/  IMAD R3, R6, 0x80, R2 ;  /* 0x0000008006037824 */ /* 0x004fe200078e0202 */
[----:B------:R-:W-:-:S04]  /*0b70*/  IADD3 R2, R2, 0x5f, RZ ;  /* 0x0000005f02027810 */ /* 0x000fc80007ffe0ff */
[----:B---3--:R-:W-:Y:S01]  /*0b80*/  IADD3 R3, R3, -UR4, -R4 ;  /* 0x8000000403037c10 */ /* 0x008fe2000fffe804 */
[----:B------:R-:W-:-:S04]  /*0b90*/  IMAD.HI R2, R2, 0x2aaaaaab, RZ ;  /* 0x2aaaaaab02027827 */ /* 0x000fc800078e02ff */
        /* <DEDUP_REMOVED lines=30> */
.L_x_2713:
        /* <DEDUP_REMOVED lines=15> */
.L_x_2712:
        /* <DEDUP_REMOVED lines=22> */
.L_x_2715:
        /* <DEDUP_REMOVED lines=15> */
.L_x_2714:
[----:B------:R-:W-:Y:S01]  /*10c0*/  SHF.R.S32.HI R7, RZ, 0x1f, R18 ;  /* 0x0000001fff077819 */ /* 0x000fe20000011412 */
[----:B------:R-:W-:-:S03]  /*10d0*/  UMOV UR4, 0xffffffff ;  /* 0xffffffff00047882 */ /* 0x000fc60000000000 */
[----:B------:R-:W-:-:S04]  /*10e0*/  LEA.HI R0, R7, R18, RZ, 0x7 ;  /* 0x0000001207007211 */ /* 0x000fc800078f38ff */
[----:B------:R-:W-:Y:S01]  /*10f0*/  SHF.R.S32.HI R13, RZ, 0x7, R0 ;  /* 0x00000007ff0d7819 */ /* 0x000fe20000011400 */
[----:B------:R-:W-:Y:S06]  /*1100*/  BRA.DIV UR4, `(.L_x_2716) ;  /* 0x000000c204a07947 */ /* 0x000fec000b800000 */
[----:B------:R1:W2:Y:S02]  /*1110*/  SHFL.IDX PT, R14, R13, RZ, 0x1f ;  /* 0x00001fff0d0e7589 */ /* 0x0002a400000e0000 */
.L_x_2802:
[----:B------:R-:W-:Y:S01]  /*1120*/  SHF.L.U32 R2, RZ, 0x1f, RZ ;  /* 0x0000001fff027819 */ /* 0x000fe200000006ff */
[----:B------:R-:W3:Y:S01]  /*1130*/  LDC R10, c[0x0][0x280] ;  /* 0x0000a000ff0a7b82 */ /* 0x000ee20000000800 */
[----:B------:R-:W-:Y:S02]  /*1140*/  SHF.L.U32 R3, R18, 0x6, RZ ;  /* 0x0000000612037819 */ /* 0x000fe400000006ff */
[CC--:B------:R-:W-:Y:S02]  /*1150*/  LEA.HI R8, R7.reuse, R18.reuse, RZ, 0x5 ;  /* 0x0000001207087211 */ /* 0x0c0fe400078f28ff */
[----:B------:R-:W-:Y:S01]  /*1160*/  LEA.HI R5, R7, R18, RZ, 0x4 ;  /* 0x0000001207057211 */ /* 0x000fe200078f20ff */
[----:B------:R-:W4:Y:S02]  /*1170*/  SYNCS.PHASECHK.TRANS64.TRYWAIT P0, [R17+URZ+0x26800], R2 ;  /* 0x02680002110075a7 */ /* 0x000f24000800017f */
[----:B------:R-:W1:Y:S01]  /*1180*/  LDC R11, c[0x0][0x290] ;  /* 0x0000a400ff0b7b82 */ /* 0x000e620000000800 */
[----:B----4-:R-:W-:Y:S05]  /*1190*/  @P0 BRA `(.L_x_2717) ;  /* 0x0000000000080947 */ /* 0x010fea0003800000 */
[----:B------:R-:W4:Y:S02]  /*11a0*/  SYNCS.PHASECHK.TRANS64.TRYWAIT P0, [R17+URZ+0x26800], R2 ;  /* 0x02680002110075a7 */ /* 0x000f24000800017f */
[----:B----4-:R-:W-:Y:S05]  /*11b0*/  @!P0 BRA `(.L_x_2718) ;  /* 0x000000c000908947 */ /* 0x010fea0003800000 */
.L_x_2717:
[----:B------:R-:W5:Y:S01]  /*11c0*/  LDL R12, [R1+0x30] ;  /* 0x00003000010c7983 */ /* 0x000f620000100800 */
[----:B----4-:R-:W-:Y:S01]  /*11d0*/  SHF.R.S32.HI R2, RZ, 0x5, R8 ;  /* 0x00000005ff027819 */ /* 0x010fe20000011408 */
[----:B------:R-:W-:Y:S01]  /*11e0*/  ULDC UR4, c[0x0][0x74c] ;  /* 0x0001d30000047ab9 */ /* 0x000fe20000000800 */
[----:B------:R-:W-:Y:S01]  /*11f0*/  SHF.R.S32.HI R6, RZ, 0x4, R5 ;  /* 0x00000004ff067819 */ /* 0x000fe20000011405 */
[----:B------:R-:W4:Y:S01]  /*1200*/  LDL R15, [R1+0x2c] ;  /* 0x00002c00010f7983 */ /* 0x000f220000100800 */
[----:B------:R-:W-:Y:S01]  /*1210*/  LOP3.LUT R3, R3, 0x1c0, RZ, 0xc0, !PT ;  /* 0x000001c003037812 */ /* 0x000fe200078ec0ff */
[----:B------:R-:W-:Y:S01]  /*1220*/  IMAD.SHL.U32 R4, R2, 0x10, RZ ;  /* 0x0000001002047824 */ /* 0x000fe200078e00ff */
[----:B------:R-:W-:Y:S02]  /*1230*/  LEA.HI R9, R5, R6, RZ, 0x1 ;  /* 0x0000000605097211 */ /* 0x000fe400078f08ff */
[----:B-1-3--:R-:W-:Y:S02]  /*1240*/  IADD3 R10, -R11, 0x7f, R10 ;  /* 0x0000007f0b0a7810 */ /* 0x00afe40007ffe10a */
[----:B------:R-:W-:-:S02]  /*1250*/  LOP3.LUT R9, R9, 0x7ffffe, RZ, 0xc0, !PT ;  /* 0x007ffffe09097812 */ /* 0x000fc400078ec0ff */
[----:B------:R-:W-:Y:S02]  /*1260*/  LEA.HI R2, R7, R18, RZ, 0x3 ;  /* 0x0000001207027211 */ /* 0x000fe400078f18ff */
[----:B------:R-:W-:Y:S01]  /*1270*/  LOP3.LUT R5, R3, 0x30, R4, 0xf8, !PT ;  /* 0x0000003003057812 */ /* 0x000fe200078ef804 */
[----:B------:R-:W-:Y:S01]  /*1280*/  IMAD.IADD R6, R6, 0x1, -R9 ;  /* 0x0000000106067824 */ /* 0x000fe200078e0a09 */
[----:B------:R-:W-:Y:S02]  /*1290*/  SHF.R.U32.HI R3, RZ, 0x3, R3 ;  /* 0x00000003ff037819 */ /* 0x000fe40000011603 */
[----:B------:R-:W-:Y:S01]  /*12a0*/  LOP3.LUT R4, R5, 0x8, R2, 0xf8, !PT ;  /* 0x0000000805047812 */ /* 0x000fe200078ef802 */
[----:B------:R-:W-:Y:S01]  /*12b0*/  IMAD R6, R13, 0xc, R6 ;  /* 0x0000000c0d067824 */ /* 0x000fe200078e0206 */
[----:B--2---:R-:W-:Y:S02]  /*12c0*/  LEA.HI R2, R14, R14, RZ, 0x1 ;  /* 0x0000000e0e027211 */ /* 0x004fe400078f08ff */
[----:B------:R-:W-:-:S02]  /*12d0*/  LOP3.LUT R3, R4, R3, RZ, 0x3c, !PT ;  /* 0x0000000304037212 */ /* 0x000fc400078e3cff */
[----:B------:R-:W-:Y:S02]  /*12e0*/  LOP3.LUT R5, R2, 0xfffffffe, RZ, 0xc0, !PT ;  /* 0xfffffffe02057812 */ /* 0x000fe400078ec0ff */
[----:B------:R-:W-:Y:S02]  /*12f0*/  LEA R2, R6, R3, 0x9 ;  /* 0x0000000306027211 */ /* 0x000fe400078e48ff */
[----:B------:R-:W-:Y:S01]  /*1300*/  LOP3.LUT R3, R0, 0xffffff80, RZ, 0xc0, !PT ;  /* 0xffffff8000037812 */ /* 0x000fe200078ec0ff */
[----:B------:R-:W-:-:S03]  /*1310*/  IMAD.IADD R5, R14, 0x1, -R5 ;  /* 0x000000010e057824 */ /* 0x000fc600078e0a05 */
[----:B------:R-:W-:-:S04]  /*1320*/  IADD3 R6, R18, -R3, RZ ;  /* 0x8000000312067210 */ /* 0x000fc80007ffe0ff */
[--C-:B------:R-:W-:Y:S01]  /*1330*/  SHF.R.S32.HI R14, RZ, 0x1f, R6.reuse ;  /* 0x0000001fff0e7819 */ /* 0x100fe20000011406 */
[----:B------:R1:W-:Y:S04]  /*1340*/  STL [R1+0x18], R2 ;  /* 0x0000180201007387 */ /* 0x0003e80000100800 */
[----:B------:R2:W-:Y:S01]  /*1350*/  STL [R1+0x1c], R14 ;  /* 0x00001c0e01007387 */ /* 0x0005e20000100800 */
[----:B-1----:R-:W-:-:S04]  /*1360*/  IMAD R2, R13, 0x300, R6 ;  /* 0x000003000d027824 */ /* 0x002fc800078e0206 */
[----:B------:R-:W-:Y:S01]  /*1370*/  IMAD.SHL.U32 R2, R2, 0x4, RZ ;  /* 0x0000000402027824 */ /* 0x000fe200078e00ff */
[----:B------:R-:W-:Y:S01]  /*1380*/  CS2R R120, SRZ ;  /* 0x0000000000787805 */ /* 0x000fe2000001ff00 */
[----:B------:R-:W-:Y:S01]  /*1390*/  IMAD.MOV.U32 R0, RZ, RZ, RZ ;  /* 0x000000ffff007224 */ /* 0x000fe200078e00ff */
[----:B------:R-:W-:Y:S01]  /*13a0*/  CS2R R122, SRZ ;  /* 0x00000000007a7805 */ /* 0x000fe2000001ff00 */
[----:B------:R-:W-:Y:S01]  /*13b0*/  IMAD.MOV.U32 R4, RZ, RZ, RZ ;  /* 0x000000ffff047224 */ /* 0x000fe200078e00ff */
        /* <DEDUP_REMOVED lines=29> */
[----:B------:R-:W-:Y:S01]  /*1590*/  CS2R R182, SRZ ;  /* 0x0000000000b67805 */ /* 0x000fe2000001ff00 */
[----:B------:R-:W-:Y:S02]  /*15a0*/  IMAD R2, R2, 0x4, R17 ;  /* 0x0000000402027824 */ /* 0x000fe400078e0211 */
[----:B-----5:R-:W-:-:S05]  /*15b0*/  IMAD R10, R12, 0x80, R10 ;  /* 0x000000800c0a7824 */ /* 0x020fca00078e020a */
[----:B------:R-:W-:-:S05]  /*15c0*/  IADD3 R10, R10, -UR4, RZ ;  /* 0x800000040a0a7c10 */ /* 0x000fca000fffe0ff */
[----:B------:R-:W-:-:S05]  /*15d0*/  IMAD.HI R10, R10, 0x2aaaaaab, RZ ;  /* 0x2aaaaaab0a0a7827 */ /* 0x000fca00078e02ff */
[----:B------:R-:W-:-:S04]  /*15e0*/  SHF.R.U32.HI R9, RZ, 0x1f, R10 ;  /* 0x0000001fff097819 */ /* 0x000fc8000001160a */
[----:B------:R-:W-:Y:S02]  /*15f0*/  LEA.HI.SX32 R9, R10, R9, 0x1c ;  /* 0x000000090a097211 */ /* 0x000fe400078fe2ff */
[----:B------:R-:W-:Y:S02]  /*1600*/  LEA.HI R10, R14, R6, RZ, 0x2 ;  /* 0x000000060e0a7211 */ /* 0x000fe400078f10ff */
[----:B----4-:R-:W-:-:S03]  /*1610*/  VIADDMNMX R237, R9, 0x1, R15, PT ;  /* 0x0000000109ed7846 */ /* 0x010fc6000380010f */
[----:B------:R2:W-:Y:S01]  /*1620*/  STL [R1+0x10], R10 ;  /* 0x0000100a01007387 */ /* 0x0005e20000100800 */
[----:B------:R-:W-:Y:S02]  /*1630*/  ISETP.GE.AND P0, PT, R16, R237, PT ;  /* 0x000000ed1000720c */ /* 0x000fe40003f06270 */
[----:B------:R-:W-:-:S04]  /*1640*/  LOP3.LUT R3, R10, 0xfffffffc, RZ, 0xc0, !PT ;  /* 0xfffffffc0a037812 */ /* 0x000fc800078ec0ff */
[----:B------:R-:W-:-:S07]  /*1650*/  IADD3 R3, R6, -R3, RZ ;  /* 0x8000000306037210 */ /* 0x000fce0007ffe0ff */
[----:B--2---:R-:W-:Y:S05]  /*1660*/  @P0 BRA `(.L_x_2719) ;  /* 0x0000004000ec0947 */ /* 0x004fea0003800000 */
[----:B------:R-:W-:Y:S01]  /*1670*/  LOP3.LUT R9, R8, 0xffffffe0, RZ, 0xc0, !PT ;  /* 0xffffffe008097812 */ /* 0x000fe200078ec0ff */
[----:B------:R-:W-:Y:S01]  /*1680*/  IMAD R11, R12, -0x80, R11 ;  /* 0xffffff800c0b7824 */ /* 0x000fe200078e020b */
[----:B------:R-:W-:Y:S02]  /*1690*/  LEA.HI R6, R14, R6, RZ, 0x5 ;  /* 0x000000060e067211 */ /* 0x000fe400078f28ff */
[----:B------:R-:W-:Y:S02]  /*16a0*/  CS2R R150, SRZ ;  /* 0x0000000000967805 */ /* 0x000fe4000001ff00 */
[----:B------:R-:W-:Y:S01]  /*16b0*/  LEA.HI R4, R13, R13, RZ, 0x1 ;  /* 0x0000000d0d047211 */ /* 0x000fe200078f08ff */
[----:B------:R-:W-:Y:S01]  /*16c0*/  IMAD.IADD R9, R18, 0x1, -R9 ;  /* 0x0000000112097824 */ /* 0x000fe200078e0a09 */
[----:B------:R-:W-:Y:S02]  /*16d0*/  SHF.R.S32.HI R8, RZ, 0x5, R6 ;  /* 0x00000005ff087819 */ /* 0x000fe40000011406 */
[----:B------:R-:W-:-:S02]  /*16e0*/  CS2R R148, SRZ ;  /* 0x0000000000947805 */ /* 0x000fc4000001ff00 */
[----:B------:R-:W-:Y:S02]  /*16f0*/  LOP3.LUT R6, R4, 0xfffffffe, RZ, 0xc0, !PT ;  /* 0xfffffffe04067812 */ /* 0x000fe400078ec0ff */
[----:B------:R-:W-:Y:S02]  /*1700*/  CS2R R146, SRZ ;  /* 0x0000000000927805 */ /* 0x000fe4000001ff00 */
[----:B------:R-:W-:Y:S01]  /*1710*/  SHF.R.S32.HI R0, RZ, 0x1f, R9 ;  /* 0x0000001fff007819 */ /* 0x000fe20000011409 */
[----:B------:R-:W-:Y:S01]  /*1720*/  IMAD R23, R8, -0x10, R11 ;  /* 0xfffffff008177824 */ /* 0x000fe200078e020b */
[----:B------:R-:W-:Y:S01]  /*1730*/  SHF.R.S32.HI R14, RZ, 0x2, R10 ;  /* 0x00000002ff0e7819 */ /* 0x000fe2000001140a */
[----:B------:R-:W-:Y:S01]  /*1740*/  IMAD.IADD R22, R13, 0x1, -R6 ;  /* 0x000000010d167824 */ /* 0x000fe200078e0a06 */
[----:B------:R-:W-:Y:S02]  /*1750*/  LEA.HI R4, R0, R9, RZ, 0x2 ;  /* 0x0000000900047211 */ /* 0x000fe400078f10ff */
[----:B------:R-:W-:-:S02]  /*1760*/  CS2R R144, SRZ ;  /* 0x0000000000907805 */ /* 0x000fc4000001ff00 */
[----:B------:R-:W-:Y:S02]  /*1770*/  LEA.HI R6, R7, R18, RZ, 0x2 ;  /* 0x0000001207067211 */ /* 0x000fe400078f10ff */
[----:B------:R-:W-:Y:S02]  /*1780*/  CS2R R142, SRZ ;  /* 0x00000000008e7805 */ /* 0x000fe4000001ff00 */
[----:B------:R-:W-:Y:S02]  /*1790*/  SHF.R.S32.HI R11, RZ, 0x2, R4 ;  /* 0x00000002ff0b7819 */ /* 0x000fe40000011404 */
[----:B------:R-:W-:Y:S02]  /*17a0*/  CS2R R140, SRZ ;  /* 0x00000000008c7805 */ /* 0x000fe4000001ff00 */
[----:B------:R-:W-:Y:S02]  /*17b0*/  LEA.HI R0, R0, R9, RZ, 0x3 ;  /* 0x0000000900007211 */ /* 0x000fe400078f18ff */
[----:B------:R-:W-:-:S02]  /*17c0*/  CS2R R138, SRZ ;  /* 0x00000000008a7805 */ /* 0x000fc4000001ff00 */
[----:B------:R-:W-:Y:S01]  /*17d0*/  LOP3.LUT R9, R6, 0xfffffffc, RZ, 0xc0, !PT ;  /* 0xfffffffc06097812 */ /* 0x000fe200078ec0ff */
[C---:B------:R-:W-:Y:S01]  /*17e0*/  VIADD R15, R11.reuse, 0x10 ;  /* 0x000000100b0f7836 */ /* 0x040fe20000000000 */
[----:B------:R-:W-:Y:S02]  /*17f0*/  IADD3 R8, R11, 0x8, RZ ;  /* 0x000000080b087810 */ /* 0x000fe40007ffe0ff */
[----:B------:R-:W-:Y:S02]  /*1800*/  CS2R R136, SRZ ;  /* 0x0000000000887805 */ /* 0x000fe4000001ff00 */
        /* <DEDUP_REMOVED lines=8> */
[----:B------:R-:W-:Y:S02]  /*1890*/  SHF.R.S32.HI R12, RZ, 0x1, R10 ;  /* 0x00000001ff0c7819 */ /* 0x000fe4000001140a */
[----:B------:R-:W-:-:S02]  /*18a0*/  CS2R R128, SRZ ;  /* 0x0000000000807805 */ /* 0x000fc4000001ff00 */
[----:B------:R-:W-:Y:S01]  /*18b0*/  LEA.HI R7, R7, R14, RZ, 0x3 ;  /* 0x0000000e07077211 */ /* 0x000fe200078f18ff */
[----:B------:R-:W-:Y:S01]  /*18c0*/  IMAD.HI R6, R0, 0x2aaaaaab, RZ ;  /* 0x2aaaaaab00067827 */ /* 0x000fe200078e02ff */
[----:B------:R-:W-:Y:S02]  /*18d0*/  SHF.R.S32.HI R19, RZ, 0x1, R18 ;  /* 0x00000001ff137819 */ /* 0x000fe40000011412 */
[----:B------:R-:W-:Y:S02]  /*18e0*/  CS2R R126, SRZ ;  /* 0x00000000007e7805 */ /* 0x000fe4000001ff00 */
[----:B------:R-:W-:Y:S01]  /*18f0*/  LOP3.LUT R21, R7, 0xfffffff8, RZ, 0xc0, !PT ;  /* 0xfffffff807157812 */ /* 0x000fe200078ec0ff */
[----:B------:R-:W-:Y:S01]  /*1900*/  IMAD.HI R13, R12, 0x2aaaaaab, RZ ;  /* 0x2aaaaaab0c0d7827 */ /* 0x000fe200078e02ff */
[----:B------:R-:W-:Y:S02]  /*1910*/  LEA.HI R4, R4, R11, RZ, 0x1 ;  /* 0x0000000b04047211 */ /* 0x000fe400078f08ff */
[----:B------:R-:W-:-:S02]  /*1920*/  CS2R R124, SRZ ;  /* 0x00000000007c7805 */ /* 0x000fc4000001ff00 */
[----:B------:R-:W-:Y:S01]  /*1930*/  SHF.R.U32.HI R7, RZ, 0x1, R6 ;  /* 0x00000001ff077819 */ /* 0x000fe20000011606 */
[----:B------:R-:W-:Y:S01]  /*1940*/  IMAD.HI R20, R19, 0x2aaaaaab, RZ ;  /* 0x2aaaaaab13147827 */ /* 0x000fe200078e02ff */
[----:B------:R-:W-:Y:S02]  /*1950*/  IADD3 R23, R23, R21, -R14 ;  /* 0x0000001517177210 */ /* 0x000fe40007ffe80e */
[----:B------:R-:W-:Y:S02]  /*1960*/  CS2R R122, SRZ ;  /* 0x00000000007a7805 */ /* 0x000fe4000001ff00 */
[----:B------:R-:W-:Y:S02]  /*1970*/  LOP3.LUT R4, R4, 0xfffffffe, RZ, 0xc0, !PT ;  /* 0xfffffffe04047812 */ /* 0x000fe400078ec0ff */
[----:B------:R-:W-:Y:S02]  /*1980*/  CS2R R120, SRZ ;  /* 0x0000000000787805 */ /* 0x000fe4000001ff00 */
[----:B------:R-:W-:-:S02]  /*1990*/  SHF.R.U32.HI R14, RZ, 0x1, R13 ;  /* 0x00000001ff0e7819 */ /* 0x000fc4000001160d */
[----:B------:R-:W-:Y:S02]  /*19a0*/  CS2R R182, SRZ ;  /* 0x0000000000b67805 */ /* 0x000fe4000001ff00 */
[----:B------:R-:W-:Y:S02]  /*19b0*/  SHF.R.U32.HI R21, RZ, 0x1, R20 ;  /* 0x00000001ff157819 */ /* 0x000fe40000011614 */
[----:B------:R-:W-:Y:S02]  /*19c0*/  CS2R R180, SRZ ;  /* 0x0000000000b47805 */ /* 0x000fe4000001ff00 */
[----:B------:R-:W-:Y:S02]  /*19d0*/  LEA.HI R7, R6, R7, RZ, 0x1 ;  /* 0x0000000706077211 */ /* 0x000fe400078f08ff */
[----:B------:R-:W-:Y:S02]  /*19e0*/  CS2R R178, SRZ ;  /* 0x0000000000b27805 */ /* 0x000fe4000001ff00 */
[----:B------:R-:W-:-:S02]  /*19f0*/  IADD3 R4, R11, -R4, RZ ;  /* 0x800000040b047210 */ /* 0x000fc40007ffe0ff */
[----:B------:R-:W-:Y:S02]  /*1a00*/  CS2R R176, SRZ ;  /* 0x0000000000b07805 */ /* 0x000fe4000001ff00 */
[----:B------:R-:W-:Y:S01]  /*1a10*/  LEA.HI R13, R13, R14, RZ, 0x1 ;  /* 0x0000000e0d0d7211 */ /* 0x000fe200078f08ff */
[----:B------:R-:W-:Y:S01]  /*1a20*/  IMAD R7, R7, -0xc, R0 ;  /* 0xfffffff407077824 */ /* 0x000fe200078e0200 */
[----:B------:R-:W-:Y:S02]  /*1a30*/  LOP3.LUT R11, R10, 0xfffffffe, RZ, 0xc0, !PT ;  /* 0xfffffffe0a0b7812 */ /* 0x000fe400078ec0ff */
[----:B------:R-:W-:Y:S02]  /*1a40*/  CS2R R174, SRZ ;  /* 0x0000000000ae7805 */ /* 0x000fe4000001ff00 */
[----:B------:R-:W-:Y:S01]  /*1a50*/  LEA.HI R20, R20, R21, RZ, 0x1 ;  /* 0x0000001514147211 */ /* 0x000fe200078f08ff */
[----:B------:R-:W-:Y:S01]  /*1a60*/  IMAD R12, R13, -0xc, R12 ;  /* 0xfffffff40d0c7824 */ /* 0x000fe200078e020c */
[----:B------:R-:W-:Y:S01]  /*1a70*/  LOP3.LUT R18, R18, 0xfffffffe, RZ, 0xc0, !PT ;  /* 0xfffffffe12127812 */ /* 0x000fe200078ec0ff */
[----:B------:R-:W-:Y:S01]  /*1a80*/  IMAD.IADD R11, R8, 0x1, -R11 ;  /* 0x00000001080b7824 */ /* 0x000fe200078e0a0b */
[----:B------:R-:W-:Y:S01]  /*1a90*/  LEA R4, R7, R4, 0x3 ;  /* 0x0000000407047211 */ /* 0x000fe200078e18ff */
[----:B------:R-:W-:Y:S01]  /*1aa0*/  IMAD R19, R20, -0xc, R19 ;  /* 0xfffffff414137824 */ /* 0x000fe200078e0213 */
[----:B------:R-:W-:Y:S01]  /*1ab0*/  CS2R R172, SRZ ;  /* 0x0000000000ac7805 */ /* 0x000fe2000001ff00 */
[----:B------:R-:W-:Y:S01]  /*1ac0*/  IMAD.IADD R18, R15, 0x1, -R18 ;  /* 0x000000010f127824 */ /* 0x000fe200078e0a12 */
[----:B------:R-:W-:Y:S01]  /*1ad0*/  CS2R R170, SRZ ;  /* 0x0000000000aa7805 */ /* 0x000fe2000001ff00 */
[----:B------:R-:W-:Y:S01]  /*1ae0*/  IMAD R0, R12, 0x8, R11 ;  /* 0x000000080c007824 */ /* 0x000fe200078e020b */
[----:B------:R1:W-:Y:S01]  /*1af0*/  STL [R1+0x8], R4 ;  /* 0x0000080401007387 */ /* 0x0003e20000100800 */
[----:B------:R-:W-:Y:S01]  /*1b00*/  IMAD R6, R19, 0x8, R18 ;  /* 0x0000000813067824 */ /* 0x000fe200078e0212 */
[----:B------:R-:W-:Y:S01]  /*1b10*/  CS2R R168, SRZ ;  /* 0x0000000000a87805 */ /* 0x000fe2000001ff00 */
[----:B------:R-:W-:Y:S01]  /*1b20*/  IMAD R8, R22, -0x40, R23 ;  /* 0xffffffc016087824 */ /* 0x000fe200078e0217 */
[----:B------:R2:W-:Y:S01]  /*1b30*/  STL [R1+0x4], R0 ;  /* 0x0000040001007387 */ /* 0x0005e20000100800 */
[----:B------:R-:W-:-:S02]  /*1b40*/  CS2R R166, SRZ ;  /* 0x0000000000a67805 */ /* 0x000fc4000001ff00 */
[----:B------:R-:W-:Y:S02]  /*1b50*/  CS2R R164, SRZ ;  /* 0x0000000000a47805 */ /* 0x000fe4000001ff00 */
[----:B------:R-:W-:Y:S01]  /*1b60*/  CS2R R162, SRZ ;  /* 0x0000000000a27805 */ /* 0x000fe2000001ff00 */
[----:B------:R3:W-:Y:S01]  /*1b70*/  STL [R1], R6 ;  /* 0x0000000601007387 */ /* 0x0007e20000100800 */
[----:B------:R-:W-:Y:S02]  /*1b80*/  CS2R R160, SRZ ;  /* 0x0000000000a07805 */ /* 0x000fe4000001ff00 */
[----:B-1----:R-:W-:Y:S02]  /*1b90*/  MOV R4, RZ ;  /* 0x000000ff00047202 */ /* 0x002fe40000000f00 */
[----:B------:R-:W-:Y:S02]  /*1ba0*/  CS2R R158, SRZ ;  /* 0x00000000009e7805 */ /* 0x000fe4000001ff00 */
[----:B------:R-:W-:-:S02]  /*1bb0*/  CS2R R156, SRZ ;  /* 0x00000000009c7805 */ /* 0x000fc4000001ff00 */
[----:B------:R-:W-:Y:S01]  /*1bc0*/  CS2R R154, SRZ ;  /* 0x00000000009a7805 */ /* 0x000fe2000001ff00 */
[----:B--2---:R-:W-:Y:S01]  /*1bd0*/  IMAD.MOV.U32 R0, RZ, RZ, RZ ;  /* 0x000000ffff007224 */ /* 0x004fe200078e00ff */
[----:B---3--:R-:W-:-:S07]  /*1be0*/  CS2R R152, SRZ ;  /* 0x0000000000987805 */ /* 0x008fce000001ff00 */
.L_x_2730:
[----:B-1----:R-:W2:Y:S02]  /*1bf0*/  LDL R6, [R1+0xc] ;  /* 0x00000c0001067983 */ /* 0x002ea40000100800 */
[----:B--2---:R-:W-:-:S04]  /*1c00*/  LOP3.LUT R6, R6, 0x1, RZ, 0xfc, !PT ;  /* 0x0000000106067812 */ /* 0x004fc800078efcff */
[----:B------:R-:W-:-:S13]  /*1c10*/  ISETP.NE.AND P0, PT, R6, 0x3, PT ;  /* 0x000000030600780c */ /* 0x000fda0003f05270 */
[----:B------:R-:W-:Y:S05]  /*1c20*/  @!P0 BRA `(.L_x_2720) ;  /* 0x0000000000048947 */ /* 0x000fea0003800000 */
[----:B------:R-:W-:Y:S01]  /*1c30*/  BPT.TRAP 0x1 ;  /* 0x000000040000795c */ /* 0x000fe20000300000 */
.L_x_2720:
[----:B------:R-:W-:Y:S01]  /*1c40*/  IMAD R6, R0, 0x8, R17 ;  /* 0x0000000800067824 */ /* 0x000fe200078e0211 */
[----:B------:R-:W-:-:S04]  /*1c50*/  SHF.L.U32 R21, R4, 0x1f, RZ ;  /* 0x0000001f04157819 */ /* 0x000fc800000006ff */
[----:B------:R1:W2:Y:S01]  /*1c60*/  SYNCS.PHASECHK.TRANS64.TRYWAIT P1, [R6+URZ+0x26810], R21 ;  /* 0x02681015060075a7 */ /* 0x0002a2000802017f */
[----:B------:R-:W-:Y:S05]  /*1c70*/  @!P0 BRA `(.L_x_2721) ;  /* 0x0000000000048947 */ /* 0x000fea0003800000 */
[----:B------:R-:W-:Y:S01]  /*1c80*/  BPT.TRAP 0x1 ;  /* 0x000000040000795c */ /* 0x000fe20000300000 */
.L_x_2721:
[----:B------:R-:W-:-:S04]  /*1c90*/  IADD3 R7, R17, 0xe000, RZ ;  /* 0x0000e00011077810 */ /* 0x000fc80007ffe0ff */
[----:B------:R-:W-:-:S04]  /*1ca0*/  SHF.R.U32.HI R7, RZ, 0x4, R7 ;  /* 0x00000004ff077819 */ /* 0x000fc80000011607 */
[----:B------:R-:W-:Y:S01]  /*1cb0*/  LOP3.LUT R7, R7, 0x3fff, RZ, 0xc0, !PT ;  /* 0x00003fff07077812 */ /* 0x000fe200078ec0ff */
[----:B--2---:R-:W-:Y:S06]  /*1cc0*/  @P1 BRA `(.L_x_2722) ;  /* 0x0000000000081947 */ /* 0x004fec0003800000 */
[----:B------:R-:W2:Y:S02]  /*1cd0*/  SYNCS.PHASECHK.TRANS64.TRYWAIT P1, [R6+URZ+0x26810], R21 ;  /* 0x02681015060075a7 */ /* 0x000ea4000802017f */
[----:B--2---:R-:W-:Y:S05]  /*1ce0*/  @!P1 BRA `(.L_x_2723) ;  /* 0x000000b400d89947 */ /* 0x004fea0003800000 */
.L_x_2722:
        /* <DEDUP_REMOVED lines=12> */
[----:B------:R-:W-:-:S02]  /*1db0*/  VIADD R19, R17, 0x1a000 ;  /* 0x0001a00011137836 */ /* 0x000fc40000000000 */
        /* <DEDUP_REMOVED lines=24> */
[----:B---3--:R-:W-:-:S04]  /*1f40*/  IMAD R10, R0, 0x80, R14 ;  /* 0x00000080000a7824 */ /* 0x008fc800078e020e */
[----:B------:R-:W-:Y:S01]  /*1f50*/  IMAD R10, R3, 0x2, R10 ;  /* 0x00000002030a7824 */ /* 0x000fe200078e020a */
[----:B----4-:R-:W-:-:S03]  /*1f60*/  LEA R12, R0, R12, 0x7 ;  /* 0x0000000c000c7211 */ /* 0x010fc600078e38ff */
[C---:B------:R-:W-:Y:S01]  /*1f70*/  IMAD R15, R10.reuse, 0x4, R17 ;  /* 0x000000040a0f7824 */ /* 0x040fe200078e0211 */
[----:B------:R-:W-:Y:S01]  /*1f80*/  LEA R190, R10, R19, 0x2 ;  /* 0x000000130abe7211 */ /* 0x000fe200078e10ff */
[----:B-----5:R-:W-:Y:S01]  /*1f90*/  IMAD R14, R0, 0x80, R13 ;  /* 0x00000080000e7824 */ /* 0x020fe200078e020d */
[----:B------:R-:W-:-:S03]  /*1fa0*/  LEA R12, R3, R12, 0x1 ;  /* 0x0000000c030c7211 */ /* 0x000fc600078e08ff */
[----:B------:R-:W-:Y:S01]  /*1fb0*/  IMAD R18, R3, 0x2, R14 ;  /* 0x0000000203127824 */ /* 0x000fe200078e020e */
[C---:B------:R-:W-:Y:S01]  /*1fc0*/  LEA R14, R12.reuse, R17, 0x2 ;  /* 0x000000110c0e7211 */ /* 0x040fe200078e10ff */
[----:B------:R-:W-:Y:S02]  /*1fd0*/  IMAD R11, R12, 0x4, R19 ;  /* 0x000000040c0b7824 */ /* 0x000fe400078e0213 */
[C---:B------:R-:W-:Y:S02]  /*1fe0*/  IMAD R13, R18.reuse, 0x4, R17 ;  /* 0x00000004120d7824 */ /* 0x040fe400078e0211 */
[----:B------:R-:W-:Y:S01]  /*1ff0*/  IMAD R10, R18, 0x4, R19 ;  /* 0x00000004120a7824 */ /* 0x000fe200078e0213 */
[----:B------:R-:W-:Y:S02]  /*2000*/  WARPGROUP.DEPBAR.LE gsb0, 0x0 ;  /* 0x00008000000079c5 */ /* 0x000fe40000010000 */
        /* <DEDUP_REMOVED lines=8> */
.L_x_2724:
[----:B------:R1:W1:Y:S01]  /*2090*/  SYNCS.PHASECHK.TRANS64.TRYWAIT P1, [R6+URZ+0x26830], R21 ;  /* 0x02683015060075a7 */ /* 0x000262000802017f */
[----:B------:R-:W-:Y:S05]  /*20a0*/  @!P0 BRA `(.L_x_2725) ;  /* 0x0000000000048947 */ /* 0x000fea0003800000 */
[----:B------:R-:W-:Y:S01]  /*20b0*/  BPT.TRAP 0x1 ;  /* 0x000000040000795c */ /* 0x000fe20000300000 */
.L_x_2725:
[----:B------:R-:W-:-:S04]  /*20c0*/  IADD3 R12, R17, 0x14000, RZ ;  /* 0x00014000110c7810 */ /* 0x000fc80007ffe0ff */
[----:B------:R-:W-:-:S04]  /*20d0*/  SHF.R.U32.HI R12, RZ, 0x4, R12 ;  /* 0x00000004ff0c7819 */ /* 0x000fc8000001160c */
[----:B------:R-:W-:-:S04]  /*20e0*/  LOP3.LUT R12, R12, 0x3fff, RZ, 0xc0, !PT ;  /* 0x00003fff0c0c7812 */ /* 0x000fc800078ec0ff */
[----:B------:R-:W-:Y:S01]  /*20f0*/  LOP3.LUT R19, R12, 0x10000, RZ, 0xfc, !PT ;  /* 0x000100000c137812 */ /* 0x000fe200078efcff */
[----:B-1----:R-:W-:Y:S06]  /*2100*/  @P1 BRA `(.L_x_2726) ;  /* 0x0000000000081947 */ /* 0x002fec0003800000 */
[----:B------:R-:W1:Y:S02]  /*2110*/  SYNCS.PHASECHK.TRANS64.TRYWAIT P1, [R6+URZ+0x26830], R21 ;  /* 0x02683015060075a7 */ /* 0x000e64000802017f */
[----:B-1----:R-:W-:Y:S05]  /*2120*/  @!P1 BRA `(.L_x_2727) ;  /* 0x000000b000dc9947 */ /* 0x002fea0003800000 */
.L_x_2726:
[----:B------:R-:W-:Y:S01]  /*2130*/  UIADD3 UR9, UR9, 0x4000, URZ ;  /* 0x0000400009097890 */ /* 0x000fe2000fffe03f */
[----:B------:R-:W-:Y:S01]  /*2140*/  IMAD R19, R0, 0x300, R19 ;  /* 0x0000030000137824 */ /* 0x000fe200078e0213 */
[----:B------:R-:W-:Y:S01]  /*2150*/  WARPGROUP.ARRIVE ;  /* 0x00000000000079c5 */ /* 0x000fe20000000000 */
[----:B------:R-:W-:Y:S01]  /*2160*/  UMOV UR7, 0x40000040 ;  /* 0x4000004000077882 */ /* 0x000fe20000000000 */
[----:B------:R-:W-:Y:S01]  /*2170*/  USHF.R.U32.HI UR9, URZ, 0x4, UR9 ;  /* 0x000000043f097899 */ /* 0x000fe20008011609 */
[C---:B------:R-:W-:Y:S01]  /*2180*/  ISETP.GT.AND P2, PT, R8.reuse, RZ, PT ;  /* 0x000000ff0800720c */ /* 0x040fe20003f44270 */
[----:B------:R-:W-:Y:S01]  /*2190*/  UMOV UR5, 0x40000040 ;  /* 0x4000004000057882 */ /* 0x000fe20000000000 */
[----:B------:R-:W-:Y:S01]  /*21a0*/  R2UR UR8, R19 ;  /* 0x00000000130872ca */ /* 0x000fe200000e0000 */
[----:B------:R-:W-:Y:S01]  /*21b0*/  ULOP3.LUT UR9, UR9, 0x3fff, URZ, 0xc0, !UPT ;  /* 0x00003fff09097892 */ /* 0x000fe2000f8ec03f */
[----:B------:R-:W-:Y:S01]  /*21c0*/  ISETP.GT.AND P1, PT, R8, 0x8, PT ;  /* 0x000000080800780c */ /* 0x000fe20003f24270 */
[----:B------:R-:W-:Y:S01]  /*21d0*/  ULDC UR10, c[0x0][0x75c] ;  /* 0x0001d700000a7ab9 */ /* 0x000fe20000000800 */
[----:B------:R-:W-:Y:S01]  /*21e0*/  IADD3 R199, R9, 0x10, RZ ;  /* 0x0000001009c77810 */ /* 0x000fe20007ffe0ff */
        /* <DEDUP_REMOVED lines=42> */
[C---:B------:R-:W-:Y:S01]  /*2490*/  VIADD R193, R93.reuse, 0x8 ;  /* 0x000000085dc17836 */ /* 0x040fe20000000000 */
[----:B------:R-:W-:Y:S01]  /*24a0*/  SEL R103, R93, 0x60, P2 ;  /* 0x000000605d677807 */ /* 0x000fe20001000000 */
[----:B------:R-:W-:Y:S01]  /*24b0*/  FMUL.FTZ R91, R98, UR10 ;  /* 0x0000000a625b7c20 */ /* 0x000fe20008410000 */
[----:B------:R-:W-:Y:S01]  /*24c0*/  FMUL.FTZ R189, R104, UR10 ;  /* 0x0000000a68bd7c20 */ /* 0x000fe20008410000 */
[----:B------:R-:W-:Y:S01]  /*24d0*/  FMUL.FTZ R83, R90, UR10 ;  /* 0x0000000a5a537c20 */ /* 0x000fe20008410000 */
[----:B------:R-:W4:Y:S01]  /*24e0*/  MUFU.TANH R74, R74 ;  /* 0x0000004a004a7308 */ /* 0x000f220000002400 */
[C---:B------:R-:W-:Y:S01]  /*24f0*/  ISETP.GT.AND P6, PT, R103.reuse, RZ, PT ;  /* 0x000000ff6700720c */ /* 0x040fe20003fc4270 */
[----:B---3--:R-:W3:Y:S01]  /*2500*/  SHFL.IDX PT, R104, R15, R9, 0x1f ;  /* 0x00001f090f687589 */ /* 0x008ee200000e0000 */
        /* <DEDUP_REMOVED lines=35> */
[----:B------:R-:W-:Y:S01]  /*2740*/  FMUL.FTZ R194, R117, UR10 ;  /* 0x0000000a75c27c20 */ /* 0x000fe20008410000 */
[----:B------:R-:W-:Y:S01]  /*2750*/  VIADD R117, R9, 0x8 ;  /* 0x0000000809757836 */ /* 0x000fe20000000000 */
[----:B------:R-:W1:Y:S01]  /*2760*/  MUFU.TANH R185, R185 ;  /* 0x000000b900b97308 */ /* 0x000e620000002400 */
[----:B--2---:R-:W-:Y:S01]  /*2770*/  FSEL R96, R85, -INF , !P6 ;  /* 0xff80000055607808 */ /* 0x004fe20007000000 */
[----:B------:R-:W-:Y:S01]  /*2780*/  FMUL.FTZ R201, R119, UR10 ;  /* 0x0000000a77c97c20 */ /* 0x000fe20008410000 */
[----:B------:R-:W-:Y:S01]  /*2790*/  ISETP.GT.AND P6, PT, R103, 0x39, PT ;  /* 0x000000396700780c */ /* 0x000fe20003fc4270 */
[----:B------:R-:W2:Y:S01]  /*27a0*/  SHFL.IDX PT, R228, R15, R117, 0x1f ;  /* 0x00001f750fe47589 */ /* 0x000ea200000e0000 */
[----:B------:R-:W-:Y:S01]  /*27b0*/  FMUL.FTZ R196, R118, UR10 ;  /* 0x0000000a76c47c20 */ /* 0x000fe20008410000 */
[----:B------:R-:W-:-:S02]  /*27c0*/  VIADD R118, R9, 0xc ;  /* 0x0000000c09767836 */ /* 0x000fc40000000000 */
[----:B------:R-:W-:Y:S01]  /*27d0*/  FMUL.FTZ R115, R115, UR10 ;  /* 0x0000000a73737c20 */ /* 0x000fe20008410000 */
[----:B------:R-:W5:Y:S01]  /*27e0*/  MUFU.TANH R19, R19 ;  /* 0x0000001300137308 */ /* 0x000f620000002400 */
[----:B----4-:R-:W-:Y:S01]  /*27f0*/  FSEL R97, R86, -INF , !P5 ;  /* 0xff80000056617808 */ /* 0x010fe20006800000 */
[----:B------:R-:W-:Y:S01]  /*2800*/  IMAD R236, R0, 0x300, R12 ;  /* 0x0000030000ec7824 */ /* 0x000fe200078e020c */
[----:B------:R-:W-:Y:S01]  /*2810*/  ISETP.GT.AND P5, PT, R193, RZ, PT ;  /* 0x000000ffc100720c */ /* 0x000fe20003fa4270 */
[----:B------:R-:W4:Y:S04]  /*2820*/  SHFL.IDX PT, R225, R15, R118, 0x1f ;  /* 0x00001f760fe17589 */ /* 0x000f2800000e0000 */
[----:B------:R-:W3:Y:S01]  /*2830*/  MUFU.TANH R186, R186 ;  /* 0x000000ba00ba7308 */ /* 0x000ee20000002400 */
[----:B-1----:R-:W-:Y:S01]  /*2840*/  FSEL R100, R185, -INF , !P4 ;  /* 0xff800000b9647808 */ /* 0x002fe20006000000 */
[----:B------:R-:W1:Y:S01]  /*2850*/  SHFL.IDX PT, R227, R15, R199, 0x1f ;  /* 0x00001fc70fe37589 */ /* 0x000e6200000e0000 */
[----:B------:R-:W-:-:S05]  /*2860*/  ISETP.GT.AND P4, PT, R193, 0x1, PT ;  /* 0x00000001c100780c */ /* 0x000fca0003f84270 */
[----:B------:R-:W2:Y:S01]  /*2870*/  MUFU.TANH R20, R20 ;  /* 0x0000001400147308 */ /* 0x000ea20000002400 */
        /* <DEDUP_REMOVED lines=14> */
[----:B--2---:R-:W-:-:S02]  /*2960*/  FSEL R224, R20, -INF , !P4 ;  /* 0xff80000014e07808 */ /* 0x004fc40006000000 */
[----:B------:R-:W-:-:S05]  /*2970*/  ISETP.GT.AND P4, PT, R193, 0x10, PT ;  /* 0x00000010c100780c */ /* 0x000fca0003f84270 */
[----:B------:R-:W2:Y:S01]  /*2980*/  MUFU.TANH R75, R75 ;  /* 0x0000004b004b7308 */ /* 0x000ea20000002400 */
[----:B-----5:R-:W-:Y:S02]  /*2990*/  FSEL R219, R23, -INF , !P6 ;  /* 0xff80000017db7808 */ /* 0x020fe40007000000 */
[----:B------:R-:W-:-:S05]  /*29a0*/  ISETP.GT.AND P6, PT, R193, 0x11, PT ;  /* 0x00000011c100780c */ /* 0x000fca0003fc4270 */
[----:B------:R-:W5:Y:S01]  /*29b0*/  MUFU.TANH R21, R21 ;  /* 0x0000001500157308 */ /* 0x000f620000002400 */
[----:B---3--:R-:W-:Y:S02]  /*29c0*/  FSEL R221, R72, -INF , !P5 ;  /* 0xff80000048dd7808 */ /* 0x008fe40006800000 */
[----:B------:R-:W-:-:S05]  /*29d0*/  ISETP.GT.AND P5, PT, R193, 0x18, PT ;  /* 0x00000018c100780c */ /* 0x000fca0003fa4270 */
[----:B------:R-:W3:Y:S01]  /*29e0*/  MUFU.TANH R76, R76 ;  /* 0x0000004c004c7308 */ /* 0x000ee20000002400 */
[----:B--2---:R-:W-:Y:S02]  /*29f0*/  FSEL R209, R75, -INF , !P4 ;  /* 0xff8000004bd17808 */ /* 0x004fe40006000000 */
        /* <DEDUP_REMOVED lines=28> */
[----:B--2---:R-:W-:Y:S02]  /*2bc0*/  FSEL R206, R81, -INF , !P2 ;  /* 0xff80000051ce7808 */ /* 0x004fe40005000000 */
[----:B------:R-:W-:Y:S01]  /*2bd0*/  ISETP.GT.AND P2, PT, R103, 0x31, PT ;  /* 0x000000316700780c */ /* 0x000fe20003f44270 */
[----:B------:R-:W-:Y:S01]  /*2be0*/  HGMMA.64x96x16.F32.BF16 R24, gdesc[UR4], R24, gsb0 ;  /* 0x01600000041879f0 */ /* 0x000fe20008001818 */
[----:B------:R-:W-:Y:S01]  /*2bf0*/  UIADD3 UR6, UR8, 0x6, URZ ;  /* 0x0000000608067890 */ /* 0x000fe2000fffe03f */
[----:B-----5:R-:W-:Y:S01]  /*2c00*/  FSEL R204, R87, -INF , !P4 ;  /* 0xff80000057cc7808 */ /* 0x020fe20006000000 */
[----:B------:R-:W-:Y:S01]  /*2c10*/  UIADD3 UR4, UR9, 0x6, URZ ;  /* 0x0000000609047890 */ /* 0x000fe2000fffe03f */
[----:B------:R-:W2:Y:S01]  /*2c20*/  MUFU.TANH R89, R89 ;  /* 0x0000005900597308 */ /* 0x000ea20000002400 */
[----:B------:R-:W-:Y:S01]  /*2c30*/  UMOV UR7, 0x40000040 ;  /* 0x4000004000077882 */ /* 0x000fe20000000000 */
[----:B------:R-:W-:Y:S01]  /*2c40*/  UMOV UR5, 0x40000040 ;  /* 0x4000004000057882 */ /* 0x000fe20000000000 */
        /* <DEDUP_REMOVED lines=35> */
[----:B-----5:R-:W-:Y:S01]  /*2e80*/  FSEL R214, R106, -INF , !P2 ;  /* 0xff8000006ad67808 */ /* 0x020fe20005000000 */
[----:B------:R-:W-:Y:S02]  /*2e90*/  WARPGROUP.DEPBAR.LE gsb0, 0x0 ;  /* 0x00008000000079c5 */ /* 0x000fe40000010000 */
[----:B------:R-:W5:Y:S01]  /*2ea0*/  LDS R190, [R190+0x380] ;  /* 0x00038000bebe7984 */ /* 0x000f620000000800 */
[----:B------:R-:W-:Y:S01]  /*2eb0*/  WARPGROUP.ARRIVE ;  /* 0x00000000000079c5 */ /* 0x000fe20000000000 */
[----:B------:R-:W-:Y:S02]  /*2ec0*/  ISETP.GT.AND P2, PT, R193, 0x49, PT ;  /* 0x00000049c100780c */ /* 0x000fe40003f44270 */
[----:B------:R-:W1:Y:S01]  /*2ed0*/  MUFU.TANH R110, R110 ;  /* 0x0000006e006e7308 */ /* 0x000e620000002400 */
[----:B---3--:R-:W-:Y:S02]  /*2ee0*/  FSEL R216, R107, -INF , !P4 ;  /* 0xff8000006bd87808 */ /* 0x008fe40006000000 */
[----:B------:R-:W-:Y:S01]  /*2ef0*/  HGMMA.64x96x16.F32.BF16 R24, gdesc[UR4], R24, gsb0 ;  /* 0x01600000041879f0 */ /* 0x000fe20008001818 */
[----:B------:R-:W-:Y:S01]  /*2f00*/  ULDC UR4, c[0x0][0x744] ;  /* 0x0001d10000047ab9 */ /* 0x000fe20000000800 */
[----:B------:R-:W-:Y:S01]  /*2f10*/  ISETP.GT.AND P4, PT, R193, 0x50, PT ;  /* 0x00000050c100780c */ /* 0x000fe20003f84270 */
[----:B------:R-:W-:Y:S01]  /*2f20*/  FFMA.FTZ R113, R113, UR4, -R104 ;  /* 0x0000000471717c23 */ /* 0x000fe20008010868 */
[----:B------:R-:W-:Y:S01]  /*2f30*/  FFMA.FTZ R198, R198, UR4, -R228 ;  /* 0x00000004c6c67c23 */ /* 0x000fe200080108e4 */
[----:B------:R-:W3:Y:S01]  /*2f40*/  MUFU.TANH R111, R111 ;  /* 0x0000006f006f7308 */ /* 0x000ee20000002400 */
[----:B--2---:R-:W-:Y:S01]  /*2f50*/  FSEL R220, R112, -INF , !P6 ;  /* 0xff80000070dc7808 */ /* 0x004fe20007000000 */
[----:B------:R-:W-:Y:S01]  /*2f60*/  FFMA.FTZ R104, R226, UR4, -R104 ;  /* 0x00000004e2687c23 */ /* 0x000fe20008010868 */
[----:B------:R-:W-:Y:S01]  /*2f70*/  ISETP.GT.AND P6, PT, R193, 0x48, PT ;  /* 0x00000048c100780c */ /* 0x000fe20003fc4270 */
[----:B----4-:R-:W-:Y:S01]  /*2f80*/  FFMA.FTZ R221, R221, UR4, -R225 ;  /* 0x00000004dddd7c23 */ /* 0x010fe200080108e1 */
[----:B------:R-:W-:Y:S01]  /*2f90*/  FFMA.FTZ R219, R219, UR4, -R228 ;  /* 0x00000004dbdb7c23 */ /* 0x000fe200080108e4 */
[--C-:B-1----:R-:W-:Y:S01]  /*2fa0*/  FFMA.FTZ R94, R94, UR4, -R227.reuse ;  /* 0x000000045e5e7c23 */ /* 0x102fe200080108e3 */
[----:B------:R-:W1:Y:S01]  /*2fb0*/  SHFL.IDX PT, R228, R14, R117, 0x1f ;  /* 0x00001f750ee47589 */ /* 0x000e6200000e0000 */
[----:B------:R-:W2:Y:S01]  /*2fc0*/  MUFU.TANH R114, R114 ;  /* 0x0000007200727308 */ /* 0x000ea20000002400 */
[----:B------:R-:W-:Y:S01]  /*2fd0*/  FSEL R215, R110, -INF , !P6 ;  /* 0xff8000006ed77808 */ /* 0x000fe20007000000 */
[----:B------:R-:W-:Y:S01]  /*2fe0*/  FFMA.FTZ R209, R209, UR4, -R227 ;  /* 0x00000004d1d17c23 */ /* 0x000fe200080108e3 */
[----:B------:R-:W-:Y:S01]  /*2ff0*/  ISETP.GT.AND P6, PT, R193, 0x51, PT ;  /* 0x00000051c100780c */ /* 0x000fe20003fc4270 */
[----:B------:R-:W4:Y:S04]  /*3000*/  SHFL.IDX PT, R227, R14, R118, 0x1f ;  /* 0x00001f760ee37589 */ /* 0x000f2800000e0000 */
[----:B------:R-:W4:Y:S01]  /*3010*/  MUFU.EX2 R113, R113 ;  /* 0x0000007100717308 */ /* 0x000f220000000800 */
[----:B---3--:R-:W-:-:S02]  /*3020*/  FSEL R210, R111, -INF , !P2 ;  /* 0xff8000006fd27808 */ /* 0x008fc40005000000 */
[----:B------:R-:W-:-:S05]  /*3030*/  ISETP.GT.AND P2, PT, R193, 0x58, PT ;  /* 0x00000058c100780c */ /* 0x000fca0003f44270 */
[----:B------:R-:W-:Y:S01]  /*3040*/  MUFU.TANH R191, R191 ;  /* 0x000000bf00bf7308 */ /* 0x000fe20000002400 */
[----:B--2---:R-:W-:Y:S02]  /*3050*/  FSEL R212, R114, -INF , !P4 ;  /* 0xff80000072d47808 */ /* 0x004fe40006000000 */
[----:B------:R-:W-:Y:S01]  /*3060*/  ISETP.GT.AND P4, PT, R193, 0x59, PT ;  /* 0x00000059c100780c */ /* 0x000fe20003f84270 */
[----:B-----5:R-:W-:Y:S01]  /*3070*/  SHFL.IDX PT, R195, R190, R9, 0x1f ;  /* 0x00001f09bec37589 */ /* 0x020fe200000e0000 */
[----:B-1----:R-:W-:-:S03]  /*3080*/  FFMA.FTZ R204, R204, UR4, -R228 ;  /* 0x00000004cccc7c23 */ /* 0x002fc600080108e4 */
[----:B------:R-:W-:Y:S01]  /*3090*/  MUFU.TANH R115, R115 ;  /* 0x0000007300737308 */ /* 0x000fe20000002400 */
[----:B------:R-:W-:Y:S01]  /*30a0*/  SHFL.IDX PT, R232, R190, R118, 0x1f ;  /* 0x00001f76bee87589 */ /* 0x000fe200000e0000 */
[--C-:B----4-:R-:W-:Y:S01]  /*30b0*/  FFMA.FTZ R97, R97, UR4, -R227.reuse ;  /* 0x0000000461617c23 */ /* 0x110fe200080108e3 */
[----:B------:R-:W-:Y:S02]  /*30c0*/  FFMA.FTZ R202, R202, UR4, -R227 ;  /* 0x00000004caca7c23 */ /* 0x000fe400080108e3 */
[----:B------:R-:W-:Y:S03]  /*30d0*/  SHFL.IDX PT, R233, R190, R199, 0x1f ;  /* 0x00001fc7bee97589 */ /* 0x000fe600000e0000 */
[----:B------:R-:W-:Y:S01]  /*30e0*/  MUFU.TANH R196, R196 ;  /* 0x000000c400c47308 */ /* 0x000fe20000002400 */
[----:B------:R-:W1:Y:S07]  /*30f0*/  SHFL.IDX PT, R227, R13, R117, 0x1f ;  /* 0x00001f750de37589 */ /* 0x000e6e00000e0000 */
[----:B------:R-:W-:Y:S08]  /*3100*/  MUFU.TANH R194, R194 ;  /* 0x000000c200c27308 */ /* 0x000ff00000002400 */
[----:B------:R-:W-:Y:S08]  /*3110*/  MUFU.TANH R201, R201 ;  /* 0x000000c900c97308 */ /* 0x000ff00000002400 */
[----:B------:R-:W2:Y:S01]  /*3120*/  MUFU.EX2 R104, R104 ;  /* 0x0000006800687308 */ /* 0x000ea20000000800 */
[--C-:B-1----:R-:W-:Y:S01]  /*3130*/  FFMA.FTZ R103, R103, UR4, -R227.reuse ;  /* 0x0000000467677c23 */ /* 0x102fe200080108e3 */
[----:B------:R-:W-:Y:S01]  /*3140*/  FFMA.FTZ R215, R215, UR4, -R227 ;  /* 0x00000004d7d77c23 */ /* 0x000fe200080108e3 */
[----:B------:R-:W-:-:S02]  /*3150*/  WARPGROUP.DEPBAR.LE gsb0, 0x0 ;  /* 0x00008000000079c5 */ /* 0x000fc40000010000 */
[--C-:B------:R-:W-:Y:S01]  /*3160*/  FADD.FTZ R24, R24, -R195.reuse ;  /* 0x800000c318187221 */ /* 0x100fe20000010000 */
[----:B------:R-:W-:Y:S01]  /*3170*/  FADD.FTZ R195, R26, -R195 ;  /* 0x800000c31ac37221 */ /* 0x000fe20000010000 */
[----:B------:R-:W-:Y:S01]  /*3180*/  FFMA.FTZ R26, -R192, R192, 1 ;  /* 0x3f800000c01a7423 */ /* 0x000fe200000101c0 */
[----:B------:R-:W-:Y:S01]  /*3190*/  FMUL.FTZ R192, R116, UR10 ;  /* 0x0000000a74c07c20 */ /* 0x000fe20008410000 */
[----:B------:R-:W-:Y:S01]  /*31a0*/  FMUL.FTZ R193, R113, R24 ;  /* 0x0000001871c17220 */ /* 0x000fe20000410000 */
[----:B------:R-:W-:Y:S01]  /*31b0*/  LDS R11, [R11+0x380] ;  /* 0x000380000b0b7984 */ /* 0x000fe20000000800 */
[----:B------:R-:W-:Y:S02]  /*31c0*/  MUFU.EX2 R209, R209 ;  /* 0x000000d100d17308 */ /* 0x000fe40000000800 */
[----:B------:R-:W-:Y:S01]  /*31d0*/  FMUL.FTZ R116, R26, R193 ;  /* 0x000000c11a747220 */ /* 0x000fe20000410000 */
[C---:B------:R-:W-:Y:S01]  /*31e0*/  IADD3 R193, R9.reuse, 0x4, RZ ;  /* 0x0000000409c17810 */ /* 0x040fe20007ffe0ff */
[----:B------:R-:W-:Y:S01]  /*31f0*/  FFMA.FTZ R26, R200, UR4, -R225 ;  /* 0x00000004c81a7c23 */ /* 0x000fe200080108e1 */
[----:B------:R-:W-:Y:S01]  /*3200*/  IADD3 R200, R9, 0x1c, RZ ;  /* 0x0000001c09c87810 */ /* 0x000fe20007ffe0ff */
[----:B------:R-:W-:Y:S02]  /*3210*/  SHFL.IDX PT, R225, R14, R9, 0x1f ;  /* 0x00001f090ee17589 */ /* 0x000fe400000e0000 */
[----:B------:R-:W1:Y:S02]  /*3220*/  MUFU.TANH R192, R192 ;  /* 0x000000c000c07308 */ /* 0x000e640000002400 */
[----:B------:R-:W3:Y:S04]  /*3230*/  SHFL.IDX PT, R24, R15, R193, 0x1f ;  /* 0x00001fc10f187589 */ /* 0x000ee800000e0000 */
[----:B------:R-:W4:Y:S01]  /*3240*/  SHFL.IDX PT, R229, R15, R200, 0x1f ;  /* 0x00001fc80fe57589 */ /* 0x000f2200000e0000 */
[----:B--2---:R-:W-:Y:S01]  /*3250*/  FMUL.FTZ R195, R104, R195 ;  /* 0x000000c368c37220 */ /* 0x004fe20000410000 */
[----:B------:R-:W-:Y:S01]  /*3260*/  FADD.FTZ R29, R29, -R232 ;  /* 0x800000e81d1d7221 */ /* 0x000fe20000010000 */
[----:B------:R-:W-:Y:S01]  /*3270*/  MUFU.EX2 R26, R26 ;  /* 0x0000001a001a7308 */ /* 0x000fe20000000800 */
[----:B------:R-:W2:Y:S01]  /*3280*/  SHFL.IDX PT, R234, R190, R193, 0x1f ;  /* 0x00001fc1beea7589 */ /* 0x000ea200000e0000 */
[----:B------:R-:W-:-:S06]  /*3290*/  FFMA.FTZ R76, -R76, R76, 1 ;  /* 0x3f8000004c4c7423 */ /* 0x000fcc000001014c */
[----:B------:R-:W-:Y:S01]  /*32a0*/  MUFU.EX2 R94, R94 ;  /* 0x0000005e005e7308 */ /* 0x000fe20000000800 */
[----:B------:R-:W-:Y:S01]  /*32b0*/  FFMA.FTZ R77, -R77, R77, 1 ;  /* 0x3f8000004d4d7423 */ /* 0x000fe2000001014d */
[----:B------:R-:W-:-:S06]  /*32c0*/  FFMA.FTZ R80, -R80, R80, 1 ;  /* 0x3f80000050507423 */ /* 0x000fcc0000010150 */
[----:B------:R-:W-:Y:S01]  /*32d0*/  MUFU.EX2 R204, R204 ;  /* 0x000000cc00cc7308 */ /* 0x000fe20000000800 */
[--C-:B---3--:R-:W-:Y:S01]  /*32e0*/  FFMA.FTZ R119, R197, UR4, -R24.reuse ;  /* 0x00000004c5777c23 */ /* 0x108fe20008010818 */
[----:B------:R-:W-:Y:S01]  /*32f0*/  FFMA.FTZ R224, R224, UR4, -R24 ;  /* 0x00000004e0e07c23 */ /* 0x000fe20008010818 */
[----:B------:R-:W-:Y:S02]  /*3300*/  VIADD R197, R9, 0x14 ;  /* 0x0000001409c57836 */ /* 0x000fe40000000000 */
[--C-:B----4-:R-:W-:Y:S01]  /*3310*/  FFMA.FTZ R92, R92, UR4, -R229.reuse ;  /* 0x000000045c5c7c23 */ /* 0x110fe200080108e5 */
[----:B------:R-:W-:Y:S01]  /*3320*/  FFMA.FTZ R207, R207, UR4, -R229 ;  /* 0x00000004cfcf7c23 */ /* 0x000fe200080108e5 */
[--C-:B------:R-:W-:Y:S01]  /*3330*/  FFMA.FTZ R229, R206, UR4, -R225.reuse ;  /* 0x00000004cee57c23 */ /* 0x100fe200080108e1 */
[----:B------:R3:W-:Y:S01]  /*3340*/  MUFU.EX2 R24, R198 ;  /* 0x000000c600187308 */ /* 0x0007e20000000800 */
[----:B------:R-:W4:Y:S01]  /*3350*/  SHFL.IDX PT, R231, R15, R197, 0x1f ;  /* 0x00001fc50fe77589 */ /* 0x000f2200000e0000 */
[----:B------:R-:W-:-:S03]  /*3360*/  FFMA.FTZ R206, R222, UR4, -R225 ;  /* 0x00000004dece7c23 */ /* 0x000fc600080108e1 */
[----:B------:R-:W5:Y:S01]  /*3370*/  SHFL.IDX PT, R225, R14, R197, 0x1f ;  /* 0x00001fc50ee17589 */ /* 0x000f6200000e0000 */
[----:B------:R-:W-:Y:S01]  /*3380*/  FMUL.FTZ R195, R19, R195 ;  /* 0x000000c313c37220 */ /* 0x000fe20000410000 */
[----:B------:R-:W-:Y:S01]  /*3390*/  FADD.FTZ R232, R31, -R232 ;  /* 0x800000e81fe87221 */ /* 0x000fe20000010000 */
[----:B--2---:R-:W-:Y:S01]  /*33a0*/  FADD.FTZ R27, R27, -R234 ;  /* 0x800000ea1b1b7221 */ /* 0x004fe20000010000 */
[----:B---3--:R-:W-:Y:S02]  /*33b0*/  VIADD R198, R9, 0x18 ;  /* 0x0000001809c67836 */ /* 0x008fe40000000000 */
[--C-:B------:R-:W-:Y:S01]  /*33c0*/  FADD.FTZ R34, R34, -R233.reuse ;  /* 0x800000e922227221 */ /* 0x100fe20000010000 */
[----:B------:R-:W-:Y:S01]  /*33d0*/  FADD.FTZ R32, R32, -R233 ;  /* 0x800000e920207221 */ /* 0x000fe20000010000 */
[----:B------:R-:W-:Y:S01]  /*33e0*/  MUFU.EX2 R97, R97 ;  /* 0x0000006100617308 */ /* 0x000fe20000000800 */
[----:B------:R-:W2:Y:S04]  /*33f0*/  SHFL.IDX PT, R226, R15, R198, 0x1f ;  /* 0x00001fc60fe27589 */ /* 0x000ea800000e0000 */
[----:B------:R-:W3:Y:S03]  /*3400*/  SHFL.IDX PT, R15, R14, R193, 0x1f ;  /* 0x00001fc10e0f7589 */ /* 0x000ee600000e0000 */
[----:B------:R-:W-:Y:S01]  /*3410*/  MUFU.EX2 R202, R202 ;  /* 0x000000ca00ca7308 */ /* 0x000fe20000000800 */
[----:B------:R-:W-:Y:S01]  /*3420*/  SHFL.IDX PT, R227, R13, R198, 0x1f ;  /* 0x00001fc60de37589 */ /* 0x000fe200000e0000 */
[--C-:B----4-:R-:W-:Y:S01]  /*3430*/  FFMA.FTZ R93, R93, UR4, -R231.reuse ;  /* 0x000000045d5d7c23 */ /* 0x110fe200080108e7 */
[----:B------:R-:W-:Y:S01]  /*3440*/  FFMA.FTZ R208, R208, UR4, -R231 ;  /* 0x00000004d0d07c23 */ /* 0x000fe200080108e7 */
[----:B------:R-:W-:Y:S01]  /*3450*/  FFMA.FTZ R231, R96, UR4, -R228 ;  /* 0x0000000460e77c23 */ /* 0x000fe200080108e4 */
[----:B------:R-:W-:Y:S01]  /*3460*/  FFMA.FTZ R91, -R91, R91, 1 ;  /* 0x3f8000005b5b7423 */ /* 0x000fe2000001015b */
[--C-:B-----5:R-:W-:Y:S01]  /*3470*/  FFMA.FTZ R99, R99, UR4, -R225.reuse ;  /* 0x0000000463637c23 */ /* 0x120fe200080108e1 */
[----:B------:R-:W-:Y:S01]  /*3480*/  FFMA.FTZ R217, R217, UR4, -R225 ;  /* 0x00000004d9d97c23 */ /* 0x000fe200080108e1 */
[----:B------:R-:W4:Y:S01]  /*3490*/  SHFL.IDX PT, R228, R13, R193, 0x1f ;  /* 0x00001fc10de47589 */ /* 0x000f2200000e0000 */
[----:B------:R-:W5:Y:S03]  /*34a0*/  MUFU.EX2 R19, R224 ;  /* 0x000000e000137308 */ /* 0x000f660000000800 */
[----:B------:R-:W1:Y:S01]  /*34b0*/  SHFL.IDX PT, R225, R13, R199, 0x1f ;  /* 0x00001fc70de17589 */ /* 0x000e6200000e0000 */
[--C-:B--2---:R-:W-:Y:S01]  /*34c0*/  FFMA.FTZ R95, R95, UR4, -R226.reuse ;  /* 0x000000045f5f7c23 */ /* 0x104fe200080108e2 */
[----:B------:R-:W-:-:S03]  /*34d0*/  FFMA.FTZ R205, R205, UR4, -R226 ;  /* 0x00000004cdcd7c23 */ /* 0x000fc600080108e2 */
[----:B------:R-:W2:Y:S01]  /*34e0*/  MUFU.EX2 R31, R219 ;  /* 0x000000db001f7308 */ /* 0x000ea20000000800 */
[----:B------:R-:W2:Y:S01]  /*34f0*/  SHFL.IDX PT, R226, R14, R199, 0x1f ;  /* 0x00001fc70ee27589 */ /* 0x000ea200000e0000 */
[--C-:B---3--:R-:W-:Y:S01]  /*3500*/  FFMA.FTZ R222, R98, UR4, -R15.reuse ;  /* 0x0000000462de7c23 */ /* 0x108fe2000801080f */
[----:B------:R-:W-:Y:S02]  /*3510*/  FFMA.FTZ R203, R203, UR4, -R15 ;  /* 0x00000004cbcb7c23 */ /* 0x000fe4000801080f */
[----:B------:R-:W3:Y:S03]  /*3520*/  SHFL.IDX PT, R98, R14, R198, 0x1f ;  /* 0x00001fc60e627589 */ /* 0x000ee600000e0000 */
[----:B------:R5:W-:Y:S01]  /*3530*/  MUFU.EX2 R96, R222 ;  /* 0x000000de00607308 */ /* 0x000be20000000800 */
[----:B----4-:R-:W-:-:S07]  /*3540*/  FFMA.FTZ R102, R102, UR4, -R228 ;  /* 0x0000000466667c23 */ /* 0x010fce00080108e4 */
[----:B------:R4:W-:Y:S01]  /*3550*/  MUFU.EX2 R15, R229 ;  /* 0x000000e5000f7308 */ /* 0x0009e20000000800 */
[----:B-----5:R-:W5:Y:S01]  /*3560*/  SHFL.IDX PT, R222, R13, R9, 0x1f ;  /* 0x00001f090dde7589 */ /* 0x020f6200000e0000 */
[----:B------:R-:W-:Y:S01]  /*3570*/  FFMA.FTZ R216, R216, UR4, -R228 ;  /* 0x00000004d8d87c23 */ /* 0x000fe200080108e4 */
[--C-:B-1----:R-:W-:Y:S01]  /*3580*/  FFMA.FTZ R220, R220, UR4, -R225.reuse ;  /* 0x00000004dcdc7c23 */ /* 0x102fe200080108e1 */
[----:B------:R-:W-:Y:S01]  /*3590*/  FFMA.FTZ R212, R212, UR4, -R225 ;  /* 0x00000004d4d47c23 */ /* 0x000fe200080108e1 */
[----:B------:R-:W-:Y:S02]  /*35a0*/  FSEL R225, R115, -INF , !P6 ;  /* 0xff80000073e17808 */ /* 0x000fe40007000000 */
[----:B------:R-:W-:Y:S01]  /*35b0*/  FSEL R228, R192, -INF , !P1 ;  /* 0xff800000c0e47808 */ /* 0x000fe20004800000 */
[----:B------:R-:W-:Y:S01]  /*35c0*/  FMUL.FTZ R27, R19, R27 ;  /* 0x0000001b131b7220 */ /* 0x000fe20000410000 */
[--C-:B--2---:R-:W-:Y:S01]  /*35d0*/  FFMA.FTZ R230, R230, UR4, -R226.reuse ;  /* 0x00000004e6e67c23 */ /* 0x104fe200080108e2 */
[----:B------:R-:W-:Y:S01]  /*35e0*/  FFMA.FTZ R218, R218, UR4, -R226 ;  /* 0x00000004dada7c23 */ /* 0x000fe200080108e2 */
[----:B----4-:R1:W2:Y:S01]  /*35f0*/  SHFL.IDX PT, R229, R14, R200, 0x1f ;  /* 0x00001fc80ee57589 */ /* 0x0102a200000e0000 */
[----:B------:R-:W-:Y:S01]  /*3600*/  FFMA.FTZ R228, R228, UR4, -R227 ;  /* 0x00000004e4e47c23 */ /* 0x000fe200080108e3 */
[--C-:B---3--:R-:W-:Y:S01]  /*3610*/  FFMA.FTZ R100, R100, UR4, -R98.reuse ;  /* 0x0000000464647c23 */ /* 0x108fe20008010862 */
[----:B------:R-:W-:Y:S01]  /*3620*/  FFMA.FTZ R213, R213, UR4, -R98 ;  /* 0x00000004d5d57c23 */ /* 0x000fe20008010862 */
[----:B------:R-:W3:Y:S01]  /*3630*/  SHFL.IDX PT, R226, R13, R118, 0x1f ;  /* 0x00001f760de27589 */ /* 0x000ee200000e0000 */
[----:B------:R4:W-:Y:S08]  /*3640*/  MUFU.EX2 R98, R230 ;  /* 0x000000e600627308 */ /* 0x0009f00000000800 */
[----:B-1----:R1:W-:Y:S01]  /*3650*/  MUFU.EX2 R14, R231 ;  /* 0x000000e7000e7308 */ /* 0x0023e20000000800 */
[--C-:B-----5:R-:W-:Y:S01]  /*3660*/  FFMA.FTZ R101, R101, UR4, -R222.reuse ;  /* 0x0000000465657c23 */ /* 0x120fe200080108de */
[----:B------:R-:W-:Y:S01]  /*3670*/  FFMA.FTZ R214, R214, UR4, -R222 ;  /* 0x00000004d6d67c23 */ /* 0x000fe200080108de */
[----:B----4-:R-:W-:Y:S04]  /*3680*/  SHFL.IDX PT, R230, R190, R197, 0x1f ;  /* 0x00001fc5bee67589 */ /* 0x010fe800000e0000 */
[----:B------:R-:W4:Y:S01]  /*3690*/  SHFL.IDX PT, R222, R13, R197, 0x1f ;  /* 0x00001fc50dde7589 */ /* 0x000f2200000e0000 */
[----:B------:R-:W-:Y:S01]  /*36a0*/  FFMA.FTZ R219, -R18, R18, 1 ;  /* 0x3f80000012db7423 */ /* 0x000fe20000010112 */
[----:B------:R-:W-:Y:S01]  /*36b0*/  MUFU.EX2 R93, R93 ;  /* 0x0000005d005d7308 */ /* 0x000fe20000000800 */
[--C-:B--2---:R-:W-:Y:S01]  /*36c0*/  FFMA.FTZ R223, R223, UR4, -R229.reuse ;  /* 0x00000004dfdf7c23 */ /* 0x104fe200080108e5 */
[----:B------:R-:W-:Y:S01]  /*36d0*/  FFMA.FTZ R211, R211, UR4, -R229 ;  /* 0x00000004d3d37c23 */ /* 0x000fe200080108e5 */
[----:B------:R-:W-:Y:S01]  /*36e0*/  FSEL R229, R201, -INF , !P4 ;  /* 0xff800000c9e57808 */ /* 0x000fe20006000000 */
[----:B-1----:R-:W-:Y:S01]  /*36f0*/  SHFL.IDX PT, R231, R190, R117, 0x1f ;  /* 0x00001f75bee77589 */ /* 0x002fe200000e0000 */
[--C-:B---3--:R-:W-:Y:S01]  /*3700*/  FFMA.FTZ R235, R235, UR4, -R226.reuse ;  /* 0x00000004ebeb7c23 */ /* 0x108fe200080108e2 */
[----:B------:R-:W-:-:S02]  /*3710*/  FFMA.FTZ R210, R210, UR4, -R226 ;  /* 0x00000004d2d27c23 */ /* 0x000fc400080108e2 */
[----:B------:R-:W-:Y:S01]  /*3720*/  MUFU.EX2 R208, R208 ;  /* 0x000000d000d07308 */ /* 0x000fe20000000800 */
[----:B------:R1:W2:Y:S07]  /*3730*/  SHFL.IDX PT, R226, R13, R200, 0x1f ;  /* 0x00001fc80de27589 */ /* 0x0002ae00000e0000 */
[----:B------:R3:W-:Y:S08]  /*3740*/  MUFU.EX2 R12, R235 ;  /* 0x000000eb000c7308 */ /* 0x0007f00000000800 */
[----:B-1----:R1:W-:Y:S01]  /*3750*/  MUFU.EX2 R13, R223 ;  /* 0x000000df000d7308 */ /* 0x0023e20000000800 */
[----:B---3--:R-:W3:Y:S07]  /*3760*/  LDL R235, [R1+0x18] ;  /* 0x0000180001eb7983 */ /* 0x008eee0000100800 */
[----:B------:R-:W-:Y:S01]  /*3770*/  MUFU.EX2 R95, R95 ;  /* 0x0000005f005f7308 */ /* 0x000fe20000000800 */
[----:B-1----:R-:W-:-:S05]  /*3780*/  FSEL R223, R191, -INF , !P5 ;  /* 0xff800000bfdf7808 */ /* 0x002fca0006800000 */
[--C-:B----4-:R-:W-:Y:S01]  /*3790*/  FFMA.FTZ R223, R223, UR4, -R222.reuse ;  /* 0x00000004dfdf7c23 */ /* 0x110fe200080108de */
[----:B------:R-:W-:Y:S01]  /*37a0*/  FFMA.FTZ R222, R225, UR4, -R222 ;  /* 0x00000004e1de7c23 */ /* 0x000fe200080108de */
[----:B------:R-:W-:Y:S01]  /*37b0*/  FSEL R225, R196, -INF , !P2 ;  /* 0xff800000c4e17808 */ /* 0x000fe20005000000 */
[----:B------:R-:W-:Y:S04]  /*37c0*/  MUFU.EX2 R207, R207 ;  /* 0x000000cf00cf7308 */ /* 0x000fe80000000800 */
[----:B------:R-:W-:Y:S01]  /*37d0*/  FFMA.FTZ R227, R225, UR4, -R227 ;  /* 0x00000004e1e37c23 */ /* 0x000fe200080108e3 */
[----:B------:R-:W-:Y:S01]  /*37e0*/  FSEL R225, R194, -INF , !P3 ;  /* 0xff800000c2e17808 */ /* 0x000fe20005800000 */
[----:B------:R-:W-:Y:S02]  /*37f0*/  FMUL.FTZ R32, R94, R32 ;  /* 0x000000205e207220 */ /* 0x000fe40000410000 */
[----:B------:R-:W-:Y:S02]  /*3800*/  MUFU.EX2 R206, R206 ;  /* 0x000000ce00ce7308 */ /* 0x000fe40000000800 */
[--C-:B--2---:R-:W-:Y:S01]  /*3810*/  FFMA.FTZ R225, R225, UR4, -R226.reuse ;  /* 0x00000004e1e17c23 */ /* 0x104fe200080108e2 */
[----:B------:R-:W-:-:S02]  /*3820*/  FFMA.FTZ R226, R229, UR4, -R226 ;  /* 0x00000004e5e27c23 */ /* 0x000fc400080108e2 */
[----:B------:R-:W-:Y:S03]  /*3830*/  SHFL.IDX PT, R229, R190, R198, 0x1f ;  /* 0x00001fc6bee57589 */ /* 0x000fe600000e0000 */
[----:B------:R-:W-:Y:S01]  /*3840*/  MUFU.EX2 R203, R203 ;  /* 0x000000cb00cb7308 */ /* 0x000fe20000000800 */
[----:B------:R-:W1:Y:S07]  /*3850*/  SHFL.IDX PT, R190, R190, R200, 0x1f ;  /* 0x00001fc8bebe7589 */ /* 0x000e6e00000e0000 */
[----:B------:R-:W2:Y:S01]  /*3860*/  MUFU.EX2 R18, R221 ;  /* 0x000000dd00127308 */ /* 0x000ea20000000800 */
[----:B------:R-:W-:-:S04]  /*3870*/  FADD.FTZ R30, R30, -R231 ;  /* 0x800000e71e1e7221 */ /* 0x000fc80000010000 */
[----:B------:R-:W-:-:S03]  /*3880*/  FMUL.FTZ R30, R31, R30 ;  /* 0x0000001e1f1e7220 */ /* 0x000fc60000410000 */
[----:B------:R-:W-:Y:S08]  /*3890*/  MUFU.EX2 R218, R218 ;  /* 0x000000da00da7308 */ /* 0x000ff00000000800 */
[----:B------:R-:W-:Y:S01]  /*38a0*/  MUFU.EX2 R217, R217 ;  /* 0x000000d900d97308 */ /* 0x000fe20000000800 */
[--C-:B-1----:R-:W-:Y:S01]  /*38b0*/  FADD.FTZ R37, R37, -R190.reuse ;  /* 0x800000be25257221 */ /* 0x102fe20000010000 */
[----:B------:R-:W-:Y:S01]  /*38c0*/  FADD.FTZ R39, R39, -R190 ;  /* 0x800000be27277221 */ /* 0x000fe20000010000 */
[----:B------:R-:W-:Y:S01]  /*38d0*/  FFMA.FTZ R190, -R21, R21, 1 ;  /* 0x3f80000015be7423 */ /* 0x000fe20000010115 */
[----:B------:R-:W-:-:S04]  /*38e0*/  FFMA.FTZ R21, -R20, R20, 1 ;  /* 0x3f80000014157423 */ /* 0x000fc80000010114 */
[----:B------:R-:W-:Y:S01]  /*38f0*/  FMUL.FTZ R21, R21, R27 ;  /* 0x0000001b15157220 */ /* 0x000fe20000410000 */
[----:B------:R-:W-:Y:S01]  /*3900*/  FFMA.FTZ R27, -R22, R22, 1 ;  /* 0x3f800000161b7423 */ /* 0x000fe20000010116 */
[----:B------:R-:W-:Y:S01]  /*3910*/  FFMA.FTZ R22, -R23, R23, 1 ;  /* 0x3f80000017167423 */ /* 0x000fe20000010117 */
[----:B------:R-:W-:Y:S01]  /*3920*/  FMUL.FTZ R23, R26, R29 ;  /* 0x0000001d1a177220 */ /* 0x000fe20000410000 */
[----:B------:R-:W-:Y:S02]  /*3930*/  MUFU.EX2 R99, R99 ;  /* 0x0000006300637308 */ /* 0x000fe40000000800 */
[----:B------:R-:W-:Y:S01]  /*3940*/  FMUL.FTZ R22, R22, R30 ;  /* 0x0000001e16167220 */ /* 0x000fe20000410000 */
[----:B------:R-:W-:Y:S01]  /*3950*/  FMUL.FTZ R23, R27, R23 ;  /* 0x000000171b177220 */ /* 0x000fe20000410000 */
[----:B--2---:R-:W-:Y:S01]  /*3960*/  FMUL.FTZ R27, R18, R232 ;  /* 0x000000e8121b7220 */ /* 0x004fe20000410000 */
[----:B------:R-:W-:Y:S01]  /*3970*/  FFMA.FTZ R30, -R72, R72, 1 ;  /* 0x3f800000481e7423 */ /* 0x000fe20000010148 */
[----:B------:R-:W-:Y:S01]  /*3980*/  FFMA.FTZ R89, -R89, R89, 1 ;  /* 0x3f80000059597423 */ /* 0x000fe20000010159 */
[----:B------:R-:W-:Y:S01]  /*3990*/  FFMA.FTZ R184, -R184, R184, 1 ;  /* 0x3f800000b8b87423 */ /* 0x000fe200000101b8 */
[----:B------:R-:W-:Y:S01]  /*39a0*/  MUFU.EX2 R100, R100 ;  /* 0x0000006400647308 */ /* 0x000fe20000000800 */
[----:B------:R-:W-:-:S07]  /*39b0*/  FMUL.FTZ R30, R30, R27 ;  /* 0x0000001b1e1e7220 */ /* 0x000fce0000410000 */
[----:B------:R-:W1:Y:S01]  /*39c0*/  MUFU.EX2 R27, R205 ;  /* 0x000000cd001b7308 */ /* 0x000e620000000800 */
[--C-:B------:R-:W-:Y:S01]  /*39d0*/  FADD.FTZ R33, R33, -R230.reuse ;  /* 0x800000e621217221 */ /* 0x100fe20000010000 */
[----:B------:R-:W-:Y:S01]  /*39e0*/  FADD.FTZ R35, R35, -R230 ;  /* 0x800000e623237221 */ /* 0x000fe20000010000 */
[----:B------:R-:W-:Y:S01]  /*39f0*/  FFMA.FTZ R29, -R73, R73, 1 ;  /* 0x3f800000491d7423 */ /* 0x000fe20000010149 */
[----:B------:R-:W-:Y:S01]  /*3a00*/  FMUL.FTZ R73, R209, R34 ;  /* 0x00000022d1497220 */ /* 0x000fe20000410000 */
[----:B------:R-:W-:Y:S01]  /*3a10*/  FFMA.FTZ R34, -R74, R74, 1 ;  /* 0x3f8000004a227423 */ /* 0x000fe2000001014a */
[----:B------:R-:W-:Y:S01]  /*3a20*/  FMUL.FTZ R33, R93, R33 ;  /* 0x000000215d217220 */ /* 0x000fe20000410000 */
[----:B------:R-:W-:Y:S01]  /*3a30*/  FADD.FTZ R38, R38, -R229 ;  /* 0x800000e526267221 */ /* 0x000fe20000010000 */
[----:B------:R-:W-:Y:S01]  /*3a40*/  FMUL.FTZ R35, R208, R35 ;  /* 0x00000023d0237220 */ /* 0x000fe20000410000 */
[----:B------:R-:W-:Y:S01]  /*3a50*/  FADD.FTZ R28, R28, -R231 ;  /* 0x800000e71c1c7221 */ /* 0x000fe20000010000 */
[----:B------:R-:W-:Y:S01]  /*3a60*/  FMUL.FTZ R34, R34, R33 ;  /* 0x0000002122227220 */ /* 0x000fe20000410000 */
[----:B------:R-:W-:Y:S01]  /*3a70*/  MUFU.EX2 R213, R213 ;  /* 0x000000d500d57308 */ /* 0x000fe20000000800 */
[----:B------:R-:W-:Y:S01]  /*3a80*/  FMUL.FTZ R33, R76, R35 ;  /* 0x000000234c217220 */ /* 0x000fe20000410000 */
[----:B------:R-:W-:Y:S01]  /*3a90*/  FFMA.FTZ R35, -R79, R79, 1 ;  /* 0x3f8000004f237423 */ /* 0x000fe2000001014f */
[----:B-1----:R-:W-:Y:S01]  /*3aa0*/  FMUL.FTZ R38, R27, R38 ;  /* 0x000000261b267220 */ /* 0x002fe20000410000 */
[----:B------:R-:W-:-:S04]  /*3ab0*/  FMUL.FTZ R20, R24, R28 ;  /* 0x0000001c18147220 */ /* 0x000fc80000410000 */
[----:B------:R-:W-:Y:S01]  /*3ac0*/  MUFU.EX2 R92, R92 ;  /* 0x0000005c005c7308 */ /* 0x000fe20000000800 */
[----:B------:R-:W1:Y:S01]  /*3ad0*/  SHFL.IDX PT, R28, R11, R9, 0x1f ;  /* 0x00001f090b1c7589 */ /* 0x000e6200000e0000 */
[----:B------:R-:W-:-:S03]  /*3ae0*/  FMUL.FTZ R35, R35, R38 ;  /* 0x0000002623237220 */ /* 0x000fc60000410000 */
[----:B------:R-:W2:Y:S01]  /*3af0*/  SHFL.IDX PT, R38, R11, R118, 0x1f ;  /* 0x00001f760b267589 */ /* 0x000ea200000e0000 */
[----:B------:R-:W-:Y:S02]  /*3b00*/  FFMA.FTZ R90, -R90, R90, 1 ;  /* 0x3f8000005a5a7423 */ /* 0x000fe4000001015a */
[----:B------:R-:W-:Y:S01]  /*3b10*/  MUFU.EX2 R101, R101 ;  /* 0x0000006500657308 */ /* 0x000fe20000000800 */
[----:B------:R-:W4:Y:S01]  /*3b20*/  SHFL.IDX PT, R74, R11, R199, 0x1f ;  /* 0x00001fc70b4a7589 */ /* 0x000f2200000e0000 */
[----:B------:R-:W-:Y:S01]  /*3b30*/  FADD.FTZ R36, R36, -R229 ;  /* 0x800000e524247221 */ /* 0x000fe20000010000 */
[----:B------:R-:W-:Y:S01]  /*3b40*/  FMUL.FTZ R29, R29, R32 ;  /* 0x000000201d1d7220 */ /* 0x000fe20000410000 */
[----:B------:R-:W-:Y:S02]  /*3b50*/  FFMA.FTZ R32, -R75, R75, 1 ;  /* 0x3f8000004b207423 */ /* 0x000fe4000001014b */
[----:B------:R-:W-:Y:S01]  /*3b60*/  FMUL.FTZ R36, R95, R36 ;  /* 0x000000245f247220 */ /* 0x000fe20000410000 */
[----:B------:R-:W-:Y:S01]  /*3b70*/  FMUL.FTZ R39, R207, R39 ;  /* 0x00000027cf277220 */ /* 0x000fe20000410000 */
[----:B------:R-:W-:Y:S01]  /*3b80*/  FMUL.FTZ R32, R32, R73 ;  /* 0x0000004920207220 */ /* 0x000fe20000410000 */
[----:B------:R-:W5:Y:S01]  /*3b90*/  SHFL.IDX PT, R72, R11, R193, 0x1f ;  /* 0x00001fc10b487589 */ /* 0x000f6200000e0000 */
[----:B------:R-:W-:Y:S01]  /*3ba0*/  FMUL.FTZ R36, R77, R36 ;  /* 0x000000244d247220 */ /* 0x000fe20000410000 */
[----:B------:R-:W-:Y:S02]  /*3bb0*/  MUFU.EX2 R102, R102 ;  /* 0x0000006600667308 */ /* 0x000fe40000000800 */
[----:B------:R-:W5:Y:S04]  /*3bc0*/  SHFL.IDX PT, R73, R11, R117, 0x1f ;  /* 0x00001f750b497589 */ /* 0x000f6800000e0000 */
[----:B------:R-:W5:Y:S01]  /*3bd0*/  SHFL.IDX PT, R75, R11, R197, 0x1f ;  /* 0x00001fc50b4b7589 */ /* 0x000f6200000e0000 */
[--C-:B-1----:R-:W-:Y:S01]  /*3be0*/  FADD.FTZ R40, R40, -R28.reuse ;  /* 0x8000001c28287221 */ /* 0x102fe20000010000 */
[----:B------:R-:W-:Y:S02]  /*3bf0*/  MUFU.EX2 R119, R119 ;  /* 0x0000007700777308 */ /* 0x000fe40000000800 */
[----:B------:R-:W-:Y:S04]  /*3c00*/  SHFL.IDX PT, R76, R11, R198, 0x1f ;  /* 0x00001fc60b4c7589 */ /* 0x000fe800000e0000 */
[----:B------:R1:W5:Y:S02]  /*3c10*/  SHFL.IDX PT, R77, R11, R200, 0x1f ;  /* 0x00001fc80b4d7589 */ /* 0x00036400000e0000 */
[----:B------:R-:W-:Y:S01]  /*3c20*/  MUFU.EX2 R103, R103 ;  /* 0x0000006700677308 */ /* 0x000fe20000000800 */
[----:B-1----:R-:W-:Y:S01]  /*3c30*/  FMUL.FTZ R11, R80, R39 ;  /* 0x00000027500b7220 */ /* 0x002fe20000410000 */
[----:B------:R-:W-:Y:S01]  /*3c40*/  FADD.FTZ R39, R42, -R28 ;  /* 0x8000001c2a277221 */ /* 0x000fe20000010000 */
[----:B--2---:R-:W-:Y:S01]  /*3c50*/  FADD.FTZ R28, R45, -R38 ;  /* 0x800000262d1c7221 */ /* 0x004fe20000010000 */
[----:B----4-:R-:W-:-:S02]  /*3c60*/  FADD.FTZ R45, R48, -R74 ;  /* 0x8000004a302d7221 */ /* 0x010fc40000010000 */
[----:B------:R1:W2:Y:S01]  /*3c70*/  LDS R48, [R10+0x380] ;  /* 0x000380000a307984 */ /* 0x0002a20000000800 */
[--C-:B-----5:R-:W-:Y:S01]  /*3c80*/  FADD.FTZ R41, R41, -R72.reuse ;  /* 0x8000004829297221 */ /* 0x120fe20000010000 */
[----:B------:R-:W-:Y:S01]  /*3c90*/  FADD.FTZ R72, R43, -R72 ;  /* 0x800000482b487221 */ /* 0x000fe20000010000 */
[--C-:B------:R-:W-:Y:S01]  /*3ca0*/  FADD.FTZ R43, R44, -R73.reuse ;  /* 0x800000492c2b7221 */ /* 0x100fe20000010000 */
[----:B------:R-:W-:Y:S01]  /*3cb0*/  FADD.FTZ R73, R46, -R73 ;  /* 0x800000492e497221 */ /* 0x000fe20000010000 */
[--C-:B------:R-:W-:Y:S01]  /*3cc0*/  FADD.FTZ R42, R51, -R75.reuse ;  /* 0x8000004b332a7221 */ /* 0x100fe20000010000 */
[----:B------:R-:W-:Y:S01]  /*3cd0*/  FFMA.FTZ R46, -R81, R81, 1 ;  /* 0x3f800000512e7423 */ /* 0x000fe20000010151 */
[----:B------:R-:W-:Y:S01]  /*3ce0*/  FMUL.FTZ R51, R15, R40 ;  /* 0x000000280f337220 */ /* 0x000fe20000410000 */
[----:B------:R-:W-:Y:S01]  /*3cf0*/  FADD.FTZ R79, R50, -R74 ;  /* 0x8000004a324f7221 */ /* 0x000fe20000010000 */
[----:B-1----:R-:W-:Y:S02]  /*3d00*/  FMUL.FTZ R10, R14, R43 ;  /* 0x0000002b0e0a7220 */ /* 0x002fe40000410000 */
[----:B------:R-:W-:Y:S01]  /*3d10*/  FMUL.FTZ R46, R46, R51 ;  /* 0x000000332e2e7220 */ /* 0x000fe20000410000 */
[----:B------:R-:W-:Y:S01]  /*3d20*/  FFMA.FTZ R51, -R85, R85, 1 ;  /* 0x3f80000055337423 */ /* 0x000fe20000010155 */
[----:B------:R-:W-:Y:S01]  /*3d30*/  FADD.FTZ R47, R47, -R38 ;  /* 0x800000262f2f7221 */ /* 0x000fe20000010000 */
        /* <DEDUP_REMOVED lines=8> */
[----:B------:R-:W-:Y:S01]  /*3dc0*/  FADD.FTZ R44, R53, -R77 ;  /* 0x8000004d352c7221 */ /* 0x000fe20000010000 */
[----:B------:R-:W-:Y:S01]  /*3dd0*/  FMUL.FTZ R10, R202, R47 ;  /* 0x0000002fca0a7220 */ /* 0x000fe20000410000 */
        /* <DEDUP_REMOVED lines=10> */
[----:B------:R-:W1:Y:S01]  /*3e80*/  MUFU.EX2 R10, R211 ;  /* 0x000000d3000a7308 */ /* 0x000e620000000800 */
[----:B------:R-:W-:Y:S01]  /*3e90*/  FMUL.FTZ R43, R99, R38 ;  /* 0x00000026632b7220 */ /* 0x000fe20000410000 */
[----:B--2---:R-:W2:Y:S04]  /*3ea0*/  SHFL.IDX PT, R73, R48, R9, 0x1f ;  /* 0x00001f0930497589 */ /* 0x004ea800000e0000 */
[----:B------:R-:W4:Y:S01]  /*3eb0*/  SHFL.IDX PT, R72, R48, R193, 0x1f ;  /* 0x00001fc130487589 */ /* 0x000f2200000e0000 */
[----:B------:R-:W-:-:S03]  /*3ec0*/  FMUL.FTZ R38, R184, R75 ;  /* 0x0000004bb8267220 */ /* 0x000fc60000410000 */
[----:B------:R-:W5:Y:S04]  /*3ed0*/  SHFL.IDX PT, R118, R48, R118, 0x1f ;  /* 0x00001f7630767589 */ /* 0x000f6800000e0000 */
[----:B------:R-:W5:Y:S04]  /*3ee0*/  SHFL.IDX PT, R199, R48, R199, 0x1f ;  /* 0x00001fc730c77589 */ /* 0x000f6800000e0000 */
[----:B------:R-:W5:Y:S04]  /*3ef0*/  SHFL.IDX PT, R28, R48, R197, 0x1f ;  /* 0x00001fc5301c7589 */ /* 0x000f6800000e0000 */
[----:B------:R-:W5:Y:S04]  /*3f00*/  SHFL.IDX PT, R117, R48, R117, 0x1f ;  /* 0x00001f7530757589 */ /* 0x000f6800000e0000 */
[----:B------:R-:W5:Y:S04]  /*3f10*/  SHFL.IDX PT, R75, R48, R198, 0x1f ;  /* 0x00001fc6304b7589 */ /* 0x000f6800000e0000 */
[----:B------:R4:W3:Y:S01]  /*3f20*/  SHFL.IDX PT, R200, R48, R200, 0x1f ;  /* 0x00001fc830c87589 */ /* 0x0008e200000e0000 */
[----:B------:R-:W5:Y:S01]  /*3f30*/  MUFU.EX2 R220, R220 ;  /* 0x000000dc00dc7308 */ /* 0x000f620000000800 */
[----:B------:R-:W-:Y:S01]  /*3f40*/  FMUL.FTZ R42, R90, R43 ;  /* 0x0000002b5a2a7220 */ /* 0x000fe20000410000 */
[----:B------:R-:W-:Y:S01]  /*3f50*/  FADD.FTZ R55, R55, -R77 ;  /* 0x8000004d37377221 */ /* 0x000fe20000010000 */
[----:B------:R-:W-:Y:S01]  /*3f60*/  FADD.FTZ R54, R54, -R76 ;  /* 0x8000004c36367221 */ /* 0x000fe20000010000 */
[----:B------:R-:W-:-:S04]  /*3f70*/  FFMA.FTZ R185, -R185, R185, 1 ;  /* 0x3f800000b9b97423 */ /* 0x000fc800000101b9 */
[----:B------:R-:W5:Y:S01]  /*3f80*/  MUFU.EX2 R214, R214 ;  /* 0x000000d600d67308 */ /* 0x000f620000000800 */
[----:B------:R-:W-:Y:S01]  /*3f90*/  FMUL.FTZ R74, R100, R49 ;  /* 0x00000031644a7220 */ /* 0x000fe20000410000 */
[----:B------:R-:W-:-:S06]  /*3fa0*/  FFMA.FTZ R188, -R188, R188, 1 ;  /* 0x3f800000bcbc7423 */ /* 0x000fcc00000101bc */
[----:B------:R-:W3:Y:S01]  /*3fb0*/  MUFU.EX2 R43, R216 ;  /* 0x000000d8002b7308 */ /* 0x000ee20000000800 */
[----:B-1----:R-:W-:-:S07]  /*3fc0*/  FMUL.FTZ R79, R10, R55 ;  /* 0x000000370a4f7220 */ /* 0x002fce0000410000 */
[----:B------:R-:W1:Y:S01]  /*3fd0*/  MUFU.EX2 R221, R222 ;  /* 0x000000de00dd7308 */ /* 0x000e620000000800 */
[----:B------:R-:W-:Y:S01]  /*3fe0*/  FFMA.FTZ R186, -R186, R186, 1 ;  /* 0x3f800000baba7423 */ /* 0x000fe200000101ba */
[----:B------:R-:W-:Y:S01]  /*3ff0*/  FFMA.FTZ R187, -R187, R187, 1 ;  /* 0x3f800000bbbb7423 */ /* 0x000fe200000101bb */
[----:B------:R-:W-:Y:S01]  /*4000*/  FMUL.FTZ R54, R213, R54 ;  /* 0x00000036d5367220 */ /* 0x000fe20000410000 */
[----:B------:R-:W-:-:S04]  /*4010*/  FMUL.FTZ R77, R13, R44 ;  /* 0x0000002c0d4d7220 */ /* 0x000fc80000410000 */
[----:B------:R-:W1:Y:S01]  /*4020*/  MUFU.EX2 R227, R227 ;  /* 0x000000e300e37308 */ /* 0x000e620000000800 */
[----:B------:R-:W-:Y:S01]  /*4030*/  FMUL.FTZ R55, R185, R74 ;  /* 0x0000004ab9377220 */ /* 0x000fe20000410000 */
[----:B--2---:R-:W-:Y:S01]  /*4040*/  FADD.FTZ R74, R56, -R73 ;  /* 0x80000049384a7221 */ /* 0x004fe20000010000 */
[----:B------:R-:W-:-:S05]  /*4050*/  FMUL.FTZ R44, R188, R79 ;  /* 0x0000004fbc2c7220 */ /* 0x000fca0000410000 */
[----:B------:R-:W2:Y:S01]  /*4060*/  MUFU.EX2 R215, R215 ;  /* 0x000000d700d77308 */ /* 0x000ea20000000800 */
[----:B------:R-:W-:Y:S01]  /*4070*/  FFMA.FTZ R78, -R78, R78, 1 ;  /* 0x3f8000004e4e7423 */ /* 0x000fe2000001014e */
[----:B------:R-:W-:-:S06]  /*4080*/  FMUL.FTZ R37, R92, R37 ;  /* 0x000000255c257220 */ /* 0x000fcc0000410000 */
[----:B------:R-:W2:Y:S01]  /*4090*/  MUFU.EX2 R210, R210 ;  /* 0x000000d200d27308 */ /* 0x000ea20000000800 */
[----:B----4-:R-:W-:Y:S01]  /*40a0*/  FADD.FTZ R79, R57, -R72 ;  /* 0x80000048394f7221 */ /* 0x010fe20000010000 */
[----:B------:R-:W-:-:S06]  /*40b0*/  FMUL.FTZ R49, R187, R54 ;  /* 0x00000036bb317220 */ /* 0x000fcc0000410000 */
[----:B------:R-:W-:Y:S01]  /*40c0*/  MUFU.EX2 R223, R223 ;  /* 0x000000df00df7308 */ /* 0x000fe20000000800 */
[----:B------:R-:W-:Y:S01]  /*40d0*/  FMUL.FTZ R48, R186, R77 ;  /* 0x0000004dba307220 */ /* 0x000fe20000410000 */
[----:B-----5:R-:W-:-:S06]  /*40e0*/  FADD.FTZ R81, R61, -R118 ;  /* 0x800000763d517221 */ /* 0x020fcc0000010000 */
[----:B------:R-:W-:Y:S01]  /*40f0*/  MUFU.EX2 R228, R228 ;  /* 0x000000e400e47308 */ /* 0x000fe20000000800 */
[----:B------:R-:W-:-:S07]  /*4100*/  FADD.FTZ R57, R64, -R199 ;  /* 0x800000c740397221 */ /* 0x000fce0000010000 */
[----:B------:R-:W-:Y:S01]  /*4110*/  MUFU.EX2 R225, R225 ;  /* 0x000000e100e17308 */ /* 0x000fe20000000800 */
[----:B------:R-:W-:-:S07]  /*4120*/  FFMA.FTZ R83, -R83, R83, 1 ;  /* 0x3f80000053537423 */ /* 0x000fce0000010153 */
[----:B------:R-:W4:Y:S01]  /*4130*/  MUFU.EX2 R212, R212 ;  /* 0x000000d400d47308 */ /* 0x000f220000000800 */
[----:B------:R-:W-:-:S07]  /*4140*/  FADD.FTZ R77, R58, -R73 ;  /* 0x800000493a4d7221 */ /* 0x000fce0000010000 */
[----:B------:R-:W5:Y:S01]  /*4150*/  MUFU.EX2 R226, R226 ;  /* 0x000000e200e27308 */ /* 0x000f620000000800 */
[----:B------:R-:W-:Y:S01]  /*4160*/  FADD.FTZ R76, R59, -R72 ;  /* 0x800000483b4c7221 */ /* 0x000fe20000010000 */
[----:B------:R-:W-:Y:S01]  /*4170*/  FADD.FTZ R56, R65, -R28 ;  /* 0x8000001c41387221 */ /* 0x000fe20000010000 */
[----:B------:R-:W-:Y:S01]  /*4180*/  FFMA.FTZ R54, -R189, R189, 1 ;  /* 0x3f800000bd367423 */ /* 0x000fe200000101bd */
[----:B------:R-:W-:Y:S01]  /*4190*/  FMUL.FTZ R61, R101, R74 ;  /* 0x0000004a653d7220 */ /* 0x000fe20000410000 */
[----:B------:R-:W-:Y:S01]  /*41a0*/  FADD.FTZ R25, R25, -R234 ;  /* 0x800000ea19197221 */ /* 0x000fe20000010000 */
[--C-:B------:R-:W-:Y:S01]  /*41b0*/  FADD.FTZ R60, R60, -R117.reuse ;  /* 0x800000753c3c7221 */ /* 0x100fe20000010000 */
[----:B------:R-:W-:Y:S01]  /*41c0*/  FADD.FTZ R28, R67, -R28 ;  /* 0x8000001c431c7221 */ /* 0x000fe20000010000 */
[----:B------:R-:W-:Y:S01]  /*41d0*/  FMUL.FTZ R37, R78, R37 ;  /* 0x000000254e257220 */ /* 0x000fe20000410000 */
[----:B------:R-:W-:Y:S01]  /*41e0*/  FADD.FTZ R78, R62, -R117 ;  /* 0x800000753e4e7221 */ /* 0x000fe20000010000 */
[--C-:B------:R-:W-:Y:S01]  /*41f0*/  FADD.FTZ R59, R68, -R75.reuse ;  /* 0x8000004b443b7221 */ /* 0x100fe20000010000 */
[----:B------:R-:W-:Y:S01]  /*4200*/  FADD.FTZ R70, R70, -R75 ;  /* 0x8000004b46467221 */ /* 0x000fe20000010000 */
[----:B------:R-:W-:Y:S01]  /*4210*/  FFMA.FTZ R112, -R112, R112, 1 ;  /* 0x3f80000070707423 */ /* 0x000fe20000010170 */
[----:B------:R-:W-:Y:S01]  /*4220*/  FMUL.FTZ R57, R220, R57 ;  /* 0x00000039dc397220 */ /* 0x000fe20000410000 */
[----:B------:R-:W-:Y:S01]  /*4230*/  FMUL.FTZ R20, R190, R20 ;  /* 0x00000014be147220 */ /* 0x000fe20000410000 */
[----:B------:R-:W-:Y:S01]  /*4240*/  FMUL.FTZ R40, R83, R40 ;  /* 0x0000002853287220 */ /* 0x000fe20000410000 */
[----:B------:R-:W-:Y:S01]  /*4250*/  FMUL.FTZ R54, R54, R61 ;  /* 0x0000003d36367220 */ /* 0x000fe20000410000 */
[----:B------:R-:W-:Y:S01]  /*4260*/  FFMA.FTZ R73, -R105, R105, 1 ;  /* 0x3f80000069497423 */ /* 0x000fe20000010169 */
[----:B------:R-:W-:Y:S01]  /*4270*/  FFMA.FTZ R72, -R106, R106, 1 ;  /* 0x3f8000006a487423 */ /* 0x000fe2000001016a */
[----:B------:R-:W-:Y:S01]  /*4280*/  FFMA.FTZ R75, -R107, R107, 1 ;  /* 0x3f8000006b4b7423 */ /* 0x000fe2000001016b */
[----:B------:R-:W-:Y:S01]  /*4290*/  FMUL.FTZ R77, R214, R77 ;  /* 0x0000004dd64d7220 */ /* 0x000fe20000410000 */
[----:B------:R-:W-:Y:S01]  /*42a0*/  FMUL.FTZ R62, R102, R79 ;  /* 0x0000004f663e7220 */ /* 0x000fe20000410000 */
[----:B---3--:R-:W-:Y:S01]  /*42b0*/  FMUL.FTZ R76, R43, R76 ;  /* 0x0000004c2b4c7220 */ /* 0x008fe20000410000 */
[----:B------:R-:W-:Y:S01]  /*42c0*/  FMUL.FTZ R25, R119, R25 ;  /* 0x0000001977197220 */ /* 0x000fe20000410000 */
[----:B------:R-:W-:Y:S01]  /*42d0*/  FADD.FTZ R83, R63, -R118 ;  /* 0x800000763f537221 */ /* 0x000fe20000010000 */
[----:B------:R-:W-:Y:S01]  /*42e0*/  FFMA.FTZ R74, -R108, R108, 1 ;  /* 0x3f8000006c4a7423 */ /* 0x000fe2000001016c */
[----:B------:R-:W-:Y:S01]  /*42f0*/  FMUL.FTZ R61, R103, R60 ;  /* 0x0000003c673d7220 */ /* 0x000fe20000410000 */
[----:B------:R-:W-:Y:S01]  /*4300*/  FFMA.FTZ R115, -R115, R115, 1 ;  /* 0x3f80000073737423 */ /* 0x000fe20000010173 */
[----:B-1----:R-:W-:Y:S01]  /*4310*/  FMUL.FTZ R28, R221, R28 ;  /* 0x0000001cdd1c7220 */ /* 0x002fe20000410000 */
[----:B------:R-:W-:Y:S01]  /*4320*/  FADD.FTZ R199, R66, -R199 ;  /* 0x800000c742c77221 */ /* 0x000fe20000010000 */
[--C-:B------:R-:W-:Y:S01]  /*4330*/  FADD.FTZ R58, R69, -R200.reuse ;  /* 0x800000c8453a7221 */ /* 0x100fe20000010000 */
[----:B------:R-:W-:Y:S01]  /*4340*/  FADD.FTZ R71, R71, -R200 ;  /* 0x800000c847477221 */ /* 0x000fe20000010000 */
        /* <DEDUP_REMOVED lines=11> */
[----:B------:R-:W-:Y:S01]  /*4400*/  FFMA.FTZ R79, -R111, R111, 1 ;  /* 0x3f8000006f4f7423 */ /* 0x000fe2000001016f */
[----:B--2---:R-:W-:Y:S01]  /*4410*/  FMUL.FTZ R63, R215, R78 ;  /* 0x0000004ed73f7220 */ /* 0x004fe20000410000 */
[----:B------:R-:W-:Y:S01]  /*4420*/  FMUL.FTZ R60, R12, R81 ;  /* 0x000000510c3c7220 */ /* 0x000fe20000410000 */
[----:B------:R-:W-:Y:S01]  /*4430*/  FMUL.FTZ R62, R210, R83 ;  /* 0x00000053d23e7220 */ /* 0x000fe20000410000 */
[----:B------:R-:W-:Y:S01]  /*4440*/  FMUL.FTZ R74, R74, R61 ;  /* 0x0000003d4a4a7220 */ /* 0x000fe20000410000 */
[----:B------:R-:W-:Y:S01]  /*4450*/  FMUL.FTZ R115, R115, R28 ;  /* 0x0000001c73737220 */ /* 0x000fe20000410000 */
[----:B------:R-:W-:Y:S01]  /*4460*/  F2FP.BF16.F32.PACK_AB R70, R23, R20 ;  /* 0x000000141746723e */ /* 0x000fe200000010ff */
[----:B------:R-:W-:Y:S01]  /*4470*/  FFMA.FTZ R191, -R191, R191, 1 ;  /* 0x3f800000bfbf7423 */ /* 0x000fe200000101bf */
[----:B------:R-:W-:Y:S01]  /*4480*/  FFMA.FTZ R114, -R114, R114, 1 ;  /* 0x3f80000072727423 */ /* 0x000fe20000010172 */
[----:B----4-:R-:W-:Y:S01]  /*4490*/  FMUL.FTZ R199, R212, R199 ;  /* 0x000000c7d4c77220 */ /* 0x010fe20000410000 */
[----:B------:R-:W-:Y:S01]  /*44a0*/  FMUL.FTZ R56, R223, R56 ;  /* 0x00000038df387220 */ /* 0x000fe20000410000 */
[----:B------:R-:W-:Y:S01]  /*44b0*/  FFMA.FTZ R192, -R192, R192, 1 ;  /* 0x3f800000c0c07423 */ /* 0x000fe200000101c0 */
[----:B------:R-:W-:Y:S01]  /*44c0*/  FFMA.FTZ R194, -R194, R194, 1 ;  /* 0x3f800000c2c27423 */ /* 0x000fe200000101c2 */
[----:B------:R-:W-:Y:S01]  /*44d0*/  FFMA.FTZ R196, -R196, R196, 1 ;  /* 0x3f800000c4c47423 */ /* 0x000fe200000101c4 */
[----:B------:R-:W-:Y:S01]  /*44e0*/  FFMA.FTZ R201, -R201, R201, 1 ;  /* 0x3f800000c9c97423 */ /* 0x000fe200000101c9 */
[----:B------:R-:W-:Y:S01]  /*44f0*/  FMUL.FTZ R59, R228, R59 ;  /* 0x0000003be43b7220 */ /* 0x000fe20000410000 */
[----:B------:R-:W-:Y:S01]  /*4500*/  FMUL.FTZ R61, R225, R58 ;  /* 0x0000003ae13d7220 */ /* 0x000fe20000410000 */
[----:B-----5:R-:W-:Y:S01]  /*4510*/  FMUL.FTZ R28, R226, R71 ;  /* 0x00000047e21c7220 */ /* 0x020fe20000410000 */
        /* <DEDUP_REMOVED lines=29> */
[----:B------:R1:W-:Y:S01]  /*46f0*/  STSM.16.MT88.4 [R20+0x1a800], R68 ;  /* 0x01a8004414007844 */ /* 0x0003e20000004200 */
[----:B------:R-:W-:Y:S02]  /*4700*/  R2UR UR6, R236 ;  /* 0x00000000ec0672ca */ /* 0x000fe400000e0000 */
[----:B------:R-:W-:Y:S02]  /*4710*/  F2FP.BF16.F32.PACK_AB R53, R75, R72 ;  /* 0x000000484b35723e */ /* 0x000fe400000010ff */
[----:B------:R-:W-:Y:S02]  /*4720*/  F2FP.BF16.F32.PACK_AB R54, R77, R74 ;  /* 0x0000004a4d36723e */ /* 0x000fe400000010ff */
[----:B------:R-:W-:Y:S01]  /*4730*/  F2FP.BF16.F32.PACK_AB R55, R79, R76 ;  /* 0x0000004c4f37723e */ /* 0x000fe200000010ff */
[----:B------:R1:W-:Y:S01]  /*4740*/  STSM.16.MT88.4 [R20+0x1b000], R64 ;  /* 0x01b0004014007844 */ /* 0x0003e20000004200 */
[----:B------:R-:W-:-:S02]  /*4750*/  F2FP.BF16.F32.PACK_AB R48, R191, R112 ;  /* 0x00000070bf30723e */ /* 0x000fc400000010ff */
[----:B------:R-:W-:Y:S02]  /*4760*/  F2FP.BF16.F32.PACK_AB R49, R115, R114 ;  /* 0x000000727331723e */ /* 0x000fe400000010ff */
[----:B------:R-:W-:Y:S02]  /*4770*/  F2FP.BF16.F32.PACK_AB R50, R81, R192 ;  /* 0x000000c05132723e */ /* 0x000fe400000010ff */
[----:B------:R-:W-:Y:S01]  /*4780*/  F2FP.BF16.F32.PACK_AB R51, R201, R196 ;  /* 0x000000c4c933723e */ /* 0x000fe200000010ff */
[----:B------:R1:W-:Y:S01]  /*4790*/  STSM.16.MT88.4 [R20+0x1b800], R60 ;  /* 0x01b8003c14007844 */ /* 0x0003e20000004200 */
[----:B------:R-:W-:Y:S02]  /*47a0*/  F2FP.BF16.F32.PACK_AB R28, R119, R113 ;  /* 0x00000071771c723e */ /* 0x000fe400000010ff */
[----:B------:R-:W-:Y:S01]  /*47b0*/  F2FP.BF16.F32.PACK_AB R30, R26, R24 ;  /* 0x000000181a1e723e */ /* 0x000fe200000010ff */
[----:B------:R1:W-:Y:S01]  /*47c0*/  STSM.16.MT88.4 [R20+0x1c000], R56 ;  /* 0x01c0003814007844 */ /* 0x0003e20000004200 */
[----:B------:R-:W-:-:S02]  /*47d0*/  F2FP.BF16.F32.PACK_AB R29, R19, R104 ;  /* 0x00000068131d723e */ /* 0x000fc400000010ff */
[----:B------:R-:W-:Y:S01]  /*47e0*/  F2FP.BF16.F32.PACK_AB R31, R18, R31 ;  /* 0x0000001f121f723e */ /* 0x000fe200000010ff */
[----:B------:R1:W-:Y:S04]  /*47f0*/  STSM.16.MT88.4 [R20+0x1c800], R52 ;  /* 0x01c8003414007844 */ /* 0x0003e80000004200 */
        /* <DEDUP_REMOVED lines=54> */
[----:B------:R-:W-:-:S05]  /*4b60*/  VIADD R11, R17, 0x1a800 ;  /* 0x0001a800110b7836 */ /* 0x000fca0000000000 */
[----:B------:R-:W-:-:S04]  /*4b70*/  LEA R10, R5, R11, 0xb ;  /* 0x0000000b050a7211 */ /* 0x000fc800078e58ff */
        /* <DEDUP_REMOVED lines=167> */
.L_x_2728:
        /* <DEDUP_REMOVED lines=56> */
.L_x_2729:
[----:B------:R-:W-:Y:S01]  /*5970*/  IADD3 R16, R16, 0x1, RZ ;  /* 0x0000000110107810 */ /* 0x000fe20007ffe0ff */
[----:B------:R-:W-:Y:S02]  /*5980*/  VIADD R0, R0, 0x1 ;  /* 0x0000000100007836 */ /* 0x000fe40000000000 */
[----:B------:R-:W-:Y:S01]  /*5990*/  VIADD R6, R6, 0x26820 ;  /* 0x0002682006067836 */ /* 0x000fe20000000000 */
[----:B------:R-:W-:Y:S02]  /*59a0*/  ISETP.GE.AND P1, PT, R16, R237, PT ;  /* 0x000000ed1000720c */ /* 0x000fe40003f26270 */
[----:B------:R-:W-:Y:S02]  /*59b0*/  ISETP.NE.AND P0, PT, R0, 0x2, PT ;  /* 0x000000020000780c */ /* 0x000fe40003f05270 */
[----:B------:R-:W-:Y:S02]  /*59c0*/  PRMT R6, RZ, 0x654, R6 ;  /* 0x00000654ff067816 */ /* 0x000fe40000000006 */
[----:B-1----:R-:W-:-:S02]  /*59d0*/  SEL R7, RZ, 0x1, P0 ;  /* 0x00000001ff077807 */ /* 0x002fc40000000000 */
[----:B------:R1:W-:Y:S01]  /*59e0*/  SYNCS.ARRIVE.TRANS64.RED.A1T0 RZ, [R6+URZ], RZ ;  /* 0x000000ff06ff79a7 */ /* 0x0003e2000810043f */
[----:B------:R-:W-:Y:S02]  /*59f0*/  SEL R0, R0, RZ, P0 ;  /* 0x000000ff00007207 */ /* 0x000fe40000000000 */
[----:B------:R-:W-:Y:S02]  /*5a00*/  LOP3.LUT R4, R4, R7, RZ, 0x3c, !PT ;  /* 0x0000000704047212 */ /* 0x000fe400078e3cff */
[----:B------:R-:W-:Y:S05]  /*5a10*/  @!P1 BRA `(.L_x_2730) ;  /* 0xffffffc000749947 */ /* 0x000fea000383ffff */
.L_x_2719:
[----:B-1----:R-:W2:Y:S02]  /*5a20*/  LDL R6, [R1+0x2c] ;  /* 0x00002c0001067983 */ /* 0x002ea40000100800 */
[----:B--2---:R-:W-:-:S13]  /*5a30*/  ISETP.GE.AND P0, PT, R16, R6, PT ;  /* 0x000000061000720c */ /* 0x004fda0003f06270 */
[----:B------:R-:W-:Y:S05]  /*5a40*/  @P0 BRA `(.L_x_2731) ;  /* 0x00000040006c0947 */ /* 0x000fea0003800000 */
[----:B------:R-:W2:Y:S01]  /*5a50*/  LDL.LU R13, [R1+0x1c] ;  /* 0x00001c00010d7983 */ /* 0x000ea20000300800 */
[----:B------:R-:W1:Y:S03]  /*5a60*/  LDC R23, c[0x0][0x290] ;  /* 0x0000a400ff177b82 */ /* 0x000e660000000800 */
[----:B------:R-:W3:Y:S04]  /*5a70*/  LDL.LU R26, [R1+0x10] ;  /* 0x00001000011a7983 */ /* 0x000ee80000300800 */
[----:B------:R-:W1:Y:S04]  /*5a80*/  LDL R25, [R1+0x30] ;  /* 0x0000300001197983 */ /* 0x000e680000100800 */
[----:B------:R-:W4:Y:S01]  /*5a90*/  LDL.LU R24, [R1+0xc] ;  /* 0x00000c0001187983 */ /* 0x000f220000300800 */
[----:B------:R-:W5:Y:S02]  /*5aa0*/  S2R R6, SR_TID.X ;  /* 0x0000000000067919 */ /* 0x000f640000002100 */
[----:B-----5:R-:W-:-:S05]  /*5ab0*/  VIADD R6, R6, 0xffffff80 ;  /* 0xffffff8006067836 */ /* 0x020fca0000000000 */
[----:B------:R-:W-:-:S04]  /*5ac0*/  SHF.R.S32.HI R7, RZ, 0x1f, R6 ;  /* 0x0000001fff077819 */ /* 0x000fc80000011406 */
[----:B------:R-:W-:-:S04]  /*5ad0*/  LEA.HI R8, R7, R6, RZ, 0x5 ;  /* 0x0000000607087211 */ /* 0x000fc800078f28ff */
[----:B------:R-:W-:Y:S02]  /*5ae0*/  LOP3.LUT R9, R8, 0xffffffe0, RZ, 0xc0, !PT ;  /* 0xffffffe008097812 */ /* 0x000fe400078ec0ff */
[----:B------:R-:W-:-:S03]  /*5af0*/  LEA.HI R8, R7, R6, RZ, 0x7 ;  /* 0x0000000607087211 */ /* 0x000fc600078f38ff */
[----:B------:R-:W-:Y:S01]  /*5b00*/  IMAD.IADD R10, R6, 0x1, -R9 ;  /* 0x00000001060a7824 */ /* 0x000fe200078e0a09 */
[----:B------:R-:W-:Y:S02]  /*5b10*/  LEA.HI R9, R7, R6, RZ, 0x2 ;  /* 0x0000000607097211 */ /* 0x000fe400078f10ff */
[----:B------:R-:W-:Y:S02]  /*5b20*/  LOP3.LUT R7, R8, 0xffffff80, RZ, 0xc0, !PT ;  /* 0xffffff8008077812 */ /* 0x000fe400078ec0ff */
[----:B------:R-:W-:Y:S02]  /*5b30*/  SHF.R.S32.HI R11, RZ, 0x1f, R10 ;  /* 0x0000001fff0b7819 */ /* 0x000fe4000001140a */
[----:B------:R-:W-:Y:S02]  /*5b40*/  LOP3.LUT R9, R9, 0xfffffffc, RZ, 0xc0, !PT ;  /* 0xfffffffc09097812 */ /* 0x000fe400078ec0ff */
[CC--:B------:R-:W-:Y:S02]  /*5b50*/  LEA.HI R12, R11.reuse, R10.reuse, RZ, 0x2 ;  /* 0x0000000a0b0c7211 */ /* 0x0c0fe400078f10ff */
[----:B------:R-:W-:Y:S01]  /*5b60*/  LEA.HI R10, R11, R10, RZ, 0x3 ;  /* 0x0000000a0b0a7211 */ /* 0x000fe200078f18ff */
[C---:B------:R-:W-:Y:S01]  /*5b70*/  IMAD.IADD R9, R6.reuse, 0x1, -R9 ;  /* 0x0000000106097824 */ /* 0x040fe200078e0a09 */
[----:B------:R-:W-:-:S02]  /*5b80*/  IADD3 R7, R6, -R7, RZ ;  /* 0x8000000706077210 */ /* 0x000fc40007ffe0ff */
[----:B------:R-:W-:Y:S02]  /*5b90*/  SHF.R.S32.HI R11, RZ, 0x2, R12 ;  /* 0x00000002ff0b7819 */ /* 0x000fe4000001140c */
[----:B------:R-:W-:Y:S02]  /*5ba0*/  SHF.R.S32.HI R8, RZ, 0x7, R8 ;  /* 0x00000007ff087819 */ /* 0x000fe40000011408 */
[----:B------:R-:W-:Y:S02]  /*5bb0*/  SHF.R.S32.HI R10, RZ, 0x3, R10 ;  /* 0x00000003ff0a7819 */ /* 0x000fe4000001140a */
[----:B------:R-:W-:Y:S02]  /*5bc0*/  LEA.HI R6, R8, R8, RZ, 0x1 ;  /* 0x0000000808067211 */ /* 0x000fe400078f08ff */
[----:B------:R-:W-:Y:S02]  /*5bd0*/  IADD3 R18, R11, 0x10, RZ ;  /* 0x000000100b127810 */ /* 0x000fe40007ffe0ff */
[----:B------:R-:W-:-:S02]  /*5be0*/  LEA.HI R12, R12, R11, RZ, 0x1 ;  /* 0x0000000b0c0c7211 */ /* 0x000fc400078f08ff */
[----:B------:R-:W-:Y:S02]  /*5bf0*/  LEA.HI R19, R18, R18, RZ, 0x1 ;  /* 0x0000001212137211 */ /* 0x000fe400078f08ff */
[----:B------:R-:W-:Y:S02]  /*5c00*/  LOP3.LUT R12, R12, 0xfffffffe, RZ, 0xc0, !PT ;  /* 0xfffffffe0c0c7812 */ /* 0x000fe400078ec0ff */
[----:B------:R-:W-:-:S03]  /*5c10*/  SHF.R.S32.HI R20, RZ, 0x1, R19 ;  /* 0x00000001ff147819 */ /* 0x000fc60000011413 */
[----:B------:R-:W-:Y:S01]  /*5c20*/  IMAD.IADD R12, R11, 0x1, -R12 ;  /* 0x000000010b0c7824 */ /* 0x000fe200078e0a0c */
[----:B------:R-:W-:-:S05]  /*5c30*/  LOP3.LUT R19, R19, 0xfffffffe, RZ, 0xc0, !PT ;  /* 0xfffffffe13137812 */ /* 0x000fca00078ec0ff */
[----:B------:R-:W-:Y:S01]  /*5c40*/  IMAD.IADD R19, R18, 0x1, -R19 ;  /* 0x0000000112137824 */ /* 0x000fe200078e0a13 */
[----:B------:R-:W-:Y:S01]  /*5c50*/  MOV R187, 0x40000040 ;  /* 0x4000004000bb7802 */ /* 0x000fe20000000f00 */
[----:B------:R-:W-:Y:S01]  /*5c60*/  IMAD.MOV.U32 R185, RZ, RZ, 0x40000040 ;  /* 0x40000040ffb97424 */ /* 0x000fe200078e00ff */
[----:B------:R-:W-:Y:S01]  /*5c70*/  MOV R193, 0x40000040 ;  /* 0x4000004000c17802 */ /* 0x000fe20000000f00 */
[----:B------:R-:W-:Y:S02]  /*5c80*/  IMAD.MOV.U32 R189, RZ, RZ, 0x40000040 ;  /* 0x40000040ffbd7424 */ /* 0x000fe400078e00ff */
[----:B------:R-:W-:Y:S01]  /*5c90*/  IMAD.MOV.U32 R191, RZ, RZ, 0x40000040 ;  /* 0x40000040ffbf7424 */ /* 0x000fe200078e00ff */
[----:B--2---:R-:W-:Y:S01]  /*5ca0*/  LEA.HI R22, R13, R7, RZ, 0x5 ;  /* 0x000000070d167211 */ /* 0x004fe200078f28ff */
[----:B------:R-:W-:Y:S01]  /*5cb0*/  VIADD R13, R11, 0x8 ;  /* 0x000000080b0d7836 */ /* 0x000fe20000000000 */
[----:B------:R-:W-:Y:S01]  /*5cc0*/  LOP3.LUT R7, R6, 0xfffffffe, RZ, 0xc0, !PT ;  /* 0xfffffffe06077812 */ /* 0x000fe200078ec0ff */
[----:B------:R-:W-:-:S03]  /*5cd0*/  IMAD.HI R6, R10, 0x2aaaaaab, RZ ;  /* 0x2aaaaaab0a067827 */ /* 0x000fc600078e02ff */
[----:B------:R-:W-:Y:S01]  /*5ce0*/  LEA.HI R14, R13, R13, RZ, 0x1 ;  /* 0x0000000d0d0e7211 */ /* 0x000fe200078f08ff */
[----:B------:R-:W-:Y:S01]  /*5cf0*/  IMAD.IADD R21, R8, 0x1, -R7 ;  /* 0x0000000108157824 */ /* 0x000fe200078e0a07 */
[----:B------:R-:W-:Y:S02]  /*5d00*/  SHF.R.U32.HI R7, RZ, 0x1, R6 ;  /* 0x00000001ff077819 */ /* 0x000fe40000011606 */
[----:B------:R-:W-:Y:S02]  /*5d10*/  SHF.R.S32.HI R15, RZ, 0x1, R14 ;  /* 0x00000001ff0f7819 */ /* 0x000fe4000001140e */
[----:B------:R-:W-:Y:S01]  /*5d20*/  LEA.HI R7, R6, R7, RZ, 0x1 ;  /* 0x0000000706077211 */ /* 0x000fe200078f08ff */
[----:B------:R-:W-:Y:S01]  /*5d30*/  IMAD.HI R6, R20, 0x2aaaaaab, RZ ;  /* 0x2aaaaaab14067827 */ /* 0x000fe200078e02ff */
[----:B------:R-:W-:-:S03]  /*5d40*/  LOP3.LUT R14, R14, 0xfffffffe, RZ, 0xc0, !PT ;  /* 0xfffffffe0e0e7812 */ /* 0x000fc600078ec0ff */
[----:B------:R-:W-:Y:S01]  /*5d50*/  IMAD.HI R8, R15, 0x2aaaaaab, RZ ;  /* 0x2aaaaaab0f087827 */ /* 0x000fe200078e02ff */
[----:B------:R-:W-:Y:S02]  /*5d60*/  IADD3 R14, R13, -R14, RZ ;  /* 0x8000000e0d0e7210 */ /* 0x000fe40007ffe0ff */
[----:B------:R-:W-:Y:S02]  /*5d70*/  SHF.R.U32.HI R13, RZ, 0x1, R6 ;  /* 0x00000001ff0d7819 */ /* 0x000fe40000011606 */
[----:B------:R-:W-:Y:S01]  /*5d80*/  SHF.R.U32.HI R11, RZ, 0x1, R8 ;  /* 0x00000001ff0b7819 */ /* 0x000fe20000011608 */
[----:B------:R-:W-:Y:S01]  /*5d90*/  IMAD R7, R7, -0xc, R10 ;  /* 0xfffffff407077824 */ /* 0x000fe200078e020a */
[--C-:B---3--:R-:W-:Y:S02]  /*5da0*/  SHF.R.S32.HI R10, RZ, 0x2, R26.reuse ;  /* 0x00000002ff0a7819 */ /* 0x108fe4000001141a */
[----:B------:R-:W-:Y:S02]  /*5db0*/  LEA.HI R8, R8, R11, RZ, 0x1 ;  /* 0x0000000b08087211 */ /* 0x000fe400078f08ff */
[----:B------:R-:W-:-:S02]  /*5dc0*/  SHF.R.S32.HI R11, RZ, 0x1f, R26 ;  /* 0x0000001fff0b7819 */ /* 0x000fc4000001141a */
[----:B------:R-:W-:Y:S01]  /*5dd0*/  LEA.HI R13, R6, R13, RZ, 0x1 ;  /* 0x0000000d060d7211 */ /* 0x000fe200078f08ff */
[----:B------:R-:W-:Y:S01]  /*5de0*/  IMAD R6, R7, 0x8, R12 ;  /* 0x0000000807067824 */ /* 0x000fe200078e020c */
[----:B------:R-:W-:Y:S01]  /*5df0*/  SHF.R.S32.HI R22, RZ, 0x5, R22 ;  /* 0x00000005ff167819 */ /* 0x000fe20000011416 */
[----:B-1----:R-:W-:Y:S01]  /*5e00*/  IMAD R23, R25, -0x80, R23 ;  /* 0xffffff8019177824 */ /* 0x002fe200078e0217 */
[----:B------:R-:W-:Y:S02]  /*5e10*/  LEA.HI R11, R11, R10, RZ, 0x3 ;  /* 0x0000000a0b0b7211 */ /* 0x000fe400078f18ff */
[----:B------:R1:W-:Y:S01]  /*5e20*/  STL [R1+0x28], R6 ;  /* 0x0000280601007387 */ /* 0x0003e20000100800 */
[----:B------:R-:W-:Y:S01]  /*5e30*/  IMAD R22, R22, -0x10, R23 ;  /* 0xfffffff016167824 */ /* 0x000fe200078e0217 */
[----:B------:R-:W-:Y:S01]  /*5e40*/  LOP3.LUT R11, R11, 0xfffffff8, RZ, 0xc0, !PT ;  /* 0xfffffff80b0b7812 */ /* 0x000fe200078ec0ff */
[----:B------:R-:W-:-:S03]  /*5e50*/  IMAD R15, R8, -0xc, R15 ;  /* 0xfffffff4080f7824 */ /* 0x000fc600078e020f */
[----:B------:R-:W-:Y:S01]  /*5e60*/  IADD3 R8, R22, R11, -R10 ;  /* 0x0000000b16087210 */ /* 0x000fe20007ffe80a */
[C-C-:B-1----:R-:W-:Y:S02]  /*5e70*/  IMAD R6, R5.reuse, 0x800, R17.reuse ;  /* 0x0000080005067824 */ /* 0x142fe400078e0211 */
[----:B------:R-:W-:Y:S02]  /*5e80*/  IMAD R5, R5, 0x2000, R17 ;  /* 0x0000200005057824 */ /* 0x000fe400078e0211 */
[----:B------:R-:W-:Y:S02]  /*5e90*/  VIADD R6, R6, 0x1a800 ;  /* 0x0001a80006067836 */ /* 0x000fe40000000000 */
[----:B------:R-:W-:Y:S01]  /*5ea0*/  VIADD R10, R5, 0x4000 ;  /* 0x00004000050a7836 */ /* 0x000fe20000000000 */
[----:B------:R-:W-:Y:S01]  /*5eb0*/  SHF.R.U32.HI R5, RZ, 0x4, R5 ;  /* 0x00000004ff057819 */ /* 0x000fe20000011605 */
[----:B------:R-:W-:Y:S01]  /*5ec0*/  IMAD R20, R13, -0xc, R20 ;  /* 0xfffffff40d147824 */ /* 0x000fe200078e0214 */
[----:B------:R-:W-:-:S02]  /*5ed0*/  LEA R7, R15, R14, 0x3 ;  /* 0x0000000e0f077211 */ /* 0x000fc400078e18ff */
[----:B------:R-:W-:Y:S02]  /*5ee0*/  SHF.R.U32.HI R6, RZ, 0x4, R6 ;  /* 0x00000004ff067819 */ /* 0x000fe40000011606 */
[----:B------:R-:W-:Y:S02]  /*5ef0*/  SHF.R.U32.HI R10, RZ, 0x4, R10 ;  /* 0x00000004ff0a7819 */ /* 0x000fe4000001160a */
[----:B------:R-:W-:Y:S01]  /*5f00*/  LOP3.LUT R5, R5, 0x3fff, RZ, 0xc0, !PT ;  /* 0x00003fff05057812 */ /* 0x000fe200078ec0ff */
[----:B------:R1:W-:Y:S01]  /*5f10*/  STL [R1+0x24], R7 ;  /* 0x0000240701007387 */ /* 0x0003e20000100800 */
[----:B------:R-:W-:Y:S02]  /*5f20*/  LOP3.LUT R6, R6, 0x3fff, RZ, 0xc0, !PT ;  /* 0x00003fff06067812 */ /* 0x000fe400078ec0ff */
[----:B------:R-:W-:Y:S02]  /*5f30*/  LOP3.LUT R10, R10, 0x3fff, RZ, 0xc0, !PT ;  /* 0x00003fff0a0a7812 */ /* 0x000fe400078ec0ff */
[----:B------:R-:W-:-:S02]  /*5f40*/  LOP3.LUT R11, R5, 0x10000, RZ, 0xfc, !PT ;  /* 0x00010000050b7812 */ /* 0x000fc400078efcff */
[----:B------:R-:W-:Y:S02]  /*5f50*/  LOP3.LUT R6, R6, 0x10000, RZ, 0xfc, !PT ;  /* 0x0001000006067812 */ /* 0x000fe400078efcff */
[----:B-1----:R-:W-:Y:S02]  /*5f60*/  LEA R7, R20, R19, 0x3 ;  /* 0x0000001314077211 */ /* 0x002fe400078e18ff */
[----:B------:R-:W-:-:S03]  /*5f70*/  LOP3.LUT R5, R10, 0x10000, RZ, 0xfc, !PT ;  /* 0x000100000a057812 */ /* 0x000fc600078efcff */
[----:B------:R4:W-:Y:S01]  /*5f80*/  STL [R1+0x1c], R7 ;  /* 0x00001c0701007387 */ /* 0x0009e20000100800 */
[C---:B------:R-:W-:Y:S01]  /*5f90*/  IADD3 R188, R5.reuse, 0x2, RZ ;  /* 0x0000000205bc7810 */ /* 0x040fe20007ffe0ff */
[C---:B------:R-:W-:Y:S02]  /*5fa0*/  VIADD R190, R5.reuse, 0x4 ;  /* 0x0000000405be7836 */ /* 0x040fe40000000000 */
[----:B------:R-:W-:Y:S01]  /*5fb0*/  STL [R1+0x14], R11 ;  /* 0x0000140b01007387 */ /* 0x000fe20000100800 */
[----:B------:R-:W-:-:S03]  /*5fc0*/  VIADD R192, R5, 0x6 ;  /* 0x0000000605c07836 */ /* 0x000fc60000000000 */
[----:B------:R1:W-:Y:S01]  /*5fd0*/  STL [R1+0x20], R6 ;  /* 0x0000200601007387 */ /* 0x0003e20000100800 */
[----:B------:R-:W-:-:S03]  /*5fe0*/  VIADD R10, R9, 0x8 ;  /* 0x00000008090a7836 */ /* 0x000fc60000000000 */
[----:B------:R2:W-:Y:S01]  /*5ff0*/  STL [R1+0x10], R5 ;  /* 0x0000100501007387 */ /* 0x0005e20000100800 */
[----:B------:R-:W-:Y:S01]  /*6000*/  IMAD R8, R21, -0x40, R8 ;  /* 0xffffffc015087824 */ /* 0x000fe200078e0208 */
[----:B----4-:R-:W-:Y:S01]  /*6010*/  LOP3.LUT R7, R24, 0x1, RZ, 0xfc, !PT ;  /* 0x0000000118077812 */ /* 0x010fe200078efcff */
[C---:B------:R-:W-:Y:S01]  /*6020*/  VIADD R184, R11.reuse, 0x4 ;  /* 0x000000040bb87836 */ /* 0x040fe20000000000 */
[C---:B------:R-:W-:Y:S01]  /*6030*/  IADD3 R22, R11.reuse, 0x2, RZ ;  /* 0x000000020b167810 */ /* 0x040fe20007ffe0ff */
[----:B------:R-:W-:Y:S02]  /*6040*/  VIADD R186, R11, 0x6 ;  /* 0x000000060bba7836 */ /* 0x000fe40000000000 */
[C---:B-1----:R-:W-:Y:S01]  /*6050*/  VIADD R6, R9.reuse, 0xc ;  /* 0x0000000c09067836 */ /* 0x042fe20000000000 */
[C---:B--2---:R-:W-:Y:S01]  /*6060*/  IADD3 R5, R9.reuse, 0x4, RZ ;  /* 0x0000000409057810 */ /* 0x044fe20007ffe0ff */
[C---:B------:R-:W-:Y:S01]  /*6070*/  VIADD R10, R9.reuse, 0x14 ;  /* 0x00000014090a7836 */ /* 0x040fe20000000000 */
[C---:B------:R-:W-:Y:S01]  /*6080*/  IADD3 R5, R9.reuse, 0x10, RZ ;  /* 0x0000001009057810 */ /* 0x040fe20007ffe0ff */
[C---:B------:R-:W-:Y:S01]  /*6090*/  VIADD R6, R9.reuse, 0x18 ;  /* 0x0000001809067836 */ /* 0x040fe20000000000 */
[----:B------:R-:W-:Y:S01]  /*60a0*/  IADD3 R5, R9, 0x1c, RZ ;  /* 0x0000001c09057810 */ /* 0x000fe20007ffe0ff */
[----:B------:R-:W-:-:S07]  /*60b0*/  IMAD.MOV.U32 R23, RZ, RZ, 0x40000040 ;  /* 0x40000040ff177424 */ /* 0x000fce00078e00ff */
.L_x_2742:
[----:B------:R-:W-:-:S13]  /*60c0*/  ISETP.NE.AND P0, PT, R7, 0x3, PT ;  /* 0x000000030700780c */ /* 0x000fda0003f05270 */
[----:B------:R-:W-:Y:S05]  /*60d0*/  @!P0 BRA `(.L_x_2732) ;  /* 0x0000000000048947 */ /* 0x000fea0003800000 */
[----:B------:R-:W-:Y:S01]  /*60e0*/  BPT.TRAP 0x1 ;  /* 0x000000040000795c */ /* 0x000fe20000300000 */
.L_x_2732:
[----:B------:R-:W-:Y:S01]  /*60f0*/  IMAD R6, R0, 0x8, R17 ;  /* 0x0000000800067824 */ /* 0x000fe200078e0211 */
[----:B------:R-:W-:-:S04]  /*6100*/  SHF.L.U32 R15, R4, 0x1f, RZ ;  /* 0x0000001f040f7819 */ /* 0x000fc800000006ff */
[----:B------:R1:W2:Y:S01]  /*6110*/  SYNCS.PHASECHK.TRANS64.TRYWAIT P1, [R6+URZ+0x26810], R15 ;  /* 0x0268100f060075a7 */ /* 0x0002a2000802017f */
[----:B------:R-:W-:Y:S05]  /*6120*/  @!P0 BRA `(.L_x_2733) ;  /* 0x0000000000048947 */ /* 0x000fea0003800000 */
[----:B------:R-:W-:Y:S01]  /*6130*/  BPT.TRAP 0x1 ;  /* 0x000000040000795c */ /* 0x000fe20000300000 */
.L_x_2733:
[----:B------:R-:W-:-:S05]  /*6140*/  VIADD R5, R17, 0xe000 ;  /* 0x0000e00011057836 */ /* 0x000fca0000000000 */
[----:B------:R-:W-:-:S04]  /*6150*/  SHF.R.U32.HI R5, RZ, 0x4, R5 ;  /* 0x00000004ff057819 */ /* 0x000fc80000011605 */
[----:B------:R-:W-:-:S04]  /*6160*/  LOP3.LUT R5, R5, 0x3fff, RZ, 0xc0, !PT ;  /* 0x00003fff05057812 */ /* 0x000fc800078ec0ff */
[----:B------:R-:W-:Y:S01]  /*6170*/  LOP3.LUT R11, R5, 0x10000, RZ, 0xfc, !PT ;  /* 0x00010000050b7812 */ /* 0x000fe200078efcff */
[----:B--2---:R-:W-:Y:S06]  /*6180*/  @P1 BRA `(.L_x_2734) ;  /* 0x0000000000081947 */ /* 0x004fec0003800000 */
[----:B------:R-:W2:Y:S02]  /*6190*/  SYNCS.PHASECHK.TRANS64.TRYWAIT P1, [R6+URZ+0x26810], R15 ;  /* 0x0268100f060075a7 */ /* 0x000ea4000802017f */
[----:B--2---:R-:W-:Y:S05]  /*61a0*/  @!P1 BRA `(.L_x_2735) ;  /* 0x0000007000d09947 */ /* 0x004fea0003800000 */
.L_x_2734:
        /* <DEDUP_REMOVED lines=12> */
[----:B------:R-:W-:-:S02]  /*6270*/  R2UR UR9, R23 ;  /* 0x00000000170972ca */ /* 0x000fc400000e0000 */
[----:B------:R-:W-:Y:S02]  /*6280*/  IADD3 R11, R17, 0x1a000, RZ ;  /* 0x0001a000110b7810 */ /* 0x000fe40007ffe0ff */
[----:B---3--:R-:W-:Y:S02]  /*6290*/  R2UR UR4, R14 ;  /* 0x000000000e0472ca */ /* 0x008fe400000e0000 */
[----:B----4-:R-:W-:-:S11]  /*62a0*/  LEA R10, R0, R10, 0x7 ;  /* 0x0000000a000a7211 */ /* 0x010fd600078e38ff */
[----:B------:R-:W-:Y:S01]  /*62b0*/  HGMMA.64x96x16.F32.BF16 R72, gdesc[UR4], RZ, !UPT, gsb0 ;  /* 0x01600000044879f0 */ /* 0x000fe2000c0018ff */
[----:B------:R-:W-:Y:S01]  /*62c0*/  UIADD3 UR4, UR6, 0x2, URZ ;  /* 0x0000000206047890 */ /* 0x000fe2000fffe03f */
[----:B------:R-:W-:Y:S01]  /*62d0*/  R2UR UR5, R187 ;  /* 0x00000000bb0572ca */ /* 0x000fe200000e0000 */
[----:B------:R-:W-:Y:S01]  /*62e0*/  UMOV UR7, 0x40000040 ;  /* 0x4000004000077882 */ /* 0x000fe20000000000 */
[C---:B-----5:R-:W-:Y:S01]  /*62f0*/  IMAD R12, R0.reuse, 0x80, R12 ;  /* 0x00000080000c7824 */ /* 0x060fe200078e020c */
[C---:B------:R-:W-:Y:S01]  /*6300*/  LEA R10, R3.reuse, R10, 0x1 ;  /* 0x0000000a030a7211 */ /* 0x040fe200078e08ff */
[----:B--2---:R-:W-:Y:S02]  /*6310*/  IMAD R14, R0, 0x80, R13 ;  /* 0x00000080000e7824 */ /* 0x004fe400078e020d */
[----:B------:R-:W-:Y:S01]  /*6320*/  UMOV UR10, UR4 ;  /* 0x00000004000a7c82 */ /* 0x000fe20008000000 */
[----:B------:R-:W-:Y:S01]  /*6330*/  UIADD3 UR4, UR6, 0x4, URZ ;  /* 0x0000000406047890 */ /* 0x000fe2000fffe03f */
[C---:B------:R-:W-:Y:S01]  /*6340*/  IMAD R12, R3.reuse, 0x2, R12 ;  /* 0x00000002030c7824 */ /* 0x040fe200078e020c */
[----:B------:R-:W-:Y:S01]  /*6350*/  UIADD3 UR6, UR6, 0x6, URZ ;  /* 0x0000000606067890 */ /* 0x000fe2000fffe03f */
[----:B------:R-:W-:Y:S01]  /*6360*/  IMAD R18, R3, 0x2, R14 ;  /* 0x0000000203127824 */ /* 0x000fe200078e020e */
[----:B------:R-:W-:Y:S01]  /*6370*/  LEA R198, R10, R17, 0x2 ;  /* 0x000000110ac67211 */ /* 0x000fe200078e10ff */
[----:B------:R-:W-:-:S02]  /*6380*/  IMAD R14, R12, 0x4, R17 ;  /* 0x000000040c0e7824 */ /* 0x000fc400078e0211 */
[----:B------:R-:W-:Y:S02]  /*6390*/  IMAD R13, R18, 0x4, R17 ;  /* 0x00000004120d7824 */ /* 0x000fe400078e0211 */
[--C-:B------:R-:W-:Y:S02]  /*63a0*/  IMAD R227, R10, 0x4, R11.reuse ;  /* 0x000000040ae37824 */ /* 0x100fe400078e020b */
[----:B------:R-:W-:Y:S01]  /*63b0*/  IMAD R10, R12, 0x4, R11 ;  /* 0x000000040c0a7824 */ /* 0x000fe200078e020b */
[----:B------:R-:W-:Y:S01]  /*63c0*/  LEA R11, R18, R11, 0x2 ;  /* 0x0000000b120b7211 */ /* 0x000fe200078e10ff */
        /* <DEDUP_REMOVED lines=20> */
.L_x_2736:
[----:B------:R1:W1:Y:S01]  /*6510*/  SYNCS.PHASECHK.TRANS64.TRYWAIT P1, [R6+URZ+0x26830], R15 ;  /* 0x0268300f060075a7 */ /* 0x000262000802017f */
[----:B------:R-:W-:Y:S05]  /*6520*/  @!P0 BRA `(.L_x_2737) ;  /* 0x0000000000048947 */ /* 0x000fea0003800000 */
[----:B------:R-:W-:Y:S01]  /*6530*/  BPT.TRAP 0x1 ;  /* 0x000000040000795c */ /* 0x000fe20000300000 */
.L_x_2737:
[----:B------:R-:W-:-:S05]  /*6540*/  VIADD R12, R17, 0x14000 ;  /* 0x00014000110c7836 */ /* 0x000fca0000000000 */
[----:B------:R-:W-:-:S04]  /*6550*/  SHF.R.U32.HI R12, RZ, 0x4, R12 ;  /* 0x00000004ff0c7819 */ /* 0x000fc8000001160c */
[----:B------:R-:W-:-:S04]  /*6560*/  LOP3.LUT R12, R12, 0x3fff, RZ, 0xc0, !PT ;  /* 0x00003fff0c0c7812 */ /* 0x000fc800078ec0ff */
[----:B------:R-:W-:-:S05]  /*6570*/  LOP3.LUT R19, R12, 0x10000, RZ, 0xfc, !PT ;  /* 0x000100000c137812 */ /* 0x000fca00078efcff */
[----:B------:R-:W-:Y:S01]  /*6580*/  IMAD R19, R0, 0x300, R19 ;  /* 0x0000030000137824 */ /* 0x000fe200078e0213 */
[----:B-1----:R-:W-:Y:S06]  /*6590*/  @P1 BRA `(.L_x_2738) ;  /* 0x0000000000081947 */ /* 0x002fec0003800000 */
[----:B------:R-:W1:Y:S02]  /*65a0*/  SYNCS.PHASECHK.TRANS64.TRYWAIT P1, [R6+URZ+0x26830], R15 ;  /* 0x0268300f060075a7 */ /* 0x000e64000802017f */
[----:B-1----:R-:W-:Y:S05]  /*65b0*/  @!P1 BRA `(.L_x_2739) ;  /* 0x0000006c00e09947 */ /* 0x002fea0003800000 */
.L_x_2738:
        /* <DEDUP_REMOVED lines=8> */
[C---:B------:R-:W-:Y:S01]  /*6640*/  VIADD R229, R9.reuse, 0xc ;  /* 0x0000000c09e57836 */ /* 0x040fe20000000000 */
[----:B------:R-:W-:Y:S01]  /*6650*/  STL [R1+0x48], R5 ;  /* 0x0000480501007387 */ /* 0x000fe20000100800 */
[C---:B------:R-:W-:Y:S01]  /*6660*/  VIADD R232, R9.reuse, 0x4 ;  /* 0x0000000409e87836 */ /* 0x040fe20000000000 */
[C---:B------:R-:W-:Y:S01]  /*6670*/  IADD3 R233, R9.reuse, 0x8, RZ ;  /* 0x0000000809e97810 */ /* 0x040fe20007ffe0ff */
[C---:B------:R-:W-:Y:S01]  /*6680*/  VIADD R208, R9.reuse, 0x10 ;  /* 0x0000001009d07836 */ /* 0x040fe20000000000 */
[----:B------:R1:W-:Y:S01]  /*6690*/  STL [R1+0x44], R4 ;  /* 0x0000440401007387 */ /* 0x0003e20000100800 */
[C---:B------:R-:W-:Y:S01]  /*66a0*/  IADD3 R230, R9.reuse, 0x14, RZ ;  /* 0x0000001409e67810 */ /* 0x040fe20007ffe0ff */
[C---:B------:R-:W-:Y:S01]  /*66b0*/  VIADD R209, R9.reuse, 0x1c ;  /* 0x0000001c09d17836 */ /* 0x040fe20000000000 */
[C---:B------:R-:W-:Y:S01]  /*66c0*/  ISETP.GT.AND P2, PT, R8.reuse, RZ, PT ;  /* 0x000000ff0800720c */ /* 0x040fe20003f44270 */
[----:B------:R-:W-:Y:S01]  /*66d0*/  STL [R1+0x40], R3 ;  /* 0x0000400301007387 */ /* 0x000fe20000100800 */
[C---:B------:R-:W-:Y:S01]  /*66e0*/  VIADD R231, R9.reuse, 0x18 ;  /* 0x0000001809e77836 */ /* 0x040fe20000000000 */
[----:B------:R-:W-:Y:S01]  /*66f0*/  ISETP.GT.AND P1, PT, R8, 0x8, PT ;  /* 0x000000080800780c */ /* 0x000fe20003f24270 */
[----:B------:R-:W-:Y:S01]  /*6700*/  IMAD R236, R0, 0x300, R12 ;  /* 0x0000030000ec7824 */ /* 0x000fe200078e020c */
[----:B------:R1:W-:Y:S01]  /*6710*/  STL [R1+0x3c], R2 ;  /* 0x00003c0201007387 */ /* 0x0003e20000100800 */
[----:B------:R-:W-:-:S03]  /*6720*/  VIADD R12, R9, 0x1c ;  /* 0x0000001c090c7836 */ /* 0x000fc60000000000 */
        /* <DEDUP_REMOVED lines=21> */
[----:B------:R-:W-:Y:S01]  /*6880*/  FMUL.FTZ R235, R79, UR5 ;  /* 0x000000054feb7c20 */ /* 0x000fe20008410000 */
[----:B------:R-:W-:Y:S01]  /*6890*/  UIADD3 UR6, UR6, 0x6, URZ ;  /* 0x0000000606067890 */ /* 0x000fe2000fffe03f */
[----:B-1----:R1:W-:Y:S01]  /*68a0*/  MUFU.TANH R4, R75 ;  /* 0x0000004b00047308 */ /* 0x0023e20000002400 */
[----:B------:R-:W-:Y:S01]  /*68b0*/  FMUL.FTZ R77, R77, UR5 ;  /* 0x000000054d4d7c20 */ /* 0x000fe20008410000 */
[----:B------:R-:W-:Y:S01]  /*68c0*/  FMUL.FTZ R72, R83, UR5 ;  /* 0x0000000553487c20 */ /* 0x000fe20008410000 */
[----:B------:R-:W-:Y:S01]  /*68d0*/  FMUL.FTZ R83, R94, UR5 ;  /* 0x000000055e537c20 */ /* 0x000fe20008410000 */
[----:B------:R-:W-:Y:S01]  /*68e0*/  FMUL.FTZ R73, R73, UR5 ;  /* 0x0000000549497c20 */ /* 0x000fe20008410000 */
[----:B------:R-:W-:Y:S01]  /*68f0*/  SHFL.IDX PT, R94, R198, R229, 0x1f ;  /* 0x00001fe5c65e7589 */ /* 0x000fe200000e0000 */
[----:B------:R-:W-:Y:S01]  /*6900*/  FMUL.FTZ R237, R78, UR5 ;  /* 0x000000054eed7c20 */ /* 0x000fe20008410000 */
[----:B------:R-:W-:Y:S01]  /*6910*/  FMUL.FTZ R79, R90, UR5 ;  /* 0x000000055a4f7c20 */ /* 0x000fe20008410000 */
[----:B------:R-:W2:Y:S01]  /*6920*/  MUFU.TANH R15, R15 ;  /* 0x0000000f000f7308 */ /* 0x000ea20000002400 */
[----:B-1----:R-:W-:Y:S01]  /*6930*/  FMUL.FTZ R75, R86, UR5 ;  /* 0x00000005564b7c20 */ /* 0x002fe20008410000 */
[----:B------:R-:W-:Y:S01]  /*6940*/  SHFL.IDX PT, R90, R198, R232, 0x1f ;  /* 0x00001fe8c65a7589 */ /* 0x000fe200000e0000 */
[----:B------:R-:W-:Y:S01]  /*6950*/  FMUL.FTZ R76, R76, UR5 ;  /* 0x000000054c4c7c20 */ /* 0x000fe20008410000 */
[----:B------:R-:W-:Y:S01]  /*6960*/  FMUL.FTZ R19, R80, UR5 ;  /* 0x0000000550137c20 */ /* 0x000fe20008410000 */
[----:B------:R-:W-:Y:S01]  /*6970*/  FMUL.FTZ R21, R82, UR5 ;  /* 0x0000000552157c20 */ /* 0x000fe20008410000 */
[----:B------:R-:W1:Y:S01]  /*6980*/  SHFL.IDX PT, R86, R198, R9, 0x1f ;  /* 0x00001f09c6567589 */ /* 0x000e6200000e0000 */
[----:B------:R-:W-:Y:S01]  /*6990*/  FMUL.FTZ R82, R93, UR5 ;  /* 0x000000055d527c20 */ /* 0x000fe20008410000 */
[----:B------:R-:W3:Y:S01]  /*69a0*/  MUFU.TANH R18, R18 ;  /* 0x0000001200127308 */ /* 0x000ee20000002400 */
[----:B------:R-:W-:Y:S01]  /*69b0*/  FMUL.FTZ R80, R91, UR5 ;  /* 0x000000055b507c20 */ /* 0x000fe20008410000 */
[----:B------:R-:W4:Y:S01]  /*69c0*/  SHFL.IDX PT, R93, R198, R233, 0x1f ;  /* 0x00001fe9c65d7589 */ /* 0x000f2200000e0000 */
[----:B------:R-:W-:Y:S01]  /*69d0*/  FMUL.FTZ R20, R81, UR5 ;  /* 0x0000000551147c20 */ /* 0x000fe20008410000 */
[----:B------:R-:W-:Y:S01]  /*69e0*/  FMUL.FTZ R74, R85, UR5 ;  /* 0x00000005554a7c20 */ /* 0x000fe20008410000 */
[----:B------:R-:W-:Y:S01]  /*69f0*/  FMUL.FTZ R81, R92, UR5 ;  /* 0x000000055c517c20 */ /* 0x000fe20008410000 */
[----:B------:R-:W4:Y:S01]  /*6a00*/  SHFL.IDX PT, R91, R198, R208, 0x1f ;  /* 0x00001fd0c65b7589 */ /* 0x000f2200000e0000 */
[----:B------:R-:W-:Y:S01]  /*6a10*/  FMUL.FTZ R195, R97, UR5 ;  /* 0x0000000561c37c20 */ /* 0x000fe20008410000 */
[----:B------:R3:W-:Y:S01]  /*6a20*/  MUFU.TANH R2, R77 ;  /* 0x0000004d00027308 */ /* 0x0007e20000002400 */
[----:B--2---:R-:W-:Y:S01]  /*6a30*/  FSEL R85, R15, -INF , P2 ;  /* 0xff8000000f557808 */ /* 0x004fe20001000000 */
[----:B------:R-:W2:Y:S01]  /*6a40*/  SHFL.IDX PT, R92, R198, R230, 0x1f ;  /* 0x00001fe6c65c7589 */ /* 0x000ea200000e0000 */
[----:B------:R-:W-:Y:S01]  /*6a50*/  FMUL.FTZ R78, R89, UR5 ;  /* 0x00000005594e7c20 */ /* 0x000fe20008410000 */
[----:B------:R-:W-:Y:S01]  /*6a60*/  FMUL.FTZ R196, R117, UR5 ;  /* 0x0000000575c47c20 */ /* 0x000fe20008410000 */
[----:B------:R-:W-:Y:S01]  /*6a70*/  FSEL R89, R4, -INF , P1 ;  /* 0xff80000004597808 */ /* 0x000fe20000800000 */
[----:B------:R-:W2:Y:S01]  /*6a80*/  SHFL.IDX PT, R97, R198, R209, 0x1f ;  /* 0x00001fd1c6617589 */ /* 0x000ea200000e0000 */
[----:B------:R-:W-:Y:S01]  /*6a90*/  FMUL.FTZ R197, R118, UR5 ;  /* 0x0000000576c57c20 */ /* 0x000fe20008410000 */
[----:B------:R-:W1:Y:S01]  /*6aa0*/  MUFU.TANH R235, R235 ;  /* 0x000000eb00eb7308 */ /* 0x000e620000002400 */
[----:B---3--:R-:W-:Y:S01]  /*6ab0*/  FMUL.FTZ R77, R88, UR5 ;  /* 0x00000005584d7c20 */ /* 0x008fe20008410000 */
[----:B------:R-:W-:Y:S01]  /*6ac0*/  FSEL R88, R18, -INF , P1 ;  /* 0xff80000012587808 */ /* 0x000fe20000800000 */
        /* <DEDUP_REMOVED lines=13> */
[----:B------:R2:W-:Y:S01]  /*6ba0*/  MUFU.TANH R3, R76 ;  /* 0x0000004c00037308 */ /* 0x0005e20000002400 */
[----:B---3--:R-:W-:Y:S01]  /*6bb0*/  FMUL.FTZ R73, R84, UR5 ;  /* 0x0000000554497c20 */ /* 0x008fe20008410000 */
[----:B-1----:R-:W-:Y:S01]  /*6bc0*/  FSEL R201, R235, -INF , P1 ;  /* 0xff800000ebc97808 */ /* 0x002fe20000800000 */
        /* <DEDUP_REMOVED lines=14> */
[----:B------:R-:W-:Y:S01]  /*6cb0*/  FMUL.FTZ R116, R116, UR5 ;  /* 0x0000000574747c20 */ /* 0x000fe20008410000 */
[----:B------:R-:W-:-:S06]  /*6cc0*/  FMUL.FTZ R119, R119, UR5 ;  /* 0x0000000577777c20 */ /* 0x000fcc0008410000 */
        /* <DEDUP_REMOVED lines=16> */
[--C-:B------:R-:W-:Y:S01]  /*6dd0*/  FFMA.FTZ R87, R87, UR4, -R94.reuse ;  /* 0x0000000457577c23 */ /* 0x100fe2000801085e */
[----:B------:R-:W-:Y:S01]  /*6de0*/  FFMA.FTZ R201, R201, UR4, -R94 ;  /* 0x00000004c9c97c23 */ /* 0x000fe2000801085e */
[----:B------:R-:W-:Y:S01]  /*6df0*/  FSEL R86, R3, -INF , P2 ;  /* 0xff80000003567808 */ /* 0x000fe20001000000 */
[----:B------:R-:W4:Y:S01]  /*6e00*/  SHFL.IDX PT, R94, R14, R232, 0x1f ;  /* 0x00001fe80e5e7589 */ /* 0x000f2200000e0000 */
[----:B------:R-:W-:Y:S01]  /*6e10*/  FSEL R85, R237, -INF , P1 ;  /* 0xff800000ed557808 */ /* 0x000fe20000800000 */
[----:B------:R-:W4:Y:S01]  /*6e20*/  MUFU.TANH R73, R73 ;  /* 0x0000004900497308 */ /* 0x000f220000002400 */
[--C-:B------:R-:W-:Y:S01]  /*6e30*/  FFMA.FTZ R117, R117, UR4, -R90.reuse ;  /* 0x0000000475757c23 */ /* 0x100fe2000801085a */
[----:B------:R-:W-:Y:S01]  /*6e40*/  FFMA.FTZ R89, R89, UR4, -R90 ;  /* 0x0000000459597c23 */ /* 0x000fe2000801085a */
[----:B--2---:R-:W-:Y:S01]  /*6e50*/  FSEL R90, R21, -INF , P1 ;  /* 0xff800000155a7808 */ /* 0x004fe20000800000 */
[--C-:B------:R-:W-:Y:S01]  /*6e60*/  FFMA.FTZ R86, R86, UR4, -R93.reuse ;  /* 0x0000000456567c23 */ /* 0x100fe2000801085d */
[----:B------:R-:W-:Y:S01]  /*6e70*/  FFMA.FTZ R85, R85, UR4, -R93 ;  /* 0x0000000455557c23 */ /* 0x000fe2000801085d */
[----:B---3--:R-:W-:Y:S01]  /*6e80*/  FSEL R93, R20, -INF , P2 ;  /* 0xff800000145d7808 */ /* 0x008fe20001000000 */
[--C-:B------:R-:W-:Y:S01]  /*6e90*/  FFMA.FTZ R200, R200, UR4, -R91.reuse ;  /* 0x00000004c8c87c23 */ /* 0x100fe2000801085b */
[----:B------:R-:W2:Y:S01]  /*6ea0*/  MUFU.TANH R75, R75 ;  /* 0x0000004b004b7308 */ /* 0x000ea20000002400 */
[----:B-1----:R-:W-:Y:S01]  /*6eb0*/  FSEL R95, R72, -INF , P1 ;  /* 0xff800000485f7808 */ /* 0x002fe20000800000 */
[----:B------:R-:W-:Y:S01]  /*6ec0*/  FFMA.FTZ R91, R90, UR4, -R91 ;  /* 0x000000045a5b7c23 */ /* 0x000fe2000801085b */
[----:B----4-:R-:W-:Y:S01]  /*6ed0*/  FSEL R90, R74, -INF , P2 ;  /* 0xff8000004a5a7808 */ /* 0x010fe20001000000 */
[--C-:B------:R-:W-:Y:S01]  /*6ee0*/  FFMA.FTZ R93, R93, UR4, -R92.reuse ;  /* 0x000000045d5d7c23 */ /* 0x100fe2000801085c */
[----:B------:R-:W-:Y:S01]  /*6ef0*/  FSEL R96, R76, -INF , P1 ;  /* 0xff8000004c607808 */ /* 0x000fe20000800000 */
[----:B------:R-:W-:-:S02]  /*6f00*/  FFMA.FTZ R92, R95, UR4, -R92 ;  /* 0x000000045f5c7c23 */ /* 0x000fc4000801085c */
[----:B------:R-:W1:Y:S01]  /*6f10*/  MUFU.TANH R77, R77 ;  /* 0x0000004d004d7308 */ /* 0x000e620000002400 */
[----:B------:R-:W-:Y:S01]  /*6f20*/  FSEL R95, R73, -INF , P2 ;  /* 0xff800000495f7808 */ /* 0x000fe20001000000 */
[--C-:B------:R-:W-:Y:S01]  /*6f30*/  FFMA.FTZ R90, R90, UR4, -R97.reuse ;  /* 0x000000045a5a7c23 */ /* 0x100fe20008010861 */
[----:B------:R-:W-:-:S03]  /*6f40*/  FFMA.FTZ R97, R96, UR4, -R97 ;  /* 0x0000000460617c23 */ /* 0x000fc60008010861 */
        /* <DEDUP_REMOVED lines=158> */
[----:B------:R-:W-:Y:S01]  /*7930*/  IADD3 R228, R9, 0x10, RZ ;  /* 0x0000001009e47810 */ /* 0x000fe20007ffe0ff */
[----:B------:R-:W-:Y:S01]  /*7940*/  FMUL.FTZ R28, R86, R28 ;  /* 0x0000001c561c7220 */ /* 0x000fe20000410000 */
[----:B------:R-:W-:Y:S01]  /*7950*/  FMUL.FTZ R29, R87, R29 ;  /* 0x0000001d571d7220 */ /* 0x000fe20000410000 */
[----:B--2---:R-:W-:Y:S01]  /*7960*/  FMUL.FTZ R38, R24, R38 ;  /* 0x0000002618267220 */ /* 0x004fe20000410000 */
[C---:B------:R-:W-:Y:S02]  /*7970*/  VIADD R231, R9.reuse, 0xc ;  /* 0x0000000c09e77836 */ /* 0x040fe40000000000 */
[----:B------:R-:W-:Y:S01]  /*7980*/  FMUL.FTZ R36, R26, R36 ;  /* 0x000000241a247220 */ /* 0x000fe20000410000 */
[----:B------:R-:W2:Y:S01]  /*7990*/  SHFL.IDX PT, R228, R227, R228, 0x1f ;  /* 0x00001fe4e3e47589 */ /* 0x000ea200000e0000 */
[C---:B------:R-:W-:Y:S01]  /*79a0*/  IADD3 R229, R9.reuse, 0x14, RZ ;  /* 0x0000001409e57810 */ /* 0x040fe20007ffe0ff */
[----:B------:R-:W-:-:S02]  /*79b0*/  VIADD R233, R9, 0x18 ;  /* 0x0000001809e97836 */ /* 0x000fc40000000000 */
[----:B------:R-:W-:Y:S01]  /*79c0*/  FFMA.FTZ R77, -R77, R77, 1 ;  /* 0x3f8000004d4d7423 */ /* 0x000fe2000001014d */
[----:B------:R-:W4:Y:S01]  /*79d0*/  SHFL.IDX PT, R227, R227, R12, 0x1f ;  /* 0x00001f0ce3e37589 */ /* 0x000f2200000e0000 */
[----:B------:R-:W-:Y:S01]  /*79e0*/  FFMA.FTZ R80, -R80, R80, 1 ;  /* 0x3f80000050507423 */ /* 0x000fe20000010150 */
[----:B------:R-:W-:Y:S01]  /*79f0*/  FFMA.FTZ R99, -R99, R99, 1 ;  /* 0x3f80000063637423 */ /* 0x000fe20000010163 */
[----:B------:R-:W-:Y:S01]  /*7a00*/  FFMA.FTZ R76, -R76, R76, 1 ;  /* 0x3f8000004c4c7423 */ /* 0x000fe2000001014c */
[----:B-1----:R-:W-:Y:S01]  /*7a10*/  FMUL.FTZ R35, R92, R35 ;  /* 0x000000235c237220 */ /* 0x002fe20000410000 */
        /* <DEDUP_REMOVED lines=30> */
[----:B------:R-:W-:Y:S01]  /*7c00*/  FFMA.FTZ R119, -R119, R119, 1 ;  /* 0x3f80000077777423 */ /* 0x000fe20000010177 */
[----:B------:R-:W-:Y:S01]  /*7c10*/  R2UR UR4, R236 ;  /* 0x00000000ec0472ca */ /* 0x000fe200000e0000 */
[----:B-1----:R-:W-:-:S05]  /*7c20*/  FFMA.FTZ R226, -R18, R18, 1 ;  /* 0x3f80000012e27423 */ /* 0x002fca0000010112 */
        /* <DEDUP_REMOVED lines=63> */
[----:B------:R4:W-:Y:S01]  /*8020*/  LDS R74, [R11+0x380] ;  /* 0x000380000b4a7984 */ /* 0x0009e20000000800 */
[----:B------:R-:W-:Y:S01]  /*8030*/  IADD3 R232, R9, 0x8, RZ ;  /* 0x0000000809e87810 */ /* 0x000fe20007ffe0ff */
[----:B-1----:R-:W-:-:S02]  /*8040*/  FMUL.FTZ R221, R93, R228 ;  /* 0x000000e45ddd7220 */ /* 0x002fc40000410000 */
[----:B------:R-:W1:Y:S02]  /*8050*/  SHFL.IDX PT, R227, R226, R229, 0x1f ;  /* 0x00001fe5e2e37589 */ /* 0x000e6400000e0000 */
[----:B------:R-:W-:Y:S02]  /*8060*/  FMUL.FTZ R221, R21, R221 ;  /* 0x000000dd15dd7220 */ /* 0x000fe40000410000 */
[----:B------:R4:W3:Y:S02]  /*8070*/  MUFU.EX2 R21, R218 ;  /* 0x000000da00157308 */ /* 0x0008e40000000800 */
[----:B----4-:R-:W4:Y:S01]  /*8080*/  SHFL.IDX PT, R218, R226, R232, 0x1f ;  /* 0x00001fe8e2da7589 */ /* 0x010f2200000e0000 */
[----:B------:R-:W-:Y:S01]  /*8090*/  FMUL.FTZ R40, R95, R40 ;  /* 0x000000285f287220 */ /* 0x000fe20000410000 */
[----:B------:R-:W-:Y:S01]  /*80a0*/  FADD.FTZ R50, R50, -R225 ;  /* 0x800000e132327221 */ /* 0x000fe20000010000 */
[----:B------:R-:W-:Y:S01]  /*80b0*/  FFMA.FTZ R11, -R79, R79, 1 ;  /* 0x3f8000004f0b7423 */ /* 0x000fe2000001014f */
[----:B------:R-:W-:Y:S01]  /*80c0*/  FMUL.FTZ R28, R13, R28 ;  /* 0x0000001c0d1c7220 */ /* 0x000fe20000410000 */
[----:B------:R-:W-:Y:S01]  /*80d0*/  FMUL.FTZ R43, R94, R43 ;  /* 0x0000002b5e2b7220 */ /* 0x000fe20000410000 */
[----:B------:R-:W3:Y:S01]  /*80e0*/  SHFL.IDX PT, R228, R226, R233, 0x1f ;  /* 0x00001fe9e2e47589 */ /* 0x000ee200000e0000 */
[----:B------:R-:W-:-:S02]  /*80f0*/  VIADD R234, R9, 0x1c ;  /* 0x0000001c09ea7836 */ /* 0x000fc40000000000 */
[----:B------:R-:W-:Y:S01]  /*8100*/  FMUL.FTZ R41, R77, R40 ;  /* 0x000000284d297220 */ /* 0x000fe20000410000 */
[--C-:B-1----:R-:W-:Y:S01]  /*8110*/  FADD.FTZ R49, R49, -R227.reuse ;  /* 0x800000e331317221 */ /* 0x102fe20000010000 */
[----:B------:R-:W-:Y:S01]  /*8120*/  FADD.FTZ R51, R51, -R227 ;  /* 0x800000e333337221 */ /* 0x000fe20000010000 */
[----:B------:R-:W-:Y:S01]  /*8130*/  FMUL.FTZ R11, R11, R28 ;  /* 0x0000001c0b0b7220 */ /* 0x000fe20000410000 */
[----:B------:R-:W-:Y:S01]  /*8140*/  FMUL.FTZ R40, R80, R43 ;  /* 0x0000002b50287220 */ /* 0x000fe20000410000 */
[----:B------:R-:W-:Y:S01]  /*8150*/  FMUL.FTZ R77, R10, R50 ;  /* 0x000000320a4d7220 */ /* 0x000fe20000410000 */
[----:B------:R-:W-:Y:S01]  /*8160*/  FFMA.FTZ R43, -R83, R83, 1 ;  /* 0x3f800000532b7423 */ /* 0x000fe20000010153 */
[----:B------:R-:W-:Y:S01]  /*8170*/  FFMA.FTZ R50, -R195, R195, 1 ;  /* 0x3f800000c3327423 */ /* 0x000fe200000101c3 */
[----:B------:R-:W-:Y:S01]  /*8180*/  FMUL.FTZ R49, R33, R49 ;  /* 0x0000003121317220 */ /* 0x000fe20000410000 */
[----:B------:R-:W-:Y:S01]  /*8190*/  FMUL.FTZ R28, R19, R51 ;  /* 0x00000033131c7220 */ /* 0x000fe20000410000 */
[----:B----4-:R-:W-:Y:S01]  /*81a0*/  FADD.FTZ R46, R46, -R218 ;  /* 0x800000da2e2e7221 */ /* 0x010fe20000010000 */
[----:B------:R-:W1:Y:S03]  /*81b0*/  SHFL.IDX PT, R226, R226, R234, 0x1f ;  /* 0x00001feae2e27589 */ /* 0x000e6600000e0000 */
[----:B------:R-:W-:Y:S01]  /*81c0*/  FMUL.FTZ R46, R18, R46 ;  /* 0x0000002e122e7220 */ /* 0x000fe20000410000 */
[----:B------:R-:W-:Y:S01]  /*81d0*/  FMUL.FTZ R50, R50, R49 ;  /* 0x0000003132327220 */ /* 0x000fe20000410000 */
[----:B------:R-:W-:Y:S01]  /*81e0*/  FMUL.FTZ R49, R99, R28 ;  /* 0x0000001c63317220 */ /* 0x000fe20000410000 */
[----:B------:R-:W4:Y:S01]  /*81f0*/  SHFL.IDX PT, R75, R74, R235, 0x1f ;  /* 0x00001feb4a4b7589 */ /* 0x000f2200000e0000 */
[----:B------:R-:W-:Y:S01]  /*8200*/  FMUL.FTZ R43, R43, R46 ;  /* 0x0000002e2b2b7220 */ /* 0x000fe20000410000 */
[----:B------:R-:W-:Y:S01]  /*8210*/  FFMA.FTZ R46, -R98, R98, 1 ;  /* 0x3f800000622e7423 */ /* 0x000fe20000010162 */
[----:B------:R-:W-:Y:S01]  /*8220*/  FMUL.FTZ R37, R76, R36 ;  /* 0x000000244c257220 */ /* 0x000fe20000410000 */
[----:B------:R-:W4:Y:S02]  /*8230*/  SHFL.IDX PT, R28, R74, R232, 0x1f ;  /* 0x00001fe84a1c7589 */ /* 0x000f2400000e0000 */
[----:B------:R-:W-:-:S02]  /*8240*/  FMUL.FTZ R46, R46, R77 ;  /* 0x0000004d2e2e7220 */ /* 0x000fc40000410000 */
[----:B------:R-:W4:Y:S04]  /*8250*/  SHFL.IDX PT, R80, R74, R9, 0x1f ;  /* 0x00001f094a507589 */ /* 0x000f2800000e0000 */
[----:B------:R-:W4:Y:S01]  /*8260*/  SHFL.IDX PT, R76, R74, R229, 0x1f ;  /* 0x00001fe54a4c7589 */ /* 0x000f2200000e0000 */
[----:B------:R-:W-:-:S03]  /*8270*/  FMUL.FTZ R72, R72, R35 ;  /* 0x0000002348487220 */ /* 0x000fc60000410000 */
[----:B------:R-:W4:Y:S01]  /*8280*/  SHFL.IDX PT, R77, R74, R231, 0x1f ;  /* 0x00001fe74a4d7589 */ /* 0x000f2200000e0000 */
[----:B------:R-:W4:Y:S01]  /*8290*/  MUFU.EX2 R35, R216 ;  /* 0x000000d800237308 */ /* 0x000f220000000800 */
[----:B------:R-:W-:Y:S02]  /*82a0*/  FADD.FTZ R44, R44, -R218 ;  /* 0x800000da2c2c7221 */ /* 0x000fe40000010000 */
[----:B------:R-:W4:Y:S04]  /*82b0*/  SHFL.IDX PT, R79, R74, R230, 0x1f ;  /* 0x00001fe64a4f7589 */ /* 0x000f2800000e0000 */
[----:B------:R-:W4:Y:S04]  /*82c0*/  SHFL.IDX PT, R78, R74, R233, 0x1f ;  /* 0x00001fe94a4e7589 */ /* 0x000f2800000e0000 */
[----:B------:R-:W4:Y:S01]  /*82d0*/  SHFL.IDX PT, R74, R74, R234, 0x1f ;  /* 0x00001fea4a4a7589 */ /* 0x000f2200000e0000 */
[----:B------:R-:W-:Y:S01]  /*82e0*/  FMUL.FTZ R44, R12, R44 ;  /* 0x0000002c0c2c7220 */ /* 0x000fe20000410000 */
[--C-:B---3--:R-:W-:Y:S01]  /*82f0*/  FADD.FTZ R52, R52, -R228.reuse ;  /* 0x800000e434347221 */ /* 0x108fe20000010000 */
[----:B------:R-:W-:-:S02]  /*8300*/  FADD.FTZ R54, R54, -R228 ;  /* 0x800000e436367221 */ /* 0x000fc40000010000 */
[----:B------:R-:W-:Y:S01]  /*8310*/  FMUL.FTZ R44, R81, R44 ;  /* 0x0000002c512c7220 */ /* 0x000fe20000410000 */
[----:B------:R-:W-:Y:S01]  /*8320*/  FMUL.FTZ R81, R20, R52 ;  /* 0x0000003414517220 */ /* 0x000fe20000410000 */
[----:B------:R-:W3:Y:S01]  /*8330*/  MUFU.EX2 R214, R214 ;  /* 0x000000d600d67308 */ /* 0x000ee20000000800 */
[----:B-1----:R-:W-:Y:S01]  /*8340*/  FADD.FTZ R55, R55, -R226 ;  /* 0x800000e237377221 */ /* 0x002fe20000010000 */
[----:B------:R-:W-:Y:S01]  /*8350*/  FMUL.FTZ R52, R21, R54 ;  /* 0x0000003615347220 */ /* 0x000fe20000410000 */
[----:B------:R-:W-:Y:S01]  /*8360*/  FMUL.FTZ R54, R100, R81 ;  /* 0x0000005164367220 */ /* 0x000fe20000410000 */
[----:B----4-:R-:W-:Y:S01]  /*8370*/  FADD.FTZ R81, R57, -R75 ;  /* 0x8000004b39517221 */ /* 0x010fe20000010000 */
[----:B------:R-:W-:-:S03]  /*8380*/  FADD.FTZ R45, R45, -R219 ;  /* 0x800000db2d2d7221 */ /* 0x000fc60000010000 */
[----:B------:R-:W1:Y:S01]  /*8390*/  MUFU.EX2 R36, R206 ;  /* 0x000000ce00247308 */ /* 0x000e620000000800 */
[--C-:B------:R-:W-:Y:S01]  /*83a0*/  FADD.FTZ R57, R60, -R28.reuse ;  /* 0x8000001c3c397221 */ /* 0x100fe20000010000 */
[----:B------:R-:W-:Y:S01]  /*83b0*/  FMUL.FTZ R84, R35, R55 ;  /* 0x0000003723547220 */ /* 0x000fe20000410000 */
[----:B------:R-:W-:Y:S01]  /*83c0*/  FADD.FTZ R28, R62, -R28 ;  /* 0x8000001c3e1c7221 */ /* 0x000fe20000010000 */
[----:B------:R-:W-:Y:S01]  /*83d0*/  FADD.FTZ R55, R56, -R80 ;  /* 0x8000005038377221 */ /* 0x000fe20000010000 */
[----:B------:R-:W-:-:S03]  /*83e0*/  FADD.FTZ R62, R65, -R76 ;  /* 0x8000004c413e7221 */ /* 0x000fc60000010000 */
[----:B------:R-:W4:Y:S01]  /*83f0*/  MUFU.EX2 R213, R213 ;  /* 0x000000d500d57308 */ /* 0x000f220000000800 */
[----:B------:R-:W-:Y:S01]  /*8400*/  FADD.FTZ R67, R67, -R76 ;  /* 0x8000004c43437221 */ /* 0x000fe20000010000 */
[----:B------:R-:W-:Y:S01]  /*8410*/  FADD.FTZ R56, R59, -R75 ;  /* 0x8000004b3b387221 */ /* 0x000fe20000010000 */
[----:B------:R-:W-:Y:S01]  /*8420*/  FFMA.FTZ R76, -R105, R105, 1 ;  /* 0x3f800000694c7423 */ /* 0x000fe20000010169 */
[----:B------:R-:W-:Y:S01]  /*8430*/  FMUL.FTZ R81, R200, R81 ;  /* 0x00000051c8517220 */ /* 0x000fe20000410000 */
[----:B------:R-:W-:Y:S01]  /*8440*/  FMUL.FTZ R45, R25, R45 ;  /* 0x0000002d192d7220 */ /* 0x000fe20000410000 */
[--C-:B------:R-:W-:Y:S01]  /*8450*/  FADD.FTZ R61, R61, -R77.reuse ;  /* 0x8000004d3d3d7221 */ /* 0x100fe20000010000 */
[----:B------:R-:W-:Y:S01]  /*8460*/  FADD.FTZ R60, R63, -R77 ;  /* 0x8000004d3f3c7221 */ /* 0x000fe20000010000 */
[----:B------:R-:W-:Y:S01]  /*8470*/  FADD.FTZ R53, R53, -R226 ;  /* 0x800000e235357221 */ /* 0x000fe20000010000 */
[----:B------:R-:W-:Y:S01]  /*8480*/  FADD.FTZ R58, R58, -R80 ;  /* 0x800000503a3a7221 */ /* 0x000fe20000010000 */
[----:B------:R-:W-:Y:S01]  /*8490*/  FFMA.FTZ R77, -R110, R110, 1 ;  /* 0x3f8000006e4d7423 */ /* 0x000fe2000001016e */
[----:B------:R-:W-:Y:S01]  /*84a0*/  FMUL.FTZ R28, R203, R28 ;  /* 0x0000001ccb1c7220 */ /* 0x000fe20000410000 */
[----:B------:R-:W-:Y:S01]  /*84b0*/  FFMA.FTZ R80, -R108, R108, 1 ;  /* 0x3f8000006c507423 */ /* 0x000fe2000001016c */
[----:B------:R-:W-:Y:S01]  /*84c0*/  FMUL.FTZ R57, R202, R57 ;  /* 0x00000039ca397220 */ /* 0x000fe20000410000 */
[--C-:B------:R-:W-:Y:S01]  /*84d0*/  FADD.FTZ R64, R64, -R79.reuse ;  /* 0x8000004f40407221 */ /* 0x100fe20000010000 */
[----:B------:R-:W-:Y:S01]  /*84e0*/  FMUL.FTZ R63, R201, R56 ;  /* 0x00000038c93f7220 */ /* 0x000fe20000410000 */
[----:B------:R-:W-:Y:S01]  /*84f0*/  FMUL.FTZ R76, R76, R81 ;  /* 0x000000514c4c7220 */ /* 0x000fe20000410000 */
[----:B------:R-:W-:Y:S01]  /*8500*/  FMUL.FTZ R45, R82, R45 ;  /* 0x0000002d522d7220 */ /* 0x000fe20000410000 */
[--C-:B------:R-:W-:Y:S01]  /*8510*/  FADD.FTZ R68, R68, -R78.reuse ;  /* 0x8000004e44447221 */ /* 0x100fe20000010000 */
[----:B------:R-:W-:Y:S01]  /*8520*/  FADD.FTZ R59, R70, -R78 ;  /* 0x8000004e463b7221 */ /* 0x000fe20000010000 */
[----:B------:R-:W-:Y:S01]  /*8530*/  FFMA.FTZ R81, -R109, R109, 1 ;  /* 0x3f8000006d517423 */ /* 0x000fe2000001016d */
[----:B------:R-:W-:Y:S01]  /*8540*/  FMUL.FTZ R56, R204, R61 ;  /* 0x0000003dcc387220 */ /* 0x000fe20000410000 */
[----:B------:R-:W-:Y:S01]  /*8550*/  FMUL.FTZ R30, R237, R30 ;  /* 0x0000001eed1e7220 */ /* 0x000fe20000410000 */
[----:B------:R-:W-:Y:S01]  /*8560*/  FMUL.FTZ R82, R34, R53 ;  /* 0x0000003522527220 */ /* 0x000fe20000410000 */
[----:B------:R-:W-:Y:S01]  /*8570*/  FADD.FTZ R79, R66, -R79 ;  /* 0x8000004f424f7221 */ /* 0x000fe20000010000 */
[--C-:B------:R-:W-:Y:S01]  /*8580*/  FADD.FTZ R71, R71, -R74.reuse ;  /* 0x8000004a47477221 */ /* 0x100fe20000010000 */
[----:B------:R-:W-:Y:S01]  /*8590*/  FFMA.FTZ R78, -R111, R111, 1 ;  /* 0x3f8000006f4e7423 */ /* 0x000fe2000001016f */
[----:B------:R-:W-:Y:S01]  /*85a0*/  FMUL.FTZ R61, R205, R60 ;  /* 0x0000003ccd3d7220 */ /* 0x000fe20000410000 */
[----:B------:R-:W-:Y:S01]  /*85b0*/  FMUL.FTZ R77, R77, R28 ;  /* 0x0000001c4d4d7220 */ /* 0x000fe20000410000 */
[----:B------:R-:W-:Y:S01]  /*85c0*/  FFMA.FTZ R51, -R102, R102, 1 ;  /* 0x3f80000066337423 */ /* 0x000fe20000010166 */
[----:B------:R-:W-:Y:S01]  /*85d0*/  FADD.FTZ R66, R69, -R74 ;  /* 0x8000004a45427221 */ /* 0x000fe20000010000 */
        /* <DEDUP_REMOVED lines=8> */
[----:B---3--:R-:W-:Y:S01]  /*8660*/  FMUL.FTZ R56, R214, R71 ;  /* 0x00000047d6387220 */ /* 0x008fe20000410000 */
[----:B------:R-:W-:Y:S01]  /*8670*/  FMUL.FTZ R51, R51, R52 ;  /* 0x0000003433337220 */ /* 0x000fe20000410000 */
[----:B-1----:R-:W-:Y:S01]  /*8680*/  FMUL.FTZ R55, R36, R55 ;  /* 0x0000003724377220 */ /* 0x002fe20000410000 */
[----:B------:R-:W-:Y:S01]  /*8690*/  FFMA.FTZ R82, -R114, R114, 1 ;  /* 0x3f80000072527423 */ /* 0x000fe20000010172 */
[----:B------:R-:W-:Y:S01]  /*86a0*/  FMUL.FTZ R61, R208, R79 ;  /* 0x0000004fd03d7220 */ /* 0x000fe20000410000 */
[----:B------:R-:W-:Y:S01]  /*86b0*/  FMUL.FTZ R83, R83, R28 ;  /* 0x0000001c53537220 */ /* 0x000fe20000410000 */
[----:B------:R-:W-:Y:S01]  /*86c0*/  F2FP.BF16.F32.PACK_AB R71, R29, R30 ;  /* 0x0000001e1d47723e */ /* 0x000fe200000010ff */
[----:B------:R-:W-:Y:S01]  /*86d0*/  FMUL.FTZ R52, R103, R84 ;  /* 0x0000005467347220 */ /* 0x000fe20000410000 */
[----:B------:R-:W-:Y:S01]  /*86e0*/  FFMA.FTZ R75, -R106, R106, 1 ;  /* 0x3f8000006a4b7423 */ /* 0x000fe2000001016a */
[----:B------:R-:W-:Y:S01]  /*86f0*/  FMUL.FTZ R58, R199, R58 ;  /* 0x0000003ac73a7220 */ /* 0x000fe20000410000 */
[----:B------:R-:W-:Y:S01]  /*8700*/  FMUL.FTZ R74, R74, R63 ;  /* 0x0000003f4a4a7220 */ /* 0x000fe20000410000 */
[----:B------:R-:W-:Y:S01]  /*8710*/  FMUL.FTZ R79, R112, R57 ;  /* 0x00000039704f7220 */ /* 0x000fe20000410000 */
[----:B------:R-:W-:Y:S01]  /*8720*/  FMUL.FTZ R28, R212, R59 ;  /* 0x0000003bd41c7220 */ /* 0x000fe20000410000 */
[----:B------:R-:W-:Y:S01]  /*8730*/  FFMA.FTZ R84, -R113, R113, 1 ;  /* 0x3f80000071547423 */ /* 0x000fe20000010171 */
[----:B------:R-:W-:Y:S01]  /*8740*/  FMUL.FTZ R63, R209, R62 ;  /* 0x0000003ed13f7220 */ /* 0x000fe20000410000 */
[----:B------:R-:W-:Y:S01]  /*8750*/  FMUL.FTZ R57, R211, R68 ;  /* 0x00000044d3397220 */ /* 0x000fe20000410000 */
[----:B----4-:R-:W-:Y:S01]  /*8760*/  FMUL.FTZ R59, R213, R66 ;  /* 0x00000042d53b7220 */ /* 0x010fe20000410000 */
        /* <DEDUP_REMOVED lines=37> */
[----:B--2---:R-:W-:-:S05]  /*89c0*/  IMAD R30, R0, 0x3000, R194 ;  /* 0x00003000001e7824 */ /* 0x004fca00078e02c2 */
[----:B------:R-:W-:Y:S02]  /*89d0*/  LEA R11, R30, R17, 0x1 ;  /* 0x000000111e0b7211 */ /* 0x000fe400078e08ff */
[----:B------:R-:W-:-:S03]  /*89e0*/  F2FP.BF16.F32.PACK_AB R30, R87, R86 ;  /* 0x00000056571e723e */ /* 0x000fc600000010ff */
        /* <DEDUP_REMOVED lines=219> */
.L_x_2740:
        /* <DEDUP_REMOVED lines=58> */
.L_x_2741:
[----:B--2---:R-:W2:Y:S01]  /*9b40*/  LDL R5, [R1+0x2c] ;  /* 0x00002c0001057983 */ /* 0x004ea20000100800 */
[----:B------:R-:W-:Y:S01]  /*9b50*/  IADD3 R16, R16, 0x1, RZ ;  /* 0x0000000110107810 */ /* 0x000fe20007ffe0ff */
[----:B------:R-:W-:Y:S02]  /*9b60*/  VIADD R0, R0, 0x1 ;  /* 0x0000000100007836 */ /* 0x000fe40000000000 */
[----:B------:R-:W-:-:S03]  /*9b70*/  VIADD R6, R6, 0x26820 ;  /* 0x0002682006067836 */ /* 0x000fc60000000000 */
[C---:B------:R-:W-:Y:S02]  /*9b80*/  ISETP.NE.AND P0, PT, R0.reuse, 0x2, PT ;  /* 0x000000020000780c */ /* 0x040fe40003f05270 */
[----:B------:R-:W-:Y:S02]  /*9b90*/  PRMT R6, RZ, 0x654, R6 ;  /* 0x00000654ff067816 */ /* 0x000fe40000000006 */
[----:B------:R-:W-:Y:S02]  /*9ba0*/  SEL R0, R0, RZ, P0 ;  /* 0x000000ff00007207 */ /* 0x000fe40000000000 */
[----:B------:R1:W-:Y:S01]  /*9bb0*/  SYNCS.ARRIVE.TRANS64.RED.A1T0 RZ, [R6+URZ], RZ ;  /* 0x000000ff06ff79a7 */ /* 0x0003e2000810043f */
[----:B--2---:R-:W-:Y:S02]  /*9bc0*/  ISETP.GE.AND P1, PT, R16, R5, PT ;  /* 0x000000051000720c */ /* 0x004fe40003f26270 */
[----:B------:R-:W-:-:S04]  /*9bd0*/  SEL R5, RZ, 0x1, P0 ;  /* 0x00000001ff057807 */ /* 0x000fc80000000000 */
[----:B------:R-:W-:-:S07]  /*9be0*/  LOP3.LUT R4, R4, R5, RZ, 0x3c, !PT ;  /* 0x0000000504047212 */ /* 0x000fce00078e3cff */
[----:B-1----:R-:W-:Y:S05]  /*9bf0*/  @!P1 BRA `(.L_x_2742) ;  /* 0xffffffc400309947 */ /* 0x002fea000383ffff */
.L_x_2731:
        /* <DEDUP_REMOVED lines=34> */
.L_x_2711:
[----:B------:R-:W-:Y:S05]  /*9e20*/  @P0 BRA `(.L_x_2710) ;  /* 0x0000003400500947 */ /* 0x000fea0003800000 */
[----:B------:R-:W2:Y:S01]  /*9e30*/  LDL.LU R6, [R1+0x30] ;  /* 0x0000300001067983 */ /* 0x000ea20000300800 */
[----:B------:R-:W1:Y:S01]  /*9e40*/  LDC R0, c[0x0][0x850] ;  /* 0x00021400ff007b82 */ /* 0x000e620000000800 */
[----:B------:R-:W3:Y:S01]  /*9e50*/  S2R R12, SR_TID.X ;  /* 0x00000000000c7919 */ /* 0x000ee20000002100 */
[----:B------:R-:W4:Y:S01]  /*9e60*/  S2R R5, SR_CgaCtaId ;  /* 0x0000000000057919 */ /* 0x000f220000008800 */
[----:B------:R-:W-:Y:S01]  /*9e70*/  MOV R4, 0x400 ;  /* 0x0000040000047802 */ /* 0x000fe20000000f00 */
[----:B------:R-:W-:Y:S01]  /*9e80*/  ULDC.64 UR4, c[0x0][0x818] ;  /* 0x0002060000047ab9 */ /* 0x000fe20000000a00 */
[----:B------:R-:W-:Y:S01]  /*9e90*/  ULDC.64 UR6, c[0x0][0x840] ;  /* 0x0002100000067ab9 */ /* 0x000fe20000000a00 */
[----:B------:R-:W5:Y:S04]  /*9ea0*/  LDL.LU R11, [R1+0x38] ;  /* 0x00003800010b7983 */ /* 0x000f680000300800 */
[----:B------:R-:W5:Y:S01]  /*9eb0*/  LDL.LU R10, [R1+0x34] ;  /* 0x00003400010a7983 */ /* 0x000f620000300800 */
[----:B-1----:R-:W-:Y:S01]  /*9ec0*/  ISETP.NE.AND P0, PT, R0, 0x1, PT ;  /* 0x000000010000780c */ /* 0x002fe20003f05270 */
[----:B---3--:R-:W-:-:S12]  /*9ed0*/  VIADD R13, R12, 0xffffff80 ;  /* 0xffffff800c0d7836 */ /* 0x008fd80000000000 */
[----:B------:R-:W5:Y:S01]  /*9ee0*/  @P0 LDC R0, c[0x0][0x854] ;  /* 0x00021500ff000b82 */ /* 0x000f620000000800 */
[----:B----4-:R-:W-:Y:S02]  /*9ef0*/  LEA R15, R5, R4, 0x18 ;  /* 0x00000004050f7211 */ /* 0x010fe400078ec0ff */
[----:B------:R-:W-:-:S05]  /*9f00*/  SHF.R.S32.HI R2, RZ, 0x1f, R13 ;  /* 0x0000001fff027819 */ /* 0x000fca000001140d */
[----:B------:R-:W1:Y:S01]  /*9f10*/  @P0 LDC R3, c[0x0][0x858] ;  /* 0x00021600ff030b82 */ /* 0x000e620000000800 */
[----:B------:R-:W-:Y:S01]  /*9f20*/  LEA.HI R2, R2, R13, RZ, 0x7 ;  /* 0x0000000d02027211 */ /* 0x000fe200078f38ff */
[----:B--2---:R-:W-:-:S05]  /*9f30*/  IMAD.SHL.U32 R4, R6, 0x2000, RZ ;  /* 0x0000200006047824 */ /* 0x004fca00078e00ff */
[----:B------:R-:W-:Y:S01]  /*9f40*/  SHF.R.S32.HI R5, RZ, 0x1f, R4 ;  /* 0x0000001fff057819 */ /* 0x000fe20000011404 */
[----:B-----5:R-:W-:-:S05]  /*9f50*/  @P0 IMAD.HI.U32 R0, R11, R0, RZ ;  /* 0x000000000b000227 */ /* 0x020fca00078e00ff */
[----:B-1----:R-:W-:Y:S02]  /*9f60*/  @P0 SHF.R.U32.HI R11, RZ, R3, R0 ;  /* 0x00000003ff0b0219 */ /* 0x002fe40000011600 */
[C---:B------:R-:W-:Y:S02]  /*9f70*/  LOP3.LUT R0, R2.reuse, 0xfffff80, RZ, 0xc0, !PT ;  /* 0x0fffff8002007812 */ /* 0x040fe400078ec0ff */
[----:B------:R-:W-:Y:S01]  /*9f80*/  SHF.R.S32.HI R3, RZ, 0x1f, R11 ;  /* 0x0000001fff037819 */ /* 0x000fe2000001140b */
[----:B------:R1:W-:Y:S01]  /*9f90*/  @P0 STL [R1+0x38], R11 ;  /* 0x0000380b01000387 */ /* 0x0003e20000100800 */
[----:B------:R-:W-:Y:S01]  /*9fa0*/  SHF.L.U32 R2, R2, 0x5, RZ ;  /* 0x0000000502027819 */ /* 0x000fe200000006ff */
[----:B------:R-:W-:Y:S02]  /*9fb0*/  IMAD.IADD R0, R13, 0x1, -R0 ;  /* 0x000000010d007824 */ /* 0x000fe400078e0a00 */
[C---:B------:R-:W-:Y:S01]  /*9fc0*/  IMAD R6, R3.reuse, UR4, RZ ;  /* 0x0000000403067c24 */ /* 0x040fe2000f8e02ff */
[----:B------:R-:W-:Y:S01]  /*9fd0*/  LOP3.LUT R7, R2, 0x3ffff000, RZ, 0xc0, !PT ;  /* 0x3ffff00002077812 */ /* 0x000fe200078ec0ff */
[----:B------:R-:W-:-:S02]  /*9fe0*/  IMAD R8, R3, UR6, RZ ;  /* 0x0000000603087c24 */ /* 0x000fc4000f8e02ff */
[----:B------:R-:W-:-:S04]  /*9ff0*/  IMAD.WIDE.U32 R2, R11, UR4, R4 ;  /* 0x000000040b027c25 */ /* 0x000fc8000f8e0004 */
[C---:B------:R-:W-:Y:S01]  /*a000*/  IMAD R9, R11.reuse, UR5, R6 ;  /* 0x000000050b097c24 */ /* 0x040fe2000f8e0206 */
[----:B------:R-:W-:Y:S01]  /*a010*/  SHF.R.S32.HI R6, RZ, 0x1f, R10 ;  /* 0x0000001fff067819 */ /* 0x000fe2000001140a */
[----:B------:R-:W-:Y:S01]  /*a020*/  IMAD.WIDE.U32 R4, R11, UR6, R4 ;  /* 0x000000060b047c25 */ /* 0x000fe2000f8e0004 */
[----:B------:R-:W-:Y:S02]  /*a030*/  ULDC.64 UR4, c[0x0][0x820] ;  /* 0x0002080000047ab9 */ /* 0x000fe40000000a00 */
[----:B------:R-:W-:Y:S01]  /*a040*/  IADD3 R3, R3, R9, RZ ;  /* 0x0000000903037210 */ /* 0x000fe20007ffe0ff */
[----:B-1----:R-:W-:Y:S01]  /*a050*/  IMAD R11, R11, UR7, R8 ;  /* 0x000000070b0b7c24 */ /* 0x002fe2000f8e0208 */
[----:B------:R-:W-:Y:S01]  /*a060*/  ULDC.64 UR6, c[0x0][0x848] ;  /* 0x0002120000067ab9 */ /* 0x000fe20000000a00 */
[----:B------:R-:W-:Y:S02]  /*a070*/  IMAD R0, R0, 0x4, R7 ;  /* 0x0000000400007824 */ /* 0x000fe400078e0207 */
[----:B------:R-:W-:-:S02]  /*a080*/  IMAD R7, R6, UR4, RZ ;  /* 0x0000000406077c24 */ /* 0x000fc4000f8e02ff */
[----:B------:R-:W-:Y:S02]  /*a090*/  IMAD.IADD R5, R5, 0x1, R11 ;  /* 0x0000000105057824 */ /* 0x000fe400078e020b */
[----:B------:R-:W-:Y:S02]  /*a0a0*/  IMAD R6, R6, UR6, RZ ;  /* 0x0000000606067c24 */ /* 0x000fe4000f8e02ff */
[C---:B------:R-:W-:Y:S02]  /*a0b0*/  IMAD R7, R10.reuse, UR5, R7 ;  /* 0x000000050a077c24 */ /* 0x040fe4000f8e0207 */
[----:B------:R-:W-:-:S04]  /*a0c0*/  IMAD.WIDE.U32 R2, R10, UR4, R2 ;  /* 0x000000040a027c25 */ /* 0x000fc8000f8e0002 */
[C---:B------:R-:W-:Y:S01]  /*a0d0*/  IMAD R9, R10.reuse, UR7, R6 ;  /* 0x000000070a097c24 */ /* 0x040fe2000f8e0206 */
[----:B------:R-:W-:Y:S01]  /*a0e0*/  IADD3 R7, R3, R7, RZ ;  /* 0x0000000703077210 */ /* 0x000fe20007ffe0ff */
[----:B------:R-:W-:Y:S01]  /*a0f0*/  IMAD.WIDE.U32 R4, R10, UR6, R4 ;  /* 0x000000060a047c25 */ /* 0x000fe2000f8e0004 */
[----:B------:R-:W-:Y:S05]  /*a100*/  WARPSYNC.ALL ;  /* 0x0000000000007948 */ /* 0x000fea0003800000 */
[----:B------:R-:W-:Y:S02]  /*a110*/  IMAD R0, R0, 0x4, R15 ;  /* 0x0000000400007824 */ /* 0x000fe400078e020f */
        /* <DEDUP_REMOVED lines=33> */
.L_x_2745:
[----:B------:R-:W-:Y:S01]  /*a330*/  @P0 ELECT P1, URZ, PT ;  /* 0x00000000003f082f */ /* 0x000fe20003820000 */
[----:B------:R1:W-:-:S12]  /*a340*/  UBLKRED.G.S.ADD.F32.RN [UR4], [UR6], UR7, desc[UR8] ;  /* 0x00000804060073bb */ /* 0x0003d800080a1407 */
[----:B------:R-:W-:Y:S02]  /*a350*/  @P1 PLOP3.LUT P0, PT, P1, PT, PT, 0x8, 0x0 ;  /* 0x000000000000181c */ /* 0x000fe40000f0e170 */
[----:B------:R-:W-:-:S11]  /*a360*/  PLOP3.LUT P1, PT, PT, PT, PT, 0x8, 0x0 ;  /* 0x000000000000781c */ /* 0x000fd60003f2e170 */
[----:B-1----:R-:W-:Y:S05]  /*a370*/  @P0 BRA.U.ANY `(.L_x_2745) ;  /* 0xfffffffd00ec0947 */ /* 0x002fea000393ffff */
[----:B------:R0:W-:Y:S01]  /*a380*/  UTMACMDFLUSH ;  /* 0x00000000000079b7 */ /* 0x0001e20000000000 */
[----:B------:R-:W-:-:S04]  /*a390*/  DEPBAR.LE SB0, 0x0 ;  /* 0x000080000000791a */ /* 0x000fc80000000000 */
.L_x_2744:
[----:B------:R-:W-:Y:S05]  /*a3a0*/  BSYNC B0 ;  /* 0x0000000000007941 */ /* 0x000fea0003800000 */
.L_x_2743:
        /* <DEDUP_REMOVED lines=25> */
.L_x_2746:
        /* <DEDUP_REMOVED lines=8> */
.L_x_2706:
        /* <DEDUP_REMOVED lines=29> */
.L_x_2748:
[----:B------:R-:W-:Y:S01]  /*a790*/  ULDC UR9, c[0x0][0x8cc] ;  /* 0x0002330000097ab9 */ /* 0x000fe20000000800 */
[----:B------:R-:W-:Y:S01]  /*a7a0*/  UMOV UR7, UR8 ;  /* 0x0000000800077c82 */ /* 0x000fe20008000000 */
[----:B------:R-:W-:-:S11]  /*a7b0*/  UISETP.NE.AND UP0, UPT, UR9, 0x1, UPT ;  /* 0x000000010900788c */ /* 0x000fd6000bf05270 */
[----:B------:R-:W-:Y:S02]  /*a7c0*/  @UP0 ULDC.64 UR10, c[0x0][0x8d0] ;  /* 0x00023400000a0ab9 */ /* 0x000fe40000000a00 */
[----:B------:R-:W-:-:S04]  /*a7d0*/  UIMAD.WIDE.U32 UR4, UR8, UR10, URZ ;  /* 0x0000000a080472a5 */ /* 0x000fc8000f8e003f */
[----:B------:R-:W-:-:S04]  /*a7e0*/  @UP0 USHF.R.U32.HI UR7, URZ, UR11, UR5 ;  /* 0x0000000b3f070299 */ /* 0x000fc80008011605 */
[----:B------:R-:W-:-:S12]  /*a7f0*/  UIMAD UR4, UR7, UR9, URZ ;  /* 0x00000009070472a4 */ /* 0x000fd8000f8e023f */
.L_x_2749:
        /* <DEDUP_REMOVED lines=67> */
.L_x_2752:
[----:B------:R-:W-:Y:S05]  /*ac30*/  BSYNC B0 ;  /* 0x0000000000007941 */ /* 0x000fea0003800000 */
.L_x_2751:
        /* <DEDUP_REMOVED lines=19> */
.L_x_2754:
[----:B------:R-:W-:Y:S05]  /*ad70*/  BSYNC B0 ;  /* 0x0000000000007941 */ /* 0x000fea0003800000 */
.L_x_2753:
[----:B------:R-:W-:Y:S06]  /*ad80*/  BAR.ARV 0xa, 0xa0 ;  /* 0x0282800000007b1d */ /* 0x000fec0000002000 */
[----:B------:R-:W-:Y:S04]  /*ad90*/  BSSY B0, `(.L_x_2755) ;  /* 0x0000003000007945 */ /* 0x000fe80003800000 */
[----:B------:R-:W-:Y:S05]  /*ada0*/  @!P0 BRA `(.L_x_2756) ;  /* 0x0000000000048947 */ /* 0x000fea0003800000 */
[----:B------:R-:W-:-:S04]  /*adb0*/  DEPBAR.LE SB0, 0x0 ;  /* 0x000080000000791a */ /* 0x000fc80000000000 */
.L_x_2756:
[----:B------:R-:W-:Y:S05]  /*adc0*/  BSYNC B0 ;  /* 0x0000000000007941 */ /* 0x000fea0003800000 */
.L_x_2755:
[----:B------:R-:W-:Y:S06]  /*add0*/  BAR.ARV 0xb, 0xa0 ;  /* 0x02c2800000007b1d */ /* 0x000fec0000002000 */
[----:B------:R-:W-:Y:S01]  /*ade0*/  UIADD3 UR12, UR8, 0x1, URZ ;  /* 0x00000001080c7890 */ /* 0x000fe2000fffe03f */
[----:B------:R-:W-:Y:S11]  /*adf0*/  BRA `(.L_x_2757) ;  /* 0x0000000000047947 */ /* 0x000ff60003800000 */
.L_x_2750:
[----:B------:R-:W-:-:S05]  /*ae00*/  UMOV UR12, UR8 ;  /* 0x00000008000c7c82 */ /* 0x000fca0008000000 */
.L_x_2757:
        /* <DEDUP_REMOVED lines=18> */
.L_x_2770:
        /* <DEDUP_REMOVED lines=20> */
.L_x_2759:
[----:B------:R-:W-:Y:S05]  /*b070*/  BSYNC B0 ;  /* 0x0000000000007941 */ /* 0x000fea0003800000 */
.L_x_2758:
        /* <DEDUP_REMOVED lines=13> */
.L_x_2761:
[----:B------:R-:W-:Y:S05]  /*b150*/  BSYNC B0 ;  /* 0x0000000000007941 */ /* 0x000fea0003800000 */
.L_x_2760:
[----:B------:R-:W-:Y:S06]  /*b160*/  BAR.ARV 0xa, 0xa0 ;  /* 0x0282800000007b1d */ /* 0x000fec0000002000 */
[----:B------:R-:W-:Y:S04]  /*b170*/  BSSY B0, `(.L_x_2762) ;  /* 0x0000003000007945 */ /* 0x000fe80003800000 */
[----:B------:R-:W-:Y:S05]  /*b180*/  @!P0 BRA `(.L_x_2763) ;  /* 0x0000000000048947 */ /* 0x000fea0003800000 */
[----:B------:R-:W-:-:S04]  /*b190*/  DEPBAR.LE SB0, 0x0 ;  /* 0x000080000000791a */ /* 0x000fc80000000000 */
.L_x_2763:
[----:B------:R-:W-:Y:S05]  /*b1a0*/  BSYNC B0 ;  /* 0x0000000000007941 */ /* 0x000fea0003800000 */
.L_x_2762:
        /* <DEDUP_REMOVED lines=13> */
.L_x_2765:
[----:B------:R-:W-:Y:S05]  /*b280*/  BSYNC B0 ;  /* 0x0000000000007941 */ /* 0x000fea0003800000 */
.L_x_2764:
        /* <DEDUP_REMOVED lines=13> */
.L_x_2767:
[----:B------:R-:W-:Y:S05]  /*b360*/  BSYNC B0 ;  /* 0x0000000000007941 */ /* 0x000fea0003800000 */
.L_x_2766:
[----:B------:R-:W-:Y:S01]  /*b370*/  UIADD3 UR12, UR12, 0x2, URZ ;  /* 0x000000020c0c7890 */ /* 0x000fe2000fffe03f */
[----:B------:R-:W-:Y:S06]  /*b380*/  BAR.ARV 0xa, 0xa0 ;  /* 0x0282800000007b1d */ /* 0x000fec0000002000 */
[----:B------:R-:W-:Y:S01]  /*b390*/  UISETP.GE.AND UP0, UPT, UR12, UR5, UPT ;  /* 0x000000050c00728c */ /* 0x000fe2000bf06270 */
[----:B------:R-:W-:Y:S04]  /*b3a0*/  BSSY B0, `(.L_x_2768) ;  /* 0x0000003000007945 */ /* 0x000fe80003800000 */
[----:B------:R-:W-:Y:S06]  /*b3b0*/  @!P0 BRA `(.L_x_2769) ;  /* 0x0000000000048947 */ /* 0x000fec0003800000 */
[----:B------:R-:W-:-:S04]  /*b3c0*/  DEPBAR.LE SB0, 0x0 ;  /* 0x000080000000791a */ /* 0x000fc80000000000 */
.L_x_2769:
[----:B------:R-:W-:Y:S05]  /*b3d0*/  BSYNC B0 ;  /* 0x0000000000007941 */ /* 0x000fea0003800000 */
.L_x_2768:
[----:B------:R-:W-:Y:S06]  /*b3e0*/  BAR.ARV 0xb, 0xa0 ;  /* 0x02c2800000007b1d */ /* 0x000fec0000002000 */
[----:B------:R-:W-:Y:S01]  /*b3f0*/  PLOP3.LUT P1, PT, PT, PT, UP0, 0x80, 0x0 ;  /* 0x000000000000781c */ /* 0x000fe20003f2f008 */
[----:B------:R-:W-:Y:S02]  /*b400*/  UIADD3 UR20, UR20, 0x3000, URZ ;  /* 0x0000300014147890 */ /* 0x000fe4000fffe03f */
[----:B------:R-:W-:-:S10]  /*b410*/  UIADD3 UR4, UR4, 0x3000, URZ ;  /* 0x0000300004047890 */ /* 0x000fd4000fffe03f */
[----:B------:R-:W-:Y:S05]  /*b420*/  @!P1 BRA `(.L_x_2770) ;  /* 0xfffffff800c09947 */ /* 0x000fea000383ffff */
[----:B------:R-:W-:Y:S05]  /*b430*/  BRA `(.L_x_2710) ;  /* 0x0000001c00cc7947 */ /* 0x000fea0003800000 */
.L_x_2747:
        /* <DEDUP_REMOVED lines=21> */
.L_x_2771:
[----:B------:R-:W-:Y:S01]  /*b590*/  ULDC UR8, c[0x0][0x8cc] ;  /* 0x0002330000087ab9 */ /* 0x000fe20000000800 */
[----:B------:R-:W-:Y:S01]  /*b5a0*/  UMOV UR11, UR7 ;  /* 0x00000007000b7c82 */ /* 0x000fe20008000000 */
[----:B------:R-:W-:-:S11]  /*b5b0*/  UISETP.NE.AND UP0, UPT, UR8, 0x1, UPT ;  /* 0x000000010800788c */ /* 0x000fd6000bf05270 */
[----:B------:R-:W-:Y:S02]  /*b5c0*/  @UP0 ULDC.64 UR12, c[0x0][0x8d0] ;  /* 0x00023400000c0ab9 */ /* 0x000fe40000000a00 */
[----:B------:R-:W-:-:S04]  /*b5d0*/  UIMAD.WIDE.U32 UR4, UR7, UR12, URZ ;  /* 0x0000000c070472a5 */ /* 0x000fc8000f8e003f */
[----:B------:R-:W-:-:S04]  /*b5e0*/  @UP0 USHF.R.U32.HI UR11, URZ, UR13, UR5 ;  /* 0x0000000d3f0b0299 */ /* 0x000fc80008011605 */
[----:B------:R-:W-:-:S12]  /*b5f0*/  UIMAD UR4, UR11, UR8, URZ ;  /* 0x000000080b0472a4 */ /* 0x000fd8000f8e023f */
.L_x_2772:
        /* <DEDUP_REMOVED lines=20> */
[----:B-1----:R-:W-:Y:S01]  /*b740*/  IADD3 R2, -R2, UR11, R3 ;  /* 0x0000000b02027c10 */ /* 0x002fe2000fffe103 */
[----:B------:R-:W-:-:S03]  /*b750*/  VIADD R3, R3, 0x5f ;  /* 0x0000005f03037836 */ /* 0x000fc60000000000 */
[----:B------:R-:W-:Y:S01]  /*b760*/  IADD3 R2, R2, -UR4, RZ ;  /* 0x8000000402027c10 */ /* 0x000fe2000fffe0ff */
        /* <DEDUP_REMOVED lines=10> */
[----:B------:R-:W-:Y:S01]  /*b810*/  MOV R9, UR20 ;  /* 0x0000001400097c02 */ /* 0x000fe20008000f00 */
[----:B------:R-:W-:Y:S01]  /*b820*/  ULDC UR4, c[0x0][0x2e8] ;  /* 0x0000ba0000047ab9 */ /* 0x000fe20000000800 */
[----:B------:R-:W-:Y:S01]  /*b830*/  ELECT P0, URZ, PT ;  /* 0x00000000003f782f */ /* 0x000fe20003800000 */
[----:B------:R-:W-:Y:S01]  /*b840*/  BSSY B0, `(.L_x_2773) ;  /* 0x000018d000007945 */ /* 0x000fe20003800000 */
[----:B------:R-:W-:Y:S01]  /*b850*/  SHF.R.S32.HI R9, RZ, 0x1f, R9 ;  /* 0x0000001fff097819 */ /* 0x000fe20000011409 */
[----:B------:R-:W-:Y:S02]  /*b860*/  UISETP.NE.AND UP0, UPT, UR4, 0x1, UPT ;  /* 0x000000010400788c */ /* 0x000fe4000bf05270 */
[----:B------:R-:W2:Y:S01]  /*b870*/  LDC.64 R6, c[0x0][0x730] ;  /* 0x0001cc00ff067b82 */ /* 0x000ea20000000a00 */
[----:B------:R-:W-:-:S07]  /*b880*/  UMOV UR12, UR20 ;  /* 0x00000014000c7c82 */ /* 0x000fce0008000000 */
        /* <DEDUP_REMOVED lines=22> */
[----:B------:R-:W-:Y:S01]  /*b9f0*/  IMAD R11, R11, UR21, R0 ;  /* 0x000000150b0b7c24 */ /* 0x000fe2000f8e0200 */
[----:B------:R-:W-:Y:S01]  /*ba00*/  MOV R0, RZ ;  /* 0x000000ff00007202 */ /* 0x000fe20000000f00 */
[----:B--2---:R-:W-:Y:S06]  /*ba10*/  @!P0 BRA `(.L_x_2774) ;  /* 0x0000001400bc8947 */ /* 0x004fec0003800000 */
        /* <DEDUP_REMOVED lines=10> */
.L_x_2803:
[----:B------:R-:W2:Y:S01]  /*bac0*/  LDL.64 R14, [R1] ;  /* 0x00000000010e7983 */ /* 0x000ea20000100a00 */
[----:B------:R-:W-:Y:S01]  /*bad0*/  IMAD.IADD R21, R7, 0x1, R11 ;  /* 0x0000000107157824 */ /* 0x000fe200078e020b */
[----:B------:R-:W-:Y:S02]  /*bae0*/  MOV R8, 0x1 ;  /* 0x0000000100087802 */ /* 0x000fe40000000f00 */
[----:B--2---:R-:W-:-:S05]  /*baf0*/  IADD3 R10, R15, R13, RZ ;  /* 0x0000000d0f0a7210 */ /* 0x004fca0007ffe0ff */
        /* <DEDUP_REMOVED lines=8> */
.L_x_2776:
[----:B------:R-:W-:Y:S01]  /*bb80*/  R2UR UR19, R5 ;  /* 0x00000000051372ca */ /* 0x000fe200000e0000 */
[----:B------:R-:W3:Y:S01]  /*bb90*/  LDC.64 R12, c[0x0][0x198] ;  /* 0x00006600ff0c7b82 */ /* 0x000ee20000000a00 */
[----:B------:R-:W-:Y:S01]  /*bba0*/  ULDC.64 UR4, c[0x0][0x700] ;  /* 0x0001c00000047ab9 */ /* 0x000fe20000000a00 */
[----:B------:R-:W-:Y:S01]  /*bbb0*/  R2UR UR8, R0 ;  /* 0x00000000000872ca */ /* 0x000fe200000e0000 */
[----:B------:R-:W-:Y:S01]  /*bbc0*/  IMAD.U32 R9, RZ, RZ, UR4 ;  /* 0x00000004ff097e24 */ /* 0x000fe2000f8e00ff */
[----:B------:R-:W-:Y:S01]  /*bbd0*/  UMOV UR24, 0x0 ;  /* 0x0000000000187882 */ /* 0x000fe20000000000 */
        /* <DEDUP_REMOVED lines=10> */
[----:B------:R-:W-:Y:S01]  /*bc80*/  IADD3 R2, P1, R14, UR19, RZ ;  /* 0x000000130e027c10 */ /* 0x000fe2000ff3e0ff */
[----:B------:R-:W-:Y:S01]  /*bc90*/  UIADD3 UR26, UR8, 0x1a000, URZ ;  /* 0x0001a000081a7890 */ /* 0x000fe2000fffe03f */
[----:B-1----:R-:W-:Y:S01]  /*bca0*/  MOV R3, UR19 ;  /* 0x0000001300037c02 */ /* 0x002fe20008000f00 */
[----:B------:R-:W-:-:S03]  /*bcb0*/  VIADD R14, R4, 0xffffffff ;  /* 0xffffffff040e7836 */ /* 0x000fc60000000000 */
[----:B------:R-:W-:Y:S01]  /*bcc0*/  LEA.HI.X.SX32 R3, R3, R10, 0x1, P1 ;  /* 0x0000000a03037211 */ /* 0x000fe200008f0eff */
[----:B------:R-:W-:Y:S01]  /*bcd0*/  UMOV UR27, UR17 ;  /* 0x00000011001b7c82 */ /* 0x000fe20008000000 */
[C---:B------:R-:W-:Y:S01]  /*bce0*/  LEA R11, P1, R2.reuse, R9, 0x2 ;  /* 0x00000009020b7211 */ /* 0x040fe200078210ff */
[----:B------:R1:W-:Y:S01]  /*bcf0*/  STL [R1+0x1c], R14 ;  /* 0x00001c0e01007387 */ /* 0x0003e20000100800 */
[----:B--2---:R-:W-:Y:S02]  /*bd00*/  MOV R10, UR5 ;  /* 0x00000005000a7c02 */ /* 0x004fe40008000f00 */
[----:B------:R-:W-:Y:S01]  /*bd10*/  R2UR UR4, R11 ;  /* 0x000000000b0472ca */ /* 0x000fe200000e0000 */
[----:B---3--:R-:W-:Y:S01]  /*bd20*/  IMAD.MOV.U32 R11, RZ, RZ, R12 ;  /* 0x000000ffff0b7224 */ /* 0x008fe200078e000c */
[----:B------:R-:W-:Y:S01]  /*bd30*/  LEA.HI.X R2, R2, R10, R3, 0x2, P1 ;  /* 0x0000000a02027211 */ /* 0x000fe200008f1403 */
[----:B------:R1:W-:Y:S01]  /*bd40*/  STL [R1+0x10], RZ ;  /* 0x000010ff01007387 */ /* 0x0003e20000100800 */
[----:B------:R-:W-:-:S02]  /*bd50*/  MOV R12, R13 ;  /* 0x0000000d000c7202 */ /* 0x000fc40000000f00 */
[----:B------:R-:W-:Y:S02]  /*bd60*/  R2UR UR5, R2 ;  /* 0x00000000020572ca */ /* 0x000fe400000e0000 */
[----:B------:R-:W-:Y:S02]  /*bd70*/  IADD3 R2, P1, R11, 0xf0, RZ ;  /* 0x000000f00b027810 */ /* 0x000fe40007f3e0ff */
[----:B------:R-:W-:Y:S02]  /*bd80*/  MOV R13, 0x8000 ;  /* 0x00008000000d7802 */ /* 0x000fe40000000f00 */
        /* <DEDUP_REMOVED lines=8> */
[----:B------:R-:W-:Y:S01]  /*be10*/  IMAD.X R13, RZ, RZ, R12, P1 ;  /* 0x000000ffff0d7224 */ /* 0x000fe200008e060c */
[----:B--2---:R-:W-:Y:S02]  /*be20*/  UIADD3 UR9, UR8, 0x26800, URZ ;  /* 0x0002680008097890 */ /* 0x004fe4000fffe03f */
[----:B------:R-:W-:Y:S02]  /*be30*/  UIADD3 UR24, UR8, 0x4000, URZ ;  /* 0x0000400008187890 */ /* 0x000fe4000fffe03f */
[----:B------:R-:W-:Y:S01]  /*be40*/  R2UR UR7, R13 ;  /* 0x000000000d0772ca */ /* 0x000fe200000e0000 */
[----:B------:R-:W-:Y:S01]  /*be50*/  UMOV UR16, 0x0 ;  /* 0x0000000000107882 */ /* 0x000fe20000000000 */
[----:B------:R-:W-:Y:S01]  /*be60*/  IADD3 R13, P1, R11, 0x3f0, RZ ;  /* 0x000003f00b0d7810 */ /* 0x000fe20007f3e0ff */
[----:B------:R-:W-:Y:S01]  /*be70*/  UMOV UR17, 0x10000000 ;  /* 0x1000000000117882 */ /* 0x000fe20000000000 */
[----:B------:R-:W-:Y:S01]  /*be80*/  UMOV UR27, UR11 ;  /* 0x0000000b001b7c82 */ /* 0x000fe20008000000 */
[----:B------:R-:W-:Y:S01]  /*be90*/  UMOV UR26, UR18 ;  /* 0x00000012001a7c82 */ /* 0x000fe20008000000 */
[----:B------:R-:W-:Y:S01]  /*bea0*/  R2UR UR14, R13 ;  /* 0x000000000d0e72ca */ /* 0x000fe200000e0000 */
[----:B------:R-:W-:Y:S01]  /*beb0*/  UMOV UR25, UR9 ;  /* 0x0000000900197c82 */ /* 0x000fe20008000000 */
[----:B------:R-:W-:-:S02]  /*bec0*/  IADD3.X R13, RZ, R12, RZ, P1, !PT ;  /* 0x0000000cff0d7210 */ /* 0x000fc40000ffe4ff */
[----:B------:R-:W-:Y:S02]  /*bed0*/  ISETP.GE.AND P1, PT, R5, R14, PT ;  /* 0x0000000e0500720c */ /* 0x000fe40003f26270 */
[----:B------:R-:W-:Y:S01]  /*bee0*/  R2UR UR15, R13 ;  /* 0x000000000d0f72ca */ /* 0x000fe200000e0000 */
[----:B------:R1:W-:-:S12]  /*bef0*/  UTMALDG.4D [UR8], [UR6], desc[UR16] ;  /* 0x00001008060075b4 */ /* 0x0003d80008019000 */
[----:B------:R1:W-:Y:S02]  /*bf00*/  UTMALDG.4D [UR24], [UR14], desc[UR16] ;  /* 0x000010180e0075b4 */ /* 0x0003e40008019000 */
[----:B-1----:R-:W-:Y:S05]  /*bf10*/  @P1 BRA `(.L_x_2777) ;  /* 0x0000000c00b01947 */ /* 0x002fea0003800000 */
[----:B------:R-:W-:Y:S01]  /*bf20*/  LOP3.LUT R16, RZ, R5, RZ, 0x33, !PT ;  /* 0x00000005ff107212 */ /* 0x000fe200078e33ff */
[----:B------:R-:W-:Y:S01]  /*bf30*/  IMAD.MOV.U32 R13, RZ, RZ, R5 ;  /* 0x000000ffff0d7224 */ /* 0x000fe200078e0005 */
[----:B------:R-:W-:Y:S02]  /*bf40*/  MOV R8, 0x1 ;  /* 0x0000000100087802 */ /* 0x000fe40000000f00 */
[C---:B------:R-:W-:Y:S01]  /*bf50*/  IADD3 R16, R4.reuse, R16, RZ ;  /* 0x0000001004107210 */ /* 0x040fe20007ffe0ff */
[----:B------:R-:W-:-:S05]  /*bf60*/  VIADD R4, R4, 0xfffffffe ;  /* 0xfffffffe04047836 */ /* 0x000fca0000000000 */
[----:B------:R-:W-:Y:S02]  /*bf70*/  ISETP.NE.AND P1, PT, R4, R5, PT ;  /* 0x000000050400720c */ /* 0x000fe40003f25270 */
[----:B------:R-:W-:-:S05]  /*bf80*/  LOP3.LUT R4, R16, 0x1, RZ, 0xc0, !PT ;  /* 0x0000000110047812 */ /* 0x000fca00078ec0ff */
[----:B------:R1:W-:Y:S06]  /*bf90*/  STL [R1+0x18], R4 ;  /* 0x0000180401007387 */ /* 0x0003ec0000100800 */
[----:B------:R-:W-:Y:S05]  /*bfa0*/  @!P1 BRA `(.L_x_2778) ;  /* 0x0000000800589947 */ /* 0x000fea0003800000 */
[----:B------:R-:W-:Y:S01]  /*bfb0*/  IADD3 R16, R16, -R4, RZ ;  /* 0x8000000410107210 */ /* 0x000fe20007ffe0ff */
[----:B------:R-:W-:Y:S01]  /*bfc0*/  IMAD.MOV.U32 R13, RZ, RZ, R5 ;  /* 0x000000ffff0d7224 */ /* 0x000fe200078e0005 */
[----:B------:R-:W-:-:S07]  /*bfd0*/  MOV R8, 0x1 ;  /* 0x0000000100087802 */ /* 0x000fce0000000f00 */
.L_x_2787:
[----:B--23--:R-:W-:-:S04]  /*bfe0*/  SHF.L.U32 R17, R8, 0x1f, RZ ;  /* 0x0000001f08117819 */ /* 0x00cfc800000006ff */
[----:B------:R-:W2:Y:S02]  /*bff0*/  SYNCS.PHASECHK.TRANS64.TRYWAIT P1, [R0+URZ+0x26840], R17 ;  /* 0x02684011000075a7 */ /* 0x000ea4000802017f */
[----:B--2---:R-:W-:Y:S05]  /*c000*/  @!P1 BRA `(.L_x_2779) ;  /* 0x0000001400749947 */ /* 0x004fea0003800000 */
.L_x_2804:
        /* <DEDUP_REMOVED lines=8> */
.L_x_2780:
        /* <DEDUP_REMOVED lines=29> */
.L_x_2805:
        /* <DEDUP_REMOVED lines=8> */
.L_x_2782:
        /* <DEDUP_REMOVED lines=31> */
.L_x_2806:
        /* <DEDUP_REMOVED lines=8> */
.L_x_2784:
        /* <DEDUP_REMOVED lines=24> */
.L_x_2808:
        /* <DEDUP_REMOVED lines=8> */
.L_x_2786:
        /* <DEDUP_REMOVED lines=28> */
.L_x_2778:
[----:B-1----:R-:W4:Y:S04]  /*c910*/  LDL.LU R4, [R1+0x18] ;  /* 0x0000180001047983 */ /* 0x002f280000300800 */
[----:B------:R1:W5:Y:S01]  /*c920*/  LDL R5, [R1+0x1c] ;  /* 0x00001c0001057983 */ /* 0x0003620000100800 */
[----:B----4-:R-:W-:-:S13]  /*c930*/  ISETP.NE.AND P1, PT, R4, RZ, PT ;  /* 0x000000ff0400720c */ /* 0x010fda0003f25270 */
[----:B-1----:R-:W-:Y:S05]  /*c940*/  @!P1 BRA `(.L_x_2777) ;  /* 0x0000000400249947 */ /* 0x002fea0003800000 */
[----:B------:R-:W-:-:S04]  /*c950*/  SHF.L.U32 R14, R8, 0x1f, RZ ;  /* 0x0000001f080e7819 */ /* 0x000fc800000006ff */
[----:B------:R-:W1:Y:S02]  /*c960*/  SYNCS.PHASECHK.TRANS64.TRYWAIT P1, [R0+URZ+0x26840], R14 ;  /* 0x0268400e000075a7 */ /* 0x000e64000802017f */
[----:B-1----:R-:W-:Y:S05]  /*c970*/  @!P1 BRA `(.L_x_2788) ;  /* 0x0000000c006c9947 */ /* 0x002fea0003800000 */
.L_x_2809:
        /* <DEDUP_REMOVED lines=8> */
.L_x_2789:
        /* <DEDUP_REMOVED lines=26> */
.L_x_2810:
        /* <DEDUP_REMOVED lines=8> */
.L_x_2791:
        /* <DEDUP_REMOVED lines=28> */
.L_x_2777:
        /* <DEDUP_REMOVED lines=8> */
.L_x_2811:
[----:B------:R-:W-:Y:S05]  /*ce60*/  @P1 BRA `(.L_x_2793) ;  /* 0x0000000000181947 */ /* 0x000fea0003800000 */
[----:B------:R-:W4:Y:S01]  /*ce70*/  S2R R2, SR_TID.X ;  /* 0x0000000000027919 */ /* 0x000f220000002100 */
[----:B-1----:R-:W-:-:S04]  /*ce80*/  IMAD.MOV.U32 R3, RZ, RZ, 0x3180 ;  /* 0x00003180ff037424 */ /* 0x002fc800078e00ff */
[----:B------:R1:W-:Y:S01]  /*ce90*/  SYNCS.ARRIVE.TRANS64 RZ, [R4+URZ+0x26830], R3 ;  /* 0x0268300304ff79a7 */ /* 0x0003e2000800003f */
[----:B----4-:R-:W-:-:S13]  /*cea0*/  LOP3.LUT P0, RZ, R2, 0x1f, RZ, 0xc0, !PT ;  /* 0x0000001f02ff7812 */ /* 0x010fda000780c0ff */
[----:B-1----:R-:W-:Y:S05]  /*ceb0*/  @!P0 BRA `(.L_x_2793) ;  /* 0x0000000000048947 */ /* 0x002fea0003800000 */
[----:B------:R-:W-:Y:S01]  /*cec0*/  BPT.TRAP 0x1 ;  /* 0x000000040000795c */ /* 0x000fe20000300000 */
.L_x_2793:
        /* <DEDUP_REMOVED lines=36> */
.L_x_2774:
[----:B------:R-:W-:Y:S05]  /*d110*/  BSYNC B0 ;  /* 0x0000000000007941 */ /* 0x000fea0003800000 */
.L_x_2773:
[----:B------:R-:W-:-:S03]  /*d120*/  UMOV UR4, 0xffffffff ;  /* 0xffffffff00047882 */ /* 0x000fc60000000000 */
[----:B------:R-:W-:Y:S05]  /*d130*/  BRA.DIV UR4, `(.L_x_2794) ;  /* 0x0000000604b87947 */ /* 0x000fea000b800000 */
[----:B------:R-:W-:-:S13]  /*d140*/  ELECT P6, URZ, PT ;  /* 0x00000000003f782f */ /* 0x000fda00038c0000 */
.L_x_2814:
[----:B------:R-:W-:Y:S05]  /*d150*/  @!P6 BRA `(.L_x_2710) ;  /* 0x000000000084e947 */ /* 0x000fea0003800000 */
[----:B------:R-:W2:Y:S02]  /*d160*/  LDL.LU R2, [R1+0xc] ;  /* 0x00000c0001027983 */ /* 0x000ea40000300800 */
[----:B--2---:R-:W-:-:S04]  /*d170*/  LOP3.LUT R2, R2, 0x2, RZ, 0xfc, !PT ;  /* 0x0000000202027812 */ /* 0x004fc800078efcff */
[----:B------:R-:W-:-:S13]  /*d180*/  ISETP.NE.AND P2, PT, R2, 0x3, PT ;  /* 0x000000030200780c */ /* 0x000fda0003f45270 */
[----:B------:R-:W-:Y:S05]  /*d190*/  @!P2 BRA `(.L_x_2795) ;  /* 0x000000000004a947 */ /* 0x000fea0003800000 */
[----:B------:R-:W-:Y:S01]  /*d1a0*/  BPT.TRAP 0x1 ;  /* 0x000000040000795c */ /* 0x000fe20000300000 */
.L_x_2795:
        /* <DEDUP_REMOVED lines=15> */
.L_x_2815:
[----:B------:R-:W2:Y:S02]  /*d2a0*/  SYNCS.PHASECHK.TRANS64.TRYWAIT P0, [R3+URZ], R2 ;  /* 0x00000002030075a7 */ /* 0x000ea4000800017f */
[----:B--2---:R-:W-:Y:S05]  /*d2b0*/  @!P0 BRA `(.L_x_2797) ;  /* 0x00000004008c8947 */ /* 0x004fea0003800000 */
.L_x_2816:
[----:B------:R-:W-:Y:S05]  /*d2c0*/  @!P2 BRA `(.L_x_2798) ;  /* 0x000000000004a947 */ /* 0x000fea0003800000 */
[----:B------:R-:W-:Y:S01]  /*d2d0*/  BPT.TRAP 0x1 ;  /* 0x000000040000795c */ /* 0x000fe20000300000 */
.L_x_2798:
[----:B--2---:R-:W-:-:S05]  /*d2e0*/  IADD3 R3, R9, 0x26840, RZ ;  /* 0x0002684009037810 */ /* 0x004fca0007ffe0ff */
[----:B------:R-:W-:-:S04]  /*d2f0*/  IMAD R5, R0, 0x8, R3 ;  /* 0x0000000800057824 */ /* 0x000fc800078e0203 */
[----:B------:R-:W2:Y:S02]  /*d300*/  SYNCS.PHASECHK.TRANS64.TRYWAIT P0, [R5+URZ], R4 ;  /* 0x00000004050075a7 */ /* 0x000ea4000800017f */
[----:B--2---:R-:W-:Y:S05]  /*d310*/  @!P0 BRA `(.L_x_2799) ;  /* 0x0000000400888947 */ /* 0x004fea0003800000 */
.L_x_2817:
[----:B------:R-:W-:-:S07]  /*d320*/  LEA R3, R6, R3, 0x3 ;  /* 0x0000000306037211 */ /* 0x000fce00078e18ff */
.L_x_2800:
[----:B---3--:R3:W4:Y:S02]  /*d330*/  SYNCS.PHASECHK.TRANS64.TRYWAIT P0, [R3+URZ], R2 ;  /* 0x00000002030075a7 */ /* 0x008724000800017f */
[----:B----4-:R-:W-:Y:S05]  /*d340*/  @!P0 NANOSLEEP.SYNCS 0x989680 ;  /* 0x009896800000895d */ /* 0x010fea0003900000 */
[----:B------:R-:W4:Y:S02]  /*d350*/  @!P0 SYNCS.PHASECHK.TRANS64 P0, [R3+URZ], R2 ;  /* 0x00000002030085a7 */ /* 0x000f24000800007f */
[----:B----4-:R-:W-:Y:S05]  /*d360*/  @!P0 BRA `(.L_x_2800) ;  /* 0xfffffffc00f08947 */ /* 0x010fea000383ffff */
.L_x_2710:
[----:B------:R-:W-:Y:S05]  /*d370*/  BSYNC B6 ;  /* 0x0000000000067941 */ /* 0x000fea0003800000 */
.L_x_2705:
[----:B------:R-:W-:Y:S05]  /*d380*/  EXIT ;  /* 0x000000000000794d */ /* 0x000fea0003800000 */
.L_x_2716:
[----:B------:R-:W-:Y:S01]  /*d390*/  IMAD.MOV.U32 R12, RZ, RZ, RZ ;  /* 0x000000ffff0c7224 */ /* 0x000fe200078e00ff */
[----:B------:R-:W-:Y:S01]  /*d3a0*/  MOV R11, 0x1f ;  /* 0x0000001f000b7802 */ /* 0x000fe20000000f00 */
[----:B------:R-:W-:-:S07]  /*d3b0*/  IMAD.MOV.U32 R15, RZ, RZ, -0x1 ;  /* 0xffffffffff0f7424 */ /* 0x000fce00078e00ff */
[----:B------:R-:W-:Y:S05]  /*d3c0*/  WARPSYNC.COLLECTIVE R15, `(.L_x_2801) ;  /* 0x000000000f087348 */ /* 0x000fea0003c00000 */
[----:B------:R1:W2:Y:S02]  /*d3d0*/  SHFL.IDX P6, R14, R13, R12, R11 ;  /* 0x0000000c0d0e7389 */ /* 0x0002a400000c000b */
[----:B-12---:R-:W-:Y:S01]  /*d3e0*/  ENDCOLLECTIVE ;  /* 0x000000000000791b */ /* 0x006fe20003800000 */
.L_x_2801:
[----:B------:R-:W-:Y:S05]  /*d3f0*/  BRA `(.L_x_2802) ;  /* 0xffffff3c00487947 */ /* 0x000fea000383ffff */
.L_x_2718:
[----:B----4-:R4:W1:Y:S02]  /*d400*/  SYNCS.PHASECHK.TRANS64.TRYWAIT P0, [R17+URZ+0x26800], R2 ;  /* 0x02680002110075a7 */ /* 0x010864000800017f */
[----:B-1----:R-:W-:Y:S05]  /*d410*/  @!P0 NANOSLEEP.SYNCS 0x989680 ;  /* 0x009896800000895d */ /* 0x002fea0003900000 */
[----:B------:R-:W1:Y:S02]  /*d420*/  @!P0 SYNCS.PHASECHK.TRANS64 P0, [R17+URZ+0x26800], R2 ;  /* 0x02680002110085a7 */ /* 0x000e64000800007f */
[----:B-1----:R-:W-:Y:S05]  /*d430*/  @!P0 BRA `(.L_x_2718) ;  /* 0xfffffffc00f08947 */ /* 0x002fea000383ffff */
[----:B------:R-:W-:Y:S05]  /*d440*/  BRA `(.L_x_2717) ;  /* 0xffffff3c005c7947 */ /* 0x000fea000383ffff */
.L_x_2723:
[----:B--2---:R2:W3:Y:S02]  /*d450*/  SYNCS.PHASECHK.TRANS64.TRYWAIT P1, [R6+URZ+0x26810], R21 ;  /* 0x02681015060075a7 */ /* 0x0044e4000802017f */
[----:B---3--:R-:W-:Y:S05]  /*d460*/  @!P1 NANOSLEEP.SYNCS 0x989680 ;  /* 0x009896800000995d */ /* 0x008fea0003900000 */
[----:B------:R-:W3:Y:S02]  /*d470*/  @!P1 SYNCS.PHASECHK.TRANS64 P1, [R6+URZ+0x26810], R21 ;  /* 0x02681015060095a7 */ /* 0x000ee4000802007f */
[----:B---3--:R-:W-:Y:S05]  /*d480*/  @!P1 BRA `(.L_x_2723) ;  /* 0xfffffffc00f09947 */ /* 0x008fea000383ffff */
[----:B------:R-:W-:Y:S05]  /*d490*/  BRA `(.L_x_2722) ;  /* 0xffffff4800147947 */ /* 0x000fea000383ffff */
.L_x_2727:
[----:B------:R1:W1:Y:S02]  /*d4a0*/  SYNCS.PHASECHK.TRANS64.TRYWAIT P1, [R6+URZ+0x26830], R21 ;  /* 0x02683015060075a7 */ /* 0x000264000802017f */
[----:B-1----:R-:W-:Y:S05]  /*d4b0*/  @!P1 NANOSLEEP.SYNCS 0x989680 ;  /* 0x009896800000995d */ /* 0x002fea0003900000 */
[----:B------:R-:W1:Y:S02]  /*d4c0*/  @!P1 SYNCS.PHASECHK.TRANS64 P1, [R6+URZ+0x26830], R21 ;  /* 0x02683015060095a7 */ /* 0x000e64000802007f */
[----:B-1----:R-:W-:Y:S05]  /*d4d0*/  @!P1 BRA `(.L_x_2727) ;  /* 0xfffffffc00f09947 */ /* 0x002fea000383ffff */
[----:B------:R-:W-:Y:S05]  /*d4e0*/  BRA `(.L_x_2726) ;  /* 0xffffff4c00107947 */ /* 0x000fea000383ffff */
.L_x_2735:
[----:B--2---:R2:W3:Y:S02]  /*d4f0*/  SYNCS.PHASECHK.TRANS64.TRYWAIT P1, [R6+URZ+0x26810], R15 ;  /* 0x0268100f060075a7 */ /* 0x0044e4000802017f */
[----:B---3--:R-:W-:Y:S05]  /*d500*/  @!P1 NANOSLEEP.SYNCS 0x989680 ;  /* 0x009896800000995d */ /* 0x008fea0003900000 */
[----:B------:R-:W3:Y:S02]  /*d510*/  @!P1 SYNCS.PHASECHK.TRANS64 P1, [R6+URZ+0x26810], R15 ;  /* 0x0268100f060095a7 */ /* 0x000ee4000802007f */
[----:B---3--:R-:W-:Y:S05]  /*d520*/  @!P1 BRA `(.L_x_2735) ;  /* 0xfffffffc00f09947 */ /* 0x008fea000383ffff */
[----:B------:R-:W-:Y:S05]  /*d530*/  BRA `(.L_x_2734) ;  /* 0xffffff8c001c7947 */ /* 0x000fea000383ffff */
.L_x_2739:
[----:B------:R1:W1:Y:S02]  /*d540*/  SYNCS.PHASECHK.TRANS64.TRYWAIT P1, [R6+URZ+0x26830], R15 ;  /* 0x0268300f060075a7 */ /* 0x000264000802017f */
[----:B-1----:R-:W-:Y:S05]  /*d550*/  @!P1 NANOSLEEP.SYNCS 0x989680 ;  /* 0x009896800000995d */ /* 0x002fea0003900000 */
[----:B------:R-:W1:Y:S02]  /*d560*/  @!P1 SYNCS.PHASECHK.TRANS64 P1, [R6+URZ+0x26830], R15 ;  /* 0x0268300f060095a7 */ /* 0x000e64000802007f */
[----:B-1----:R-:W-:Y:S05]  /*d570*/  @!P1 BRA `(.L_x_2739) ;  /* 0xfffffffc00f09947 */ /* 0x002fea000383ffff */
[----:B------:R-:W-:Y:S05]  /*d580*/  BRA `(.L_x_2738) ;  /* 0xffffff90000c7947 */ /* 0x000fea000383ffff */
.L_x_2775:
[----:B-1----:R1:W2:Y:S02]  /*d590*/  SYNCS.PHASECHK.TRANS64.TRYWAIT P1, [R0+URZ+0x26820], R3 ;  /* 0x02682003000075a7 */ /* 0x0022a4000802017f */
[----:B--2---:R-:W-:Y:S05]  /*d5a0*/  @!P1 NANOSLEEP.SYNCS 0x989680 ;  /* 0x009896800000995d */ /* 0x004fea0003900000 */
[----:B------:R-:W2:Y:S02]  /*d5b0*/  @!P1 SYNCS.PHASECHK.TRANS64 P1, [R0+URZ+0x26820], R3 ;  /* 0x02682003000095a7 */ /* 0x000ea4000802007f */
[----:B--2---:R-:W-:Y:S05]  /*d5c0*/  @!P1 BRA `(.L_x_2775) ;  /* 0xfffffffc00f09947 */ /* 0x004fea000383ffff */
[----:B------:R-:W-:Y:S05]  /*d5d0*/  BRA `(.L_x_2803) ;  /* 0xffffffe400387947 */ /* 0x000fea000383ffff */
.L_x_2779:
[----:B--2---:R2:W3:Y:S02]  /*d5e0*/  SYNCS.PHASECHK.TRANS64.TRYWAIT P1, [R0+URZ+0x26840], R17 ;  /* 0x02684011000075a7 */ /* 0x0044e4000802017f */
[----:B---3--:R-:W-:Y:S05]  /*d5f0*/  @!P1 NANOSLEEP.SYNCS 0x989680 ;  /* 0x009896800000995d */ /* 0x008fea0003900000 */
[----:B------:R-:W3:Y:S02]  /*d600*/  @!P1 SYNCS.PHASECHK.TRANS64 P1, [R0+URZ+0x26840], R17 ;  /* 0x02684011000095a7 */ /* 0x000ee4000802007f */
[----:B---3--:R-:W-:Y:S05]  /*d610*/  @!P1 BRA `(.L_x_2779) ;  /* 0xfffffffc00f09947 */ /* 0x008fea000383ffff */
[----:B------:R-:W-:Y:S05]  /*d620*/  BRA `(.L_x_2804) ;  /* 0xffffffe800787947 */ /* 0x000fea000383ffff */
.L_x_2781:
[----:B-1----:R1:W3:Y:S02]  /*d630*/  SYNCS.PHASECHK.TRANS64.TRYWAIT P1, [R0+URZ+0x26828], R17 ;  /* 0x02682811000075a7 */ /* 0x0022e4000802017f */
[----:B---3--:R-:W-:Y:S05]  /*d640*/  @!P1 NANOSLEEP.SYNCS 0x989680 ;  /* 0x009896800000995d */ /* 0x008fea0003900000 */
[----:B------:R-:W3:Y:S02]  /*d650*/  @!P1 SYNCS.PHASECHK.TRANS64 P1, [R0+URZ+0x26828], R17 ;  /* 0x02682811000095a7 */ /* 0x000ee4000802007f */
[----:B---3--:R-:W-:Y:S05]  /*d660*/  @!P1 BRA `(.L_x_2781) ;  /* 0xfffffffc00f09947 */ /* 0x008fea000383ffff */
[----:B------:R-:W-:Y:S05]  /*d670*/  BRA `(.L_x_2805) ;  /* 0xffffffe800f87947 */ /* 0x000fea000383ffff */
.L_x_2783:
[----:B---3--:R3:W4:Y:S02]  /*d680*/  SYNCS.PHASECHK.TRANS64.TRYWAIT P1, [R0+URZ+0x26848], R17 ;  /* 0x02684811000075a7 */ /* 0x008724000802017f */
[----:B----4-:R-:W-:Y:S05]  /*d690*/  @!P1 NANOSLEEP.SYNCS 0x989680 ;  /* 0x009896800000995d */ /* 0x010fea0003900000 */
[----:B------:R-:W4:Y:S02]  /*d6a0*/  @!P1 SYNCS.PHASECHK.TRANS64 P1, [R0+URZ+0x26848], R17 ;  /* 0x02684811000095a7 */ /* 0x000f24000802007f */
[----:B----4-:R-:W-:Y:S05]  /*d6b0*/  @!P1 BRA `(.L_x_2783) ;  /* 0xfffffffc00f09947 */ /* 0x010fea000383ffff */
[----:B------:R-:W-:Y:S05]  /*d6c0*/  BRA `(.L_x_2806) ;  /* 0xffffffec00807947 */ /* 0x000fea000383ffff */
.L_x_2785:
[----:B------:R-:W-:-:S07]  /*d6d0*/  SHF.L.U32 R4, R8, 0x1f, RZ ;  /* 0x0000001f08047819 */ /* 0x000fce00000006ff */
.L_x_2807:
[----:B----4-:R4:W1:Y:S02]  /*d6e0*/  SYNCS.PHASECHK.TRANS64.TRYWAIT P1, [R0+URZ+0x26820], R4 ;  /* 0x02682004000075a7 */ /* 0x010864000802017f */
[----:B-1----:R-:W-:Y:S05]  /*d6f0*/  @!P1 NANOSLEEP.SYNCS 0x989680 ;  /* 0x009896800000995d */ /* 0x002fea0003900000 */
[----:B------:R-:W1:Y:S02]  /*d700*/  @!P1 SYNCS.PHASECHK.TRANS64 P1, [R0+URZ+0x26820], R4 ;  /* 0x02682004000095a7 */ /* 0x000e64000802007f */
[----:B-1----:R-:W-:Y:S05]  /*d710*/  @!P1 BRA `(.L_x_2807) ;  /* 0xfffffffc00f09947 */ /* 0x002fea000383ffff */
[----:B------:R-:W-:Y:S05]  /*d720*/  BRA `(.L_x_2808) ;  /* 0xffffffec00e87947 */ /* 0x000fea000383ffff */
.L_x_2788:
[----:B-1----:R1:W4:Y:S02]  /*d730*/  SYNCS.PHASECHK.TRANS64.TRYWAIT P1, [R0+URZ+0x26840], R14 ;  /* 0x0268400e000075a7 */ /* 0x002324000802017f */
[----:B----4-:R-:W-:Y:S05]  /*d740*/  @!P1 NANOSLEEP.SYNCS 0x989680 ;  /* 0x009896800000995d */ /* 0x010fea0003900000 */
[----:B------:R-:W4:Y:S02]  /*d750*/  @!P1 SYNCS.PHASECHK.TRANS64 P1, [R0+URZ+0x26840], R14 ;  /* 0x0268400e000095a7 */ /* 0x000f24000802007f */
[----:B----4-:R-:W-:Y:S05]  /*d760*/  @!P1 BRA `(.L_x_2788) ;  /* 0xfffffffc00f09947 */ /* 0x010fea000383ffff */
[----:B------:R-:W-:Y:S05]  /*d770*/  BRA `(.L_x_2809) ;  /* 0xfffffff000807947 */ /* 0x000fea000383ffff */
.L_x_2790:
[----:B-1----:R1:W4:Y:S02]  /*d780*/  SYNCS.PHASECHK.TRANS64.TRYWAIT P1, [R0+URZ+0x26828], R14 ;  /* 0x0268280e000075a7 */ /* 0x002324000802017f */
[----:B----4-:R-:W-:Y:S05]  /*d790*/  @!P1 NANOSLEEP.SYNCS 0x989680 ;  /* 0x009896800000995d */ /* 0x010fea0003900000 */
[----:B------:R-:W4:Y:S02]  /*d7a0*/  @!P1 SYNCS.PHASECHK.TRANS64 P1, [R0+URZ+0x26828], R14 ;  /* 0x0268280e000095a7 */ /* 0x000f24000802007f */
[----:B----4-:R-:W-:Y:S05]  /*d7b0*/  @!P1 BRA `(.L_x_2790) ;  /* 0xfffffffc00f09947 */ /* 0x010fea000383ffff */
[----:B------:R-:W-:Y:S05]  /*d7c0*/  BRA `(.L_x_2810) ;  /* 0xfffffff000f47947 */ /* 0x000fea000383ffff */
.L_x_2792:
[----:B-1----:R1:W4:Y:S02]  /*d7d0*/  SYNCS.PHASECHK.TRANS64.TRYWAIT P0, [R4+URZ+0x26840], R3 ;  /* 0x02684003040075a7 */ /* 0x002324000800017f */
[----:B----4-:R-:W-:Y:S05]  /*d7e0*/  @!P0 NANOSLEEP.SYNCS 0x989680 ;  /* 0x009896800000895d */ /* 0x010fea0003900000 */
[----:B------:R-:W4:Y:S02]  /*d7f0*/  @!P0 SYNCS.PHASECHK.TRANS64 P0, [R4+URZ+0x26840], R3 ;  /* 0x02684003040085a7 */ /* 0x000f24000800007f */
[----:B----4-:R-:W-:Y:S05]  /*d800*/  @!P0 BRA `(.L_x_2792) ;  /* 0xfffffffc00f08947 */ /* 0x010fea000383ffff */
[----:B------:R-:W-:Y:S05]  /*d810*/  BRA `(.L_x_2811) ;  /* 0xfffffff400907947 */ /* 0x000fea000383ffff */
.L_x_2794:
[----:B------:R-:W-:Y:S01]  /*d820*/  BSSY B0, `(.L_x_2812) ;  /* 0x0000006000007945 */ /* 0x000fe20003800000 */
[----:B------:R-:W-:-:S07]  /*d830*/  MOV R15, 0xffffffff ;  /* 0xffffffff000f7802 */ /* 0x000fce0000000f00 */
[----:B------:R-:W-:Y:S05]  /*d840*/  WARPSYNC.COLLECTIVE R15, `(.L_x_2813) ;  /* 0x000000000f0c7348 */ /* 0x000fea0003c00000 */
[----:B------:R-:W-:Y:S02]  /*d850*/  ELECT P6, UR62, PT ;  /* 0x00000000003e782f */ /* 0x000fe400038c0000 */
[----:B------:R-:W-:Y:S01]  /*d860*/  MOV R14, UR62 ;  /* 0x0000003e000e7c02 */ /* 0x000fe20008000f00 */
[----:B------:R-:W-:Y:S10]  /*d870*/  ENDCOLLECTIVE ;  /* 0x000000000000791b */ /* 0x000ff40003800000 */
.L_x_2813:
[----:B------:R-:W-:Y:S05]  /*d880*/  BSYNC B0 ;  /* 0x0000000000007941 */ /* 0x000fea0003800000 */
.L_x_2812:
[----:B------:R-:W-:Y:S05]  /*d890*/  BRA `(.L_x_2814) ;  /* 0xfffffff8002c7947 */ /* 0x000fea000383ffff */
.L_x_2796:
[----:B-1----:R1:W2:Y:S02]  /*d8a0*/  SYNCS.PHASECHK.TRANS64.TRYWAIT P0, [R7+URZ], R4 ;  /* 0x00000004070075a7 */ /* 0x0022a4000800017f */
[----:B--2---:R-:W-:Y:S05]  /*d8b0*/  @!P0 NANOSLEEP.SYNCS 0x989680 ;  /* 0x009896800000895d */ /* 0x004fea0003900000 */
[----:B------:R-:W2:Y:S02]  /*d8c0*/  @!P0 SYNCS.PHASECHK.TRANS64 P0, [R7+URZ], R4 ;  /* 0x00000004070085a7 */ /* 0x000ea4000800007f */
[----:B--2---:R-:W-:Y:S05]  /*d8d0*/  @!P0 BRA `(.L_x_2796) ;  /* 0xfffffffc00f08947 */ /* 0x004fea000383ffff */
[----:B------:R-:W-:Y:S05]  /*d8e0*/  BRA `(.L_x_2815) ;  /* 0xfffffff8006c7947 */ /* 0x000fea000383ffff */
.L_x_2797:
[----:B--2---:R2:W3:Y:S02]  /*d8f0*/  SYNCS.PHASECHK.TRANS64.TRYWAIT P0, [R3+URZ], R2 ;  /* 0x00000002030075a7 */ /* 0x0044e4000800017f */
[----:B---3--:R-:W-:Y:S05]  /*d900*/  @!P0 NANOSLEEP.SYNCS 0x989680 ;  /* 0x009896800000895d */ /* 0x008fea0003900000 */
[----:B------:R-:W3:Y:S02]  /*d910*/  @!P0 SYNCS.PHASECHK.TRANS64 P0, [R3+URZ], R2 ;  /* 0x00000002030085a7 */ /* 0x000ee4000800007f */
[----:B---3--:R-:W-:Y:S05]  /*d920*/  @!P0 BRA `(.L_x_2797) ;  /* 0xfffffffc00f08947 */ /* 0x008fea000383ffff */
[----:B------:R-:W-:Y:S05]  /*d930*/  BRA `(.L_x_2816) ;  /* 0xfffffff800607947 */ /* 0x000fea000383ffff */
.L_x_2799:
[----:B--2---:R2:W3:Y:S02]  /*d940*/  SYNCS.PHASECHK.TRANS64.TRYWAIT P0, [R5+URZ], R4 ;  /* 0x00000004050075a7 */ /* 0x0044e4000800017f */
[----:B---3--:R-:W-:Y:S05]  /*d950*/  @!P0 NANOSLEEP.SYNCS 0x989680 ;  /* 0x009896800000895d */ /* 0x008fea0003900000 */
[----:B------:R-:W3:Y:S02]  /*d960*/  @!P0 SYNCS.PHASECHK.TRANS64 P0, [R5+URZ], R4 ;  /* 0x00000004050085a7 */ /* 0x000ee4000800007f */
[----:B---3--:R-:W-:Y:S05]  /*d970*/  @!P0 BRA `(.L_x_2799) ;  /* 0xfffffffc00f08947 */ /* 0x008fea000383ffff */
[----:B------:R-:W-:Y:S05]  /*d980*/  BRA `(.L_x_2817) ;  /* 0xfffffff800647947 */ /* 0x000fea000383ffff */
.L_x_2818:
        /* <DEDUP_REMOVED lines=15> */
.L_x_7392:


//--------------------- .text._ZN7cutlass13device_kernelIN5flash11enable_sm90INS1_16FlashAttnBwdSm90INS1_25CollectiveMainloopBwdSm90ILi2ELi2ELi2EN4cute5tupleIJNS5_1CILi1EEES8_S8_EEENS6_IJNS7_ILi96EEENS7_ILi128EEENS7_ILi64EEEEEENS_10bfloat16_tEfNS_4arch4Sm90ELb1ELb0ELb1ELb0ELb1ELb1ELb0ELb1ELi2ELi1ELi2ELi2ELb0EEENS1_24CollectiveEpilogueBwdGQAISD_fSG_Li256ELb0ELb1EEENS1_25SingleTileBwdLPTSchedulerILb0ELi128ELb1EEEEEEEEEvNT_6ParamsE --------------------------
	.section	.text._ZN7cutlass13device_kernelIN5flash11enable_sm90INS1_16FlashAttnBwdSm90INS1_25CollectiveMainloopBwdSm90ILi2ELi2ELi2EN4cute5tupleIJNS5_1CILi1EEES8_S8_EEENS6_IJNS7_ILi96EEENS7_ILi128EEENS7_ILi64EEEEEENS_10bfloat16_tEfNS_4arch4Sm90ELb1ELb0ELb1ELb0ELb1ELb1ELb0ELb1ELi2ELi1ELi2ELi2ELb0EEENS1_24CollectiveEpilogueBwdGQAISD_fSG_Li256ELb0ELb1EEENS1_25SingleTileBwdLPTSchedulerILb0ELi128ELb1EEEEEEEEEvNT_6ParamsE,"ax",@progbits
	.align	128
.text._ZN7cutlass13device_kernelIN5flash11enable_sm90INS1_16FlashAttnBwdSm90INS1_25CollectiveMainloopBwdSm90ILi2ELi2ELi2EN4cute5tupleIJNS5_1CILi1EEES8_S8_EEENS6_IJNS7_ILi96EEENS7_ILi128EEENS7_ILi64EEEEEENS_10bfloat16_tEfNS_4arch4Sm90ELb1ELb0ELb1ELb0ELb1ELb1ELb0ELb1ELi2ELi1ELi2ELi2ELb0EEENS1_24CollectiveEpilogueBwdGQAISD_fSG_Li256ELb0ELb1EEENS1_25SingleTileBwdLPTSchedulerILb0ELi128ELb1EEEEEEEEEvNT_6ParamsE:
        .type           _ZN7cutlass13device_kernelIN5flash11enable_sm90INS1_16FlashAttnBwdSm90INS1_25CollectiveMainloopBwdSm90ILi2ELi2ELi2EN4cute5tupleIJNS5_1CILi1EEES8_S8_EEENS6_IJNS7_ILi96EEENS7_ILi128EEENS7_ILi64EEEEEENS_10bfloat16_tEfNS_4arch4Sm90ELb1ELb0ELb1ELb0ELb1ELb1ELb0ELb1ELi2ELi1ELi2ELi2ELb0EEENS1_24CollectiveEpilogueBwdGQAISD_fSG_Li256ELb0ELb1EEENS1_25SingleTileBwdLPTSchedulerILb0ELi128ELb1EEEEEEEEEvNT_6ParamsE,@function
        .size           _ZN7cutlass13device_kernelIN5flash11enable_sm90INS1_16FlashAttnBwdSm90INS1_25CollectiveMainloopBwdSm90ILi2ELi2ELi2EN4cute5tupleIJNS5_1CILi1EEES8_S8_EEENS6_IJNS7_ILi96EEENS7_ILi128EEENS7_ILi64EEEEEENS_10bfloat16_tEfNS_4arch4Sm90ELb1ELb0ELb1ELb0ELb1ELb1ELb0ELb1ELi2ELi1ELi2ELi2ELb0EEENS1_24CollectiveEpilogueBwdGQAISD_fSG_Li256ELb0ELb1EEENS1_25SingleTileBwdLPTSchedulerILb0ELi128ELb1EEEEEEEEEvNT_6ParamsE,(.L_x_7393 - _ZN7cutlass13device_kernelIN5flash11enable_sm90INS1_16FlashAttnBwdSm90INS1_25CollectiveMainloopBwdSm90ILi2ELi2ELi2EN4cute5tupleIJNS5_1CILi1EEES8_S8_EEENS6_IJNS7_ILi96EEENS7_ILi128EEENS7_ILi64EEEEEENS_10bfloat16_tEfNS_4arch4Sm90ELb1ELb0ELb1ELb0ELb1ELb1ELb0ELb1ELi2ELi1ELi2ELi2ELb0EEENS1_24CollectiveEpilogueBwdGQAISD_fSG_Li256ELb0ELb1EEENS1_25SingleTileBwdLPTSchedulerILb0ELi128ELb1EEEEEEEEEvNT_6ParamsE)
        .other          _ZN7cutlass13device_kernelIN5flash11enable_sm90INS1_16FlashAttnBwdSm90INS1_25CollectiveMainloopBwdSm90ILi2ELi2ELi2EN4cute5tupleIJNS5_1CILi1EEES8_S8_EEENS6_IJNS7_ILi96EEENS7_ILi128EEENS7_ILi64EEEEEENS_10bfloat16_tEfNS_4arch4Sm90ELb1ELb0ELb1ELb0ELb1ELb1ELb0ELb1ELi2ELi1ELi2ELi2ELb0EEENS1_24CollectiveEpilogueBwdGQAISD_fSG_Li256ELb0ELb1EEENS1_25SingleTileBwdLPTSchedulerILb0ELi128ELb1EEEEEEEEEvNT_6ParamsE,@"STO_CUDA_ENTRY STV_DEFAULT"
_ZN7cutlass13device_kernelIN5flash11enable_sm90INS1_16FlashAttnBwdSm90INS1_25CollectiveMainloopBwdSm90ILi2ELi2ELi2EN4cute5tupleIJNS5_1CILi1EEES8_S8_EEENS6_IJNS7_ILi96EEENS7_ILi128EEENS7_ILi64EEEEEENS_10bfloat16_tEfNS_4arch4Sm90ELb1ELb0ELb1ELb0ELb1ELb1ELb0ELb1ELi2ELi1ELi2ELi2ELb0EEENS1_24CollectiveEpilogueBwdGQAISD_fSG_Li256ELb0ELb1EEENS1_25SingleTileBwdLPTSchedulerILb0ELi128ELb1EEEEEEEEEvNT_6ParamsE:
        /* <DEDUP_REMOVED lines=23> */
.L_x_2820:
[----:B------:R-:W-:Y:S05]  /*0170*/  BSYNC B0 ;  /* 0x0000000000007941 */ /* 0x000fea0003800000 */
.L_x_2819:
        /* <DEDUP_REMOVED lines=34> */
.L_x_2821:
        /* <DEDUP_REMOVED lines=22> */
.L_x_2822:
        /* <DEDUP_REMOVED lines=9> */
.L_x_2825:
        /* <DEDUP_REMOVED lines=32> */
.L_x_2826:
[----:B------:R-:W-:Y:S01]  /*0790*/  ULDC UR7, c[0x0][0x8cc] ;  /* 0x0002330000077ab9 */ /* 0x000fe20000000800 */
[----:B------:R-:W-:Y:S01]  /*07a0*/  UMOV UR38, UR10 ;  /* 0x0000000a00267c82 */ /* 0x000fe20008000000 */
[----:B------:R-:W-:-:S11]  /*07b0*/  UISETP.NE.AND UP0, UPT, UR7, 0x1, UPT ;  /* 0x000000010700788c */ /* 0x000fd6000bf05270 */
[----:B------:R-:W-:Y:S02]  /*07c0*/  @UP0 ULDC.64 UR8, c[0x0][0x8d0] ;  /* 0x0002340000080ab9 */ /* 0x000fe40000000a00 */
[----:B------:R-:W-:-:S04]  /*07d0*/  UIMAD.WIDE.U32 UR4, UR10, UR8, URZ ;  /* 0x000000080a0472a5 */ /* 0x000fc8000f8e003f */
[----:B------:R-:W-:-:S04]  /*07e0*/  @UP0 USHF.R.U32.HI UR38, URZ, UR9, UR5 ;  /* 0x000000093f260299 */ /* 0x000fc80008011605 */
[----:B------:R-:W-:-:S12]  /*07f0*/  UIMAD UR4, UR38, UR7, URZ ;  /* 0x00000007260472a4 */ /* 0x000fd8000f8e023f */
.L_x_2827:
[----:B------:R-:W-:Y:S01]  /*0800*/  ULDC UR40, c[0x0][0x8c0] ;  /* 0x0002300000287ab9 */ /* 0x000fe20000000800 */
[----:B------:R-:W-:Y:S01]  /*0810*/  UIADD3 UR4, UR10, -UR4, URZ ;  /* 0x800000040a047290 */ /* 0x000fe2000fffe03f */
[----:B------:R-:W1:Y:S01]  /*0820*/  LDC R0, c[0x0][0x8b4] ;  /* 0x00022d00ff007b82 */ /* 0x000e620000000800 */
[----:B------:R-:W-:Y:S01]  /*0830*/  UISETP.NE.AND UP0, UPT, UR40, 0x1, UPT ;  /* 0x000000012800788c */ /* 0x000fe2000bf05270 */
[----:B------:R-:W-:Y:S02]  /*0840*/  ULDC UR5, c[0x0][0x8cc] ;  /* 0x0002330000057ab9 */ /* 0x000fe40000000800 */
[----:B------:R-:W-:-:S08]  /*0850*/  UIMAD UR6, UR6, UR5, UR4 ;  /* 0x00000005060672a4 */ /* 0x000fd0000f8e0204 */
[----:B------:R-:W-:Y:S01]  /*0860*/  @UP0 ULDC UR4, c[0x0][0x8c4] ;  /* 0x0002310000040ab9 */ /* 0x000fe20000000800 */
[----:B------:R-:W-:Y:S01]  /*0870*/  @UP0 ULDC UR7, c[0x0][0x8c8] ;  /* 0x0002320000070ab9 */ /* 0x000fe20000000800 */
[----:B------:R-:W-:Y:S02]  /*0880*/  UIMAD.WIDE.U32 UR4, UR6, UR4, URZ ;  /* 0x00000004060472a5 */ /* 0x000fe4000f8e003f */
[----:B------:R-:W-:Y:S02]  /*0890*/  UMOV UR39, UR6 ;  /* 0x0000000600277c82 */ /* 0x000fe40008000000 */
[----:B------:R-:W-:Y:S02]  /*08a0*/  @UP0 USHF.R.U32.HI UR39, URZ, UR7, UR5 ;  /* 0x000000073f270299 */ /* 0x000fe40008011605 */
[----:B------:R-:W-:Y:S02]  /*08b0*/  ULOP3.LUT UR5, URZ, UR38, URZ, 0x33, !UPT ;  /* 0x000000263f057292 */ /* 0x000fe4000f8e333f */
[----:B------:R-:W-:-:S02]  /*08c0*/  UIADD3 UR4, -UR39, URZ, URZ ;  /* 0x0000003f27047290 */ /* 0x000fc4000fffe13f */
[----:B------:R-:W-:Y:S02]  /*08d0*/  ISETP.LE.AND P0, PT, RZ, UR39, PT ;  /* 0x00000027ff007c0c */ /* 0x000fe4000bf03270 */
[----:B------:R-:W-:Y:S01]  /*08e0*/  UIMAD UR40, UR40, UR4, UR6 ;  /* 0x00000004282872a4 */ /* 0x000fe2000f8e0206 */
[----:B-1----:R-:W-:-:S10]  /*08f0*/  VIADD R19, R0, UR5 ;  /* 0x0000000500137c36 */ /* 0x002fd40008000000 */
[----:B------:R-:W-:Y:S05]  /*0900*/  @!P0 BRA `(.L_x_2828) ;  /* 0x000000d8003c8947 */ /* 0x000fea0003800000 */
[----:B------:R-:W1:Y:S01]  /*0910*/  LDC R0, c[0x0][0x280] ;  /* 0x0000a000ff007b82 */ /* 0x000e620000000800 */
[----:B------:R-:W-:Y:S01]  /*0920*/  ULDC UR4, c[0x0][0x290] ;  /* 0x0000a40000047ab9 */ /* 0x000fe20000000800 */
[----:B------:R-:W-:Y:S02]  /*0930*/  PLOP3.LUT P0, PT, PT, PT, PT, 0x80, 0x0 ;  /* 0x000000000000781c */ /* 0x000fe40003f0f070 */
[----:B------:R-:W-:Y:S02]  /*0940*/  CS2R R120, SRZ ;  /* 0x0000000000787805 */ /* 0x000fe4000001ff00 */
[----:B------:R-:W-:Y:S02]  /*0950*/  CS2R R152, SRZ ;  /* 0x0000000000987805 */ /* 0x000fe4000001ff00 */
[----:B------:R-:W-:Y:S02]  /*0960*/  CS2R R122, SRZ ;  /* 0x00000000007a7805 */ /* 0x000fe4000001ff00 */
[----:B------:R-:W-:-:S02]  /*0970*/  CS2R R124, SRZ ;  /* 0x00000000007c7805 */ /* 0x000fc4000001ff00 */
[----:B------:R-:W-:Y:S01]  /*0980*/  CS2R R126, SRZ ;  /* 0x00000000007e7805 */ /* 0x000fe2000001ff00 */
[----:B------:R-:W2:Y:S01]  /*0990*/  LDC R3, c[0x0][0x74c] ;  /* 0x0001d300ff037b82 */ /* 0x000ea20000000800 */
        /* <DEDUP_REMOVED lines=15> */
[----:B-1----:R-:W-:Y:S01]  /*0a90*/  IMAD R2, R19, 0x80, R0 ;  /* 0x0000008013027824 */ /* 0x002fe200078e0200 */
[----:B------:R-:W-:Y:S02]  /*0aa0*/  IADD3 R0, R0, 0x5f, RZ ;  /* 0x0000005f00007810 */ /* 0x000fe40007ffe0ff */
[----:B------:R-:W-:-:S02]  /*0ab0*/  CS2R R160, SRZ ;  /* 0x0000000000a07805 */ /* 0x000fc4000001ff00 */
[----:B------:R-:W-:Y:S02]  /*0ac0*/  CS2R R162, SRZ ;  /* 0x0000000000a27805 */ /* 0x000fe4000001ff00 */
[----:B------:R-:W-:Y:S02]  /*0ad0*/  CS2R R164, SRZ ;  /* 0x0000000000a47805 */ /* 0x000fe4000001ff00 */
[----:B------:R-:W-:Y:S01]  /*0ae0*/  CS2R R166, SRZ ;  /* 0x0000000000a67805 */ /* 0x000fe2000001ff00 */
[----:B------:R-:W-:Y:S01]  /*0af0*/  IMAD.HI R0, R0, 0x2aaaaaab, RZ ;  /* 0x2aaaaaab00007827 */ /* 0x000fe200078e02ff */
[----:B------:R-:W-:Y:S02]  /*0b00*/  CS2R R168, SRZ ;  /* 0x0000000000a87805 */ /* 0x000fe4000001ff00 */
[----:B--2---:R-:W-:Y:S02]  /*0b10*/  IADD3 R2, R2, -UR4, -R3 ;  /* 0x8000000402027c10 */ /* 0x004fe4000fffe803 */
[----:B------:R-:W-:-:S02]  /*0b20*/  CS2R R170, SRZ ;  /* 0x0000000000aa7805 */ /* 0x000fc4000001ff00 */
[----:B------:R-:W-:Y:S02]  /*0b30*/  CS2R R172, SRZ ;  /* 0x0000000000ac7805 */ /* 0x000fe4000001ff00 */
[----:B------:R-:W-:Y:S02]  /*0b40*/  SHF.R.U32.HI R3, RZ, 0x1f, R0 ;  /* 0x0000001fff037819 */ /* 0x000fe40000011600 */
[----:B------:R-:W-:Y:S01]  /*0b50*/  CS2R R174, SRZ ;  /* 0x0000000000ae7805 */ /* 0x000fe2000001ff00 */
[----:B------:R-:W-:Y:S01]  /*0b60*/  IMAD.HI R2, R2, 0x2aaaaaab, RZ ;  /* 0x2aaaaaab02027827 */ /* 0x000fe200078e02ff */
[----:B------:R-:W-:Y:S02]  /*0b70*/  CS2R R176, SRZ ;  /* 0x0000000000b07805 */ /* 0x000fe4000001ff00 */
[----:B------:R-:W-:Y:S02]  /*0b80*/  LEA.HI.SX32 R4, R0, R3, 0x1c ;  /* 0x0000000300047211 */ /* 0x000fe400078fe2ff */
[----:B------:R-:W-:-:S02]  /*0b90*/  CS2R R178, SRZ ;  /* 0x0000000000b27805 */ /* 0x000fc4000001ff00 */
[----:B------:R-:W-:Y:S02]  /*0ba0*/  CS2R R180, SRZ ;  /* 0x0000000000b47805 */ /* 0x000fe4000001ff00 */
[----:B------:R-:W-:Y:S02]  /*0bb0*/  SHF.R.U32.HI R5, RZ, 0x1f, R2 ;  /* 0x0000001fff057819 */ /* 0x000fe40000011602 */
[----:B------:R-:W-:Y:S01]  /*0bc0*/  CS2R R182, SRZ ;  /* 0x0000000000b67805 */ /* 0x000fe2000001ff00 */
[----:B------:R1:W-:Y:S01]  /*0bd0*/  STL [R1+0x30], R4 ;  /* 0x0000300401007387 */ /* 0x0003e20000100800 */
[----:B------:R-:W-:-:S04]  /*0be0*/  LEA.HI.SX32 R5, R2, R5, 0x1c ;  /* 0x0000000502057211 */ /* 0x000fc800078fe2ff */
        /* <DEDUP_REMOVED lines=24> */
.L_x_2831:
        /* <DEDUP_REMOVED lines=15> */
.L_x_2830:
        /* <DEDUP_REMOVED lines=22> */
.L_x_2833:
        /* <DEDUP_REMOVED lines=15> */
.L_x_2832:
[----:B------:R-:W-:Y:S01]  /*10b0*/  SHF.R.S32.HI R7, RZ, 0x1f, R18 ;  /* 0x0000001fff077819 */ /* 0x000fe20000011412 */
[----:B------:R-:W-:-:S03]  /*10c0*/  UMOV UR4, 0xffffffff ;  /* 0xffffffff00047882 */ /* 0x000fc60000000000 */
[----:B------:R-:W-:-:S04]  /*10d0*/  LEA.HI R0, R7, R18, RZ, 0x7 ;  /* 0x0000001207007211 */ /* 0x000fc800078f38ff */
[----:B------:R-:W-:Y:S01]  /*10e0*/  SHF.R.S32.HI R13, RZ, 0x7, R0 ;  /* 0x00000007ff0d7819 */ /* 0x000fe20000011400 */
[----:B------:R-:W-:Y:S06]  /*10f0*/  BRA.DIV UR4, `(.L_x_2834) ;  /* 0x000000d204487947 */ /* 0x000fec000b800000 */
[----:B------:R1:W2:Y:S02]  /*1100*/  SHFL.IDX PT, R14, R13, RZ, 0x1f ;  /* 0x00001fff0d0e7589 */ /* 0x0002a400000e0000 */
.L_x_2950:
        /* <DEDUP_REMOVED lines=10> */
.L_x_2835:
        /* <DEDUP_REMOVED lines=10> */
[----:B--2---:R-:W-:Y:S01]  /*1250*/  LEA.HI R2, R14, R14, RZ, 0x1 ;  /* 0x0000000e0e027211 */ /* 0x004fe200078f08ff */
[----:B------:R-:W-:Y:S01]  /*1260*/  IMAD.IADD R6, R6, 0x1, -R9 ;  /* 0x0000000106067824 */ /* 0x000fe200078e0a09 */
[----:B-1-3--:R-:W-:Y:S02]  /*1270*/  IADD3 R10, -R11, 0x7f, R10 ;  /* 0x0000007f0b0a7810 */ /* 0x00afe40007ffe10a */
[----:B------:R-:W-:Y:S01]  /*1280*/  LOP3.LUT R5, R2, 0xfffffffe, RZ, 0xc0, !PT ;  /* 0xfffffffe02057812 */ /* 0x000fe200078ec0ff */
[----:B------:R-:W-:Y:S01]  /*1290*/  IMAD R6, R13, 0xc, R6 ;  /* 0x0000000c0d067824 */ /* 0x000fe200078e0206 */
[----:B------:R-:W-:Y:S01]  /*12a0*/  SHF.R.U32.HI R3, RZ, 0x3, R3 ;  /* 0x00000003ff037819 */ /* 0x000fe20000011603 */
[----:B------:R-:W-:-:S02]  /*12b0*/  IMAD R10, R19, 0x80, R10 ;  /* 0x00000080130a7824 */ /* 0x000fc400078e020a */
[----:B------:R-:W-:Y:S01]  /*12c0*/  IMAD.IADD R5, R14, 0x1, -R5 ;  /* 0x000000010e057824 */ /* 0x000fe200078e0a05 */
[----:B------:R-:W-:Y:S01]  /*12d0*/  LOP3.LUT R3, R4, R3, RZ, 0x3c, !PT ;  /* 0x0000000304037212 */ /* 0x000fe200078e3cff */
[----:B------:R-:W2:Y:S01]  /*12e0*/  LDL R14, [R1+0x30] ;  /* 0x00003000010e7983 */ /* 0x000ea20000100800 */
[----:B------:R-:W-:Y:S02]  /*12f0*/  IADD3 R10, R10, -UR4, RZ ;  /* 0x800000040a0a7c10 */ /* 0x000fe4000fffe0ff */
[----:B------:R-:W-:Y:S02]  /*1300*/  LEA R2, R6, R3, 0x9 ;  /* 0x0000000306027211 */ /* 0x000fe400078e48ff */
[----:B------:R-:W-:Y:S01]  /*1310*/  LOP3.LUT R3, R0, 0xffffff80, RZ, 0xc0, !PT ;  /* 0xffffff8000037812 */ /* 0x000fe200078ec0ff */
[----:B------:R-:W-:-:S03]  /*1320*/  IMAD.HI R10, R10, 0x2aaaaaab, RZ ;  /* 0x2aaaaaab0a0a7827 */ /* 0x000fc600078e02ff */
[----:B------:R-:W-:Y:S02]  /*1330*/  IADD3 R6, R18, -R3, RZ ;  /* 0x8000000312067210 */ /* 0x000fe40007ffe0ff */
[----:B------:R-:W-:Y:S02]  /*1340*/  SHF.R.U32.HI R9, RZ, 0x1f, R10 ;  /* 0x0000001fff097819 */ /* 0x000fe4000001160a */
[--C-:B------:R-:W-:Y:S02]  /*1350*/  SHF.R.S32.HI R12, RZ, 0x1f, R6.reuse ;  /* 0x0000001fff0c7819 */ /* 0x100fe40000011406 */
[----:B------:R-:W-:Y:S02]  /*1360*/  LEA.HI.SX32 R9, R10, R9, 0x1c ;  /* 0x000000090a097211 */ /* 0x000fe400078fe2ff */
[----:B------:R-:W-:Y:S01]  /*1370*/  LEA.HI R10, R12, R6, RZ, 0x2 ;  /* 0x000000060c0a7211 */ /* 0x000fe200078f10ff */
[----:B------:R1:W-:Y:S04]  /*1380*/  STL [R1+0x1c], R2 ;  /* 0x00001c0201007387 */ /* 0x0003e80000100800 */
[----:B------:R3:W-:Y:S04]  /*1390*/  STL [R1+0x18], R12 ;  /* 0x0000180c01007387 */ /* 0x0007e80000100800 */
[----:B------:R3:W-:Y:S01]  /*13a0*/  STL [R1+0x10], R10 ;  /* 0x0000100a01007387 */ /* 0x0007e20000100800 */
[----:B-1----:R-:W-:Y:S01]  /*13b0*/  IMAD R2, R13, 0x300, R6 ;  /* 0x000003000d027824 */ /* 0x002fe200078e0206 */
[----:B------:R-:W-:-:S03]  /*13c0*/  LOP3.LUT R3, R10, 0xfffffffc, RZ, 0xc0, !PT ;  /* 0xfffffffc0a037812 */ /* 0x000fc600078ec0ff */
        /* <DEDUP_REMOVED lines=35> */
[----:B------:R-:W-:Y:S01]  /*1600*/  IMAD R2, R2, 0x4, R17 ;  /* 0x0000000402027824 */ /* 0x000fe200078e0211 */
[----:B------:R-:W-:Y:S02]  /*1610*/  IADD3 R3, R6, -R3, RZ ;  /* 0x8000000306037210 */ /* 0x000fe40007ffe0ff */
[----:B--2---:R-:W-:-:S04]  /*1620*/  VIADDMNMX R237, R9, 0x1, R14, PT ;  /* 0x0000000109ed7846 */ /* 0x004fc8000380010e */
[----:B------:R-:W-:-:S13]  /*1630*/  ISETP.GE.AND P0, PT, R16, R237, PT ;  /* 0x000000ed1000720c */ /* 0x000fda0003f06270 */
[----:B---3--:R-:W-:Y:S05]  /*1640*/  @P0 BRA `(.L_x_2837) ;  /* 0x0000004000ec0947 */ /* 0x008fea0003800000 */
        /* <DEDUP_REMOVED lines=88> */
.L_x_2848:
[----:B-1----:R-:W2:Y:S02]  /*1bd0*/  LDL R6, [R1+0xc] ;  /* 0x00000c0001067983 */ /* 0x002ea40000100800 */
[----:B--2---:R-:W-:-:S04]  /*1be0*/  LOP3.LUT R6, R6, 0x1, RZ, 0xfc, !PT ;  /* 0x0000000106067812 */ /* 0x004fc800078efcff */
[----:B------:R-:W-:-:S13]  /*1bf0*/  ISETP.NE.AND P0, PT, R6, 0x3, PT ;  /* 0x000000030600780c */ /* 0x000fda0003f05270 */
[----:B------:R-:W-:Y:S05]  /*1c00*/  @!P0 BRA `(.L_x_2838) ;  /* 0x0000000000048947 */ /* 0x000fea0003800000 */
[----:B------:R-:W-:Y:S01]  /*1c10*/  BPT.TRAP 0x1 ;  /* 0x000000040000795c */ /* 0x000fe20000300000 */
.L_x_2838:
[----:B------:R-:W-:Y:S01]  /*1c20*/  IMAD R6, R0, 0x8, R17 ;  /* 0x0000000800067824 */ /* 0x000fe200078e0211 */
[----:B------:R-:W-:-:S04]  /*1c30*/  SHF.L.U32 R21, R4, 0x1f, RZ ;  /* 0x0000001f04157819 */ /* 0x000fc800000006ff */
[----:B------:R1:W2:Y:S01]  /*1c40*/  SYNCS.PHASECHK.TRANS64.TRYWAIT P1, [R6+URZ+0x26810], R21 ;  /* 0x02681015060075a7 */ /* 0x0002a2000802017f */
[----:B------:R-:W-:Y:S05]  /*1c50*/  @!P0 BRA `(.L_x_2839) ;  /* 0x0000000000048947 */ /* 0x000fea0003800000 */
[----:B------:R-:W-:Y:S01]  /*1c60*/  BPT.TRAP 0x1 ;  /* 0x000000040000795c */ /* 0x000fe20000300000 */
.L_x_2839:
[----:B------:R-:W-:-:S04]  /*1c70*/  IADD3 R7, R17, 0xe000, RZ ;  /* 0x0000e00011077810 */ /* 0x000fc80007ffe0ff */
[----:B------:R-:W-:-:S04]  /*1c80*/  SHF.R.U32.HI R7, RZ, 0x4, R7 ;  /* 0x00000004ff077819 */ /* 0x000fc80000011607 */
[----:B------:R-:W-:Y:S01]  /*1c90*/  LOP3.LUT R7, R7, 0x3fff, RZ, 0xc0, !PT ;  /* 0x00003fff07077812 */ /* 0x000fe200078ec0ff */
[----:B--2---:R-:W-:Y:S06]  /*1ca0*/  @P1 BRA `(.L_x_2840) ;  /* 0x0000000000081947 */ /* 0x004fec0003800000 */
[----:B------:R-:W2:Y:S02]  /*1cb0*/  SYNCS.PHASECHK.TRANS64.TRYWAIT P1, [R6+URZ+0x26810], R21 ;  /* 0x02681015060075a7 */ /* 0x000ea4000802017f */
[----:B--2---:R-:W-:Y:S05]  /*1cc0*/  @!P1 BRA `(.L_x_2841) ;  /* 0x000000c400849947 */ /* 0x004fea0003800000 */
.L_x_2840:
        /* <DEDUP_REMOVED lines=58> */
.L_x_2842:
[----:B------:R1:W1:Y:S01]  /*2070*/  SYNCS.PHASECHK.TRANS64.TRYWAIT P1, [R6+URZ+0x26830], R21 ;  /* 0x02683015060075a7 */ /* 0x000262000802017f */
[----:B------:R-:W-:Y:S05]  /*2080*/  @!P0 BRA `(.L_x_2843) ;  /* 0x0000000000048947 */ /* 0x000fea0003800000 */
[----:B------:R-:W-:Y:S01]  /*2090*/  BPT.TRAP 0x1 ;  /* 0x000000040000795c */ /* 0x000fe20000300000 */
.L_x_2843:
[----:B------:R-:W-:-:S04]  /*20a0*/  IADD3 R12, R17, 0x14000, RZ ;  /* 0x00014000110c7810 */ /* 0x000fc80007ffe0ff */
[----:B------:R-:W-:-:S04]  /*20b0*/  SHF.R.U32.HI R12, RZ, 0x4, R12 ;  /* 0x00000004ff0c7819 */ /* 0x000fc8000001160c */
[----:B------:R-:W-:-:S04]  /*20c0*/  LOP3.LUT R12, R12, 0x3fff, RZ, 0xc0, !PT ;  /* 0x00003fff0c0c7812 */ /* 0x000fc800078ec0ff */
[----:B------:R-:W-:Y:S01]  /*20d0*/  LOP3.LUT R19, R12, 0x10000, RZ, 0xfc, !PT ;  /* 0x000100000c137812 */ /* 0x000fe200078efcff */
[----:B-1----:R-:W-:Y:S06]  /*20e0*/  @P1 BRA `(.L_x_2844) ;  /* 0x0000000000081947 */ /* 0x002fec0003800000 */
[----:B------:R-:W1:Y:S02]  /*20f0*/  SYNCS.PHASECHK.TRANS64.TRYWAIT P1, [R6+URZ+0x26830], R21 ;  /* 0x02683015060075a7 */ /* 0x000e64000802017f */
[----:B-1----:R-:W-:Y:S05]  /*2100*/  @!P1 BRA `(.L_x_2845) ;  /* 0x000000c000889947 */ /* 0x002fea0003800000 */
.L_x_2844:
        /* <DEDUP_REMOVED lines=98> */
[----:B------:R-:W-:Y:S01]  /*2730*/  FMUL.FTZ R196, R118, UR10 ;  /* 0x0000000a76c47c20 */ /* 0x000fe20008410000 */
[----:B------:R-:W1:Y:S01]  /*2740*/  MUFU.TANH R185, R185 ;  /* 0x000000b900b97308 */ /* 0x000e620000002400 */
[----:B--2---:R-:W-:Y:S01]  /*2750*/  FSEL R96, R85, -INF , !P6 ;  /* 0xff80000055607808 */ /* 0x004fe20007000000 */
[----:B------:R-:W-:Y:S01]  /*2760*/  VIADD R118, R9, 0xc ;  /* 0x0000000c09767836 */ /* 0x000fe20000000000 */
[----:B------:R-:W-:Y:S01]  /*2770*/  ISETP.GT.AND P6, PT, R103, 0x39, PT ;  /* 0x000000396700780c */ /* 0x000fe20003fc4270 */
[----:B------:R-:W-:Y:S01]  /*2780*/  IMAD R236, R0, 0x300, R12 ;  /* 0x0000030000ec7824 */ /* 0x000fe200078e020c */
[----:B------:R-:W-:Y:S01]  /*2790*/  SHFL.IDX PT, R227, R15, R199, 0x1f ;  /* 0x00001fc70fe37589 */ /* 0x000fe200000e0000 */
[----:B------:R-:W-:-:S02]  /*27a0*/  FMUL.FTZ R115, R115, UR10 ;  /* 0x0000000a73737c20 */ /* 0x000fc40008410000 */
[----:B------:R-:W2:Y:S01]  /*27b0*/  MUFU.TANH R19, R19 ;  /* 0x0000001300137308 */ /* 0x000ea20000002400 */
[----:B----4-:R-:W-:Y:S01]  /*27c0*/  FSEL R97, R86, -INF , !P5 ;  /* 0xff80000056617808 */ /* 0x010fe20006800000 */
[----:B------:R-:W4:Y:S01]  /*27d0*/  SHFL.IDX PT, R225, R15, R118, 0x1f ;  /* 0x00001f760fe17589 */ /* 0x000f2200000e0000 */
[----:B------:R-:W-:-:S05]  /*27e0*/  ISETP.GT.AND P5, PT, R193, RZ, PT ;  /* 0x000000ffc100720c */ /* 0x000fca0003fa4270 */
[----:B------:R-:W5:Y:S01]  /*27f0*/  MUFU.TANH R186, R186 ;  /* 0x000000ba00ba7308 */ /* 0x000f620000002400 */
[----:B-1----:R-:W-:Y:S02]  /*2800*/  FSEL R100, R185, -INF , !P4 ;  /* 0xff800000b9647808 */ /* 0x002fe40006000000 */
[----:B------:R-:W-:-:S05]  /*2810*/  ISETP.GT.AND P4, PT, R193, 0x1, PT ;  /* 0x00000001c100780c */ /* 0x000fca0003f84270 */
[----:B------:R-:W1:Y:S01]  /*2820*/  MUFU.TANH R20, R20 ;  /* 0x0000001400147308 */ /* 0x000e620000002400 */
[----:B------:R-:W-:Y:S02]  /*2830*/  WARPGROUP.DEPBAR.LE gsb0, 0x0 ;  /* 0x00008000000079c5 */ /* 0x000fe40000010000 */
[----:B------:R-:W-:Y:S01]  /*2840*/  WARPGROUP.ARRIVE ;  /* 0x00000000000079c5 */ /* 0x000fe20000000000 */
[C---:B--2---:R-:W-:Y:S01]  /*2850*/  FSEL R226, R19.reuse, -INF , !P5 ;  /* 0xff80000013e27808 */ /* 0x044fe20006800000 */
[----:B------:R-:W-:Y:S01]  /*2860*/  FFMA.FTZ R19, -R19, R19, 1 ;  /* 0x3f80000013137423 */ /* 0x000fe20000010113 */
[C---:B------:R-:W-:Y:S02]  /*2870*/  ISETP.GT.AND P5, PT, R193.reuse, 0x9, PT ;  /* 0x00000009c100780c */ /* 0x040fe40003fa4270 */
[----:B------:R-:W2:Y:S01]  /*2880*/  MUFU.TANH R23, R23 ;  /* 0x0000001700177308 */ /* 0x000ea20000002400 */
[----:B------:R-:W-:Y:S01]  /*2890*/  HGMMA.64x96x16.F32.BF16 R24, gdesc[UR4], R24, gsb0 ;  /* 0x01600000041879f0 */ /* 0x000fe20008001818 */
[----:B------:R-:W-:Y:S01]  /*28a0*/  UIADD3 UR6, UR8, 0x4, URZ ;  /* 0x0000000408067890 */ /* 0x000fe2000fffe03f */
[----:B-----5:R-:W-:Y:S01]  /*28b0*/  FSEL R223, R186, -INF , !P6 ;  /* 0xff800000badf7808 */ /* 0x020fe20007000000 */
[----:B------:R-:W-:Y:S01]  /*28c0*/  UIADD3 UR4, UR9, 0x4, URZ ;  /* 0x0000000409047890 */ /* 0x000fe2000fffe03f */
[----:B------:R-:W-:Y:S01]  /*28d0*/  ISETP.GT.AND P6, PT, R193, 0x8, PT ;  /* 0x00000008c100780c */ /* 0x000fe20003fc4270 */
[----:B------:R-:W-:Y:S01]  /*28e0*/  UMOV UR7, 0x40000040 ;  /* 0x4000004000077882 */ /* 0x000fe20000000000 */
[----:B------:R-:W-:Y:S01]  /*28f0*/  UMOV UR5, 0x40000040 ;  /* 0x4000004000057882 */ /* 0x000fe20000000000 */
[----:B------:R-:W5:Y:S01]  /*2900*/  MUFU.TANH R72, R72 ;  /* 0x0000004800487308 */ /* 0x000f620000002400 */
[----:B-1----:R-:W-:-:S02]  /*2910*/  FSEL R224, R20, -INF , !P4 ;  /* 0xff80000014e07808 */ /* 0x002fc40006000000 */
[----:B------:R-:W-:-:S05]  /*2920*/  ISETP.GT.AND P4, PT, R193, 0x10, PT ;  /* 0x00000010c100780c */ /* 0x000fca0003f84270 */
[----:B------:R-:W1:Y:S01]  /*2930*/  MUFU.TANH R75, R75 ;  /* 0x0000004b004b7308 */ /* 0x000e620000002400 */
[----:B--2---:R-:W-:Y:S02]  /*2940*/  FSEL R219, R23, -INF , !P6 ;  /* 0xff80000017db7808 */ /* 0x004fe40007000000 */
[----:B------:R-:W-:-:S05]  /*2950*/  ISETP.GT.AND P6, PT, R193, 0x11, PT ;  /* 0x00000011c100780c */ /* 0x000fca0003fc4270 */
[----:B------:R-:W2:Y:S01]  /*2960*/  MUFU.TANH R21, R21 ;  /* 0x0000001500157308 */ /* 0x000ea20000002400 */
[----:B-----5:R-:W-:Y:S02]  /*2970*/  FSEL R221, R72, -INF , !P5 ;  /* 0xff80000048dd7808 */ /* 0x020fe40006800000 */
[----:B------:R-:W-:-:S05]  /*2980*/  ISETP.GT.AND P5, PT, R193, 0x18, PT ;  /* 0x00000018c100780c */ /* 0x000fca0003fa4270 */
[----:B------:R-:W5:Y:S01]  /*2990*/  MUFU.TANH R76, R76 ;  /* 0x0000004c004c7308 */ /* 0x000f620000002400 */
[----:B-1----:R-:W-:Y:S02]  /*29a0*/  FSEL R209, R75, -INF , !P4 ;  /* 0xff8000004bd17808 */ /* 0x002fe40006000000 */
        /* <DEDUP_REMOVED lines=24> */
[----:B------:R-:W-:Y:S01]  /*2b30*/  ISETP.GT.AND P5, PT, R193, 0x30, PT ;  /* 0x00000030c100780c */ /* 0x000fe20003fa4270 */
[----:B------:R-:W-:Y:S02]  /*2b40*/  WARPGROUP.DEPBAR.LE gsb0, 0x0 ;  /* 0x00008000000079c5 */ /* 0x000fe40000010000 */
[----:B------:R-:W-:Y:S02]  /*2b50*/  WARPGROUP.ARRIVE ;  /* 0x00000000000079c5 */ /* 0x000fe40000000000 */
[----:B------:R-:W5:Y:S01]  /*2b60*/  MUFU.TANH R88, R88 ;  /* 0x0000005800587308 */ /* 0x000f620000002400 */
[----:B-1----:R-:W-:Y:S02]  /*2b70*/  FSEL R206, R81, -INF , !P2 ;  /* 0xff80000051ce7808 */ /* 0x002fe40005000000 */
[----:B------:R-:W-:Y:S01]  /*2b80*/  ISETP.GT.AND P2, PT, R103, 0x31, PT ;  /* 0x000000316700780c */ /* 0x000fe20003f44270 */
[----:B------:R-:W-:Y:S01]  /*2b90*/  HGMMA.64x96x16.F32.BF16 R24, gdesc[UR4], R24, gsb0 ;  /* 0x01600000041879f0 */ /* 0x000fe20008001818 */
[----:B------:R-:W-:Y:S01]  /*2ba0*/  UIADD3 UR6, UR8, 0x6, URZ ;  /* 0x0000000608067890 */ /* 0x000fe2000fffe03f */
[----:B--2---:R-:W-:Y:S01]  /*2bb0*/  FSEL R204, R87, -INF , !P4 ;  /* 0xff80000057cc7808 */ /* 0x004fe20006000000 */
[----:B------:R-:W-:Y:S01]  /*2bc0*/  UIADD3 UR4, UR9, 0x6, URZ ;  /* 0x0000000609047890 */ /* 0x000fe2000fffe03f */
[----:B------:R-:W1:Y:S01]  /*2bd0*/  MUFU.TANH R89, R89 ;  /* 0x0000005900597308 */ /* 0x000e620000002400 */
[----:B------:R-:W-:Y:S01]  /*2be0*/  UMOV UR7, 0x40000040 ;  /* 0x4000004000077882 */ /* 0x000fe20000000000 */
[----:B------:R-:W-:Y:S01]  /*2bf0*/  UMOV UR5, 0x40000040 ;  /* 0x4000004000057882 */ /* 0x000fe20000000000 */
        /* <DEDUP_REMOVED lines=35> */
[----:B--2---:R-:W-:Y:S01]  /*2e30*/  FSEL R214, R106, -INF , !P2 ;  /* 0xff8000006ad67808 */ /* 0x004fe20005000000 */
[----:B------:R-:W-:Y:S02]  /*2e40*/  WARPGROUP.DEPBAR.LE gsb0, 0x0 ;  /* 0x00008000000079c5 */ /* 0x000fe40000010000 */
[----:B------:R-:W2:Y:S01]  /*2e50*/  LDS R190, [R190+0x380] ;  /* 0x00038000bebe7984 */ /* 0x000ea20000000800 */
[----:B------:R-:W-:Y:S01]  /*2e60*/  WARPGROUP.ARRIVE ;  /* 0x00000000000079c5 */ /* 0x000fe20000000000 */
[----:B------:R-:W-:Y:S02]  /*2e70*/  ISETP.GT.AND P2, PT, R193, 0x49, PT ;  /* 0x00000049c100780c */ /* 0x000fe40003f44270 */
[----:B------:R-:W4:Y:S01]  /*2e80*/  MUFU.TANH R110, R110 ;  /* 0x0000006e006e7308 */ /* 0x000f220000002400 */
[----:B-----5:R-:W-:Y:S02]  /*2e90*/  FSEL R216, R107, -INF , !P4 ;  /* 0xff8000006bd87808 */ /* 0x020fe40006000000 */
[----:B------:R-:W-:Y:S01]  /*2ea0*/  HGMMA.64x96x16.F32.BF16 R24, gdesc[UR4], R24, gsb0 ;  /* 0x01600000041879f0 */ /* 0x000fe20008001818 */
[----:B------:R-:W-:Y:S01]  /*2eb0*/  ULDC UR4, c[0x0][0x744] ;  /* 0x0001d10000047ab9 */ /* 0x000fe20000000800 */
[----:B------:R-:W-:Y:S01]  /*2ec0*/  ISETP.GT.AND P4, PT, R193, 0x50, PT ;  /* 0x00000050c100780c */ /* 0x000fe20003f84270 */
[--C-:B---3--:R-:W-:Y:S01]  /*2ed0*/  FFMA.FTZ R113, R113, UR4, -R104.reuse ;  /* 0x0000000471717c23 */ /* 0x108fe20008010868 */
[----:B------:R-:W-:Y:S01]  /*2ee0*/  FFMA.FTZ R104, R226, UR4, -R104 ;  /* 0x00000004e2687c23 */ /* 0x000fe20008010868 */
[----:B------:R-:W3:Y:S01]  /*2ef0*/  MUFU.TANH R111, R111 ;  /* 0x0000006f006f7308 */ /* 0x000ee20000002400 */
[----:B-1----:R-:W-:Y:S01]  /*2f00*/  FSEL R220, R112, -INF , !P6 ;  /* 0xff80000070dc7808 */ /* 0x002fe20007000000 */
[----:B----4-:R-:W-:Y:S01]  /*2f10*/  FFMA.FTZ R221, R221, UR4, -R225 ;  /* 0x00000004dddd7c23 */ /* 0x010fe200080108e1 */
[----:B------:R-:W-:Y:S01]  /*2f20*/  ISETP.GT.AND P6, PT, R193, 0x48, PT ;  /* 0x00000048c100780c */ /* 0x000fe20003fc4270 */
[--C-:B------:R-:W-:Y:S01]  /*2f30*/  FFMA.FTZ R94, R94, UR4, -R227.reuse ;  /* 0x000000045e5e7c23 */ /* 0x100fe200080108e3 */
[----:B------:R-:W-:-:S02]  /*2f40*/  FFMA.FTZ R209, R209, UR4, -R227 ;  /* 0x00000004d1d17c23 */ /* 0x000fc400080108e3 */
[----:B------:R-:W1:Y:S01]  /*2f50*/  SHFL.IDX PT, R227, R14, R118, 0x1f ;  /* 0x00001f760ee37589 */ /* 0x000e6200000e0000 */
[----:B------:R-:W4:Y:S01]  /*2f60*/  MUFU.TANH R114, R114 ;  /* 0x0000007200727308 */ /* 0x000f220000002400 */
[----:B------:R-:W-:Y:S02]  /*2f70*/  FSEL R215, R110, -INF , !P6 ;  /* 0xff8000006ed77808 */ /* 0x000fe40007000000 */
[----:B------:R-:W-:-:S05]  /*2f80*/  ISETP.GT.AND P6, PT, R193, 0x51, PT ;  /* 0x00000051c100780c */ /* 0x000fca0003fc4270 */
[----:B------:R-:W5:Y:S01]  /*2f90*/  MUFU.EX2 R113, R113 ;  /* 0x0000007100717308 */ /* 0x000f620000000800 */
[----:B---3--:R-:W-:Y:S02]  /*2fa0*/  FSEL R210, R111, -INF , !P2 ;  /* 0xff8000006fd27808 */ /* 0x008fe40005000000 */
[----:B------:R-:W-:-:S05]  /*2fb0*/  ISETP.GT.AND P2, PT, R193, 0x58, PT ;  /* 0x00000058c100780c */ /* 0x000fca0003f44270 */
[----:B------:R-:W-:Y:S01]  /*2fc0*/  MUFU.TANH R191, R191 ;  /* 0x000000bf00bf7308 */ /* 0x000fe20000002400 */
[----:B----4-:R-:W-:Y:S02]  /*2fd0*/  FSEL R212, R114, -INF , !P4 ;  /* 0xff80000072d47808 */ /* 0x010fe40006000000 */
[----:B------:R-:W-:Y:S01]  /*2fe0*/  ISETP.GT.AND P4, PT, R193, 0x59, PT ;  /* 0x00000059c100780c */ /* 0x000fe20003f84270 */
[----:B--2---:R-:W2:Y:S01]  /*2ff0*/  SHFL.IDX PT, R195, R190, R9, 0x1f ;  /* 0x00001f09bec37589 */ /* 0x004ea200000e0000 */
[--C-:B-1----:R-:W-:Y:S01]  /*3000*/  FFMA.FTZ R97, R97, UR4, -R227.reuse ;  /* 0x0000000461617c23 */ /* 0x102fe200080108e3 */
[----:B------:R-:W-:Y:S02]  /*3010*/  FFMA.FTZ R202, R202, UR4, -R227 ;  /* 0x00000004caca7c23 */ /* 0x000fe400080108e3 */
[----:B------:R-:W-:Y:S01]  /*3020*/  MUFU.TANH R115, R115 ;  /* 0x0000007300737308 */ /* 0x000fe20000002400 */
[----:B------:R-:W1:Y:S04]  /*3030*/  SHFL.IDX PT, R232, R190, R118, 0x1f ;  /* 0x00001f76bee87589 */ /* 0x000e6800000e0000 */
[----:B------:R-:W-:Y:S03]  /*3040*/  SHFL.IDX PT, R233, R190, R199, 0x1f ;  /* 0x00001fc7bee97589 */ /* 0x000fe600000e0000 */
[----:B------:R-:W-:Y:S08]  /*3050*/  MUFU.TANH R196, R196 ;  /* 0x000000c400c47308 */ /* 0x000ff00000002400 */
[----:B------:R-:W-:Y:S08]  /*3060*/  MUFU.TANH R201, R201 ;  /* 0x000000c900c97308 */ /* 0x000ff00000002400 */
[----:B------:R-:W3:Y:S01]  /*3070*/  MUFU.EX2 R104, R104 ;  /* 0x0000006800687308 */ /* 0x000ee20000000800 */
[----:B------:R-:W-:-:S02]  /*3080*/  WARPGROUP.DEPBAR.LE gsb0, 0x0 ;  /* 0x00008000000079c5 */ /* 0x000fc40000010000 */
[--C-:B--2---:R-:W-:Y:S01]  /*3090*/  FADD.FTZ R194, R24, -R195.reuse ;  /* 0x800000c318c27221 */ /* 0x104fe20000010000 */
[----:B------:R-:W-:Y:S01]  /*30a0*/  FFMA.FTZ R24, -R192, R192, 1 ;  /* 0x3f800000c0187423 */ /* 0x000fe200000101c0 */
[----:B------:R-:W-:Y:S01]  /*30b0*/  FMUL.FTZ R192, R116, UR10 ;  /* 0x0000000a74c07c20 */ /* 0x000fe20008410000 */
[----:B------:R-:W-:Y:S01]  /*30c0*/  FADD.FTZ R195, R26, -R195 ;  /* 0x800000c31ac37221 */ /* 0x000fe20000010000 */
[----:B-----5:R-:W-:Y:S01]  /*30d0*/  FMUL.FTZ R193, R113, R194 ;  /* 0x000000c271c17220 */ /* 0x020fe20000410000 */
[----:B------:R-:W-:Y:S01]  /*30e0*/  FMUL.FTZ R194, R117, UR10 ;  /* 0x0000000a75c27c20 */ /* 0x000fe20008410000 */
[C---:B------:R-:W-:Y:S02]  /*30f0*/  VIADD R117, R9.reuse, 0x8 ;  /* 0x0000000809757836 */ /* 0x040fe40000000000 */
[----:B------:R-:W-:Y:S01]  /*3100*/  FFMA.FTZ R26, R200, UR4, -R225 ;  /* 0x00000004c81a7c23 */ /* 0x000fe200080108e1 */
[----:B------:R-:W-:Y:S01]  /*3110*/  FMUL.FTZ R116, R24, R193 ;  /* 0x000000c118747220 */ /* 0x000fe20000410000 */
[C---:B------:R-:W-:Y:S01]  /*3120*/  IADD3 R193, R9.reuse, 0x4, RZ ;  /* 0x0000000409c17810 */ /* 0x040fe20007ffe0ff */
[----:B------:R-:W-:Y:S01]  /*3130*/  SHFL.IDX PT, R225, R14, R9, 0x1f ;  /* 0x00001f090ee17589 */ /* 0x000fe200000e0000 */
[----:B------:R-:W-:Y:S01]  /*3140*/  IADD3 R200, R9, 0x1c, RZ ;  /* 0x0000001c09c87810 */ /* 0x000fe20007ffe0ff */
[----:B------:R-:W2:Y:S02]  /*3150*/  MUFU.TANH R192, R192 ;  /* 0x000000c000c07308 */ /* 0x000ea40000002400 */
[----:B------:R-:W4:Y:S04]  /*3160*/  SHFL.IDX PT, R228, R15, R117, 0x1f ;  /* 0x00001f750fe47589 */ /* 0x000f2800000e0000 */
[----:B------:R-:W5:Y:S02]  /*3170*/  SHFL.IDX PT, R24, R15, R193, 0x1f ;  /* 0x00001fc10f187589 */ /* 0x000f6400000e0000 */
[----:B------:R-:W2:Y:S02]  /*3180*/  MUFU.TANH R194, R194 ;  /* 0x000000c200c27308 */ /* 0x000ea40000002400 */
[----:B------:R-:W2:Y:S04]  /*3190*/  SHFL.IDX PT, R229, R15, R200, 0x1f ;  /* 0x00001fc80fe57589 */ /* 0x000ea800000e0000 */
[----:B------:R-:W2:Y:S01]  /*31a0*/  SHFL.IDX PT, R227, R13, R117, 0x1f ;  /* 0x00001f750de37589 */ /* 0x000ea200000e0000 */
[----:B---3--:R-:W-:Y:S01]  /*31b0*/  FMUL.FTZ R195, R104, R195 ;  /* 0x000000c368c37220 */ /* 0x008fe20000410000 */
[----:B-1----:R-:W-:Y:S01]  /*31c0*/  FADD.FTZ R29, R29, -R232 ;  /* 0x800000e81d1d7221 */ /* 0x002fe20000010000 */
[----:B------:R-:W-:Y:S01]  /*31d0*/  MUFU.EX2 R26, R26 ;  /* 0x0000001a001a7308 */ /* 0x000fe20000000800 */
[----:B------:R-:W1:Y:S04]  /*31e0*/  SHFL.IDX PT, R234, R190, R193, 0x1f ;  /* 0x00001fc1beea7589 */ /* 0x000e6800000e0000 */
[----:B------:R-:W-:Y:S03]  /*31f0*/  LDS R11, [R11+0x380] ;  /* 0x000380000b0b7984 */ /* 0x000fe60000000800 */
[----:B------:R-:W-:Y:S01]  /*3200*/  MUFU.EX2 R209, R209 ;  /* 0x000000d100d17308 */ /* 0x000fe20000000800 */
[--C-:B----4-:R-:W-:Y:S01]  /*3210*/  FFMA.FTZ R198, R198, UR4, -R228.reuse ;  /* 0x00000004c6c67c23 */ /* 0x110fe200080108e4 */
[----:B------:R-:W-:-:S02]  /*3220*/  FFMA.FTZ R219, R219, UR4, -R228 ;  /* 0x00000004dbdb7c23 */ /* 0x000fc400080108e4 */
[----:B------:R-:W3:Y:S01]  /*3230*/  SHFL.IDX PT, R228, R14, R117, 0x1f ;  /* 0x00001f750ee47589 */ /* 0x000ee200000e0000 */
[--C-:B-----5:R-:W-:Y:S01]  /*3240*/  FFMA.FTZ R119, R197, UR4, -R24.reuse ;  /* 0x00000004c5777c23 */ /* 0x120fe20008010818 */
[----:B------:R-:W-:Y:S01]  /*3250*/  FFMA.FTZ R224, R224, UR4, -R24 ;  /* 0x00000004e0e07c23 */ /* 0x000fe20008010818 */
[----:B------:R-:W-:Y:S01]  /*3260*/  VIADD R197, R9, 0x14 ;  /* 0x0000001409c57836 */ /* 0x000fe20000000000 */
[----:B------:R4:W-:Y:S01]  /*3270*/  MUFU.EX2 R24, R198 ;  /* 0x000000c600187308 */ /* 0x0009e20000000800 */
[--C-:B--2---:R-:W-:Y:S01]  /*3280*/  FFMA.FTZ R92, R92, UR4, -R229.reuse ;  /* 0x000000045c5c7c23 */ /* 0x104fe200080108e5 */
[----:B------:R-:W-:Y:S01]  /*3290*/  FFMA.FTZ R207, R207, UR4, -R229 ;  /* 0x00000004cfcf7c23 */ /* 0x000fe200080108e5 */
[--C-:B------:R-:W-:Y:S01]  /*32a0*/  FFMA.FTZ R229, R206, UR4, -R225.reuse ;  /* 0x00000004cee57c23 */ /* 0x100fe200080108e1 */
[----:B------:R-:W2:Y:S01]  /*32b0*/  SHFL.IDX PT, R231, R15, R197, 0x1f ;  /* 0x00001fc50fe77589 */ /* 0x000ea200000e0000 */
[----:B------:R-:W-:Y:S01]  /*32c0*/  FFMA.FTZ R206, R222, UR4, -R225 ;  /* 0x00000004dece7c23 */ /* 0x000fe200080108e1 */
[--C-:B------:R-:W-:Y:S01]  /*32d0*/  FFMA.FTZ R103, R103, UR4, -R227.reuse ;  /* 0x0000000467677c23 */ /* 0x100fe200080108e3 */
[----:B------:R-:W-:Y:S01]  /*32e0*/  FFMA.FTZ R215, R215, UR4, -R227 ;  /* 0x00000004d7d77c23 */ /* 0x000fe200080108e3 */
[----:B------:R-:W5:Y:S01]  /*32f0*/  SHFL.IDX PT, R225, R14, R197, 0x1f ;  /* 0x00001fc50ee17589 */ /* 0x000f6200000e0000 */
[----:B----4-:R-:W-:-:S02]  /*3300*/  VIADD R198, R9, 0x18 ;  /* 0x0000001809c67836 */ /* 0x010fc40000000000 */
[----:B------:R-:W-:Y:S01]  /*3310*/  FMUL.FTZ R195, R19, R195 ;  /* 0x000000c313c37220 */ /* 0x000fe20000410000 */
[----:B------:R-:W-:Y:S01]  /*3320*/  FADD.FTZ R232, R31, -R232 ;  /* 0x800000e81fe87221 */ /* 0x000fe20000010000 */
[----:B-1----:R-:W-:Y:S01]  /*3330*/  FADD.FTZ R27, R27, -R234 ;  /* 0x800000ea1b1b7221 */ /* 0x002fe20000010000 */
[----:B------:R-:W-:Y:S01]  /*3340*/  FADD.FTZ R34, R34, -R233 ;  /* 0x800000e922227221 */ /* 0x000fe20000010000 */
[----:B------:R-:W1:Y:S01]  /*3350*/  SHFL.IDX PT, R226, R15, R198, 0x1f ;  /* 0x00001fc60fe27589 */ /* 0x000e6200000e0000 */
[----:B------:R-:W-:Y:S01]  /*3360*/  FFMA.FTZ R76, -R76, R76, 1 ;  /* 0x3f8000004c4c7423 */ /* 0x000fe2000001014c */
[----:B------:R-:W4:Y:S02]  /*3370*/  MUFU.EX2 R94, R94 ;  /* 0x0000005e005e7308 */ /* 0x000f240000000800 */
[----:B------:R-:W4:Y:S01]  /*3380*/  SHFL.IDX PT, R15, R14, R193, 0x1f ;  /* 0x00001fc10e0f7589 */ /* 0x000f2200000e0000 */
[----:B---3--:R-:W-:-:S03]  /*3390*/  FFMA.FTZ R204, R204, UR4, -R228 ;  /* 0x00000004cccc7c23 */ /* 0x008fc600080108e4 */
[----:B------:R-:W-:Y:S01]  /*33a0*/  SHFL.IDX PT, R227, R13, R198, 0x1f ;  /* 0x00001fc60de37589 */ /* 0x000fe200000e0000 */
[----:B------:R-:W-:Y:S01]  /*33b0*/  FADD.FTZ R32, R32, -R233 ;  /* 0x800000e920207221 */ /* 0x000fe20000010000 */
[----:B------:R-:W-:Y:S01]  /*33c0*/  FFMA.FTZ R77, -R77, R77, 1 ;  /* 0x3f8000004d4d7423 */ /* 0x000fe2000001014d */
[----:B------:R-:W-:Y:S01]  /*33d0*/  FFMA.FTZ R80, -R80, R80, 1 ;  /* 0x3f80000050507423 */ /* 0x000fe20000010150 */
[----:B------:R-:W-:Y:S01]  /*33e0*/  MUFU.EX2 R97, R97 ;  /* 0x0000006100617308 */ /* 0x000fe20000000800 */
[--C-:B--2---:R-:W-:Y:S01]  /*33f0*/  FFMA.FTZ R93, R93, UR4, -R231.reuse ;  /* 0x000000045d5d7c23 */ /* 0x104fe200080108e7 */
[----:B------:R-:W-:Y:S01]  /*3400*/  FFMA.FTZ R208, R208, UR4, -R231 ;  /* 0x00000004d0d07c23 */ /* 0x000fe200080108e7 */
[----:B------:R-:W-:Y:S01]  /*3410*/  FFMA.FTZ R231, R96, UR4, -R228 ;  /* 0x0000000460e77c23 */ /* 0x000fe200080108e4 */
[--C-:B-----5:R-:W-:Y:S01]  /*3420*/  FFMA.FTZ R99, R99, UR4, -R225.reuse ;  /* 0x0000000463637c23 */ /* 0x120fe200080108e1 */
[----:B------:R-:W-:Y:S01]  /*3430*/  FFMA.FTZ R217, R217, UR4, -R225 ;  /* 0x00000004d9d97c23 */ /* 0x000fe200080108e1 */
[----:B------:R-:W2:Y:S02]  /*3440*/  SHFL.IDX PT, R228, R13, R193, 0x1f ;  /* 0x00001fc10de47589 */ /* 0x000ea400000e0000 */
[----:B------:R-:W3:Y:S01]  /*3450*/  MUFU.EX2 R19, R224 ;  /* 0x000000e000137308 */ /* 0x000ee20000000800 */
[--C-:B-1----:R-:W-:Y:S01]  /*3460*/  FFMA.FTZ R95, R95, UR4, -R226.reuse ;  /* 0x000000045f5f7c23 */ /* 0x102fe200080108e2 */
[----:B------:R-:W-:Y:S01]  /*3470*/  FFMA.FTZ R205, R205, UR4, -R226 ;  /* 0x00000004cdcd7c23 */ /* 0x000fe200080108e2 */
[----:B------:R-:W1:Y:S01]  /*3480*/  SHFL.IDX PT, R225, R13, R199, 0x1f ;  /* 0x00001fc70de17589 */ /* 0x000e6200000e0000 */
[--C-:B----4-:R-:W-:Y:S01]  /*3490*/  FFMA.FTZ R222, R98, UR4, -R15.reuse ;  /* 0x0000000462de7c23 */ /* 0x110fe2000801080f */
[----:B------:R-:W-:-:S02]  /*34a0*/  FFMA.FTZ R203, R203, UR4, -R15 ;  /* 0x00000004cbcb7c23 */ /* 0x000fc4000801080f */
[----:B------:R-:W4:Y:S01]  /*34b0*/  SHFL.IDX PT, R226, R14, R199, 0x1f ;  /* 0x00001fc70ee27589 */ /* 0x000f2200000e0000 */
[----:B------:R5:W-:Y:S03]  /*34c0*/  MUFU.EX2 R15, R229 ;  /* 0x000000e5000f7308 */ /* 0x000be60000000800 */
[----:B------:R-:W3:Y:S05]  /*34d0*/  SHFL.IDX PT, R98, R14, R198, 0x1f ;  /* 0x00001fc60e627589 */ /* 0x000eea00000e0000 */
[----:B------:R1:W-:Y:S01]  /*34e0*/  MUFU.EX2 R96, R222 ;  /* 0x000000de00607308 */ /* 0x0003e20000000800 */
[----:B-----5:R5:W3:Y:S01]  /*34f0*/  SHFL.IDX PT, R229, R14, R200, 0x1f ;  /* 0x00001fc80ee57589 */ /* 0x020ae200000e0000 */
[--C-:B--2---:R-:W-:Y:S01]  /*3500*/  FFMA.FTZ R102, R102, UR4, -R228.reuse ;  /* 0x0000000466667c23 */ /* 0x104fe200080108e4 */
[----:B------:R-:W-:Y:S01]  /*3510*/  FFMA.FTZ R216, R216, UR4, -R228 ;  /* 0x00000004d8d87c23 */ /* 0x000fe200080108e4 */
[----:B------:R-:W-:-:S04]  /*3520*/  FSEL R228, R192, -INF , !P1 ;  /* 0xff800000c0e47808 */ /* 0x000fc80004800000 */
[----:B------:R-:W2:Y:S01]  /*3530*/  MUFU.EX2 R31, R219 ;  /* 0x000000db001f7308 */ /* 0x000ea20000000800 */
[----:B-1----:R-:W1:Y:S01]  /*3540*/  SHFL.IDX PT, R222, R13, R9, 0x1f ;  /* 0x00001f090dde7589 */ /* 0x002e6200000e0000 */
[--C-:B------:R-:W-:Y:S01]  /*3550*/  FFMA.FTZ R220, R220, UR4, -R225.reuse ;  /* 0x00000004dcdc7c23 */ /* 0x100fe200080108e1 */
[----:B------:R-:W-:Y:S01]  /*3560*/  FFMA.FTZ R212, R212, UR4, -R225 ;  /* 0x00000004d4d47c23 */ /* 0x000fe200080108e1 */
[----:B------:R-:W-:Y:S01]  /*3570*/  FSEL R225, R115, -INF , !P6 ;  /* 0xff80000073e17808 */ /* 0x000fe20007000000 */
[----:B------:R-:W-:Y:S01]  /*3580*/  FFMA.FTZ R228, R228, UR4, -R227 ;  /* 0x00000004e4e47c23 */ /* 0x000fe200080108e3 */
[--C-:B----4-:R-:W-:Y:S01]  /*3590*/  FFMA.FTZ R230, R230, UR4, -R226.reuse ;  /* 0x00000004e6e67c23 */ /* 0x110fe200080108e2 */
[----:B------:R-:W-:Y:S01]  /*35a0*/  FFMA.FTZ R218, R218, UR4, -R226 ;  /* 0x00000004dada7c23 */ /* 0x000fe200080108e2 */
[----:B-----5:R4:W-:Y:S01]  /*35b0*/  MUFU.EX2 R14, R231 ;  /* 0x000000e7000e7308 */ /* 0x0209e20000000800 */
[----:B------:R-:W5:Y:S01]  /*35c0*/  SHFL.IDX PT, R226, R13, R118, 0x1f ;  /* 0x00001f760de27589 */ /* 0x000f6200000e0000 */
[--C-:B---3--:R-:W-:Y:S01]  /*35d0*/  FFMA.FTZ R100, R100, UR4, -R98.reuse ;  /* 0x0000000464647c23 */ /* 0x108fe20008010862 */
[----:B------:R-:W-:Y:S01]  /*35e0*/  FFMA.FTZ R213, R213, UR4, -R98 ;  /* 0x00000004d5d57c23 */ /* 0x000fe20008010862 */
[--C-:B------:R-:W-:Y:S01]  /*35f0*/  FFMA.FTZ R223, R223, UR4, -R229.reuse ;  /* 0x00000004dfdf7c23 */ /* 0x100fe200080108e5 */
[----:B------:R-:W-:Y:S01]  /*3600*/  FFMA.FTZ R211, R211, UR4, -R229 ;  /* 0x00000004d3d37c23 */ /* 0x000fe200080108e5 */
[----:B------:R-:W-:-:S02]  /*3610*/  FSEL R229, R201, -INF , !P4 ;  /* 0xff800000c9e57808 */ /* 0x000fc40006000000 */
[----:B------:R3:W-:Y:S01]  /*3620*/  MUFU.EX2 R98, R230 ;  /* 0x000000e600627308 */ /* 0x0007e20000000800 */
[----:B----4-:R-:W4:Y:S01]  /*3630*/  SHFL.IDX PT, R231, R190, R117, 0x1f ;  /* 0x00001f75bee77589 */ /* 0x010f2200000e0000 */
[--C-:B-1----:R-:W-:Y:S01]  /*3640*/  FFMA.FTZ R101, R101, UR4, -R222.reuse ;  /* 0x0000000465657c23 */ /* 0x102fe200080108de */
[----:B------:R-:W-:Y:S02]  /*3650*/  FFMA.FTZ R214, R214, UR4, -R222 ;  /* 0x00000004d6d67c23 */ /* 0x000fe400080108de */
[----:B------:R-:W1:Y:S01]  /*3660*/  SHFL.IDX PT, R222, R13, R197, 0x1f ;  /* 0x00001fc50dde7589 */ /* 0x000e6200000e0000 */
[----:B------:R-:W-:Y:S02]  /*3670*/  FFMA.FTZ R219, -R18, R18, 1 ;  /* 0x3f80000012db7423 */ /* 0x000fe40000010112 */
[----:B------:R-:W-:Y:S01]  /*3680*/  MUFU.EX2 R93, R93 ;  /* 0x0000005d005d7308 */ /* 0x000fe20000000800 */
[----:B---3--:R-:W-:Y:S01]  /*3690*/  SHFL.IDX PT, R230, R190, R197, 0x1f ;  /* 0x00001fc5bee67589 */ /* 0x008fe200000e0000 */
[--C-:B-----5:R-:W-:Y:S01]  /*36a0*/  FFMA.FTZ R235, R235, UR4, -R226.reuse ;  /* 0x00000004ebeb7c23 */ /* 0x120fe200080108e2 */
[----:B------:R-:W-:-:S02]  /*36b0*/  FFMA.FTZ R210, R210, UR4, -R226 ;  /* 0x00000004d2d27c23 */ /* 0x000fc400080108e2 */
[----:B------:R3:W5:Y:S03]  /*36c0*/  SHFL.IDX PT, R226, R13, R200, 0x1f ;  /* 0x00001fc80de27589 */ /* 0x00076600000e0000 */
[----:B------:R2:W-:Y:S01]  /*36d0*/  MUFU.EX2 R12, R235 ;  /* 0x000000eb000c7308 */ /* 0x0005e20000000800 */
[--C-:B----4-:R-:W-:Y:S01]  /*36e0*/  FADD.FTZ R28, R28, -R231.reuse ;  /* 0x800000e71c1c7221 */ /* 0x110fe20000010000 */
[----:B------:R-:W-:Y:S01]  /*36f0*/  FADD.FTZ R30, R30, -R231 ;  /* 0x800000e71e1e7221 */ /* 0x000fe20000010000 */
[----:B--2---:R-:W2:Y:S05]  /*3700*/  LDL R235, [R1+0x1c] ;  /* 0x00001c0001eb7983 */ /* 0x004eaa0000100800 */
[----:B---3--:R3:W-:Y:S08]  /*3710*/  MUFU.EX2 R13, R223 ;  /* 0x000000df000d7308 */ /* 0x0087f00000000800 */
[----:B------:R-:W-:Y:S01]  /*3720*/  MUFU.EX2 R208, R208 ;  /* 0x000000d000d07308 */ /* 0x000fe20000000800 */
[----:B---3--:R-:W-:-:S05]  /*3730*/  FSEL R223, R191, -INF , !P5 ;  /* 0xff800000bfdf7808 */ /* 0x008fca0006800000 */
[--C-:B-1----:R-:W-:Y:S01]  /*3740*/  FFMA.FTZ R223, R223, UR4, -R222.reuse ;  /* 0x00000004dfdf7c23 */ /* 0x102fe200080108de */
[----:B------:R-:W-:Y:S01]  /*3750*/  FFMA.FTZ R222, R225, UR4, -R222 ;  /* 0x00000004e1de7c23 */ /* 0x000fe200080108de */
[----:B------:R-:W-:Y:S01]  /*3760*/  FSEL R225, R196, -INF , !P2 ;  /* 0xff800000c4e17808 */ /* 0x000fe20005000000 */
[----:B------:R-:W-:Y:S04]  /*3770*/  MUFU.EX2 R95, R95 ;  /* 0x0000005f005f7308 */ /* 0x000fe80000000800 */
[----:B------:R-:W-:Y:S01]  /*3780*/  FFMA.FTZ R227, R225, UR4, -R227 ;  /* 0x00000004e1e37c23 */ /* 0x000fe200080108e3 */
[----:B------:R-:W-:-:S03]  /*3790*/  FSEL R225, R194, -INF , !P3 ;  /* 0xff800000c2e17808 */ /* 0x000fc60005800000 */
[----:B------:R-:W-:Y:S02]  /*37a0*/  MUFU.EX2 R207, R207 ;  /* 0x000000cf00cf7308 */ /* 0x000fe40000000800 */
[--C-:B-----5:R-:W-:Y:S01]  /*37b0*/  FFMA.FTZ R225, R225, UR4, -R226.reuse ;  /* 0x00000004e1e17c23 */ /* 0x120fe200080108e2 */
[----:B------:R-:W-:Y:S02]  /*37c0*/  FFMA.FTZ R226, R229, UR4, -R226 ;  /* 0x00000004e5e27c23 */ /* 0x000fe400080108e2 */
[----:B------:R-:W-:Y:S01]  /*37d0*/  SHFL.IDX PT, R229, R190, R198, 0x1f ;  /* 0x00001fc6bee57589 */ /* 0x000fe200000e0000 */
[----:B------:R-:W-:Y:S02]  /*37e0*/  FMUL.FTZ R32, R94, R32 ;  /* 0x000000205e207220 */ /* 0x000fe40000410000 */
[----:B------:R-:W-:Y:S01]  /*37f0*/  MUFU.EX2 R204, R204 ;  /* 0x000000cc00cc7308 */ /* 0x000fe20000000800 */
[----:B------:R-:W1:Y:S07]  /*3800*/  SHFL.IDX PT, R190, R190, R200, 0x1f ;  /* 0x00001fc8bebe7589 */ /* 0x000e6e00000e0000 */
[----:B------:R-:W3:Y:S08]  /*3810*/  MUFU.EX2 R18, R221 ;  /* 0x000000dd00127308 */ /* 0x000ef00000000800 */
        /* <DEDUP_REMOVED lines=14> */
[----:B------:R-:W-:Y:S02]  /*3900*/  FMUL.FTZ R28, R26, R29 ;  /* 0x0000001d1a1c7220 */ /* 0x000fe40000410000 */
[----:B------:R-:W-:Y:S01]  /*3910*/  MUFU.EX2 R203, R203 ;  /* 0x000000cb00cb7308 */ /* 0x000fe20000000800 */
[----:B------:R-:W-:Y:S01]  /*3920*/  FMUL.FTZ R22, R22, R23 ;  /* 0x0000001716167220 */ /* 0x000fe20000410000 */
[----:B------:R-:W-:Y:S01]  /*3930*/  FMUL.FTZ R23, R27, R28 ;  /* 0x0000001c1b177220 */ /* 0x000fe20000410000 */
[----:B---3--:R-:W-:Y:S01]  /*3940*/  FMUL.FTZ R27, R18, R232 ;  /* 0x000000e8121b7220 */ /* 0x008fe20000410000 */
[----:B------:R-:W-:-:S04]  /*3950*/  FFMA.FTZ R30, -R72, R72, 1 ;  /* 0x3f800000481e7423 */ /* 0x000fc80000010148 */
[----:B------:R-:W-:Y:S01]  /*3960*/  FMUL.FTZ R30, R30, R27 ;  /* 0x0000001b1e1e7220 */ /* 0x000fe20000410000 */
[----:B------:R-:W-:Y:S08]  /*3970*/  MUFU.EX2 R218, R218 ;  /* 0x000000da00da7308 */ /* 0x000ff00000000800 */
        /* <DEDUP_REMOVED lines=9> */
[----:B------:R-:W3:Y:S01]  /*3a10*/  MUFU.EX2 R202, R202 ;  /* 0x000000ca00ca7308 */ /* 0x000ee20000000800 */
[----:B------:R-:W-:-:S02]  /*3a20*/  FMUL.FTZ R34, R34, R33 ;  /* 0x0000002122227220 */ /* 0x000fc40000410000 */
[----:B------:R-:W-:Y:S01]  /*3a30*/  FMUL.FTZ R33, R76, R35 ;  /* 0x000000234c217220 */ /* 0x000fe20000410000 */
[----:B------:R-:W-:Y:S01]  /*3a40*/  FFMA.FTZ R35, -R79, R79, 1 ;  /* 0x3f8000004f237423 */ /* 0x000fe2000001014f */
[----:B-1----:R-:W-:Y:S01]  /*3a50*/  FMUL.FTZ R38, R27, R38 ;  /* 0x000000261b267220 */ /* 0x002fe20000410000 */
[----:B------:R-:W1:Y:S01]  /*3a60*/  SHFL.IDX PT, R28, R11, R9, 0x1f ;  /* 0x00001f090b1c7589 */ /* 0x000e6200000e0000 */
[----:B------:R-:W-:Y:S01]  /*3a70*/  FFMA.FTZ R184, -R184, R184, 1 ;  /* 0x3f800000b8b87423 */ /* 0x000fe200000101b8 */
[----:B------:R-:W-:Y:S01]  /*3a80*/  FFMA.FTZ R89, -R89, R89, 1 ;  /* 0x3f80000059597423 */ /* 0x000fe20000010159 */
[----:B------:R-:W-:Y:S01]  /*3a90*/  FMUL.FTZ R35, R35, R38 ;  /* 0x0000002623237220 */ /* 0x000fe20000410000 */
[----:B------:R-:W-:Y:S01]  /*3aa0*/  SHFL.IDX PT, R74, R11, R199, 0x1f ;  /* 0x00001fc70b4a7589 */ /* 0x000fe200000e0000 */
[----:B------:R-:W4:Y:S03]  /*3ab0*/  MUFU.EX2 R100, R100 ;  /* 0x0000006400647308 */ /* 0x000f260000000800 */
[----:B------:R-:W5:Y:S01]  /*3ac0*/  SHFL.IDX PT, R38, R11, R118, 0x1f ;  /* 0x00001f760b267589 */ /* 0x000f6200000e0000 */
[----:B------:R-:W-:Y:S01]  /*3ad0*/  FADD.FTZ R36, R36, -R229 ;  /* 0x800000e524247221 */ /* 0x000fe20000010000 */
[----:B------:R-:W-:Y:S01]  /*3ae0*/  FMUL.FTZ R29, R29, R32 ;  /* 0x000000201d1d7220 */ /* 0x000fe20000410000 */
[----:B------:R-:W-:-:S02]  /*3af0*/  FFMA.FTZ R32, -R75, R75, 1 ;  /* 0x3f8000004b207423 */ /* 0x000fc4000001014b */
[----:B------:R-:W-:Y:S01]  /*3b00*/  FMUL.FTZ R36, R95, R36 ;  /* 0x000000245f247220 */ /* 0x000fe20000410000 */
[----:B------:R-:W-:Y:S01]  /*3b10*/  FMUL.FTZ R39, R207, R39 ;  /* 0x00000027cf277220 */ /* 0x000fe20000410000 */
[----:B------:R-:W-:Y:S01]  /*3b20*/  FMUL.FTZ R32, R32, R73 ;  /* 0x0000004920207220 */ /* 0x000fe20000410000 */
[----:B------:R-:W3:Y:S01]  /*3b30*/  SHFL.IDX PT, R72, R11, R193, 0x1f ;  /* 0x00001fc10b487589 */ /* 0x000ee200000e0000 */
[----:B------:R-:W-:Y:S01]  /*3b40*/  FMUL.FTZ R36, R77, R36 ;  /* 0x000000244d247220 */ /* 0x000fe20000410000 */
[----:B------:R-:W4:Y:S02]  /*3b50*/  MUFU.EX2 R213, R213 ;  /* 0x000000d500d57308 */ /* 0x000f240000000800 */
[----:B------:R-:W4:Y:S04]  /*3b60*/  SHFL.IDX PT, R73, R11, R117, 0x1f ;  /* 0x00001f750b497589 */ /* 0x000f2800000e0000 */
[----:B------:R-:W4:Y:S01]  /*3b70*/  SHFL.IDX PT, R75, R11, R197, 0x1f ;  /* 0x00001fc50b4b7589 */ /* 0x000f2200000e0000 */
[--C-:B-1----:R-:W-:Y:S01]  /*3b80*/  FADD.FTZ R40, R40, -R28.reuse ;  /* 0x8000001c28287221 */ /* 0x102fe20000010000 */
[----:B------:R-:W1:Y:S02]  /*3b90*/  MUFU.EX2 R92, R92 ;  /* 0x0000005c005c7308 */ /* 0x000e640000000800 */
[----:B------:R-:W1:Y:S04]  /*3ba0*/  SHFL.IDX PT, R76, R11, R198, 0x1f ;  /* 0x00001fc60b4c7589 */ /* 0x000e6800000e0000 */
[----:B------:R5:W-:Y:S01]  /*3bb0*/  SHFL.IDX PT, R77, R11, R200, 0x1f ;  /* 0x00001fc80b4d7589 */ /* 0x000be200000e0000 */
[----:B------:R-:W-:Y:S01]  /*3bc0*/  FFMA.FTZ R90, -R90, R90, 1 ;  /* 0x3f8000005a5a7423 */ /* 0x000fe2000001015a */
[----:B------:R-:W-:Y:S01]  /*3bd0*/  MUFU.EX2 R101, R101 ;  /* 0x0000006500657308 */ /* 0x000fe20000000800 */
[----:B-----5:R-:W-:Y:S01]  /*3be0*/  FMUL.FTZ R11, R80, R39 ;  /* 0x00000027500b7220 */ /* 0x020fe20000410000 */
[----:B------:R-:W-:Y:S01]  /*3bf0*/  FADD.FTZ R39, R42, -R28 ;  /* 0x8000001c2a277221 */ /* 0x000fe20000010000 */
[----:B------:R-:W-:Y:S01]  /*3c00*/  FADD.FTZ R28, R45, -R38 ;  /* 0x800000262d1c7221 */ /* 0x000fe20000010000 */
[----:B------:R-:W-:Y:S01]  /*3c10*/  FADD.FTZ R45, R48, -R74 ;  /* 0x8000004a302d7221 */ /* 0x000fe20000010000 */
[----:B------:R-:W-:Y:S01]  /*3c20*/  FFMA.FTZ R91, -R91, R91, 1 ;  /* 0x3f8000005b5b7423 */ /* 0x000fe2000001015b */
[----:B------:R5:W5:Y:S01]  /*3c30*/  LDS R48, [R10+0x380] ;  /* 0x000380000a307984 */ /* 0x000b620000000800 */
[--C-:B---3--:R-:W-:Y:S01]  /*3c40*/  FADD.FTZ R41, R41, -R72.reuse ;  /* 0x8000004829297221 */ /* 0x108fe20000010000 */
[----:B------:R-:W-:Y:S01]  /*3c50*/  FADD.FTZ R72, R43, -R72 ;  /* 0x800000482b487221 */ /* 0x000fe20000010000 */
[--C-:B----4-:R-:W-:Y:S01]  /*3c60*/  FADD.FTZ R43, R44, -R73.reuse ;  /* 0x800000492c2b7221 */ /* 0x110fe20000010000 */
[----:B------:R-:W-:Y:S01]  /*3c70*/  FADD.FTZ R73, R46, -R73 ;  /* 0x800000492e497221 */ /* 0x000fe20000010000 */
[----:B------:R-:W-:Y:S01]  /*3c80*/  FADD.FTZ R79, R50, -R74 ;  /* 0x8000004a324f7221 */ /* 0x000fe20000010000 */
[----:B------:R-:W-:Y:S01]  /*3c90*/  FFMA.FTZ R50, -R87, R87, 1 ;  /* 0x3f80000057327423 */ /* 0x000fe20000010157 */
[----:B------:R-:W-:Y:S01]  /*3ca0*/  FADD.FTZ R47, R47, -R38 ;  /* 0x800000262f2f7221 */ /* 0x000fe20000010000 */
[----:B------:R-:W-:Y:S01]  /*3cb0*/  FMUL.FTZ R73, R204, R73 ;  /* 0x00000049cc497220 */ /* 0x000fe20000410000 */
[--C-:B------:R-:W-:Y:S01]  /*3cc0*/  FADD.FTZ R42, R51, -R75.reuse ;  /* 0x8000004b332a7221 */ /* 0x100fe20000010000 */
[----:B------:R-:W-:Y:S01]  /*3cd0*/  FADD.FTZ R38, R49, -R75 ;  /* 0x8000004b31267221 */ /* 0x000fe20000010000 */
[--C-:B-1----:R-:W-:Y:S01]  /*3ce0*/  FADD.FTZ R49, R52, -R76.reuse ;  /* 0x8000004c34317221 */ /* 0x102fe20000010000 */
[----:B-----5:R-:W-:Y:S01]  /*3cf0*/  FMUL.FTZ R10, R14, R43 ;  /* 0x0000002b0e0a7220 */ /* 0x020fe20000410000 */
[----:B------:R-:W-:Y:S01]  /*3d00*/  FFMA.FTZ R52, -R86, R86, 1 ;  /* 0x3f80000056347423 */ /* 0x000fe20000010156 */
[----:B------:R-:W-:Y:S01]  /*3d10*/  FMUL.FTZ R43, R97, R28 ;  /* 0x0000001c612b7220 */ /* 0x000fe20000410000 */
[----:B------:R-:W-:Y:S01]  /*3d20*/  FMUL.FTZ R50, R50, R73 ;  /* 0x0000004932327220 */ /* 0x000fe20000410000 */
[----:B------:R-:W-:Y:S01]  /*3d30*/  FMUL.FTZ R73, R217, R42 ;  /* 0x0000002ad9497220 */ /* 0x000fe20000410000 */
        /* <DEDUP_REMOVED lines=8> */
[----:B------:R-:W-:Y:S01]  /*3dc0*/  MUFU.EX2 R102, R102 ;  /* 0x0000006600667308 */ /* 0x000fe20000000800 */
[----:B------:R-:W-:Y:S01]  /*3dd0*/  FMUL.FTZ R46, R46, R51 ;  /* 0x000000332e2e7220 */ /* 0x000fe20000410000 */
[----:B------:R-:W-:Y:S01]  /*3de0*/  FFMA.FTZ R51, -R85, R85, 1 ;  /* 0x3f80000055337423 */ /* 0x000fe20000010155 */
[----:B------:R-:W-:Y:S01]  /*3df0*/  FMUL.FTZ R28, R98, R45 ;  /* 0x0000002d621c7220 */ /* 0x000fe20000410000 */
[----:B------:R-:W-:Y:S01]  /*3e00*/  FMUL.FTZ R72, R218, R79 ;  /* 0x0000004fda487220 */ /* 0x000fe20000410000 */
[----:B------:R-:W-:-:S03]  /*3e10*/  FFMA.FTZ R185, -R185, R185, 1 ;  /* 0x3f800000b9b97423 */ /* 0x000fc600000101b9 */
[----:B------:R-:W-:Y:S01]  /*3e20*/  MUFU.EX2 R119, R119 ;  /* 0x0000007700777308 */ /* 0x000fe20000000800 */
[----:B------:R-:W1:Y:S07]  /*3e30*/  SHFL.IDX PT, R76, R48, R193, 0x1f ;  /* 0x00001fc1304c7589 */ /* 0x000e6e00000e0000 */
[----:B------:R-:W-:Y:S01]  /*3e40*/  MUFU.EX2 R103, R103 ;  /* 0x0000006700677308 */ /* 0x000fe20000000800 */
[----:B------:R-:W3:Y:S01]  /*3e50*/  SHFL.IDX PT, R73, R48, R198, 0x1f ;  /* 0x00001fc630497589 */ /* 0x000ee200000e0000 */
[----:B------:R-:W-:Y:S01]  /*3e60*/  FMUL.FTZ R51, R51, R10 ;  /* 0x0000000a33337220 */ /* 0x000fe20000410000 */
[----:B------:R-:W-:-:S02]  /*3e70*/  FMUL.FTZ R10, R202, R47 ;  /* 0x0000002fca0a7220 */ /* 0x000fc40000410000 */
[----:B------:R-:W4:Y:S01]  /*3e80*/  SHFL.IDX PT, R79, R48, R9, 0x1f ;  /* 0x00001f09304f7589 */ /* 0x000f2200000e0000 */
[----:B------:R-:W-:Y:S01]  /*3e90*/  FMUL.FTZ R47, R89, R28 ;  /* 0x0000001c592f7220 */ /* 0x000fe20000410000 */
[----:B------:R-:W-:Y:S02]  /*3ea0*/  FADD.FTZ R44, R53, -R77 ;  /* 0x8000004d352c7221 */ /* 0x000fe40000010000 */
[----:B------:R-:W5:Y:S01]  /*3eb0*/  SHFL.IDX PT, R118, R48, R118, 0x1f ;  /* 0x00001f7630767589 */ /* 0x000f6200000e0000 */
[----:B------:R-:W-:-:S03]  /*3ec0*/  FFMA.FTZ R53, -R88, R88, 1 ;  /* 0x3f80000058357423 */ /* 0x000fc60000010158 */
[----:B------:R-:W5:Y:S04]  /*3ed0*/  SHFL.IDX PT, R199, R48, R199, 0x1f ;  /* 0x00001fc730c77589 */ /* 0x000f6800000e0000 */
[----:B------:R-:W5:Y:S04]  /*3ee0*/  SHFL.IDX PT, R28, R48, R197, 0x1f ;  /* 0x00001fc5301c7589 */ /* 0x000f6800000e0000 */
[----:B------:R-:W5:Y:S01]  /*3ef0*/  SHFL.IDX PT, R117, R48, R117, 0x1f ;  /* 0x00001f7530757589 */ /* 0x000f6200000e0000 */
[----:B------:R-:W-:Y:S02]  /*3f00*/  FMUL.FTZ R53, R53, R10 ;  /* 0x0000000a35357220 */ /* 0x000fe40000410000 */
[----:B------:R-:W5:Y:S01]  /*3f10*/  MUFU.EX2 R10, R211 ;  /* 0x000000d3000a7308 */ /* 0x000f620000000800 */
[----:B------:R5:W2:Y:S01]  /*3f20*/  SHFL.IDX PT, R200, R48, R200, 0x1f ;  /* 0x00001fc830c87589 */ /* 0x000aa200000e0000 */
[--C-:B-1----:R-:W-:Y:S01]  /*3f30*/  FADD.FTZ R81, R57, -R76.reuse ;  /* 0x8000004c39517221 */ /* 0x102fe20000010000 */
[----:B------:R-:W-:Y:S01]  /*3f40*/  FMUL.FTZ R42, R90, R43 ;  /* 0x0000002b5a2a7220 */ /* 0x000fe20000410000 */
[----:B------:R-:W-:Y:S01]  /*3f50*/  FADD.FTZ R76, R59, -R76 ;  /* 0x8000004c3b4c7221 */ /* 0x000fe20000010000 */
[--C-:B---3--:R-:W-:Y:S01]  /*3f60*/  FADD.FTZ R59, R68, -R73.reuse ;  /* 0x80000049443b7221 */ /* 0x108fe20000010000 */
[----:B------:R-:W-:-:S02]  /*3f70*/  FADD.FTZ R70, R70, -R73 ;  /* 0x8000004946467221 */ /* 0x000fc40000010000 */
[----:B------:R-:W1:Y:S01]  /*3f80*/  MUFU.EX2 R220, R220 ;  /* 0x000000dc00dc7308 */ /* 0x000e620000000800 */
[----:B------:R-:W-:Y:S01]  /*3f90*/  FMUL.FTZ R45, R91, R72 ;  /* 0x000000485b2d7220 */ /* 0x000fe20000410000 */
[----:B------:R-:W-:-:S06]  /*3fa0*/  FMUL.FTZ R72, R100, R49 ;  /* 0x0000003164487220 */ /* 0x000fcc0000410000 */
[----:B------:R-:W3:Y:S01]  /*3fb0*/  MUFU.EX2 R43, R216 ;  /* 0x000000d8002b7308 */ /* 0x000ee20000000800 */
[----:B------:R-:W-:Y:S01]  /*3fc0*/  FFMA.FTZ R83, -R83, R83, 1 ;  /* 0x3f80000053537423 */ /* 0x000fe20000010153 */
[----:B------:R-:W-:-:S06]  /*3fd0*/  FMUL.FTZ R74, R213, R54 ;  /* 0x00000036d54a7220 */ /* 0x000fcc0000410000 */
[----:B------:R-:W3:Y:S01]  /*3fe0*/  MUFU.EX2 R73, R222 ;  /* 0x000000de00497308 */ /* 0x000ee20000000800 */
[----:B------:R-:W-:Y:S01]  /*3ff0*/  FADD.FTZ R55, R55, -R77 ;  /* 0x8000004d37377221 */ /* 0x000fe20000010000 */
[----:B------:R-:W-:Y:S01]  /*4000*/  FMUL.FTZ R54, R185, R72 ;  /* 0x00000048b9367220 */ /* 0x000fe20000410000 */
[----:B------:R-:W-:-:S05]  /*4010*/  FFMA.FTZ R78, -R78, R78, 1 ;  /* 0x3f8000004e4e7423 */ /* 0x000fca000001014e */
[----:B------:R-:W2:Y:S01]  /*4020*/  MUFU.EX2 R215, R215 ;  /* 0x000000d700d77308 */ /* 0x000ea20000000800 */
[----:B------:R-:W-:Y:S01]  /*4030*/  FMUL.FTZ R37, R92, R37 ;  /* 0x000000255c257220 */ /* 0x000fe20000410000 */
[----:B----4-:R-:W-:-:S06]  /*4040*/  FADD.FTZ R72, R56, -R79 ;  /* 0x8000004f38487221 */ /* 0x010fcc0000010000 */
[----:B------:R-:W4:Y:S01]  /*4050*/  MUFU.EX2 R227, R227 ;  /* 0x000000e300e37308 */ /* 0x000f220000000800 */
[----:B------:R-:W-:-:S07]  /*4060*/  FMUL.FTZ R40, R83, R40 ;  /* 0x0000002853287220 */ /* 0x000fce0000410000 */
[----:B------:R-:W4:Y:S01]  /*4070*/  MUFU.EX2 R214, R214 ;  /* 0x000000d600d67308 */ /* 0x000f220000000800 */
[----:B------:R-:W-:-:S07]  /*4080*/  FFMA.FTZ R186, -R186, R186, 1 ;  /* 0x3f800000baba7423 */ /* 0x000fce00000101ba */
[----:B------:R-:W4:Y:S01]  /*4090*/  MUFU.EX2 R210, R210 ;  /* 0x000000d200d27308 */ /* 0x000f220000000800 */
[----:B------:R-:W-:Y:S01]  /*40a0*/  FFMA.FTZ R188, -R188, R188, 1 ;  /* 0x3f800000bcbc7423 */ /* 0x000fe200000101bc */
[----:B------:R-:W-:-:S06]  /*40b0*/  FMUL.FTZ R75, R13, R44 ;  /* 0x0000002c0d4b7220 */ /* 0x000fcc0000410000 */
[----:B------:R-:W-:Y:S01]  /*40c0*/  MUFU.EX2 R223, R223 ;  /* 0x000000df00df7308 */ /* 0x000fe20000000800 */
[----:B-----5:R-:W-:Y:S01]  /*40d0*/  FMUL.FTZ R77, R10, R55 ;  /* 0x000000370a4d7220 */ /* 0x020fe20000410000 */
[----:B------:R-:W-:-:S06]  /*40e0*/  FADD.FTZ R83, R61, -R118 ;  /* 0x800000763d537221 */ /* 0x000fcc0000010000 */
[----:B------:R-:W-:Y:S01]  /*40f0*/  MUFU.EX2 R228, R228 ;  /* 0x000000e400e47308 */ /* 0x000fe20000000800 */
[----:B------:R-:W-:-:S07]  /*4100*/  FADD.FTZ R57, R64, -R199 ;  /* 0x800000c740397221 */ /* 0x000fce0000010000 */
[----:B------:R-:W-:Y:S01]  /*4110*/  MUFU.EX2 R225, R225 ;  /* 0x000000e100e17308 */ /* 0x000fe20000000800 */
[----:B------:R-:W-:-:S07]  /*4120*/  FMUL.FTZ R37, R78, R37 ;  /* 0x000000254e257220 */ /* 0x000fce0000410000 */
[----:B------:R-:W5:Y:S01]  /*4130*/  MUFU.EX2 R212, R212 ;  /* 0x000000d400d47308 */ /* 0x000f620000000800 */
[----:B------:R-:W-:-:S07]  /*4140*/  FFMA.FTZ R187, -R187, R187, 1 ;  /* 0x3f800000bbbb7423 */ /* 0x000fce00000101bb */
[----:B------:R-:W5:Y:S01]  /*4150*/  MUFU.EX2 R226, R226 ;  /* 0x000000e200e27308 */ /* 0x000f620000000800 */
[----:B------:R-:W-:Y:S01]  /*4160*/  FADD.FTZ R56, R65, -R28 ;  /* 0x8000001c41387221 */ /* 0x000fe20000010000 */
[----:B------:R-:W-:Y:S01]  /*4170*/  FFMA.FTZ R48, -R189, R189, 1 ;  /* 0x3f800000bd307423 */ /* 0x000fe200000101bd */
[----:B------:R-:W-:Y:S01]  /*4180*/  FMUL.FTZ R61, R101, R72 ;  /* 0x00000048653d7220 */ /* 0x000fe20000410000 */
[----:B------:R-:W-:Y:S01]  /*4190*/  FADD.FTZ R25, R25, -R234 ;  /* 0x800000ea19197221 */ /* 0x000fe20000010000 */
[--C-:B------:R-:W-:Y:S01]  /*41a0*/  FADD.FTZ R78, R60, -R117.reuse ;  /* 0x800000753c4e7221 */ /* 0x100fe20000010000 */
[----:B------:R-:W-:Y:S01]  /*41b0*/  FADD.FTZ R28, R67, -R28 ;  /* 0x8000001c431c7221 */ /* 0x000fe20000010000 */
[----:B------:R-:W-:Y:S01]  /*41c0*/  FMUL.FTZ R55, R186, R75 ;  /* 0x0000004bba377220 */ /* 0x000fe20000410000 */
[----:B------:R-:W-:Y:S01]  /*41d0*/  FMUL.FTZ R44, R188, R77 ;  /* 0x0000004dbc2c7220 */ /* 0x000fe20000410000 */
[----:B------:R-:W-:Y:S01]  /*41e0*/  FFMA.FTZ R112, -R112, R112, 1 ;  /* 0x3f80000070707423 */ /* 0x000fe20000010170 */
[----:B-1----:R-:W-:Y:S01]  /*41f0*/  FMUL.FTZ R57, R220, R57 ;  /* 0x00000039dc397220 */ /* 0x002fe20000410000 */
[----:B------:R-:W-:Y:S01]  /*4200*/  FMUL.FTZ R49, R187, R74 ;  /* 0x0000004abb317220 */ /* 0x000fe20000410000 */
[----:B------:R-:W-:Y:S01]  /*4210*/  FADD.FTZ R62, R62, -R117 ;  /* 0x800000753e3e7221 */ /* 0x000fe20000010000 */
[----:B------:R-:W-:Y:S01]  /*4220*/  FMUL.FTZ R48, R48, R61 ;  /* 0x0000003d30307220 */ /* 0x000fe20000410000 */
[----:B------:R-:W-:Y:S01]  /*4230*/  FFMA.FTZ R75, -R105, R105, 1 ;  /* 0x3f800000694b7423 */ /* 0x000fe20000010169 */
[----:B------:R-:W-:Y:S01]  /*4240*/  FFMA.FTZ R77, -R107, R107, 1 ;  /* 0x3f8000006b4d7423 */ /* 0x000fe2000001016b */
[----:B------:R-:W-:Y:S01]  /*4250*/  FMUL.FTZ R60, R102, R81 ;  /* 0x00000051663c7220 */ /* 0x000fe20000410000 */
[----:B---3--:R-:W-:Y:S01]  /*4260*/  FMUL.FTZ R76, R43, R76 ;  /* 0x0000004c2b4c7220 */ /* 0x008fe20000410000 */
[----:B------:R-:W-:Y:S01]  /*4270*/  FMUL.FTZ R25, R119, R25 ;  /* 0x0000001977197220 */ /* 0x000fe20000410000 */
[----:B------:R-:W-:Y:S01]  /*4280*/  FADD.FTZ R79, R58, -R79 ;  /* 0x8000004f3a4f7221 */ /* 0x000fe20000010000 */
[----:B------:R-:W-:Y:S01]  /*4290*/  FADD.FTZ R85, R63, -R118 ;  /* 0x800000763f557221 */ /* 0x000fe20000010000 */
[----:B------:R-:W-:Y:S01]  /*42a0*/  FFMA.FTZ R74, -R108, R108, 1 ;  /* 0x3f8000006c4a7423 */ /* 0x000fe2000001016c */
[----:B------:R-:W-:Y:S01]  /*42b0*/  FMUL.FTZ R61, R103, R78 ;  /* 0x0000004e673d7220 */ /* 0x000fe20000410000 */
[----:B------:R-:W-:Y:S01]  /*42c0*/  FFMA.FTZ R115, -R115, R115, 1 ;  /* 0x3f80000073737423 */ /* 0x000fe20000010173 */
[----:B------:R-:W-:Y:S01]  /*42d0*/  FMUL.FTZ R28, R73, R28 ;  /* 0x0000001c491c7220 */ /* 0x000fe20000410000 */
[----:B------:R-:W-:Y:S01]  /*42e0*/  FADD.FTZ R199, R66, -R199 ;  /* 0x800000c742c77221 */ /* 0x000fe20000010000 */
[--C-:B--2---:R-:W-:Y:S01]  /*42f0*/  FADD.FTZ R58, R69, -R200.reuse ;  /* 0x800000c8453a7221 */ /* 0x104fe20000010000 */
        /* <DEDUP_REMOVED lines=8> */
[----:B----4-:R-:W-:Y:S01]  /*4380*/  FMUL.FTZ R57, R227, R70 ;  /* 0x00000046e3397220 */ /* 0x010fe20000410000 */
[----:B------:R-:W-:Y:S01]  /*4390*/  FMUL.FTZ R25, R219, R25 ;  /* 0x00000019db197220 */ /* 0x000fe20000410000 */
[----:B------:R-:W-:Y:S01]  /*43a0*/  FFMA.FTZ R72, -R106, R106, 1 ;  /* 0x3f8000006a487423 */ /* 0x000fe2000001016a */
[----:B------:R-:W-:Y:S01]  /*43b0*/  FMUL.FTZ R79, R214, R79 ;  /* 0x0000004fd64f7220 */ /* 0x000fe20000410000 */
[----:B------:R-:W-:Y:S01]  /*43c0*/  FFMA.FTZ R109, -R109, R109, 1 ;  /* 0x3f8000006d6d7423 */ /* 0x000fe2000001016d */
[----:B------:R-:W-:Y:S01]  /*43d0*/  FFMA.FTZ R76, -R110, R110, 1 ;  /* 0x3f8000006e4c7423 */ /* 0x000fe2000001016e */
[----:B------:R-:W-:Y:S01]  /*43e0*/  FFMA.FTZ R111, -R111, R111, 1 ;  /* 0x3f8000006f6f7423 */ /* 0x000fe2000001016f */
[----:B------:R-:W-:Y:S01]  /*43f0*/  FMUL.FTZ R60, R12, R83 ;  /* 0x000000530c3c7220 */ /* 0x000fe20000410000 */
[----:B------:R-:W-:Y:S01]  /*4400*/  FMUL.FTZ R62, R210, R85 ;  /* 0x00000055d23e7220 */ /* 0x000fe20000410000 */
[----:B------:R-:W-:Y:S01]  /*4410*/  FMUL.FTZ R74, R74, R61 ;  /* 0x0000003d4a4a7220 */ /* 0x000fe20000410000 */
[----:B------:R-:W-:Y:S01]  /*4420*/  FMUL.FTZ R115, R115, R28 ;  /* 0x0000001c73737220 */ /* 0x000fe20000410000 */
[----:B------:R-:W-:Y:S01]  /*4430*/  F2FP.BF16.F32.PACK_AB R70, R23, R20 ;  /* 0x000000141746723e */ /* 0x000fe200000010ff */
[----:B------:R-:W-:Y:S01]  /*4440*/  FFMA.FTZ R191, -R191, R191, 1 ;  /* 0x3f800000bfbf7423 */ /* 0x000fe200000101bf */
[----:B------:R-:W-:Y:S01]  /*4450*/  FFMA.FTZ R114, -R114, R114, 1 ;  /* 0x3f80000072727423 */ /* 0x000fe20000010172 */
[----:B-----5:R-:W-:Y:S01]  /*4460*/  FMUL.FTZ R199, R212, R199 ;  /* 0x000000c7d4c77220 */ /* 0x020fe20000410000 */
        /* <DEDUP_REMOVED lines=37> */
[----:B------:R1:W-:Y:S01]  /*46c0*/  STSM.16.MT88.4 [R20+0x1a800], R68 ;  /* 0x01a8004414007844 */ /* 0x0003e20000004200 */
[----:B------:R-:W-:Y:S02]  /*46d0*/  R2UR UR6, R236 ;  /* 0x00000000ec0672ca */ /* 0x000fe400000e0000 */
[----:B------:R-:W-:Y:S02]  /*46e0*/  F2FP.BF16.F32.PACK_AB R52, R75, R48 ;  /* 0x000000304b34723e */ /* 0x000fe400000010ff */
        /* <DEDUP_REMOVED lines=238> */
.L_x_2846:
        /* <DEDUP_REMOVED lines=56> */
.L_x_2847:
        /* <DEDUP_REMOVED lines=11> */
.L_x_2837:
        /* <DEDUP_REMOVED lines=14> */
[----:B------:R-:W-:Y:S01]  /*5ae0*/  LOP3.LUT R13, R11, 0xfffffffc, RZ, 0xc0, !PT ;  /* 0xfffffffc0b0d7812 */ /* 0x000fe200078ec0ff */
[----:B------:R-:W-:Y:S01]  /*5af0*/  IMAD.IADD R9, R6, 0x1, -R9 ;  /* 0x0000000106097824 */ /* 0x000fe200078e0a09 */
[----:B------:R-:W-:-:S02]  /*5b00*/  LOP3.LUT R7, R8, 0xffffff80, RZ, 0xc0, !PT ;  /* 0xffffff8008077812 */ /* 0x000fc400078ec0ff */
[----:B------:R-:W-:Y:S02]  /*5b10*/  SHF.R.S32.HI R8, RZ, 0x7, R8 ;  /* 0x00000007ff087819 */ /* 0x000fe40000011408 */
[----:B------:R-:W-:Y:S02]  /*5b20*/  SHF.R.S32.HI R10, RZ, 0x1f, R9 ;  /* 0x0000001fff0a7819 */ /* 0x000fe40000011409 */
[----:B------:R-:W-:Y:S02]  /*5b30*/  IADD3 R7, R6, -R7, RZ ;  /* 0x8000000706077210 */ /* 0x000fe40007ffe0ff */
[CC--:B------:R-:W-:Y:S02]  /*5b40*/  LEA.HI R11, R10.reuse, R9.reuse, RZ, 0x3 ;  /* 0x000000090a0b7211 */ /* 0x0c0fe400078f18ff */
[----:B------:R-:W-:Y:S01]  /*5b50*/  LEA.HI R10, R10, R9, RZ, 0x2 ;  /* 0x000000090a0a7211 */ /* 0x000fe200078f10ff */
[----:B------:R-:W-:Y:S01]  /*5b60*/  IMAD.IADD R9, R6, 0x1, -R13 ;  /* 0x0000000106097824 */ /* 0x000fe200078e0a0d */
[----:B------:R-:W-:Y:S01]  /*5b70*/  SHF.R.S32.HI R11, RZ, 0x3, R11 ;  /* 0x00000003ff0b7819 */ /* 0x000fe2000001140b */
[----:B------:R-:W5:Y:S01]  /*5b80*/  LDC R6, c[0x0][0x8b4] ;  /* 0x00022d00ff067b82 */ /* 0x000f620000000800 */
[----:B------:R-:W-:-:S05]  /*5b90*/  SHF.R.S32.HI R13, RZ, 0x2, R10 ;  /* 0x00000002ff0d7819 */ /* 0x000fca000001140a */
[C---:B------:R-:W-:Y:S01]  /*5ba0*/  VIADD R14, R13.reuse, 0x8 ;  /* 0x000000080d0e7836 */ /* 0x040fe20000000000 */
[----:B------:R-:W-:-:S04]  /*5bb0*/  IADD3 R19, R13, 0x10, RZ ;  /* 0x000000100d137810 */ /* 0x000fc80007ffe0ff */
[----:B------:R-:W-:Y:S02]  /*5bc0*/  LEA.HI R15, R14, R14, RZ, 0x1 ;  /* 0x0000000e0e0f7211 */ /* 0x000fe400078f08ff */
[----:B------:R-:W-:Y:S02]  /*5bd0*/  LEA.HI R20, R19, R19, RZ, 0x1 ;  /* 0x0000001313147211 */ /* 0x000fe400078f08ff */
[----:B------:R-:W-:Y:S02]  /*5be0*/  SHF.R.S32.HI R18, RZ, 0x1, R15 ;  /* 0x00000001ff127819 */ /* 0x000fe4000001140f */
[----:B------:R-:W-:Y:S01]  /*5bf0*/  LEA.HI R10, R10, R13, RZ, 0x1 ;  /* 0x0000000d0a0a7211 */ /* 0x000fe200078f08ff */
[----:B------:R-:W-:-:S03]  /*5c00*/  ULOP3.LUT UR4, URZ, UR38, URZ, 0x33, !UPT ;  /* 0x000000263f047292 */ /* 0x000fc6000f8e333f */
[----:B------:R-:W-:-:S05]  /*5c10*/  LOP3.LUT R10, R10, 0xfffffffe, RZ, 0xc0, !PT ;  /* 0xfffffffe0a0a7812 */ /* 0x000fca00078ec0ff */
[----:B------:R-:W-:Y:S02]  /*5c20*/  IMAD.IADD R10, R13, 0x1, -R10 ;  /* 0x000000010d0a7824 */ /* 0x000fe400078e0a0a */
[----:B-----5:R-:W-:Y:S01]  /*5c30*/  VIADD R6, R6, UR4 ;  /* 0x0000000406067c36 */ /* 0x020fe20008000000 */
[----:B------:R-:W-:-:S03]  /*5c40*/  LOP3.LUT R15, R15, 0xfffffffe, RZ, 0xc0, !PT ;  /* 0xfffffffe0f0f7812 */ /* 0x000fc600078ec0ff */
[----:B-1----:R-:W-:Y:S01]  /*5c50*/  IMAD R6, R6, -0x80, R27 ;  /* 0xffffff8006067824 */ /* 0x002fe200078e021b */
[----:B------:R-:W-:Y:S01]  /*5c60*/  IADD3 R15, R14, -R15, RZ ;  /* 0x8000000f0e0f7210 */ /* 0x000fe20007ffe0ff */
[----:B------:R-:W-:Y:S01]  /*5c70*/  IMAD.MOV.U32 R185, RZ, RZ, 0x40000040 ;  /* 0x40000040ffb97424 */ /* 0x000fe200078e00ff */
[----:B------:R-:W-:Y:S01]  /*5c80*/  MOV R187, 0x40000040 ;  /* 0x4000004000bb7802 */ /* 0x000fe20000000f00 */
[----:B------:R-:W-:Y:S01]  /*5c90*/  IMAD.MOV.U32 R189, RZ, RZ, 0x40000040 ;  /* 0x40000040ffbd7424 */ /* 0x000fe200078e00ff */
[----:B------:R-:W-:Y:S01]  /*5ca0*/  MOV R193, 0x40000040 ;  /* 0x4000004000c17802 */ /* 0x000fe20000000f00 */
[----:B------:R-:W-:Y:S01]  /*5cb0*/  IMAD.MOV.U32 R191, RZ, RZ, 0x40000040 ;  /* 0x40000040ffbf7424 */ /* 0x000fe200078e00ff */
[----:B--2---:R-:W-:Y:S02]  /*5cc0*/  LEA.HI R24, R12, R7, RZ, 0x5 ;  /* 0x000000070c187211 */ /* 0x004fe400078f28ff */
[----:B------:R-:W-:Y:S01]  /*5cd0*/  LEA.HI R12, R8, R8, RZ, 0x1 ;  /* 0x00000008080c7211 */ /* 0x000fe200078f08ff */
[----:B------:R-:W-:-:S03]  /*5ce0*/  IMAD.HI R7, R11, 0x2aaaaaab, RZ ;  /* 0x2aaaaaab0b077827 */ /* 0x000fc600078e02ff */
[----:B------:R-:W-:Y:S02]  /*5cf0*/  LOP3.LUT R21, R12, 0xfffffffe, RZ, 0xc0, !PT ;  /* 0xfffffffe0c157812 */ /* 0x000fe400078ec0ff */
[----:B------:R-:W-:-:S03]  /*5d00*/  SHF.R.U32.HI R12, RZ, 0x1, R7 ;  /* 0x00000001ff0c7819 */ /* 0x000fc60000011607 */
[----:B------:R-:W-:Y:S01]  /*5d10*/  IMAD.IADD R25, R8, 0x1, -R21 ;  /* 0x0000000108197824 */ /* 0x000fe200078e0a15 */
[----:B------:R-:W-:Y:S02]  /*5d20*/  SHF.R.S32.HI R21, RZ, 0x1, R20 ;  /* 0x00000001ff157819 */ /* 0x000fe40000011414 */
[----:B------:R-:W-:Y:S01]  /*5d30*/  LEA.HI R12, R7, R12, RZ, 0x1 ;  /* 0x0000000c070c7211 */ /* 0x000fe200078f08ff */
[----:B------:R-:W-:-:S04]  /*5d40*/  IMAD.HI R7, R18, 0x2aaaaaab, RZ ;  /* 0x2aaaaaab12077827 */ /* 0x000fc800078e02ff */
[----:B------:R-:W-:Y:S01]  /*5d50*/  IMAD.HI R22, R21, 0x2aaaaaab, RZ ;  /* 0x2aaaaaab15167827 */ /* 0x000fe200078e02ff */
[----:B------:R-:W-:-:S04]  /*5d60*/  SHF.R.U32.HI R8, RZ, 0x1, R7 ;  /* 0x00000001ff087819 */ /* 0x000fc80000011607 */
[----:B------:R-:W-:Y:S02]  /*5d70*/  SHF.R.U32.HI R13, RZ, 0x1, R22 ;  /* 0x00000001ff0d7819 */ /* 0x000fe40000011616 */
[----:B------:R-:W-:Y:S02]  /*5d80*/  LEA.HI R7, R7, R8, RZ, 0x1 ;  /* 0x0000000807077211 */ /* 0x000fe400078f08ff */
[--C-:B---3--:R-:W-:Y:S02]  /*5d90*/  SHF.R.S32.HI R23, RZ, 0x2, R28.reuse ;  /* 0x00000002ff177819 */ /* 0x108fe4000001141c */
[----:B------:R-:W-:Y:S02]  /*5da0*/  SHF.R.S32.HI R8, RZ, 0x1f, R28 ;  /* 0x0000001fff087819 */ /* 0x000fe4000001141c */
[----:B------:R-:W-:Y:S01]  /*5db0*/  LEA.HI R22, R22, R13, RZ, 0x1 ;  /* 0x0000000d16167211 */ /* 0x000fe200078f08ff */
[----:B------:R-:W-:Y:S01]  /*5dc0*/  IMAD R11, R12, -0xc, R11 ;  /* 0xfffffff40c0b7824 */ /* 0x000fe200078e020b */
[----:B------:R-:W-:-:S02]  /*5dd0*/  SHF.R.S32.HI R13, RZ, 0x5, R24 ;  /* 0x00000005ff0d7819 */ /* 0x000fc40000011418 */
[----:B------:R-:W-:Y:S01]  /*5de0*/  LEA.HI R8, R8, R23, RZ, 0x3 ;  /* 0x0000001708087211 */ /* 0x000fe200078f18ff */
[----:B------:R-:W-:Y:S01]  /*5df0*/  IMAD R18, R7, -0xc, R18 ;  /* 0xfffffff407127824 */ /* 0x000fe200078e0212 */
[----:B------:R-:W-:Y:S01]  /*5e00*/  LEA R7, R11, R10, 0x3 ;  /* 0x0000000a0b077211 */ /* 0x000fe200078e18ff */
[----:B------:R-:W-:Y:S01]  /*5e10*/  IMAD R6, R13, -0x10, R6 ;  /* 0xfffffff00d067824 */ /* 0x000fe200078e0206 */
[----:B------:R-:W-:-:S03]  /*5e20*/  LOP3.LUT R8, R8, 0xfffffff8, RZ, 0xc0, !PT ;  /* 0xfffffff808087812 */ /* 0x000fc600078ec0ff */
[----:B------:R1:W-:Y:S01]  /*5e30*/  STL [R1+0x2c], R7 ;  /* 0x00002c0701007387 */ /* 0x0003e20000100800 */
[----:B------:R-:W-:Y:S01]  /*5e40*/  IADD3 R6, R6, R8, -R23 ;  /* 0x0000000806067210 */ /* 0x000fe20007ffe817 */
[----:B------:R-:W-:Y:S01]  /*5e50*/  IMAD R8, R18, 0x8, R15 ;  /* 0x0000000812087824 */ /* 0x000fe200078e020f */
[C---:B------:R-:W-:Y:S01]  /*5e60*/  LEA R10, R5.reuse, R17, 0xd ;  /* 0x00000011050a7211 */ /* 0x040fe200078e68ff */
[----:B-1----:R-:W-:-:S03]  /*5e70*/  IMAD R7, R5, 0x800, R17 ;  /* 0x0000080005077824 */ /* 0x002fc600078e0211 */
[----:B------:R1:W-:Y:S01]  /*5e80*/  STL [R1+0x28], R8 ;  /* 0x0000280801007387 */ /* 0x0003e20000100800 */
[----:B------:R-:W-:Y:S01]  /*5e90*/  LOP3.LUT R20, R20, 0xfffffffe, RZ, 0xc0, !PT ;  /* 0xfffffffe14147812 */ /* 0x000fe200078ec0ff */
[----:B------:R-:W-:Y:S02]  /*5ea0*/  VIADD R5, R7, 0x1a800 ;  /* 0x0001a80007057836 */ /* 0x000fe40000000000 */
[----:B-1----:R-:W-:Y:S01]  /*5eb0*/  IMAD R8, R25, -0x40, R6 ;  /* 0xffffffc019087824 */ /* 0x002fe200078e0206 */
[----:B------:R-:W-:Y:S02]  /*5ec0*/  IADD3 R6, R10, 0x4000, RZ ;  /* 0x000040000a067810 */ /* 0x000fe40007ffe0ff */
[----:B------:R-:W-:Y:S02]  /*5ed0*/  SHF.R.U32.HI R10, RZ, 0x4, R10 ;  /* 0x00000004ff0a7819 */ /* 0x000fe4000001160a */
[----:B------:R-:W-:Y:S01]  /*5ee0*/  SHF.R.U32.HI R5, RZ, 0x4, R5 ;  /* 0x00000004ff057819 */ /* 0x000fe20000011605 */
[----:B------:R-:W-:Y:S01]  /*5ef0*/  IMAD.IADD R20, R19, 0x1, -R20 ;  /* 0x0000000113147824 */ /* 0x000fe200078e0a14 */
[----:B------:R-:W-:Y:S01]  /*5f00*/  SHF.R.U32.HI R6, RZ, 0x4, R6 ;  /* 0x00000004ff067819 */ /* 0x000fe20000011606 */
[----:B------:R-:W-:Y:S01]  /*5f10*/  IMAD R21, R22, -0xc, R21 ;  /* 0xfffffff416157824 */ /* 0x000fe200078e0215 */
[----:B------:R-:W-:-:S02]  /*5f20*/  LOP3.LUT R10, R10, 0x3fff, RZ, 0xc0, !PT ;  /* 0x00003fff0a0a7812 */ /* 0x000fc400078ec0ff */
[----:B------:R-:W-:Y:S01]  /*5f30*/  LOP3.LUT R5, R5, 0x3fff, RZ, 0xc0, !PT ;  /* 0x00003fff05057812 */ /* 0x000fe200078ec0ff */
[----:B------:R-:W-:Y:S01]  /*5f40*/  IMAD R11, R21, 0x8, R20 ;  /* 0x00000008150b7824 */ /* 0x000fe200078e0214 */
[----:B------:R-:W-:Y:S02]  /*5f50*/  LOP3.LUT R6, R6, 0x3fff, RZ, 0xc0, !PT ;  /* 0x00003fff06067812 */ /* 0x000fe400078ec0ff */
[----:B------:R-:W-:Y:S02]  /*5f60*/  LOP3.LUT R10, R10, 0x10000, RZ, 0xfc, !PT ;  /* 0x000100000a0a7812 */ /* 0x000fe400078efcff */
[----:B------:R-:W-:Y:S02]  /*5f70*/  LOP3.LUT R5, R5, 0x10000, RZ, 0xfc, !PT ;  /* 0x0001000005057812 */ /* 0x000fe400078efcff */
[----:B------:R-:W-:Y:S01]  /*5f80*/  LOP3.LUT R6, R6, 0x10000, RZ, 0xfc, !PT ;  /* 0x0001000006067812 */ /* 0x000fe200078efcff */
[----:B------:R-:W-:Y:S01]  /*5f90*/  STL [R1+0x20], R11 ;  /* 0x0000200b01007387 */ /* 0x000fe20000100800 */
[C---:B------:R-:W-:Y:S01]  /*5fa0*/  VIADD R22, R10.reuse, 0x2 ;  /* 0x000000020a167836 */ /* 0x040fe20000000000 */
[----:B------:R-:W-:-:S02]  /*5fb0*/  IADD3 R186, R10, 0x6, RZ ;  /* 0x000000060aba7810 */ /* 0x000fc40007ffe0ff */
[----:B------:R1:W-:Y:S01]  /*5fc0*/  STL [R1+0x18], R10 ;  /* 0x0000180a01007387 */ /* 0x0003e20000100800 */
[----:B------:R-:W-:Y:S01]  /*5fd0*/  VIADD R184, R10, 0x4 ;  /* 0x000000040ab87836 */ /* 0x000fe20000000000 */
[C---:B------:R-:W-:Y:S01]  /*5fe0*/  IADD3 R192, R6.reuse, 0x6, RZ ;  /* 0x0000000606c07810 */ /* 0x040fe20007ffe0ff */
[C---:B------:R-:W-:Y:S01]  /*5ff0*/  VIADD R188, R6.reuse, 0x2 ;  /* 0x0000000206bc7836 */ /* 0x040fe20000000000 */
[----:B------:R2:W-:Y:S01]  /*6000*/  STL [R1+0x24], R5 ;  /* 0x0000240501007387 */ /* 0x0005e20000100800 */
[----:B------:R-:W-:Y:S01]  /*6010*/  VIADD R190, R6, 0x4 ;  /* 0x0000000406be7836 */ /* 0x000fe20000000000 */
[----:B----4-:R-:W-:Y:S02]  /*6020*/  LOP3.LUT R7, R26, 0x1, RZ, 0xfc, !PT ;  /* 0x000000011a077812 */ /* 0x010fe400078efcff */
[----:B------:R3:W-:Y:S01]  /*6030*/  STL [R1+0x14], R6 ;  /* 0x0000140601007387 */ /* 0x0007e20000100800 */
[----:B------:R-:W-:Y:S02]  /*6040*/  IMAD.MOV.U32 R23, RZ, RZ, 0x40000040 ;  /* 0x40000040ff177424 */ /* 0x000fe400078e00ff */
[----:B-1----:R-:W-:-:S02]  /*6050*/  VIADD R10, R9, 0x8 ;  /* 0x00000008090a7836 */ /* 0x002fc40000000000 */
[C---:B------:R-:W-:Y:S01]  /*6060*/  VIADD R10, R9.reuse, 0x14 ;  /* 0x00000014090a7836 */ /* 0x040fe20000000000 */
[C---:B--2---:R-:W-:Y:S02]  /*6070*/  IADD3 R5, R9.reuse, 0x10, RZ ;  /* 0x0000001009057810 */ /* 0x044fe40007ffe0ff */
[C---:B------:R-:W-:Y:S01]  /*6080*/  IADD3 R5, R9.reuse, 0x1c, RZ ;  /* 0x0000001c09057810 */ /* 0x040fe20007ffe0ff */
[C---:B---3--:R-:W-:Y:S02]  /*6090*/  VIADD R6, R9.reuse, 0xc ;  /* 0x0000000c09067836 */ /* 0x048fe40000000000 */
[----:B------:R-:W-:-:S07]  /*60a0*/  VIADD R6, R9, 0x18 ;  /* 0x0000001809067836 */ /* 0x000fce0000000000 */
.L_x_2860:
[----:B------:R-:W-:-:S13]  /*60b0*/  ISETP.NE.AND P0, PT, R7, 0x3, PT ;  /* 0x000000030700780c */ /* 0x000fda0003f05270 */
[----:B------:R-:W-:Y:S05]  /*60c0*/  @!P0 BRA `(.L_x_2850) ;  /* 0x0000000000048947 */ /* 0x000fea0003800000 */
[----:B------:R-:W-:Y:S01]  /*60d0*/  BPT.TRAP 0x1 ;  /* 0x000000040000795c */ /* 0x000fe20000300000 */
.L_x_2850:
[----:B------:R-:W-:Y:S01]  /*60e0*/  IMAD R6, R0, 0x8, R17 ;  /* 0x0000000800067824 */ /* 0x000fe200078e0211 */
[----:B------:R-:W-:-:S04]  /*60f0*/  SHF.L.U32 R15, R4, 0x1f, RZ ;  /* 0x0000001f040f7819 */ /* 0x000fc800000006ff */
[----:B------:R1:W2:Y:S01]  /*6100*/  SYNCS.PHASECHK.TRANS64.TRYWAIT P1, [R6+URZ+0x26810], R15 ;  /* 0x0268100f060075a7 */ /* 0x0002a2000802017f */
[----:B------:R-:W-:Y:S05]  /*6110*/  @!P0 BRA `(.L_x_2851) ;  /* 0x0000000000048947 */ /* 0x000fea0003800000 */
[----:B------:R-:W-:Y:S01]  /*6120*/  BPT.TRAP 0x1 ;  /* 0x000000040000795c */ /* 0x000fe20000300000 */
.L_x_2851:
[----:B------:R-:W-:-:S05]  /*6130*/  VIADD R5, R17, 0xe000 ;  /* 0x0000e00011057836 */ /* 0x000fca0000000000 */
[----:B------:R-:W-:-:S04]  /*6140*/  SHF.R.U32.HI R5, RZ, 0x4, R5 ;  /* 0x00000004ff057819 */ /* 0x000fc80000011605 */
[----:B------:R-:W-:-:S04]  /*6150*/  LOP3.LUT R5, R5, 0x3fff, RZ, 0xc0, !PT ;  /* 0x00003fff05057812 */ /* 0x000fc800078ec0ff */
[----:B------:R-:W-:Y:S01]  /*6160*/  LOP3.LUT R11, R5, 0x10000, RZ, 0xfc, !PT ;  /* 0x00010000050b7812 */ /* 0x000fe200078efcff */
[----:B--2---:R-:W-:Y:S06]  /*6170*/  @P1 BRA `(.L_x_2852) ;  /* 0x0000000000081947 */ /* 0x004fec0003800000 */
[----:B------:R-:W2:Y:S02]  /*6180*/  SYNCS.PHASECHK.TRANS64.TRYWAIT P1, [R6+URZ+0x26810], R15 ;  /* 0x0268100f060075a7 */ /* 0x000ea4000802017f */
[----:B--2---:R-:W-:Y:S05]  /*6190*/  @!P1 BRA `(.L_x_2853) ;  /* 0x0000008000789947 */ /* 0x004fea0003800000 */
.L_x_2852:
        /* <DEDUP_REMOVED lines=54> */
.L_x_2854:
[----:B------:R1:W1:Y:S01]  /*6500*/  SYNCS.PHASECHK.TRANS64.TRYWAIT P1, [R6+URZ+0x26830], R15 ;  /* 0x0268300f060075a7 */ /* 0x000262000802017f */
[----:B------:R-:W-:Y:S05]  /*6510*/  @!P0 BRA `(.L_x_2855) ;  /* 0x0000000000048947 */ /* 0x000fea0003800000 */
[----:B------:R-:W-:Y:S01]  /*6520*/  BPT.TRAP 0x1 ;  /* 0x000000040000795c */ /* 0x000fe20000300000 */
.L_x_2855:
        /* <DEDUP_REMOVED lines=8> */
.L_x_2856:
        /* <DEDUP_REMOVED lines=11> */
[C---:B------:R-:W-:Y:S01]  /*6660*/  IADD3 R230, R9.reuse, 0x14, RZ ;  /* 0x0000001409e67810 */ /* 0x040fe20007ffe0ff */
[----:B------:R1:W-:Y:S01]  /*6670*/  STL [R1+0x40], R5 ;  /* 0x0000400501007387 */ /* 0x0003e20000100800 */
[C---:B------:R-:W-:Y:S01]  /*6680*/  VIADD R205, R9.reuse, 0x10 ;  /* 0x0000001009cd7836 */ /* 0x040fe20000000000 */
[C---:B------:R-:W-:Y:S01]  /*6690*/  ISETP.GT.AND P2, PT, R8.reuse, RZ, PT ;  /* 0x000000ff0800720c */ /* 0x040fe20003f44270 */
[C---:B------:R-:W-:Y:S01]  /*66a0*/  VIADD R231, R9.reuse, 0x18 ;  /* 0x0000001809e77836 */ /* 0x040fe20000000000 */
[----:B------:R-:W-:Y:S01]  /*66b0*/  STL [R1+0x3c], R4 ;  /* 0x00003c0401007387 */ /* 0x000fe20000100800 */
[C---:B------:R-:W-:Y:S01]  /*66c0*/  VIADD R209, R9.reuse, 0x1c ;  /* 0x0000001c09d17836 */ /* 0x040fe20000000000 */
[----:B------:R-:W-:Y:S01]  /*66d0*/  ISETP.GT.AND P1, PT, R8, 0x8, PT ;  /* 0x000000080800780c */ /* 0x000fe20003f24270 */
[----:B------:R-:W-:Y:S01]  /*66e0*/  IMAD R236, R0, 0x300, R12 ;  /* 0x0000030000ec7824 */ /* 0x000fe200078e020c */
[----:B------:R-:W-:Y:S01]  /*66f0*/  STL [R1+0x38], R3 ;  /* 0x0000380301007387 */ /* 0x000fe20000100800 */
[----:B------:R-:W-:-:S03]  /*6700*/  VIADD R12, R9, 0x1c ;  /* 0x0000001c090c7836 */ /* 0x000fc60000000000 */
[----:B------:R1:W-:Y:S04]  /*6710*/  STL [R1+0x34], R2 ;  /* 0x0000340201007387 */ /* 0x0003e80000100800 */
        /* <DEDUP_REMOVED lines=21> */
[----:B------:R-:W-:Y:S01]  /*6870*/  FMUL.FTZ R195, R115, UR5 ;  /* 0x0000000573c37c20 */ /* 0x000fe20008410000 */
[----:B------:R-:W-:Y:S01]  /*6880*/  FMUL.FTZ R77, R77, UR5 ;  /* 0x000000054d4d7c20 */ /* 0x000fe20008410000 */
[----:B------:R-:W-:Y:S01]  /*6890*/  VIADD R115, R9, 0x4 ;  /* 0x0000000409737836 */ /* 0x000fe20000000000 */
[----:B------:R-:W2:Y:S01]  /*68a0*/  SHFL.IDX PT, R86, R198, R9, 0x1f ;  /* 0x00001f09c6567589 */ /* 0x000ea200000e0000 */
[----:B------:R-:W3:Y:S01]  /*68b0*/  MUFU.TANH R15, R15 ;  /* 0x0000000f000f7308 */ /* 0x000ee20000002400 */
        /* <DEDUP_REMOVED lines=8> */
[----:B------:R-:W-:Y:S01]  /*6940*/  SHFL.IDX PT, R92, R198, R229, 0x1f ;  /* 0x00001fe5c65c7589 */ /* 0x000fe200000e0000 */
[----:B------:R-:W-:Y:S01]  /*6950*/  FMUL.FTZ R19, R81, UR5 ;  /* 0x0000000551137c20 */ /* 0x000fe20008410000 */
[----:B------:R-:W-:Y:S01]  /*6960*/  FMUL.FTZ R21, R83, UR5 ;  /* 0x0000000553157c20 */ /* 0x000fe20008410000 */
[----:B------:R-:W-:Y:S01]  /*6970*/  FMUL.FTZ R72, R84, UR5 ;  /* 0x0000000554487c20 */ /* 0x000fe20008410000 */
[----:B------:R-:W-:Y:S01]  /*6980*/  FMUL.FTZ R79, R91, UR5 ;  /* 0x000000055b4f7c20 */ /* 0x000fe20008410000 */
[----:B------:R-:W-:Y:S01]  /*6990*/  FMUL.FTZ R194, R96, UR5 ;  /* 0x0000000560c27c20 */ /* 0x000fe20008410000 */
[----:B------:R-:W-:Y:S01]  /*69a0*/  SHFL.IDX PT, R91, R198, R230, 0x1f ;  /* 0x00001fe6c65b7589 */ /* 0x000fe200000e0000 */
[----:B-1----:R1:W-:Y:S01]  /*69b0*/  MUFU.TANH R5, R75 ;  /* 0x0000004b00057308 */ /* 0x0023e20000002400 */
[----:B------:R-:W-:Y:S01]  /*69c0*/  FMUL.FTZ R81, R93, UR5 ;  /* 0x000000055d517c20 */ /* 0x000fe20008410000 */
[----:B---3--:R-:W-:Y:S01]  /*69d0*/  FSEL R84, R15, -INF , P2 ;  /* 0xff8000000f547808 */ /* 0x008fe20001000000 */
[----:B------:R-:W-:Y:S01]  /*69e0*/  SHFL.IDX PT, R96, R198, R209, 0x1f ;  /* 0x00001fd1c6607589 */ /* 0x000fe200000e0000 */
[----:B------:R-:W-:Y:S01]  /*69f0*/  FMUL.FTZ R82, R94, UR5 ;  /* 0x000000055e527c20 */ /* 0x000fe20008410000 */
[----:B------:R-:W-:Y:S01]  /*6a00*/  FMUL.FTZ R196, R117, UR5 ;  /* 0x0000000575c47c20 */ /* 0x000fe20008410000 */
[----:B------:R-:W-:Y:S01]  /*6a10*/  FMUL.FTZ R197, R118, UR5 ;  /* 0x0000000576c57c20 */ /* 0x000fe20008410000 */
[----:B------:R-:W-:Y:S01]  /*6a20*/  SHFL.IDX PT, R93, R14, R115, 0x1f ;  /* 0x00001f730e5d7589 */ /* 0x000fe200000e0000 */
[----:B------:R3:W-:Y:S01]  /*6a30*/  MUFU.TANH R2, R77 ;  /* 0x0000004d00027308 */ /* 0x0007e20000002400 */
[----:B-1----:R-:W-:Y:S01]  /*6a40*/  FMUL.FTZ R75, R87, UR5 ;  /* 0x00000005574b7c20 */ /* 0x002fe20008410000 */
[----:B------:R-:W-:Y:S01]  /*6a50*/  FMUL.FTZ R98, R98, UR5 ;  /* 0x0000000562627c20 */ /* 0x000fe20008410000 */
[----:B------:R-:W1:Y:S01]  /*6a60*/  SHFL.IDX PT, R87, R198, R115, 0x1f ;  /* 0x00001f73c6577589 */ /* 0x000e6200000e0000 */
[----:B------:R-:W-:Y:S01]  /*6a70*/  FMUL.FTZ R83, R95, UR5 ;  /* 0x000000055f537c20 */ /* 0x000fe20008410000 */
[----:B------:R-:W-:Y:S01]  /*6a80*/  FMUL.FTZ R97, R97, UR5 ;  /* 0x0000000561617c20 */ /* 0x000fe20008410000 */
[----:B------:R-:W-:Y:S01]  /*6a90*/  FMUL.FTZ R99, R99, UR5 ;  /* 0x0000000563637c20 */ /* 0x000fe20008410000 */
[----:B------:R-:W-:Y:S01]  /*6aa0*/  FMUL.FTZ R100, R100, UR5 ;  /* 0x0000000564647c20 */ /* 0x000fe20008410000 */
[----:B------:R2:W1:Y:S01]  /*6ab0*/  MUFU.TANH R6, R73 ;  /* 0x0000004900067308 */ /* 0x0004620000002400 */
[----:B---3--:R-:W-:Y:S01]  /*6ac0*/  FMUL.FTZ R77, R89, UR5 ;  /* 0x00000005594d7c20 */ /* 0x008fe20008410000 */
[----:B------:R-:W-:Y:S01]  /*6ad0*/  FMUL.FTZ R102, R102, UR5 ;  /* 0x0000000566667c20 */ /* 0x000fe20008410000 */
[----:B------:R-:W3:Y:S01]  /*6ae0*/  SHFL.IDX PT, R89, R198, R233, 0x1f ;  /* 0x00001fe9c6597589 */ /* 0x000ee200000e0000 */
[----:B------:R-:W-:Y:S01]  /*6af0*/  FMUL.FTZ R101, R101, UR5 ;  /* 0x0000000565657c20 */ /* 0x000fe20008410000 */
[----:B------:R-:W-:Y:S01]  /*6b00*/  FMUL.FTZ R103, R103, UR5 ;  /* 0x0000000567677c20 */ /* 0x000fe20008410000 */
[----:B------:R-:W-:Y:S01]  /*6b10*/  FMUL.FTZ R104, R104, UR5 ;  /* 0x0000000568687c20 */ /* 0x000fe20008410000 */
[----:B------:R-:W-:Y:S01]  /*6b20*/  FMUL.FTZ R106, R106, UR5 ;  /* 0x000000056a6a7c20 */ /* 0x000fe20008410000 */
[----:B------:R1:W-:Y:S01]  /*6b30*/  MUFU.TANH R4, R76 ;  /* 0x0000004c00047308 */ /* 0x0003e20000002400 */
[----:B--2---:R-:W-:Y:S01]  /*6b40*/  FMUL.FTZ R73, R85, UR5 ;  /* 0x0000000555497c20 */ /* 0x004fe20008410000 */
[----:B----4-:R-:W-:Y:S01]  /*6b50*/  FSEL R85, R18, -INF , P1 ;  /* 0xff80000012557808 */ /* 0x010fe20000800000 */
[----:B------:R-:W-:Y:S01]  /*6b60*/  FMUL.FTZ R108, R108, UR5 ;  /* 0x000000056c6c7c20 */ /* 0x000fe20008410000 */
[----:B------:R-:W-:Y:S01]  /*6b70*/  FMUL.FTZ R110, R110, UR5 ;  /* 0x000000056e6e7c20 */ /* 0x000fe20008410000 */
[----:B------:R-:W-:Y:S01]  /*6b80*/  FMUL.FTZ R109, R109, UR5 ;  /* 0x000000056d6d7c20 */ /* 0x000fe20008410000 */
[----:B------:R-:W-:Y:S01]  /*6b90*/  FMUL.FTZ R111, R111, UR5 ;  /* 0x000000056f6f7c20 */ /* 0x000fe20008410000 */
[----:B------:R-:W-:Y:S01]  /*6ba0*/  FMUL.FTZ R112, R112, UR5 ;  /* 0x0000000570707c20 */ /* 0x000fe20008410000 */
[----:B------:R2:W-:Y:S01]  /*6bb0*/  MUFU.TANH R3, R78 ;  /* 0x0000004e00037308 */ /* 0x0005e20000002400 */
[----:B-1----:R-:W-:Y:S01]  /*6bc0*/  FMUL.FTZ R76, R88, UR5 ;  /* 0x00000005584c7c20 */ /* 0x002fe20008410000 */
[----:B------:R-:W-:Y:S01]  /*6bd0*/  FSEL R117, R6, -INF , P2 ;  /* 0xff80000006757808 */ /* 0x000fe20001000000 */
[----:B------:R-:W-:Y:S01]  /*6be0*/  FMUL.FTZ R114, R114, UR5 ;  /* 0x0000000572727c20 */ /* 0x000fe20008410000 */
[----:B------:R-:W-:Y:S01]  /*6bf0*/  FSEL R88, R5, -INF , P1 ;  /* 0xff80000005587808 */ /* 0x000fe20000800000 */
[----:B------:R-:W-:Y:S01]  /*6c00*/  FMUL.FTZ R113, R113, UR5 ;  /* 0x0000000571717c20 */ /* 0x000fe20008410000 */
[----:B------:R-:W-:Y:S01]  /*6c10*/  FMUL.FTZ R116, R116, UR5 ;  /* 0x0000000574747c20 */ /* 0x000fe20008410000 */
[----:B------:R-:W-:Y:S01]  /*6c20*/  FMUL.FTZ R105, R105, UR5 ;  /* 0x0000000569697c20 */ /* 0x000fe20008410000 */
[----:B------:R-:W1:Y:S01]  /*6c30*/  MUFU.TANH R237, R237 ;  /* 0x000000ed00ed7308 */ /* 0x000e620000002400 */
[----:B--2---:R-:W-:Y:S01]  /*6c40*/  FMUL.FTZ R78, R90, UR5 ;  /* 0x000000055a4e7c20 */ /* 0x004fe20008410000 */
[----:B------:R-:W-:Y:S01]  /*6c50*/  FMUL.FTZ R107, R107, UR5 ;  /* 0x000000056b6b7c20 */ /* 0x000fe20008410000 */
[----:B------:R-:W2:Y:S01]  /*6c60*/  SHFL.IDX PT, R90, R198, R205, 0x1f ;  /* 0x00001fcdc65a7589 */ /* 0x000ea200000e0000 */
[----:B------:R-:W-:-:S03]  /*6c70*/  FMUL.FTZ R119, R119, UR5 ;  /* 0x0000000577777c20 */ /* 0x000fc60008410000 */
[----:B------:R-:W-:Y:S01]  /*6c80*/  SHFL.IDX PT, R205, R13, R205, 0x1f ;  /* 0x00001fcd0dcd7589 */ /* 0x000fe200000e0000 */
[----:B------:R-:W4:Y:S03]  /*6c90*/  MUFU.TANH R235, R235 ;  /* 0x000000eb00eb7308 */ /* 0x000f260000002400 */
[----:B------:R-:W-:Y:S05]  /*6ca0*/  SHFL.IDX PT, R212, R13, R115, 0x1f ;  /* 0x00001f730dd47589 */ /* 0x000fea00000e0000 */
[----:B------:R-:W2:Y:S01]  /*6cb0*/  MUFU.TANH R20, R20 ;  /* 0x0000001400147308 */ /* 0x000ea20000002400 */
[----:B-1----:R-:W-:-:S07]  /*6cc0*/  FSEL R201, R237, -INF , P1 ;  /* 0xff800000edc97808 */ /* 0x002fce0000800000 */
[----:B------:R-:W1:Y:S01]  /*6cd0*/  MUFU.TANH R19, R19 ;  /* 0x0000001300137308 */ /* 0x000e620000002400 */
[----:B------:R-:W-:Y:S02]  /*6ce0*/  WARPGROUP.DEPBAR.LE gsb0, 0x0 ;  /* 0x00008000000079c5 */ /* 0x000fe40000010000 */
[----:B------:R-:W-:-:S05]  /*6cf0*/  WARPGROUP.ARRIVE ;  /* 0x00000000000079c5 */ /* 0x000fca0000000000 */
[----:B------:R-:W1:Y:S01]  /*6d00*/  MUFU.TANH R21, R21 ;  /* 0x0000001500157308 */ /* 0x000e620000002400 */
[----:B------:R-:W-:Y:S01]  /*6d10*/  HGMMA.64x96x16.F32.BF16 R24, gdesc[UR8], R24, gsb0 ;  /* 0x01600000081879f0 */ /* 0x000fe20008001818 */
[----:B------:R-:W-:Y:S01]  /*6d20*/  R2UR UR8, R190 ;  /* 0x00000000be0872ca */ /* 0x000fe200000e0000 */
[----:B------:R-:W-:Y:S01]  /*6d30*/  UMOV UR10, UR4 ;  /* 0x00000004000a7c82 */ /* 0x000fe20008000000 */
[----:B------:R-:W-:Y:S01]  /*6d40*/  R2UR UR9, R191 ;  /* 0x00000000bf0972ca */ /* 0x000fe200000e0000 */
[----:B------:R-:W-:-:S03]  /*6d50*/  UMOV UR11, 0x40000040 ;  /* 0x40000040000b7882 */ /* 0x000fc60000000000 */
[----:B------:R-:W1:Y:S01]  /*6d60*/  MUFU.TANH R72, R72 ;  /* 0x0000004800487308 */ /* 0x000e620000002400 */
[----:B------:R-:W-:Y:S02]  /*6d70*/  ULDC UR4, c[0x0][0x744] ;  /* 0x0001d10000047ab9 */ /* 0x000fe40000000800 */
[--C-:B------:R-:W-:Y:S01]  /*6d80*/  FFMA.FTZ R118, R84, UR4, -R86.reuse ;  /* 0x0000000454767c23 */ /* 0x100fe20008010856 */
[----:B------:R-:W-:Y:S01]  /*6d90*/  FFMA.FTZ R202, R85, UR4, -R86 ;  /* 0x0000000455ca7c23 */ /* 0x000fe20008010856 */
[----:B------:R-:W-:Y:S01]  /*6da0*/  FSEL R85, R4, -INF , P2 ;  /* 0xff80000004557808 */ /* 0x000fe20001000000 */
[--C-:B------:R-:W-:Y:S01]  /*6db0*/  FFMA.FTZ R117, R117, UR4, -R87.reuse ;  /* 0x0000000475757c23 */ /* 0x100fe20008010857 */
[----:B------:R-:W-:Y:S01]  /*6dc0*/  FSEL R84, R3, -INF , P1 ;  /* 0xff80000003547808 */ /* 0x000fe20000800000 */
[----:B------:R-:W1:Y:S01]  /*6dd0*/  MUFU.TANH R73, R73 ;  /* 0x0000004900497308 */ /* 0x000e620000002400 */
[----:B------:R-:W-:Y:S01]  /*6de0*/  FFMA.FTZ R88, R88, UR4, -R87 ;  /* 0x0000000458587c23 */ /* 0x000fe20008010857 */
[----:B------:R-:W-:Y:S01]  /*6df0*/  FSEL R86, R2, -INF , P2 ;  /* 0xff80000002567808 */ /* 0x000fe20001000000 */
[--C-:B---3--:R-:W-:Y:S01]  /*6e00*/  FFMA.FTZ R85, R85, UR4, -R89.reuse ;  /* 0x0000000455557c23 */ /* 0x108fe20008010859 */
[----:B------:R-:W-:Y:S01]  /*6e10*/  FFMA.FTZ R84, R84, UR4, -R89 ;  /* 0x0000000454547c23 */ /* 0x000fe20008010859 */
[----:B----4-:R-:W-:Y:S01]  /*6e20*/  FSEL R87, R235, -INF , P2 ;  /* 0xff800000eb577808 */ /* 0x010fe20001000000 */
[--C-:B------:R-:W-:Y:S01]  /*6e30*/  FFMA.FTZ R201, R201, UR4, -R92.reuse ;  /* 0x00000004c9c97c23 */ /* 0x100fe2000801085c */
[----:B--2---:R-:W-:Y:S01]  /*6e40*/  FSEL R89, R20, -INF , P1 ;  /* 0xff80000014597808 */ /* 0x004fe20000800000 */
[----:B------:R-:W2:Y:S01]  /*6e50*/  MUFU.TANH R77, R77 ;  /* 0x0000004d004d7308 */ /* 0x000ea20000002400 */
[----:B------:R-:W-:Y:S01]  /*6e60*/  FFMA.FTZ R86, R86, UR4, -R92 ;  /* 0x0000000456567c23 */ /* 0x000fe2000801085c */
[--C-:B------:R-:W-:Y:S01]  /*6e70*/  FFMA.FTZ R200, R87, UR4, -R90.reuse ;  /* 0x0000000457c87c23 */ /* 0x100fe2000801085a */
[----:B-1----:R-:W-:Y:S01]  /*6e80*/  FSEL R92, R19, -INF , P2 ;  /* 0xff800000135c7808 */ /* 0x002fe20001000000 */
[----:B------:R-:W-:Y:S01]  /*6e90*/  FFMA.FTZ R90, R89, UR4, -R90 ;  /* 0x00000004595a7c23 */ /* 0x000fe2000801085a */
[----:B------:R-:W-:-:S02]  /*6ea0*/  FSEL R94, R21, -INF , P1 ;  /* 0xff800000155e7808 */ /* 0x000fc40000800000 */
[----:B------:R-:W-:Y:S01]  /*6eb0*/  FSEL R89, R72, -INF , P2 ;  /* 0xff80000048597808 */ /* 0x000fe20001000000 */
[----:B------:R-:W1:Y:S01]  /*6ec0*/  MUFU.TANH R75, R75 ;  /* 0x0000004b004b7308 */ /* 0x000e620000002400 */
[----:B------:R-:W-:Y:S01]  /*6ed0*/  FSEL R95, R73, -INF , P2 ;  /* 0xff800000495f7808 */ /* 0x000fe20001000000 */
[--C-:B------:R-:W-:Y:S01]  /*6ee0*/  FFMA.FTZ R92, R92, UR4, -R91.reuse ;  /* 0x000000045c5c7c23 */ /* 0x100fe2000801085b */
[----:B------:R-:W-:-:S05]  /*6ef0*/  FFMA.FTZ R91, R94, UR4, -R91 ;  /* 0x000000045e5b7c23 */ /* 0x000fca000801085b */
[----:B------:R-:W3:Y:S01]  /*6f00*/  MUFU.TANH R74, R74 ;  /* 0x0000004a004a7308 */ /* 0x000ee20000002400 */
[----:B--2---:R-:W-:-:S07]  /*6f10*/  FSEL R198, R77, -INF , P2 ;  /* 0xff8000004dc67808 */ /* 0x004fce0001000000 */
[----:B------:R-:W2:Y:S01]  /*6f20*/  MUFU.TANH R76, R76 ;  /* 0x0000004c004c7308 */ /* 0x000ea20000002400 */
[----:B-1----:R-:W-:-:S07]  /*6f30*/  FSEL R203, R75, -INF , P1 ;  /* 0xff8000004bcb7808 */ /* 0x002fce0000800000 */
[----:B------:R-:W1:Y:S01]  /*6f40*/  MUFU.TANH R78, R78 ;  /* 0x0000004e004e7308 */ /* 0x000e620000002400 */
[----:B---3--:R-:W-:-:S07]  /*6f50*/  FSEL R199, R74, -INF , P1 ;  /* 0xff8000004ac77808 */ /* 0x008fce0000800000 */
[----:B------:R-:W3:Y:S01]  /*6f60*/  MUFU.TANH R80, R80 ;  /* 0x0000005000507308 */ /* 0x000ee20000002400 */
[----:B--2---:R-:W-:-:S05]  /*6f70*/  FSEL R94, R76, -INF , P2 ;  /* 0xff8000004c5e7808 */ /* 0x004fca0001000000 */
[----:B------:R-:W-:Y:S02]  /*6f80*/  FFMA.FTZ R94, R94, UR4, -R211 ;  /* 0x000000045e5e7c23 */ /* 0x000fe400080108d3 */
[----:B------:R-:W-:Y:S01]  /*6f90*/  MUFU.TANH R82, R82 ;  /* 0x0000005200527308 */ /* 0x000fe20000002400 */
[----:B-1----:R-:W-:-:S05]  /*6fa0*/  FSEL R206, R78, -INF , P1 ;  /* 0xff8000004ece7808 */ /* 0x002fca0000800000 */
[----:B------:R-:W-:Y:S02]  /*6fb0*/  FFMA.FTZ R211, R206, UR4, -R211 ;  /* 0x00000004ced37c23 */ /* 0x000fe400080108d3 */
[----:B------:R-:W-:Y:S01]  /*6fc0*/  MUFU.TANH R194, R194 ;  /* 0x000000c200c27308 */ /* 0x000fe20000002400 */
[----:B---3--:R-:W-:-:S05]  /*6fd0*/  FSEL R226, R80, -INF , P2 ;  /* 0xff80000050e27808 */ /* 0x008fca0001000000 */
[----:B------:R-:W-:Y:S02]  /*6fe0*/  FFMA.FTZ R226, R226, UR4, -R215 ;  /* 0x00000004e2e27c23 */ /* 0x000fe400080108d7 */
[----:B------:R-:W-:Y:S08]  /*6ff0*/  MUFU.TANH R98, R98 ;  /* 0x0000006200627308 */ /* 0x000ff00000002400 */
[----:B------:R-:W1:Y:S08]  /*7000*/  MUFU.TANH R81, R81 ;  /* 0x0000005100517308 */ /* 0x000e700000002400 */
[----:B------:R-:W-:Y:S01]  /*7010*/  MUFU.TANH R83, R83 ;  /* 0x0000005300537308 */ /* 0x000fe20000002400 */
[----:B------:R-:W-:-:S02]  /*7020*/  WARPGROUP.DEPBAR.LE gsb0, 0x0 ;  /* 0x00008000000079c5 */ /* 0x000fc40000010000 */
[----:B------:R-:W-:-:S05]  /*7030*/  WARPGROUP.ARRIVE ;  /* 0x00000000000079c5 */ /* 0x000fca0000000000 */
[----:B------:R-:W2:Y:S01]  /*7040*/  MUFU.TANH R97, R97 ;  /* 0x0000006100617308 */ /* 0x000ea20000002400 */
[----:B------:R-:W-:Y:S01]  /*7050*/  HGMMA.64x96x16.F32.BF16 R24, gdesc[UR8], R24, gsb0 ;  /* 0x01600000081879f0 */ /* 0x000fe20008001818 */
[----:B------:R-:W-:Y:S01]  /*7060*/  R2UR UR8, R192 ;  /* 0x00000000c00872ca */ /* 0x000fe200000e0000 */
[----:B------:R-:W-:Y:S01]  /*7070*/  UMOV UR10, UR6 ;  /* 0x00000006000a7c82 */ /* 0x000fe20008000000 */
[----:B------:R-:W-:Y:S01]  /*7080*/  R2UR UR9, R193 ;  /* 0x00000000c10972ca */ /* 0x000fe200000e0000 */
[----:B------:R-:W-:Y:S01]  /*7090*/  UMOV UR11, 0x40000040 ;  /* 0x40000040000b7882 */ /* 0x000fe20000000000 */
[----:B-1----:R-:W-:Y:S02]  /*70a0*/  FSEL R206, R81, -INF , P2 ;  /* 0xff80000051ce7808 */ /* 0x002fe40001000000 */
[----:B------:R-:W1:Y:S03]  /*70b0*/  MUFU.TANH R99, R99 ;  /* 0x0000006300637308 */ /* 0x000e660000002400 */
[----:B------:R-:W-:-:S05]  /*70c0*/  FFMA.FTZ R225, R206, UR4, -R223 ;  /* 0x00000004cee17c23 */ /* 0x000fca00080108df */
[----:B------:R3:W-:Y:S01]  /*70d0*/  MUFU.EX2 R87, R202 ;  /* 0x000000ca00577308 */ /* 0x0007e20000000800 */
[----:B--2---:R-:W-:-:S05]  /*70e0*/  FSEL R220, R97, -INF , P2 ;  /* 0xff80000061dc7808 */ /* 0x004fca0001000000 */
[----:B------:R-:W-:Y:S02]  /*70f0*/  FFMA.FTZ R220, R220, UR4, -R217 ;  /* 0x00000004dcdc7c23 */ /* 0x000fe400080108d9 */
[----:B------:R-:W2:Y:S01]  /*7100*/  MUFU.TANH R100, R100 ;  /* 0x0000006400647308 */ /* 0x000ea20000002400 */
[----:B---3--:R-:W-:Y:S01]  /*7110*/  FFMA.FTZ R202, R89, UR4, -R204 ;  /* 0x0000000459ca7c23 */ /* 0x008fe200080108cc */
[--C-:B------:R-:W-:Y:S01]  /*7120*/  FFMA.FTZ R89, R95, UR4, -R96.reuse ;  /* 0x000000045f597c23 */ /* 0x100fe20008010860 */
[----:B------:R-:W-:Y:S01]  /*7130*/  FFMA.FTZ R95, R198, UR4, -R93 ;  /* 0x00000004c65f7c23 */ /* 0x000fe2000801085d */
[----:B------:R-:W-:Y:S01]  /*7140*/  FSEL R198, R82, -INF , P1 ;  /* 0xff80000052c67808 */ /* 0x000fe20000800000 */
[----:B------:R-:W-:Y:S01]  /*7150*/  FFMA.FTZ R96, R203, UR4, -R96 ;  /* 0x00000004cb607c23 */ /* 0x000fe20008010860 */
[----:B------:R-:W-:Y:S01]  /*7160*/  FFMA.FTZ R204, R199, UR4, -R204 ;  /* 0x00000004c7cc7c23 */ /* 0x000fe200080108cc */
[----:B------:R-:W-:Y:S01]  /*7170*/  FSEL R203, R194, -INF , P2 ;  /* 0xff800000c2cb7808 */ /* 0x000fe20001000000 */
[----:B------:R-:W3:Y:S01]  /*7180*/  MUFU.TANH R102, R102 ;  /* 0x0000006600667308 */ /* 0x000ee20000002400 */
[----:B------:R-:W-:Y:S01]  /*7190*/  FSEL R199, R98, -INF , P1 ;  /* 0xff80000062c77808 */ /* 0x000fe20000800000 */
[----:B------:R-:W-:Y:S01]  /*71a0*/  FFMA.FTZ R215, R198, UR4, -R215 ;  /* 0x00000004c6d77c23 */ /* 0x000fe200080108d7 */
[----:B------:R-:W-:Y:S01]  /*71b0*/  FSEL R198, R83, -INF , P1 ;  /* 0xff80000053c67808 */ /* 0x000fe20000800000 */
[----:B------:R-:W-:-:S02]  /*71c0*/  FFMA.FTZ R224, R203, UR4, -R222 ;  /* 0x00000004cbe07c23 */ /* 0x000fc400080108de */
[----:B------:R-:W-:Y:S02]  /*71d0*/  FFMA.FTZ R222, R199, UR4, -R222 ;  /* 0x00000004c7de7c23 */ /* 0x000fe400080108de */
[----:B------:R-:W-:Y:S01]  /*71e0*/  MUFU.EX2 R118, R118 ;  /* 0x0000007600767308 */ /* 0x000fe20000000800 */
[----:B------:R-:W4:Y:S01]  /*71f0*/  SHFL.IDX PT, R199, R13, R9, 0x1f ;  /* 0x00001f090dc77589 */ /* 0x000f2200000e0000 */
[----:B------:R-:W-:Y:S01]  /*7200*/  FFMA.FTZ R223, R198, UR4, -R223 ;  /* 0x00000004c6df7c23 */ /* 0x000fe200080108df */
[----:B-1----:R-:W-:Y:S02]  /*7210*/  FSEL R198, R99, -INF , P1 ;  /* 0xff80000063c67808 */ /* 0x002fe40000800000 */
[----:B--2---:R-:W-:-:S03]  /*7220*/  FSEL R221, R100, -INF , P2 ;  /* 0xff80000064dd7808 */ /* 0x004fc60001000000 */
[----:B------:R-:W1:Y:S01]  /*7230*/  MUFU.TANH R101, R101 ;  /* 0x0000006500657308 */ /* 0x000e620000002400 */
[----:B---3--:R-:W-:Y:S01]  /*7240*/  FSEL R203, R102, -INF , P1 ;  /* 0xff80000066cb7808 */ /* 0x008fe20000800000 */
[----:B------:R-:W-:Y:S01]  /*7250*/  FFMA.FTZ R217, R198, UR4, -R217 ;  /* 0x00000004c6d97c23 */ /* 0x000fe200080108d9 */
[----:B------:R-:W-:Y:S01]  /*7260*/  FFMA.FTZ R198, -R15, R15, 1 ;  /* 0x3f8000000fc67423 */ /* 0x000fe2000001010f */
[--C-:B------:R-:W-:Y:S02]  /*7270*/  FFMA.FTZ R221, R221, UR4, -R218.reuse ;  /* 0x00000004dddd7c23 */ /* 0x100fe400080108da */
[----:B------:R-:W-:Y:S02]  /*7280*/  FFMA.FTZ R218, R203, UR4, -R218 ;  /* 0x00000004cbda7c23 */ /* 0x000fe400080108da */
[----:B------:R-:W-:Y:S01]  /*7290*/  MUFU.TANH R103, R103 ;  /* 0x0000006700677308 */ /* 0x000fe20000002400 */
[----:B------:R-:W-:Y:S07]  /*72a0*/  SHFL.IDX PT, R203, R13, R229, 0x1f ;  /* 0x00001fe50dcb7589 */ /* 0x000fee00000e0000 */
[----:B------:R-:W2:Y:S01]  /*72b0*/  MUFU.TANH R104, R104 ;  /* 0x0000006800687308 */ /* 0x000ea20000002400 */
[----:B-1----:R-:W-:-:S05]  /*72c0*/  FSEL R219, R101, -INF , P2 ;  /* 0xff80000065db7808 */ /* 0x002fca0001000000 */
[----:B------:R-:W-:Y:S02]  /*72d0*/  FFMA.FTZ R219, R219, UR4, -R216 ;  /* 0x00000004dbdb7c23 */ /* 0x000fe400080108d8 */
[----:B------:R-:W-:Y:S08]  /*72e0*/  MUFU.TANH R106, R106 ;  /* 0x0000006a006a7308 */ /* 0x000ff00000002400 */
[----:B------:R-:W1:Y:S01]  /*72f0*/  MUFU.TANH R79, R79 ;  /* 0x0000004f004f7308 */ /* 0x000e620000002400 */
[----:B--2---:R-:W-:-:S05]  /*7300*/  FSEL R206, R104, -INF , P2 ;  /* 0xff80000068ce7808 */ /* 0x004fca0001000000 */
[----:B----4-:R-:W-:Y:S02]  /*7310*/  FFMA.FTZ R206, R206, UR4, -R199 ;  /* 0x00000004cece7c23 */ /* 0x010fe400080108c7 */
[----:B------:R2:W-:Y:S08]  /*7320*/  MUFU.EX2 R14, R201 ;  /* 0x000000c9000e7308 */ /* 0x0005f00000000800 */
[----:B------:R-:W-:Y:S01]  /*7330*/  MUFU.TANH R108, R108 ;  /* 0x0000006c006c7308 */ /* 0x000fe20000002400 */
[----:B--2---:R-:W2:Y:S01]  /*7340*/  SHFL.IDX PT, R201, R13, R233, 0x1f ;  /* 0x00001fe90dc97589 */ /* 0x004ea200000e0000 */
[----:B-1----:R-:W-:Y:S01]  /*7350*/  FSEL R208, R79, -INF , P1 ;  /* 0xff8000004fd07808 */ /* 0x002fe20000800000 */
[----:B------:R-:W-:-:S02]  /*7360*/  WARPGROUP.DEPBAR.LE gsb0, 0x0 ;  /* 0x00008000000079c5 */ /* 0x000fc40000010000 */
[----:B------:R-:W-:-:S03]  /*7370*/  WARPGROUP.ARRIVE ;  /* 0x00000000000079c5 */ /* 0x000fc60000000000 */
[----:B------:R-:W-:Y:S01]  /*7380*/  MUFU.TANH R110, R110 ;  /* 0x0000006e006e7308 */ /* 0x000fe20000002400 */
[----:B------:R-:W-:Y:S02]  /*7390*/  FFMA.FTZ R93, R208, UR4, -R93 ;  /* 0x00000004d05d7c23 */ /* 0x000fe4000801085d */
[----:B------:R1:W-:Y:S01]  /*73a0*/  SHFL.IDX PT, R208, R13, R230, 0x1f ;  /* 0x00001fe60dd07589 */ /* 0x0003e200000e0000 */
[----:B------:R-:W-:Y:S04]  /*73b0*/  HGMMA.64x96x16.F32.BF16 R24, gdesc[UR8], R24, gsb0 ;  /* 0x01600000081879f0 */ /* 0x000fe80008001818 */
[----:B------:R-:W3:Y:S08]  /*73c0*/  MUFU.TANH R109, R109 ;  /* 0x0000006d006d7308 */ /* 0x000ef00000002400 */
[----:B------:R-:W-:Y:S08]  /*73d0*/  MUFU.TANH R111, R111 ;  /* 0x0000006f006f7308 */ /* 0x000ff00000002400 */
[----:B------:R-:W-:Y:S01]  /*73e0*/  MUFU.TANH R112, R112 ;  /* 0x0000007000707308 */ /* 0x000fe20000002400 */
[----:B---3--:R-:W-:-:S07]  /*73f0*/  FSEL R207, R109, -INF , P2 ;  /* 0xff8000006dcf7808 */ /* 0x008fce0001000000 */
[----:B------:R-:W-:Y:S08]  /*7400*/  MUFU.TANH R114, R114 ;  /* 0x0000007200727308 */ /* 0x000ff00000002400 */
[----:B------:R3:W-:Y:S08]  /*7410*/  MUFU.EX2 R15, R200 ;  /* 0x000000c8000f7308 */ /* 0x0007f00000000800 */
[----:B------:R-:W-:Y:S01]  /*7420*/  MUFU.TANH R113, R113 ;  /* 0x0000007100717308 */ /* 0x000fe20000002400 */
[----:B---3--:R-:W-:-:S05]  /*7430*/  FSEL R200, R108, -INF , P2 ;  /* 0xff8000006cc87808 */ /* 0x008fca0001000000 */
[----:B--2---:R-:W-:Y:S02]  /*7440*/  FFMA.FTZ R200, R200, UR4, -R201 ;  /* 0x00000004c8c87c23 */ /* 0x004fe400080108c9 */
        /* <DEDUP_REMOVED lines=8> */
[----:B------:R-:W3:Y:S01]  /*74d0*/  MUFU.TANH R196, R196 ;  /* 0x000000c400c47308 */ /* 0x000ee20000002400 */
[----:B-1----:R-:W-:-:S07]  /*74e0*/  FSEL R228, R105, -INF , P2 ;  /* 0xff80000069e47808 */ /* 0x002fce0001000000 */
[----:B------:R-:W1:Y:S01]  /*74f0*/  MUFU.TANH R119, R119 ;  /* 0x0000007700777308 */ /* 0x000e620000002400 */
[----:B--2---:R-:W-:Y:S01]  /*7500*/  FSEL R213, R107, -INF , P1 ;  /* 0xff8000006bd57808 */ /* 0x004fe20000800000 */
[----:B------:R-:W-:Y:S02]  /*7510*/  WARPGROUP.DEPBAR.LE gsb0, 0x0 ;  /* 0x00008000000079c5 */ /* 0x000fe40000010000 */
[----:B------:R-:W2:Y:S04]  /*7520*/  LDS R227, [R227+0x380] ;  /* 0x00038000e3e37984 */ /* 0x000ea80000000800 */
[----:B------:R-:W-:Y:S08]  /*7530*/  MUFU.EX2 R117, R117 ;  /* 0x0000007500757308 */ /* 0x000ff00000000800 */
[----:B------:R-:W4:Y:S08]  /*7540*/  MUFU.EX2 R85, R85 ;  /* 0x0000005500557308 */ /* 0x000f300000000800 */
[----:B------:R-:W4:Y:S08]  /*7550*/  MUFU.EX2 R86, R86 ;  /* 0x0000005600567308 */ /* 0x000f300000000800 */
[----:B------:R-:W-:Y:S08]  /*7560*/  MUFU.EX2 R90, R90 ;  /* 0x0000005a005a7308 */ /* 0x000ff00000000800 */
[----:B------:R-:W-:Y:S01]  /*7570*/  MUFU.EX2 R88, R88 ;  /* 0x0000005800587308 */ /* 0x000fe20000000800 */
[----:B--2---:R-:W2:Y:S07]  /*7580*/  SHFL.IDX PT, R234, R227, R9, 0x1f ;  /* 0x00001f09e3ea7589 */ /* 0x004eae00000e0000 */
[----:B------:R-:W-:Y:S01]  /*7590*/  MUFU.EX2 R91, R91 ;  /* 0x0000005b005b7308 */ /* 0x000fe20000000800 */
[----:B------:R-:W-:Y:S04]  /*75a0*/  SHFL.IDX PT, R232, R227, R115, 0x1f ;  /* 0x00001f73e3e87589 */ /* 0x000fe800000e0000 */
[----:B------:R-:W3:Y:S03]  /*75b0*/  SHFL.IDX PT, R233, R227, R233, 0x1f ;  /* 0x00001fe9e3e97589 */ /* 0x000ee600000e0000 */
[----:B------:R-:W-:Y:S01]  /*75c0*/  MUFU.EX2 R84, R84 ;  /* 0x0000005400547308 */ /* 0x000fe20000000800 */
[----:B------:R-:W1:Y:S04]  /*75d0*/  SHFL.IDX PT, R229, R227, R229, 0x1f ;  /* 0x00001fe5e3e57589 */ /* 0x000e6800000e0000 */
[----:B------:R-:W4:Y:S03]  /*75e0*/  SHFL.IDX PT, R230, R227, R230, 0x1f ;  /* 0x00001fe6e3e67589 */ /* 0x000f2600000e0000 */
[----:B------:R-:W-:Y:S01]  /*75f0*/  MUFU.EX2 R92, R92 ;  /* 0x0000005c005c7308 */ /* 0x000fe20000000800 */
[----:B------:R-:W4:Y:S01]  /*7600*/  SHFL.IDX PT, R231, R227, R231, 0x1f ;  /* 0x00001fe7e3e77589 */ /* 0x000f2200000e0000 */
[--C-:B--2---:R-:W-:Y:S01]  /*7610*/  FADD.FTZ R24, R24, -R234.reuse ;  /* 0x800000ea18187221 */ /* 0x104fe20000010000 */
[----:B------:R-:W-:-:S05]  /*7620*/  FADD.FTZ R234, R26, -R234 ;  /* 0x800000ea1aea7221 */ /* 0x000fca0000010000 */
[----:B------:R2:W-:Y:S01]  /*7630*/  MUFU.EX2 R26, R202 ;  /* 0x000000ca001a7308 */ /* 0x0005e20000000800 */
[----:B------:R-:W-:Y:S01]  /*7640*/  FMUL.FTZ R24, R118, R24 ;  /* 0x0000001876187220 */ /* 0x000fe20000410000 */
[----:B------:R-:W-:-:S03]  /*7650*/  FMUL.FTZ R234, R87, R234 ;  /* 0x000000ea57ea7220 */ /* 0x000fc60000410000 */
[----:B------:R-:W-:Y:S01]  /*7660*/  FMUL.FTZ R198, R198, R24 ;  /* 0x00000018c6c67220 */ /* 0x000fe20000410000 */
[----:B------:R-:W-:Y:S01]  /*7670*/  FSEL R24, R103, -INF , P1 ;  /* 0xff80000067187808 */ /* 0x000fe20000800000 */
[----:B---3--:R-:W-:Y:S01]  /*7680*/  FADD.FTZ R28, R28, -R233 ;  /* 0x800000e91c1c7221 */ /* 0x008fe20000010000 */
[----:B------:R-:W-:Y:S01]  /*7690*/  FFMA.FTZ R237, -R237, R237, 1 ;  /* 0x3f800000eded7423 */ /* 0x000fe200000101ed */
[----:B--2---:R-:W-:Y:S01]  /*76a0*/  FFMA.FTZ R202, R207, UR4, -R203 ;  /* 0x00000004cfca7c23 */ /* 0x004fe200080108cb */
[----:B------:R-:W-:Y:S01]  /*76b0*/  FSEL R207, R114, -INF , P1 ;  /* 0xff80000072cf7808 */ /* 0x000fe20000800000 */
[----:B------:R-:W-:Y:S01]  /*76c0*/  FFMA.FTZ R216, R24, UR4, -R216 ;  /* 0x0000000418d87c23 */ /* 0x000fe200080108d8 */
[----:B------:R-:W-:Y:S01]  /*76d0*/  FSEL R24, R106, -INF , P1 ;  /* 0xff8000006a187808 */ /* 0x000fe20000800000 */
[--C-:B-1----:R-:W-:Y:S01]  /*76e0*/  FADD.FTZ R29, R29, -R229.reuse ;  /* 0x800000e51d1d7221 */ /* 0x102fe20000010000 */
[----:B------:R-:W-:Y:S01]  /*76f0*/  FADD.FTZ R31, R31, -R229 ;  /* 0x800000e51f1f7221 */ /* 0x000fe20000010000 */
[----:B----4-:R-:W-:Y:S01]  /*7700*/  FADD.FTZ R35, R35, -R230 ;  /* 0x800000e623237221 */ /* 0x010fe20000010000 */
[----:B------:R-:W-:Y:S01]  /*7710*/  FFMA.FTZ R21, -R21, R21, 1 ;  /* 0x3f80000015157423 */ /* 0x000fe20000010115 */
[----:B------:R-:W-:Y:S01]  /*7720*/  FFMA.FTZ R199, R24, UR4, -R199 ;  /* 0x0000000418c77c23 */ /* 0x000fe200080108c7 */
[----:B------:R-:W-:Y:S01]  /*7730*/  FSEL R24, R110, -INF , P1 ;  /* 0xff8000006e187808 */ /* 0x000fe20000800000 */
[----:B------:R-:W-:Y:S01]  /*7740*/  FADD.FTZ R38, R38, -R231 ;  /* 0x800000e726267221 */ /* 0x000fe20000010000 */
[----:B------:R-:W-:Y:S01]  /*7750*/  FADD.FTZ R30, R30, -R233 ;  /* 0x800000e91e1e7221 */ /* 0x000fe20000010000 */
[----:B------:R-:W-:Y:S01]  /*7760*/  FADD.FTZ R36, R36, -R231 ;  /* 0x800000e724247221 */ /* 0x000fe20000010000 */
[----:B------:R-:W-:Y:S01]  /*7770*/  MUFU.EX2 R89, R89 ;  /* 0x0000005900597308 */ /* 0x000fe20000000800 */
[----:B------:R-:W-:Y:S01]  /*7780*/  FFMA.FTZ R201, R24, UR4, -R201 ;  /* 0x0000000418c97c23 */ /* 0x000fe200080108c9 */
[----:B------:R-:W-:-:S05]  /*7790*/  FSEL R24, R111, -INF , P1 ;  /* 0xff8000006f187808 */ /* 0x000fca0000800000 */
[----:B------:R-:W-:Y:S01]  /*77a0*/  FFMA.FTZ R203, R24, UR4, -R203 ;  /* 0x0000000418cb7c23 */ /* 0x000fe200080108cb */
[----:B------:R-:W-:Y:S08]  /*77b0*/  MUFU.EX2 R96, R96 ;  /* 0x0000006000607308 */ /* 0x000ff00000000800 */
[----:B------:R1:W2:Y:S01]  /*77c0*/  MUFU.EX2 R24, R204 ;  /* 0x000000cc00187308 */ /* 0x0002a20000000800 */
[----:B------:R-:W-:-:S07]  /*77d0*/  FFMA.FTZ R72, -R72, R72, 1 ;  /* 0x3f80000048487423 */ /* 0x000fce0000010148 */
[----:B------:R-:W3:Y:S01]  /*77e0*/  MUFU.EX2 R94, R94 ;  /* 0x0000005e005e7308 */ /* 0x000ee20000000800 */
[----:B-1----:R-:W-:-:S05]  /*77f0*/  FSEL R204, R112, -INF , P2 ;  /* 0xff80000070cc7808 */ /* 0x002fca0001000000 */
[--C-:B------:R-:W-:Y:S01]  /*7800*/  FFMA.FTZ R204, R204, UR4, -R205.reuse ;  /* 0x00000004cccc7c23 */ /* 0x100fe200080108cd */
[----:B------:R-:W-:Y:S01]  /*7810*/  FFMA.FTZ R205, R207, UR4, -R205 ;  /* 0x00000004cfcd7c23 */ /* 0x000fe200080108cd */
[----:B------:R-:W-:Y:S01]  /*7820*/  FSEL R207, R113, -INF , P2 ;  /* 0xff80000071cf7808 */ /* 0x000fe20001000000 */
[----:B------:R-:W-:Y:S04]  /*7830*/  MUFU.EX2 R95, R95 ;  /* 0x0000005f005f7308 */ /* 0x000fe80000000800 */
[--C-:B------:R-:W-:Y:S01]  /*7840*/  FFMA.FTZ R207, R207, UR4, -R208.reuse ;  /* 0x00000004cfcf7c23 */ /* 0x100fe200080108d0 */
[----:B------:R-:W-:Y:S01]  /*7850*/  FFMA.FTZ R208, R13, UR4, -R208 ;  /* 0x000000040dd07c23 */ /* 0x000fe200080108d0 */
[----:B------:R-:W-:Y:S01]  /*7860*/  FSEL R13, R197, -INF , P1 ;  /* 0xff800000c50d7808 */ /* 0x000fe20000800000 */
[----:B------:R-:W-:Y:S01]  /*7870*/  FFMA.FTZ R73, -R73, R73, 1 ;  /* 0x3f80000049497423 */ /* 0x000fe20000010149 */
[----:B------:R-:W-:Y:S01]  /*7880*/  FFMA.FTZ R75, -R75, R75, 1 ;  /* 0x3f8000004b4b7423 */ /* 0x000fe2000001014b */
[----:B------:R-:W-:Y:S01]  /*7890*/  FFMA.FTZ R76, -R76, R76, 1 ;  /* 0x3f8000004c4c7423 */ /* 0x000fe2000001014c */
[----:B------:R-:W-:Y:S01]  /*78a0*/  FFMA.FTZ R81, -R81, R81, 1 ;  /* 0x3f80000051517423 */ /* 0x000fe20000010151 */
[----:B------:R-:W-:Y:S01]  /*78b0*/  FFMA.FTZ R210, R13, UR4, -R210 ;  /* 0x000000040dd27c23 */ /* 0x000fe200080108d2 */
[----:B------:R-:W-:Y:S01]  /*78c0*/  FFMA.FTZ R80, -R80, R80, 1 ;  /* 0x3f80000050507423 */ /* 0x000fe20000010150 */
[----:B------:R1:W4:Y:S01]  /*78d0*/  MUFU.EX2 R13, R211 ;  /* 0x000000d3000d7308 */ /* 0x0003220000000800 */
[----:B------:R-:W-:Y:S01]  /*78e0*/  FFMA.FTZ R83, -R83, R83, 1 ;  /* 0x3f80000053537423 */ /* 0x000fe20000010153 */
[----:B------:R-:W-:Y:S01]  /*78f0*/  FFMA.FTZ R99, -R99, R99, 1 ;  /* 0x3f80000063637423 */ /* 0x000fe20000010163 */
[----:B------:R-:W-:-:S05]  /*7900*/  FFMA.FTZ R78, -R78, R78, 1 ;  /* 0x3f8000004e4e7423 */ /* 0x000fca000001014e */
[----:B------:R-:W-:Y:S01]  /*7910*/  MUFU.EX2 R93, R93 ;  /* 0x0000005d005d7308 */ /* 0x000fe20000000800 */
[--C-:B-1----:R-:W-:Y:S01]  /*7920*/  FFMA.FTZ R211, R228, UR4, -R212.reuse ;  /* 0x00000004e4d37c23 */ /* 0x102fe200080108d4 */
        /* <DEDUP_REMOVED lines=9> */
[----:B------:R-:W-:Y:S01]  /*79c0*/  FMUL.FTZ R35, R91, R35 ;  /* 0x000000235b237220 */ /* 0x000fe20000410000 */
[----:B------:R-:W-:Y:S01]  /*79d0*/  FMUL.FTZ R30, R84, R30 ;  /* 0x0000001e541e7220 */ /* 0x000fe20000410000 */
[----:B------:R-:W1:Y:S01]  /*79e0*/  SHFL.IDX PT, R228, R227, R228, 0x1f ;  /* 0x00001fe4e3e47589 */ /* 0x000e6200000e0000 */
[----:B------:R-:W-:-:S02]  /*79f0*/  VIADD R231, R9, 0x10 ;  /* 0x0000001009e77836 */ /* 0x000fc40000000000 */
[----:B------:R-:W-:Y:S01]  /*7a00*/  FMUL.FTZ R36, R26, R36 ;  /* 0x000000241a247220 */ /* 0x000fe20000410000 */
[----:B------:R-:W-:Y:S01]  /*7a10*/  IADD3 R233, R9, 0x18, RZ ;  /* 0x0000001809e97810 */ /* 0x000fe20007ffe0ff */
[----:B------:R-:W2:Y:S01]  /*7a20*/  SHFL.IDX PT, R227, R227, R12, 0x1f ;  /* 0x00001f0ce3e37589 */ /* 0x000ea200000e0000 */
[----:B------:R-:W-:Y:S01]  /*7a30*/  FFMA.FTZ R79, -R79, R79, 1 ;  /* 0x3f8000004f4f7423 */ /* 0x000fe2000001014f */
[----:B------:R-:W-:Y:S08]  /*7a40*/  MUFU.EX2 R211, R211 ;  /* 0x000000d300d37308 */ /* 0x000ff00000000800 */
[----:B------:R-:W-:Y:S08]  /*7a50*/  MUFU.EX2 R203, R203 ;  /* 0x000000cb00cb7308 */ /* 0x000ff00000000800 */
[----:B------:R-:W-:Y:S08]  /*7a60*/  MUFU.EX2 R199, R199 ;  /* 0x000000c700c77308 */ /* 0x000ff00000000800 */
[----:B------:R-:W-:Y:S01]  /*7a70*/  MUFU.EX2 R204, R204 ;  /* 0x000000cc00cc7308 */ /* 0x000fe20000000800 */
[----:B-1----:R-:W-:Y:S01]  /*7a80*/  FADD.FTZ R34, R34, -R228 ;  /* 0x800000e422227221 */ /* 0x002fe20000010000 */
[--C-:B--2---:R-:W-:Y:S01]  /*7a90*/  FADD.FTZ R37, R37, -R227.reuse ;  /* 0x800000e325257221 */ /* 0x104fe20000010000 */
[----:B------:R-:W-:-:S05]  /*7aa0*/  FADD.FTZ R39, R39, -R227 ;  /* 0x800000e327277221 */ /* 0x000fca0000010000 */
        /* <DEDUP_REMOVED lines=17> */
[----:B------:R-:W-:Y:S01]  /*7bc0*/  FFMA.FTZ R196, -R196, R196, 1 ;  /* 0x3f800000c4c47423 */ /* 0x000fe200000101c4 */
[----:B------:R-:W-:Y:S01]  /*7bd0*/  FFMA.FTZ R119, -R119, R119, 1 ;  /* 0x3f80000077777423 */ /* 0x000fe20000010177 */
[----:B------:R-:W-:Y:S01]  /*7be0*/  R2UR UR4, R236 ;  /* 0x00000000ec0472ca */ /* 0x000fe200000e0000 */
[----:B-1----:R-:W-:-:S03]  /*7bf0*/  FFMA.FTZ R226, -R18, R18, 1 ;  /* 0x3f80000012e27423 */ /* 0x002fc60000010112 */
[----:B------:R1:W-:Y:S02]  /*7c00*/  MUFU.EX2 R18, R215 ;  /* 0x000000d700127308 */ /* 0x0003e40000000800 */
[----:B-1----:R-:W-:Y:S01]  /*7c10*/  FMUL.FTZ R215, R226, R234 ;  /* 0x000000eae2d77220 */ /* 0x002fe20000410000 */
[--C-:B------:R-:W-:Y:S01]  /*7c20*/  FADD.FTZ R226, R25, -R232.reuse ;  /* 0x800000e819e27221 */ /* 0x100fe20000010000 */
[----:B------:R-:W-:-:S04]  /*7c30*/  FADD.FTZ R232, R27, -R232 ;  /* 0x800000e81be87221 */ /* 0x000fc80000010000 */
[----:B------:R1:W-:Y:S01]  /*7c40*/  MUFU.EX2 R25, R225 ;  /* 0x000000e100197308 */ /* 0x0003e20000000800 */
[----:B------:R-:W-:-:S07]  /*7c50*/  FMUL.FTZ R34, R90, R34 ;  /* 0x000000225a227220 */ /* 0x000fce0000410000 */
[----:B------:R2:W-:Y:S01]  /*7c60*/  MUFU.EX2 R27, R223 ;  /* 0x000000df001b7308 */ /* 0x0005e20000000800 */
[----:B-1----:R-:W-:Y:S01]  /*7c70*/  FADD.FTZ R225, R32, -R228 ;  /* 0x800000e420e17221 */ /* 0x002fe20000010000 */
[----:B------:R-:W-:Y:S01]  /*7c80*/  FADD.FTZ R228, R33, -R230 ;  /* 0x800000e621e47221 */ /* 0x000fe20000010000 */
[----:B------:R-:W-:-:S05]  /*7c90*/  FFMA.FTZ R33, -R6, R6, 1 ;  /* 0x3f80000006217423 */ /* 0x000fca0000010106 */
[----:B------:R1:W-:Y:S01]  /*7ca0*/  MUFU.EX2 R32, R224 ;  /* 0x000000e000207308 */ /* 0x0003e20000000800 */
[----:B--2---:R-:W-:Y:S01]  /*7cb0*/  FFMA.FTZ R223, -R5, R5, 1 ;  /* 0x3f80000005df7423 */ /* 0x004fe20000010105 */
[----:B------:R-:W-:Y:S01]  /*7cc0*/  FMUL.FTZ R232, R88, R232 ;  /* 0x000000e858e87220 */ /* 0x000fe20000410000 */
[----:B------:R-:W-:Y:S01]  /*7cd0*/  FMUL.FTZ R225, R15, R225 ;  /* 0x000000e10fe17220 */ /* 0x000fe20000410000 */
[----:B------:R-:W-:Y:S01]  /*7ce0*/  FFMA.FTZ R227, -R3, R3, 1 ;  /* 0x3f80000003e37423 */ /* 0x000fe20000010103 */
[----:B------:R-:W-:Y:S01]  /*7cf0*/  FMUL.FTZ R228, R92, R228 ;  /* 0x000000e45ce47220 */ /* 0x000fe20000410000 */
[----:B------:R-:W-:Y:S02]  /*7d00*/  VIADD R230, R9, 0x14 ;  /* 0x0000001409e67836 */ /* 0x000fe40000000000 */
[----:B------:R-:W-:Y:S01]  /*7d10*/  FMUL.FTZ R72, R72, R36 ;  /* 0x0000002448487220 */ /* 0x000fe20000410000 */
[----:B------:R-:W-:Y:S01]  /*7d20*/  FMUL.FTZ R37, R89, R37 ;  /* 0x0000002559257220 */ /* 0x000fe20000410000 */
[----:B-1----:R-:W-:Y:S01]  /*7d30*/  FMUL.FTZ R224, R117, R226 ;  /* 0x000000e275e07220 */ /* 0x002fe20000410000 */
[----:B------:R1:W5:Y:S04]  /*7d40*/  LDL.LU R6, [R1+0x44] ;  /* 0x0000440001067983 */ /* 0x0003680000300800 */
[----:B------:R2:W3:Y:S01]  /*7d50*/  LDS R226, [R10+0x380] ;  /* 0x000380000ae27984 */ /* 0x0004e20000000800 */
[----:B------:R-:W-:Y:S01]  /*7d60*/  FMUL.FTZ R224, R33, R224 ;  /* 0x000000e021e07220 */ /* 0x000fe20000410000 */
[----:B------:R-:W-:Y:S01]  /*7d70*/  FFMA.FTZ R33, -R4, R4, 1 ;  /* 0x3f80000004217423 */ /* 0x000fe20000010104 */
[----:B------:R-:W-:Y:S01]  /*7d80*/  FMUL.FTZ R223, R223, R232 ;  /* 0x000000e8dfdf7220 */ /* 0x000fe20000410000 */
[----:B------:R-:W-:Y:S01]  /*7d90*/  FMUL.FTZ R30, R227, R30 ;  /* 0x0000001ee31e7220 */ /* 0x000fe20000410000 */
[----:B------:R-:W-:Y:S01]  /*7da0*/  FMUL.FTZ R36, R96, R39 ;  /* 0x0000002760247220 */ /* 0x000fe20000410000 */
[----:B------:R1:W5:Y:S01]  /*7db0*/  LDL.LU R5, [R1+0x40] ;  /* 0x0000400001057983 */ /* 0x0003620000300800 */
[----:B--2---:R2:W-:Y:S01]  /*7dc0*/  MUFU.EX2 R10, R222 ;  /* 0x000000de000a7308 */ /* 0x0045e20000000800 */
[----:B------:R-:W-:Y:S01]  /*7dd0*/  IADD3 R232, R9, 0xc, RZ ;  /* 0x0000000c09e87810 */ /* 0x000fe20007ffe0ff */
[----:B------:R-:W-:Y:S01]  /*7de0*/  FMUL.FTZ R39, R73, R37 ;  /* 0x0000002549277220 */ /* 0x000fe20000410000 */
[----:B------:R1:W5:Y:S01]  /*7df0*/  LDL.LU R4, [R1+0x3c] ;  /* 0x00003c0001047983 */ /* 0x0003620000300800 */
[----:B--2---:R-:W-:Y:S01]  /*7e00*/  FMUL.FTZ R222, R33, R28 ;  /* 0x0000001c21de7220 */ /* 0x004fe20000410000 */
[----:B------:R-:W-:-:S03]  /*7e10*/  FFMA.FTZ R28, -R2, R2, 1 ;  /* 0x3f800000021c7423 */ /* 0x000fc60000010102 */
[----:B------:R2:W1:Y:S01]  /*7e20*/  MUFU.EX2 R33, R220 ;  /* 0x000000dc00217308 */ /* 0x0004620000000800 */
[----:B------:R-:W-:Y:S01]  /*7e30*/  FMUL.FTZ R37, R75, R36 ;  /* 0x000000244b257220 */ /* 0x000fe20000410000 */
[----:B------:R1:W5:Y:S04]  /*7e40*/  LDL.LU R3, [R1+0x38] ;  /* 0x0000380001037983 */ /* 0x0003680000300800 */
[----:B------:R1:W5:Y:S01]  /*7e50*/  LDL.LU R2, [R1+0x34] ;  /* 0x0000340001027983 */ /* 0x0003620000300800 */
[----:B------:R-:W-:Y:S01]  /*7e60*/  VIADD R234, R9, 0x1c ;  /* 0x0000001c09ea7836 */ /* 0x000fe20000000000 */
[----:B------:R-:W-:Y:S01]  /*7e70*/  MUFU.EX2 R36, R206 ;  /* 0x000000ce00247308 */ /* 0x000fe20000000800 */
[----:B--2---:R-:W-:Y:S01]  /*7e80*/  FMUL.FTZ R220, R14, R31 ;  /* 0x0000001f0edc7220 */ /* 0x004fe20000410000 */
[----:B------:R-:W-:Y:S01]  /*7e90*/  FMUL.FTZ R31, R28, R29 ;  /* 0x0000001d1c1f7220 */ /* 0x000fe20000410000 */
[----:B------:R-:W-:Y:S01]  /*7ea0*/  FFMA.FTZ R28, -R20, R20, 1 ;  /* 0x3f800000141c7423 */ /* 0x000fe20000010114 */
[----:B------:R-:W-:Y:S01]  /*7eb0*/  LDS R73, [R11+0x380] ;  /* 0x000380000b497984 */ /* 0x000fe20000000800 */
[----:B------:R-:W-:Y:S01]  /*7ec0*/  FMUL.FTZ R29, R237, R220 ;  /* 0x000000dced1d7220 */ /* 0x000fe20000410000 */
[----:B------:R-:W-:Y:S01]  /*7ed0*/  FFMA.FTZ R220, -R235, R235, 1 ;  /* 0x3f800000ebdc7423 */ /* 0x000fe200000101eb */
[----:B------:R-:W-:Y:S01]  /*7ee0*/  VIADD R235, R9, 0x8 ;  /* 0x0000000809eb7836 */ /* 0x000fe20000000000 */
[----:B------:R2:W1:Y:S02]  /*7ef0*/  MUFU.EX2 R20, R217 ;  /* 0x000000d900147308 */ /* 0x0004640000000800 */
[----:B------:R-:W-:Y:S01]  /*7f00*/  FMUL.FTZ R220, R220, R225 ;  /* 0x000000e1dcdc7220 */ /* 0x000fe20000410000 */
[----:B------:R-:W-:Y:S01]  /*7f10*/  FFMA.FTZ R225, -R19, R19, 1 ;  /* 0x3f80000013e17423 */ /* 0x000fe20000010113 */
[----:B---3--:R-:W3:Y:S03]  /*7f20*/  SHFL.IDX PT, R227, R226, R231, 0x1f ;  /* 0x00001fe7e2e37589 */ /* 0x008ee600000e0000 */
[----:B------:R-:W-:Y:S01]  /*7f30*/  FMUL.FTZ R225, R225, R228 ;  /* 0x000000e4e1e17220 */ /* 0x000fe20000410000 */
[----:B------:R4:W-:Y:S01]  /*7f40*/  MUFU.EX2 R19, R221 ;  /* 0x000000dd00137308 */ /* 0x0009e20000000800 */
[----:B--2---:R-:W-:Y:S01]  /*7f50*/  FMUL.FTZ R217, R28, R34 ;  /* 0x000000221cd97220 */ /* 0x004fe20000410000 */
[----:B------:R-:W-:Y:S01]  /*7f60*/  FFMA.FTZ R34, -R74, R74, 1 ;  /* 0x3f8000004a227423 */ /* 0x000fe2000001014a */
[----:B------:R-:W2:Y:S03]  /*7f70*/  SHFL.IDX PT, R28, R226, R9, 0x1f ;  /* 0x00001f09e21c7589 */ /* 0x000ea600000e0000 */
[----:B------:R-:W-:Y:S01]  /*7f80*/  FMUL.FTZ R38, R34, R38 ;  /* 0x0000002622267220 */ /* 0x000fe20000410000 */
[----:B------:R-:W1:Y:S01]  /*7f90*/  SHFL.IDX PT, R74, R226, R115, 0x1f ;  /* 0x00001f73e24a7589 */ /* 0x000e6200000e0000 */
[----:B------:R3:W-:Y:S01]  /*7fa0*/  MUFU.EX2 R34, R219 ;  /* 0x000000db00227308 */ /* 0x0007e20000000800 */
[----:B----4-:R-:W-:-:S02]  /*7fb0*/  FMUL.FTZ R221, R21, R35 ;  /* 0x0000002315dd7220 */ /* 0x010fc40000410000 */
[----:B------:R-:W4:Y:S04]  /*7fc0*/  SHFL.IDX PT, R228, R226, R230, 0x1f ;  /* 0x00001fe6e2e47589 */ /* 0x000f2800000e0000 */
[----:B------:R-:W-:Y:S01]  /*7fd0*/  SHFL.IDX PT, R229, R226, R233, 0x1f ;  /* 0x00001fe9e2e57589 */ /* 0x000fe200000e0000 */
[----:B------:R2:W-:Y:S03]  /*7fe0*/  MUFU.EX2 R21, R218 ;  /* 0x000000da00157308 */ /* 0x0005e60000000800 */
[----:B---3--:R-:W3:Y:S01]  /*7ff0*/  SHFL.IDX PT, R219, R226, R232, 0x1f ;  /* 0x00001fe8e2db7589 */ /* 0x008ee200000e0000 */
[--C-:B------:R-:W-:Y:S01]  /*8000*/  FADD.FTZ R48, R48, -R227.reuse ;  /* 0x800000e330307221 */ /* 0x100fe20000010000 */
[----:B------:R-:W-:-:S03]  /*8010*/  FADD.FTZ R50, R50, -R227 ;  /* 0x800000e332327221 */ /* 0x000fc60000010000 */
[----:B------:R-:W3:Y:S01]  /*8020*/  MUFU.EX2 R35, R216 ;  /* 0x000000d800237308 */ /* 0x000ee20000000800 */
[----:B--2---:R-:W2:Y:S01]  /*8030*/  SHFL.IDX PT, R218, R226, R235, 0x1f ;  /* 0x00001febe2da7589 */ /* 0x004ea200000e0000 */
[--C-:B------:R-:W-:Y:S01]  /*8040*/  FADD.FTZ R40, R40, -R28.reuse ;  /* 0x8000001c28287221 */ /* 0x100fe20000010000 */
[----:B------:R-:W-:Y:S01]  /*8050*/  FADD.FTZ R28, R42, -R28 ;  /* 0x8000001c2a1c7221 */ /* 0x000fe20000010000 */
[----:B------:R-:W-:Y:S01]  /*8060*/  FFMA.FTZ R42, -R77, R77, 1 ;  /* 0x3f8000004d2a7423 */ /* 0x000fe2000001014d */
[----:B------:R-:W-:Y:S01]  /*8070*/  SHFL.IDX PT, R226, R226, R234, 0x1f ;  /* 0x00001feae2e27589 */ /* 0x000fe200000e0000 */
[--C-:B-1----:R-:W-:Y:S01]  /*8080*/  FADD.FTZ R41, R41, -R74.reuse ;  /* 0x8000004a29297221 */ /* 0x102fe20000010000 */
[----:B------:R-:W-:Y:S01]  /*8090*/  FMUL.FTZ R75, R94, R40 ;  /* 0x000000285e4b7220 */ /* 0x000fe20000410000 */
[----:B------:R-:W-:Y:S01]  /*80a0*/  FMUL.FTZ R77, R13, R28 ;  /* 0x0000001c0d4d7220 */ /* 0x000fe20000410000 */
[----:B------:R-:W-:Y:S01]  /*80b0*/  FADD.FTZ R43, R43, -R74 ;  /* 0x8000004a2b2b7221 */ /* 0x000fe20000010000 */
[--C-:B----4-:R-:W-:Y:S01]  /*80c0*/  FADD.FTZ R49, R49, -R228.reuse ;  /* 0x800000e431317221 */ /* 0x110fe20000010000 */
[----:B------:R-:W-:Y:S01]  /*80d0*/  FADD.FTZ R51, R51, -R228 ;  /* 0x800000e433337221 */ /* 0x000fe20000010000 */
[----:B------:R-:W-:Y:S01]  /*80e0*/  FMUL.FTZ R11, R78, R77 ;  /* 0x0000004d4e0b7220 */ /* 0x000fe20000410000 */
[----:B------:R-:W-:Y:S01]  /*80f0*/  SHFL.IDX PT, R74, R73, R232, 0x1f ;  /* 0x00001fe8494a7589 */ /* 0x000fe200000e0000 */
[----:B------:R-:W-:Y:S01]  /*8100*/  FMUL.FTZ R49, R33, R49 ;  /* 0x0000003121317220 */ /* 0x000fe20000410000 */
[----:B------:R-:W-:Y:S01]  /*8110*/  FMUL.FTZ R40, R93, R43 ;  /* 0x0000002b5d287220 */ /* 0x000fe20000410000 */
[----:B------:R-:W-:Y:S01]  /*8120*/  FFMA.FTZ R43, -R82, R82, 1 ;  /* 0x3f800000522b7423 */ /* 0x000fe20000010152 */
[----:B------:R-:W1:Y:S01]  /*8130*/  SHFL.IDX PT, R78, R73, R115, 0x1f ;  /* 0x00001f73494e7589 */ /* 0x000e6200000e0000 */
[--C-:B---3--:R-:W-:Y:S01]  /*8140*/  FADD.FTZ R45, R45, -R219.reuse ;  /* 0x800000db2d2d7221 */ /* 0x108fe20000010000 */
[----:B------:R-:W-:Y:S01]  /*8150*/  FADD.FTZ R47, R47, -R219 ;  /* 0x800000db2f2f7221 */ /* 0x000fe20000010000 */
[----:B------:R-:W-:Y:S01]  /*8160*/  FMUL.FTZ R219, R95, R41 ;  /* 0x000000295fdb7220 */ /* 0x000fe20000410000 */
[----:B------:R-:W-:Y:S01]  /*8170*/  FMUL.FTZ R41, R76, R75 ;  /* 0x0000004b4c297220 */ /* 0x000fe20000410000 */
[----:B------:R-:W-:Y:S01]  /*8180*/  FMUL.FTZ R28, R25, R45 ;  /* 0x0000002d191c7220 */ /* 0x000fe20000410000 */
[----:B------:R-:W3:Y:S01]  /*8190*/  SHFL.IDX PT, R77, R73, R231, 0x1f ;  /* 0x00001fe7494d7589 */ /* 0x000ee200000e0000 */
[--C-:B--2---:R-:W-:Y:S01]  /*81a0*/  FADD.FTZ R44, R44, -R218.reuse ;  /* 0x800000da2c2c7221 */ /* 0x104fe20000010000 */
[----:B------:R-:W-:Y:S01]  /*81b0*/  FADD.FTZ R46, R46, -R218 ;  /* 0x800000da2e2e7221 */ /* 0x000fe20000010000 */
[----:B------:R-:W-:Y:S01]  /*81c0*/  FMUL.FTZ R45, R81, R28 ;  /* 0x0000001c512d7220 */ /* 0x000fe20000410000 */
[----:B------:R-:W-:Y:S01]  /*81d0*/  FMUL.FTZ R28, R27, R47 ;  /* 0x0000002f1b1c7220 */ /* 0x000fe20000410000 */
[----:B------:R-:W-:Y:S01]  /*81e0*/  FMUL.FTZ R75, R12, R44 ;  /* 0x0000002c0c4b7220 */ /* 0x000fe20000410000 */
[----:B------:R-:W-:Y:S01]  /*81f0*/  FMUL.FTZ R47, R32, R48 ;  /* 0x00000030202f7220 */ /* 0x000fe20000410000 */
[----:B------:R-:W2:Y:S01]  /*8200*/  SHFL.IDX PT, R81, R73, R9, 0x1f ;  /* 0x00001f0949517589 */ /* 0x000ea200000e0000 */
        /* <DEDUP_REMOVED lines=10> */
[----:B------:R-:W4:Y:S01]  /*82b0*/  LDL R99, [R1+0x1c] ;  /* 0x00001c0001637983 */ /* 0x000f220000100800 */
[----:B------:R-:W-:Y:S01]  /*82c0*/  FFMA.FTZ R46, -R98, R98, 1 ;  /* 0x3f800000622e7423 */ /* 0x000fe20000010162 */
[----:B-1----:R-:W-:Y:S01]  /*82d0*/  FADD.FTZ R59, R59, -R78 ;  /* 0x8000004e3b3b7221 */ /* 0x002fe20000010000 */
[----:B------:R-:W-:Y:S01]  /*82e0*/  FADD.FTZ R61, R61, -R74 ;  /* 0x8000004a3d3d7221 */ /* 0x000fe20000010000 */
[----:B------:R-:W1:Y:S01]  /*82f0*/  SHFL.IDX PT, R79, R73, R235, 0x1f ;  /* 0x00001feb494f7589 */ /* 0x000e6200000e0000 */
[----:B------:R-:W-:Y:S01]  /*8300*/  FMUL.FTZ R46, R46, R75 ;  /* 0x0000004b2e2e7220 */ /* 0x000fe20000410000 */
[--C-:B------:R-:W-:Y:S01]  /*8310*/  FADD.FTZ R55, R55, -R226.reuse ;  /* 0x800000e237377221 */ /* 0x100fe20000010000 */
[----:B------:R-:W1:Y:S01]  /*8320*/  MUFU.EX2 R206, R209 ;  /* 0x000000d100ce7308 */ /* 0x000e620000000800 */
[----:B------:R-:W1:Y:S01]  /*8330*/  SHFL.IDX PT, R28, R73, R230, 0x1f ;  /* 0x00001fe6491c7589 */ /* 0x000e6200000e0000 */
[--C-:B------:R-:W-:Y:S01]  /*8340*/  FADD.FTZ R52, R52, -R229.reuse ;  /* 0x800000e534347221 */ /* 0x100fe20000010000 */
[----:B------:R-:W-:Y:S01]  /*8350*/  FADD.FTZ R54, R54, -R229 ;  /* 0x800000e536367221 */ /* 0x000fe20000010000 */
[----:B------:R-:W-:Y:S01]  /*8360*/  FADD.FTZ R53, R53, -R226 ;  /* 0x800000e235357221 */ /* 0x000fe20000010000 */
[----:B------:R-:W1:Y:S01]  /*8370*/  SHFL.IDX PT, R76, R73, R234, 0x1f ;  /* 0x00001fea494c7589 */ /* 0x000e6200000e0000 */
[----:B---3--:R-:W-:-:S02]  /*8380*/  FADD.FTZ R66, R66, -R77 ;  /* 0x8000004d42427221 */ /* 0x008fc40000010000 */
[----:B------:R-:W3:Y:S01]  /*8390*/  MUFU.EX2 R213, R213 ;  /* 0x000000d500d57308 */ /* 0x000ee20000000800 */
[----:B------:R2:W3:Y:S01]  /*83a0*/  SHFL.IDX PT, R75, R73, R233, 0x1f ;  /* 0x00001fe9494b7589 */ /* 0x0004e200000e0000 */
[----:B------:R-:W-:Y:S01]  /*83b0*/  FFMA.FTZ R82, -R114, R114, 1 ;  /* 0x3f80000072527423 */ /* 0x000fe20000010172 */
[----:B------:R-:W-:Y:S01]  /*83c0*/  FMUL.FTZ R42, R42, R219 ;  /* 0x000000db2a2a7220 */ /* 0x000fe20000410000 */
[----:B------:R-:W-:Y:S01]  /*83d0*/  FMUL.FTZ R47, R194, R47 ;  /* 0x0000002fc22f7220 */ /* 0x000fe20000410000 */
[----:B--2---:R-:W-:Y:S01]  /*83e0*/  FADD.FTZ R73, R56, -R81 ;  /* 0x8000005138497221 */ /* 0x004fe20000010000 */
[----:B------:R-:W-:Y:S01]  /*83f0*/  FADD.FTZ R56, R57, -R78 ;  /* 0x8000004e39387221 */ /* 0x000fe20000010000 */
[----:B------:R-:W-:Y:S01]  /*8400*/  FADD.FTZ R78, R63, -R74 ;  /* 0x8000004a3f4e7221 */ /* 0x000fe20000010000 */
[----:B------:R-:W-:Y:S01]  /*8410*/  FFMA.FTZ R74, -R104, R104, 1 ;  /* 0x3f800000684a7423 */ /* 0x000fe20000010168 */
[----:B------:R-:W-:Y:S01]  /*8420*/  FMUL.FTZ R73, R36, R73 ;  /* 0x0000004924497220 */ /* 0x000fe20000410000 */
[----:B------:R-:W-:Y:S01]  /*8430*/  FADD.FTZ R57, R64, -R77 ;  /* 0x8000004d40397221 */ /* 0x000fe20000010000 */
[----:B------:R-:W-:-:S02]  /*8440*/  FFMA.FTZ R77, -R105, R105, 1 ;  /* 0x3f800000694d7423 */ /* 0x000fc40000010169 */
[----:B------:R-:W-:Y:S01]  /*8450*/  FMUL.FTZ R74, R74, R73 ;  /* 0x000000494a4a7220 */ /* 0x000fe20000410000 */
[----:B------:R-:W-:Y:S01]  /*8460*/  FMUL.FTZ R56, R211, R56 ;  /* 0x00000038d3387220 */ /* 0x000fe20000410000 */
[----:B------:R-:W2:Y:S01]  /*8470*/  MUFU.EX2 R73, R214 ;  /* 0x000000d600497308 */ /* 0x000ea20000000800 */
[----:B------:R-:W-:Y:S01]  /*8480*/  FMUL.FTZ R80, R35, R55 ;  /* 0x0000003723507220 */ /* 0x000fe20000410000 */
[--C-:B-1----:R-:W-:Y:S01]  /*8490*/  FADD.FTZ R55, R60, -R79.reuse ;  /* 0x8000004f3c377221 */ /* 0x102fe20000010000 */
[----:B------:R-:W-:Y:S01]  /*84a0*/  FADD.FTZ R62, R62, -R79 ;  /* 0x8000004f3e3e7221 */ /* 0x000fe20000010000 */
[----:B------:R-:W-:Y:S01]  /*84b0*/  FMUL.FTZ R77, R77, R56 ;  /* 0x000000384d4d7220 */ /* 0x000fe20000410000 */
[----:B------:R-:W-:Y:S01]  /*84c0*/  FADD.FTZ R58, R58, -R81 ;  /* 0x800000513a3a7221 */ /* 0x000fe20000010000 */
[----:B------:R-:W-:Y:S01]  /*84d0*/  FFMA.FTZ R79, -R111, R111, 1 ;  /* 0x3f8000006f4f7423 */ /* 0x000fe2000001016f */
[----:B------:R-:W-:Y:S01]  /*84e0*/  FMUL.FTZ R56, R203, R78 ;  /* 0x0000004ecb387220 */ /* 0x000fe20000410000 */
[----:B------:R-:W-:Y:S01]  /*84f0*/  FFMA.FTZ R51, -R102, R102, 1 ;  /* 0x3f80000066337423 */ /* 0x000fe20000010166 */
[----:B------:R-:W-:Y:S01]  /*8500*/  FMUL.FTZ R83, R19, R52 ;  /* 0x0000003413537220 */ /* 0x000fe20000410000 */
[----:B------:R-:W-:Y:S01]  /*8510*/  FMUL.FTZ R54, R21, R54 ;  /* 0x0000003615367220 */ /* 0x000fe20000410000 */
[--C-:B------:R-:W-:Y:S01]  /*8520*/  FADD.FTZ R60, R65, -R28.reuse ;  /* 0x8000001c413c7221 */ /* 0x100fe20000010000 */
[----:B------:R-:W-:Y:S01]  /*8530*/  FADD.FTZ R67, R67, -R28 ;  /* 0x8000001c43437221 */ /* 0x000fe20000010000 */
[----:B------:R-:W-:Y:S01]  /*8540*/  FMUL.FTZ R52, R34, R53 ;  /* 0x0000003522347220 */ /* 0x000fe20000410000 */
[--C-:B------:R-:W-:Y:S01]  /*8550*/  FADD.FTZ R28, R69, -R76.reuse ;  /* 0x8000004c451c7221 */ /* 0x100fe20000010000 */
[----:B------:R-:W-:Y:S01]  /*8560*/  FMUL.FTZ R69, R199, R58 ;  /* 0x0000003ac7457220 */ /* 0x000fe20000410000 */
[----:B------:R-:W-:Y:S01]  /*8570*/  FMUL.FTZ R79, R79, R56 ;  /* 0x000000384f4f7220 */ /* 0x000fe20000410000 */
[--C-:B---3--:R-:W-:Y:S01]  /*8580*/  FADD.FTZ R63, R68, -R75.reuse ;  /* 0x8000004b443f7221 */ /* 0x108fe20000010000 */
        /* <DEDUP_REMOVED lines=9> */
[----:B------:R-:W-:Y:S01]  /*8620*/  FADD.FTZ R64, R71, -R76 ;  /* 0x8000004c47407221 */ /* 0x000fe20000010000 */
[----:B------:R-:W-:Y:S01]  /*8630*/  FMUL.FTZ R52, R103, R80 ;  /* 0x0000005067347220 */ /* 0x000fe20000410000 */
        /* <DEDUP_REMOVED lines=278> */
.L_x_2858:
        /* <DEDUP_REMOVED lines=58> */
.L_x_2859:
        /* <DEDUP_REMOVED lines=12> */
.L_x_2849:
        /* <DEDUP_REMOVED lines=34> */
.L_x_2829:
[----:B------:R-:W-:Y:S05]  /*9e20*/  @P0 BRA `(.L_x_2828) ;  /* 0x0000004000f40947 */ /* 0x000fea0003800000 */
[----:B------:R-:W1:Y:S01]  /*9e30*/  LDC R12, c[0x0][0x850] ;  /* 0x00021400ff0c7b82 */ /* 0x000e620000000800 */
[----:B------:R-:W2:Y:S01]  /*9e40*/  S2R R20, SR_TID.X ;  /* 0x0000000000147919 */ /* 0x000ea20000002100 */
[----:B------:R-:W-:Y:S01]  /*9e50*/  ULOP3.LUT UR4, URZ, UR38, URZ, 0x33, !UPT ;  /* 0x000000263f047292 */ /* 0x000fe2000f8e333f */
[----:B------:R-:W-:Y:S01]  /*9e60*/  MOV R7, UR40 ;  /* 0x0000002800077c02 */ /* 0x000fe20008000f00 */
[----:B------:R-:W-:Y:S01]  /*9e70*/  ULDC.64 UR6, c[0x0][0x840] ;  /* 0x0002100000067ab9 */ /* 0x000fe20000000a00 */
[----:B------:R-:W3:Y:S01]  /*9e80*/  S2R R21, SR_CgaCtaId ;  /* 0x0000000000157919 */ /* 0x000ee20000008800 */
[----:B------:R-:W-:Y:S02]  /*9e90*/  MOV R10, 0x400 ;  /* 0x00000400000a7802 */ /* 0x000fe40000000f00 */
[----:B------:R-:W4:Y:S08]  /*9ea0*/  LDC R2, c[0x0][0x8b4] ;  /* 0x00022d00ff027b82 */ /* 0x000f300000000800 */
[----:B------:R-:W5:Y:S01]  /*9eb0*/  LDC.64 R14, c[0x0][0x820] ;  /* 0x00020800ff0e7b82 */ /* 0x000f620000000a00 */
[----:B-1----:R-:W-:-:S07]  /*9ec0*/  ISETP.NE.AND P0, PT, R12, 0x1, PT ;  /* 0x000000010c00780c */ /* 0x002fce0003f05270 */
[----:B------:R-:W1:Y:S01]  /*9ed0*/  LDC.64 R16, c[0x0][0x848] ;  /* 0x00021200ff107b82 */ /* 0x000e620000000a00 */
[----:B----4-:R-:W-:Y:S01]  /*9ee0*/  VIADD R18, R2, UR4 ;  /* 0x0000000402127c36 */ /* 0x010fe20008000000 */
[----:B------:R-:W-:Y:S01]  /*9ef0*/  ULDC.64 UR4, c[0x0][0x818] ;  /* 0x0002060000047ab9 */ /* 0x000fe20000000a00 */
[----:B--2---:R-:W-:-:S05]  /*9f00*/  VIADD R19, R20, 0xffffff80 ;  /* 0xffffff8014137836 */ /* 0x004fca0000000000 */
[----:B------:R-:W2:Y:S01]  /*9f10*/  @P0 LDC R0, c[0x0][0x854] ;  /* 0x00021500ff000b82 */ /* 0x000ea20000000800 */
[----:B------:R-:W-:Y:S02]  /*9f20*/  SHF.L.U32 R4, R18, 0xd, RZ ;  /* 0x0000000d12047819 */ /* 0x000fe400000006ff */
[----:B------:R-:W-:Y:S02]  /*9f30*/  SHF.R.S32.HI R2, RZ, 0x1f, R19 ;  /* 0x0000001fff027819 */ /* 0x000fe40000011413 */
[----:B------:R-:W-:Y:S02]  /*9f40*/  SHF.R.S32.HI R5, RZ, 0x1f, R4 ;  /* 0x0000001fff057819 */ /* 0x000fe40000011404 */
[----:B------:R-:W-:Y:S01]  /*9f50*/  LEA.HI R9, R2, R19, RZ, 0x7 ;  /* 0x0000001302097211 */ /* 0x000fe200078f38ff */
[----:B------:R-:W4:Y:S01]  /*9f60*/  @P0 LDC R3, c[0x0][0x858] ;  /* 0x00021600ff030b82 */ /* 0x000f220000000800 */
[----:B---3--:R-:W-:Y:S01]  /*9f70*/  LEA R21, R21, R10, 0x18 ;  /* 0x0000000a15157211 */ /* 0x008fe200078ec0ff */
[----:B--2---:R-:W-:-:S05]  /*9f80*/  @P0 IMAD.HI.U32 R0, R0, UR40, RZ ;  /* 0x0000002800000c27 */ /* 0x004fca000f8e00ff */
[----:B----4-:R-:W-:-:S04]  /*9f90*/  @P0 SHF.R.U32.HI R7, RZ, R3, R0 ;  /* 0x00000003ff070219 */ /* 0x010fc80000011600 */
[----:B------:R-:W-:Y:S01]  /*9fa0*/  SHF.R.S32.HI R8, RZ, 0x1f, R7 ;  /* 0x0000001fff087819 */ /* 0x000fe20000011407 */
[----:B------:R-:W-:-:S04]  /*9fb0*/  IMAD.WIDE.U32 R2, R7, UR4, R4 ;  /* 0x0000000407027c25 */ /* 0x000fc8000f8e0004 */
[C---:B------:R-:W-:Y:S02]  /*9fc0*/  IMAD R6, R8.reuse, UR6, RZ ;  /* 0x0000000608067c24 */ /* 0x040fe4000f8e02ff */
[----:B------:R-:W-:Y:S01]  /*9fd0*/  IMAD R0, R8, UR4, RZ ;  /* 0x0000000408007c24 */ /* 0x000fe2000f8e02ff */
[----:B------:R-:W-:Y:S01]  /*9fe0*/  USHF.R.S32.HI UR4, URZ, 0x1f, UR39 ;  /* 0x0000001f3f047899 */ /* 0x000fe20008011427 */
[C---:B------:R-:W-:Y:S02]  /*9ff0*/  IMAD R13, R7.reuse, UR7, R6 ;  /* 0x00000007070d7c24 */ /* 0x040fe4000f8e0206 */
[----:B------:R-:W-:Y:S01]  /*a000*/  IMAD R11, R7, UR5, R0 ;  /* 0x00000005070b7c24 */ /* 0x000fe2000f8e0200 */
[C---:B------:R-:W-:Y:S01]  /*a010*/  LOP3.LUT R0, R9.reuse, 0xfffff80, RZ, 0xc0, !PT ;  /* 0x0fffff8009007812 */ /* 0x040fe200078ec0ff */
[----:B------:R-:W-:Y:S02]  /*a020*/  IMAD.SHL.U32 R6, R9, 0x20, RZ ;  /* 0x0000002009067824 */ /* 0x000fe400078e00ff */
[----:B------:R-:W-:Y:S01]  /*a030*/  IMAD.WIDE.U32 R4, R7, UR6, R4 ;  /* 0x0000000607047c25 */ /* 0x000fe2000f8e0004 */
[----:B------:R-:W-:-:S02]  /*a040*/  IADD3 R3, R3, R11, RZ ;  /* 0x0000000b03037210 */ /* 0x000fc40007ffe0ff */
[----:B------:R-:W-:Y:S01]  /*a050*/  LOP3.LUT R9, R6, 0x3ffff000, RZ, 0xc0, !PT ;  /* 0x3ffff00006097812 */ /* 0x000fe200078ec0ff */
[----:B------:R-:W-:Y:S02]  /*a060*/  IMAD.IADD R0, R19, 0x1, -R0 ;  /* 0x0000000113007824 */ /* 0x000fe400078e0a00 */
[----:B------:R-:W-:Y:S02]  /*a070*/  IMAD.IADD R5, R5, 0x1, R13 ;  /* 0x0000000105057824 */ /* 0x000fe400078e020d */
[----:B-----5:R-:W-:Y:S02]  /*a080*/  IMAD R6, R14, UR4, RZ ;  /* 0x000000040e067c24 */ /* 0x020fe4000f8e02ff */
[----:B-1----:R-:W-:Y:S01]  /*a090*/  IMAD R10, R16, UR4, RZ ;  /* 0x00000004100a7c24 */ /* 0x002fe2000f8e02ff */
[----:B------:R-:W-:Y:S05]  /*a0a0*/  WARPSYNC.ALL ;  /* 0x0000000000007948 */ /* 0x000fea0003800000 */
[----:B------:R-:W-:-:S02]  /*a0b0*/  IMAD R0, R0, 0x4, R9 ;  /* 0x0000000400007824 */ /* 0x000fc400078e0209 */
[----:B------:R-:W-:Y:S02]  /*a0c0*/  IMAD R11, R15, UR39, R6 ;  /* 0x000000270f0b7c24 */ /* 0x000fe4000f8e0206 */
[----:B------:R-:W-:Y:S01]  /*a0d0*/  IMAD.WIDE.U32 R2, R14, UR39, R2 ;  /* 0x000000270e027c25 */ /* 0x000fe2000f8e0002 */
[----:B------:R-:W-:-:S03]  /*a0e0*/  LEA R0, R0, R21, 0x2 ;  /* 0x0000001500007211 */ /* 0x000fc600078e10ff */
[----:B------:R-:W-:Y:S02]  /*a0f0*/  IMAD R9, R17, UR39, R10 ;  /* 0x0000002711097c24 */ /* 0x000fe4000f8e020a */
[----:B------:R-:W-:-:S04]  /*a100*/  IMAD.WIDE.U32 R4, R16, UR39, R4 ;  /* 0x0000002710047c25 */ /* 0x000fc8000f8e0004 */
[----:B------:R-:W-:Y:S02]  /*a110*/  IMAD.IADD R11, R3, 0x1, R11 ;  /* 0x00000001030b7824 */ /* 0x000fe400078e020b */
[----:B------:R-:W-:Y:S01]  /*a120*/  IMAD.IADD R10, R5, 0x1, R9 ;  /* 0x00000001050a7824 */ /* 0x000fe200078e0209 */
[----:B------:R-:W-:Y:S01]  /*a130*/  BAR.SYNC.DEFER_BLOCKING 0x1, 0x100 ;  /* 0x0044000000007b1d */ /* 0x000fe20000010000 */
[----:B------:R-:W-:Y:S02]  /*a140*/  ISETP.NE.AND P0, PT, R19, RZ, PT ;  /* 0x000000ff1300720c */ /* 0x000fe40003f05270 */
[----:B------:R-:W-:-:S03]  /*a150*/  ISETP.NE.AND P1, PT, R20, 0x80, PT ;  /* 0x000000801400780c */ /* 0x000fc60003f25270 */
        /* <DEDUP_REMOVED lines=9> */
[----:B------:R-:W-:Y:S02]  /*a1f0*/  SHF.R.S32.HI R9, RZ, 0x1f, R6 ;  /* 0x0000001fff097819 */ /* 0x000fe40000011406 */
[----:B------:R-:W-:-:S04]  /*a200*/  IADD3 R6, P2, P3, R6, UR4, R7 ;  /* 0x0000000406067c10 */ /* 0x000fc8000fb5e007 */
[----:B------:R-:W-:Y:S01]  /*a210*/  IADD3.X R9, R9, UR5, R8, P2, P3 ;  /* 0x0000000509097c10 */ /* 0x000fe200097e6408 */
[----:B------:R3:W-:Y:S01]  /*a220*/  STS.128 [R0], R152 ;  /* 0x0000009800007388 */ /* 0x0007e20000000c00 */
[C---:B------:R-:W-:Y:S01]  /*a230*/  SHF.L.U32 R18, R6.reuse, 0x2, RZ ;  /* 0x0000000206127819 */ /* 0x040fe200000006ff */
[----:B------:R-:W-:Y:S01]  /*a240*/  ULDC.64 UR4, c[0x0][0x868] ;  /* 0x00021a0000047ab9 */ /* 0x000fe20000000a00 */
[----:B------:R-:W-:Y:S01]  /*a250*/  SHF.L.U64.HI R13, R6, 0x2, R9 ;  /* 0x00000002060d7819 */ /* 0x000fe20000010209 */
[----:B------:R3:W-:Y:S01]  /*a260*/  STS.128 [R0+0x800], R156 ;  /* 0x0008009c00007388 */ /* 0x0007e20000000c00 */
[----:B------:R-:W-:Y:S01]  /*a270*/  IADD3 R6, P4, R18, UR4, RZ ;  /* 0x0000000412067c10 */ /* 0x000fe2000ff9e0ff */
[----:B------:R-:W-:Y:S01]  /*a280*/  IMAD.MOV R9, RZ, RZ, -R7 ;  /* 0x000000ffff097224 */ /* 0x000fe200078e0a07 */
[----:B-1----:R-:W-:Y:S01]  /*a290*/  LEA R14, P2, R2, R14, 0x2 ;  /* 0x0000000e020e7211 */ /* 0x002fe200078410ff */
[----:B------:R3:W-:Y:S01]  /*a2a0*/  STS.128 [R0+0x1000], R160 ;  /* 0x001000a000007388 */ /* 0x0007e20000000c00 */
[----:B------:R-:W-:Y:S01]  /*a2b0*/  IADD3.X R7, R13, UR5, RZ, P4, !PT ;  /* 0x000000050d077c10 */ /* 0x000fe2000a7fe4ff */
[----:B------:R-:W-:-:S02]  /*a2c0*/  IMAD R9, R12, R9, UR40 ;  /* 0x000000280c097e24 */ /* 0x000fc4000f8e0209 */
[----:B------:R3:W-:Y:S01]  /*a2d0*/  STS.128 [R0+0x1800], R164 ;  /* 0x001800a400007388 */ /* 0x0007e20000000c00 */
[----:B--2---:R-:W-:-:S03]  /*a2e0*/  LEA R16, P3, R4, R16, 0x2 ;  /* 0x0000001004107211 */ /* 0x004fc600078610ff */
[----:B------:R3:W-:Y:S04]  /*a2f0*/  STS.128 [R0+0x2000], R168 ;  /* 0x002000a800007388 */ /* 0x0007e80000000c00 */
[----:B------:R3:W-:Y:S04]  /*a300*/  STS.128 [R0+0x2800], R172 ;  /* 0x002800ac00007388 */ /* 0x0007e80000000c00 */
[----:B------:R3:W-:Y:S04]  /*a310*/  STS.128 [R0+0x3000], R176 ;  /* 0x003000b000007388 */ /* 0x0007e80000000c00 */
[----:B------:R3:W-:Y:S01]  /*a320*/  STS.128 [R0+0x3800], R180 ;  /* 0x003800b400007388 */ /* 0x0007e20000000c00 */
[----:B------:R-:W-:Y:S05]  /*a330*/  @P0 BRA `(.L_x_2862) ;  /* 0x0000000000140947 */ /* 0x000fea0003800000 */
.L_x_2863:
[----:B------:R-:W2:Y:S04]  /*a340*/  LDG.E.STRONG.GPU R8, desc[UR36][R6.64] ;  /* 0x0000002406087981 */ /* 0x000ea8000c1ef900 */
[----:B--2---:R-:W-:Y:S01]  /*a350*/  CCTL.IVALL ;  /* 0x00000000ff00798f */ /* 0x004fe20002000000 */
[----:B------:R-:W-:Y:S05]  /*a360*/  YIELD ;  /* 0x0000000000007946 */ /* 0x000fea0003800000 */
[----:B------:R-:W-:-:S13]  /*a370*/  ISETP.NE.AND P0, PT, R8, R9, PT ;  /* 0x000000090800720c */ /* 0x000fda0003f05270 */
[----:B------:R-:W-:Y:S05]  /*a380*/  @P0 BRA `(.L_x_2863) ;  /* 0xfffffffc00ec0947 */ /* 0x000fea000383ffff */
.L_x_2862:
[----:B------:R-:W-:Y:S05]  /*a390*/  BSYNC B0 ;  /* 0x0000000000007941 */ /* 0x000fea0003800000 */
.L_x_2861:
[----:B------:R-:W-:Y:S01]  /*a3a0*/  UMOV UR4, 0xffffffff ;  /* 0xffffffff00047882 */ /* 0x000fe20000000000 */
[----:B------:R-:W-:Y:S02]  /*a3b0*/  LEA.HI.X R11, R2, R15, R11, 0x2, P2 ;  /* 0x0000000f020b7211 */ /* 0x000fe400010f140b */
[----:B------:R-:W-:Y:S01]  /*a3c0*/  LEA.HI.X R10, R4, R17, R10, 0x2, P3 ;  /* 0x00000011040a7211 */ /* 0x000fe200018f140a */
[----:B------:R-:W-:Y:S06]  /*a3d0*/  BRA.DIV UR4, `(.L_x_2864) ;  /* 0x0000004204107947 */ /* 0x000fec000b800000 */
[----:B------:R-:W-:Y:S01]  /*a3e0*/  NOP ;  /* 0x0000000000007918 */ /* 0x000fe20000000000 */
.L_x_2953:
        /* <DEDUP_REMOVED lines=17> */
.L_x_2867:
[----:B------:R-:W-:Y:S01]  /*a500*/  @P0 ELECT P2, URZ, PT ;  /* 0x00000000003f082f */ /* 0x000fe20003840000 */
[----:B------:R1:W-:-:S12]  /*a510*/  UBLKRED.G.S.ADD.F32.RN [UR4], [UR6], UR7, desc[UR8] ;  /* 0x00000804060073bb */ /* 0x0003d800080a1407 */
[----:B------:R-:W-:Y:S02]  /*a520*/  @P2 PLOP3.LUT P0, PT, P2, PT, PT, 0x8, 0x0 ;  /* 0x000000000000281c */ /* 0x000fe4000170e170 */
[----:B------:R-:W-:-:S11]  /*a530*/  PLOP3.LUT P2, PT, PT, PT, PT, 0x8, 0x0 ;  /* 0x000000000000781c */ /* 0x000fd60003f4e170 */
[----:B-1----:R-:W-:Y:S05]  /*a540*/  @P0 BRA.U.ANY `(.L_x_2867) ;  /* 0xfffffffd00ec0947 */ /* 0x002fea000393ffff */
[----:B------:R0:W-:Y:S01]  /*a550*/  UTMACMDFLUSH ;  /* 0x00000000000079b7 */ /* 0x0001e20000000000 */
[----:B------:R-:W-:-:S04]  /*a560*/  DEPBAR.LE SB0, 0x0 ;  /* 0x000080000000791a */ /* 0x000fc80000000000 */
.L_x_2866:
[----:B------:R-:W-:Y:S05]  /*a570*/  BSYNC B0 ;  /* 0x0000000000007941 */ /* 0x000fea0003800000 */
.L_x_2865:
        /* <DEDUP_REMOVED lines=14> */
.L_x_2869:
[----:B------:R-:W-:Y:S05]  /*a660*/  BSYNC B0 ;  /* 0x0000000000007941 */ /* 0x000fea0003800000 */
.L_x_2868:
        /* <DEDUP_REMOVED lines=14> */
.L_x_2872:
[----:B-1-3--:R-:W2:Y:S04]  /*a750*/  LDG.E.STRONG.GPU R0, desc[UR36][R2.64] ;  /* 0x0000002402007981 */ /* 0x00aea8000c1ef900 */
[----:B--2---:R-:W-:Y:S01]  /*a760*/  CCTL.IVALL ;  /* 0x00000000ff00798f */ /* 0x004fe20002000000 */
[----:B------:R-:W-:Y:S05]  /*a770*/  YIELD ;  /* 0x0000000000007946 */ /* 0x000fea0003800000 */
[----:B------:R-:W-:-:S13]  /*a780*/  ISETP.NE.AND P0, PT, R0, R9, PT ;  /* 0x000000090000720c */ /* 0x000fda0003f05270 */
[----:B------:R-:W-:Y:S05]  /*a790*/  @P0 BRA `(.L_x_2872) ;  /* 0xfffffffc00ec0947 */ /* 0x000fea000383ffff */
.L_x_2871:
[----:B------:R-:W-:Y:S05]  /*a7a0*/  BSYNC B0 ;  /* 0x0000000000007941 */ /* 0x000fea0003800000 */
.L_x_2870:
[----:B------:R-:W-:-:S03]  /*a7b0*/  UMOV UR4, 0xffffffff ;  /* 0xffffffff00047882 */ /* 0x000fc60000000000 */
[----:B------:R-:W-:Y:S05]  /*a7c0*/  BRA.DIV UR4, `(.L_x_2873) ;  /* 0x0000003e04307947 */ /* 0x000fea000b800000 */
[----:B------:R-:W-:Y:S01]  /*a7d0*/  NOP ;  /* 0x0000000000007918 */ /* 0x000fe20000000000 */
.L_x_2956:
        /* <DEDUP_REMOVED lines=17> */
.L_x_2876:
[----:B------:R-:W-:Y:S01]  /*a8f0*/  @P0 ELECT P2, URZ, PT ;  /* 0x00000000003f082f */ /* 0x000fe20003840000 */
[----:B------:R2:W-:-:S12]  /*a900*/  UBLKRED.G.S.ADD.F32.RN [UR4], [UR6], UR7, desc[UR8] ;  /* 0x00000804060073bb */ /* 0x0005d800080a1407 */
[----:B------:R-:W-:Y:S02]  /*a910*/  @P2 PLOP3.LUT P0, PT, P2, PT, PT, 0x8, 0x0 ;  /* 0x000000000000281c */ /* 0x000fe4000170e170 */
[----:B------:R-:W-:-:S11]  /*a920*/  PLOP3.LUT P2, PT, PT, PT, PT, 0x8, 0x0 ;  /* 0x000000000000781c */ /* 0x000fd60003f4e170 */
[----:B--2---:R-:W-:Y:S05]  /*a930*/  @P0 BRA.U.ANY `(.L_x_2876) ;  /* 0xfffffffd00ec0947 */ /* 0x004fea000393ffff */
[----:B------:R0:W-:Y:S01]  /*a940*/  UTMACMDFLUSH ;  /* 0x00000000000079b7 */ /* 0x0001e20000000000 */
[----:B------:R-:W-:-:S04]  /*a950*/  DEPBAR.LE SB0, 0x0 ;  /* 0x000080000000791a */ /* 0x000fc80000000000 */
.L_x_2875:
[----:B------:R-:W-:Y:S05]  /*a960*/  BSYNC B0 ;  /* 0x0000000000007941 */ /* 0x000fea0003800000 */
.L_x_2874:
[----:B------:R-:W-:Y:S01]  /*a970*/  NOP ;  /* 0x0000000000007918 */ /* 0x000fe20000000000 */
[----:B------:R-:W-:Y:S05]  /*a980*/  @P1 BRA `(.L_x_2828) ;  /* 0x00000038001c1947 */ /* 0x000fea0003800000 */
[----:B------:R-:W-:Y:S01]  /*a990*/  MOV R5, 0x1 ;  /* 0x0000000100057802 */ /* 0x000fe20000000f00 */
        /* <DEDUP_REMOVED lines=11> */
.L_x_2824:
        /* <DEDUP_REMOVED lines=29> */
.L_x_2878:
[----:B------:R-:W-:Y:S01]  /*ac20*/  ULDC UR9, c[0x0][0x8cc] ;  /* 0x0002330000097ab9 */ /* 0x000fe20000000800 */
[----:B------:R-:W-:Y:S01]  /*ac30*/  UMOV UR7, UR8 ;  /* 0x0000000800077c82 */ /* 0x000fe20008000000 */
[----:B------:R-:W-:-:S11]  /*ac40*/  UISETP.NE.AND UP0, UPT, UR9, 0x1, UPT ;  /* 0x000000010900788c */ /* 0x000fd6000bf05270 */
[----:B------:R-:W-:Y:S02]  /*ac50*/  @UP0 ULDC.64 UR10, c[0x0][0x8d0] ;  /* 0x00023400000a0ab9 */ /* 0x000fe40000000a00 */
[----:B------:R-:W-:-:S04]  /*ac60*/  UIMAD.WIDE.U32 UR4, UR8, UR10, URZ ;  /* 0x0000000a080472a5 */ /* 0x000fc8000f8e003f */
[----:B------:R-:W-:-:S04]  /*ac70*/  @UP0 USHF.R.U32.HI UR7, URZ, UR11, UR5 ;  /* 0x0000000b3f070299 */ /* 0x000fc80008011605 */
[----:B------:R-:W-:-:S12]  /*ac80*/  UIMAD UR4, UR7, UR9, URZ ;  /* 0x00000009070472a4 */ /* 0x000fd8000f8e023f */
.L_x_2879:
        /* <DEDUP_REMOVED lines=75> */
[----:B------:R-:W-:Y:S01]  /*b140*/  IMAD.U32 R3, RZ, RZ, UR4 ;  /* 0x00000004ff037e24 */ /* 0x000fe2000f8e00ff */
[----:B------:R-:W-:Y:S06]  /*b150*/  @P2 BRA `(.L_x_2882) ;  /* 0x0000000000302947 */ /* 0x000fec0003800000 */
[----:B------:R-:W-:-:S04]  /*b160*/  UIMAD UR4, UR8, 0x60, UR12 ;  /* 0x00000060080478a4 */ /* 0x000fc8000f8e020c */
[----:B------:R-:W-:-:S04]  /*b170*/  USHF.R.S32.HI UR10, URZ, 0x1f, UR4 ;  /* 0x0000001f3f0a7899 */ /* 0x000fc80008011404 */
[----:B------:R-:W-:-:S04]  /*b180*/  ULEA.HI UR10, UR10, UR4, URZ, 0x7 ;  /* 0x000000040a0a7291 */ /* 0x000fc8000f8f383f */
[----:B------:R-:W-:-:S04]  /*b190*/  USHF.R.S32.HI UR10, URZ, 0x7, UR10 ;  /* 0x000000073f0a7899 */ /* 0x000fc8000801140a */
[----:B------:R-:W-:-:S04]  /*b1a0*/  UISETP.LT.AND UP0, UPT, UR16, UR10, UPT ;  /* 0x0000000a1000728c */ /* 0x000fc8000bf01270 */
[----:B------:R-:W-:-:S06]  /*b1b0*/  USEL UR10, UR16, UR10, UP0 ;  /* 0x0000000a100a7287 */ /* 0x000fcc0008000000 */
[----:B------:R-:W-:-:S07]  /*b1c0*/  IADD3 R5, R8, UR10, RZ ;  /* 0x0000000a08057c10 */ /* 0x000fce000fffe0ff */
.L_x_2883:
[----:B------:R-:W2:Y:S04]  /*b1d0*/  LDG.E.STRONG.GPU R4, desc[UR36][R2.64] ;  /* 0x0000002402047981 */ /* 0x000ea8000c1ef900 */
[----:B--2---:R-:W-:Y:S01]  /*b1e0*/  CCTL.IVALL ;  /* 0x00000000ff00798f */ /* 0x004fe20002000000 */
[----:B------:R-:W-:Y:S05]  /*b1f0*/  YIELD ;  /* 0x0000000000007946 */ /* 0x000fea0003800000 */
[----:B------:R-:W-:-:S13]  /*b200*/  ISETP.NE.AND P1, PT, R4, R5, PT ;  /* 0x000000050400720c */ /* 0x000fda0003f25270 */
[----:B------:R-:W-:Y:S05]  /*b210*/  @P1 BRA `(.L_x_2883) ;  /* 0xfffffffc00ec1947 */ /* 0x000fea000383ffff */
.L_x_2882:
[----:B------:R-:W-:Y:S05]  /*b220*/  BSYNC B0 ;  /* 0x0000000000007941 */ /* 0x000fea0003800000 */
.L_x_2881:
[----:B------:R-:W-:-:S03]  /*b230*/  UMOV UR4, 0xffffffff ;  /* 0xffffffff00047882 */ /* 0x000fc60000000000 */
[----:B------:R-:W-:Y:S05]  /*b240*/  BRA.DIV UR4, `(.L_x_2884) ;  /* 0x0000003204ac7947 */ /* 0x000fea000b800000 */
[----:B------:R-:W-:Y:S01]  /*b250*/  NOP ;  /* 0x0000000000007918 */ /* 0x000fe20000000000 */
.L_x_2959:
        /* <DEDUP_REMOVED lines=22> */
.L_x_2886:
[----:B------:R-:W-:Y:S05]  /*b3c0*/  BSYNC B0 ;  /* 0x0000000000007941 */ /* 0x000fea0003800000 */
.L_x_2885:
        /* <DEDUP_REMOVED lines=20> */
.L_x_2888:
[----:B------:R-:W-:Y:S05]  /*b510*/  BSYNC B0 ;  /* 0x0000000000007941 */ /* 0x000fea0003800000 */
.L_x_2887:
[----:B------:R-:W-:Y:S06]  /*b520*/  BAR.ARV 0xa, 0xa0 ;  /* 0x0282800000007b1d */ /* 0x000fec0000002000 */
[----:B------:R-:W-:Y:S04]  /*b530*/  BSSY B0, `(.L_x_2889) ;  /* 0x0000003000007945 */ /* 0x000fe80003800000 */
[----:B------:R-:W-:Y:S05]  /*b540*/  @!P0 BRA `(.L_x_2890) ;  /* 0x0000000000048947 */ /* 0x000fea0003800000 */
[----:B------:R-:W-:-:S04]  /*b550*/  DEPBAR.LE SB0, 0x0 ;  /* 0x000080000000791a */ /* 0x000fc80000000000 */
.L_x_2890:
[----:B------:R-:W-:Y:S05]  /*b560*/  BSYNC B0 ;  /* 0x0000000000007941 */ /* 0x000fea0003800000 */
.L_x_2889:
        /* <DEDUP_REMOVED lines=19> */
.L_x_2892:
[----:B------:R-:W-:Y:S05]  /*b6a0*/  BSYNC B0 ;  /* 0x0000000000007941 */ /* 0x000fea0003800000 */
.L_x_2891:
[----:B------:R-:W-:Y:S01]  /*b6b0*/  UIADD3 UR17, UR8, 0x1, URZ ;  /* 0x0000000108117890 */ /* 0x000fe2000fffe03f */
[----:B------:R-:W-:Y:S11]  /*b6c0*/  BRA `(.L_x_2893) ;  /* 0x0000000000047947 */ /* 0x000ff60003800000 */
.L_x_2880:
[----:B------:R-:W-:-:S05]  /*b6d0*/  UMOV UR17, UR8 ;  /* 0x0000000800117c82 */ /* 0x000fca0008000000 */
.L_x_2893:
        /* <DEDUP_REMOVED lines=12> */
.L_x_2918:
        /* <DEDUP_REMOVED lines=12> */
[----:B------:R-:W-:-:S04]  /*b860*/  USHF.R.S32.HI UR18, URZ, 0x1f, UR28 ;  /* 0x0000001f3f127899 */ /* 0x000fc8000801141c */
[----:B------:R-:W-:-:S04]  /*b870*/  ULEA.HI UR18, UR18, UR28, URZ, 0x7 ;  /* 0x0000001c12127291 */ /* 0x000fc8000f8f383f */
[----:B------:R-:W-:-:S04]  /*b880*/  USHF.R.S32.HI UR18, URZ, 0x7, UR18 ;  /* 0x000000073f127899 */ /* 0x000fc80008011412 */
[----:B------:R-:W-:-:S04]  /*b890*/  UISETP.LT.AND UP0, UPT, UR16, UR18, UPT ;  /* 0x000000121000728c */ /* 0x000fc8000bf01270 */
[----:B------:R-:W-:-:S06]  /*b8a0*/  USEL UR18, UR16, UR18, UP0 ;  /* 0x0000001210127287 */ /* 0x000fcc0008000000 */
[----:B------:R-:W-:-:S07]  /*b8b0*/  VIADD R5, R8, UR18 ;  /* 0x0000001208057c36 */ /* 0x000fce0008000000 */
.L_x_2896:
[----:B------:R-:W2:Y:S04]  /*b8c0*/  LDG.E.STRONG.GPU R4, desc[UR36][R2.64] ;  /* 0x0000002402047981 */ /* 0x000ea8000c1ef900 */
[----:B--2---:R-:W-:Y:S01]  /*b8d0*/  CCTL.IVALL ;  /* 0x00000000ff00798f */ /* 0x004fe20002000000 */
[----:B------:R-:W-:Y:S05]  /*b8e0*/  YIELD ;  /* 0x0000000000007946 */ /* 0x000fea0003800000 */
[----:B------:R-:W-:-:S13]  /*b8f0*/  ISETP.NE.AND P1, PT, R4, R5, PT ;  /* 0x000000050400720c */ /* 0x000fda0003f25270 */
[----:B------:R-:W-:Y:S05]  /*b900*/  @P1 BRA `(.L_x_2896) ;  /* 0xfffffffc00ec1947 */ /* 0x000fea000383ffff */
.L_x_2895:
[----:B------:R-:W-:Y:S05]  /*b910*/  BSYNC B0 ;  /* 0x0000000000007941 */ /* 0x000fea0003800000 */
.L_x_2894:
[----:B------:R-:W-:-:S03]  /*b920*/  UMOV UR18, 0xffffffff ;  /* 0xffffffff00127882 */ /* 0x000fc60000000000 */
[----:B------:R-:W-:Y:S05]  /*b930*/  BRA.DIV UR18, `(.L_x_2897) ;  /* 0x0000002e120c7947 */ /* 0x000fea000b800000 */
[----:B------:R-:W-:Y:S01]  /*b940*/  NOP ;  /* 0x0000000000007918 */ /* 0x000fe20000000000 */
.L_x_2962:
        /* <DEDUP_REMOVED lines=19> */
.L_x_2899:
[----:B------:R-:W-:Y:S05]  /*ba80*/  BSYNC B0 ;  /* 0x0000000000007941 */ /* 0x000fea0003800000 */
.L_x_2898:
        /* <DEDUP_REMOVED lines=15> */
.L_x_2901:
[----:B------:R-:W-:Y:S05]  /*bb80*/  BSYNC B0 ;  /* 0x0000000000007941 */ /* 0x000fea0003800000 */
.L_x_2900:
[----:B------:R-:W-:Y:S06]  /*bb90*/  BAR.ARV 0xa, 0xa0 ;  /* 0x0282800000007b1d */ /* 0x000fec0000002000 */
[----:B------:R-:W-:Y:S04]  /*bba0*/  BSSY B0, `(.L_x_2902) ;  /* 0x0000003000007945 */ /* 0x000fe80003800000 */
[----:B------:R-:W-:Y:S05]  /*bbb0*/  @!P0 BRA `(.L_x_2903) ;  /* 0x0000000000048947 */ /* 0x000fea0003800000 */
[----:B------:R-:W-:-:S04]  /*bbc0*/  DEPBAR.LE SB0, 0x0 ;  /* 0x000080000000791a */ /* 0x000fc80000000000 */
.L_x_2903:
[----:B------:R-:W-:Y:S05]  /*bbd0*/  BSYNC B0 ;  /* 0x0000000000007941 */ /* 0x000fea0003800000 */
.L_x_2902:
        /* <DEDUP_REMOVED lines=19> */
.L_x_2905:
[----:B------:R-:W-:Y:S05]  /*bd10*/  BSYNC B0 ;  /* 0x0000000000007941 */ /* 0x000fea0003800000 */
.L_x_2904:
        /* <DEDUP_REMOVED lines=16> */
.L_x_2908:
[----:B------:R-:W2:Y:S04]  /*be20*/  LDG.E.STRONG.GPU R4, desc[UR36][R2.64] ;  /* 0x0000002402047981 */ /* 0x000ea8000c1ef900 */
[----:B--2---:R-:W-:Y:S01]  /*be30*/  CCTL.IVALL ;  /* 0x00000000ff00798f */ /* 0x004fe20002000000 */
[----:B------:R-:W-:Y:S05]  /*be40*/  YIELD ;  /* 0x0000000000007946 */ /* 0x000fea0003800000 */
[----:B------:R-:W-:-:S13]  /*be50*/  ISETP.NE.AND P1, PT, R4, R5, PT ;  /* 0x000000050400720c */ /* 0x000fda0003f25270 */
[----:B------:R-:W-:Y:S05]  /*be60*/  @P1 BRA `(.L_x_2908) ;  /* 0xfffffffc00ec1947 */ /* 0x000fea000383ffff */
.L_x_2907:
[----:B------:R-:W-:Y:S05]  /*be70*/  BSYNC B0 ;  /* 0x0000000000007941 */ /* 0x000fea0003800000 */
.L_x_2906:
[----:B------:R-:W-:-:S03]  /*be80*/  UMOV UR10, 0xffffffff ;  /* 0xffffffff000a7882 */ /* 0x000fc60000000000 */
[----:B------:R-:W-:Y:S05]  /*be90*/  BRA.DIV UR10, `(.L_x_2909) ;  /* 0x000000260ad07947 */ /* 0x000fea000b800000 */
[----:B------:R-:W-:Y:S01]  /*bea0*/  NOP ;  /* 0x0000000000007918 */ /* 0x000fe20000000000 */
.L_x_2965:
        /* <DEDUP_REMOVED lines=15> */
.L_x_2911:
[----:B------:R-:W-:Y:S05]  /*bfa0*/  BSYNC B0 ;  /* 0x0000000000007941 */ /* 0x000fea0003800000 */
.L_x_2910:
        /* <DEDUP_REMOVED lines=15> */
.L_x_2913:
[----:B------:R-:W-:Y:S05]  /*c0a0*/  BSYNC B0 ;  /* 0x0000000000007941 */ /* 0x000fea0003800000 */
.L_x_2912:
[----:B------:R-:W-:Y:S06]  /*c0b0*/  BAR.ARV 0xa, 0xa0 ;  /* 0x0282800000007b1d */ /* 0x000fec0000002000 */
[----:B------:R-:W-:Y:S04]  /*c0c0*/  BSSY B0, `(.L_x_2914) ;  /* 0x0000003000007945 */ /* 0x000fe80003800000 */
[----:B------:R-:W-:Y:S05]  /*c0d0*/  @!P0 BRA `(.L_x_2915) ;  /* 0x0000000000048947 */ /* 0x000fea0003800000 */
[----:B------:R-:W-:-:S04]  /*c0e0*/  DEPBAR.LE SB0, 0x0 ;  /* 0x000080000000791a */ /* 0x000fc80000000000 */
.L_x_2915:
[----:B------:R-:W-:Y:S05]  /*c0f0*/  BSYNC B0 ;  /* 0x0000000000007941 */ /* 0x000fea0003800000 */
.L_x_2914:
        /* <DEDUP_REMOVED lines=19> */
.L_x_2917:
[----:B------:R-:W-:Y:S05]  /*c230*/  BSYNC B0 ;  /* 0x0000000000007941 */ /* 0x000fea0003800000 */
.L_x_2916:
[----:B------:R-:W-:Y:S02]  /*c240*/  UIADD3 UR17, UR17, 0x2, URZ ;  /* 0x0000000211117890 */ /* 0x000fe4000fffe03f */
[----:B------:R-:W-:Y:S02]  /*c250*/  UIADD3 UR4, UR4, 0x3000, URZ ;  /* 0x0000300004047890 */ /* 0x000fe4000fffe03f */
[----:B------:R-:W-:-:S06]  /*c260*/  UISETP.GE.AND UP0, UPT, UR17, UR5, UPT ;  /* 0x000000051100728c */ /* 0x000fcc000bf06270 */
[----:B------:R-:W-:-:S13]  /*c270*/  PLOP3.LUT P1, PT, PT, PT, UP0, 0x80, 0x0 ;  /* 0x000000000000781c */ /* 0x000fda0003f2f008 */
[----:B------:R-:W-:Y:S05]  /*c280*/  @!P1 BRA `(.L_x_2918) ;  /* 0xfffffff400449947 */ /* 0x000fea000383ffff */
[----:B------:R-:W-:Y:S05]  /*c290*/  BRA `(.L_x_2828) ;  /* 0x0000001c00d87947 */ /* 0x000fea0003800000 */
.L_x_2877:
        /* <DEDUP_REMOVED lines=21> */
.L_x_2919:
[----:B------:R-:W-:Y:S01]  /*c3f0*/  ULDC UR9, c[0x0][0x8cc] ;  /* 0x0002330000097ab9 */ /* 0x000fe20000000800 */
[----:B------:R-:W-:Y:S01]  /*c400*/  UMOV UR7, UR8 ;  /* 0x0000000800077c82 */ /* 0x000fe20008000000 */
[----:B------:R-:W-:-:S11]  /*c410*/  UISETP.NE.AND UP0, UPT, UR9, 0x1, UPT ;  /* 0x000000010900788c */ /* 0x000fd6000bf05270 */
[----:B------:R-:W-:Y:S02]  /*c420*/  @UP0 ULDC.64 UR10, c[0x0][0x8d0] ;  /* 0x00023400000a0ab9 */ /* 0x000fe40000000a00 */
[----:B------:R-:W-:-:S04]  /*c430*/  UIMAD.WIDE.U32 UR4, UR8, UR10, URZ ;  /* 0x0000000a080472a5 */ /* 0x000fc8000f8e003f */
[----:B------:R-:W-:-:S04]  /*c440*/  @UP0 USHF.R.U32.HI UR7, URZ, UR11, UR5 ;  /* 0x0000000b3f070299 */ /* 0x000fc80008011605 */
[----:B------:R-:W-:-:S12]  /*c450*/  UIMAD UR4, UR7, UR9, URZ ;  /* 0x00000009070472a4 */ /* 0x000fd8000f8e023f */
.L_x_2920:
[----:B------:R-:W-:Y:S01]  /*c460*/  ULDC UR9, c[0x0][0x8c0] ;  /* 0x0002300000097ab9 */ /* 0x000fe20000000800 */
[----:B------:R-:W-:Y:S01]  /*c470*/  UIADD3 UR4, UR8, -UR4, URZ ;  /* 0x8000000408047290 */ /* 0x000fe2000fffe03f */
[----:B------:R-:W-:Y:S01]  /*c480*/  IMAD.MOV.U32 R8, RZ, RZ, 0x1 ;  /* 0x00000001ff087424 */ /* 0x000fe200078e00ff */
[----:B------:R-:W-:Y:S01]  /*c490*/  UISETP.NE.AND UP0, UPT, UR9, 0x1, UPT ;  /* 0x000000010900788c */ /* 0x000fe2000bf05270 */
[----:B------:R-:W-:Y:S01]  /*c4a0*/  MOV R0, RZ ;  /* 0x000000ff00007202 */ /* 0x000fe20000000f00 */
        /* <DEDUP_REMOVED lines=18> */
[----:B-1----:R-:W-:Y:S01]  /*c5d0*/  IADD3 R2, -R2, UR11, R3 ;  /* 0x0000000b02027c10 */ /* 0x002fe2000fffe103 */
[----:B------:R-:W-:-:S04]  /*c5e0*/  VIADD R3, R3, 0x5f ;  /* 0x0000005f03037836 */ /* 0x000fc80000000000 */
        /* <DEDUP_REMOVED lines=31> */
[----:B------:R-:W-:Y:S01]  /*c7e0*/  MOV R9, UR21 ;  /* 0x0000001500097c02 */ /* 0x000fe20008000f00 */
[----:B------:R-:W-:-:S03]  /*c7f0*/  IMAD.WIDE.U32 R6, R6, UR20, RZ ;  /* 0x0000001406067c25 */ /* 0x000fc6000f8e00ff */
[----:B------:R-:W-:Y:S01]  /*c800*/  SHF.R.S32.HI R9, RZ, 0x1f, R9 ;  /* 0x0000001fff097819 */ /* 0x000fe20000011409 */
[----:B---3--:R-:W-:-:S04]  /*c810*/  IMAD.WIDE.U32 R2, R12, UR21, R2 ;  /* 0x000000150c027c25 */ /* 0x008fc8000f8e0002 */
[----:B------:R-:W-:Y:S01]  /*c820*/  IMAD R0, R9, R12, RZ ;  /* 0x0000000c09007224 */ /* 0x000fe200078e02ff */
[----:B------:R2:W-:Y:S01]  /*c830*/  STL.64 [R1], R2 ;  /* 0x0000000201007387 */ /* 0x0005e20000100a00 */
[----:B------:R-:W-:Y:S02]  /*c840*/  IMAD.IADD R7, R7, 0x1, R15 ;  /* 0x0000000107077824 */ /* 0x000fe400078e020f */
        /* <DEDUP_REMOVED lines=16> */
.L_x_2966:
[----:B------:R-:W2:Y:S01]  /*c950*/  LDL.64 R14, [R1] ;  /* 0x00000000010e7983 */ /* 0x000ea20000100a00 */
[----:B------:R-:W-:Y:S02]  /*c960*/  IMAD.IADD R21, R7, 0x1, R11 ;  /* 0x0000000107157824 */ /* 0x000fe400078e020b */
[----:B------:R-:W-:Y:S01]  /*c970*/  IMAD.MOV.U32 R8, RZ, RZ, 0x1 ;  /* 0x00000001ff087424 */ /* 0x000fe200078e00ff */
[----:B--2---:R-:W-:-:S05]  /*c980*/  IADD3 R10, R15, R13, RZ ;  /* 0x0000000d0f0a7210 */ /* 0x004fca0007ffe0ff */
[----:B------:R2:W-:Y:S01]  /*c990*/  STL [R1+0x8], R10 ;  /* 0x0000080a01007387 */ /* 0x0005e20000100800 */
[----:B------:R-:W-:Y:S05]  /*c9a0*/  @P0 BRA `(.L_x_2924) ;  /* 0x0000000000180947 */ /* 0x000fea0003800000 */
[----:B------:R-:W3:Y:S01]  /*c9b0*/  S2R R2, SR_TID.X ;  /* 0x0000000000027919 */ /* 0x000ee20000002100 */
[----:B-1----:R-:W-:-:S04]  /*c9c0*/  MOV R3, 0x3180 ;  /* 0x0000318000037802 */ /* 0x002fc80000000f00 */
[----:B------:R4:W-:Y:S01]  /*c9d0*/  SYNCS.ARRIVE.TRANS64 RZ, [R0+URZ+0x26810], R3 ;  /* 0x0268100300ff79a7 */ /* 0x0009e2000800003f */
[----:B---3--:R-:W-:-:S13]  /*c9e0*/  LOP3.LUT P1, RZ, R2, 0x1f, RZ, 0xc0, !PT ;  /* 0x0000001f02ff7812 */ /* 0x008fda000782c0ff */
[----:B----4-:R-:W-:Y:S05]  /*c9f0*/  @!P1 BRA `(.L_x_2924) ;  /* 0x0000000000049947 */ /* 0x010fea0003800000 */
[----:B------:R-:W-:Y:S01]  /*ca00*/  BPT.TRAP 0x1 ;  /* 0x000000040000795c */ /* 0x000fe20000300000 */
.L_x_2924:
        /* <DEDUP_REMOVED lines=21> */
[----:B------:R-:W-:Y:S01]  /*cb60*/  UMOV UR27, UR17 ;  /* 0x00000011001b7c82 */ /* 0x000fe20008000000 */
[----:B------:R-:W-:Y:S01]  /*cb70*/  LEA R11, P1, R2, R9, 0x2 ;  /* 0x00000009020b7211 */ /* 0x000fe200078210ff */
[----:B------:R1:W-:Y:S01]  /*cb80*/  STL [R1+0x1c], R14 ;  /* 0x00001c0e01007387 */ /* 0x0003e20000100800 */
[----:B--2---:R-:W-:-:S02]  /*cb90*/  MOV R10, UR5 ;  /* 0x00000005000a7c02 */ /* 0x004fc40008000f00 */
[----:B------:R-:W-:Y:S01]  /*cba0*/  R2UR UR4, R11 ;  /* 0x000000000b0472ca */ /* 0x000fe200000e0000 */
[----:B---3--:R-:W-:Y:S01]  /*cbb0*/  IMAD.MOV.U32 R11, RZ, RZ, R12 ;  /* 0x000000ffff0b7224 */ /* 0x008fe200078e000c */
[----:B------:R-:W-:Y:S01]  /*cbc0*/  LEA.HI.X R2, R2, R10, R3, 0x2, P1 ;  /* 0x0000000a02027211 */ /* 0x000fe200008f1403 */
[----:B------:R-:W-:Y:S01]  /*cbd0*/  IMAD.MOV.U32 R12, RZ, RZ, R13 ;  /* 0x000000ffff0c7224 */ /* 0x000fe200078e000d */
[----:B------:R1:W-:Y:S01]  /*cbe0*/  STL [R1+0x10], RZ ;  /* 0x000010ff01007387 */ /* 0x0003e20000100800 */
[----:B------:R-:W-:Y:S01]  /*cbf0*/  IMAD.MOV.U32 R13, RZ, RZ, 0x8000 ;  /* 0x00008000ff0d7424 */ /* 0x000fe200078e00ff */
[----:B------:R-:W-:Y:S02]  /*cc00*/  R2UR UR5, R2 ;  /* 0x00000000020572ca */ /* 0x000fe400000e0000 */
[----:B------:R-:W-:-:S04]  /*cc10*/  IADD3 R2, P1, R11, 0xf0, RZ ;  /* 0x000000f00b027810 */ /* 0x000fc80007f3e0ff */
[----:B------:R-:W-:Y:S02]  /*cc20*/  IADD3.X R3, RZ, R12, RZ, P1, !PT ;  /* 0x0000000cff037210 */ /* 0x000fe40000ffe4ff */
[----:B------:R-:W-:Y:S02]  /*cc30*/  R2UR UR22, R2 ;  /* 0x00000000021672ca */ /* 0x000fe400000e0000 */
        /* <DEDUP_REMOVED lines=24> */
[----:B------:R-:W-:Y:S02]  /*cdc0*/  IMAD.MOV.U32 R8, RZ, RZ, 0x1 ;  /* 0x00000001ff087424 */ /* 0x000fe400078e00ff */
[----:B------:R-:W-:Y:S02]  /*cdd0*/  IMAD.MOV.U32 R13, RZ, RZ, R5 ;  /* 0x000000ffff0d7224 */ /* 0x000fe400078e0005 */
[C---:B------:R-:W-:Y:S01]  /*cde0*/  IMAD.IADD R16, R4.reuse, 0x1, R16 ;  /* 0x0000000104107824 */ /* 0x040fe200078e0210 */
[----:B------:R-:W-:-:S04]  /*cdf0*/  IADD3 R4, R4, -0x2, RZ ;  /* 0xfffffffe04047810 */ /* 0x000fc80007ffe0ff */
[----:B------:R-:W-:Y:S02]  /*ce00*/  ISETP.NE.AND P1, PT, R4, R5, PT ;  /* 0x000000050400720c */ /* 0x000fe40003f25270 */
[----:B------:R-:W-:-:S05]  /*ce10*/  LOP3.LUT R4, R16, 0x1, RZ, 0xc0, !PT ;  /* 0x0000000110047812 */ /* 0x000fca00078ec0ff */
[----:B------:R1:W-:Y:S06]  /*ce20*/  STL [R1+0x18], R4 ;  /* 0x0000180401007387 */ /* 0x0003ec0000100800 */
[----:B------:R-:W-:Y:S05]  /*ce30*/  @!P1 BRA `(.L_x_2926) ;  /* 0x0000000800589947 */ /* 0x000fea0003800000 */
[----:B------:R-:W-:Y:S01]  /*ce40*/  IADD3 R16, R16, -R4, RZ ;  /* 0x8000000410107210 */ /* 0x000fe20007ffe0ff */
[----:B------:R-:W-:Y:S02]  /*ce50*/  IMAD.MOV.U32 R13, RZ, RZ, R5 ;  /* 0x000000ffff0d7224 */ /* 0x000fe400078e0005 */
[----:B------:R-:W-:-:S07]  /*ce60*/  IMAD.MOV.U32 R8, RZ, RZ, 0x1 ;  /* 0x00000001ff087424 */ /* 0x000fce00078e00ff */
.L_x_2935:
[----:B--23--:R-:W-:-:S04]  /*ce70*/  SHF.L.U32 R17, R8, 0x1f, RZ ;  /* 0x0000001f08117819 */ /* 0x00cfc800000006ff */
[----:B------:R-:W2:Y:S02]  /*ce80*/  SYNCS.PHASECHK.TRANS64.TRYWAIT P1, [R0+URZ+0x26840], R17 ;  /* 0x02684011000075a7 */ /* 0x000ea4000802017f */
[----:B--2---:R-:W-:Y:S05]  /*ce90*/  @!P1 BRA `(.L_x_2927) ;  /* 0x0000001800009947 */ /* 0x004fea0003800000 */
.L_x_2967:
        /* <DEDUP_REMOVED lines=8> */
.L_x_2928:
        /* <DEDUP_REMOVED lines=17> */
[----:B-1----:R-:W-:Y:S02]  /*d030*/  IMAD.MOV.U32 R11, RZ, RZ, R4 ;  /* 0x000000ffff0b7224 */ /* 0x002fe400078e0004 */
        /* <DEDUP_REMOVED lines=11> */
.L_x_2968:
        /* <DEDUP_REMOVED lines=8> */
.L_x_2930:
        /* <DEDUP_REMOVED lines=31> */
.L_x_2969:
        /* <DEDUP_REMOVED lines=8> */
.L_x_2932:
        /* <DEDUP_REMOVED lines=24> */
.L_x_2971:
        /* <DEDUP_REMOVED lines=8> */
.L_x_2934:
        /* <DEDUP_REMOVED lines=28> */
.L_x_2926:
[----:B-1----:R-:W4:Y:S04]  /*d7a0*/  LDL.LU R4, [R1+0x18] ;  /* 0x0000180001047983 */ /* 0x002f280000300800 */
[----:B------:R1:W5:Y:S01]  /*d7b0*/  LDL R5, [R1+0x1c] ;  /* 0x00001c0001057983 */ /* 0x0003620000100800 */
[----:B----4-:R-:W-:-:S13]  /*d7c0*/  ISETP.NE.AND P1, PT, R4, RZ, PT ;  /* 0x000000ff0400720c */ /* 0x010fda0003f25270 */
[----:B-1----:R-:W-:Y:S05]  /*d7d0*/  @!P1 BRA `(.L_x_2925) ;  /* 0x0000000400249947 */ /* 0x002fea0003800000 */
[----:B------:R-:W-:-:S04]  /*d7e0*/  SHF.L.U32 R14, R8, 0x1f, RZ ;  /* 0x0000001f080e7819 */ /* 0x000fc800000006ff */
[----:B------:R-:W1:Y:S02]  /*d7f0*/  SYNCS.PHASECHK.TRANS64.TRYWAIT P1, [R0+URZ+0x26840], R14 ;  /* 0x0268400e000075a7 */ /* 0x000e64000802017f */
[----:B-1----:R-:W-:Y:S05]  /*d800*/  @!P1 BRA `(.L_x_2936) ;  /* 0x0000000c00f89947 */ /* 0x002fea0003800000 */
.L_x_2972:
        /* <DEDUP_REMOVED lines=8> */
.L_x_2937:
        /* <DEDUP_REMOVED lines=26> */
.L_x_2973:
        /* <DEDUP_REMOVED lines=8> */
.L_x_2939:
        /* <DEDUP_REMOVED lines=28> */
.L_x_2925:
        /* <DEDUP_REMOVED lines=8> */
.L_x_2974:
[----:B------:R-:W-:Y:S05]  /*dcf0*/  @P1 BRA `(.L_x_2941) ;  /* 0x0000000000181947 */ /* 0x000fea0003800000 */
[----:B------:R-:W4:Y:S01]  /*dd00*/  S2R R2, SR_TID.X ;  /* 0x0000000000027919 */ /* 0x000f220000002100 */
[----:B-1----:R-:W-:-:S04]  /*dd10*/  MOV R3, 0x3180 ;  /* 0x0000318000037802 */ /* 0x002fc80000000f00 */
[----:B------:R1:W-:Y:S01]  /*dd20*/  SYNCS.ARRIVE.TRANS64 RZ, [R4+URZ+0x26830], R3 ;  /* 0x0268300304ff79a7 */ /* 0x0003e2000800003f */
[----:B----4-:R-:W-:-:S13]  /*dd30*/  LOP3.LUT P0, RZ, R2, 0x1f, RZ, 0xc0, !PT ;  /* 0x0000001f02ff7812 */ /* 0x010fda000780c0ff */
[----:B-1----:R-:W-:Y:S05]  /*dd40*/  @!P0 BRA `(.L_x_2941) ;  /* 0x0000000000048947 */ /* 0x002fea0003800000 */
[----:B------:R-:W-:Y:S01]  /*dd50*/  BPT.TRAP 0x1 ;  /* 0x000000040000795c */ /* 0x000fe20000300000 */
.L_x_2941:
        /* <DEDUP_REMOVED lines=36> */
.L_x_2922:
[----:B------:R-:W-:Y:S05]  /*dfa0*/  BSYNC B0 ;  /* 0x0000000000007941 */ /* 0x000fea0003800000 */
.L_x_2921:
[----:B------:R-:W-:-:S03]  /*dfb0*/  UMOV UR4, 0xffffffff ;  /* 0xffffffff00047882 */ /* 0x000fc60000000000 */
[----:B------:R-:W-:Y:S05]  /*dfc0*/  BRA.DIV UR4, `(.L_x_2942) ;  /* 0x0000000a04447947 */ /* 0x000fea000b800000 */
[----:B------:R-:W-:-:S13]  /*dfd0*/  ELECT P6, URZ, PT ;  /* 0x00000000003f782f */ /* 0x000fda00038c0000 */
.L_x_2977:
[----:B------:R-:W-:Y:S05]  /*dfe0*/  @!P6 BRA `(.L_x_2828) ;  /* 0x000000000084e947 */ /* 0x000fea0003800000 */
[----:B------:R-:W2:Y:S02]  /*dff0*/  LDL.LU R2, [R1+0xc] ;  /* 0x00000c0001027983 */ /* 0x000ea40000300800 */
[----:B--2---:R-:W-:-:S04]  /*e000*/  LOP3.LUT R2, R2, 0x2, RZ, 0xfc, !PT ;  /* 0x0000000202027812 */ /* 0x004fc800078efcff */
[----:B------:R-:W-:-:S13]  /*e010*/  ISETP.NE.AND P2, PT, R2, 0x3, PT ;  /* 0x000000030200780c */ /* 0x000fda0003f45270 */
[----:B------:R-:W-:Y:S05]  /*e020*/  @!P2 BRA `(.L_x_2943) ;  /* 0x000000000004a947 */ /* 0x000fea0003800000 */
[----:B------:R-:W-:Y:S01]  /*e030*/  BPT.TRAP 0x1 ;  /* 0x000000040000795c */ /* 0x000fe20000300000 */
.L_x_2943:
        /* <DEDUP_REMOVED lines=15> */
.L_x_2978:
[----:B------:R-:W2:Y:S02]  /*e130*/  SYNCS.PHASECHK.TRANS64.TRYWAIT P0, [R3+URZ], R2 ;  /* 0x00000002030075a7 */ /* 0x000ea4000800017f */
[----:B--2---:R-:W-:Y:S05]  /*e140*/  @!P0 BRA `(.L_x_2945) ;  /* 0x0000000800188947 */ /* 0x004fea0003800000 */
.L_x_2979:
[----:B------:R-:W-:Y:S05]  /*e150*/  @!P2 BRA `(.L_x_2946) ;  /* 0x000000000004a947 */ /* 0x000fea0003800000 */
[----:B------:R-:W-:Y:S01]  /*e160*/  BPT.TRAP 0x1 ;  /* 0x000000040000795c */ /* 0x000fe20000300000 */
.L_x_2946:
[----:B--2---:R-:W-:-:S05]  /*e170*/  VIADD R3, R9, 0x26840 ;  /* 0x0002684009037836 */ /* 0x004fca0000000000 */
[----:B------:R-:W-:-:S04]  /*e180*/  LEA R5, R0, R3, 0x3 ;  /* 0x0000000300057211 */ /* 0x000fc800078e18ff */
[----:B------:R-:W2:Y:S02]  /*e190*/  SYNCS.PHASECHK.TRANS64.TRYWAIT P0, [R5+URZ], R4 ;  /* 0x00000004050075a7 */ /* 0x000ea4000800017f */
[----:B--2---:R-:W-:Y:S05]  /*e1a0*/  @!P0 BRA `(.L_x_2947) ;  /* 0x0000000800148947 */ /* 0x004fea0003800000 */
.L_x_2980:
[----:B------:R-:W-:-:S07]  /*e1b0*/  IMAD R3, R6, 0x8, R3 ;  /* 0x0000000806037824 */ /* 0x000fce00078e0203 */
.L_x_2948:
[----:B---3--:R3:W4:Y:S02]  /*e1c0*/  SYNCS.PHASECHK.TRANS64.TRYWAIT P0, [R3+URZ], R2 ;  /* 0x00000002030075a7 */ /* 0x008724000800017f */
[----:B----4-:R-:W-:Y:S05]  /*e1d0*/  @!P0 NANOSLEEP.SYNCS 0x989680 ;  /* 0x009896800000895d */ /* 0x010fea0003900000 */
[----:B------:R-:W4:Y:S02]  /*e1e0*/  @!P0 SYNCS.PHASECHK.TRANS64 P0, [R3+URZ], R2 ;  /* 0x00000002030085a7 */ /* 0x000f24000800007f */
[----:B----4-:R-:W-:Y:S05]  /*e1f0*/  @!P0 BRA `(.L_x_2948) ;  /* 0xfffffffc00f08947 */ /* 0x010fea000383ffff */
.L_x_2828:
[----:B------:R-:W-:Y:S05]  /*e200*/  BSYNC B6 ;  /* 0x0000000000067941 */ /* 0x000fea0003800000 */
.L_x_2823:
[----:B------:R-:W-:Y:S05]  /*e210*/  EXIT ;  /* 0x000000000000794d */ /* 0x000fea0003800000 */
.L_x_2834:
[----:B------:R-:W-:Y:S01]  /*e220*/  MOV R12, RZ ;  /* 0x000000ff000c7202 */ /* 0x000fe20000000f00 */
[----:B------:R-:W-:Y:S01]  /*e230*/  IMAD.MOV.U32 R11, RZ, RZ, 0x1f ;  /* 0x0000001fff0b7424 */ /* 0x000fe200078e00ff */
[----:B------:R-:W-:-:S07]  /*e240*/  MOV R15, 0xffffffff ;  /* 0xffffffff000f7802 */ /* 0x000fce0000000f00 */
[----:B------:R-:W-:Y:S05]  /*e250*/  WARPSYNC.COLLECTIVE R15, `(.L_x_2949) ;  /* 0x000000000f087348 */ /* 0x000fea0003c00000 */
[----:B------:R1:W2:Y:S02]  /*e260*/  SHFL.IDX P6, R14, R13, R12, R11 ;  /* 0x0000000c0d0e7389 */ /* 0x0002a400000c000b */
[----:B-12---:R-:W-:Y:S01]  /*e270*/  ENDCOLLECTIVE ;  /* 0x000000000000791b */ /* 0x006fe20003800000 */
.L_x_2949:
[----:B------:R-:W-:Y:S05]  /*e280*/  BRA `(.L_x_2950) ;  /* 0xffffff2c00a07947 */ /* 0x000fea000383ffff */
.L_x_2836:
[----:B----4-:R4:W1:Y:S02]  /*e290*/  SYNCS.PHASECHK.TRANS64.TRYWAIT P0, [R17+URZ+0x26800], R2 ;  /* 0x02680002110075a7 */ /* 0x010864000800017f */
[----:B-1----:R-:W-:Y:S05]  /*e2a0*/  @!P0 NANOSLEEP.SYNCS 0x989680 ;  /* 0x009896800000895d */ /* 0x002fea0003900000 */
[----:B------:R-:W1:Y:S02]  /*e2b0*/  @!P0 SYNCS.PHASECHK.TRANS64 P0, [R17+URZ+0x26800], R2 ;  /* 0x02680002110085a7 */ /* 0x000e64000800007f */
[----:B-1----:R-:W-:Y:S05]  /*e2c0*/  @!P0 BRA `(.L_x_2836) ;  /* 0xfffffffc00f08947 */ /* 0x002fea000383ffff */
[----:B------:R-:W-:Y:S05]  /*e2d0*/  BRA `(.L_x_2835) ;  /* 0xffffff2c00b47947 */ /* 0x000fea000383ffff */
.L_x_2841:
[----:B--2---:R2:W3:Y:S02]  /*e2e0*/  SYNCS.PHASECHK.TRANS64.TRYWAIT P1, [R6+URZ+0x26810], R21 ;  /* 0x02681015060075a7 */ /* 0x0044e4000802017f */
[----:B---3--:R-:W-:Y:S05]  /*e2f0*/  @!P1 NANOSLEEP.SYNCS 0x989680 ;  /* 0x009896800000995d */ /* 0x008fea0003900000 */
[----:B------:R-:W3:Y:S02]  /*e300*/  @!P1 SYNCS.PHASECHK.TRANS64 P1, [R6+URZ+0x26810], R21 ;  /* 0x02681015060095a7 */ /* 0x000ee4000802007f */
[----:B---3--:R-:W-:Y:S05]  /*e310*/  @!P1 BRA `(.L_x_2841) ;  /* 0xfffffffc00f09947 */ /* 0x008fea000383ffff */
[----:B------:R-:W-:Y:S05]  /*e320*/  BRA `(.L_x_2840) ;  /* 0xffffff3800687947 */ /* 0x000fea000383ffff */
.L_x_2845:
[----:B------:R1:W1:Y:S02]  /*e330*/  SYNCS.PHASECHK.TRANS64.TRYWAIT P1, [R6+URZ+0x26830], R21 ;  /* 0x02683015060075a7 */ /* 0x000264000802017f */
[----:B-1----:R-:W-:Y:S05]  /*e340*/  @!P1 NANOSLEEP.SYNCS 0x989680 ;  /* 0x009896800000995d */ /* 0x002fea0003900000 */
[----:B------:R-:W1:Y:S02]  /*e350*/  @!P1 SYNCS.PHASECHK.TRANS64 P1, [R6+URZ+0x26830], R21 ;  /* 0x02683015060095a7 */ /* 0x000e64000802007f */
[----:B-1----:R-:W-:Y:S05]  /*e360*/  @!P1 BRA `(.L_x_2845) ;  /* 0xfffffffc00f09947 */ /* 0x002fea000383ffff */
[----:B------:R-:W-:Y:S05]  /*e370*/  BRA `(.L_x_2844) ;  /* 0xffffff3c00647947 */ /* 0x000fea000383ffff */
.L_x_2853:
[----:B--2---:R2:W3:Y:S02]  /*e380*/  SYNCS.PHASECHK.TRANS64.TRYWAIT P1, [R6+URZ+0x26810], R15 ;  /* 0x0268100f060075a7 */ /* 0x0044e4000802017f */
[----:B---3--:R-:W-:Y:S05]  /*e390*/  @!P1 NANOSLEEP.SYNCS 0x989680 ;  /* 0x009896800000995d */ /* 0x008fea0003900000 */
[----:B------:R-:W3:Y:S02]  /*e3a0*/  @!P1 SYNCS.PHASECHK.TRANS64 P1, [R6+URZ+0x26810], R15 ;  /* 0x0268100f060095a7 */ /* 0x000ee4000802007f */
[----:B---3--:R-:W-:Y:S05]  /*e3b0*/  @!P1 BRA `(.L_x_2853) ;  /* 0xfffffffc00f09947 */ /* 0x008fea000383ffff */
[----:B------:R-:W-:Y:S05]  /*e3c0*/  BRA `(.L_x_2852) ;  /* 0xffffff7c00747947 */ /* 0x000fea000383ffff */
.L_x_2857:
[----:B------:R1:W1:Y:S02]  /*e3d0*/  SYNCS.PHASECHK.TRANS64.TRYWAIT P1, [R6+URZ+0x26830], R15 ;  /* 0x0268300f060075a7 */ /* 0x000264000802017f */
[----:B-1----:R-:W-:Y:S05]  /*e3e0*/  @!P1 NANOSLEEP.SYNCS 0x989680 ;  /* 0x009896800000995d */ /* 0x002fea0003900000 */
[----:B------:R-:W1:Y:S02]  /*e3f0*/  @!P1 SYNCS.PHASECHK.TRANS64 P1, [R6+URZ+0x26830], R15 ;  /* 0x0268300f060095a7 */ /* 0x000e64000802007f */
[----:B-1----:R-:W-:Y:S05]  /*e400*/  @!P1 BRA `(.L_x_2857) ;  /* 0xfffffffc00f09947 */ /* 0x002fea000383ffff */
[----:B------:R-:W-:Y:S05]  /*e410*/  BRA `(.L_x_2856) ;  /* 0xffffff8000647947 */ /* 0x000fea000383ffff */
.L_x_2864:
[----:B------:R-:W-:Y:S01]  /*e420*/  BSSY B0, `(.L_x_2951) ;  /* 0x0000005000007945 */ /* 0x000fe20003800000 */
[----:B------:R-:W-:-:S07]  /*e430*/  IMAD.MOV.U32 R15, RZ, RZ, -0x1 ;  /* 0xffffffffff0f7424 */ /* 0x000fce00078e00ff */
[----:B---3--:R-:W-:Y:S05]  /*e440*/  WARPSYNC.COLLECTIVE R15, `(.L_x_2952) ;  /* 0x000000000f087348 */ /* 0x008fea0003c00000 */
[----:B------:R-:W-:Y:S01]  /*e450*/  NOP ;  /* 0x0000000000007918 */ /* 0x000fe20000000000 */
[----:B---3--:R-:W-:Y:S01]  /*e460*/  ENDCOLLECTIVE ;  /* 0x000000000000791b */ /* 0x008fe20003800000 */
.L_x_2952:
[----:B------:R-:W-:Y:S05]  /*e470*/  BSYNC B0 ;  /* 0x0000000000007941 */ /* 0x000fea0003800000 */
.L_x_2951:
[----:B------:R-:W-:Y:S05]  /*e480*/  BRA `(.L_x_2953) ;  /* 0xffffffbc00d87947 */ /* 0x000fea000383ffff */
.L_x_2873:
[----:B------:R-:W-:Y:S01]  /*e490*/  BSSY B0, `(.L_x_2954) ;  /* 0x0000005000007945 */ /* 0x000fe20003800000 */
[----:B------:R-:W-:-:S07]  /*e4a0*/  MOV R15, 0xffffffff ;  /* 0xffffffff000f7802 */ /* 0x000fce0000000f00 */
[----:B-1-3--:R-:W-:Y:S05]  /*e4b0*/  WARPSYNC.COLLECTIVE R15, `(.L_x_2955) ;  /* 0x000000000f087348 */ /* 0x00afea0003c00000 */
[----:B------:R-:W-:Y:S01]  /*e4c0*/  NOP ;  /* 0x0000000000007918 */ /* 0x000fe20000000000 */
[----:B-1-3--:R-:W-:Y:S01]  /*e4d0*/  ENDCOLLECTIVE ;  /* 0x000000000000791b */ /* 0x00afe20003800000 */
.L_x_2955:
[----:B------:R-:W-:Y:S05]  /*e4e0*/  BSYNC B0 ;  /* 0x0000000000007941 */ /* 0x000fea0003800000 */
.L_x_2954:
[----:B------:R-:W-:Y:S05]  /*e4f0*/  BRA `(.L_x_2956) ;  /* 0xffffffc000b87947 */ /* 0x000fea000383ffff */
.L_x_2884:
[----:B------:R-:W-:Y:S01]  /*e500*/  BSSY B0, `(.L_x_2957) ;  /* 0x0000005000007945 */ /* 0x000fe20003800000 */
[----:B------:R-:W-:-:S07]  /*e510*/  IMAD.MOV.U32 R15, RZ, RZ, -0x1 ;  /* 0xffffffffff0f7424 */ /* 0x000fce00078e00ff */
[----:B------:R-:W-:Y:S05]  /*e520*/  WARPSYNC.COLLECTIVE R15, `(.L_x_2958) ;  /* 0x000000000f087348 */ /* 0x000fea0003c00000 */
[----:B------:R-:W-:Y:S01]  /*e530*/  NOP ;  /* 0x0000000000007918 */ /* 0x000fe20000000000 */
[----:B------:R-:W-:Y:S01]  /*e540*/  ENDCOLLECTIVE ;  /* 0x000000000000791b */ /* 0x000fe20003800000 */
.L_x_2958:
[----:B------:R-:W-:Y:S05]  /*e550*/  BSYNC B0 ;  /* 0x0000000000007941 */ /* 0x000fea0003800000 */
.L_x_2957:
[----:B------:R-:W-:Y:S05]  /*e560*/  BRA `(.L_x_2959) ;  /* 0xffffffcc003c7947 */ /* 0x000fea000383ffff */
.L_x_2897:
[----:B------:R-:W-:Y:S01]  /*e570*/  BSSY B0, `(.L_x_2960) ;  /* 0x0000005000007945 */ /* 0x000fe20003800000 */
[----:B------:R-:W-:-:S07]  /*e580*/  MOV R15, 0xffffffff ;  /* 0xffffffff000f7802 */ /* 0x000fce0000000f00 */
[----:B------:R-:W-:Y:S05]  /*e590*/  WARPSYNC.COLLECTIVE R15, `(.L_x_2961) ;  /* 0x000000000f087348 */ /* 0x000fea0003c00000 */
[----:B------:R-:W-:Y:S01]  /*e5a0*/  NOP ;  /* 0x0000000000007918 */ /* 0x000fe20000000000 */
[----:B------:R-:W-:Y:S01]  /*e5b0*/  ENDCOLLECTIVE ;  /* 0x000000000000791b */ /* 0x000fe20003800000 */
.L_x_2961:
[----:B------:R-:W-:Y:S05]  /*e5c0*/  BSYNC B0 ;  /* 0x0000000000007941 */ /* 0x000fea0003800000 */
.L_x_2960:
[----:B------:R-:W-:Y:S05]  /*e5d0*/  BRA `(.L_x_2962) ;  /* 0xffffffd000dc7947 */ /* 0x000fea000383ffff */
.L_x_2909:
[----:B------:R-:W-:Y:S01]  /*e5e0*/  BSSY B0, `(.L_x_2963) ;  /* 0x0000005000007945 */ /* 0x000fe20003800000 */
[----:B------:R-:W-:-:S07]  /*e5f0*/  IMAD.MOV.U32 R15, RZ, RZ, -0x1 ;  /* 0xffffffffff0f7424 */ /* 0x000fce00078e00ff */
[----:B------:R-:W-:Y:S05]  /*e600*/  WARPSYNC.COLLECTIVE R15, `(.L_x_2964) ;  /* 0x000000000f087348 */ /* 0x000fea0003c00000 */
[----:B------:R-:W-:Y:S01]  /*e610*/  NOP ;  /* 0x0000000000007918 */ /* 0x000fe20000000000 */
[----:B------:R-:W-:Y:S01]  /*e620*/  ENDCOLLECTIVE ;  /* 0x000000000000791b */ /* 0x000fe20003800000 */
.L_x_2964:
[----:B------:R-:W-:Y:S05]  /*e630*/  BSYNC B0 ;  /* 0x0000000000007941 */ /* 0x000fea0003800000 */
.L_x_2963:
[----:B------:R-:W-:Y:S05]  /*e640*/  BRA `(.L_x_2965) ;  /* 0xffffffd800187947 */ /* 0x000fea000383ffff */
.L_x_2923:
[----:B-1----:R1:W2:Y:S02]  /*e650*/  SYNCS.PHASECHK.TRANS64.TRYWAIT P1, [R0+URZ+0x26820], R3 ;  /* 0x02682003000075a7 */ /* 0x0022a4000802017f */
[----:B--2---:R-:W-:Y:S05]  /*e660*/  @!P1 NANOSLEEP.SYNCS 0x989680 ;  /* 0x009896800000995d */ /* 0x004fea0003900000 */
[----:B------:R-:W2:Y:S02]  /*e670*/  @!P1 SYNCS.PHASECHK.TRANS64 P1, [R0+URZ+0x26820], R3 ;  /* 0x02682003000095a7 */ /* 0x000ea4000802007f */
[----:B--2---:R-:W-:Y:S05]  /*e680*/  @!P1 BRA `(.L_x_2923) ;  /* 0xfffffffc00f09947 */ /* 0x004fea000383ffff */
[----:B------:R-:W-:Y:S05]  /*e690*/  BRA `(.L_x_2966) ;  /* 0xffffffe000ac7947 */ /* 0x000fea000383ffff */
.L_x_2927:
[----:B--2---:R2:W3:Y:S02]  /*e6a0*/  SYNCS.PHASECHK.TRANS64.TRYWAIT P1, [R0+URZ+0x26840], R17 ;  /* 0x02684011000075a7 */ /* 0x0044e4000802017f */
[----:B---3--:R-:W-:Y:S05]  /*e6b0*/  @!P1 NANOSLEEP.SYNCS 0x989680 ;  /* 0x009896800000995d */ /* 0x008fea0003900000 */
[----:B------:R-:W3:Y:S02]  /*e6c0*/  @!P1 SYNCS.PHASECHK.TRANS64 P1, [R0+URZ+0x26840], R17 ;  /* 0x02684011000095a7 */ /* 0x000ee4000802007f */
[----:B---3--:R-:W-:Y:S05]  /*e6d0*/  @!P1 BRA `(.L_x_2927) ;  /* 0xfffffffc00f09947 */ /* 0x008fea000383ffff */
[----:B------:R-:W-:Y:S05]  /*e6e0*/  BRA `(.L_x_2967) ;  /* 0xffffffe400ec7947 */ /* 0x000fea000383ffff */
.L_x_2929:
[----:B-1----:R1:W3:Y:S02]  /*e6f0*/  SYNCS.PHASECHK.TRANS64.TRYWAIT P1, [R0+URZ+0x26828], R17 ;  /* 0x02682811000075a7 */ /* 0x0022e4000802017f */
[----:B---3--:R-:W-:Y:S05]  /*e700*/  @!P1 NANOSLEEP.SYNCS 0x989680 ;  /* 0x009896800000995d */ /* 0x008fea0003900000 */
[----:B------:R-:W3:Y:S02]  /*e710*/  @!P1 SYNCS.PHASECHK.TRANS64 P1, [R0+URZ+0x26828], R17 ;  /* 0x02682811000095a7 */ /* 0x000ee4000802007f */
[----:B---3--:R-:W-:Y:S05]  /*e720*/  @!P1 BRA `(.L_x_2929) ;  /* 0xfffffffc00f09947 */ /* 0x008fea000383ffff */
[----:B------:R-:W-:Y:S05]  /*e730*/  BRA `(.L_x_2968) ;  /* 0xffffffe8006c7947 */ /* 0x000fea000383ffff */
.L_x_2931:
[----:B---3--:R3:W4:Y:S02]  /*e740*/  SYNCS.PHASECHK.TRANS64.TRYWAIT P1, [R0+URZ+0x26848], R17 ;  /* 0x02684811000075a7 */ /* 0x008724000802017f */
[----:B----4-:R-:W-:Y:S05]  /*e750*/  @!P1 NANOSLEEP.SYNCS 0x989680 ;  /* 0x009896800000995d */ /* 0x010fea0003900000 */
[----:B------:R-:W4:Y:S02]  /*e760*/  @!P1 SYNCS.PHASECHK.TRANS64 P1, [R0+URZ+0x26848], R17 ;  /* 0x02684811000095a7 */ /* 0x000f24000802007f */
[----:B----4-:R-:W-:Y:S05]  /*e770*/  @!P1 BRA `(.L_x_2931) ;  /* 0xfffffffc00f09947 */ /* 0x010fea000383ffff */
[----:B------:R-:W-:Y:S05]  /*e780*/  BRA `(.L_x_2969) ;  /* 0xffffffe800f47947 */ /* 0x000fea000383ffff */
.L_x_2933:
[----:B------:R-:W-:-:S07]  /*e790*/  SHF.L.U32 R4, R8, 0x1f, RZ ;  /* 0x0000001f08047819 */ /* 0x000fce00000006ff */
.L_x_2970:
[----:B----4-:R4:W1:Y:S02]  /*e7a0*/  SYNCS.PHASECHK.TRANS64.TRYWAIT P1, [R0+URZ+0x26820], R4 ;  /* 0x02682004000075a7 */ /* 0x010864000802017f */
[----:B-1----:R-:W-:Y:S05]  /*e7b0*/  @!P1 NANOSLEEP.SYNCS 0x989680 ;  /* 0x009896800000995d */ /* 0x002fea0003900000 */
[----:B------:R-:W1:Y:S02]  /*e7c0*/  @!P1 SYNCS.PHASECHK.TRANS64 P1, [R0+URZ+0x26820], R4 ;  /* 0x02682004000095a7 */ /* 0x000e64000802007f */
[----:B-1----:R-:W-:Y:S05]  /*e7d0*/  @!P1 BRA `(.L_x_2970) ;  /* 0xfffffffc00f09947 */ /* 0x002fea000383ffff */
[----:B------:R-:W-:Y:S05]  /*e7e0*/  BRA `(.L_x_2971) ;  /* 0xffffffec005c7947 */ /* 0x000fea000383ffff */
.L_x_2936:
[----:B-1----:R1:W4:Y:S02]  /*e7f0*/  SYNCS.PHASECHK.TRANS64.TRYWAIT P1, [R0+URZ+0x26840], R14 ;  /* 0x0268400e000075a7 */ /* 0x002324000802017f */
[----:B----4-:R-:W-:Y:S05]  /*e800*/  @!P1 NANOSLEEP.SYNCS 0x989680 ;  /* 0x009896800000995d */ /* 0x010fea0003900000 */
[----:B------:R-:W4:Y:S02]  /*e810*/  @!P1 SYNCS.PHASECHK.TRANS64 P1, [R0+URZ+0x26840], R14 ;  /* 0x0268400e000095a7 */ /* 0x000f24000802007f */
[----:B----4-:R-:W-:Y:S05]  /*e820*/  @!P1 BRA `(.L_x_2936) ;  /* 0xfffffffc00f09947 */ /* 0x010fea000383ffff */
[----:B------:R-:W-:Y:S05]  /*e830*/  BRA `(.L_x_2972) ;  /* 0xffffffec00f47947 */ /* 0x000fea000383ffff */
.L_x_2938:
[----:B-1----:R1:W4:Y:S02]  /*e840*/  SYNCS.PHASECHK.TRANS64.TRYWAIT P1, [R0+URZ+0x26828], R14 ;  /* 0x0268280e000075a7 */ /* 0x002324000802017f */
[----:B----4-:R-:W-:Y:S05]  /*e850*/  @!P1 NANOSLEEP.SYNCS 0x989680 ;  /* 0x009896800000995d */ /* 0x010fea0003900000 */
[----:B------:R-:W4:Y:S02]  /*e860*/  @!P1 SYNCS.PHASECHK.TRANS64 P1, [R0+URZ+0x26828], R14 ;  /* 0x0268280e000095a7 */ /* 0x000f24000802007f */
[----:B----4-:R-:W-:Y:S05]  /*e870*/  @!P1 BRA `(.L_x_2938) ;  /* 0xfffffffc00f09947 */ /* 0x010fea000383ffff */
[----:B------:R-:W-:Y:S05]  /*e880*/  BRA `(.L_x_2973) ;  /* 0xfffffff000687947 */ /* 0x000fea000383ffff */
.L_x_2940:
[----:B-1----:R1:W4:Y:S02]  /*e890*/  SYNCS.PHASECHK.TRANS64.TRYWAIT P0, [R4+URZ+0x26840], R3 ;  /* 0x02684003040075a7 */ /* 0x002324000800017f */
[----:B----4-:R-:W-:Y:S05]  /*e8a0*/  @!P0 NANOSLEEP.SYNCS 0x989680 ;  /* 0x009896800000895d */ /* 0x010fea0003900000 */
[----:B------:R-:W4:Y:S02]  /*e8b0*/  @!P0 SYNCS.PHASECHK.TRANS64 P0, [R4+URZ+0x26840], R3 ;  /* 0x02684003040085a7 */ /* 0x000f24000800007f */
[----:B----4-:R-:W-:Y:S05]  /*e8c0*/  @!P0 BRA `(.L_x_2940) ;  /* 0xfffffffc00f08947 */ /* 0x010fea000383ffff */
[----:B------:R-:W-:Y:S05]  /*e8d0*/  BRA `(.L_x_2974) ;  /* 0xfffffff400047947 */ /* 0x000fea000383ffff */
.L_x_2942:
[----:B------:R-:W-:Y:S01]  /*e8e0*/  BSSY B0, `(.L_x_2975) ;  /* 0x0000006000007945 */ /* 0x000fe20003800000 */
[----:B------:R-:W-:-:S07]  /*e8f0*/  MOV R15, 0xffffffff ;  /* 0xffffffff000f7802 */ /* 0x000fce0000000f00 */
[----:B------:R-:W-:Y:S05]  /*e900*/  WARPSYNC.COLLECTIVE R15, `(.L_x_2976) ;  /* 0x000000000f0c7348 */ /* 0x000fea0003c00000 */
[----:B------:R-:W-:Y:S02]  /*e910*/  ELECT P6, UR62, PT ;  /* 0x00000000003e782f */ /* 0x000fe400038c0000 */
[----:B------:R-:W-:Y:S01]  /*e920*/  MOV R14, UR62 ;  /* 0x0000003e000e7c02 */ /* 0x000fe20008000f00 */
[----:B------:R-:W-:Y:S10]  /*e930*/  ENDCOLLECTIVE ;  /* 0x000000000000791b */ /* 0x000ff40003800000 */
.L_x_2976:
[----:B------:R-:W-:Y:S05]  /*e940*/  BSYNC B0 ;  /* 0x0000000000007941 */ /* 0x000fea0003800000 */
.L_x_2975:
[----:B------:R-:W-:Y:S05]  /*e950*/  BRA `(.L_x_2977) ;  /* 0xfffffff400a07947 */ /* 0x000fea000383ffff */
.L_x_2944:
[----:B-1----:R1:W2:Y:S02]  /*e960*/  SYNCS.PHASECHK.TRANS64.TRYWAIT P0, [R7+URZ], R4 ;  /* 0x00000004070075a7 */ /* 0x0022a4000800017f */
[----:B--2---:R-:W-:Y:S05]  /*e970*/  @!P0 NANOSLEEP.SYNCS 0x989680 ;  /* 0x009896800000895d */ /* 0x004fea0003900000 */
[----:B------:R-:W2:Y:S02]  /*e980*/  @!P0 SYNCS.PHASECHK.TRANS64 P0, [R7+URZ], R4 ;  /* 0x00000004070085a7 */ /* 0x000ea4000800007f */
[----:B--2---:R-:W-:Y:S05]  /*e990*/  @!P0 BRA `(.L_x_2944) ;  /* 0xfffffffc00f08947 */ /* 0x004fea000383ffff */
[----:B------:R-:W-:Y:S05]  /*e9a0*/  BRA `(.L_x_2978) ;  /* 0xfffffff400e07947 */ /* 0x000fea000383ffff */
.L_x_2945:
[----:B--2---:R2:W3:Y:S02]  /*e9b0*/  SYNCS.PHASECHK.TRANS64.TRYWAIT P0, [R3+URZ], R2 ;  /* 0x00000002030075a7 */ /* 0x0044e4000800017f */
[----:B---3--:R-:W-:Y:S05]  /*e9c0*/  @!P0 NANOSLEEP.SYNCS 0x989680 ;  /* 0x009896800000895d */ /* 0x008fea0003900000 */
[----:B------:R-:W3:Y:S02]  /*e9d0*/  @!P0 SYNCS.PHASECHK.TRANS64 P0, [R3+URZ], R2 ;  /* 0x00000002030085a7 */ /* 0x000ee4000800007f */
[----:B---3--:R-:W-:Y:S05]  /*e9e0*/  @!P0 BRA `(.L_x_2945) ;  /* 0xfffffffc00f08947 */ /* 0x008fea000383ffff */
[----:B------:R-:W-:Y:S05]  /*e9f0*/  BRA `(.L_x_2979) ;  /* 0xfffffff400d47947 */ /* 0x000fea000383ffff */
.L_x_2947:
[----:B--2---:R2:W3:Y:S02]  /*ea00*/  SYNCS.PHASECHK.TRANS64.TRYWAIT P0, [R5+URZ], R4 ;  /* 0x00000004050075a7 */ /* 0x0044e4000800017f */
[----:B---3--:R-:W-:Y:S05]  /*ea10*/  @!P0 NANOSLEEP.SYNCS 0x989680 ;  /* 0x009896800000895d */ /* 0x008fea0003900000 */
[----:B------:R-:W3:Y:S02]  /*ea20*/  @!P0 SYNCS.PHASECHK.TRANS64 P0, [R5+URZ], R4 ;  /* 0x00000004050085a7 */ /* 0x000ee4000800007f */
[----:B---3--:R-:W-:Y:S05]  /*ea30*/  @!P0 BRA `(.L_x_2947) ;  /* 0xfffffffc00f08947 */ /* 0x008fea000383ffff */
[----:B------:R-:W-:Y:S05]  /*ea40*/  BRA `(.L_x_2980) ;  /* 0xfffffff400d87947 */ /* 0x000fea000383ffff */
.L_x_2981:
        /* <DEDUP_REMOVED lines=11> */
.L_x_7393:


//--------------------- .text._ZN7cutlass13device_kernelIN5flash22FlashAttnBwdPreprocessIN4cute5tupleIJNS3_1CILi96EEENS5_ILi64EEEEEENS_10bfloat16_tEfNS_4arch4Sm90ELb1ELb0EEEEEvNT_6ParamsE --------------------------
	.section	.text._ZN7cutlass13device_kernelIN5flash22FlashAttnBwdPreprocessIN4cute5tupleIJNS3_1CILi96EEENS5_ILi64EEEEEENS_10bfloat16_tEfNS_4arch4Sm90ELb1ELb0EEEEEvNT_6ParamsE,"ax",@progbits
	.align	128
.text._ZN7cutlass13device_kernelIN5flash22FlashAttnBwdPreprocessIN4cute5tupleIJNS3_1CILi96EEENS5_ILi64EEEEEENS_10bfloat16_tEfNS_4arch4Sm90ELb1ELb0EEEEEvNT_6ParamsE:
        .type           _ZN7cutlass13device_kernelIN5flash22FlashAttnBwdPreprocessIN4cute5tupleIJNS3_1CILi96EEENS5_ILi64EEEEEENS_10bfloat16_tEfNS_4arch4Sm90ELb1ELb0EEEEEvNT_6ParamsE,@function
        .size           _ZN7cutlass13device_kernelIN5flash22FlashAttnBwdPreprocessIN4cute5tupleIJNS3_1CILi96EEENS5_ILi64EEEEEENS_10bfloat16_tEfNS_4arch4Sm90ELb1ELb0EEEEEvNT_6ParamsE,(.L_x_7394 - _ZN7cutlass13device_kernelIN5flash22FlashAttnBwdPreprocessIN4cute5tupleIJNS3_1CILi96EEENS5_ILi64EEEEEENS_10bfloat16_tEfNS_4arch4Sm90ELb1ELb0EEEEEvNT_6ParamsE)
        .other          _ZN7cutlass13device_kernelIN5flash22FlashAttnBwdPreprocessIN4cute5tupleIJNS3_1CILi96EEENS5_ILi64EEEEEENS_10bfloat16_tEfNS_4arch4Sm90ELb1ELb0EEEEEvNT_6ParamsE,@"STO_CUDA_ENTRY STV_DEFAULT"
_ZN7cutlass13device_kernelIN5flash22FlashAttnBwdPreprocessIN4cute5tupleIJNS3_1CILi96EEENS5_ILi64EEEEEENS_10bfloat16_tEfNS_4arch4Sm90ELb1ELb0EEEEEvNT_6ParamsE:
[----:B------:R-:W-:Y:S01]  /*0000*/  LDC R1, c[0x0][0x28] ;  /* 0x00000a00ff017b82 */ /* 0x000fe20000000800 */
[----:B------:R-:W0:Y:S07]  /*0010*/  S2R R2, SR_CTAID.X ;  /* 0x0000000000027919 */ /* 0x000e2e0000002500 */
[----:B------:R-:W0:Y:S01]  /*0020*/  LDC R7, c[0x0][0x218] ;  /* 0x00008600ff077b82 */ /* 0x000e220000000800 */
[----:B------:R-:W-:Y:S01]  /*0030*/  ULDC.64 UR4, c[0x0][0x208] ;  /* 0x0000820000047ab9 */ /* 0x000fe20000000a00 */
[----:B------:R-:W-:Y:S01]  /*0040*/  BSSY B0, `(.L_x_2982) ;  /* 0x0000023000007945 */ /* 0x000fe20003800000 */
[----:B------:R-:W1:Y:S01]  /*0050*/  S2R R0, SR_TID.X ;  /* 0x0000000000007919 */ /* 0x000e620000002100 */
[----:B------:R-:W-:-:S04]  /*0060*/  MOV R4, 0x7f800000 ;  /* 0x7f80000000047802 */ /* 0x000fc80000000f00 */
[----:B------:R-:W2:Y:S08]  /*0070*/  S2UR UR6, SR_CTAID.Y ;  /* 0x00000000000679c3 */ /* 0x000eb00000002600 */
[----:B------:R-:W3:Y:S08]  /*0080*/  S2UR UR7, SR_CTAID.Z ;  /* 0x00000000000779c3 */ /* 0x000ef00000002700 */
[----:B------:R-:W4:Y:S01]  /*0090*/  LDC.64 R8, c[0x0][0x230] ;  /* 0x00008c00ff087b82 */ /* 0x000f220000000a00 */
[----:B0-----:R-:W-:Y:S01]  /*00a0*/  IMAD R3, R2, -0x60, R7 ;  /* 0xffffffa002037824 */ /* 0x001fe200078e0207 */
[----:B--2---:R-:W-:Y:S01]  /*00b0*/  USHF.R.S32.HI UR8, URZ, 0x1f, UR6 ;  /* 0x0000001f3f087899 */ /* 0x004fe20008011406 */
[----:B-1----:R-:W-:-:S02]  /*00c0*/  ISETP.GT.AND P0, PT, R0, 0x5f, PT ;  /* 0x0000005f0000780c */ /* 0x002fc40003f04270 */
[----:B------:R-:W-:Y:S02]  /*00d0*/  SHF.R.S32.HI R5, RZ, 0x1f, R0 ;  /* 0x0000001fff057819 */ /* 0x000fe40000011400 */
[----:B------:R-:W-:Y:S01]  /*00e0*/  ISETP.GE.OR P1, PT, R0, R3, P0 ;  /* 0x000000030000720c */ /* 0x000fe20000726670 */
[----:B---3--:R-:W-:Y:S01]  /*00f0*/  USHF.R.S32.HI UR9, URZ, 0x1f, UR7 ;  /* 0x0000001f3f097899 */ /* 0x008fe20008011407 */
[----:B------:R-:W-:-:S04]  /*0100*/  LEA.HI R6, R5, R0, RZ, 0x3 ;  /* 0x0000000005067211 */ /* 0x000fc800078f18ff */
[----:B------:R-:W-:-:S04]  /*0110*/  LOP3.LUT R5, R6, 0xfffffff8, RZ, 0xc0, !PT ;  /* 0xfffffff806057812 */ /* 0x000fc800078ec0ff */
[----:B------:R-:W-:-:S05]  /*0120*/  IADD3 R5, -R5, R0, RZ ;  /* 0x0000000005057210 */ /* 0x000fca0007ffe1ff */
[----:B------:R-:W-:Y:S01]  /*0130*/  IMAD.SHL.U32 R14, R5, 0x8, RZ ;  /* 0x00000008050e7824 */ /* 0x000fe200078e00ff */
[----:B------:R-:W-:Y:S06]  /*0140*/  @P1 BRA `(.L_x_2983) ;  /* 0x0000000000481947 */ /* 0x000fec0003800000 */
[----:B------:R-:W0:Y:S01]  /*0150*/  LDC.64 R16, c[0x0][0x290] ;  /* 0x0000a400ff107b82 */ /* 0x000e220000000a00 */
[----:B------:R-:W-:Y:S01]  /*0160*/  IMAD R11, R2, 0x60, RZ ;  /* 0x00000060020b7824 */ /* 0x000fe200078e02ff */
[----:B------:R-:W-:Y:S01]  /*0170*/  SHF.R.S32.HI R4, RZ, 0x1f, R0 ;  /* 0x0000001fff047819 */ /* 0x000fe20000011400 */
[----:B------:R-:W-:-:S03]  /*0180*/  ULDC.64 UR10, c[0x0][0x288] ;  /* 0x0000a200000a7ab9 */ /* 0x000fc60000000a00 */
[C---:B------:R-:W-:Y:S02]  /*0190*/  IADD3 R10, P1, R11.reuse, R0, RZ ;  /* 0x000000000b0a7210 */ /* 0x040fe40007f3e0ff */
[----:B------:R-:W1:Y:S02]  /*01a0*/  LDC.64 R18, c[0x0][0x298] ;  /* 0x0000a600ff127b82 */ /* 0x000e640000000a00 */
[----:B------:R-:W-:Y:S01]  /*01b0*/  LEA.HI.X.SX32 R11, R11, R4, 0x1, P1 ;  /* 0x000000040b0b7211 */ /* 0x000fe200008f0eff */
[C---:B0-----:R-:W-:Y:S02]  /*01c0*/  IMAD R12, R16.reuse, UR8, RZ ;  /* 0x00000008100c7c24 */ /* 0x041fe4000f8e02ff */
[----:B------:R-:W-:-:S04]  /*01d0*/  IMAD.WIDE.U32 R10, R16, UR6, R10 ;  /* 0x00000006100a7c25 */ /* 0x000fc8000f8e000a */
[----:B------:R-:W-:Y:S02]  /*01e0*/  IMAD R13, R17, UR6, R12 ;  /* 0x00000006110d7c24 */ /* 0x000fe4000f8e020c */
[----:B-1----:R-:W-:-:S03]  /*01f0*/  IMAD R4, R18, UR9, RZ ;  /* 0x0000000912047c24 */ /* 0x002fc6000f8e02ff */
[----:B------:R-:W-:Y:S01]  /*0200*/  IADD3 R11, R11, R13, RZ ;  /* 0x0000000d0b0b7210 */ /* 0x000fe20007ffe0ff */
[----:B------:R-:W-:Y:S02]  /*0210*/  IMAD R13, R19, UR7, R4 ;  /* 0x00000007130d7c24 */ /* 0x000fe4000f8e0204 */
[----:B------:R-:W-:-:S04]  /*0220*/  IMAD.WIDE.U32 R10, R18, UR7, R10 ;  /* 0x00000007120a7c25 */ /* 0x000fc8000f8e000a */
[----:B------:R-:W-:Y:S01]  /*0230*/  IMAD.IADD R11, R11, 0x1, R13 ;  /* 0x000000010b0b7824 */ /* 0x000fe200078e020d */
[----:B------:R-:W-:-:S04]  /*0240*/  LEA R12, P1, R10, UR10, 0x2 ;  /* 0x0000000a0a0c7c11 */ /* 0x000fc8000f8210ff */
[----:B------:R-:W-:-:S05]  /*0250*/  LEA.HI.X R13, R10, UR11, R11, 0x2, P1 ;  /* 0x0000000b0a0d7c11 */ /* 0x000fca00088f140b */
[----:B------:R0:W5:Y:S04]  /*0260*/  LDG.E R4, desc[UR4][R12.64] ;  /* 0x000000040c047981 */ /* 0x000168000c1e1900 */
.L_x_2983:
[----:B------:R-:W-:Y:S05]  /*0270*/  BSYNC B0 ;  /* 0x0000000000007941 */ /* 0x000fea0003800000 */
.L_x_2982:
[----:B------:R-:W1:Y:S01]  /*0280*/  LDC.64 R34, c[0x0][0x238] ;  /* 0x00008e00ff227b82 */ /* 0x000e620000000a00 */
[----:B------:R-:W-:Y:S01]  /*0290*/  ULDC UR10, c[0x0][0x21c] ;  /* 0x00008700000a7ab9 */ /* 0x000fe20000000800 */
[----:B------:R-:W-:Y:S01]  /*02a0*/  SHF.R.S32.HI R10, RZ, 0x3, R6 ;  /* 0x00000003ff0a7819 */ /* 0x000fe20000011406 */
[----:B----4-:R-:W-:Y:S01]  /*02b0*/  IMAD R6, R8, UR8, RZ ;  /* 0x0000000808067c24 */ /* 0x010fe2000f8e02ff */
[----:B------:R-:W-:Y:S02]  /*02c0*/  ISETP.GE.AND P1, PT, R14, UR10, PT ;  /* 0x0000000a0e007c0c */ /* 0x000fe4000bf26270 */
[----:B------:R-:W-:Y:S01]  /*02d0*/  SHF.R.S32.HI R15, RZ, 0x1f, R14 ;  /* 0x0000001fff0f7819 */ /* 0x000fe2000001140e */
[----:B0-----:R-:W-:Y:S01]  /*02e0*/  IMAD R13, R9, UR6, R6 ;  /* 0x00000006090d7c24 */ /* 0x001fe2000f8e0206 */
[----:B------:R-:W0:Y:S01]  /*02f0*/  LDC.64 R20, c[0x0][0x250] ;  /* 0x00009400ff147b82 */ /* 0x000e220000000a00 */
[----:B------:R-:W-:Y:S01]  /*0300*/  ISETP.LT.AND P3, PT, R10, R3, !P1 ;  /* 0x000000030a00720c */ /* 0x000fe20004f61270 */
[----:B------:R-:W-:Y:S01]  /*0310*/  IMAD.WIDE.U32 R8, R8, UR6, R14 ;  /* 0x0000000608087c25 */ /* 0x000fe2000f8e000e */
[----:B------:R-:W-:-:S02]  /*0320*/  IADD3 R6, R10, 0x20, RZ ;  /* 0x000000200a067810 */ /* 0x000fc40007ffe0ff */
[--C-:B------:R-:W-:Y:S01]  /*0330*/  SHF.R.S32.HI R11, RZ, 0x1f, R10.reuse ;  /* 0x0000001fff0b7819 */ /* 0x100fe2000001140a */
[----:B------:R-:W-:Y:S02]  /*0340*/  IMAD.IADD R9, R9, 0x1, R13 ;  /* 0x0000000109097824 */ /* 0x000fe400078e020d */
[----:B------:R-:W2:Y:S01]  /*0350*/  LDC.64 R30, c[0x0][0x258] ;  /* 0x00009600ff1e7b82 */ /* 0x000ea20000000a00 */
[----:B------:R-:W-:Y:S01]  /*0360*/  ISETP.LT.AND P2, PT, R6, R3, !P1 ;  /* 0x000000030600720c */ /* 0x000fe20004f41270 */
[----:B------:R-:W-:-:S06]  /*0370*/  IMAD.WIDE R12, R2, 0x60, R10 ;  /* 0x00000060020c7825 */ /* 0x000fcc00078e020a */
[----:B------:R-:W3:Y:S01]  /*0380*/  @P3 LDC.64 R18, c[0x0][0x228] ;  /* 0x00008a00ff123b82 */ /* 0x000ee20000000a00 */
[----:B-1----:R-:W-:-:S04]  /*0390*/  IMAD R22, R34, UR9, RZ ;  /* 0x0000000922167c24 */ /* 0x002fc8000f8e02ff */
[----:B------:R-:W-:Y:S01]  /*03a0*/  IMAD R23, R35, UR7, R22 ;  /* 0x0000000723177c24 */ /* 0x000fe2000f8e0216 */
[----:B------:R-:W-:Y:S01]  /*03b0*/  @P2 IADD3 R53, P5, R12, 0x20, RZ ;  /* 0x000000200c352810 */ /* 0x000fe20007fbe0ff */
[----:B------:R-:W-:Y:S01]  /*03c0*/  IMAD.WIDE.U32 R34, R34, UR7, R8 ;  /* 0x0000000722227c25 */ /* 0x000fe2000f8e0008 */
[----:B------:R-:W1:Y:S01]  /*03d0*/  @P3 LDC.64 R16, c[0x0][0x248] ;  /* 0x00009200ff103b82 */ /* 0x000e620000000a00 */
[----:B------:R-:W-:Y:S02]  /*03e0*/  IADD3 R8, R10, 0x40, RZ ;  /* 0x000000400a087810 */ /* 0x000fe40007ffe0ff */
[----:B0-----:R-:W-:Y:S02]  /*03f0*/  IMAD R22, R20, UR8, RZ ;  /* 0x0000000814167c24 */ /* 0x001fe4000f8e02ff */
[----:B------:R-:W-:Y:S01]  /*0400*/  ISETP.LT.AND P1, PT, R8, R3, !P1 ;  /* 0x000000030800720c */ /* 0x000fe20004f21270 */
[----:B------:R-:W-:Y:S01]  /*0410*/  IMAD.IADD R35, R35, 0x1, R23 ;  /* 0x0000000123237824 */ /* 0x000fe200078e0217 */
[----:B------:R-:W-:Y:S01]  /*0420*/  @P2 IADD3 R23, P6, R12, 0x20, RZ ;  /* 0x000000200c172810 */ /* 0x000fe20007fde0ff */
[----:B------:R-:W-:Y:S01]  /*0430*/  IMAD R9, R21, UR6, R22 ;  /* 0x0000000615097c24 */ /* 0x000fe2000f8e0216 */
[----:B------:R-:W0:Y:S01]  /*0440*/  @P2 LDC.64 R46, c[0x0][0x228] ;  /* 0x00008a00ff2e2b82 */ /* 0x000e220000000a00 */
[----:B------:R-:W-:-:S04]  /*0450*/  IMAD.WIDE.U32 R20, R20, UR6, R14 ;  /* 0x0000000614147c25 */ /* 0x000fc8000f8e000e */
[----:B--2---:R-:W-:Y:S01]  /*0460*/  IMAD R22, R30, UR9, RZ ;  /* 0x000000091e167c24 */ /* 0x004fe2000f8e02ff */
[----:B------:R-:W-:Y:S01]  /*0470*/  IADD3 R21, R21, R9, RZ ;  /* 0x0000000915157210 */ /* 0x000fe20007ffe0ff */
[----:B---3--:R-:W-:Y:S01]  /*0480*/  @P3 IMAD R24, R13, R18, RZ ;  /* 0x000000120d183224 */ /* 0x008fe200078e02ff */
[----:B------:R-:W2:Y:S01]  /*0490*/  @P3 LDC.64 R48, c[0x0][0x210] ;  /* 0x00008400ff303b82 */ /* 0x000ea20000000a00 */
[----:B------:R-:W-:Y:S01]  /*04a0*/  IMAD R25, R31, UR7, R22 ;  /* 0x000000071f197c24 */ /* 0x000fe2000f8e0216 */
[----:B------:R-:W-:Y:S01]  /*04b0*/  @P1 IADD3 R51, P4, R12, 0x40, RZ ;  /* 0x000000400c331810 */ /* 0x000fe20007f9e0ff */
[----:B------:R-:W-:Y:S01]  /*04c0*/  IMAD.WIDE.U32 R30, R30, UR7, R20 ;  /* 0x000000071e1e7c25 */ /* 0x000fe2000f8e0014 */
[----:B------:R-:W-:Y:S02]  /*04d0*/  @P2 MOV R20, R34 ;  /* 0x0000002200142202 */ /* 0x000fe40000000f00 */
[----:B------:R-:W-:Y:S01]  /*04e0*/  @P1 IADD3.X R29, RZ, R13, RZ, P4, !PT ;  /* 0x0000000dff1d1210 */ /* 0x000fe200027fe4ff */
[----:B------:R-:W-:Y:S01]  /*04f0*/  @P3 IMAD R19, R12, R19, R24 ;  /* 0x000000130c133224 */ /* 0x000fe200078e0218 */
[----:B------:R-:W-:Y:S01]  /*0500*/  IADD3 R31, R31, R25, RZ ;  /* 0x000000191f1f7210 */ /* 0x000fe20007ffe0ff */
[----:B------:R-:W3:Y:S01]  /*0510*/  @P1 LDC.64 R26, c[0x0][0x228] ;  /* 0x00008a00ff1a1b82 */ /* 0x000ee20000000a00 */
[----:B-1----:R-:W-:-:S02]  /*0520*/  @P3 IMAD R9, R13, R16, RZ ;  /* 0x000000100d093224 */ /* 0x002fc400078e02ff */
[----:B------:R-:W-:Y:S02]  /*0530*/  @P2 IMAD.X R21, RZ, RZ, R13, P6 ;  /* 0x000000ffff152224 */ /* 0x000fe400030e060d */
[C---:B------:R-:W-:Y:S01]  /*0540*/  @P3 IMAD R37, R12.reuse, R17, R9 ;  /* 0x000000110c253224 */ /* 0x040fe200078e0209 */
[C---:B------:R-:W-:Y:S01]  /*0550*/  @P1 IADD3 R9, P6, R12.reuse, 0x40, RZ ;  /* 0x000000400c091810 */ /* 0x040fe20007fde0ff */
[----:B------:R-:W-:Y:S01]  /*0560*/  @P3 IMAD.WIDE.U32 R14, R12, R18, R34 ;  /* 0x000000120c0e3225 */ /* 0x000fe200078e0022 */
[----:B------:R-:W1:Y:S03]  /*0570*/  @P2 LDC.64 R24, c[0x0][0x248] ;  /* 0x00009200ff182b82 */ /* 0x000e660000000a00 */
[--C-:B------:R-:W-:Y:S01]  /*0580*/  @P2 IMAD.X R17, RZ, RZ, R13.reuse, P5 ;  /* 0x000000ffff112224 */ /* 0x100fe200028e060d */
[----:B------:R-:W-:Y:S01]  /*0590*/  @P3 IADD3 R19, R15, R19, RZ ;  /* 0x000000130f133210 */ /* 0x000fe20007ffe0ff */
[----:B------:R-:W-:-:S02]  /*05a0*/  @P1 IMAD.X R33, RZ, RZ, R13, P6 ;  /* 0x000000ffff211224 */ /* 0x000fc400030e060d */
[----:B------:R-:W-:Y:S01]  /*05b0*/  @P3 IMAD.WIDE.U32 R12, R12, R16, R30 ;  /* 0x000000100c0c3225 */ /* 0x000fe200078e001e */
[----:B------:R-:W4:Y:S01]  /*05c0*/  @P3 LDC.64 R42, c[0x0][0x240] ;  /* 0x00009000ff2a3b82 */ /* 0x000f220000000a00 */
[C---:B--2---:R-:W-:Y:S02]  /*05d0*/  @P3 LEA R48, P4, R14.reuse, R48, 0x1 ;  /* 0x000000300e303211 */ /* 0x044fe400078808ff */
[-C--:B0-----:R-:W-:Y:S02]  /*05e0*/  @P2 IMAD R16, R21, R46.reuse, RZ ;  /* 0x0000002e15102224 */ /* 0x081fe400078e02ff */
[----:B------:R-:W-:Y:S01]  /*05f0*/  @P2 IMAD.MOV.U32 R21, RZ, RZ, R35 ;  /* 0x000000ffff152224 */ /* 0x000fe200078e0023 */
[----:B------:R-:W-:Y:S01]  /*0600*/  @P3 LEA.HI.X R49, R14, R49, R19, 0x1, P4 ;  /* 0x000000310e313211 */ /* 0x000fe200020f0c13 */
[C---:B------:R-:W-:Y:S01]  /*0610*/  @P2 IMAD R47, R23.reuse, R47, R16 ;  /* 0x0000002f172f2224 */ /* 0x040fe200078e0210 */
[----:B------:R-:W0:Y:S01]  /*0620*/  @P2 LDC.64 R38, c[0x0][0x210] ;  /* 0x00008400ff262b82 */ /* 0x000e220000000a00 */
[----:B------:R-:W-:Y:S01]  /*0630*/  @P2 IMAD.WIDE.U32 R20, R23, R46, R20 ;  /* 0x0000002e17142225 */ /* 0x000fe200078e0014 */
[----:B------:R-:W-:-:S02]  /*0640*/  CS2R R14, SRZ ;  /* 0x00000000000e7805 */ /* 0x000fc4000001ff00 */
[----:B------:R-:W-:Y:S01]  /*0650*/  CS2R R18, SRZ ;  /* 0x0000000000127805 */ /* 0x000fe2000001ff00 */
[----:B---3--:R-:W-:Y:S02]  /*0660*/  @P1 IMAD R32, R29, R26, RZ ;  /* 0x0000001a1d201224 */ /* 0x008fe400078e02ff */
[----:B------:R-:W-:Y:S01]  /*0670*/  @P3 IMAD.IADD R13, R13, 0x1, R37 ;  /* 0x000000010d0d3824 */ /* 0x000fe200078e0225 */
[----:B------:R-:W2:Y:S01]  /*0680*/  @P1 LDC.64 R22, c[0x0][0x248] ;  /* 0x00009200ff161b82 */ /* 0x000ea20000000a00 */
[----:B-1----:R-:W-:Y:S01]  /*0690*/  @P2 IMAD R28, R17, R24, RZ ;  /* 0x00000018111c2224 */ /* 0x002fe200078e02ff */
[----:B------:R-:W-:Y:S01]  /*06a0*/  CS2R R16, SRZ ;  /* 0x0000000000107805 */ /* 0x000fe2000001ff00 */
[----:B------:R-:W-:Y:S02]  /*06b0*/  @P2 IMAD.MOV.U32 R29, RZ, RZ, R31 ;  /* 0x000000ffff1d2224 */ /* 0x000fe400078e001f */
[----:B------:R-:W-:Y:S01]  /*06c0*/  @P2 IMAD R45, R53, R25, R28 ;  /* 0x00000019352d2224 */ /* 0x000fe200078e021c */
[----:B------:R-:W-:-:S02]  /*06d0*/  @P2 MOV R28, R30 ;  /* 0x0000001e001c2202 */ /* 0x000fc40000000f00 */
[----:B------:R-:W1:Y:S01]  /*06e0*/  @P1 LDC.64 R36, c[0x0][0x210] ;  /* 0x00008400ff241b82 */ /* 0x000e620000000a00 */
[C---:B----4-:R-:W-:Y:S02]  /*06f0*/  @P3 LEA R42, P5, R12.reuse, R42, 0x1 ;  /* 0x0000002a0c2a3211 */ /* 0x050fe400078a08ff */
[----:B------:R-:W-:Y:S02]  /*0700*/  @P2 IMAD.WIDE.U32 R24, R53, R24, R28 ;  /* 0x0000001835182225 */ /* 0x000fe400078e001c */
[----:B------:R-:W-:Y:S02]  /*0710*/  @P3 LEA.HI.X R43, R12, R43, R13, 0x1, P5 ;  /* 0x0000002b0c2b3211 */ /* 0x000fe400028f0c0d */
[----:B------:R-:W-:Y:S01]  /*0720*/  CS2R R12, SRZ ;  /* 0x00000000000c7805 */ /* 0x000fe2000001ff00 */
[----:B------:R-:W3:Y:S01]  /*0730*/  @P2 LDC.64 R40, c[0x0][0x240] ;  /* 0x00009000ff282b82 */ /* 0x000ee20000000a00 */
[C---:B------:R-:W-:Y:S01]  /*0740*/  @P1 IMAD R53, R51.reuse, R27, R32 ;  /* 0x0000001b33351224 */ /* 0x040fe200078e0220 */
[----:B------:R4:W4:Y:S06]  /*0750*/  @P3 LDG.E.128 R16, desc[UR4][R42.64] ;  /* 0x000000042a103981 */ /* 0x00092c000c1e1d00 */
[----:B------:R-:W4:Y:S01]  /*0760*/  @P1 LDC.64 R28, c[0x0][0x240] ;  /* 0x00009000ff1c1b82 */ /* 0x000f220000000a00 */
[----:B------:R-:W4:Y:S01]  /*0770*/  @P3 LDG.E.128 R12, desc[UR4][R48.64] ;  /* 0x00000004300c3981 */ /* 0x000f22000c1e1d00 */
[----:B------:R-:W-:Y:S01]  /*0780*/  @P1 IMAD.WIDE.U32 R26, R51, R26, R34 ;  /* 0x0000001a331a1225 */ /* 0x000fe200078e0022 */
[----:B------:R-:W-:-:S03]  /*0790*/  @P2 IADD3 R47, R21, R47, RZ ;  /* 0x0000002f152f2210 */ /* 0x000fc60007ffe0ff */
[-C--:B--2---:R-:W-:Y:S01]  /*07a0*/  @P1 IMAD R32, R33, R22.reuse, RZ ;  /* 0x0000001621201224 */ /* 0x084fe200078e02ff */
[----:B------:R-:W-:Y:S01]  /*07b0*/  @P1 IADD3 R21, R27, R53, RZ ;  /* 0x000000351b151210 */ /* 0x000fe20007ffe0ff */
[----:B------:R-:W-:Y:S01]  /*07c0*/  @P1 IMAD.WIDE.U32 R30, R9, R22, R30 ;  /* 0x00000016091e1225 */ /* 0x000fe200078e001e */
[----:B0-----:R-:W-:-:S03]  /*07d0*/  @P2 LEA R38, P3, R20, R38, 0x1 ;  /* 0x0000002614262211 */ /* 0x001fc600078608ff */
[----:B------:R-:W-:Y:S01]  /*07e0*/  @P1 IMAD R27, R9, R23, R32 ;  /* 0x00000017091b1224 */ /* 0x000fe200078e0220 */
[----:B-1----:R-:W-:Y:S01]  /*07f0*/  @P1 LEA R36, P4, R26, R36, 0x1 ;  /* 0x000000241a241211 */ /* 0x002fe200078808ff */
[----:B------:R-:W-:Y:S01]  /*0800*/  @P2 IMAD.IADD R45, R25, 0x1, R45 ;  /* 0x00000001192d2824 */ /* 0x000fe200078e022d */
[----:B------:R-:W-:Y:S01]  /*0810*/  @P2 LEA.HI.X R39, R20, R39, R47, 0x1, P3 ;  /* 0x0000002714272211 */ /* 0x000fe200018f0c2f */
[----:B------:R-:W-:Y:S01]  /*0820*/  @P1 IMAD.IADD R9, R31, 0x1, R27 ;  /* 0x000000011f091824 */ /* 0x000fe200078e021b */
[----:B---3--:R-:W-:Y:S02]  /*0830*/  @P2 LEA R40, P5, R24, R40, 0x1 ;  /* 0x0000002818282211 */ /* 0x008fe400078a08ff */
[----:B------:R-:W-:Y:S02]  /*0840*/  CS2R R22, SRZ ;  /* 0x0000000000167805 */ /* 0x000fe4000001ff00 */
[----:B------:R-:W-:Y:S02]  /*0850*/  @P1 LEA.HI.X R37, R26, R37, R21, 0x1, P4 ;  /* 0x000000251a251211 */ /* 0x000fe400020f0c15 */
[----:B------:R-:W-:-:S02]  /*0860*/  CS2R R20, SRZ ;  /* 0x0000000000147805 */ /* 0x000fc4000001ff00 */
[----:B------:R-:W-:Y:S02]  /*0870*/  @P2 LEA.HI.X R41, R24, R41, R45, 0x1, P5 ;  /* 0x0000002918292211 */ /* 0x000fe400028f0c2d */
[C---:B----4-:R-:W-:Y:S02]  /*0880*/  @P1 LEA R42, P3, R30.reuse, R28, 0x1 ;  /* 0x0000001c1e2a1211 */ /* 0x050fe400078608ff */
[----:B------:R-:W-:Y:S02]  /*0890*/  CS2R R24, SRZ ;  /* 0x0000000000187805 */ /* 0x000fe4000001ff00 */
[----:B------:R-:W-:Y:S02]  /*08a0*/  CS2R R26, SRZ ;  /* 0x00000000001a7805 */ /* 0x000fe4000001ff00 */
[----:B------:R-:W-:Y:S02]  /*08b0*/  CS2R R32, SRZ ;  /* 0x0000000000207805 */ /* 0x000fe4000001ff00 */
[----:B------:R-:W-:-:S02]  /*08c0*/  @P1 LEA.HI.X R43, R30, R29, R9, 0x1, P3 ;  /* 0x0000001d1e2b1211 */ /* 0x000fc400018f0c09 */
[----:B------:R-:W-:Y:S02]  /*08d0*/  CS2R R28, SRZ ;  /* 0x00000000001c7805 */ /* 0x000fe4000001ff00 */
[----:B------:R-:W-:Y:S02]  /*08e0*/  CS2R R30, SRZ ;  /* 0x00000000001e7805 */ /* 0x000fe4000001ff00 */
[----:B------:R-:W-:Y:S01]  /*08f0*/  CS2R R34, SRZ ;  /* 0x0000000000227805 */ /* 0x000fe2000001ff00 */
[----:B------:R0:W2:Y:S04]  /*0900*/  @P2 LDG.E.128 R20, desc[UR4][R38.64] ;  /* 0x0000000426142981 */ /* 0x0000a8000c1e1d00 */
[----:B------:R1:W3:Y:S04]  /*0910*/  @P2 LDG.E.128 R24, desc[UR4][R40.64] ;  /* 0x0000000428182981 */ /* 0x0002e8000c1e1d00 */
[----:B------:R2:W4:Y:S04]  /*0920*/  @P1 LDG.E.128 R28, desc[UR4][R36.64] ;  /* 0x00000004241c1981 */ /* 0x000528000c1e1d00 */
[----:B------:R-:W4:Y:S01]  /*0930*/  @P1 LDG.E.128 R32, desc[UR4][R42.64] ;  /* 0x000000042a201981 */ /* 0x000f22000c1e1d00 */
[----:B------:R-:W-:Y:S01]  /*0940*/  BSSY B0, `(.L_x_2984) ;  /* 0x000008d000007945 */ /* 0x000fe20003800000 */
[C---:B0-----:R-:W-:Y:S01]  /*0950*/  LOP3.LUT R38, R16.reuse, 0xffff0000, RZ, 0xc0, !PT ;  /* 0xffff000010267812 */ /* 0x041fe200078ec0ff */
[----:B------:R-:W-:Y:S01]  /*0960*/  IMAD.U32 R39, R16, 0x10000, RZ ;  /* 0x0001000010277824 */ /* 0x000fe200078e00ff */
[----:B------:R-:W-:-:S02]  /*0970*/  LOP3.LUT R9, R12, 0xffff0000, RZ, 0xc0, !PT ;  /* 0xffff00000c097812 */ /* 0x000fc400078ec0ff */
[----:B------:R-:W-:-:S03]  /*0980*/  SHF.L.U32 R12, R12, 0x10, RZ ;  /* 0x000000100c0c7819 */ /* 0x000fc600000006ff */
[----:B-1----:R-:W-:Y:S01]  /*0990*/  FMUL.FTZ R41, R9, R38 ;  /* 0x0000002609297220 */ /* 0x002fe20000410000 */
[----:B------:R-:W-:Y:S01]  /*09a0*/  SHF.L.U32 R9, R13, 0x10, RZ ;  /* 0x000000100d097819 */ /* 0x000fe200000006ff */
[----:B------:R-:W-:Y:S02]  /*09b0*/  IMAD.U32 R16, R17, 0x10000, RZ ;  /* 0x0001000011107824 */ /* 0x000fe400078e00ff */
[----:B------:R-:W-:Y:S01]  /*09c0*/  FFMA.FTZ R38, R12, R39, R41 ;  /* 0x000000270c267223 */ /* 0x000fe20000010029 */
[----:B------:R-:W-:Y:S02]  /*09d0*/  LOP3.LUT R13, R13, 0xffff0000, RZ, 0xc0, !PT ;  /* 0xffff00000d0d7812 */ /* 0x000fe400078ec0ff */
[----:B------:R-:W-:Y:S01]  /*09e0*/  LOP3.LUT R12, R17, 0xffff0000, RZ, 0xc0, !PT ;  /* 0xffff0000110c7812 */ /* 0x000fe200078ec0ff */
[----:B------:R-:W-:Y:S01]  /*09f0*/  FFMA.FTZ R38, R9, R16, R38 ;  /* 0x0000001009267223 */ /* 0x000fe20000010026 */
[----:B------:R-:W-:Y:S01]  /*0a00*/  SHF.L.U32 R9, R14, 0x10, RZ ;  /* 0x000000100e097819 */ /* 0x000fe200000006ff */
[----:B------:R-:W-:-:S02]  /*0a10*/  IMAD.U32 R16, R18, 0x10000, RZ ;  /* 0x0001000012107824 */ /* 0x000fc400078e00ff */
[----:B------:R-:W-:Y:S01]  /*0a20*/  FFMA.FTZ R12, R13, R12, R38 ;  /* 0x0000000c0d0c7223 */ /* 0x000fe20000010026 */
[----:B------:R-:W-:Y:S02]  /*0a30*/  LOP3.LUT R14, R14, 0xffff0000, RZ, 0xc0, !PT ;  /* 0xffff00000e0e7812 */ /* 0x000fe400078ec0ff */
[----:B------:R-:W-:Y:S01]  /*0a40*/  LOP3.LUT R13, R18, 0xffff0000, RZ, 0xc0, !PT ;  /* 0xffff0000120d7812 */ /* 0x000fe200078ec0ff */
[----:B------:R-:W-:Y:S01]  /*0a50*/  FFMA.FTZ R17, R9, R16, R12 ;  /* 0x0000001009117223 */ /* 0x000fe2000001000c */
[----:B------:R-:W-:Y:S01]  /*0a60*/  SHF.L.U32 R9, R15, 0x10, RZ ;  /* 0x000000100f097819 */ /* 0x000fe200000006ff */
[----:B------:R-:W-:Y:S02]  /*0a70*/  IMAD.U32 R16, R19, 0x10000, RZ ;  /* 0x0001000013107824 */ /* 0x000fe400078e00ff */
[----:B------:R-:W-:Y:S01]  /*0a80*/  FFMA.FTZ R14, R14, R13, R17 ;  /* 0x0000000d0e0e7223 */ /* 0x000fe20000010011 */
[----:B--2---:R-:W-:Y:S02]  /*0a90*/  LOP3.LUT R37, R20, 0xffff0000, RZ, 0xc0, !PT ;  /* 0xffff000014257812 */ /* 0x004fe400078ec0ff */
[----:B---3--:R-:W-:-:S02]  /*0aa0*/  LOP3.LUT R38, R24, 0xffff0000, RZ, 0xc0, !PT ;  /* 0xffff000018267812 */ /* 0x008fc400078ec0ff */
[----:B------:R-:W-:Y:S02]  /*0ab0*/  SHF.L.U32 R39, R24, 0x10, RZ ;  /* 0x0000001018277819 */ /* 0x000fe400000006ff */
[----:B----4-:R-:W-:Y:S01]  /*0ac0*/  LOP3.LUT R24, R28, 0xffff0000, RZ, 0xc0, !PT ;  /* 0xffff00001c187812 */ /* 0x010fe200078ec0ff */
[----:B------:R-:W-:Y:S01]  /*0ad0*/  FMUL.FTZ R37, R37, R38 ;  /* 0x0000002625257220 */ /* 0x000fe20000410000 */
[----:B------:R-:W-:Y:S02]  /*0ae0*/  SHF.L.U32 R36, R20, 0x10, RZ ;  /* 0x0000001014247819 */ /* 0x000fe400000006ff */
[C---:B------:R-:W-:Y:S01]  /*0af0*/  LOP3.LUT R41, R32.reuse, 0xffff0000, RZ, 0xc0, !PT ;  /* 0xffff000020297812 */ /* 0x040fe200078ec0ff */
[C---:B------:R-:W-:Y:S01]  /*0b00*/  IMAD.U32 R40, R25.reuse, 0x10000, RZ ;  /* 0x0001000019287824 */ /* 0x040fe200078e00ff */
[----:B------:R-:W-:Y:S01]  /*0b10*/  LOP3.LUT R42, R25, 0xffff0000, RZ, 0xc0, !PT ;  /* 0xffff0000192a7812 */ /* 0x000fe200078ec0ff */
[----:B------:R-:W-:Y:S01]  /*0b20*/  IMAD.U32 R25, R32, 0x10000, RZ ;  /* 0x0001000020197824 */ /* 0x000fe200078e00ff */
[----:B------:R-:W-:Y:S01]  /*0b30*/  SHF.L.U32 R28, R28, 0x10, RZ ;  /* 0x000000101c1c7819 */ /* 0x000fe200000006ff */
[----:B------:R-:W-:Y:S01]  /*0b40*/  FMUL.FTZ R41, R24, R41 ;  /* 0x0000002918297220 */ /* 0x000fe20000410000 */
[----:B------:R-:W-:Y:S01]  /*0b50*/  LOP3.LUT R12, R19, 0xffff0000, RZ, 0xc0, !PT ;  /* 0xffff0000130c7812 */ /* 0x000fe200078ec0ff */
[----:B------:R-:W-:Y:S01]  /*0b60*/  FFMA.FTZ R14, R9, R16, R14 ;  /* 0x00000010090e7223 */ /* 0x000fe2000001000e */
[----:B------:R-:W-:-:S02]  /*0b70*/  IMAD.U32 R19, R21, 0x10000, RZ ;  /* 0x0001000015137824 */ /* 0x000fc400078e00ff */
[----:B------:R-:W-:Y:S01]  /*0b80*/  FFMA.FTZ R36, R36, R39, R37 ;  /* 0x0000002724247223 */ /* 0x000fe20000010025 */
[C---:B------:R-:W-:Y:S01]  /*0b90*/  IMAD.U32 R18, R27.reuse, 0x10000, RZ ;  /* 0x000100001b127824 */ /* 0x040fe200078e00ff */
[----:B------:R-:W-:Y:S01]  /*0ba0*/  LOP3.LUT R16, R27, 0xffff0000, RZ, 0xc0, !PT ;  /* 0xffff00001b107812 */ /* 0x000fe200078ec0ff */
[----:B------:R-:W-:Y:S01]  /*0bb0*/  IMAD.U32 R27, R33, 0x10000, RZ ;  /* 0x00010000211b7824 */ /* 0x000fe200078e00ff */
[----:B------:R-:W-:Y:S01]  /*0bc0*/  SHF.L.U32 R24, R29, 0x10, RZ ;  /* 0x000000101d187819 */ /* 0x000fe200000006ff */
[----:B------:R-:W-:Y:S01]  /*0bd0*/  FFMA.FTZ R25, R28, R25, R41 ;  /* 0x000000191c197223 */ /* 0x000fe20000010029 */
[----:B------:R-:W-:Y:S01]  /*0be0*/  LOP3.LUT R21, R21, 0xffff0000, RZ, 0xc0, !PT ;  /* 0xffff000015157812 */ /* 0x000fe200078ec0ff */
[----:B------:R-:W-:Y:S01]  /*0bf0*/  FFMA.FTZ R36, R19, R40, R36 ;  /* 0x0000002813247223 */ /* 0x000fe20000010024 */
[C---:B------:R-:W-:Y:S02]  /*0c00*/  SHF.L.U32 R20, R26.reuse, 0x10, RZ ;  /* 0x000000101a147819 */ /* 0x040fe400000006ff */
[----:B------:R-:W-:Y:S01]  /*0c10*/  LOP3.LUT R17, R26, 0xffff0000, RZ, 0xc0, !PT ;  /* 0xffff00001a117812 */ /* 0x000fe200078ec0ff */
[----:B------:R-:W-:Y:S01]  /*0c20*/  FFMA.FTZ R28, R24, R27, R25 ;  /* 0x0000001b181c7223 */ /* 0x000fe20000010019 */
[----:B------:R-:W-:-:S02]  /*0c30*/  LOP3.LUT R29, R29, 0xffff0000, RZ, 0xc0, !PT ;  /* 0xffff00001d1d7812 */ /* 0x000fc400078ec0ff */
[----:B------:R-:W-:Y:S01]  /*0c40*/  LOP3.LUT R26, R33, 0xffff0000, RZ, 0xc0, !PT ;  /* 0xffff0000211a7812 */ /* 0x000fe200078ec0ff */
[----:B------:R-:W-:Y:S01]  /*0c50*/  FFMA.FTZ R36, R21, R42, R36 ;  /* 0x0000002a15247223 */ /* 0x000fe20000010024 */
[----:B------:R-:W-:Y:S01]  /*0c60*/  SHF.L.U32 R13, R22, 0x10, RZ ;  /* 0x00000010160d7819 */ /* 0x000fe200000006ff */
[----:B------:R-:W-:Y:S01]  /*0c70*/  IMAD.U32 R24, R34, 0x10000, RZ ;  /* 0x0001000022187824 */ /* 0x000fe200078e00ff */
[----:B------:R-:W-:Y:S01]  /*0c80*/  SHF.L.U32 R19, R30, 0x10, RZ ;  /* 0x000000101e137819 */ /* 0x000fe200000006ff */
[----:B------:R-:W-:Y:S01]  /*0c90*/  FFMA.FTZ R26, R29, R26, R28 ;  /* 0x0000001a1d1a7223 */ /* 0x000fe2000001001c */
[----:B------:R-:W-:Y:S01]  /*0ca0*/  LOP3.LUT R22, R22, 0xffff0000, RZ, 0xc0, !PT ;  /* 0xffff000016167812 */ /* 0x000fe200078ec0ff */
[----:B------:R-:W-:Y:S01]  /*0cb0*/  FFMA.FTZ R13, R13, R20, R36 ;  /* 0x000000140d0d7223 */ /* 0x000fe20000010024 */
[----:B------:R-:W-:Y:S01]  /*0cc0*/  LOP3.LUT R30, R30, 0xffff0000, RZ, 0xc0, !PT ;  /* 0xffff00001e1e7812 */ /* 0x000fe200078ec0ff */
[----:B------:R-:W-:Y:S01]  /*0cd0*/  FFMA.FTZ R19, R19, R24, R26 ;  /* 0x0000001813137223 */ /* 0x000fe2000001001a */
[----:B------:R-:W-:Y:S01]  /*0ce0*/  LOP3.LUT R21, R34, 0xffff0000, RZ, 0xc0, !PT ;  /* 0xffff000022157812 */ /* 0x000fe200078ec0ff */
[----:B------:R-:W-:-:S02]  /*0cf0*/  IMAD.U32 R9, R23, 0x10000, RZ ;  /* 0x0001000017097824 */ /* 0x000fc400078e00ff */
[----:B------:R-:W-:Y:S01]  /*0d00*/  FFMA.FTZ R22, R22, R17, R13 ;  /* 0x0000001116167223 */ /* 0x000fe2000001000d */
[----:B------:R-:W-:Y:S01]  /*0d10*/  SHF.L.U32 R13, R31, 0x10, RZ ;  /* 0x000000101f0d7819 */ /* 0x000fe200000006ff */
[----:B------:R-:W-:Y:S02]  /*0d20*/  IMAD.U32 R20, R35, 0x10000, RZ ;  /* 0x0001000023147824 */ /* 0x000fe400078e00ff */
[----:B------:R-:W-:Y:S01]  /*0d30*/  FFMA.FTZ R30, R30, R21, R19 ;  /* 0x000000151e1e7223 */ /* 0x000fe20000010013 */
[----:B------:R-:W-:Y:S01]  /*0d40*/  FFMA.FTZ R22, R9, R18, R22 ;  /* 0x0000001209167223 */ /* 0x000fe20000010016 */
[----:B------:R-:W-:Y:S02]  /*0d50*/  LOP3.LUT R15, R15, 0xffff0000, RZ, 0xc0, !PT ;  /* 0xffff00000f0f7812 */ /* 0x000fe400078ec0ff */
[----:B------:R-:W-:Y:S01]  /*0d60*/  LOP3.LUT R23, R23, 0xffff0000, RZ, 0xc0, !PT ;  /* 0xffff000017177812 */ /* 0x000fe200078ec0ff */
[----:B------:R-:W-:Y:S01]  /*0d70*/  FFMA.FTZ R20, R13, R20, R30 ;  /* 0x000000140d147223 */ /* 0x000fe2000001001e */
[----:B------:R-:W-:-:S02]  /*0d80*/  LOP3.LUT R31, R31, 0xffff0000, RZ, 0xc0, !PT ;  /* 0xffff00001f1f7812 */ /* 0x000fc400078ec0ff */
[----:B------:R-:W-:Y:S01]  /*0d90*/  LOP3.LUT R18, R35, 0xffff0000, RZ, 0xc0, !PT ;  /* 0xffff000023127812 */ /* 0x000fe200078ec0ff */
[----:B------:R-:W-:Y:S01]  /*0da0*/  FFMA.FTZ R14, R15, R12, R14 ;  /* 0x0000000c0f0e7223 */ /* 0x000fe2000001000e */
[----:B------:R-:W-:-:S03]  /*0db0*/  FFMA.FTZ R22, R23, R16, R22 ;  /* 0x0000001017167223 */ /* 0x000fc60000010016 */
[----:B------:R-:W-:Y:S01]  /*0dc0*/  FFMA.FTZ R20, R31, R18, R20 ;  /* 0x000000121f147223 */ /* 0x000fe20000010014 */
[----:B------:R-:W0:Y:S04]  /*0dd0*/  SHFL.BFLY PT, R9, R14, 0x4, 0x1f ;  /* 0x0c801f000e097f89 */ /* 0x000e2800000e0000 */
[----:B------:R-:W1:Y:S04]  /*0de0*/  SHFL.BFLY PT, R13, R22, 0x4, 0x1f ;  /* 0x0c801f00160d7f89 */ /* 0x000e6800000e0000 */
[----:B------:R-:W2:Y:S01]  /*0df0*/  SHFL.BFLY PT, R15, R20, 0x4, 0x1f ;  /* 0x0c801f00140f7f89 */ /* 0x000ea200000e0000 */
[----:B------:R-:W-:Y:S01]  /*0e00*/  IADD3 R21, R7, 0x5f, RZ ;  /* 0x0000005f07157810 */ /* 0x000fe20007ffe0ff */
[----:B0-----:R-:W-:Y:S01]  /*0e10*/  FADD.FTZ R9, R14, R9 ;  /* 0x000000090e097221 */ /* 0x001fe20000010000 */
[----:B-1----:R-:W-:Y:S01]  /*0e20*/  FADD.FTZ R17, R22, R13 ;  /* 0x0000000d16117221 */ /* 0x002fe20000010000 */
[----:B--2---:R-:W-:-:S03]  /*0e30*/  FADD.FTZ R19, R20, R15 ;  /* 0x0000000f14137221 */ /* 0x004fc60000010000 */
[----:B------:R-:W0:Y:S01]  /*0e40*/  SHFL.BFLY PT, R16, R9, 0x2, 0x1f ;  /* 0x0c401f0009107f89 */ /* 0x000e2200000e0000 */
[----:B------:R-:W-:Y:S01]  /*0e50*/  IMAD.HI R7, R21, 0x2aaaaaab, RZ ;  /* 0x2aaaaaab15077827 */ /* 0x000fe200078e02ff */
[----:B------:R-:W1:Y:S02]  /*0e60*/  LDC.64 R12, c[0x0][0x2d0] ;  /* 0x0000b400ff0c7b82 */ /* 0x000e640000000a00 */
[----:B------:R-:W2:Y:S04]  /*0e70*/  SHFL.BFLY PT, R18, R17, 0x2, 0x1f ;  /* 0x0c401f0011127f89 */ /* 0x000ea800000e0000 */
[----:B------:R-:W3:Y:S01]  /*0e80*/  SHFL.BFLY PT, R24, R19, 0x2, 0x1f ;  /* 0x0c401f0013187f89 */ /* 0x000ee200000e0000 */
[----:B------:R-:W-:-:S04]  /*0e90*/  SHF.R.U32.HI R14, RZ, 0x1f, R7 ;  /* 0x0000001fff0e7819 */ /* 0x000fc80000011607 */
[----:B------:R-:W-:Y:S02]  /*0ea0*/  LEA.HI.SX32 R22, R7, R14, 0x1c ;  /* 0x0000000e07167211 */ /* 0x000fe400078fe2ff */
[----:B------:R-:W4:Y:S01]  /*0eb0*/  LDC.64 R14, c[0x0][0x2d8] ;  /* 0x0000b600ff0e7b82 */ /* 0x000f220000000a00 */
[----:B------:R-:W-:Y:S02]  /*0ec0*/  IMAD.SHL.U32 R20, R0, 0x4, RZ ;  /* 0x0000000400147824 */ /* 0x000fe400078e00ff */
[----:B------:R-:W-:Y:S02]  /*0ed0*/  IMAD R23, R2, 0x1800, RZ ;  /* 0x0000180002177824 */ /* 0x000fe400078e02ff */
[----:B0-----:R-:W-:Y:S01]  /*0ee0*/  FADD.FTZ R9, R9, R16 ;  /* 0x0000001009097221 */ /* 0x001fe20000010000 */
[----:B--2---:R-:W-:Y:S01]  /*0ef0*/  FADD.FTZ R7, R17, R18 ;  /* 0x0000001211077221 */ /* 0x004fe20000010000 */
[----:B---3--:R-:W-:Y:S01]  /*0f00*/  FADD.FTZ R24, R19, R24 ;  /* 0x0000001813187221 */ /* 0x008fe20000010000 */
[----:B------:R-:W-:-:S02]  /*0f10*/  SHF.R.S32.HI R26, RZ, 0x1f, R20 ;  /* 0x0000001fff1a7819 */ /* 0x000fc40000011414 */
[----:B------:R-:W0:Y:S01]  /*0f20*/  SHFL.BFLY PT, R18, R9, 0x1, 0x1f ;  /* 0x0c201f0009127f89 */ /* 0x000e2200000e0000 */
[----:B------:R-:W-:-:S03]  /*0f30*/  IADD3 R16, P1, R23, R20, RZ ;  /* 0x0000001417107210 */ /* 0x000fc60007f3e0ff */
[----:B------:R-:W2:Y:S04]  /*0f40*/  SHFL.BFLY PT, R20, R7, 0x1, 0x1f ;  /* 0x0c201f0007147f89 */ /* 0x000ea800000e0000 */
[----:B------:R-:W3:Y:S01]  /*0f50*/  SHFL.BFLY PT, R19, R24, 0x1, 0x1f ;  /* 0x0c201f0018137f89 */ /* 0x000ee200000e0000 */
[C---:B-1----:R-:W-:Y:S01]  /*0f60*/  IMAD R28, R12.reuse, UR8, RZ ;  /* 0x000000080c1c7c24 */ /* 0x042fe2000f8e02ff */
[----:B------:R-:W-:Y:S02]  /*0f70*/  LEA.HI.X.SX32 R17, R23, R26, 0x1, P1 ;  /* 0x0000001a17117211 */ /* 0x000fe400008f0eff */
[----:B------:R-:W-:Y:S01]  /*0f80*/  ISETP.NE.AND P1, PT, R5, RZ, PT ;  /* 0x000000ff0500720c */ /* 0x000fe20003f25270 */
[----:B------:R-:W-:Y:S02]  /*0f90*/  IMAD R23, R13, UR6, R28 ;  /* 0x000000060d177c24 */ /* 0x000fe4000f8e021c */
[----:B------:R-:W-:-:S04]  /*0fa0*/  IMAD.WIDE.U32 R12, R12, UR6, R16 ;  /* 0x000000060c0c7c25 */ /* 0x000fc8000f8e0010 */
[--C-:B------:R-:W-:Y:S02]  /*0fb0*/  IMAD R22, R22, 0x60, -R21.reuse ;  /* 0x0000006016167824 */ /* 0x100fe400078e0a15 */
[----:B------:R-:W-:Y:S02]  /*0fc0*/  IMAD R21, R2, -0x60, R21 ;  /* 0xffffffa002157824 */ /* 0x000fe400078e0215 */
[----:B------:R-:W-:Y:S02]  /*0fd0*/  IMAD.IADD R13, R13, 0x1, R23 ;  /* 0x000000010d0d7824 */ /* 0x000fe400078e0217 */
[C---:B----4-:R-:W-:Y:S01]  /*0fe0*/  IMAD R16, R14.reuse, UR9, RZ ;  /* 0x000000090e107c24 */ /* 0x050fe2000f8e02ff */
[----:B------:R-:W-:Y:S01]  /*0ff0*/  IADD3 R21, R21, R22, RZ ;  /* 0x0000001615157210 */ /* 0x000fe20007ffe0ff */
[----:B------:R-:W-:-:S04]  /*1000*/  IMAD.WIDE.U32 R12, R14, UR7, R12 ;  /* 0x000000070e0c7c25 */ /* 0x000fc8000f8e000c */
[----:B------:R-:W-:Y:S01]  /*1010*/  IMAD R5, R15, UR7, R16 ;  /* 0x000000070f057c24 */ /* 0x000fe2000f8e0210 */
[----:B------:R-:W-:Y:S01]  /*1020*/  ISETP.GE.OR P0, PT, R0, R21, P0 ;  /* 0x000000150000720c */ /* 0x000fe20000706670 */
[----:B0-----:R-:W-:Y:S01]  /*1030*/  FADD.FTZ R17, R9, R18 ;  /* 0x0000001209117221 */ /* 0x001fe20000010000 */
[----:B--2---:R-:W-:Y:S01]  /*1040*/  FADD.FTZ R22, R7, R20 ;  /* 0x0000001407167221 */ /* 0x004fe20000010000 */
[----:B---3--:R-:W-:Y:S01]  /*1050*/  FADD.FTZ R24, R24, R19 ;  /* 0x0000001318187221 */ /* 0x008fe20000010000 */
[----:B------:R-:W-:Y:S01]  /*1060*/  IADD3 R5, R13, R5, RZ ;  /* 0x000000050d057210 */ /* 0x000fe20007ffe0ff */
[----:B------:R-:W-:Y:S08]  /*1070*/  @P1 BRA `(.L_x_2985) ;  /* 0x0000000000641947 */ /* 0x000ff00003800000 */
[----:B------:R-:W0:Y:S01]  /*1080*/  LDC.64 R18, c[0x0][0x278] ;  /* 0x00009e00ff127b82 */ /* 0x000e220000000a00 */
[----:B------:R-:W-:Y:S01]  /*1090*/  IMAD R14, R2, 0x60, RZ ;  /* 0x00000060020e7824 */ /* 0x000fe200078e02ff */
[----:B------:R-:W-:Y:S01]  /*10a0*/  ULDC.64 UR10, c[0x0][0x260] ;  /* 0x00009800000a7ab9 */ /* 0x000fe20000000a00 */
[-C--:B------:R-:W-:Y:S02]  /*10b0*/  ISETP.GE.AND P3, PT, R10, R3.reuse, PT ;  /* 0x000000030a00720c */ /* 0x080fe40003f66270 */
[----:B------:R-:W-:Y:S02]  /*10c0*/  ISETP.GE.AND P2, PT, R6, R3, PT ;  /* 0x000000030600720c */ /* 0x000fe40003f46270 */
[--C-:B------:R-:W-:Y:S01]  /*10d0*/  SHF.R.S32.HI R15, RZ, 0x1f, R14.reuse ;  /* 0x0000001fff0f7819 */ /* 0x100fe2000001140e */
[----:B------:R-:W1:Y:S01]  /*10e0*/  LDC.64 R20, c[0x0][0x280] ;  /* 0x0000a000ff147b82 */ /* 0x000e620000000a00 */
[C---:B0-----:R-:W-:Y:S02]  /*10f0*/  IMAD R16, R18.reuse, UR8, RZ ;  /* 0x0000000812107c24 */ /* 0x041fe4000f8e02ff */
[----:B------:R-:W-:-:S04]  /*1100*/  IMAD.WIDE.U32 R14, R18, UR6, R14 ;  /* 0x00000006120e7c25 */ /* 0x000fc8000f8e000e */
[----:B------:R-:W-:Y:S02]  /*1110*/  IMAD R7, R19, UR6, R16 ;  /* 0x0000000613077c24 */ /* 0x000fe4000f8e0210 */
[C---:B-1----:R-:W-:Y:S02]  /*1120*/  IMAD R16, R20.reuse, UR9, RZ ;  /* 0x0000000914107c24 */ /* 0x042fe4000f8e02ff */
[----:B------:R-:W-:Y:S02]  /*1130*/  IMAD.IADD R15, R15, 0x1, R7 ;  /* 0x000000010f0f7824 */ /* 0x000fe400078e0207 */
[----:B------:R-:W-:Y:S02]  /*1140*/  IMAD R9, R21, UR7, R16 ;  /* 0x0000000715097c24 */ /* 0x000fe4000f8e0210 */
[----:B------:R-:W-:-:S03]  /*1150*/  IMAD.WIDE.U32 R14, R20, UR7, R14 ;  /* 0x00000007140e7c25 */ /* 0x000fc6000f8e000e */
[----:B------:R-:W-:-:S04]  /*1160*/  IADD3 R7, P1, R10, R14, RZ ;  /* 0x0000000e0a077210 */ /* 0x000fc80007f3e0ff */
[----:B------:R-:W-:Y:S02]  /*1170*/  IADD3.X R16, R11, R15, R9, P1, !PT ;  /* 0x0000000f0b107210 */ /* 0x000fe40000ffe409 */
[C---:B------:R-:W-:Y:S02]  /*1180*/  LEA R14, P4, R7.reuse, UR10, 0x2 ;  /* 0x0000000a070e7c11 */ /* 0x040fe4000f8810ff */
[----:B------:R-:W-:Y:S02]  /*1190*/  ISETP.GE.AND P1, PT, R8, R3, PT ;  /* 0x000000030800720c */ /* 0x000fe40003f26270 */
[----:B------:R-:W-:Y:S02]  /*11a0*/  LEA.HI.X R15, R7, UR11, R16, 0x2, P4 ;  /* 0x0000000b070f7c11 */ /* 0x000fe4000a0f1410 */
[----:B------:R-:W-:Y:S02]  /*11b0*/  FSEL R3, R17, RZ, !P3 ;  /* 0x000000ff11037208 */ /* 0x000fe40005800000 */
[----:B------:R-:W-:-:S02]  /*11c0*/  FSEL R7, R22, RZ, !P2 ;  /* 0x000000ff16077208 */ /* 0x000fc40005000000 */
[----:B------:R-:W-:Y:S01]  /*11d0*/  FSEL R9, R24, RZ, !P1 ;  /* 0x000000ff18097208 */ /* 0x000fe20004800000 */
[----:B------:R0:W-:Y:S04]  /*11e0*/  STG.E desc[UR4][R14.64], R3 ;  /* 0x000000030e007986 */ /* 0x0001e8000c101904 */
[----:B------:R0:W-:Y:S04]  /*11f0*/  STG.E desc[UR4][R14.64+0x80], R7 ;  /* 0x000080070e007986 */ /* 0x0001e8000c101904 */
[----:B------:R0:W-:Y:S02]  /*1200*/  STG.E desc[UR4][R14.64+0x100], R9 ;  /* 0x000100090e007986 */ /* 0x0001e4000c101904 */
.L_x_2985:
[----:B------:R-:W-:Y:S05]  /*1210*/  BSYNC B0 ;  /* 0x0000000000007941 */ /* 0x000fea0003800000 */
.L_x_2984:
[----:B------:R-:W-:Y:S04]  /*1220*/  BSSY B0, `(.L_x_2986) ;  /* 0x0000017000007945 */ /* 0x000fe80003800000 */
[----:B------:R-:W-:Y:S05]  /*1230*/  @P0 BRA `(.L_x_2987) ;  /* 0x0000000000540947 */ /* 0x000fea0003800000 */
[----:B------:R-:W1:Y:S01]  /*1240*/  LDC.64 R10, c[0x0][0x2a8] ;  /* 0x0000aa00ff0a7b82 */ /* 0x000e620000000a00 */
[----:B0-----:R-:W-:Y:S01]  /*1250*/  IMAD R3, R2, 0x60, RZ ;  /* 0x0000006002037824 */ /* 0x001fe200078e02ff */
[----:B------:R-:W-:Y:S01]  /*1260*/  SHF.R.S32.HI R16, RZ, 0x1f, R0 ;  /* 0x0000001fff107819 */ /* 0x000fe20000011400 */
[----:B------:R-:W-:-:S03]  /*1270*/  ULDC.64 UR10, c[0x0][0x2a0] ;  /* 0x0000a800000a7ab9 */ /* 0x000fc60000000a00 */
[C---:B------:R-:W-:Y:S02]  /*1280*/  IADD3 R6, P0, R3.reuse, R0, RZ ;  /* 0x0000000003067210 */ /* 0x040fe40007f1e0ff */
[----:B------:R-:W0:Y:S02]  /*1290*/  LDC.64 R14, c[0x0][0x2b0] ;  /* 0x0000ac00ff0e7b82 */ /* 0x000e240000000a00 */
[----:B------:R-:W-:Y:S02]  /*12a0*/  LEA.HI.X.SX32 R7, R3, R16, 0x1, P0 ;  /* 0x0000001003077211 */ /* 0x000fe400000f0eff */
[----:B-----5:R-:W-:Y:S01]  /*12b0*/  FSETP.NEU.FTZ.AND P0, PT, R4, -INF , PT ;  /* 0xff8000000400780b */ /* 0x020fe20003f1d000 */
[C---:B-1----:R-:W-:Y:S02]  /*12c0*/  IMAD R8, R10.reuse, UR8, RZ ;  /* 0x000000080a087c24 */ /* 0x042fe4000f8e02ff */
[----:B------:R-:W-:-:S04]  /*12d0*/  IMAD.WIDE.U32 R6, R10, UR6, R6 ;  /* 0x000000060a067c25 */ /* 0x000fc8000f8e0006 */
[----:B------:R-:W-:Y:S02]  /*12e0*/  IMAD R3, R11, UR6, R8 ;  /* 0x000000060b037c24 */ /* 0x000fe4000f8e0208 */
[----:B0-----:R-:W-:-:S03]  /*12f0*/  IMAD R8, R14, UR9, RZ ;  /* 0x000000090e087c24 */ /* 0x001fc6000f8e02ff */
[----:B------:R-:W-:Y:S01]  /*1300*/  IADD3 R7, R7, R3, RZ ;  /* 0x0000000307077210 */ /* 0x000fe20007ffe0ff */
[----:B------:R-:W-:Y:S02]  /*1310*/  IMAD R9, R15, UR7, R8 ;  /* 0x000000070f097c24 */ /* 0x000fe4000f8e0208 */
[----:B------:R-:W-:Y:S01]  /*1320*/  FMUL.FTZ R3, R4, 1.4426950216293334961 ;  /* 0x3fb8aa3b04037820 */ /* 0x000fe20000410000 */
[----:B------:R-:W-:-:S04]  /*1330*/  IMAD.WIDE.U32 R6, R14, UR7, R6 ;  /* 0x000000070e067c25 */ /* 0x000fc8000f8e0006 */
[----:B------:R-:W-:Y:S01]  /*1340*/  FSEL R3, R3, RZ, P0 ;  /* 0x000000ff03037208 */ /* 0x000fe20000000000 */
[----:B------:R-:W-:Y:S01]  /*1350*/  IMAD.IADD R7, R7, 0x1, R9 ;  /* 0x0000000107077824 */ /* 0x000fe200078e0209 */
[----:B------:R-:W-:-:S04]  /*1360*/  LEA R8, P1, R6, UR10, 0x2 ;  /* 0x0000000a06087c11 */ /* 0x000fc8000f8210ff */
[----:B------:R-:W-:-:S05]  /*1370*/  LEA.HI.X R9, R6, UR11, R7, 0x2, P1 ;  /* 0x0000000b06097c11 */ /* 0x000fca00088f1407 */
[----:B------:R1:W-:Y:S04]  /*1380*/  STG.E desc[UR4][R8.64], R3 ;  /* 0x0000000308007986 */ /* 0x0003e8000c101904 */
.L_x_2987:
[----:B------:R-:W-:Y:S05]  /*1390*/  BSYNC B0 ;  /* 0x0000000000007941 */ /* 0x000fea0003800000 */
.L_x_2986:
[----:B------:R-:W-:Y:S01]  /*13a0*/  ULDC.64 UR12, c[0x0][0x2e8] ;  /* 0x0000ba00000c7ab9 */ /* 0x000fe20000000a00 */
[----:B------:R-:W-:Y:S01]  /*13b0*/  ULDC.64 UR10, c[0x0][0x2b8] ;  /* 0x0000ae00000a7ab9 */ /* 0x000fe20000000a00 */
[----:B------:R-:W-:Y:S02]  /*13c0*/  ISETP.NE.U32.AND P0, PT, RZ, UR12, PT ;  /* 0x0000000cff007c0c */ /* 0x000fe4000bf05070 */
[C---:B-----5:R-:W-:Y:S02]  /*13d0*/  LEA R4, P1, R12.reuse, UR10, 0x2 ;  /* 0x0000000a0c047c11 */ /* 0x060fe4000f8210ff */
[----:B------:R-:W-:Y:S02]  /*13e0*/  ISETP.NE.AND.EX P0, PT, RZ, UR13, PT, P0 ;  /* 0x0000000dff007c0c */ /* 0x000fe4000bf05300 */
[----:B------:R-:W-:Y:S02]  /*13f0*/  LEA.HI.X R5, R12, UR11, R5, 0x2, P1 ;  /* 0x0000000b0c057c11 */ /* 0x000fe400088f1405 */
[----:B------:R-:W-:-:S03]  /*1400*/  ISETP.NE.OR P0, PT, R0, RZ, !P0 ;  /* 0x000000ff0000720c */ /* 0x000fc60004705670 */
[----:B------:R2:W-:Y:S04]  /*1410*/  STG.E.128 desc[UR4][R4.64], RZ ;  /* 0x000000ff04007986 */ /* 0x0005e8000c101d04 */
[----:B------:R2:W-:Y:S04]  /*1420*/  STG.E.128 desc[UR4][R4.64+0x1000], RZ ;  /* 0x001000ff04007986 */ /* 0x0005e8000c101d04 */
[----:B------:R2:W-:Y:S04]  /*1430*/  STG.E.128 desc[UR4][R4.64+0x2000], RZ ;  /* 0x002000ff04007986 */ /* 0x0005e8000c101d04 */
[----:B------:R2:W-:Y:S04]  /*1440*/  STG.E.128 desc[UR4][R4.64+0x3000], RZ ;  /* 0x003000ff04007986 */ /* 0x0005e8000c101d04 */
[----:B------:R2:W-:Y:S04]  /*1450*/  STG.E.128 desc[UR4][R4.64+0x4000], RZ ;  /* 0x004000ff04007986 */ /* 0x0005e8000c101d04 */
[----:B------:R2:W-:Y:S01]  /*1460*/  STG.E.128 desc[UR4][R4.64+0x5000], RZ ;  /* 0x005000ff04007986 */ /* 0x0005e2000c101d04 */
[----:B------:R-:W-:Y:S05]  /*1470*/  @P0 EXIT ;  /* 0x000000000000094d */ /* 0x000fea0003800000 */
[----:B01----:R-:W0:Y:S08]  /*1480*/  LDC R3, c[0x0][0x2e0] ;  /* 0x0000b800ff037b82 */ /* 0x003e300000000800 */
[----:B------:R-:W1:Y:S08]  /*1490*/  LDC R7, c[0x0][0x220] ;  /* 0x00008800ff077b82 */ /* 0x000e700000000800 */
[----:B--2---:R-:W2:Y:S01]  /*14a0*/  LDC.64 R4, c[0x0][0x2e8] ;  /* 0x0000ba00ff047b82 */ /* 0x004ea20000000a00 */
[----:B0-----:R-:W-:-:S04]  /*14b0*/  IMAD R2, R2, R3, UR7 ;  /* 0x0000000702027e24 */ /* 0x001fc8000f8e0203 */
[----:B-1----:R-:W-:-:S04]  /*14c0*/  IMAD R3, R2, R7, UR6 ;  /* 0x0000000602037e24 */ /* 0x002fc8000f8e0207 */
[----:B--2---:R-:W-:-:S05]  /*14d0*/  IMAD.WIDE R2, R3, 0x4, R4 ;  /* 0x0000000403027825 */ /* 0x004fca00078e0204 */
[----:B------:R-:W-:Y:S01]  /*14e0*/  STG.E desc[UR4][R2.64], RZ ;  /* 0x000000ff02007986 */ /* 0x000fe2000c101904 */
[----:B------:R-:W-:Y:S05]  /*14f0*/  EXIT ;  /* 0x000000000000794d */ /* 0x000fea0003800000 */
.L_x_2988:
        /* <DEDUP_REMOVED lines=16> */
.L_x_7394:


//--------------------- .text._ZN7cutlass13device_kernelIN5flash11enable_sm90INS1_16FlashAttnBwdSm90INS1_25CollectiveMainloopBwdSm90ILi2ELi2ELi2EN4cute5tupleIJNS5_1CILi1EEES8_S8_EEENS6_IJNS7_ILi96EEENS7_ILi128EEENS7_ILi64EEEEEENS_10bfloat16_tEfNS_4arch4Sm90ELb1ELb0ELb1ELb1ELb0ELb1ELb0ELb1ELi2ELi1ELi2ELi2ELb0EEENS1_21CollectiveEpilogueBwdISD_SE_SG_Li256ELb1ELb0ELi1EEENS1_25SingleTileBwdLPTSchedulerILb1ELi128ELb0EEEEEEEEEvNT_6ParamsE --------------------------
	.section	.text._ZN7cutlass13device_kernelIN5flash11enable_sm90INS1_16FlashAttnBwdSm90INS1_25CollectiveMainloopBwdSm90ILi2ELi2ELi2EN4cute5tupleIJNS5_1CILi1EEES8_S8_EEENS6_IJNS7_ILi96EEENS7_ILi128EEENS7_ILi64EEEEEENS_10bfloat16_tEfNS_4arch4Sm90ELb1ELb0ELb1ELb1ELb0ELb1ELb0ELb1ELi2ELi1ELi2ELi2ELb0EEENS1_21CollectiveEpilogueBwdISD_SE_SG_Li256ELb1ELb0ELi1EEENS1_25SingleTileBwdLPTSchedulerILb1ELi128ELb0EEEEEEEEEvNT_6ParamsE,"ax",@progbits
	.align	128
.text._ZN7cutlass13device_kernelIN5flash11enable_sm90INS1_16FlashAttnBwdSm90INS1_25CollectiveMainloopBwdSm90ILi2ELi2ELi2EN4cute5tupleIJNS5_1CILi1EEES8_S8_EEENS6_IJNS7_ILi96EEENS7_ILi128EEENS7_ILi64EEEEEENS_10bfloat16_tEfNS_4arch4Sm90ELb1ELb0ELb1ELb1ELb0ELb1ELb0ELb1ELi2ELi1ELi2ELi2ELb0EEENS1_21CollectiveEpilogueBwdISD_SE_SG_Li256ELb1ELb0ELi1EEENS1_25SingleTileBwdLPTSchedulerILb1ELi128ELb0EEEEEEEEEvNT_6ParamsE:
        .type           _ZN7cutlass13device_kernelIN5flash11enable_sm90INS1_16FlashAttnBwdSm90INS1_25CollectiveMainloopBwdSm90ILi2ELi2ELi2EN4cute5tupleIJNS5_1CILi1EEES8_S8_EEENS6_IJNS7_ILi96EEENS7_ILi128EEENS7_ILi64EEEEEENS_10bfloat16_tEfNS_4arch4Sm90ELb1ELb0ELb1ELb1ELb0ELb1ELb0ELb1ELi2ELi1ELi2ELi2ELb0EEENS1_21CollectiveEpilogueBwdISD_SE_SG_Li256ELb1ELb0ELi1EEENS1_25SingleTileBwdLPTSchedulerILb1ELi128ELb0EEEEEEEEEvNT_6ParamsE,@function
        .size           _ZN7cutlass13device_kernelIN5flash11enable_sm90INS1_16FlashAttnBwdSm90INS1_25CollectiveMainloopBwdSm90ILi2ELi2ELi2EN4cute5tupleIJNS5_1CILi1EEES8_S8_EEENS6_IJNS7_ILi96EEENS7_ILi128EEENS7_ILi64EEEEEENS_10bfloat16_tEfNS_4arch4Sm90ELb1ELb0ELb1ELb1ELb0ELb1ELb0ELb1ELi2ELi1ELi2ELi2ELb0EEENS1_21CollectiveEpilogueBwdISD_SE_SG_Li256ELb1ELb0ELi1EEENS1_25SingleTileBwdLPTSchedulerILb1ELi128ELb0EEEEEEEEEvNT_6ParamsE,(.L_x_7395 - _ZN7cutlass13device_kernelIN5flash11enable_sm90INS1_16FlashAttnBwdSm90INS1_25CollectiveMainloopBwdSm90ILi2ELi2ELi2EN4cute5tupleIJNS5_1CILi1EEES8_S8_EEENS6_IJNS7_ILi96EEENS7_ILi128EEENS7_ILi64EEEEEENS_10bfloat16_tEfNS_4arch4Sm90ELb1ELb0ELb1ELb1ELb0ELb1ELb0ELb1ELi2ELi1ELi2ELi2ELb0EEENS1_21CollectiveEpilogueBwdISD_SE_SG_Li256ELb1ELb0ELi1EEENS1_25SingleTileBwdLPTSchedulerILb1ELi128ELb0EEEEEEEEEvNT_6ParamsE)
        .other          _ZN7cutlass13device_kernelIN5flash11enable_sm90INS1_16FlashAttnBwdSm90INS1_25CollectiveMainloopBwdSm90ILi2ELi2ELi2EN4cute5tupleIJNS5_1CILi1EEES8_S8_EEENS6_IJNS7_ILi96EEENS7_ILi128EEENS7_ILi64EEEEEENS_10bfloat16_tEfNS_4arch4Sm90ELb1ELb0ELb1ELb1ELb0ELb1ELb0ELb1ELi2ELi1ELi2ELi2ELb0EEENS1_21CollectiveEpilogueBwdISD_SE_SG_Li256ELb1ELb0ELi1EEENS1_25SingleTileBwdLPTSchedulerILb1ELi128ELb0EEEEEEEEEvNT_6ParamsE,@"STO_CUDA_ENTRY STV_DEFAULT"
_ZN7cutlass13device_kernelIN5flash11enable_sm90INS1_16FlashAttnBwdSm90INS1_25CollectiveMainloopBwdSm90ILi2ELi2ELi2EN4cute5tupleIJNS5_1CILi1EEES8_S8_EEENS6_IJNS7_ILi96EEENS7_ILi128EEENS7_ILi64EEEEEENS_10bfloat16_tEfNS_4arch4Sm90ELb1ELb0ELb1ELb1ELb0ELb1ELb0ELb1ELi2ELi1ELi2ELi2ELb0EEENS1_21CollectiveEpilogueBwdISD_SE_SG_Li256ELb1ELb0ELi1EEENS1_25SingleTileBwdLPTSchedulerILb1ELi128ELb0EEEEEEEEEvNT_6ParamsE:
        /* <DEDUP_REMOVED lines=24> */
.L_x_2990:
[----:B------:R-:W-:Y:S05]  /*0180*/  BSYNC B0 ;  /* 0x0000000000007941 */ /* 0x000fea0003800000 */
.L_x_2989:
        /* <DEDUP_REMOVED lines=37> */
.L_x_2991:
        /* <DEDUP_REMOVED lines=22> */
.L_x_2992:
[----:B------:R-:W-:Y:S01]  /*0540*/  PLOP3.LUT P0, PT, PT, PT, UP0, 0x80, 0x0 ;  /* 0x000000000000781c */ /* 0x000fe20003f0f008 */
[----:B------:R-:W-:Y:S01]  /*0550*/  NOP ;  /* 0x0000000000007918 */ /* 0x000fe20000000000 */
[----:B------:R-:W-:Y:S01]  /*0560*/  ULDC.64 UR38, c[0x0][0x208] ;  /* 0x0000820000267ab9 */ /* 0x000fe20000000a00 */
[----:B------:R-:W-:Y:S01]  /*0570*/  BSSY B6, `(.L_x_2993) ;  /* 0x0000f5b000067945 */ /* 0x000fe20003800000 */
[----:B-12-4-:R-:W-:Y:S09]  /*0580*/  BAR.SYNC.DEFER_BLOCKING 0x0 ;  /* 0x0000000000007b1d */ /* 0x016ff20000010000 */
[----:B------:R-:W-:Y:S05]  /*0590*/  @!P0 BRA `(.L_x_2994) ;  /* 0x000000b800ac8947 */ /* 0x000fea0003800000 */
.L_x_2995:
[----:B------:R-:W-:-:S08]  /*05a0*/  NOP ;  /* 0x0000000000007918 */ /* 0x000fd00000000000 */
[----:B------:R-:W1:Y:S02]  /*05b0*/  USETMAXREG.TRY_ALLOC.CTAPOOL UP0, 0xf0 ;  /* 0x000000f0000079c8 */ /* 0x000e640008000600 */
[----:B-1----:R-:W-:-:S13]  /*05c0*/  PLOP3.LUT P0, PT, PT, PT, UP0, 0x80, 0x0 ;  /* 0x000000000000781c */ /* 0x002fda0003f0f008 */
[----:B------:R-:W-:Y:S05]  /*05d0*/  @!P0 BRA `(.L_x_2995) ;  /* 0xfffffffc00f08947 */ /* 0x000fea000383ffff */
[----:B------:R-:W-:Y:S01]  /*05e0*/  LOP3.LUT R0, R0, 0x3, RZ, 0xc0, !PT ;  /* 0x0000000300007812 */ /* 0x000fe200078ec0ff */
[----:B------:R-:W1:Y:S01]  /*05f0*/  S2R R2, SR_TID.X ;  /* 0x0000000000027919 */ /* 0x000e620000002100 */
        /* <DEDUP_REMOVED lines=14> */
[----:B------:R-:W-:-:S05]  /*06e0*/  @!P0 VIADD R2, R2, 0x9 ;  /* 0x0000000902028836 */ /* 0x000fca0000000000 */
        /* <DEDUP_REMOVED lines=11> */
.L_x_2996:
[----:B------:R-:W-:Y:S01]  /*07a0*/  ULDC UR7, c[0x0][0x8c4] ;  /* 0x0002310000077ab9 */ /* 0x000fe20000000800 */
[----:B------:R-:W-:Y:S01]  /*07b0*/  UMOV UR37, UR10 ;  /* 0x0000000a00257c82 */ /* 0x000fe20008000000 */
[----:B------:R-:W-:-:S11]  /*07c0*/  UISETP.NE.AND UP0, UPT, UR7, 0x1, UPT ;  /* 0x000000010700788c */ /* 0x000fd6000bf05270 */
[----:B------:R-:W-:Y:S02]  /*07d0*/  @UP0 ULDC.64 UR8, c[0x0][0x8c8] ;  /* 0x0002320000080ab9 */ /* 0x000fe40000000a00 */
[----:B------:R-:W-:-:S04]  /*07e0*/  UIMAD.WIDE.U32 UR4, UR10, UR8, URZ ;  /* 0x000000080a0472a5 */ /* 0x000fc8000f8e003f */
[----:B------:R-:W-:-:S04]  /*07f0*/  @UP0 USHF.R.U32.HI UR37, URZ, UR9, UR5 ;  /* 0x000000093f250299 */ /* 0x000fc80008011605 */
[----:B------:R-:W-:-:S12]  /*0800*/  UIMAD UR4, UR37, UR7, URZ ;  /* 0x00000007250472a4 */ /* 0x000fd8000f8e023f */
.L_x_2997:
        /* <DEDUP_REMOVED lines=9> */
[----:B------:R-:W-:-:S03]  /*08a0*/  @UP0 USHF.R.U32.HI UR41, URZ, UR7, UR5 ;  /* 0x000000073f290299 */ /* 0x000fc60008011605 */
[----:B------:R-:W-:Y:S02]  /*08b0*/  ULDC.64 UR4, c[0x0][0x8f8] ;  /* 0x00023e0000047ab9 */ /* 0x000fe40000000a00 */
[----:B------:R-:W-:Y:S01]  /*08c0*/  ISETP.NE.U32.AND P0, PT, RZ, UR4, PT ;  /* 0x00000004ff007c0c */ /* 0x000fe2000bf05070 */
[----:B------:R-:W-:-:S03]  /*08d0*/  UIADD3 UR4, -UR41, URZ, URZ ;  /* 0x0000003f29047290 */ /* 0x000fc6000fffe13f */
[----:B------:R-:W-:Y:S01]  /*08e0*/  ISETP.NE.AND.EX P0, PT, RZ, UR5, PT, P0 ;  /* 0x00000005ff007c0c */ /* 0x000fe2000bf05300 */
[----:B------:R-:W-:-:S12]  /*08f0*/  UIMAD UR40, UR40, UR4, UR6 ;  /* 0x00000004282872a4 */ /* 0x000fd8000f8e0206 */
        /* <DEDUP_REMOVED lines=8> */
.L_x_2998:
[----:B------:R-:W-:Y:S02]  /*0980*/  ULDC.64 UR4, c[0x0][0x8f0] ;  /* 0x00023c0000047ab9 */ /* 0x000fe40000000a00 */
        /* <DEDUP_REMOVED lines=11> */
[----:B------:R-:W-:Y:S01]  /*0a40*/  UIADD3 UR4, -UR4, UR5, URZ ;  /* 0x0000000504047290 */ /* 0x000fe2000fffe13f */
[----:B------:R-:W-:Y:S11]  /*0a50*/  BRA `(.L_x_2999) ;  /* 0x0000000000047947 */ /* 0x000ff60003800000 */
.L_x_3000:
[----:B------:R-:W-:-:S05]  /*0a60*/  ULDC UR4, c[0x0][0x8ec] ;  /* 0x00023b0000047ab9 */ /* 0x000fca0000000800 */
.L_x_2999:
[----:B------:R-:W-:-:S04]  /*0a70*/  UIADD3 UR4, UR4, 0x7f, URZ ;  /* 0x0000007f04047890 */ /* 0x000fc8000fffe03f */
[----:B------:R-:W-:-:S04]  /*0a80*/  USHF.R.S32.HI UR5, URZ, 0x1f, UR4 ;  /* 0x0000001f3f057899 */ /* 0x000fc80008011404 */
[----:B------:R-:W-:-:S04]  /*0a90*/  ULEA.HI UR5, UR5, UR4, URZ, 0x7 ;  /* 0x0000000405057291 */ /* 0x000fc8000f8f383f */
[----:B------:R-:W-:-:S04]  /*0aa0*/  USHF.R.S32.HI UR5, URZ, 0x7, UR5 ;  /* 0x000000073f057899 */ /* 0x000fc80008011405 */
[----:B------:R-:W-:-:S04]  /*0ab0*/  UISETP.GE.AND UP0, UPT, UR37, UR5, UPT ;  /* 0x000000052500728c */ /* 0x000fc8000bf06270 */
[----:B------:R-:W-:-:S06]  /*0ac0*/  USEL UR41, UR41, 0xffffffff, !UP0 ;  /* 0xffffffff29297887 */ /* 0x000fcc000c000000 */
[----:B------:R-:W-:-:S13]  /*0ad0*/  ISETP.LE.AND P0, PT, RZ, UR41, PT ;  /* 0x00000029ff007c0c */ /* 0x000fda000bf03270 */
[----:B------:R-:W-:Y:S05]  /*0ae0*/  @!P0 BRA `(.L_x_3001) ;  /* 0x000000f0000c8947 */ /* 0x000fea0003800000 */
[----:B------:R-:W1:Y:S01]  /*0af0*/  S2R R0, SR_TID.X ;  /* 0x0000000000007919 */ /* 0x000e620000002100 */
[----:B------:R-:W-:Y:S01]  /*0b00*/  ULDC.64 UR4, c[0x0][0x780] ;  /* 0x0001e00000047ab9 */ /* 0x000fe20000000a00 */
[----:B------:R-:W-:Y:S01]  /*0b10*/  USHF.R.S32.HI UR46, URZ, 0x1f, UR40 ;  /* 0x0000001f3f2e7899 */ /* 0x000fe20008011428 */
[----:B------:R-:W-:Y:S01]  /*0b20*/  ISETP.NE.U32.AND P0, PT, RZ, UR4, PT ;  /* 0x00000004ff007c0c */ /* 0x000fe2000bf05070 */
[----:B------:R-:W-:-:S03]  /*0b30*/  ULDC UR42, c[0x0][0x290] ;  /* 0x0000a400002a7ab9 */ /* 0x000fc60000000800 */
[----:B------:R-:W-:Y:S01]  /*0b40*/  ISETP.NE.AND.EX P0, PT, RZ, UR5, PT, P0 ;  /* 0x00000005ff007c0c */ /* 0x000fe2000bf05300 */
[----:B-1----:R-:W-:-:S12]  /*0b50*/  VIADD R17, R0, 0xffffff80 ;  /* 0xffffff8000117836 */ /* 0x002fd80000000000 */
        /* <DEDUP_REMOVED lines=8> */
.L_x_3002:
        /* <DEDUP_REMOVED lines=14> */
.L_x_3003:
        /* <DEDUP_REMOVED lines=11> */
.L_x_3004:
        /* <DEDUP_REMOVED lines=13> */
.L_x_3005:
[----:B------:R-:W-:Y:S01]  /*0e40*/  UIADD3 UR5, UR43, -UR42, URZ ;  /* 0x8000002a2b057290 */ /* 0x000fe2000fffe03f */
[----:B------:R-:W-:Y:S01]  /*0e50*/  PLOP3.LUT P0, PT, PT, PT, PT, 0x80, 0x0 ;  /* 0x000000000000781c */ /* 0x000fe20003f0f070 */
[----:B------:R-:W-:Y:S01]  /*0e60*/  ULDC UR6, c[0x0][0x74c] ;  /* 0x0001d30000067ab9 */ /* 0x000fe20000000800 */
[----:B------:R-:W-:Y:S01]  /*0e70*/  UIADD3 UR4, UR43, 0x5f, URZ ;  /* 0x0000005f2b047890 */ /* 0x000fe2000fffe03f */
[----:B------:R-:W-:Y:S01]  /*0e80*/  CS2R R150, SRZ ;  /* 0x0000000000967805 */ /* 0x000fe2000001ff00 */
[----:B------:R-:W-:Y:S01]  /*0e90*/  ULEA UR5, UR37, UR5, 0x7 ;  /* 0x0000000525057291 */ /* 0x000fe2000f8e383f */
[----:B------:R-:W-:Y:S02]  /*0ea0*/  CS2R R148, SRZ ;  /* 0x0000000000947805 */ /* 0x000fe4000001ff00 */
[----:B------:R-:W-:Y:S02]  /*0eb0*/  CS2R R146, SRZ ;  /* 0x0000000000927805 */ /* 0x000fe4000001ff00 */
[----:B------:R-:W-:Y:S01]  /*0ec0*/  CS2R R144, SRZ ;  /* 0x0000000000907805 */ /* 0x000fe2000001ff00 */
[----:B------:R-:W-:Y:S01]  /*0ed0*/  UIADD3 UR5, UR5, -UR6, URZ ;  /* 0x8000000605057290 */ /* 0x000fe2000fffe03f */
[----:B------:R-:W-:-:S02]  /*0ee0*/  CS2R R142, SRZ ;  /* 0x00000000008e7805 */ /* 0x000fc4000001ff00 */
[----:B------:R-:W-:Y:S02]  /*0ef0*/  CS2R R140, SRZ ;  /* 0x00000000008c7805 */ /* 0x000fe4000001ff00 */
        /* <DEDUP_REMOVED lines=12> */
[----:B------:R-:W-:Y:S01]  /*0fc0*/  CS2R R126, SRZ ;  /* 0x00000000007e7805 */ /* 0x000fe2000001ff00 */
[----:B------:R-:W-:Y:S01]  /*0fd0*/  UISETP.LT.AND UP0, UPT, URZ, UR6, UPT ;  /* 0x000000063f00728c */ /* 0x000fe2000bf01270 */
[----:B------:R-:W-:-:S02]  /*0fe0*/  CS2R R124, SRZ ;  /* 0x00000000007c7805 */ /* 0x000fc4000001ff00 */
[----:B------:R-:W-:Y:S02]  /*0ff0*/  CS2R R122, SRZ ;  /* 0x00000000007a7805 */ /* 0x000fe4000001ff00 */
[----:B------:R-:W-:Y:S01]  /*1000*/  CS2R R120, SRZ ;  /* 0x0000000000787805 */ /* 0x000fe2000001ff00 */
[----:B------:R-:W-:Y:S01]  /*1010*/  USEL UR45, URZ, UR6, !UP0 ;  /* 0x000000063f2d7287 */ /* 0x000fe2000c000000 */
[----:B------:R-:W-:Y:S02]  /*1020*/  CS2R R182, SRZ ;  /* 0x0000000000b67805 */ /* 0x000fe4000001ff00 */
[----:B------:R-:W-:Y:S02]  /*1030*/  CS2R R180, SRZ ;  /* 0x0000000000b47805 */ /* 0x000fe4000001ff00 */
[----:B------:R-:W-:Y:S01]  /*1040*/  CS2R R178, SRZ ;  /* 0x0000000000b27805 */ /* 0x000fe2000001ff00 */
[----:B------:R-:W-:Y:S01]  /*1050*/  UISETP.GT.AND UP0, UPT, UR44, UR45, UPT ;  /* 0x0000002d2c00728c */ /* 0x000fe2000bf04270 */
[----:B------:R-:W-:-:S02]  /*1060*/  CS2R R176, SRZ ;  /* 0x0000000000b07805 */ /* 0x000fc4000001ff00 */
[----:B------:R-:W-:Y:S02]  /*1070*/  CS2R R174, SRZ ;  /* 0x0000000000ae7805 */ /* 0x000fe4000001ff00 */
[----:B------:R-:W-:Y:S02]  /*1080*/  CS2R R172, SRZ ;  /* 0x0000000000ac7805 */ /* 0x000fe4000001ff00 */
[----:B------:R-:W-:Y:S02]  /*1090*/  CS2R R170, SRZ ;  /* 0x0000000000aa7805 */ /* 0x000fe4000001ff00 */
[----:B------:R-:W-:Y:S02]  /*10a0*/  CS2R R168, SRZ ;  /* 0x0000000000a87805 */ /* 0x000fe4000001ff00 */
[----:B------:R-:W-:Y:S02]  /*10b0*/  PLOP3.LUT P1, PT, PT, PT, UP0, 0x80, 0x0 ;  /* 0x000000000000781c */ /* 0x000fe40003f2f008 */
        /* <DEDUP_REMOVED lines=19> */
[----:B------:R-:W-:Y:S01]  /*11f0*/  MOV R10, UR6 ;  /* 0x00000006000a7c02 */ /* 0x000fe20008000f00 */
[----:B------:R-:W-:Y:S01]  /*1200*/  IMAD.U32 R6, RZ, RZ, UR4 ;  /* 0x00000004ff067e24 */ /* 0x000fe2000f8e00ff */
[----:B------:R-:W-:Y:S01]  /*1210*/  MOV R13, RZ ;  /* 0x000000ff000d7202 */ /* 0x000fe20000000f00 */
[----:B------:R-:W-:-:S02]  /*1220*/  IMAD.U32 R7, RZ, RZ, UR5 ;  /* 0x00000005ff077e24 */ /* 0x000fc4000f8e00ff */
[----:B------:R-:W-:Y:S02]  /*1230*/  IMAD.U32 R11, RZ, RZ, UR7 ;  /* 0x00000007ff0b7e24 */ /* 0x000fe4000f8e00ff */
[----:B------:R-:W-:Y:S02]  /*1240*/  IMAD.MOV.U32 R8, RZ, RZ, 0x70 ;  /* 0x00000070ff087424 */ /* 0x000fe400078e00ff */
[----:B-1----:R-:W-:-:S07]  /*1250*/  IMAD.MOV.U32 R12, RZ, RZ, 0x1 ;  /* 0x00000001ff0c7424 */ /* 0x002fce00078e00ff */
[----:B------:R-:W-:-:S07]  /*1260*/  LEPC R20, `(.L_x_3008) ;  /* 0x000000001014794e */ /* 0x000fce0000000000 */
[----:B--2---:R-:W-:Y:S05]  /*1270*/  CALL.ABS.NOINC R14 ;  /* 0x000000000e007343 */ /* 0x004fea0003c00000 */
.L_x_3008:
        /* <DEDUP_REMOVED lines=15> */
.L_x_3007:
        /* <DEDUP_REMOVED lines=19> */
[----:B-1----:R-:W-:-:S07]  /*14a0*/  IMAD.MOV.U32 R13, RZ, RZ, RZ ;  /* 0x000000ffff0d7224 */ /* 0x002fce00078e00ff */
[----:B------:R-:W-:-:S07]  /*14b0*/  LEPC R20, `(.L_x_3010) ;  /* 0x000000001014794e */ /* 0x000fce0000000000 */
[----:B--2---:R-:W-:Y:S05]  /*14c0*/  CALL.ABS.NOINC R14 ;  /* 0x000000000e007343 */ /* 0x004fea0003c00000 */
.L_x_3010:
[----:B------:R-:W1:Y:S01]  /*14d0*/  LDC.64 R2, c[0x4][R2] ;  /* 0x0100000002027b82 */ /* 0x000e620000000a00 */
[----:B------:R-:W-:Y:S01]  /*14e0*/  ULDC.64 UR4, c[0x4][0x90] ;  /* 0x0100240000047ab9 */ /* 0x000fe20000000a00 */
[----:B------:R-:W-:Y:S01]  /*14f0*/  ULDC.64 UR6, c[0x4][0x30] ;  /* 0x01000c0000067ab9 */ /* 0x000fe20000000a00 */
[----:B------:R-:W-:Y:S01]  /*1500*/  MOV R4, UR4 ;  /* 0x0000000400047c02 */ /* 0x000fe20008000f00 */
[----:B------:R-:W-:Y:S01]  /*1510*/  IMAD.U32 R5, RZ, RZ, UR5 ;  /* 0x00000005ff057e24 */ /* 0x000fe2000f8e00ff */
[----:B------:R-:W-:Y:S01]  /*1520*/  ULDC.64 UR4, c[0x4][0x98] ;  /* 0x0100260000047ab9 */ /* 0x000fe20000000a00 */
[----:B------:R-:W-:Y:S01]  /*1530*/  MOV R10, UR6 ;  /* 0x00000006000a7c02 */ /* 0x000fe20008000f00 */
[----:B------:R-:W-:Y:S01]  /*1540*/  IMAD.U32 R6, RZ, RZ, UR4 ;  /* 0x00000004ff067e24 */ /* 0x000fe2000f8e00ff */
[----:B------:R-:W-:Y:S01]  /*1550*/  MOV R13, RZ ;  /* 0x000000ff000d7202 */ /* 0x000fe20000000f00 */
[----:B------:R-:W-:Y:S02]  /*1560*/  IMAD.U32 R7, RZ, RZ, UR5 ;  /* 0x00000005ff077e24 */ /* 0x000fe4000f8e00ff */
[----:B------:R-:W-:-:S02]  /*1570*/  IMAD.U32 R11, RZ, RZ, UR7 ;  /* 0x00000007ff0b7e24 */ /* 0x000fc4000f8e00ff */
[----:B------:R-:W-:Y:S02]  /*1580*/  IMAD.MOV.U32 R8, RZ, RZ, 0x70 ;  /* 0x00000070ff087424 */ /* 0x000fe400078e00ff */
[----:B------:R-:W-:-:S07]  /*1590*/  IMAD.MOV.U32 R12, RZ, RZ, 0x1 ;  /* 0x00000001ff0c7424 */ /* 0x000fce00078e00ff */
[----:B------:R-:W-:-:S07]  /*15a0*/  LEPC R20, `(.L_x_3009) ;  /* 0x000000001014794e */ /* 0x000fce0000000000 */
[----:B-1----:R-:W-:Y:S05]  /*15b0*/  CALL.ABS.NOINC R2 ;  /* 0x0000000002007343 */ /* 0x002fea0003c00000 */
.L_x_3009:
[----:B------:R-:W-:Y:S01]  /*15c0*/  SHF.R.S32.HI R6, RZ, 0x1f, R17 ;  /* 0x0000001fff067819 */ /* 0x000fe20000011411 */
[----:B------:R-:W-:-:S03]  /*15d0*/  UMOV UR4, 0xffffffff ;  /* 0xffffffff00047882 */ /* 0x000fc60000000000 */
[----:B------:R-:W-:-:S04]  /*15e0*/  LEA.HI R0, R6, R17, RZ, 0x7 ;  /* 0x0000001106007211 */ /* 0x000fc800078f38ff */
[----:B------:R-:W-:Y:S01]  /*15f0*/  SHF.R.S32.HI R13, RZ, 0x7, R0 ;  /* 0x00000007ff0d7819 */ /* 0x000fe20000011400 */
[----:B------:R-:W-:Y:S06]  /*1600*/  BRA.DIV UR4, `(.L_x_3011) ;  /* 0x000000e6044c7947 */ /* 0x000fec000b800000 */
[----:B------:R1:W2:Y:S02]  /*1610*/  SHFL.IDX PT, R14, R13, RZ, 0x1f ;  /* 0x00001fff0d0e7589 */ /* 0x0002a400000e0000 */
.L_x_3136:
[----:B------:R-:W-:Y:S01]  /*1620*/  SHF.L.U32 R3, RZ, 0x1f, RZ ;  /* 0x0000001fff037819 */ /* 0x000fe200000006ff */
[----:B------:R-:W-:-:S03]  /*1630*/  IMAD.SHL.U32 R2, R17, 0x40, RZ ;  /* 0x0000004011027824 */ /* 0x000fc600078e00ff */
[----:B------:R-:W3:Y:S02]  /*1640*/  SYNCS.PHASECHK.TRANS64.TRYWAIT P0, [R16+URZ+0x26800], R3 ;  /* 0x02680003100075a7 */ /* 0x000ee4000800017f */
[----:B---3--:R-:W-:Y:S05]  /*1650*/  @P0 BRA `(.L_x_3012) ;  /* 0x0000000000080947 */ /* 0x008fea0003800000 */
[----:B------:R-:W3:Y:S02]  /*1660*/  SYNCS.PHASECHK.TRANS64.TRYWAIT P0, [R16+URZ+0x26800], R3 ;  /* 0x02680003100075a7 */ /* 0x000ee4000800017f */
[----:B---3--:R-:W-:Y:S05]  /*1670*/  @!P0 BRA `(.L_x_3013) ;  /* 0x000000e4004c8947 */ /* 0x008fea0003800000 */
.L_x_3012:
[-C--:B------:R-:W-:Y:S01]  /*1680*/  LEA.HI R7, R6, R17.reuse, RZ, 0x5 ;  /* 0x0000001106077211 */ /* 0x080fe200078f28ff */
[----:B------:R-:W-:Y:S01]  /*1690*/  UIADD3 UR4, -UR42, 0x7f, UR43 ;  /* 0x0000007f2a047890 */ /* 0x000fe2000fffe12b */
[----:B---3--:R-:W-:Y:S01]  /*16a0*/  LOP3.LUT R3, R2, 0x1c0, RZ, 0xc0, !PT ;  /* 0x000001c002037812 */ /* 0x008fe200078ec0ff */
[----:B------:R-:W-:Y:S01]  /*16b0*/  ULDC UR5, c[0x0][0x74c] ;  /* 0x0001d30000057ab9 */ /* 0x000fe20000000800 */
[----:B------:R-:W-:Y:S01]  /*16c0*/  SHF.R.S32.HI R2, RZ, 0x5, R7 ;  /* 0x00000005ff027819 */ /* 0x000fe20000011407 */
[----:B------:R-:W-:Y:S01]  /*16d0*/  ULEA UR4, UR37, UR4, 0x7 ;  /* 0x0000000425047291 */ /* 0x000fe2000f8e383f */
[-C--:B------:R-:W-:Y:S02]  /*16e0*/  LEA.HI R5, R6, R17.reuse, RZ, 0x4 ;  /* 0x0000001106057211 */ /* 0x080fe400078f20ff */
[----:B------:R-:W-:Y:S02]  /*16f0*/  CS2R R150, SRZ ;  /* 0x0000000000967805 */ /* 0x000fe4000001ff00 */
[----:B------:R-:W-:Y:S01]  /*1700*/  CS2R R148, SRZ ;  /* 0x0000000000947805 */ /* 0x000fe2000001ff00 */
[----:B------:R-:W-:Y:S01]  /*1710*/  IMAD.SHL.U32 R4, R2, 0x10, RZ ;  /* 0x0000001002047824 */ /* 0x000fe200078e00ff */
[----:B------:R-:W-:Y:S01]  /*1720*/  SHF.R.S32.HI R8, RZ, 0x4, R5 ;  /* 0x00000004ff087819 */ /* 0x000fe20000011405 */
[----:B------:R-:W-:Y:S01]  /*1730*/  UIADD3 UR4, UR4, -UR5, URZ ;  /* 0x8000000504047290 */ /* 0x000fe2000fffe03f */
[----:B------:R-:W-:-:S02]  /*1740*/  LEA.HI R2, R6, R17, RZ, 0x3 ;  /* 0x0000001106027211 */ /* 0x000fc400078f18ff */
[----:B------:R-:W-:Y:S02]  /*1750*/  CS2R R146, SRZ ;  /* 0x0000000000927805 */ /* 0x000fe4000001ff00 */
[----:B------:R-:W-:Y:S01]  /*1760*/  LEA.HI R9, R5, R8, RZ, 0x1 ;  /* 0x0000000805097211 */ /* 0x000fe200078f08ff */
[----:B------:R-:W-:Y:S01]  /*1770*/  UIMAD.WIDE UR4, UR4, 0x2aaaaaab, URZ ;  /* 0x2aaaaaab040478a5 */ /* 0x000fe2000f8e023f */
[----:B------:R-:W-:Y:S02]  /*1780*/  LOP3.LUT R5, R3, 0x30, R4, 0xf8, !PT ;  /* 0x0000003003057812 */ /* 0x000fe400078ef804 */
[----:B------:R-:W-:Y:S02]  /*1790*/  CS2R R144, SRZ ;  /* 0x0000000000907805 */ /* 0x000fe4000001ff00 */
[----:B------:R-:W-:Y:S01]  /*17a0*/  SHF.R.U32.HI R4, RZ, 0x3, R3 ;  /* 0x00000003ff047819 */ /* 0x000fe20000011603 */
[----:B------:R-:W-:Y:S01]  /*17b0*/  USHF.R.U32.HI UR4, URZ, 0x1f, UR5 ;  /* 0x0000001f3f047899 */ /* 0x000fe20008011605 */
[----:B------:R-:W-:-:S02]  /*17c0*/  LOP3.LUT R5, R5, 0x8, R2, 0xf8, !PT ;  /* 0x0000000805057812 */ /* 0x000fc400078ef802 */
[----:B------:R-:W-:Y:S02]  /*17d0*/  CS2R R142, SRZ ;  /* 0x00000000008e7805 */ /* 0x000fe4000001ff00 */
[----:B------:R-:W-:Y:S01]  /*17e0*/  LOP3.LUT R9, R9, 0x7ffffe, RZ, 0xc0, !PT ;  /* 0x007ffffe09097812 */ /* 0x000fe200078ec0ff */
[----:B------:R-:W-:Y:S01]  /*17f0*/  ULEA.HI.SX32 UR4, UR5, UR4, 0x1c ;  /* 0x0000000405047291 */ /* 0x000fe2000f8fe23f */
[----:B--2---:R-:W-:Y:S02]  /*1800*/  LEA.HI R2, R14, R14, RZ, 0x1 ;  /* 0x0000000e0e027211 */ /* 0x004fe400078f08ff */
[----:B------:R-:W-:Y:S02]  /*1810*/  CS2R R140, SRZ ;  /* 0x00000000008c7805 */ /* 0x000fe4000001ff00 */
[----:B------:R-:W-:Y:S01]  /*1820*/  LOP3.LUT R4, R5, R4, RZ, 0x3c, !PT ;  /* 0x0000000405047212 */ /* 0x000fe200078e3cff */
[----:B------:R-:W-:Y:S01]  /*1830*/  IMAD.IADD R8, R8, 0x1, -R9 ;  /* 0x0000000108087824 */ /* 0x000fe200078e0a09 */
[----:B------:R-:W-:Y:S01]  /*1840*/  LOP3.LUT R5, R2, 0xfffffffe, RZ, 0xc0, !PT ;  /* 0xfffffffe02057812 */ /* 0x000fe200078ec0ff */
[----:B------:R-:W-:Y:S01]  /*1850*/  IMAD.U32 R10, RZ, RZ, UR4 ;  /* 0x00000004ff0a7e24 */ /* 0x000fe2000f8e00ff */
[----:B------:R-:W-:Y:S01]  /*1860*/  LOP3.LUT R2, R0, 0xffffff80, RZ, 0xc0, !PT ;  /* 0xffffff8000027812 */ /* 0x000fe200078ec0ff */
[----:B------:R-:W-:Y:S01]  /*1870*/  IMAD R3, R13, 0xc, R8 ;  /* 0x0000000c0d037824 */ /* 0x000fe200078e0208 */
[----:B------:R-:W-:Y:S01]  /*1880*/  MOV R9, 0x1 ;  /* 0x0000000100097802 */ /* 0x000fe20000000f00 */
[----:B------:R-:W-:Y:S01]  /*1890*/  IMAD.IADD R5, R14, 0x1, -R5 ;  /* 0x000000010e057824 */ /* 0x000fe200078e0a05 */
[----:B------:R-:W-:Y:S01]  /*18a0*/  MOV R0, RZ ;  /* 0x000000ff00007202 */ /* 0x000fe20000000f00 */
[----:B------:R-:W-:Y:S01]  /*18b0*/  IMAD.IADD R8, R17, 0x1, -R2 ;  /* 0x0000000111087824 */ /* 0x000fe200078e0a02 */
[----:B------:R-:W-:Y:S01]  /*18c0*/  VIADDMNMX R10, R10, R9, UR44, PT ;  /* 0x0000002c0a0a7e46 */ /* 0x000fe2000b800109 */
[----:B------:R-:W-:Y:S01]  /*18d0*/  IMAD.U32 R3, R3, 0x200, R4 ;  /* 0x0000020003037824 */ /* 0x000fe200078e0004 */
[----:B------:R-:W-:Y:S01]  /*18e0*/  CS2R R138, SRZ ;  /* 0x00000000008a7805 */ /* 0x000fe2000001ff00 */
[--C-:B------:R-:W-:Y:S01]  /*18f0*/  IMAD R9, R13, 0x300, R8.reuse ;  /* 0x000003000d097824 */ /* 0x100fe200078e0208 */
[----:B------:R-:W-:Y:S01]  /*1900*/  SHF.R.S32.HI R12, RZ, 0x1f, R8 ;  /* 0x0000001fff0c7819 */ /* 0x000fe20000011408 */
[----:B------:R-:W-:Y:S01]  /*1910*/  IMAD.MOV.U32 R4, RZ, RZ, RZ ;  /* 0x000000ffff047224 */ /* 0x000fe200078e00ff */
[----:B------:R2:W-:Y:S01]  /*1920*/  STL [R1+0x10], R3 ;  /* 0x0000100301007387 */ /* 0x0005e20000100800 */
[----:B------:R-:W-:Y:S01]  /*1930*/  ISETP.LE.AND P0, PT, R10, UR45, PT ;  /* 0x0000002d0a007c0c */ /* 0x000fe2000bf03270 */
[----:B------:R-:W-:Y:S01]  /*1940*/  IMAD.SHL.U32 R9, R9, 0x4, RZ ;  /* 0x0000000409097824 */ /* 0x000fe200078e00ff */
[----:B------:R-:W-:Y:S01]  /*1950*/  LEA.HI R11, R12, R8, RZ, 0x2 ;  /* 0x000000080c0b7211 */ /* 0x000fe200078f10ff */
[----:B------:R3:W-:Y:S01]  /*1960*/  STL [R1+0x14], R12 ;  /* 0x0000140c01007387 */ /* 0x0007e20000100800 */
[----:B------:R-:W-:-:S02]  /*1970*/  CS2R R136, SRZ ;  /* 0x0000000000887805 */ /* 0x000fc4000001ff00 */
[----:B------:R-:W-:Y:S02]  /*1980*/  CS2R R134, SRZ ;  /* 0x0000000000867805 */ /* 0x000fe4000001ff00 */
[----:B------:R-:W-:Y:S01]  /*1990*/  CS2R R132, SRZ ;  /* 0x0000000000847805 */ /* 0x000fe2000001ff00 */
[----:B------:R3:W-:Y:S01]  /*19a0*/  STL [R1+0x8], R11 ;  /* 0x0000080b01007387 */ /* 0x0007e20000100800 */
        /* <DEDUP_REMOVED lines=23> */
[----:B------:R-:W-:Y:S01]  /*1b20*/  LEA R2, R9, R16, 0x2 ;  /* 0x0000001009027211 */ /* 0x000fe200078e10ff */
[----:B------:R-:W-:Y:S01]  /*1b30*/  IMAD.IADD R3, R8, 0x1, -R3 ;  /* 0x0000000108037824 */ /* 0x000fe200078e0a03 */
[----:B---3--:R-:W-:Y:S06]  /*1b40*/  @P0 BRA `(.L_x_3014) ;  /* 0x00000040006c0947 */ /* 0x008fec0003800000 */
[----:B------:R-:W-:Y:S01]  /*1b50*/  LOP3.LUT R0, R7, 0xffffffe0, RZ, 0xc0, !PT ;  /* 0xffffffe007007812 */ /* 0x000fe200078ec0ff */
[----:B------:R-:W-:Y:S01]  /*1b60*/  UIMAD UR4, UR37, -0x80, UR42 ;  /* 0xffffff80250478a4 */ /* 0x000fe2000f8e022a */
[----:B------:R-:W-:Y:S02]  /*1b70*/  LEA.HI R8, R12, R8, RZ, 0x5 ;  /* 0x000000080c087211 */ /* 0x000fe400078f28ff */
[----:B------:R-:W-:Y:S01]  /*1b80*/  LEA.HI R4, R13, R13, RZ, 0x1 ;  /* 0x0000000d0d047211 */ /* 0x000fe200078f08ff */
[----:B------:R-:W-:Y:S01]  /*1b90*/  IMAD.IADD R0, R17, 0x1, -R0 ;  /* 0x0000000111007824 */ /* 0x000fe200078e0a00 */
[----:B------:R-:W-:Y:S01]  /*1ba0*/  SHF.R.S32.HI R9, RZ, 0x5, R8 ;  /* 0x00000005ff097819 */ /* 0x000fe20000011408 */
[----:B------:R-:W-:Y:S01]  /*1bb0*/  IMAD.U32 R12, RZ, RZ, UR4 ;  /* 0x00000004ff0c7e24 */ /* 0x000fe2000f8e00ff */
[----:B------:R-:W-:Y:S02]  /*1bc0*/  LOP3.LUT R8, R4, 0xfffffffe, RZ, 0xc0, !PT ;  /* 0xfffffffe04087812 */ /* 0x000fe400078ec0ff */
[----:B------:R-:W-:Y:S01]  /*1bd0*/  SHF.R.S32.HI R7, RZ, 0x1f, R0 ;  /* 0x0000001fff077819 */ /* 0x000fe20000011400 */
[----:B------:R-:W-:Y:S01]  /*1be0*/  IMAD R21, R9, -0x10, R12 ;  /* 0xfffffff009157824 */ /* 0x000fe200078e020c */
[----:B------:R-:W-:-:S02]  /*1bf0*/  IADD3 R23, R13, -R8, RZ ;  /* 0x800000080d177210 */ /* 0x000fc40007ffe0ff */
[CC--:B------:R-:W-:Y:S02]  /*1c00*/  LEA.HI R4, R7.reuse, R0.reuse, RZ, 0x2 ;  /* 0x0000000007047211 */ /* 0x0c0fe400078f10ff */
[----:B------:R-:W-:Y:S02]  /*1c10*/  LEA.HI R0, R7, R0, RZ, 0x3 ;  /* 0x0000000007007211 */ /* 0x000fe400078f18ff */
[----:B------:R-:W-:Y:S02]  /*1c20*/  SHF.R.S32.HI R7, RZ, 0x2, R4 ;  /* 0x00000002ff077819 */ /* 0x000fe40000011404 */
[--C-:B------:R-:W-:Y:S02]  /*1c30*/  SHF.R.S32.HI R15, RZ, 0x2, R11.reuse ;  /* 0x00000002ff0f7819 */ /* 0x100fe4000001140b */
[----:B------:R-:W-:Y:S01]  /*1c40*/  SHF.R.S32.HI R8, RZ, 0x1f, R11 ;  /* 0x0000001fff087819 */ /* 0x000fe2000001140b */
[C---:B------:R-:W-:Y:S01]  /*1c50*/  VIADD R11, R7.reuse, 0x8 ;  /* 0x00000008070b7836 */ /* 0x040fe20000000000 */
[----:B------:R-:W-:Y:S01]  /*1c60*/  LEA.HI R6, R6, R17, RZ, 0x2 ;  /* 0x0000001106067211 */ /* 0x000fe200078f10ff */
[----:B------:R-:W-:Y:S01]  /*1c70*/  VIADD R18, R7, 0x10 ;  /* 0x0000001007127836 */ /* 0x000fe20000000000 */
[----:B------:R-:W-:-:S02]  /*1c80*/  SHF.R.S32.HI R0, RZ, 0x3, R0 ;  /* 0x00000003ff007819 */ /* 0x000fc40000011400 */
[----:B------:R-:W-:Y:S02]  /*1c90*/  LEA.HI R12, R11, R11, RZ, 0x1 ;  /* 0x0000000b0b0c7211 */ /* 0x000fe400078f08ff */
[----:B------:R-:W-:Y:S02]  /*1ca0*/  LOP3.LUT R6, R6, 0xfffffffc, RZ, 0xc0, !PT ;  /* 0xfffffffc06067812 */ /* 0x000fe400078ec0ff */
[----:B-1----:R-:W-:Y:S02]  /*1cb0*/  SHF.R.S32.HI R13, RZ, 0x1, R12 ;  /* 0x00000001ff0d7819 */ /* 0x002fe4000001140c */
[----:B------:R-:W-:Y:S01]  /*1cc0*/  LEA.HI R9, R8, R15, RZ, 0x3 ;  /* 0x0000000f08097211 */ /* 0x000fe200078f18ff */
[----:B------:R-:W-:Y:S01]  /*1cd0*/  IMAD.IADD R6, R17, 0x1, -R6 ;  /* 0x0000000111067824 */ /* 0x000fe200078e0a06 */
[----:B------:R-:W-:Y:S01]  /*1ce0*/  LEA.HI R17, R18, R18, RZ, 0x1 ;  /* 0x0000001212117211 */ /* 0x000fe200078f08ff */
[----:B------:R-:W-:Y:S01]  /*1cf0*/  IMAD.HI R8, R0, 0x2aaaaaab, RZ ;  /* 0x2aaaaaab00087827 */ /* 0x000fe200078e02ff */
[----:B------:R-:W-:-:S02]  /*1d00*/  LOP3.LUT R22, R9, 0xfffffff8, RZ, 0xc0, !PT ;  /* 0xfffffff809167812 */ /* 0x000fc400078ec0ff */
[----:B------:R-:W-:Y:S01]  /*1d10*/  SHF.R.S32.HI R19, RZ, 0x1, R17 ;  /* 0x00000001ff137819 */ /* 0x000fe20000011411 */
[----:B------:R-:W-:Y:S01]  /*1d20*/  IMAD.HI R14, R13, 0x2aaaaaab, RZ ;  /* 0x2aaaaaab0d0e7827 */ /* 0x000fe200078e02ff */
[----:B------:R-:W-:Y:S02]  /*1d30*/  IADD3 R22, R21, R22, -R15 ;  /* 0x0000001615167210 */ /* 0x000fe40007ffe80f */
[----:B------:R-:W-:Y:S01]  /*1d40*/  LEA.HI R4, R4, R7, RZ, 0x1 ;  /* 0x0000000704047211 */ /* 0x000fe200078f08ff */
[----:B------:R-:W-:Y:S01]  /*1d50*/  IMAD.HI R20, R19, 0x2aaaaaab, RZ ;  /* 0x2aaaaaab13147827 */ /* 0x000fe200078e02ff */
[----:B------:R-:W-:Y:S02]  /*1d60*/  SHF.R.U32.HI R9, RZ, 0x1, R8 ;  /* 0x00000001ff097819 */ /* 0x000fe40000011608 */
[----:B------:R-:W-:Y:S02]  /*1d70*/  SHF.R.U32.HI R15, RZ, 0x1, R14 ;  /* 0x00000001ff0f7819 */ /* 0x000fe4000001160e */
[----:B------:R-:W-:-:S02]  /*1d80*/  LOP3.LUT R4, R4, 0xfffffffe, RZ, 0xc0, !PT ;  /* 0xfffffffe04047812 */ /* 0x000fc400078ec0ff */
[----:B------:R-:W-:Y:S02]  /*1d90*/  LEA.HI R9, R8, R9, RZ, 0x1 ;  /* 0x0000000908097211 */ /* 0x000fe400078f08ff */
[----:B------:R-:W-:Y:S02]  /*1da0*/  LEA.HI R14, R14, R15, RZ, 0x1 ;  /* 0x0000000f0e0e7211 */ /* 0x000fe400078f08ff */
[----:B------:R-:W-:Y:S01]  /*1db0*/  LOP3.LUT R12, R12, 0xfffffffe, RZ, 0xc0, !PT ;  /* 0xfffffffe0c0c7812 */ /* 0x000fe200078ec0ff */
[----:B------:R-:W-:Y:S01]  /*1dc0*/  IMAD R9, R9, -0xc, R0 ;  /* 0xfffffff409097824 */ /* 0x000fe200078e0200 */
[----:B------:R-:W-:Y:S01]  /*1dd0*/  SHF.R.U32.HI R21, RZ, 0x1, R20 ;  /* 0x00000001ff157819 */ /* 0x000fe20000011614 */
[----:B------:R-:W-:Y:S01]  /*1de0*/  IMAD R13, R14, -0xc, R13 ;  /* 0xfffffff40e0d7824 */ /* 0x000fe200078e020d */
[----:B------:R-:W-:Y:S01]  /*1df0*/  IADD3 R4, R7, -R4, RZ ;  /* 0x8000000407047210 */ /* 0x000fe20007ffe0ff */
[----:B------:R-:W-:Y:S01]  /*1e00*/  IMAD.IADD R12, R11, 0x1, -R12 ;  /* 0x000000010b0c7824 */ /* 0x000fe200078e0a0c */
[----:B------:R-:W-:Y:S01]  /*1e10*/  LEA.HI R20, R20, R21, RZ, 0x1 ;  /* 0x0000001514147211 */ /* 0x000fe200078f08ff */
[----:B------:R-:W-:Y:S01]  /*1e20*/  IMAD R7, R23, -0x40, R22 ;  /* 0xffffffc017077824 */ /* 0x000fe200078e0216 */
[----:B------:R-:W-:Y:S01]  /*1e30*/  LOP3.LUT R17, R17, 0xfffffffe, RZ, 0xc0, !PT ;  /* 0xfffffffe11117812 */ /* 0x000fe200078ec0ff */
[----:B------:R-:W-:Y:S01]  /*1e40*/  IMAD R4, R9, 0x8, R4 ;  /* 0x0000000809047824 */ /* 0x000fe200078e0204 */
[----:B------:R-:W-:Y:S01]  /*1e50*/  LEA R0, R13, R12, 0x3 ;  /* 0x0000000c0d007211 */ /* 0x000fe200078e18ff */
[----:B------:R-:W-:Y:S01]  /*1e60*/  IMAD R20, R20, -0xc, R19 ;  /* 0xfffffff414147824 */ /* 0x000fe200078e0213 */
[----:B------:R-:W-:Y:S01]  /*1e70*/  MOV R151, RZ ;  /* 0x000000ff00977202 */ /* 0x000fe20000000f00 */
[----:B------:R-:W-:Y:S01]  /*1e80*/  IMAD.IADD R17, R18, 0x1, -R17 ;  /* 0x0000000112117824 */ /* 0x000fe200078e0a11 */
[----:B------:R1:W-:Y:S03]  /*1e90*/  STL [R1+0x4], R4 ;  /* 0x0000040401007387 */ /* 0x0003e60000100800 */
[----:B------:R-:W-:Y:S01]  /*1ea0*/  IMAD R237, R20, 0x8, R17 ;  /* 0x0000000814ed7824 */ /* 0x000fe200078e0211 */
[----:B------:R2:W-:Y:S01]  /*1eb0*/  STL [R1], R0 ;  /* 0x0000000001007387 */ /* 0x0005e20000100800 */
[----:B-1----:R-:W-:-:S02]  /*1ec0*/  IMAD.MOV.U32 R4, RZ, RZ, RZ ;  /* 0x000000ffff047224 */ /* 0x002fc400078e00ff */
[----:B--2---:R-:W-:-:S07]  /*1ed0*/  IMAD.MOV.U32 R0, RZ, RZ, RZ ;  /* 0x000000ffff007224 */ /* 0x004fce00078e00ff */
.L_x_3025:
[----:B------:R-:W-:-:S06]  /*1ee0*/  ULOP3.LUT UR4, UR36, 0x1, URZ, 0xfc, !UPT ;  /* 0x0000000124047892 */ /* 0x000fcc000f8efc3f */
[----:B--2---:R-:W-:-:S05]  /*1ef0*/  IMAD.U32 R8, RZ, RZ, UR4 ;  /* 0x00000004ff087e24 */ /* 0x004fca000f8e00ff */
[----:B------:R-:W-:-:S13]  /*1f00*/  ISETP.NE.AND P0, PT, R8, 0x3, PT ;  /* 0x000000030800780c */ /* 0x000fda0003f05270 */
[----:B------:R-:W-:Y:S05]  /*1f10*/  @!P0 BRA `(.L_x_3015) ;  /* 0x0000000000048947 */ /* 0x000fea0003800000 */
[----:B------:R-:W-:Y:S01]  /*1f20*/  BPT.TRAP 0x1 ;  /* 0x000000040000795c */ /* 0x000fe20000300000 */
.L_x_3015:
[----:B------:R-:W-:Y:S01]  /*1f30*/  IMAD R8, R0, 0x8, R16 ;  /* 0x0000000800087824 */ /* 0x000fe200078e0210 */
[----:B------:R-:W-:-:S04]  /*1f40*/  SHF.L.U32 R21, R4, 0x1f, RZ ;  /* 0x0000001f04157819 */ /* 0x000fc800000006ff */
[----:B------:R1:W2:Y:S01]  /*1f50*/  SYNCS.PHASECHK.TRANS64.TRYWAIT P1, [R8+URZ+0x26810], R21 ;  /* 0x02681015080075a7 */ /* 0x0002a2000802017f */
[----:B------:R-:W-:Y:S05]  /*1f60*/  @!P0 BRA `(.L_x_3016) ;  /* 0x0000000000048947 */ /* 0x000fea0003800000 */
[----:B------:R-:W-:Y:S01]  /*1f70*/  BPT.TRAP 0x1 ;  /* 0x000000040000795c */ /* 0x000fe20000300000 */
.L_x_3016:
[----:B------:R-:W-:-:S05]  /*1f80*/  VIADD R9, R16, 0xe000 ;  /* 0x0000e00010097836 */ /* 0x000fca0000000000 */
[----:B------:R-:W-:-:S04]  /*1f90*/  SHF.R.U32.HI R9, RZ, 0x4, R9 ;  /* 0x00000004ff097819 */ /* 0x000fc80000011609 */
[----:B------:R-:W-:Y:S01]  /*1fa0*/  LOP3.LUT R9, R9, 0x3fff, RZ, 0xc0, !PT ;  /* 0x00003fff09097812 */ /* 0x000fe200078ec0ff */
[----:B--2---:R-:W-:Y:S06]  /*1fb0*/  @P1 BRA `(.L_x_3017) ;  /* 0x0000000000081947 */ /* 0x004fec0003800000 */
[----:B------:R-:W2:Y:S02]  /*1fc0*/  SYNCS.PHASECHK.TRANS64.TRYWAIT P1, [R8+URZ+0x26810], R21 ;  /* 0x02681015080075a7 */ /* 0x000ea4000802017f */
[----:B--2---:R-:W-:Y:S05]  /*1fd0*/  @!P1 BRA `(.L_x_3018) ;  /* 0x000000dc00089947 */ /* 0x004fea0003800000 */
.L_x_3017:
[----:B------:R-:W-:Y:S05]  /*1fe0*/  WARPSYNC.ALL ;  /* 0x0000000000007948 */ /* 0x000fea0003800000 */
[----:B------:R-:W-:Y:S02]  /*1ff0*/  LOP3.LUT R11, R9, 0x10000, RZ, 0xfc, !PT ;  /* 0x00010000090b7812 */ /* 0x000fe400078efcff */
[----:B------:R-:W-:Y:S01]  /*2000*/  LEA R12, R5, R16, 0xd ;  /* 0x00000010050c7211 */ /* 0x000fe200078e68ff */
[----:B------:R-:W3:Y:S03]  /*2010*/  LDL R14, [R1+0x4] ;  /* 0x00000400010e7983 */ /* 0x000ee60000100800 */
[----:B------:R-:W-:Y:S01]  /*2020*/  R2UR UR9, R12 ;  /* 0x000000000c0972ca */ /* 0x000fe200000e0000 */
[C---:B------:R-:W-:Y:S01]  /*2030*/  IMAD R11, R0.reuse, 0x300, R11 ;  /* 0x00000300000b7824 */ /* 0x040fe200078e020b */
[----:B------:R-:W4:Y:S01]  /*2040*/  LDL R13, [R1] ;  /* 0x00000000010d7983 */ /* 0x000f220000100800 */
[----:B------:R-:W-:Y:S01]  /*2050*/  WARPGROUP.ARRIVE ;  /* 0x00000000000079c5 */ /* 0x000fe20000000000 */
[----:B------:R-:W-:Y:S01]  /*2060*/  UMOV UR7, 0x40000040 ;  /* 0x4000004000077882 */ /* 0x000fe20000000000 */
[----:B------:R-:W-:Y:S01]  /*2070*/  UMOV UR5, 0x40000040 ;  /* 0x4000004000057882 */ /* 0x000fe20000000000 */
[----:B------:R-:W-:Y:S01]  /*2080*/  R2UR UR8, R11 ;  /* 0x000000000b0872ca */ /* 0x000fe200000e0000 */
[----:B------:R-:W-:-:S04]  /*2090*/  IMAD R18, R0, 0x80, R237 ;  /* 0x0000008000127824 */ /* 0x000fc800078e02ed */
[----:B------:R-:W-:Y:S02]  /*20a0*/  IMAD R19, R3, 0x2, R18 ;  /* 0x0000000203137824 */ /* 0x000fe400078e0212 */
[----:B------:R-:W-:Y:S01]  /*20b0*/  USHF.R.U32.HI UR4, URZ, 0x4, UR9 ;  /* 0x000000043f047899 */ /* 0x000fe20008011609 */
[----:B------:R-:W-:-:S03]  /*20c0*/  VIADD R18, R16, 0x1a000 ;  /* 0x0001a00010127836 */ /* 0x000fc60000000000 */
        /* <DEDUP_REMOVED lines=23> */
[C---:B---3--:R-:W-:Y:S02]  /*2240*/  IMAD R12, R0.reuse, 0x80, R14 ;  /* 0x00000080000c7824 */ /* 0x048fe400078e020e */
[----:B----4-:R-:W-:-:S03]  /*2250*/  IMAD R14, R0, 0x80, R13 ;  /* 0x00000080000e7824 */ /* 0x010fc600078e020d */
[C---:B------:R-:W-:Y:S01]  /*2260*/  LEA R11, R3.reuse, R12, 0x1 ;  /* 0x0000000c030b7211 */ /* 0x040fe200078e08ff */
[----:B------:R-:W-:-:S04]  /*2270*/  IMAD R13, R3, 0x2, R14 ;  /* 0x00000002030d7824 */ /* 0x000fc800078e020e */
[--C-:B------:R-:W-:Y:S02]  /*2280*/  IMAD R17, R11, 0x4, R16.reuse ;  /* 0x000000040b117824 */ /* 0x100fe400078e0210 */
[----:B------:R-:W-:Y:S01]  /*2290*/  IMAD R14, R19, 0x4, R16 ;  /* 0x00000004130e7824 */ /* 0x000fe200078e0210 */
[----:B------:R-:W-:Y:S01]  /*22a0*/  LEA R15, R13, R16, 0x2 ;  /* 0x000000100d0f7211 */ /* 0x000fe200078e10ff */
[--C-:B------:R-:W-:Y:S01]  /*22b0*/  IMAD R190, R11, 0x4, R18.reuse ;  /* 0x000000040bbe7824 */ /* 0x100fe200078e0212 */
[----:B------:R-:W-:Y:S01]  /*22c0*/  LEA R12, R13, R18, 0x2 ;  /* 0x000000120d0c7211 */ /* 0x000fe200078e10ff */
        /* <DEDUP_REMOVED lines=10> */
.L_x_3019:
[----:B------:R1:W1:Y:S01]  /*2370*/  SYNCS.PHASECHK.TRANS64.TRYWAIT P1, [R8+URZ+0x26830], R21 ;  /* 0x02683015080075a7 */ /* 0x000262000802017f */
[----:B------:R-:W-:Y:S05]  /*2380*/  @!P0 BRA `(.L_x_3020) ;  /* 0x0000000000048947 */ /* 0x000fea0003800000 */
[----:B------:R-:W-:Y:S01]  /*2390*/  BPT.TRAP 0x1 ;  /* 0x000000040000795c */ /* 0x000fe20000300000 */
.L_x_3020:
[----:B------:R-:W-:-:S05]  /*23a0*/  VIADD R13, R16, 0x14000 ;  /* 0x00014000100d7836 */ /* 0x000fca0000000000 */
[----:B------:R-:W-:-:S04]  /*23b0*/  SHF.R.U32.HI R13, RZ, 0x4, R13 ;  /* 0x00000004ff0d7819 */ /* 0x000fc8000001160d */
[----:B------:R-:W-:-:S04]  /*23c0*/  LOP3.LUT R13, R13, 0x3fff, RZ, 0xc0, !PT ;  /* 0x00003fff0d0d7812 */ /* 0x000fc800078ec0ff */
[----:B------:R-:W-:Y:S01]  /*23d0*/  LOP3.LUT R19, R13, 0x10000, RZ, 0xfc, !PT ;  /* 0x000100000d137812 */ /* 0x000fe200078efcff */
[----:B-1----:R-:W-:Y:S06]  /*23e0*/  @P1 BRA `(.L_x_3021) ;  /* 0x0000000000081947 */ /* 0x002fec0003800000 */
[----:B------:R-:W1:Y:S02]  /*23f0*/  SYNCS.PHASECHK.TRANS64.TRYWAIT P1, [R8+URZ+0x26830], R21 ;  /* 0x02683015080075a7 */ /* 0x000e64000802017f */
[----:B-1----:R-:W-:Y:S05]  /*2400*/  @!P1 BRA `(.L_x_3022) ;  /* 0x000000d800109947 */ /* 0x002fea0003800000 */
.L_x_3021:
        /* <DEDUP_REMOVED lines=16> */
[----:B------:R-:W-:-:S02]  /*2510*/  IMAD.MOV.U32 R92, RZ, RZ, -0x2 ;  /* 0xfffffffeff5c7424 */ /* 0x000fc400078e00ff */
[----:B------:R-:W-:Y:S01]  /*2520*/  FMUL.FTZ R192, R72, UR10 ;  /* 0x0000000a48c07c20 */ /* 0x000fe20008410000 */
[----:B------:R-:W-:Y:S01]  /*2530*/  FMUL.FTZ R18, R73, UR10 ;  /* 0x0000000a49127c20 */ /* 0x000fe20008410000 */
        /* <DEDUP_REMOVED lines=23> */
[----:B--2---:R-:W-:Y:S01]  /*26b0*/  FMUL.FTZ R21, R76, UR10 ;  /* 0x0000000a4c157c20 */ /* 0x004fe20008410000 */
[----:B------:R-:W-:Y:S01]  /*26c0*/  FMUL.FTZ R76, R83, UR10 ;  /* 0x0000000a534c7c20 */ /* 0x000fe20008410000 */
[----:B------:R-:W-:Y:S01]  /*26d0*/  FMUL.FTZ R191, R113, UR10 ;  /* 0x0000000a71bf7c20 */ /* 0x000fe20008410000 */
[----:B------:R-:W-:Y:S01]  /*26e0*/  FMUL.FTZ R80, R87, UR10 ;  /* 0x0000000a57507c20 */ /* 0x000fe20008410000 */
[----:B------:R-:W-:Y:S01]  /*26f0*/  FMUL.FTZ R83, R90, UR10 ;  /* 0x0000000a5a537c20 */ /* 0x000fe20008410000 */
[----:B------:R-:W-:Y:S01]  /*2700*/  FMUL.FTZ R87, R94, UR10 ;  /* 0x0000000a5e577c20 */ /* 0x000fe20008410000 */
[----:B------:R-:W2:Y:S01]  /*2710*/  MUFU.TANH R73, R73 ;  /* 0x0000004900497308 */ /* 0x000ea20000002400 */
[----:B------:R-:W-:Y:S01]  /*2720*/  FMUL.FTZ R90, R97, UR10 ;  /* 0x0000000a615a7c20 */ /* 0x000fe20008410000 */
[----:B------:R-:W-:Y:S01]  /*2730*/  FMUL.FTZ R81, R88, UR10 ;  /* 0x0000000a58517c20 */ /* 0x000fe20008410000 */
[----:B------:R-:W-:Y:S01]  /*2740*/  FMUL.FTZ R189, R104, UR10 ;  /* 0x0000000a68bd7c20 */ /* 0x000fe20008410000 */
[----:B------:R-:W-:Y:S01]  /*2750*/  FMUL.FTZ R88, R95, UR10 ;  /* 0x0000000a5f587c20 */ /* 0x000fe20008410000 */
[----:B---3--:R-:W3:Y:S01]  /*2760*/  SHFL.IDX PT, R104, R17, R6, 0x1f ;  /* 0x00001f0611687589 */ /* 0x008ee200000e0000 */
        /* <DEDUP_REMOVED lines=10> */
[----:B------:R-:W3:Y:S01]  /*2810*/  MUFU.TANH R77, R77 ;  /* 0x0000004d004d7308 */ /* 0x000ee20000002400 */
[----:B------:R-:W-:Y:S01]  /*2820*/  FMUL.FTZ R107, R107, UR10 ;  /* 0x0000000a6b6b7c20 */ /* 0x000fe20008410000 */
[----:B------:R-:W-:Y:S01]  /*2830*/  FMUL.FTZ R112, R112, UR10 ;  /* 0x0000000a70707c20 */ /* 0x000fe20008410000 */
[----:B------:R-:W-:Y:S01]  /*2840*/  FMUL.FTZ R110, R110, UR10 ;  /* 0x0000000a6e6e7c20 */ /* 0x000fe20008410000 */
[----:B------:R-:W-:Y:S01]  /*2850*/  FMUL.FTZ R111, R111, UR10 ;  /* 0x0000000a6f6f7c20 */ /* 0x000fe20008410000 */
[----:B------:R-:W-:Y:S01]  /*2860*/  FMUL.FTZ R114, R114, UR10 ;  /* 0x0000000a72727c20 */ /* 0x000fe20008410000 */
[----:B------:R-:W-:Y:S01]  /*2870*/  FMUL.FTZ R194, R117, UR10 ;  /* 0x0000000a75c27c20 */ /* 0x000fe20008410000 */
[----:B------:R-:W-:Y:S01]  /*2880*/  VIADD R117, R6, 0x8 ;  /* 0x0000000806757836 */ /* 0x000fe20000000000 */
[----:B------:R-:W3:Y:S01]  /*2890*/  MUFU.TANH R82, R82 ;  /* 0x0000005200527308 */ /* 0x000ee20000002400 */
[----:B------:R-:W-:Y:S01]  /*28a0*/  FMUL.FTZ R201, R119, UR10 ;  /* 0x0000000a77c97c20 */ /* 0x000fe20008410000 */
[----:B------:R-:W-:Y:S01]  /*28b0*/  FMUL.FTZ R196, R118, UR10 ;  /* 0x0000000a76c47c20 */ /* 0x000fe20008410000 */
[----:B------:R-:W-:Y:S01]  /*28c0*/  IADD3 R118, R6, 0xc, RZ ;  /* 0x0000000c06767810 */ /* 0x000fe20007ffe0ff */
[----:B------:R-:W3:Y:S01]  /*28d0*/  SHFL.IDX PT, R228, R17, R117, 0x1f ;  /* 0x00001f7511e47589 */ /* 0x000ee200000e0000 */
[----:B------:R-:W-:-:S03]  /*28e0*/  FMUL.FTZ R115, R115, UR10 ;  /* 0x0000000a73737c20 */ /* 0x000fc60008410000 */
[----:B------:R-:W3:Y:S01]  /*28f0*/  MUFU.TANH R85, R85 ;  /* 0x0000005500557308 */ /* 0x000ee20000002400 */
[----:B------:R-:W3:Y:S07]  /*2900*/  SHFL.IDX PT, R225, R17, R118, 0x1f ;  /* 0x00001f7611e17589 */ /* 0x000eee00000e0000 */
[----:B------:R-:W3:Y:S08]  /*2910*/  MUFU.TANH R86, R86 ;  /* 0x0000005600567308 */ /* 0x000ef00000002400 */
[----:B------:R-:W3:Y:S08]  /*2920*/  MUFU.TANH R185, R185 ;  /* 0x000000b900b97308 */ /* 0x000ef00000002400 */
[----:B------:R-:W-:Y:S08]  /*2930*/  MUFU.TANH R19, R19 ;  /* 0x0000001300137308 */ /* 0x000ff00000002400 */
[----:B------:R-:W3:Y:S08]  /*2940*/  MUFU.TANH R186, R186 ;  /* 0x000000ba00ba7308 */ /* 0x000ef00000002400 */
[----:B------:R-:W3:Y:S01]  /*2950*/  MUFU.TANH R20, R20 ;  /* 0x0000001400147308 */ /* 0x000ee20000002400 */
[----:B------:R-:W-:-:S02]  /*2960*/  WARPGROUP.DEPBAR.LE gsb0, 0x0 ;  /* 0x00008000000079c5 */ /* 0x000fc40000010000 */
[----:B------:R-:W-:-:S05]  /*2970*/  WARPGROUP.ARRIVE ;  /* 0x00000000000079c5 */ /* 0x000fca0000000000 */
[----:B------:R-:W3:Y:S01]  /*2980*/  MUFU.TANH R23, R23 ;  /* 0x0000001700177308 */ /* 0x000ee20000002400 */
[----:B------:R-:W-:Y:S01]  /*2990*/  HGMMA.64x96x16.F32.BF16 R24, gdesc[UR4], R24, gsb0 ;  /* 0x01600000041879f0 */ /* 0x000fe20008001818 */
[----:B------:R-:W-:Y:S02]  /*29a0*/  UIADD3 UR6, UR8, 0x4, URZ ;  /* 0x0000000408067890 */ /* 0x000fe4000fffe03f */
[----:B------:R-:W-:-:S04]  /*29b0*/  UIADD3 UR4, UR9, 0x4, URZ ;  /* 0x0000000409047890 */ /* 0x000fc8000fffe03f */
[----:B------:R-:W3:Y:S01]  /*29c0*/  MUFU.TANH R72, R72 ;  /* 0x0000004800487308 */ /* 0x000ee20000002400 */
[----:B------:R-:W-:Y:S01]  /*29d0*/  UMOV UR7, 0x40000040 ;  /* 0x4000004000077882 */ /* 0x000fe20000000000 */
[----:B------:R-:W-:-:S06]  /*29e0*/  UMOV UR5, 0x40000040 ;  /* 0x4000004000057882 */ /* 0x000fcc0000000000 */
[----:B------:R-:W3:Y:S08]  /*29f0*/  MUFU.TANH R75, R75 ;  /* 0x0000004b004b7308 */ /* 0x000ef00000002400 */
        /* <DEDUP_REMOVED lines=10> */
[----:B------:R-:W-:Y:S01]  /*2aa0*/  MUFU.TANH R88, R88 ;  /* 0x0000005800587308 */ /* 0x000fe20000002400 */
[----:B------:R-:W-:-:S02]  /*2ab0*/  WARPGROUP.DEPBAR.LE gsb0, 0x0 ;  /* 0x00008000000079c5 */ /* 0x000fc40000010000 */
[----:B------:R-:W-:-:S05]  /*2ac0*/  WARPGROUP.ARRIVE ;  /* 0x00000000000079c5 */ /* 0x000fca0000000000 */
[----:B------:R-:W3:Y:S01]  /*2ad0*/  MUFU.TANH R89, R89 ;  /* 0x0000005900597308 */ /* 0x000ee20000002400 */
[----:B------:R-:W-:Y:S01]  /*2ae0*/  HGMMA.64x96x16.F32.BF16 R24, gdesc[UR4], R24, gsb0 ;  /* 0x01600000041879f0 */ /* 0x000fe20008001818 */
[----:B------:R-:W-:Y:S02]  /*2af0*/  UIMAD UR4, UR45, -0x60, UR43 ;  /* 0xffffffa02d0478a4 */ /* 0x000fe4000f8e022b */
[----:B------:R-:W-:Y:S01]  /*2b00*/  UIADD3 UR6, UR8, 0x6, URZ ;  /* 0x0000000608067890 */ /* 0x000fe2000fffe03f */
[----:B------:R-:W-:Y:S01]  /*2b10*/  UMOV UR7, 0x40000040 ;  /* 0x4000004000077882 */ /* 0x000fe20000000000 */
[----:B------:R-:W-:Y:S02]  /*2b20*/  UMOV UR5, 0x40000040 ;  /* 0x4000004000057882 */ /* 0x000fe40000000000 */
[----:B------:R-:W-:Y:S01]  /*2b30*/  IMAD R92, R3, R92, UR4 ;  /* 0x00000004035c7e24 */ /* 0x000fe2000f8e025c */
[----:B------:R-:W-:Y:S01]  /*2b40*/  UIADD3 UR4, UR9, 0x6, URZ ;  /* 0x0000000609047890 */ /* 0x000fe2000fffe03f */
[----:B------:R-:W3:Y:S03]  /*2b50*/  MUFU.TANH R91, R91 ;  /* 0x0000005b005b7308 */ /* 0x000ee60000002400 */
[----:B------:R-:W-:-:S04]  /*2b60*/  IADD3 R92, -R7, R92, RZ ;  /* 0x0000005c075c7210 */ /* 0x000fc80007ffe1ff */
[C---:B------:R-:W-:Y:S01]  /*2b70*/  SEL R103, R92.reuse, 0x60, P2 ;  /* 0x000000605c677807 */ /* 0x040fe20001000000 */
[----:B------:R-:W-:Y:S01]  /*2b80*/  VIADD R97, R92, 0x8 ;  /* 0x000000085c617836 */ /* 0x000fe20000000000 */
[----:B------:R-:W3:Y:S02]  /*2b90*/  MUFU.TANH R90, R90 ;  /* 0x0000005a005a7308 */ /* 0x000ee40000002400 */
[C---:B------:R-:W-:Y:S02]  /*2ba0*/  ISETP.GT.AND P6, PT, R103.reuse, RZ, PT ;  /* 0x000000ff6700720c */ /* 0x040fe40003fc4270 */
[C---:B------:R-:W-:Y:S02]  /*2bb0*/  ISETP.GT.AND P5, PT, R103.reuse, 0x1, PT ;  /* 0x000000016700780c */ /* 0x040fe40003fa4270 */
[C---:B------:R-:W-:Y:S02]  /*2bc0*/  ISETP.GT.AND P4, PT, R103.reuse, 0x10, PT ;  /* 0x000000106700780c */ /* 0x040fe40003f84270 */
[----:B-1----:R-:W-:Y:S01]  /*2bd0*/  FSEL R113, R192, -INF , !P6 ;  /* 0xff800000c0717808 */ /* 0x002fe20007000000 */
[----:B------:R-:W1:Y:S01]  /*2be0*/  MUFU.TANH R184, R184 ;  /* 0x000000b800b87308 */ /* 0x000e620000002400 */
[----:B-----5:R-:W-:Y:S01]  /*2bf0*/  FSEL R197, R18, -INF , !P5 ;  /* 0xff80000012c57808 */ /* 0x020fe20006800000 */
[----:B------:R-:W-:Y:S01]  /*2c00*/  FFMA.FTZ R192, -R192, R192, 1 ;  /* 0x3f800000c0c07423 */ /* 0x000fe200000101c0 */
[----:B------:R-:W-:-:S02]  /*2c10*/  ISETP.GT.AND P6, PT, R103, 0x11, PT ;  /* 0x000000116700780c */ /* 0x000fc40003fc4270 */
[----:B------:R-:W-:Y:S02]  /*2c20*/  ISETP.GT.AND P5, PT, R103, 0x18, PT ;  /* 0x000000186700780c */ /* 0x000fe40003fa4270 */
[----:B--2---:R-:W-:Y:S01]  /*2c30*/  FSEL R94, R73, -INF , !P4 ;  /* 0xff800000495e7808 */ /* 0x004fe20006000000 */
[----:B------:R-:W2:Y:S01]  /*2c40*/  MUFU.TANH R187, R187 ;  /* 0x000000bb00bb7308 */ /* 0x000ea20000002400 */
[----:B------:R-:W-:Y:S02]  /*2c50*/  ISETP.GT.AND P4, PT, R103, 0x21, PT ;  /* 0x000000216700780c */ /* 0x000fe40003f84270 */
[----:B----4-:R-:W-:Y:S02]  /*2c60*/  FSEL R93, R74, -INF , !P6 ;  /* 0xff8000004a5d7808 */ /* 0x010fe40007000000 */
[----:B---3--:R-:W-:Y:S02]  /*2c70*/  FSEL R95, R77, -INF , !P5 ;  /* 0xff8000004d5f7808 */ /* 0x008fe40006800000 */
[C---:B------:R-:W-:Y:S01]  /*2c80*/  ISETP.GT.AND P6, PT, R103.reuse, 0x28, PT ;  /* 0x000000286700780c */ /* 0x040fe20003fc4270 */
[----:B------:R-:W3:Y:S01]  /*2c90*/  MUFU.TANH R188, R188 ;  /* 0x000000bc00bc7308 */ /* 0x000ee20000002400 */
[----:B------:R-:W-:-:S02]  /*2ca0*/  ISETP.GT.AND P5, PT, R103, 0x29, PT ;  /* 0x000000296700780c */ /* 0x000fc40003fa4270 */
[----:B------:R-:W-:Y:S02]  /*2cb0*/  FSEL R98, R82, -INF , !P4 ;  /* 0xff80000052627808 */ /* 0x000fe40006000000 */
[----:B------:R-:W-:Y:S02]  /*2cc0*/  SEL R193, R97, 0x60, P1 ;  /* 0x0000006061c17807 */ /* 0x000fe40000800000 */
[----:B------:R-:W-:Y:S01]  /*2cd0*/  ISETP.GT.AND P4, PT, R103, 0x38, PT ;  /* 0x000000386700780c */ /* 0x000fe20003f84270 */
[----:B------:R-:W4:Y:S01]  /*2ce0*/  MUFU.TANH R189, R189 ;  /* 0x000000bd00bd7308 */ /* 0x000f220000002400 */
[----:B------:R-:W-:Y:S02]  /*2cf0*/  FSEL R96, R85, -INF , !P6 ;  /* 0xff80000055607808 */ /* 0x000fe40007000000 */
[----:B------:R-:W-:Y:S02]  /*2d00*/  FSEL R97, R86, -INF , !P5 ;  /* 0xff80000056617808 */ /* 0x000fe40006800000 */
[----:B------:R-:W-:-:S02]  /*2d10*/  ISETP.GT.AND P6, PT, R103, 0x39, PT ;  /* 0x000000396700780c */ /* 0x000fc40003fc4270 */
[----:B------:R-:W-:Y:S01]  /*2d20*/  ISETP.GT.AND P5, PT, R193, RZ, PT ;  /* 0x000000ffc100720c */ /* 0x000fe20003fa4270 */
[----:B------:R-:W5:Y:S01]  /*2d30*/  MUFU.TANH R105, R105 ;  /* 0x0000006900697308 */ /* 0x000f620000002400 */
[----:B------:R-:W-:Y:S02]  /*2d40*/  FSEL R100, R185, -INF , !P4 ;  /* 0xff800000b9647808 */ /* 0x000fe40006000000 */
[----:B------:R-:W-:Y:S02]  /*2d50*/  ISETP.GT.AND P4, PT, R193, 0x1, PT ;  /* 0x00000001c100780c */ /* 0x000fe40003f84270 */
[----:B------:R-:W-:Y:S02]  /*2d60*/  FSEL R222, R186, -INF , !P6 ;  /* 0xff800000bade7808 */ /* 0x000fe40007000000 */
[----:B------:R-:W-:Y:S01]  /*2d70*/  FSEL R226, R19, -INF , !P5 ;  /* 0xff80000013e27808 */ /* 0x000fe20006800000 */
[----:B------:R-:W5:Y:S01]  /*2d80*/  MUFU.TANH R108, R108 ;  /* 0x0000006c006c7308 */ /* 0x000f620000002400 */
[----:B------:R-:W-:Y:S01]  /*2d90*/  ISETP.GT.AND P6, PT, R193, 0x8, PT ;  /* 0x00000008c100780c */ /* 0x000fe20003fc4270 */
[----:B------:R-:W-:Y:S01]  /*2da0*/  FFMA.FTZ R19, -R19, R19, 1 ;  /* 0x3f80000013137423 */ /* 0x000fe20000010113 */
[----:B------:R-:W-:-:S02]  /*2db0*/  ISETP.GT.AND P5, PT, R193, 0x9, PT ;  /* 0x00000009c100780c */ /* 0x000fc40003fa4270 */
[----:B------:R-:W-:Y:S02]  /*2dc0*/  FSEL R224, R20, -INF , !P4 ;  /* 0xff80000014e07808 */ /* 0x000fe40006000000 */
[----:B------:R-:W-:Y:S01]  /*2dd0*/  ISETP.GT.AND P4, PT, R193, 0x10, PT ;  /* 0x00000010c100780c */ /* 0x000fe20003f84270 */
[----:B------:R-:W5:Y:S01]  /*2de0*/  MUFU.TANH R109, R109 ;  /* 0x0000006d006d7308 */ /* 0x000f620000002400 */
[----:B------:R-:W-:Y:S02]  /*2df0*/  FSEL R219, R23, -INF , !P6 ;  /* 0xff80000017db7808 */ /* 0x000fe40007000000 */
[----:B------:R-:W-:Y:S02]  /*2e00*/  FSEL R221, R72, -INF , !P5 ;  /* 0xff80000048dd7808 */ /* 0x000fe40006800000 */
[----:B------:R-:W-:Y:S02]  /*2e10*/  ISETP.GT.AND P3, PT, R103, 0x8, PT ;  /* 0x000000086700780c */ /* 0x000fe40003f64270 */
[C---:B------:R-:W-:Y:S01]  /*2e20*/  ISETP.GT.AND P6, PT, R193.reuse, 0x11, PT ;  /* 0x00000011c100780c */ /* 0x040fe20003fc4270 */
[----:B------:R-:W-:Y:S01]  /*2e30*/  MUFU.TANH R106, R106 ;  /* 0x0000006a006a7308 */ /* 0x000fe20000002400 */
[----:B------:R-:W-:-:S02]  /*2e40*/  ISETP.GT.AND P5, PT, R193, 0x18, PT ;  /* 0x00000018c100780c */ /* 0x000fc40003fa4270 */
[----:B------:R-:W-:Y:S02]  /*2e50*/  FSEL R209, R75, -INF , !P4 ;  /* 0xff8000004bd17808 */ /* 0x000fe40006000000 */
[----:B------:R-:W-:Y:S02]  /*2e60*/  ISETP.GT.AND P2, PT, R103, 0x9, PT ;  /* 0x000000096700780c */ /* 0x000fe40003f44270 */
[----:B------:R-:W-:Y:S01]  /*2e70*/  ISETP.GT.AND P4, PT, R193, 0x19, PT ;  /* 0x00000019c100780c */ /* 0x000fe20003f84270 */
[----:B------:R-:W-:Y:S01]  /*2e80*/  MUFU.TANH R107, R107 ;  /* 0x0000006b006b7308 */ /* 0x000fe20000002400 */
[----:B------:R-:W-:Y:S02]  /*2e90*/  FSEL R198, R21, -INF , !P3 ;  /* 0xff80000015c67808 */ /* 0x000fe40005800000 */
[----:B------:R-:W-:Y:S02]  /*2ea0*/  FSEL R208, R76, -INF , !P6 ;  /* 0xff8000004cd07808 */ /* 0x000fe40007000000 */
[----:B------:R-:W-:-:S02]  /*2eb0*/  FSEL R205, R79, -INF , !P5 ;  /* 0xff8000004fcd7808 */ /* 0x000fc40006800000 */
[----:B------:R-:W-:Y:S01]  /*2ec0*/  ISETP.GT.AND P3, PT, R103, 0x19, PT ;  /* 0x000000196700780c */ /* 0x000fe20003f64270 */
[----:B------:R-:W5:Y:S01]  /*2ed0*/  MUFU.TANH R112, R112 ;  /* 0x0000007000707308 */ /* 0x000f620000002400 */
[C---:B------:R-:W-:Y:S01]  /*2ee0*/  ISETP.GT.AND P6, PT, R193.reuse, 0x20, PT ;  /* 0x00000020c100780c */ /* 0x040fe20003fc4270 */
[----:B------:R-:W-:Y:S02]  /*2ef0*/  WARPGROUP.DEPBAR.LE gsb0, 0x0 ;  /* 0x00008000000079c5 */ /* 0x000fe40000010000 */
[----:B------:R-:W1:Y:S01]  /*2f00*/  LDS R190, [R190+0x380] ;  /* 0x00038000bebe7984 */ /* 0x000e620000000800 */
[----:B------:R-:W-:Y:S01]  /*2f10*/  WARPGROUP.ARRIVE ;  /* 0x00000000000079c5 */ /* 0x000fe20000000000 */
[----:B------:R-:W-:Y:S02]  /*2f20*/  ISETP.GT.AND P5, PT, R193, 0x21, PT ;  /* 0x00000021c100780c */ /* 0x000fe40003fa4270 */
[----:B------:R-:W5:Y:S01]  /*2f30*/  MUFU.TANH R110, R110 ;  /* 0x0000006e006e7308 */ /* 0x000f620000002400 */
[----:B------:R-:W-:-:S02]  /*2f40*/  FSEL R200, R22, -INF , !P2 ;  /* 0xff80000016c87808 */ /* 0x000fc40005000000 */
[----:B------:R-:W-:Y:S01]  /*2f50*/  FSEL R207, R80, -INF , !P4 ;  /* 0xff80000050cf7808 */ /* 0x000fe20006000000 */
[----:B------:R-:W-:Y:S01]  /*2f60*/  HGMMA.64x96x16.F32.BF16 R24, gdesc[UR4], R24, gsb0 ;  /* 0x01600000041879f0 */ /* 0x000fe20008001818 */
[----:B------:R-:W-:Y:S01]  /*2f70*/  ULDC UR4, c[0x0][0x744] ;  /* 0x0001d10000047ab9 */ /* 0x000fe20000000800 */
[----:B------:R-:W-:Y:S01]  /*2f80*/  ISETP.GT.AND P2, PT, R103, 0x20, PT ;  /* 0x000000206700780c */ /* 0x000fe20003f44270 */
[----:B------:R-:W-:Y:S01]  /*2f90*/  FFMA.FTZ R113, R113, UR4, -R104 ;  /* 0x0000000471717c23 */ /* 0x000fe20008010868 */
[----:B------:R-:W-:Y:S01]  /*2fa0*/  ISETP.GT.AND P4, PT, R193, 0x28, PT ;  /* 0x00000028c100780c */ /* 0x000fe20003f84270 */
[----:B------:R-:W5:Y:S01]  /*2fb0*/  MUFU.TANH R111, R111 ;  /* 0x0000006f006f7308 */ /* 0x000f620000002400 */
[----:B------:R-:W-:Y:S01]  /*2fc0*/  FSEL R92, R78, -INF , !P3 ;  /* 0xff8000004e5c7808 */ /* 0x000fe20005800000 */
[----:B------:R-:W-:Y:S01]  /*2fd0*/  FFMA.FTZ R198, R198, UR4, -R228 ;  /* 0x00000004c6c67c23 */ /* 0x000fe200080108e4 */
[----:B------:R-:W-:Y:S01]  /*2fe0*/  FSEL R223, R83, -INF , !P6 ;  /* 0xff80000053df7808 */ /* 0x000fe20007000000 */
[----:B------:R-:W-:Y:S01]  /*2ff0*/  FFMA.FTZ R104, R226, UR4, -R104 ;  /* 0x00000004e2687c23 */ /* 0x000fe20008010868 */
[----:B------:R-:W-:Y:S01]  /*3000*/  FSEL R202, R84, -INF , !P5 ;  /* 0xff80000054ca7808 */ /* 0x000fe20006800000 */
[----:B------:R-:W-:Y:S01]  /*3010*/  FFMA.FTZ R221, R221, UR4, -R225 ;  /* 0x00000004dddd7c23 */ /* 0x000fe200080108e1 */
[----:B------:R-:W-:Y:S01]  /*3020*/  ISETP.GT.AND P3, PT, R103, 0x30, PT ;  /* 0x000000306700780c */ /* 0x000fe20003f64270 */
[----:B------:R-:W-:Y:S01]  /*3030*/  MUFU.EX2 R113, R113 ;  /* 0x0000007100717308 */ /* 0x000fe20000000800 */
[----:B------:R-:W-:Y:S01]  /*3040*/  ISETP.GT.AND P6, PT, R193, 0x29, PT ;  /* 0x00000029c100780c */ /* 0x000fe20003fc4270 */
[----:B------:R-:W-:Y:S01]  /*3050*/  FFMA.FTZ R219, R219, UR4, -R228 ;  /* 0x00000004dbdb7c23 */ /* 0x000fe200080108e4 */
[----:B------:R-:W-:Y:S01]  /*3060*/  ISETP.GT.AND P5, PT, R193, 0x30, PT ;  /* 0x00000030c100780c */ /* 0x000fe20003fa4270 */
[----:B------:R-:W2:Y:S01]  /*3070*/  SHFL.IDX PT, R228, R15, R117, 0x1f ;  /* 0x00001f750fe47589 */ /* 0x000ea200000e0000 */
[----:B------:R-:W-:-:S02]  /*3080*/  FSEL R206, R81, -INF , !P2 ;  /* 0xff80000051ce7808 */ /* 0x000fc40005000000 */
[----:B------:R-:W-:Y:S01]  /*3090*/  FSEL R204, R87, -INF , !P4 ;  /* 0xff80000057cc7808 */ /* 0x000fe20006000000 */
[----:B------:R-:W5:Y:S01]  /*30a0*/  MUFU.TANH R114, R114 ;  /* 0x0000007200727308 */ /* 0x000f620000002400 */
[----:B------:R-:W-:Y:S02]  /*30b0*/  ISETP.GT.AND P2, PT, R103, 0x31, PT ;  /* 0x000000316700780c */ /* 0x000fe40003f44270 */
[----:B------:R-:W-:Y:S02]  /*30c0*/  ISETP.GT.AND P4, PT, R193, 0x31, PT ;  /* 0x00000031c100780c */ /* 0x000fe40003f84270 */
[----:B------:R-:W-:Y:S02]  /*30d0*/  FSEL R230, R89, -INF , !P3 ;  /* 0xff80000059e67808 */ /* 0x000fe40005800000 */
[----:B------:R-:W-:Y:S01]  /*30e0*/  FSEL R203, R88, -INF , !P6 ;  /* 0xff80000058cb7808 */ /* 0x000fe20007000000 */
[----:B------:R-:W-:Y:S01]  /*30f0*/  MUFU.TANH R191, R191 ;  /* 0x000000bf00bf7308 */ /* 0x000fe20000002400 */
[----:B------:R-:W-:-:S02]  /*3100*/  FSEL R218, R91, -INF , !P5 ;  /* 0xff8000005bda7808 */ /* 0x000fc40006800000 */
[C---:B------:R-:W-:Y:S01]  /*3110*/  ISETP.GT.AND P1, PT, R103.reuse, 0x40, PT ;  /* 0x000000406700780c */ /* 0x040fe20003f24270 */
[----:B-1----:R-:W1:Y:S01]  /*3120*/  SHFL.IDX PT, R195, R190, R6, 0x1f ;  /* 0x00001f06bec37589 */ /* 0x002e6200000e0000 */
[----:B------:R-:W-:Y:S02]  /*3130*/  ISETP.GT.AND P3, PT, R103, 0x41, PT ;  /* 0x000000416700780c */ /* 0x000fe40003f64270 */
[C---:B------:R-:W-:Y:S01]  /*3140*/  ISETP.GT.AND P6, PT, R193.reuse, 0x38, PT ;  /* 0x00000038c100780c */ /* 0x040fe20003fc4270 */
[----:B------:R-:W-:Y:S01]  /*3150*/  MUFU.TANH R115, R115 ;  /* 0x0000007300737308 */ /* 0x000fe20000002400 */
[----:B------:R-:W-:Y:S01]  /*3160*/  ISETP.GT.AND P5, PT, R193, 0x39, PT ;  /* 0x00000039c100780c */ /* 0x000fe20003fa4270 */
[----:B------:R-:W-:Y:S01]  /*3170*/  SHFL.IDX PT, R232, R190, R118, 0x1f ;  /* 0x00001f76bee87589 */ /* 0x000fe200000e0000 */
[----:B------:R-:W-:Y:S01]  /*3180*/  FSEL R99, R90, -INF , !P2 ;  /* 0xff8000005a637808 */ /* 0x000fe20005000000 */
[----:B--2---:R-:W-:Y:S01]  /*3190*/  FFMA.FTZ R204, R204, UR4, -R228 ;  /* 0x00000004cccc7c23 */ /* 0x004fe200080108e4 */
[----:B------:R-:W-:-:S02]  /*31a0*/  FSEL R217, R184, -INF , !P4 ;  /* 0xff800000b8d97808 */ /* 0x000fc40006000000 */
[C---:B------:R-:W-:Y:S01]  /*31b0*/  ISETP.GT.AND P2, PT, R103.reuse, 0x48, PT ;  /* 0x000000486700780c */ /* 0x040fe20003f44270 */
[----:B------:R-:W-:Y:S01]  /*31c0*/  MUFU.TANH R194, R194 ;  /* 0x000000c200c27308 */ /* 0x000fe20000002400 */
[----:B------:R-:W-:Y:S02]  /*31d0*/  ISETP.GT.AND P4, PT, R103, 0x49, PT ;  /* 0x000000496700780c */ /* 0x000fe40003f84270 */
[----:B------:R-:W-:Y:S02]  /*31e0*/  FSEL R213, R187, -INF , !P6 ;  /* 0xff800000bbd57808 */ /* 0x000fe40007000000 */
[----:B---3--:R-:W-:Y:S02]  /*31f0*/  FSEL R210, R188, -INF , !P5 ;  /* 0xff800000bcd27808 */ /* 0x008fe40006800000 */
[----:B----4-:R-:W-:Y:S01]  /*3200*/  FSEL R101, R189, -INF , !P1 ;  /* 0xff800000bd657808 */ /* 0x010fe20004800000 */
[----:B------:R-:W-:Y:S01]  /*3210*/  MUFU.TANH R196, R196 ;  /* 0x000000c400c47308 */ /* 0x000fe20000002400 */
[----:B-----5:R-:W-:-:S02]  /*3220*/  FSEL R102, R105, -INF , !P3 ;  /* 0xff80000069667808 */ /* 0x020fc40005800000 */
[C---:B------:R-:W-:Y:S02]  /*3230*/  ISETP.GT.AND P6, PT, R103.reuse, 0x50, PT ;  /* 0x000000506700780c */ /* 0x040fe40003fc4270 */
[C---:B------:R-:W-:Y:S02]  /*3240*/  ISETP.GT.AND P5, PT, R103.reuse, 0x51, PT ;  /* 0x000000516700780c */ /* 0x040fe40003fa4270 */
[C---:B------:R-:W-:Y:S01]  /*3250*/  ISETP.GT.AND P1, PT, R103.reuse, 0x58, PT ;  /* 0x000000586700780c */ /* 0x040fe20003f24270 */
[----:B------:R-:W-:Y:S01]  /*3260*/  MUFU.TANH R201, R201 ;  /* 0x000000c900c97308 */ /* 0x000fe20000002400 */
[----:B------:R-:W-:Y:S02]  /*3270*/  ISETP.GT.AND P3, PT, R103, 0x59, PT ;  /* 0x000000596700780c */ /* 0x000fe40003f64270 */
[----:B------:R-:W-:Y:S02]  /*3280*/  FSEL R103, R108, -INF , !P2 ;  /* 0xff8000006c677808 */ /* 0x000fe40005000000 */
[----:B------:R-:W-:-:S02]  /*3290*/  FSEL R235, R109, -INF , !P4 ;  /* 0xff8000006deb7808 */ /* 0x000fc40006000000 */
[C---:B------:R-:W-:Y:S01]  /*32a0*/  ISETP.GT.AND P2, PT, R193.reuse, 0x40, PT ;  /* 0x00000040c100780c */ /* 0x040fe20003f44270 */
[----:B------:R-:W2:Y:S01]  /*32b0*/  MUFU.EX2 R104, R104 ;  /* 0x0000006800687308 */ /* 0x000ea20000000800 */
[----:B------:R-:W-:Y:S02]  /*32c0*/  ISETP.GT.AND P4, PT, R193, 0x41, PT ;  /* 0x00000041c100780c */ /* 0x000fe40003f84270 */
[----:B------:R-:W-:Y:S02]  /*32d0*/  FSEL R220, R112, -INF , !P6 ;  /* 0xff80000070dc7808 */ /* 0x000fe40007000000 */
[----:B------:R-:W-:Y:S02]  /*32e0*/  FSEL R214, R106, -INF , !P2 ;  /* 0xff8000006ad67808 */ /* 0x000fe40005000000 */
[----:B------:R-:W-:Y:S02]  /*32f0*/  FSEL R216, R107, -INF , !P4 ;  /* 0xff8000006bd87808 */ /* 0x000fe40006000000 */
[----:B------:R-:W-:-:S02]  /*3300*/  ISETP.GT.AND P6, PT, R193, 0x48, PT ;  /* 0x00000048c100780c */ /* 0x000fc40003fc4270 */
[C---:B------:R-:W-:Y:S02]  /*3310*/  ISETP.GT.AND P2, PT, R193.reuse, 0x49, PT ;  /* 0x00000049c100780c */ /* 0x040fe40003f44270 */
[----:B------:R-:W-:Y:S02]  /*3320*/  ISETP.GT.AND P4, PT, R193, 0x50, PT ;  /* 0x00000050c100780c */ /* 0x000fe40003f84270 */
[----:B------:R-:W-:Y:S02]  /*3330*/  FSEL R215, R110, -INF , !P6 ;  /* 0xff8000006ed77808 */ /* 0x000fe40007000000 */
[----:B------:R-:W-:Y:S02]  /*3340*/  FSEL R211, R111, -INF , !P2 ;  /* 0xff8000006fd37808 */ /* 0x000fe40005000000 */
[----:B------:R-:W-:Y:S02]  /*3350*/  FSEL R212, R114, -INF , !P4 ;  /* 0xff80000072d47808 */ /* 0x000fe40006000000 */
[----:B------:R-:W-:-:S02]  /*3360*/  ISETP.GT.AND P6, PT, R193, 0x51, PT ;  /* 0x00000051c100780c */ /* 0x000fc40003fc4270 */
[C---:B------:R-:W-:Y:S02]  /*3370*/  ISETP.GT.AND P2, PT, R193.reuse, 0x58, PT ;  /* 0x00000058c100780c */ /* 0x040fe40003f44270 */
[----:B------:R-:W-:Y:S01]  /*3380*/  ISETP.GT.AND P4, PT, R193, 0x59, PT ;  /* 0x00000059c100780c */ /* 0x000fe20003f84270 */
[----:B------:R-:W-:-:S06]  /*3390*/  FMUL.FTZ R193, R116, UR10 ;  /* 0x0000000a74c17c20 */ /* 0x000fcc0008410000 */
[----:B------:R-:W-:Y:S01]  /*33a0*/  MUFU.TANH R193, R193 ;  /* 0x000000c100c17308 */ /* 0x000fe20000002400 */
[----:B------:R-:W-:Y:S02]  /*33b0*/  WARPGROUP.DEPBAR.LE gsb0, 0x0 ;  /* 0x00008000000079c5 */ /* 0x000fe40000010000 */
[--C-:B-1----:R-:W-:Y:S01]  /*33c0*/  FADD.FTZ R24, R24, -R195.reuse ;  /* 0x800000c318187221 */ /* 0x102fe20000010000 */
[----:B------:R-:W-:Y:S01]  /*33d0*/  FADD.FTZ R195, R26, -R195 ;  /* 0x800000c31ac37221 */ /* 0x000fe20000010000 */
[----:B------:R-:W-:Y:S01]  /*33e0*/  FFMA.FTZ R26, R200, UR4, -R225 ;  /* 0x00000004c81a7c23 */ /* 0x000fe200080108e1 */
[----:B------:R-:W-:Y:S01]  /*33f0*/  IADD3 R200, R6, 0x1c, RZ ;  /* 0x0000001c06c87810 */ /* 0x000fe20007ffe0ff */
[----:B------:R-:W-:Y:S01]  /*3400*/  FMUL.FTZ R199, R113, R24 ;  /* 0x0000001871c77220 */ /* 0x000fe20000410000 */
[----:B------:R-:W-:Y:S03]  /*3410*/  SHFL.IDX PT, R225, R15, R6, 0x1f ;  /* 0x00001f060fe17589 */ /* 0x000fe600000e0000 */
[----:B------:R-:W-:Y:S01]  /*3420*/  FMUL.FTZ R116, R192, R199 ;  /* 0x000000c7c0747220 */ /* 0x000fe20000410000 */
[C---:B------:R-:W-:Y:S01]  /*3430*/  VIADD R192, R6.reuse, 0x4 ;  /* 0x0000000406c07836 */ /* 0x040fe20000000000 */
[----:B------:R-:W1:Y:S01]  /*3440*/  SHFL.IDX PT, R229, R17, R200, 0x1f ;  /* 0x00001fc811e57589 */ /* 0x000e6200000e0000 */
[----:B------:R-:W-:-:S03]  /*3450*/  VIADD R199, R6, 0x10 ;  /* 0x0000001006c77836 */ /* 0x000fc60000000000 */
[----:B------:R-:W-:Y:S01]  /*3460*/  LDS R12, [R12+0x380] ;  /* 0x000380000c0c7984 */ /* 0x000fe20000000800 */
[----:B--2---:R-:W-:Y:S01]  /*3470*/  FMUL.FTZ R195, R104, R195 ;  /* 0x000000c368c37220 */ /* 0x004fe20000410000 */
[----:B------:R-:W-:Y:S02]  /*3480*/  MUFU.EX2 R26, R26 ;  /* 0x0000001a001a7308 */ /* 0x000fe40000000800 */
[----:B------:R-:W2:Y:S04]  /*3490*/  SHFL.IDX PT, R24, R17, R192, 0x1f ;  /* 0x00001fc011187589 */ /* 0x000ea800000e0000 */
[----:B------:R-:W3:Y:S04]  /*34a0*/  SHFL.IDX PT, R227, R17, R199, 0x1f ;  /* 0x00001fc711e37589 */ /* 0x000ee800000e0000 */
[----:B------:R-:W4:Y:S04]  /*34b0*/  SHFL.IDX PT, R234, R190, R192, 0x1f ;  /* 0x00001fc0beea7589 */ /* 0x000f2800000e0000 */
[----:B------:R-:W5:Y:S01]  /*34c0*/  SHFL.IDX PT, R233, R190, R199, 0x1f ;  /* 0x00001fc7bee97589 */ /* 0x000f6200000e0000 */
[--C-:B-1----:R-:W-:Y:S01]  /*34d0*/  FFMA.FTZ R92, R92, UR4, -R229.reuse ;  /* 0x000000045c5c7c23 */ /* 0x102fe200080108e5 */
[----:B------:R-:W-:Y:S01]  /*34e0*/  FFMA.FTZ R207, R207, UR4, -R229 ;  /* 0x00000004cfcf7c23 */ /* 0x000fe200080108e5 */
[--C-:B------:R-:W-:Y:S01]  /*34f0*/  FFMA.FTZ R229, R206, UR4, -R225.reuse ;  /* 0x00000004cee57c23 */ /* 0x100fe200080108e1 */
[----:B------:R-:W-:Y:S01]  /*3500*/  FFMA.FTZ R206, R223, UR4, -R225 ;  /* 0x00000004dfce7c23 */ /* 0x000fe200080108e1 */
[----:B------:R-:W-:Y:S01]  /*3510*/  FMUL.FTZ R195, R19, R195 ;  /* 0x000000c313c37220 */ /* 0x000fe20000410000 */
[----:B------:R-:W-:Y:S01]  /*3520*/  FADD.FTZ R29, R29, -R232 ;  /* 0x800000e81d1d7221 */ /* 0x000fe20000010000 */
[--C-:B--2---:R-:W-:Y:S01]  /*3530*/  FFMA.FTZ R119, R197, UR4, -R24.reuse ;  /* 0x00000004c5777c23 */ /* 0x104fe20008010818 */
[----:B------:R-:W-:Y:S01]  /*3540*/  FFMA.FTZ R224, R224, UR4, -R24 ;  /* 0x00000004e0e07c23 */ /* 0x000fe20008010818 */
[----:B------:R-:W-:Y:S01]  /*3550*/  VIADD R197, R6, 0x14 ;  /* 0x0000001406c57836 */ /* 0x000fe20000000000 */
[----:B------:R1:W-:Y:S01]  /*3560*/  MUFU.EX2 R24, R198 ;  /* 0x000000c600187308 */ /* 0x0003e20000000800 */
[--C-:B---3--:R-:W-:Y:S01]  /*3570*/  FFMA.FTZ R94, R94, UR4, -R227.reuse ;  /* 0x000000045e5e7c23 */ /* 0x108fe200080108e3 */
[----:B------:R-:W-:-:S02]  /*3580*/  FFMA.FTZ R209, R209, UR4, -R227 ;  /* 0x00000004d1d17c23 */ /* 0x000fc400080108e3 */
[----:B------:R-:W2:Y:S04]  /*3590*/  SHFL.IDX PT, R231, R17, R197, 0x1f ;  /* 0x00001fc511e77589 */ /* 0x000ea800000e0000 */
[----:B------:R-:W3:Y:S01]  /*35a0*/  SHFL.IDX PT, R227, R15, R118, 0x1f ;  /* 0x00001f760fe37589 */ /* 0x000ee200000e0000 */
[----:B-1----:R-:W-:Y:S01]  /*35b0*/  VIADD R198, R6, 0x18 ;  /* 0x0000001806c67836 */ /* 0x002fe20000000000 */
        /* <DEDUP_REMOVED lines=17> */
[----:B------:R-:W2:Y:S02]  /*36d0*/  SHFL.IDX PT, R228, R14, R192, 0x1f ;  /* 0x00001fc00ee47589 */ /* 0x000ea400000e0000 */
[----:B------:R-:W-:Y:S01]  /*36e0*/  MUFU.EX2 R206, R206 ;  /* 0x000000ce00ce7308 */ /* 0x000fe20000000800 */
[--C-:B-1----:R-:W-:Y:S01]  /*36f0*/  FFMA.FTZ R99, R99, UR4, -R225.reuse ;  /* 0x0000000463637c23 */ /* 0x102fe200080108e1 */
[----:B------:R-:W-:Y:S01]  /*3700*/  FFMA.FTZ R217, R217, UR4, -R225 ;  /* 0x00000004d9d97c23 */ /* 0x000fe200080108e1 */
[----:B------:R-:W1:Y:S01]  /*3710*/  SHFL.IDX PT, R227, R14, R117, 0x1f ;  /* 0x00001f750ee37589 */ /* 0x000e6200000e0000 */
[--C-:B------:R-:W-:Y:S01]  /*3720*/  FFMA.FTZ R95, R95, UR4, -R226.reuse ;  /* 0x000000045f5f7c23 */ /* 0x100fe200080108e2 */
[----:B------:R-:W-:-:S02]  /*3730*/  FFMA.FTZ R205, R205, UR4, -R226 ;  /* 0x00000004cdcd7c23 */ /* 0x000fc400080108e2 */
[----:B------:R-:W3:Y:S01]  /*3740*/  SHFL.IDX PT, R225, R14, R199, 0x1f ;  /* 0x00001fc70ee17589 */ /* 0x000ee200000e0000 */
[----:B------:R-:W-:Y:S01]  /*3750*/  MUFU.EX2 R204, R204 ;  /* 0x000000cc00cc7308 */ /* 0x000fe20000000800 */
[--C-:B------:R-:W-:Y:S01]  /*3760*/  FFMA.FTZ R223, R98, UR4, -R17.reuse ;  /* 0x0000000462df7c23 */ /* 0x100fe20008010811 */
[----:B------:R-:W-:Y:S01]  /*3770*/  FFMA.FTZ R202, R202, UR4, -R17 ;  /* 0x00000004caca7c23 */ /* 0x000fe20008010811 */
[----:B------:R-:W4:Y:S04]  /*3780*/  SHFL.IDX PT, R226, R15, R199, 0x1f ;  /* 0x00001fc70fe27589 */ /* 0x000f2800000e0000 */
[----:B------:R-:W5:Y:S01]  /*3790*/  SHFL.IDX PT, R98, R15, R198, 0x1f ;  /* 0x00001fc60f627589 */ /* 0x000f6200000e0000 */
[----:B------:R1:W-:Y:S01]  /*37a0*/  MUFU.EX2 R96, R223 ;  /* 0x000000df00607308 */ /* 0x0003e20000000800 */
[----:B--2---:R-:W-:-:S07]  /*37b0*/  FFMA.FTZ R102, R102, UR4, -R228 ;  /* 0x0000000466667c23 */ /* 0x004fce00080108e4 */
[----:B------:R2:W-:Y:S01]  /*37c0*/  MUFU.EX2 R17, R229 ;  /* 0x000000e500117308 */ /* 0x0005e20000000800 */
[----:B-1----:R-:W1:Y:S01]  /*37d0*/  SHFL.IDX PT, R223, R14, R6, 0x1f ;  /* 0x00001f060edf7589 */ /* 0x002e6200000e0000 */
[----:B------:R-:W-:Y:S01]  /*37e0*/  FFMA.FTZ R216, R216, UR4, -R228 ;  /* 0x00000004d8d87c23 */ /* 0x000fe200080108e4 */
[--C-:B------:R-:W-:Y:S01]  /*37f0*/  FFMA.FTZ R103, R103, UR4, -R227.reuse ;  /* 0x0000000467677c23 */ /* 0x100fe200080108e3 */
[----:B------:R-:W-:Y:S01]  /*3800*/  FFMA.FTZ R215, R215, UR4, -R227 ;  /* 0x00000004d7d77c23 */ /* 0x000fe200080108e3 */
[----:B------:R-:W-:Y:S01]  /*3810*/  FSEL R228, R191, -INF , !P5 ;  /* 0xff800000bfe47808 */ /* 0x000fe20006800000 */
[----:B------:R-:W-:Y:S01]  /*3820*/  SHFL.IDX PT, R227, R14, R198, 0x1f ;  /* 0x00001fc60ee37589 */ /* 0x000fe200000e0000 */
[--C-:B---3--:R-:W-:Y:S01]  /*3830*/  FFMA.FTZ R220, R220, UR4, -R225.reuse ;  /* 0x00000004dcdc7c23 */ /* 0x108fe200080108e1 */
[----:B------:R-:W-:Y:S01]  /*3840*/  FFMA.FTZ R212, R212, UR4, -R225 ;  /* 0x00000004d4d47c23 */ /* 0x000fe200080108e1 */
[----:B------:R-:W-:Y:S01]  /*3850*/  FSEL R225, R194, -INF , !P3 ;  /* 0xff800000c2e17808 */ /* 0x000fe20005800000 */
[----:B--2---:R2:W3:Y:S01]  /*3860*/  SHFL.IDX PT, R229, R15, R200, 0x1f ;  /* 0x00001fc80fe57589 */ /* 0x0044e200000e0000 */
[--C-:B----4-:R-:W-:Y:S01]  /*3870*/  FFMA.FTZ R230, R230, UR4, -R226.reuse ;  /* 0x00000004e6e67c23 */ /* 0x110fe200080108e2 */
[----:B------:R-:W-:Y:S01]  /*3880*/  FFMA.FTZ R218, R218, UR4, -R226 ;  /* 0x00000004dada7c23 */ /* 0x000fe200080108e2 */
[----:B------:R-:W4:Y:S01]  /*3890*/  MUFU.EX2 R31, R219 ;  /* 0x000000db001f7308 */ /* 0x000f220000000800 */
[----:B------:R-:W4:Y:S01]  /*38a0*/  SHFL.IDX PT, R226, R14, R118, 0x1f ;  /* 0x00001f760ee27589 */ /* 0x000f2200000e0000 */
[--C-:B-----5:R-:W-:Y:S01]  /*38b0*/  FFMA.FTZ R100, R100, UR4, -R98.reuse ;  /* 0x0000000464647c23 */ /* 0x120fe20008010862 */
[----:B------:R-:W-:-:S05]  /*38c0*/  FFMA.FTZ R213, R213, UR4, -R98 ;  /* 0x00000004d5d57c23 */ /* 0x000fca0008010862 */
[----:B------:R5:W-:Y:S01]  /*38d0*/  MUFU.EX2 R98, R230 ;  /* 0x000000e600627308 */ /* 0x000be20000000800 */
[--C-:B-1----:R-:W-:Y:S01]  /*38e0*/  FFMA.FTZ R101, R101, UR4, -R223.reuse ;  /* 0x0000000465657c23 */ /* 0x102fe200080108df */
[----:B------:R-:W-:Y:S02]  /*38f0*/  FFMA.FTZ R214, R214, UR4, -R223 ;  /* 0x00000004d6d67c23 */ /* 0x000fe400080108df */
[----:B------:R-:W1:Y:S04]  /*3900*/  SHFL.IDX PT, R223, R14, R197, 0x1f ;  /* 0x00001fc50edf7589 */ /* 0x000e6800000e0000 */
[----:B--2---:R2:W-:Y:S01]  /*3910*/  MUFU.EX2 R15, R231 ;  /* 0x000000e7000f7308 */ /* 0x0045e20000000800 */
[----:B-----5:R-:W-:Y:S01]  /*3920*/  FSEL R230, R115, -INF , !P6 ;  /* 0xff80000073e67808 */ /* 0x020fe20007000000 */
[--C-:B---3--:R-:W-:Y:S01]  /*3930*/  FFMA.FTZ R222, R222, UR4, -R229.reuse ;  /* 0x00000004dede7c23 */ /* 0x108fe200080108e5 */
[----:B------:R-:W-:Y:S01]  /*3940*/  FFMA.FTZ R210, R210, UR4, -R229 ;  /* 0x00000004d2d27c23 */ /* 0x000fe200080108e5 */
[----:B------:R-:W-:Y:S01]  /*3950*/  FSEL R229, R201, -INF , !P4 ;  /* 0xff800000c9e57808 */ /* 0x000fe20006000000 */
[----:B------:R-:W-:Y:S01]  /*3960*/  FMUL.FTZ R32, R94, R32 ;  /* 0x000000205e207220 */ /* 0x000fe20000410000 */
[--C-:B----4-:R-:W-:Y:S01]  /*3970*/  FFMA.FTZ R235, R235, UR4, -R226.reuse ;  /* 0x00000004ebeb7c23 */ /* 0x110fe200080108e2 */
[----:B------:R-:W-:Y:S01]  /*3980*/  FFMA.FTZ R211, R211, UR4, -R226 ;  /* 0x00000004d3d37c23 */ /* 0x000fe200080108e2 */
[----:B--2---:R-:W-:Y:S01]  /*3990*/  SHFL.IDX PT, R231, R190, R117, 0x1f ;  /* 0x00001f75bee77589 */ /* 0x004fe200000e0000 */
[----:B------:R-:W2:Y:S03]  /*39a0*/  MUFU.EX2 R209, R209 ;  /* 0x000000d100d17308 */ /* 0x000ea60000000800 */
[----:B------:R3:W4:Y:S05]  /*39b0*/  SHFL.IDX PT, R226, R14, R200, 0x1f ;  /* 0x00001fc80ee27589 */ /* 0x00072a00000e0000 */
[----:B------:R5:W-:Y:S08]  /*39c0*/  MUFU.EX2 R13, R235 ;  /* 0x000000eb000d7308 */ /* 0x000bf00000000800 */
[----:B---3--:R1:W-:Y:S01]  /*39d0*/  MUFU.EX2 R14, R222 ;  /* 0x000000de000e7308 */ /* 0x0083e20000000800 */
[----:B-----5:R-:W3:Y:S07]  /*39e0*/  LDL R235, [R1+0x10] ;  /* 0x0000100001eb7983 */ /* 0x020eee0000100800 */
[----:B------:R-:W5:Y:S01]  /*39f0*/  MUFU.EX2 R93, R93 ;  /* 0x0000005d005d7308 */ /* 0x000f620000000800 */
[--C-:B-1----:R-:W-:Y:S01]  /*3a00*/  FFMA.FTZ R222, R228, UR4, -R223.reuse ;  /* 0x00000004e4de7c23 */ /* 0x102fe200080108df */
[----:B------:R-:W-:Y:S01]  /*3a10*/  FFMA.FTZ R223, R230, UR4, -R223 ;  /* 0x00000004e6df7c23 */ /* 0x000fe200080108df */
[----:B------:R-:W-:Y:S01]  /*3a20*/  FSEL R228, R193, -INF , !P1 ;  /* 0xff800000c1e47808 */ /* 0x000fe20004800000 */
[--C-:B----4-:R-:W-:Y:S01]  /*3a30*/  FFMA.FTZ R225, R225, UR4, -R226.reuse ;  /* 0x00000004e1e17c23 */ /* 0x110fe200080108e2 */
[----:B------:R-:W-:Y:S01]  /*3a40*/  FSEL R230, R196, -INF , !P2 ;  /* 0xff800000c4e67808 */ /* 0x000fe20005000000 */
[----:B------:R-:W-:-:S02]  /*3a50*/  FFMA.FTZ R226, R229, UR4, -R226 ;  /* 0x00000004e5e27c23 */ /* 0x000fc400080108e2 */
[--C-:B------:R-:W-:Y:S01]  /*3a60*/  FFMA.FTZ R228, R228, UR4, -R227.reuse ;  /* 0x00000004e4e47c23 */ /* 0x100fe200080108e3 */
[----:B------:R-:W-:Y:S01]  /*3a70*/  SHFL.IDX PT, R229, R190, R198, 0x1f ;  /* 0x00001fc6bee57589 */ /* 0x000fe200000e0000 */
[----:B------:R-:W-:Y:S01]  /*3a80*/  FFMA.FTZ R227, R230, UR4, -R227 ;  /* 0x00000004e6e37c23 */ /* 0x000fe200080108e3 */
[----:B------:R-:W1:Y:S02]  /*3a90*/  MUFU.EX2 R208, R208 ;  /* 0x000000d000d07308 */ /* 0x000e640000000800 */
[----:B------:R-:W-:Y:S04]  /*3aa0*/  SHFL.IDX PT, R230, R190, R197, 0x1f ;  /* 0x00001fc5bee67589 */ /* 0x000fe800000e0000 */
[----:B------:R-:W4:Y:S01]  /*3ab0*/  SHFL.IDX PT, R190, R190, R200, 0x1f ;  /* 0x00001fc8bebe7589 */ /* 0x000f2200000e0000 */
[--C-:B------:R-:W-:Y:S01]  /*3ac0*/  FADD.FTZ R28, R28, -R231.reuse ;  /* 0x800000e71c1c7221 */ /* 0x100fe20000010000 */
[----:B------:R-:W-:Y:S01]  /*3ad0*/  FADD.FTZ R30, R30, -R231 ;  /* 0x800000e71e1e7221 */ /* 0x000fe20000010000 */
[----:B------:R-:W1:Y:S01]  /*3ae0*/  MUFU.EX2 R95, R95 ;  /* 0x0000005f005f7308 */ /* 0x000e620000000800 */
[----:B------:R-:W-:-:S07]  /*3af0*/  FFMA.FTZ R219, -R18, R18, 1 ;  /* 0x3f80000012db7423 */ /* 0x000fce0000010112 */
[----:B------:R-:W-:Y:S08]  /*3b00*/  MUFU.EX2 R97, R97 ;  /* 0x0000006100617308 */ /* 0x000ff00000000800 */
[----:B------:R-:W-:Y:S01]  /*3b10*/  MUFU.EX2 R99, R99 ;  /* 0x0000006300637308 */ /* 0x000fe20000000800 */
[--C-:B----4-:R-:W-:Y:S01]  /*3b20*/  FADD.FTZ R37, R37, -R190.reuse ;  /* 0x800000be25257221 */ /* 0x110fe20000010000 */
        /* <DEDUP_REMOVED lines=12> */
[----:B------:R-:W-:Y:S01]  /*3bf0*/  FFMA.FTZ R30, -R72, R72, 1 ;  /* 0x3f800000481e7423 */ /* 0x000fe20000010148 */
[----:B------:R-:W-:Y:S01]  /*3c00*/  FMUL.FTZ R29, R29, R32 ;  /* 0x000000201d1d7220 */ /* 0x000fe20000410000 */
[----:B------:R-:W-:Y:S01]  /*3c10*/  FFMA.FTZ R32, -R75, R75, 1 ;  /* 0x3f8000004b207423 */ /* 0x000fe2000001014b */
[----:B------:R-:W-:Y:S01]  /*3c20*/  SHFL.IDX PT, R72, R12, R118, 0x1f ;  /* 0x00001f760c487589 */ /* 0x000fe200000e0000 */
[----:B------:R-:W-:Y:S03]  /*3c30*/  MUFU.EX2 R202, R202 ;  /* 0x000000ca00ca7308 */ /* 0x000fe60000000800 */
[----:B------:R-:W4:Y:S01]  /*3c40*/  SHFL.IDX PT, R75, R12, R198, 0x1f ;  /* 0x00001fc60c4b7589 */ /* 0x000f2200000e0000 */
[--C-:B------:R-:W-:Y:S01]  /*3c50*/  FADD.FTZ R33, R33, -R230.reuse ;  /* 0x800000e621217221 */ /* 0x100fe20000010000 */
[----:B------:R-:W-:Y:S01]  /*3c60*/  FADD.FTZ R35, R35, -R230 ;  /* 0x800000e623237221 */ /* 0x000fe20000010000 */
[----:B------:R-:W-:Y:S01]  /*3c70*/  FADD.FTZ R36, R36, -R229 ;  /* 0x800000e524247221 */ /* 0x000fe20000010000 */
[----:B--2---:R-:W-:Y:S01]  /*3c80*/  FMUL.FTZ R73, R209, R34 ;  /* 0x00000022d1497220 */ /* 0x004fe20000410000 */
[----:B------:R-:W-:Y:S01]  /*3c90*/  FFMA.FTZ R34, -R74, R74, 1 ;  /* 0x3f8000004a227423 */ /* 0x000fe2000001014a */
[----:B-----5:R-:W-:Y:S01]  /*3ca0*/  FMUL.FTZ R33, R93, R33 ;  /* 0x000000215d217220 */ /* 0x020fe20000410000 */
[----:B------:R-:W2:Y:S01]  /*3cb0*/  MUFU.EX2 R18, R221 ;  /* 0x000000dd00127308 */ /* 0x000ea20000000800 */
[----:B-1----:R-:W-:Y:S01]  /*3cc0*/  FMUL.FTZ R35, R208, R35 ;  /* 0x00000023d0237220 */ /* 0x002fe20000410000 */
        /* <DEDUP_REMOVED lines=8> */
[----:B------:R-:W1:Y:S01]  /*3d50*/  SHFL.IDX PT, R73, R12, R6, 0x1f ;  /* 0x00001f060c497589 */ /* 0x000e6200000e0000 */
[----:B------:R-:W-:Y:S03]  /*3d60*/  MUFU.EX2 R203, R203 ;  /* 0x000000cb00cb7308 */ /* 0x000fe60000000800 */
[----:B------:R-:W-:Y:S04]  /*3d70*/  SHFL.IDX PT, R28, R12, R192, 0x1f ;  /* 0x00001fc00c1c7589 */ /* 0x000fe800000e0000 */
[----:B------:R-:W5:Y:S01]  /*3d80*/  SHFL.IDX PT, R79, R12, R117, 0x1f ;  /* 0x00001f750c4f7589 */ /* 0x000f6200000e0000 */
[----:B----4-:R-:W-:Y:S01]  /*3d90*/  FADD.FTZ R54, R54, -R75 ;  /* 0x8000004b36367221 */ /* 0x010fe20000010000 */
[----:B------:R-:W-:Y:S01]  /*3da0*/  FFMA.FTZ R87, -R87, R87, 1 ;  /* 0x3f80000057577423 */ /* 0x000fe20000010157 */
[----:B------:R-:W-:Y:S01]  /*3db0*/  MUFU.EX2 R218, R218 ;  /* 0x000000da00da7308 */ /* 0x000fe20000000800 */
[----:B------:R-:W4:Y:S04]  /*3dc0*/  SHFL.IDX PT, R77, R12, R199, 0x1f ;  /* 0x00001fc70c4d7589 */ /* 0x000f2800000e0000 */
[----:B------:R-:W-:Y:S03]  /*3dd0*/  SHFL.IDX PT, R76, R12, R197, 0x1f ;  /* 0x00001fc50c4c7589 */ /* 0x000fe600000e0000 */
[----:B------:R-:W-:Y:S01]  /*3de0*/  MUFU.EX2 R92, R92 ;  /* 0x0000005c005c7308 */ /* 0x000fe20000000800 */
[----:B------:R2:W-:Y:S01]  /*3df0*/  SHFL.IDX PT, R74, R12, R200, 0x1f ;  /* 0x00001fc80c4a7589 */ /* 0x0005e200000e0000 */
[----:B------:R-:W-:Y:S01]  /*3e00*/  FFMA.FTZ R83, -R83, R83, 1 ;  /* 0x3f80000053537423 */ /* 0x000fe20000010153 */
[----:B------:R-:W-:-:S05]  /*3e10*/  FFMA.FTZ R84, -R84, R84, 1 ;  /* 0x3f80000054547423 */ /* 0x000fca0000010154 */
[----:B------:R-:W-:Y:S01]  /*3e20*/  MUFU.EX2 R100, R100 ;  /* 0x0000006400647308 */ /* 0x000fe20000000800 */
[----:B--2---:R-:W-:Y:S01]  /*3e30*/  FADD.FTZ R12, R45, -R72 ;  /* 0x800000482d0c7221 */ /* 0x004fe20000010000 */
[----:B------:R-:W-:Y:S02]  /*3e40*/  FADD.FTZ R45, R52, -R75 ;  /* 0x8000004b342d7221 */ /* 0x000fe40000010000 */
[----:B------:R-:W2:Y:S01]  /*3e50*/  LDS R75, [R11+0x380] ;  /* 0x000380000b4b7984 */ /* 0x000ea20000000800 */
[----:B------:R-:W-:-:S03]  /*3e60*/  FMUL.FTZ R27, R18, R232 ;  /* 0x000000e8121b7220 */ /* 0x000fc60000410000 */
[----:B------:R-:W-:Y:S01]  /*3e70*/  MUFU.EX2 R213, R213 ;  /* 0x000000d500d57308 */ /* 0x000fe20000000800 */
[----:B------:R-:W-:-:S07]  /*3e80*/  FMUL.FTZ R30, R30, R27 ;  /* 0x0000001b1e1e7220 */ /* 0x000fce0000410000 */
[----:B------:R-:W4:Y:S01]  /*3e90*/  MUFU.EX2 R27, R205 ;  /* 0x000000cd001b7308 */ /* 0x000f220000000800 */
[----:B------:R-:W-:Y:S01]  /*3ea0*/  FADD.FTZ R38, R38, -R229 ;  /* 0x800000e526267221 */ /* 0x000fe20000010000 */
[--C-:B-1----:R-:W-:Y:S01]  /*3eb0*/  FADD.FTZ R40, R40, -R73.reuse ;  /* 0x8000004928287221 */ /* 0x102fe20000010000 */
[----:B------:R-:W-:Y:S01]  /*3ec0*/  FADD.FTZ R73, R42, -R73 ;  /* 0x800000492a497221 */ /* 0x000fe20000010000 */
[----:B------:R-:W-:Y:S01]  /*3ed0*/  FMUL.FTZ R39, R207, R39 ;  /* 0x00000027cf277220 */ /* 0x000fe20000410000 */
[----:B------:R-:W-:Y:S01]  /*3ee0*/  FADD.FTZ R72, R47, -R72 ;  /* 0x800000482f487221 */ /* 0x000fe20000010000 */
[--C-:B-----5:R-:W-:Y:S01]  /*3ef0*/  FADD.FTZ R44, R44, -R79.reuse ;  /* 0x8000004f2c2c7221 */ /* 0x120fe20000010000 */
[----:B------:R-:W-:Y:S01]  /*3f00*/  FFMA.FTZ R42, -R81, R81, 1 ;  /* 0x3f800000512a7423 */ /* 0x000fe20000010151 */
[----:B------:R-:W-:Y:S01]  /*3f10*/  FMUL.FTZ R47, R17, R40 ;  /* 0x00000028112f7220 */ /* 0x000fe20000410000 */
[----:B------:R-:W-:Y:S01]  /*3f20*/  FADD.FTZ R79, R46, -R79 ;  /* 0x8000004f2e4f7221 */ /* 0x000fe20000010000 */
[----:B------:R-:W1:Y:S01]  /*3f30*/  MUFU.EX2 R101, R101 ;  /* 0x0000006500657308 */ /* 0x000e620000000800 */
[----:B----4-:R-:W-:-:S07]  /*3f40*/  FMUL.FTZ R38, R27, R38 ;  /* 0x000000261b267220 */ /* 0x010fce0000410000 */
[----:B------:R-:W-:Y:S01]  /*3f50*/  MUFU.EX2 R217, R217 ;  /* 0x000000d900d97308 */ /* 0x000fe20000000800 */
[----:B------:R-:W-:Y:S01]  /*3f60*/  FMUL.FTZ R35, R35, R38 ;  /* 0x0000002623237220 */ /* 0x000fe20000410000 */
[----:B------:R-:W-:Y:S01]  /*3f70*/  FFMA.FTZ R38, -R80, R80, 1 ;  /* 0x3f80000050267423 */ /* 0x000fe20000010150 */
[----:B------:R-:W-:Y:S01]  /*3f80*/  FMUL.FTZ R40, R206, R73 ;  /* 0x00000049ce287220 */ /* 0x000fe20000410000 */
[----:B------:R-:W-:Y:S01]  /*3f90*/  FMUL.FTZ R42, R42, R47 ;  /* 0x0000002f2a2a7220 */ /* 0x000fe20000410000 */
[----:B------:R-:W-:Y:S01]  /*3fa0*/  FMUL.FTZ R46, R15, R44 ;  /* 0x0000002c0f2e7220 */ /* 0x000fe20000410000 */
[----:B------:R-:W-:Y:S01]  /*3fb0*/  FMUL.FTZ R38, R38, R39 ;  /* 0x0000002726267220 */ /* 0x000fe20000410000 */
[----:B------:R-:W-:Y:S01]  /*3fc0*/  FADD.FTZ R39, R48, -R77 ;  /* 0x8000004d30277221 */ /* 0x000fe20000010000 */
[----:B------:R-:W-:Y:S01]  /*3fd0*/  FMUL.FTZ R48, R204, R79 ;  /* 0x0000004fcc307220 */ /* 0x000fe20000410000 */
[----:B------:R-:W-:Y:S01]  /*3fe0*/  MUFU.EX2 R103, R103 ;  /* 0x0000006700677308 */ /* 0x000fe20000000800 */
[----:B--2---:R-:W2:Y:S01]  /*3ff0*/  SHFL.IDX PT, R73, R75, R6, 0x1f ;  /* 0x00001f064b497589 */ /* 0x004ea200000e0000 */
[----:B------:R-:W-:Y:S01]  /*4000*/  FFMA.FTZ R44, -R86, R86, 1 ;  /* 0x3f800000562c7423 */ /* 0x000fe20000010156 */
[----:B------:R-:W-:Y:S01]  /*4010*/  FMUL.FTZ R47, R97, R12 ;  /* 0x0000000c612f7220 */ /* 0x000fe20000410000 */
[--C-:B------:R-:W-:Y:S01]  /*4020*/  FADD.FTZ R41, R41, -R28.reuse ;  /* 0x8000001c29297221 */ /* 0x100fe20000010000 */
[----:B------:R-:W4:Y:S01]  /*4030*/  SHFL.IDX PT, R118, R75, R118, 0x1f ;  /* 0x00001f764b767589 */ /* 0x000f2200000e0000 */
[----:B------:R-:W-:Y:S01]  /*4040*/  FADD.FTZ R43, R43, -R28 ;  /* 0x8000001c2b2b7221 */ /* 0x000fe20000010000 */
[----:B------:R-:W-:Y:S01]  /*4050*/  FADD.FTZ R28, R49, -R76 ;  /* 0x8000004c311c7221 */ /* 0x000fe20000010000 */
[----:B------:R-:W-:Y:S01]  /*4060*/  FMUL.FTZ R12, R87, R48 ;  /* 0x00000030570c7220 */ /* 0x000fe20000410000 */
[----:B------:R-:W5:Y:S01]  /*4070*/  SHFL.IDX PT, R192, R75, R192, 0x1f ;  /* 0x00001fc04bc07589 */ /* 0x000f6200000e0000 */
[----:B------:R-:W-:Y:S01]  /*4080*/  FMUL.FTZ R44, R44, R47 ;  /* 0x0000002f2c2c7220 */ /* 0x000fe20000410000 */
[----:B------:R-:W-:Y:S01]  /*4090*/  FFMA.FTZ R47, -R89, R89, 1 ;  /* 0x3f800000592f7423 */ /* 0x000fe20000010159 */
[----:B------:R-:W-:Y:S01]  /*40a0*/  FMUL.FTZ R48, R98, R39 ;  /* 0x0000002762307220 */ /* 0x000fe20000410000 */
[----:B------:R-:W-:Y:S01]  /*40b0*/  FMUL.FTZ R43, R202, R43 ;  /* 0x0000002bca2b7220 */ /* 0x000fe20000410000 */
[----:B------:R-:W-:Y:S01]  /*40c0*/  FMUL.FTZ R39, R99, R28 ;  /* 0x0000001c63277220 */ /* 0x000fe20000410000 */
[----:B------:R-:W-:Y:S01]  /*40d0*/  FMUL.FTZ R72, R203, R72 ;  /* 0x00000048cb487220 */ /* 0x000fe20000410000 */
[----:B------:R-:W-:Y:S01]  /*40e0*/  FMUL.FTZ R47, R47, R48 ;  /* 0x000000302f2f7220 */ /* 0x000fe20000410000 */
[----:B------:R-:W5:Y:S01]  /*40f0*/  SHFL.IDX PT, R117, R75, R117, 0x1f ;  /* 0x00001f754b757589 */ /* 0x000f6200000e0000 */
[----:B------:R-:W-:Y:S01]  /*4100*/  FFMA.FTZ R49, -R88, R88, 1 ;  /* 0x3f80000058317423 */ /* 0x000fe20000010158 */
[----:B------:R-:W-:Y:S01]  /*4110*/  FFMA.FTZ R48, -R90, R90, 1 ;  /* 0x3f8000005a307423 */ /* 0x000fe2000001015a */
[----:B------:R-:W5:Y:S01]  /*4120*/  MUFU.EX2 R214, R214 ;  /* 0x000000d600d67308 */ /* 0x000f620000000800 */
[----:B------:R-:W5:Y:S01]  /*4130*/  SHFL.IDX PT, R199, R75, R199, 0x1f ;  /* 0x00001fc74bc77589 */ /* 0x000f6200000e0000 */
[----:B------:R-:W-:-:S03]  /*4140*/  FMUL.FTZ R11, R84, R43 ;  /* 0x0000002b540b7220 */ /* 0x000fc60000410000 */
[----:B------:R-:W5:Y:S01]  /*4150*/  SHFL.IDX PT, R28, R75, R197, 0x1f ;  /* 0x00001fc54b1c7589 */ /* 0x000f6200000e0000 */
[----:B------:R-:W-:Y:S01]  /*4160*/  FMUL.FTZ R40, R83, R40 ;  /* 0x0000002853287220 */ /* 0x000fe20000410000 */
[----:B------:R-:W-:Y:S01]  /*4170*/  FFMA.FTZ R43, -R85, R85, 1 ;  /* 0x3f800000552b7423 */ /* 0x000fe20000010155 */
[----:B------:R-:W-:Y:S01]  /*4180*/  FADD.FTZ R77, R50, -R77 ;  /* 0x8000004d324d7221 */ /* 0x000fe20000010000 */
[----:B------:R-:W-:Y:S01]  /*4190*/  FMUL.FTZ R49, R49, R72 ;  /* 0x0000004831317220 */ /* 0x000fe20000410000 */
[----:B------:R-:W-:Y:S01]  /*41a0*/  FMUL.FTZ R48, R48, R39 ;  /* 0x0000002730307220 */ /* 0x000fe20000410000 */
[----:B------:R-:W3:Y:S01]  /*41b0*/  SHFL.IDX PT, R83, R75, R198, 0x1f ;  /* 0x00001fc64b537589 */ /* 0x000ee200000e0000 */
[----:B------:R-:W5:Y:S03]  /*41c0*/  MUFU.EX2 R39, R216 ;  /* 0x000000d800277308 */ /* 0x000f660000000800 */
[----:B------:R-:W3:Y:S01]  /*41d0*/  SHFL.IDX PT, R200, R75, R200, 0x1f ;  /* 0x00001fc84bc87589 */ /* 0x000ee200000e0000 */
[----:B------:R-:W-:Y:S01]  /*41e0*/  FMUL.FTZ R43, R43, R46 ;  /* 0x0000002e2b2b7220 */ /* 0x000fe20000410000 */
[----:B------:R-:W-:-:S03]  /*41f0*/  FFMA.FTZ R46, -R91, R91, 1 ;  /* 0x3f8000005b2e7423 */ /* 0x000fc6000001015b */
[----:B------:R-:W5:Y:S01]  /*4200*/  MUFU.EX2 R72, R211 ;  /* 0x000000d300487308 */ /* 0x000f620000000800 */
[----:B------:R-:W-:Y:S01]  /*4210*/  FMUL.FTZ R77, R218, R77 ;  /* 0x0000004dda4d7220 */ /* 0x000fe20000410000 */
[----:B------:R-:W-:Y:S01]  /*4220*/  FFMA.FTZ R78, -R78, R78, 1 ;  /* 0x3f8000004e4e7423 */ /* 0x000fe2000001014e */
[----:B------:R-:W-:-:S05]  /*4230*/  FMUL.FTZ R37, R92, R37 ;  /* 0x000000255c257220 */ /* 0x000fca0000410000 */
[----:B------:R-:W5:Y:S01]  /*4240*/  MUFU.EX2 R210, R210 ;  /* 0x000000d200d27308 */ /* 0x000f620000000800 */
[----:B------:R-:W-:Y:S01]  /*4250*/  FFMA.FTZ R50, -R185, R185, 1 ;  /* 0x3f800000b9327423 */ /* 0x000fe200000101b9 */
[----:B------:R-:W-:Y:S01]  /*4260*/  FMUL.FTZ R45, R100, R45 ;  /* 0x0000002d642d7220 */ /* 0x000fe20000410000 */
[----:B------:R-:W-:Y:S01]  /*4270*/  FMUL.FTZ R46, R46, R77 ;  /* 0x0000004d2e2e7220 */ /* 0x000fe20000410000 */
[----:B------:R-:W-:Y:S01]  /*4280*/  FFMA.FTZ R187, -R187, R187, 1 ;  /* 0x3f800000bbbb7423 */ /* 0x000fe200000101bb */
[----:B------:R-:W-:Y:S01]  /*4290*/  FMUL.FTZ R54, R213, R54 ;  /* 0x00000036d5367220 */ /* 0x000fe20000410000 */
[--C-:B--2---:R-:W-:Y:S02]  /*42a0*/  FADD.FTZ R56, R56, -R73.reuse ;  /* 0x8000004938387221 */ /* 0x104fe40000010000 */
[----:B------:R-:W2:Y:S01]  /*42b0*/  MUFU.EX2 R220, R220 ;  /* 0x000000dc00dc7308 */ /* 0x000ea20000000800 */
[----:B------:R-:W-:Y:S01]  /*42c0*/  FADD.FTZ R77, R58, -R73 ;  /* 0x800000493a4d7221 */ /* 0x000fe20000010000 */
[----:B------:R-:W-:Y:S01]  /*42d0*/  FMUL.FTZ R37, R78, R37 ;  /* 0x000000254e257220 */ /* 0x000fe20000410000 */
[----:B------:R-:W-:-:S05]  /*42e0*/  FMUL.FTZ R50, R50, R45 ;  /* 0x0000002d32327220 */ /* 0x000fca0000410000 */
[----:B------:R-:W2:Y:S01]  /*42f0*/  MUFU.EX2 R222, R222 ;  /* 0x000000de00de7308 */ /* 0x000ea20000000800 */
[----:B----4-:R-:W-:Y:S01]  /*4300*/  FADD.FTZ R78, R61, -R118 ;  /* 0x800000763d4e7221 */ /* 0x010fe20000010000 */
[----:B------:R-:W-:Y:S01]  /*4310*/  FMUL.FTZ R45, R187, R54 ;  /* 0x00000036bb2d7220 */ /* 0x000fe20000410000 */
[----:B-1----:R-:W-:-:S05]  /*4320*/  FMUL.FTZ R61, R101, R56 ;  /* 0x00000038653d7220 */ /* 0x002fca0000410000 */
[----:B------:R-:W1:Y:S01]  /*4330*/  MUFU.EX2 R119, R119 ;  /* 0x0000007700777308 */ /* 0x000e620000000800 */
[----:B-----5:R-:W-:Y:S01]  /*4340*/  FADD.FTZ R79, R57, -R192 ;  /* 0x800000c0394f7221 */ /* 0x020fe20000010000 */
[----:B------:R-:W-:Y:S01]  /*4350*/  FFMA.FTZ R54, -R189, R189, 1 ;  /* 0x3f800000bd367423 */ /* 0x000fe200000101bd */
[----:B------:R-:W-:Y:S01]  /*4360*/  FFMA.FTZ R73, -R106, R106, 1 ;  /* 0x3f8000006a497423 */ /* 0x000fe2000001016a */
[----:B------:R-:W-:-:S04]  /*4370*/  FMUL.FTZ R56, R214, R77 ;  /* 0x0000004dd6387220 */ /* 0x000fc80000410000 */
[----:B------:R-:W4:Y:S01]  /*4380*/  MUFU.EX2 R102, R102 ;  /* 0x0000006600667308 */ /* 0x000f220000000800 */
[----:B------:R-:W-:Y:S01]  /*4390*/  FADD.FTZ R76, R51, -R76 ;  /* 0x8000004c334c7221 */ /* 0x000fe20000010000 */
[----:B------:R-:W-:Y:S01]  /*43a0*/  FADD.FTZ R192, R59, -R192 ;  /* 0x800000c03bc07221 */ /* 0x000fe20000010000 */
[----:B------:R-:W-:Y:S01]  /*43b0*/  FADD.FTZ R81, R63, -R118 ;  /* 0x800000763f517221 */ /* 0x000fe20000010000 */
[----:B------:R-:W-:-:S04]  /*43c0*/  FADD.FTZ R55, R55, -R74 ;  /* 0x8000004a37377221 */ /* 0x000fc80000010000 */
[----:B------:R-:W-:Y:S01]  /*43d0*/  MUFU.EX2 R228, R228 ;  /* 0x000000e400e47308 */ /* 0x000fe20000000800 */
[----:B------:R-:W-:Y:S01]  /*43e0*/  FADD.FTZ R53, R53, -R74 ;  /* 0x8000004a35357221 */ /* 0x000fe20000010000 */
[----:B------:R-:W-:-:S06]  /*43f0*/  FMUL.FTZ R54, R54, R61 ;  /* 0x0000003d36367220 */ /* 0x000fcc0000410000 */
[----:B------:R-:W-:Y:S01]  /*4400*/  MUFU.EX2 R225, R225 ;  /* 0x000000e100e17308 */ /* 0x000fe20000000800 */
[----:B------:R-:W-:-:S07]  /*4410*/  FMUL.FTZ R73, R73, R56 ;  /* 0x0000003849497220 */ /* 0x000fce0000410000 */
[----:B------:R-:W5:Y:S01]  /*4420*/  MUFU.EX2 R215, R215 ;  /* 0x000000d700d77308 */ /* 0x000f620000000800 */
[----:B------:R-:W-:Y:S01]  /*4430*/  FFMA.FTZ R51, -R184, R184, 1 ;  /* 0x3f800000b8337423 */ /* 0x000fe200000101b8 */
[----:B------:R-:W-:-:S06]  /*4440*/  FMUL.FTZ R76, R217, R76 ;  /* 0x0000004cd94c7220 */ /* 0x000fcc0000410000 */
[----:B------:R-:W5:Y:S01]  /*4450*/  MUFU.EX2 R212, R212 ;  /* 0x000000d400d47308 */ /* 0x000f620000000800 */
[----:B------:R-:W-:Y:S01]  /*4460*/  FFMA.FTZ R74, -R107, R107, 1 ;  /* 0x3f8000006b4a7423 */ /* 0x000fe2000001016b */
[----:B------:R-:W-:-:S06]  /*4470*/  FMUL.FTZ R61, R39, R192 ;  /* 0x000000c0273d7220 */ /* 0x000fcc0000410000 */
[----:B------:R-:W5:Y:S01]  /*4480*/  MUFU.EX2 R223, R223 ;  /* 0x000000df00df7308 */ /* 0x000f620000000800 */
[----:B------:R-:W-:Y:S01]  /*4490*/  FFMA.FTZ R111, -R111, R111, 1 ;  /* 0x3f8000006f6f7423 */ /* 0x000fe2000001016f */
[----:B------:R-:W-:-:S06]  /*44a0*/  FMUL.FTZ R56, R72, R81 ;  /* 0x0000005148387220 */ /* 0x000fcc0000410000 */
[----:B------:R-:W5:Y:S01]  /*44b0*/  MUFU.EX2 R227, R227 ;  /* 0x000000e300e37308 */ /* 0x000f620000000800 */
[----:B------:R-:W-:-:S07]  /*44c0*/  FFMA.FTZ R52, -R188, R188, 1 ;  /* 0x3f800000bc347423 */ /* 0x000fce00000101bc */
[----:B------:R-:W5:Y:S01]  /*44d0*/  MUFU.EX2 R226, R226 ;  /* 0x000000e200e27308 */ /* 0x000f620000000800 */
[----:B------:R-:W-:Y:S01]  /*44e0*/  FMUL.FTZ R55, R210, R55 ;  /* 0x00000037d2377220 */ /* 0x000fe20000410000 */
[----:B------:R-:W-:Y:S01]  /*44f0*/  FADD.FTZ R60, R60, -R117 ;  /* 0x800000753c3c7221 */ /* 0x000fe20000010000 */
[----:B------:R-:W-:Y:S01]  /*4500*/  FADD.FTZ R57, R64, -R199 ;  /* 0x800000c740397221 */ /* 0x000fe20000010000 */
[----:B------:R-:W-:Y:S01]  /*4510*/  FADD.FTZ R65, R65, -R28 ;  /* 0x8000001c41417221 */ /* 0x000fe20000010000 */
[----:B------:R-:W-:Y:S01]  /*4520*/  FADD.FTZ R25, R25, -R234 ;  /* 0x800000ea19197221 */ /* 0x000fe20000010000 */
[----:B------:R-:W-:Y:S01]  /*4530*/  FMUL.FTZ R51, R51, R76 ;  /* 0x0000004c33337220 */ /* 0x000fe20000410000 */
[----:B------:R-:W-:Y:S01]  /*4540*/  FMUL.FTZ R74, R74, R61 ;  /* 0x0000003d4a4a7220 */ /* 0x000fe20000410000 */
[----:B------:R-:W-:Y:S01]  /*4550*/  FMUL.FTZ R111, R111, R56 ;  /* 0x000000386f6f7220 */ /* 0x000fe20000410000 */
[----:B------:R-:W-:Y:S01]  /*4560*/  FMUL.FTZ R52, R52, R55 ;  /* 0x0000003734347220 */ /* 0x000fe20000410000 */
[----:B------:R-:W-:Y:S01]  /*4570*/  FADD.FTZ R64, R67, -R28 ;  /* 0x8000001c43407221 */ /* 0x000fe20000010000 */
[----:B------:R-:W-:Y:S01]  /*4580*/  FFMA.FTZ R76, -R108, R108, 1 ;  /* 0x3f8000006c4c7423 */ /* 0x000fe2000001016c */
[----:B------:R-:W-:Y:S01]  /*4590*/  FMUL.FTZ R61, R103, R60 ;  /* 0x0000003c673d7220 */ /* 0x000fe20000410000 */
[----:B------:R-:W-:Y:S01]  /*45a0*/  FFMA.FTZ R112, -R112, R112, 1 ;  /* 0x3f80000070707423 */ /* 0x000fe20000010170 */
[----:B------:R-:W-:Y:S01]  /*45b0*/  FFMA.FTZ R191, -R191, R191, 1 ;  /* 0x3f800000bfbf7423 */ /* 0x000fe200000101bf */
[----:B--2---:R-:W-:Y:S01]  /*45c0*/  FMUL.FTZ R57, R220, R57 ;  /* 0x00000039dc397220 */ /* 0x004fe20000410000 */
[----:B------:R-:W-:Y:S01]  /*45d0*/  FMUL.FTZ R56, R222, R65 ;  /* 0x00000041de387220 */ /* 0x000fe20000410000 */
[----:B-1----:R-:W-:Y:S01]  /*45e0*/  FMUL.FTZ R224, R119, R25 ;  /* 0x0000001977e07220 */ /* 0x002fe20000410000 */
[----:B------:R-:W-:Y:S01]  /*45f0*/  FADD.FTZ R62, R62, -R117 ;  /* 0x800000753e3e7221 */ /* 0x000fe20000010000 */
[----:B---3--:R-:W-:Y:S01]  /*4600*/  FADD.FTZ R55, R68, -R83 ;  /* 0x8000005344377221 */ /* 0x008fe20000010000 */
        /* <DEDUP_REMOVED lines=9> */
[----:B----4-:R-:W-:Y:S01]  /*46a0*/  FMUL.FTZ R58, R102, R79 ;  /* 0x0000004f663a7220 */ /* 0x010fe20000410000 */
[----:B------:R-:W-:Y:S01]  /*46b0*/  FMUL.FTZ R76, R76, R61 ;  /* 0x0000003d4c4c7220 */ /* 0x000fe20000410000 */
[----:B------:R-:W-:Y:S01]  /*46c0*/  FMUL.FTZ R112, R112, R57 ;  /* 0x0000003970707220 */ /* 0x000fe20000410000 */
[----:B------:R-:W-:Y:S01]  /*46d0*/  FMUL.FTZ R191, R191, R56 ;  /* 0x00000038bfbf7220 */ /* 0x000fe20000410000 */
[----:B------:R-:W-:Y:S01]  /*46e0*/  FMUL.FTZ R25, R219, R224 ;  /* 0x000000e0db197220 */ /* 0x000fe20000410000 */
[----:B------:R-:W-:Y:S01]  /*46f0*/  FFMA.FTZ R109, -R109, R109, 1 ;  /* 0x3f8000006d6d7423 */ /* 0x000fe2000001016d */
[----:B------:R-:W-:Y:S01]  /*4700*/  FFMA.FTZ R110, -R110, R110, 1 ;  /* 0x3f8000006e6e7423 */ /* 0x000fe2000001016e */
[----:B-----5:R-:W-:Y:S01]  /*4710*/  FMUL.FTZ R63, R215, R62 ;  /* 0x0000003ed73f7220 */ /* 0x020fe20000410000 */
        /* <DEDUP_REMOVED lines=114> */
[----:B------:R-:W-:-:S04]  /*4e40*/  VIADD R12, R16, 0x1a800 ;  /* 0x0001a800100c7836 */ /* 0x000fc80000000000 */
        /* <DEDUP_REMOVED lines=168> */
.L_x_3023:
[----:B------:R-:W-:Y:S01]  /*58d0*/  IMAD R9, R0, 0x300, R9 ;  /* 0x0000030000097824 */ /* 0x000fe200078e0209 */
        /* <DEDUP_REMOVED lines=55> */
.L_x_3024:
[----:B------:R-:W-:Y:S01]  /*5c50*/  UIADD3 UR45, UR45, 0x1, URZ ;  /* 0x000000012d2d7890 */ /* 0x000fe2000fffe03f */
[----:B------:R-:W-:Y:S01]  /*5c60*/  VIADD R8, R8, 0x26820 ;  /* 0x0002682008087836 */ /* 0x000fe20000000000 */
[----:B------:R-:W-:-:S04]  /*5c70*/  IADD3 R0, R0, 0x1, RZ ;  /* 0x0000000100007810 */ /* 0x000fc80007ffe0ff */
[----:B------:R-:W-:Y:S02]  /*5c80*/  ISETP.LE.AND P1, PT, R10, UR45, PT ;  /* 0x0000002d0a007c0c */ /* 0x000fe4000bf23270 */
[C---:B------:R-:W-:Y:S02]  /*5c90*/  ISETP.NE.AND P0, PT, R0.reuse, 0x2, PT ;  /* 0x000000020000780c */ /* 0x040fe40003f05270 */
[----:B------:R-:W-:Y:S02]  /*5ca0*/  PRMT R8, RZ, 0x654, R8 ;  /* 0x00000654ff087816 */ /* 0x000fe40000000008 */
[----:B-1----:R-:W-:Y:S02]  /*5cb0*/  SEL R9, RZ, 0x1, P0 ;  /* 0x00000001ff097807 */ /* 0x002fe40000000000 */
[----:B------:R2:W-:Y:S01]  /*5cc0*/  SYNCS.ARRIVE.TRANS64.RED.A1T0 RZ, [R8+URZ], RZ ;  /* 0x000000ff08ff79a7 */ /* 0x0005e2000810043f */
[----:B------:R-:W-:Y:S02]  /*5cd0*/  SEL R0, R0, RZ, P0 ;  /* 0x000000ff00007207 */ /* 0x000fe40000000000 */
[----:B------:R-:W-:-:S02]  /*5ce0*/  LOP3.LUT R4, R4, R9, RZ, 0x3c, !PT ;  /* 0x0000000904047212 */ /* 0x000fc400078e3cff */
[----:B------:R-:W-:Y:S05]  /*5cf0*/  @!P1 BRA `(.L_x_3025) ;  /* 0xffffffc000789947 */ /* 0x000fea000383ffff */
.L_x_3014:
[----:B------:R-:W-:-:S06]  /*5d00*/  UISETP.GE.AND UP0, UPT, UR45, UR44, UPT ;  /* 0x0000002c2d00728c */ /* 0x000fcc000bf06270 */
[----:B------:R-:W-:-:S13]  /*5d10*/  PLOP3.LUT P0, PT, PT, PT, UP0, 0x80, 0x0 ;  /* 0x000000000000781c */ /* 0x000fda0003f0f008 */
[----:B------:R-:W-:Y:S05]  /*5d20*/  @P0 BRA `(.L_x_3026) ;  /* 0x0000004000580947 */ /* 0x000fea0003800000 */
[----:B------:R-:W3:Y:S04]  /*5d30*/  LDL.LU R14, [R1+0x14] ;  /* 0x00001400010e7983 */ /* 0x000ee80000300800 */
[----:B------:R-:W4:Y:S01]  /*5d40*/  LDL.LU R12, [R1+0x8] ;  /* 0x00000800010c7983 */ /* 0x000f220000300800 */
[----:B------:R-:W-:Y:S01]  /*5d50*/  UIMAD UR4, UR37, -0x80, UR42 ;  /* 0xffffff80250478a4 */ /* 0x000fe2000f8e022a */
[----:B------:R-:W-:Y:S01]  /*5d60*/  IMAD.MOV.U32 R185, RZ, RZ, 0x40000040 ;  /* 0x40000040ffb97424 */ /* 0x000fe200078e00ff */
[----:B------:R-:W-:Y:S01]  /*5d70*/  MOV R189, 0x40000040 ;  /* 0x4000004000bd7802 */ /* 0x000fe20000000f00 */
[----:B------:R-:W5:Y:S01]  /*5d80*/  S2R R6, SR_TID.X ;  /* 0x0000000000067919 */ /* 0x000f620000002100 */
[----:B------:R-:W-:Y:S02]  /*5d90*/  IMAD.MOV.U32 R187, RZ, RZ, 0x40000040 ;  /* 0x40000040ffbb7424 */ /* 0x000fe400078e00ff */
[----:B------:R-:W-:-:S02]  /*5da0*/  IMAD.MOV.U32 R191, RZ, RZ, 0x40000040 ;  /* 0x40000040ffbf7424 */ /* 0x000fc400078e00ff */
[----:B------:R-:W-:Y:S02]  /*5db0*/  IMAD.MOV.U32 R193, RZ, RZ, 0x40000040 ;  /* 0x40000040ffc17424 */ /* 0x000fe400078e00ff */
[----:B-----5:R-:W-:-:S05]  /*5dc0*/  VIADD R6, R6, 0xffffff80 ;  /* 0xffffff8006067836 */ /* 0x020fca0000000000 */
[----:B------:R-:W-:-:S04]  /*5dd0*/  SHF.R.S32.HI R7, RZ, 0x1f, R6 ;  /* 0x0000001fff077819 */ /* 0x000fc80000011406 */
[CC--:B------:R-:W-:Y:S02]  /*5de0*/  LEA.HI R9, R7.reuse, R6.reuse, RZ, 0x5 ;  /* 0x0000000607097211 */ /* 0x0c0fe400078f28ff */
[-C--:B--2---:R-:W-:Y:S02]  /*5df0*/  LEA.HI R8, R7, R6.reuse, RZ, 0x7 ;  /* 0x0000000607087211 */ /* 0x084fe400078f38ff */
[----:B------:R-:W-:Y:S02]  /*5e00*/  LOP3.LUT R9, R9, 0xffffffe0, RZ, 0xc0, !PT ;  /* 0xffffffe009097812 */ /* 0x000fe400078ec0ff */
[----:B------:R-:W-:Y:S02]  /*5e10*/  LEA.HI R11, R7, R6, RZ, 0x2 ;  /* 0x00000006070b7211 */ /* 0x000fe400078f10ff */
[----:B------:R-:W-:Y:S01]  /*5e20*/  LOP3.LUT R7, R8, 0xffffff80, RZ, 0xc0, !PT ;  /* 0xffffff8008077812 */ /* 0x000fe200078ec0ff */
[----:B------:R-:W-:Y:S01]  /*5e30*/  IMAD.IADD R10, R6, 0x1, -R9 ;  /* 0x00000001060a7824 */ /* 0x000fe200078e0a09 */
[----:B-1----:R-:W-:-:S02]  /*5e40*/  LOP3.LUT R13, R11, 0xfffffffc, RZ, 0xc0, !PT ;  /* 0xfffffffc0b0d7812 */ /* 0x002fc400078ec0ff */
[----:B------:R-:W-:Y:S01]  /*5e50*/  SHF.R.S32.HI R8, RZ, 0x7, R8 ;  /* 0x00000007ff087819 */ /* 0x000fe20000011408 */
[C---:B------:R-:W-:Y:S01]  /*5e60*/  IMAD.IADD R9, R6.reuse, 0x1, -R7 ;  /* 0x0000000106097824 */ /* 0x040fe200078e0a07 */
[----:B------:R-:W-:Y:S02]  /*5e70*/  SHF.R.S32.HI R11, RZ, 0x1f, R10 ;  /* 0x0000001fff0b7819 */ /* 0x000fe4000001140a */
[----:B------:R-:W-:Y:S02]  /*5e80*/  IADD3 R7, R6, -R13, RZ ;  /* 0x8000000d06077210 */ /* 0x000fe40007ffe0ff */
[CC--:B------:R-:W-:Y:S02]  /*5e90*/  LEA.HI R6, R11.reuse, R10.reuse, RZ, 0x3 ;  /* 0x0000000a0b067211 */ /* 0x0c0fe400078f18ff */
[----:B------:R-:W-:Y:S02]  /*5ea0*/  LEA.HI R10, R11, R10, RZ, 0x2 ;  /* 0x0000000a0b0a7211 */ /* 0x000fe400078f10ff */
[----:B------:R-:W-:-:S02]  /*5eb0*/  SHF.R.S32.HI R6, RZ, 0x3, R6 ;  /* 0x00000003ff067819 */ /* 0x000fc40000011406 */
[----:B---3--:R-:W-:Y:S01]  /*5ec0*/  LEA.HI R9, R14, R9, RZ, 0x5 ;  /* 0x000000090e097211 */ /* 0x008fe200078f28ff */
[----:B------:R-:W-:-:S03]  /*5ed0*/  IMAD.U32 R14, RZ, RZ, UR4 ;  /* 0x00000004ff0e7e24 */ /* 0x000fc6000f8e00ff */
[----:B------:R-:W-:Y:S02]  /*5ee0*/  SHF.R.S32.HI R13, RZ, 0x5, R9 ;  /* 0x00000005ff0d7819 */ /* 0x000fe40000011409 */
[----:B------:R-:W-:Y:S02]  /*5ef0*/  SHF.R.S32.HI R9, RZ, 0x2, R10 ;  /* 0x00000002ff097819 */ /* 0x000fe4000001140a */
[----:B----4-:R-:W-:Y:S01]  /*5f00*/  SHF.R.S32.HI R11, RZ, 0x2, R12 ;  /* 0x00000002ff0b7819 */ /* 0x010fe2000001140c */
[----:B------:R-:W-:Y:S01]  /*5f10*/  IMAD R17, R13, -0x10, R14 ;  /* 0xfffffff00d117824 */ /* 0x000fe200078e020e */
[----:B------:R-:W-:Y:S01]  /*5f20*/  SHF.R.S32.HI R12, RZ, 0x1f, R12 ;  /* 0x0000001fff0c7819 */ /* 0x000fe2000001140c */
[C---:B------:R-:W-:Y:S01]  /*5f30*/  VIADD R13, R9.reuse, 0x8 ;  /* 0x00000008090d7836 */ /* 0x040fe20000000000 */
[----:B------:R-:W-:Y:S01]  /*5f40*/  LEA.HI R14, R8, R8, RZ, 0x1 ;  /* 0x00000008080e7211 */ /* 0x000fe200078f08ff */
[----:B------:R-:W-:Y:S01]  /*5f50*/  VIADD R19, R9, 0x10 ;  /* 0x0000001009137836 */ /* 0x000fe20000000000 */
[----:B------:R-:W-:-:S02]  /*5f60*/  LEA.HI R12, R12, R11, RZ, 0x3 ;  /* 0x0000000b0c0c7211 */ /* 0x000fc400078f18ff */
[----:B------:R-:W-:Y:S02]  /*5f70*/  LOP3.LUT R15, R14, 0xfffffffe, RZ, 0xc0, !PT ;  /* 0xfffffffe0e0f7812 */ /* 0x000fe400078ec0ff */
[----:B------:R-:W-:Y:S02]  /*5f80*/  LEA.HI R14, R13, R13, RZ, 0x1 ;  /* 0x0000000d0d0e7211 */ /* 0x000fe400078f08ff */
[----:B------:R-:W-:Y:S02]  /*5f90*/  LOP3.LUT R12, R12, 0xfffffff8, RZ, 0xc0, !PT ;  /* 0xfffffff80c0c7812 */ /* 0x000fe400078ec0ff */
[----:B------:R-:W-:Y:S02]  /*5fa0*/  IADD3 R8, R8, -R15, RZ ;  /* 0x8000000f08087210 */ /* 0x000fe40007ffe0ff */
[----:B------:R-:W-:Y:S02]  /*5fb0*/  SHF.R.S32.HI R15, RZ, 0x1, R14 ;  /* 0x00000001ff0f7819 */ /* 0x000fe4000001140e */
[----:B------:R-:W-:Y:S01]  /*5fc0*/  IADD3 R23, R17, R12, -R11 ;  /* 0x0000000c11177210 */ /* 0x000fe20007ffe80b */
[----:B------:R-:W-:Y:S01]  /*5fd0*/  IMAD.HI R11, R6, 0x2aaaaaab, RZ ;  /* 0x2aaaaaab060b7827 */ /* 0x000fe200078e02ff */
[----:B------:R-:W-:-:S02]  /*5fe0*/  LEA.HI R10, R10, R9, RZ, 0x1 ;  /* 0x000000090a0a7211 */ /* 0x000fc400078f08ff */
[----:B------:R-:W-:Y:S01]  /*5ff0*/  LEA.HI R20, R19, R19, RZ, 0x1 ;  /* 0x0000001313147211 */ /* 0x000fe200078f08ff */
[----:B------:R-:W-:Y:S01]  /*6000*/  IMAD.HI R17, R15, 0x2aaaaaab, RZ ;  /* 0x2aaaaaab0f117827 */ /* 0x000fe200078e02ff */
[----:B------:R-:W-:Y:S02]  /*6010*/  SHF.R.U32.HI R12, RZ, 0x1, R11 ;  /* 0x00000001ff0c7819 */ /* 0x000fe4000001160b */
[----:B------:R-:W-:Y:S01]  /*6020*/  LOP3.LUT R10, R10, 0xfffffffe, RZ, 0xc0, !PT ;  /* 0xfffffffe0a0a7812 */ /* 0x000fe200078ec0ff */
[----:B------:R-:W-:Y:S01]  /*6030*/  IMAD R8, R8, -0x40, R23 ;  /* 0xffffffc008087824 */ /* 0x000fe200078e0217 */
[----:B------:R-:W-:Y:S02]  /*6040*/  SHF.R.U32.HI R18, RZ, 0x1, R17 ;  /* 0x00000001ff127819 */ /* 0x000fe40000011611 */
[----:B------:R-:W-:Y:S01]  /*6050*/  LEA.HI R11, R11, R12, RZ, 0x1 ;  /* 0x0000000c0b0b7211 */ /* 0x000fe200078f08ff */
[----:B------:R-:W-:Y:S01]  /*6060*/  IMAD.IADD R10, R9, 0x1, -R10 ;  /* 0x00000001090a7824 */ /* 0x000fe200078e0a0a */
[----:B------:R-:W-:-:S02]  /*6070*/  LEA.HI R18, R17, R18, RZ, 0x1 ;  /* 0x0000001211127211 */ /* 0x000fc400078f08ff */
[----:B------:R-:W-:Y:S01]  /*6080*/  LOP3.LUT R14, R14, 0xfffffffe, RZ, 0xc0, !PT ;  /* 0xfffffffe0e0e7812 */ /* 0x000fe200078ec0ff */
[----:B------:R-:W-:Y:S01]  /*6090*/  IMAD R11, R11, -0xc, R6 ;  /* 0xfffffff40b0b7824 */ /* 0x000fe200078e0206 */
[----:B------:R-:W-:Y:S01]  /*60a0*/  SHF.R.S32.HI R21, RZ, 0x1, R20 ;  /* 0x00000001ff157819 */ /* 0x000fe20000011414 */
[----:B------:R-:W-:Y:S01]  /*60b0*/  IMAD R15, R18, -0xc, R15 ;  /* 0xfffffff4120f7824 */ /* 0x000fe200078e020f */
[----:B------:R-:W-:Y:S01]  /*60c0*/  LOP3.LUT R20, R20, 0xfffffffe, RZ, 0xc0, !PT ;  /* 0xfffffffe14147812 */ /* 0x000fe200078ec0ff */
[----:B------:R-:W-:Y:S01]  /*60d0*/  IMAD.IADD R14, R13, 0x1, -R14 ;  /* 0x000000010d0e7824 */ /* 0x000fe200078e0a0e */
[----:B------:R-:W-:Y:S01]  /*60e0*/  LEA R10, R11, R10, 0x3 ;  /* 0x0000000a0b0a7211 */ /* 0x000fe200078e18ff */
[----:B------:R-:W-:-:S04]  /*60f0*/  IMAD.HI R22, R21, 0x2aaaaaab, RZ ;  /* 0x2aaaaaab15167827 */ /* 0x000fc800078e02ff */
[----:B------:R-:W-:Y:S01]  /*6100*/  IMAD R9, R15, 0x8, R14 ;  /* 0x000000080f097824 */ /* 0x000fe200078e020e */
[----:B------:R-:W-:Y:S01]  /*6110*/  SHF.R.U32.HI R23, RZ, 0x1, R22 ;  /* 0x00000001ff177819 */ /* 0x000fe20000011616 */
[C-C-:B------:R-:W-:Y:S01]  /*6120*/  IMAD R6, R5.reuse, 0x800, R16.reuse ;  /* 0x0000080005067824 */ /* 0x140fe200078e0210 */
[----:B------:R-:W-:Y:S01]  /*6130*/  STL [R1+0x20], R10 ;  /* 0x0000200a01007387 */ /* 0x000fe20000100800 */
[----:B------:R-:W-:Y:S01]  /*6140*/  IMAD R5, R5, 0x2000, R16 ;  /* 0x0000200005057824 */ /* 0x000fe200078e0210 */
[----:B------:R-:W-:Y:S01]  /*6150*/  LEA.HI R22, R22, R23, RZ, 0x1 ;  /* 0x0000001716167211 */ /* 0x000fe200078f08ff */
[----:B------:R-:W-:Y:S01]  /*6160*/  VIADD R6, R6, 0x1a800 ;  /* 0x0001a80006067836 */ /* 0x000fe20000000000 */
[----:B------:R1:W-:Y:S01]  /*6170*/  STL [R1+0x1c], R9 ;  /* 0x00001c0901007387 */ /* 0x0003e20000100800 */
[----:B------:R-:W-:Y:S01]  /*6180*/  IMAD.IADD R20, R19, 0x1, -R20 ;  /* 0x0000000113147824 */ /* 0x000fe200078e0a14 */
[----:B------:R-:W-:Y:S01]  /*6190*/  MOV R23, 0x40000040 ;  /* 0x4000004000177802 */ /* 0x000fe20000000f00 */
[----:B------:R-:W-:Y:S01]  /*61a0*/  IMAD R21, R22, -0xc, R21 ;  /* 0xfffffff416157824 */ /* 0x000fe200078e0215 */
[----:B------:R-:W-:-:S04]  /*61b0*/  SHF.R.U32.HI R6, RZ, 0x4, R6 ;  /* 0x00000004ff067819 */ /* 0x000fc80000011606 */
[----:B------:R-:W-:Y:S01]  /*61c0*/  LOP3.LUT R6, R6, 0x3fff, RZ, 0xc0, !PT ;  /* 0x00003fff06067812 */ /* 0x000fe200078ec0ff */
[----:B-1----:R-:W-:Y:S01]  /*61d0*/  VIADD R9, R5, 0x4000 ;  /* 0x0000400005097836 */ /* 0x002fe20000000000 */
[----:B------:R-:W-:Y:S02]  /*61e0*/  SHF.R.U32.HI R5, RZ, 0x4, R5 ;  /* 0x00000004ff057819 */ /* 0x000fe40000011605 */
[----:B------:R-:W-:Y:S02]  /*61f0*/  LEA R10, R21, R20, 0x3 ;  /* 0x00000014150a7211 */ /* 0x000fe400078e18ff */
[----:B------:R-:W-:Y:S02]  /*6200*/  SHF.R.U32.HI R9, RZ, 0x4, R9 ;  /* 0x00000004ff097819 */ /* 0x000fe40000011609 */
[----:B------:R-:W-:Y:S01]  /*6210*/  LOP3.LUT R5, R5, 0x3fff, RZ, 0xc0, !PT ;  /* 0x00003fff05057812 */ /* 0x000fe200078ec0ff */
[----:B------:R-:W-:Y:S01]  /*6220*/  STL [R1+0x14], R10 ;  /* 0x0000140a01007387 */ /* 0x000fe20000100800 */
[----:B------:R-:W-:-:S02]  /*6230*/  LOP3.LUT R9, R9, 0x3fff, RZ, 0xc0, !PT ;  /* 0x00003fff09097812 */ /* 0x000fc400078ec0ff */
[----:B------:R-:W-:Y:S02]  /*6240*/  LOP3.LUT R11, R5, 0x10000, RZ, 0xfc, !PT ;  /* 0x00010000050b7812 */ /* 0x000fe400078efcff */
[----:B------:R-:W-:Y:S02]  /*6250*/  LOP3.LUT R6, R6, 0x10000, RZ, 0xfc, !PT ;  /* 0x0001000006067812 */ /* 0x000fe400078efcff */
[----:B------:R-:W-:Y:S01]  /*6260*/  LOP3.LUT R5, R9, 0x10000, RZ, 0xfc, !PT ;  /* 0x0001000009057812 */ /* 0x000fe200078efcff */
[----:B------:R-:W-:Y:S01]  /*6270*/  STL [R1+0xc], R11 ;  /* 0x00000c0b01007387 */ /* 0x000fe20000100800 */
[----:B------:R-:W-:Y:S01]  /*6280*/  IADD3 R9, R7, 0x8, RZ ;  /* 0x0000000807097810 */ /* 0x000fe20007ffe0ff */
[----:B------:R-:W-:Y:S01]  /*6290*/  VIADD R22, R11, 0x2 ;  /* 0x000000020b167836 */ /* 0x000fe20000000000 */
[C---:B------:R-:W-:Y:S01]  /*62a0*/  IADD3 R190, R5.reuse, 0x4, RZ ;  /* 0x0000000405be7810 */ /* 0x040fe20007ffe0ff */
[----:B------:R1:W-:Y:S01]  /*62b0*/  STL [R1+0x18], R6 ;  /* 0x0000180601007387 */ /* 0x0003e20000100800 */
[----:B------:R-:W-:Y:S01]  /*62c0*/  VIADD R188, R5, 0x2 ;  /* 0x0000000205bc7836 */ /* 0x000fe20000000000 */
[----:B------:R-:W-:Y:S01]  /*62d0*/  IADD3 R184, R11, 0x4, RZ ;  /* 0x000000040bb87810 */ /* 0x000fe20007ffe0ff */
[----:B------:R-:W-:Y:S01]  /*62e0*/  VIADD R192, R5, 0x6 ;  /* 0x0000000605c07836 */ /* 0x000fe20000000000 */
[----:B------:R2:W-:Y:S01]  /*62f0*/  STL [R1+0x8], R5 ;  /* 0x0000080501007387 */ /* 0x0005e20000100800 */
[----:B------:R-:W-:Y:S01]  /*6300*/  VIADD R186, R11, 0x6 ;  /* 0x000000060bba7836 */ /* 0x000fe20000000000 */
[C---:B------:R-:W-:Y:S01]  /*6310*/  IADD3 R9, R7.reuse, 0x14, RZ ;  /* 0x0000001407097810 */ /* 0x040fe20007ffe0ff */
[----:B-1----:R-:W-:-:S02]  /*6320*/  VIADD R6, R7, 0xc ;  /* 0x0000000c07067836 */ /* 0x002fc40000000000 */
[C---:B------:R-:W-:Y:S02]  /*6330*/  VIADD R6, R7.reuse, 0x18 ;  /* 0x0000001807067836 */ /* 0x040fe40000000000 */
[C---:B--2---:R-:W-:Y:S02]  /*6340*/  VIADD R5, R7.reuse, 0x4 ;  /* 0x0000000407057836 */ /* 0x044fe40000000000 */
[C---:B------:R-:W-:Y:S02]  /*6350*/  VIADD R5, R7.reuse, 0x10 ;  /* 0x0000001007057836 */ /* 0x040fe40000000000 */
[----:B------:R-:W-:-:S07]  /*6360*/  VIADD R5, R7, 0x1c ;  /* 0x0000001c07057836 */ /* 0x000fce0000000000 */
.L_x_3037:
[----:B------:R-:W-:-:S04]  /*6370*/  MOV R5, UR36 ;  /* 0x0000002400057c02 */ /* 0x000fc80008000f00 */
[----:B------:R-:W-:-:S04]  /*6380*/  LOP3.LUT R5, R5, 0x1, RZ, 0xfc, !PT ;  /* 0x0000000105057812 */ /* 0x000fc800078efcff */
[----:B------:R-:W-:-:S13]  /*6390*/  ISETP.NE.AND P0, PT, R5, 0x3, PT ;  /* 0x000000030500780c */ /* 0x000fda0003f05270 */
[----:B--2---:R-:W-:Y:S05]  /*63a0*/  @!P0 BRA `(.L_x_3027) ;  /* 0x0000000000048947 */ /* 0x004fea0003800000 */
[----:B------:R-:W-:Y:S01]  /*63b0*/  BPT.TRAP 0x1 ;  /* 0x000000040000795c */ /* 0x000fe20000300000 */
.L_x_3027:
[----:B------:R-:W-:Y:S01]  /*63c0*/  IMAD R5, R0, 0x8, R16 ;  /* 0x0000000800057824 */ /* 0x000fe200078e0210 */
[----:B------:R-:W-:-:S04]  /*63d0*/  SHF.L.U32 R18, R4, 0x1f, RZ ;  /* 0x0000001f04127819 */ /* 0x000fc800000006ff */
[----:B------:R1:W2:Y:S01]  /*63e0*/  SYNCS.PHASECHK.TRANS64.TRYWAIT P1, [R5+URZ+0x26810], R18 ;  /* 0x02681012050075a7 */ /* 0x0002a2000802017f */
[----:B------:R-:W-:Y:S05]  /*63f0*/  @!P0 BRA `(.L_x_3028) ;  /* 0x0000000000048947 */ /* 0x000fea0003800000 */
[----:B------:R-:W-:Y:S01]  /*6400*/  BPT.TRAP 0x1 ;  /* 0x000000040000795c */ /* 0x000fe20000300000 */
.L_x_3028:
[----:B------:R-:W-:-:S05]  /*6410*/  VIADD R6, R16, 0xe000 ;  /* 0x0000e00010067836 */ /* 0x000fca0000000000 */
[----:B------:R-:W-:-:S04]  /*6420*/  SHF.R.U32.HI R6, RZ, 0x4, R6 ;  /* 0x00000004ff067819 */ /* 0x000fc80000011606 */
[----:B------:R-:W-:-:S04]  /*6430*/  LOP3.LUT R6, R6, 0x3fff, RZ, 0xc0, !PT ;  /* 0x00003fff06067812 */ /* 0x000fc800078ec0ff */
[----:B------:R-:W-:Y:S01]  /*6440*/  LOP3.LUT R9, R6, 0x10000, RZ, 0xfc, !PT ;  /* 0x0001000006097812 */ /* 0x000fe200078efcff */
[----:B--2---:R-:W-:Y:S06]  /*6450*/  @P1 BRA `(.L_x_3029) ;  /* 0x0000000000081947 */ /* 0x004fec0003800000 */
[----:B------:R-:W2:Y:S02]  /*6460*/  SYNCS.PHASECHK.TRANS64.TRYWAIT P1, [R5+URZ+0x26810], R18 ;  /* 0x02681012050075a7 */ /* 0x000ea4000802017f */
[----:B--2---:R-:W-:Y:S05]  /*6470*/  @!P1 BRA `(.L_x_3030) ;  /* 0x0000009800089947 */ /* 0x004fea0003800000 */
.L_x_3029:
        /* <DEDUP_REMOVED lines=21> */
[----:B--2---:R-:W-:Y:S01]  /*65d0*/  IMAD R14, R0, 0x80, R11 ;  /* 0x00000080000e7824 */ /* 0x004fe200078e020b */
[----:B------:R-:W-:Y:S01]  /*65e0*/  IADD3 R10, R16, 0x1a000, RZ ;  /* 0x0001a000100a7810 */ /* 0x000fe20007ffe0ff */
        /* <DEDUP_REMOVED lines=31> */
.L_x_3031:
[----:B------:R1:W1:Y:S01]  /*67e0*/  SYNCS.PHASECHK.TRANS64.TRYWAIT P1, [R5+URZ+0x26830], R18 ;  /* 0x02683012050075a7 */ /* 0x000262000802017f */
[----:B------:R-:W-:Y:S05]  /*67f0*/  @!P0 BRA `(.L_x_3032) ;  /* 0x0000000000048947 */ /* 0x000fea0003800000 */
[----:B------:R-:W-:Y:S01]  /*6800*/  BPT.TRAP 0x1 ;  /* 0x000000040000795c */ /* 0x000fe20000300000 */
.L_x_3032:
        /* <DEDUP_REMOVED lines=8> */
.L_x_3033:
        /* <DEDUP_REMOVED lines=9> */
[C---:B------:R-:W-:Y:S01]  /*6920*/  IADD3 R233, R7.reuse, 0x8, RZ ;  /* 0x0000000807e97810 */ /* 0x040fe20007ffe0ff */
[C---:B------:R-:W-:Y:S01]  /*6930*/  VIADD R229, R7.reuse, 0xc ;  /* 0x0000000c07e57836 */ /* 0x040fe20000000000 */
[----:B------:R1:W-:Y:S01]  /*6940*/  STL [R1+0x28], R3 ;  /* 0x0000280301007387 */ /* 0x0003e20000100800 */
[C---:B------:R-:W-:Y:S01]  /*6950*/  VIADD R217, R7.reuse, 0x10 ;  /* 0x0000001007d97836 */ /* 0x040fe20000000000 */
[C---:B------:R-:W-:Y:S01]  /*6960*/  IADD3 R230, R7.reuse, 0x14, RZ ;  /* 0x0000001407e67810 */ /* 0x040fe20007ffe0ff */
[C---:B------:R-:W-:Y:S01]  /*6970*/  VIADD R231, R7.reuse, 0x18 ;  /* 0x0000001807e77836 */ /* 0x040fe20000000000 */
[----:B------:R1:W-:Y:S01]  /*6980*/  STL [R1+0x24], R2 ;  /* 0x0000240201007387 */ /* 0x0003e20000100800 */
[C---:B------:R-:W-:Y:S01]  /*6990*/  VIADD R219, R7.reuse, 0x1c ;  /* 0x0000001c07db7836 */ /* 0x040fe20000000000 */
[----:B------:R-:W-:Y:S01]  /*69a0*/  ISETP.GT.AND P1, PT, R8, 0x8, PT ;  /* 0x000000080800780c */ /* 0x000fe20003f24270 */
[----:B------:R-:W-:Y:S01]  /*69b0*/  IMAD R236, R0, 0x300, R11 ;  /* 0x0000030000ec7824 */ /* 0x000fe200078e020b */
[----:B------:R-:W-:Y:S01]  /*69c0*/  ISETP.GT.AND P2, PT, R8, RZ, PT ;  /* 0x000000ff0800720c */ /* 0x000fe20003f44270 */
[----:B--2---:R-:W-:Y:S01]  /*69d0*/  SHFL.IDX PT, R204, R198, R231, 0x1f ;  /* 0x00001fe7c6cc7589 */ /* 0x004fe200000e0000 */
[----:B------:R-:W-:-:S03]  /*69e0*/  VIADD R11, R7, 0x1c ;  /* 0x0000001c070b7836 */ /* 0x000fc60000000000 */
[----:B---3--:R-:W-:Y:S04]  /*69f0*/  SHFL.IDX PT, R224, R13, R233, 0x1f ;  /* 0x00001fe90de07589 */ /* 0x008fe800000e0000 */
[----:B------:R-:W-:Y:S04]  /*6a00*/  SHFL.IDX PT, R213, R13, R217, 0x1f ;  /* 0x00001fd90dd57589 */ /* 0x000fe800000e0000 */
[----:B------:R-:W-:Y:S04]  /*6a10*/  SHFL.IDX PT, R214, R13, R229, 0x1f ;  /* 0x00001fe50dd67589 */ /* 0x000fe800000e0000 */
[----:B------:R-:W-:Y:S04]  /*6a20*/  SHFL.IDX PT, R209, R13, R219, 0x1f ;  /* 0x00001fdb0dd17589 */ /* 0x000fe800000e0000 */
[----:B----4-:R-:W-:Y:S04]  /*6a30*/  SHFL.IDX PT, R206, R12, R7, 0x1f ;  /* 0x00001f070cce7589 */ /* 0x010fe800000e0000 */
[----:B------:R-:W-:Y:S04]  /*6a40*/  SHFL.IDX PT, R212, R12, R232, 0x1f ;  /* 0x00001fe80cd47589 */ /* 0x000fe800000e0000 */
        /* <DEDUP_REMOVED lines=14> */
[----:B------:R-:W2:Y:S01]  /*6b30*/  SHFL.IDX PT, R87, R198, R7, 0x1f ;  /* 0x00001f07c6577589 */ /* 0x000ea200000e0000 */
        /* <DEDUP_REMOVED lines=11> */
[----:B------:R-:W4:Y:S01]  /*6bf0*/  SHFL.IDX PT, R88, R198, R232, 0x1f ;  /* 0x00001fe8c6587589 */ /* 0x000f2200000e0000 */
[----:B------:R-:W-:Y:S01]  /*6c00*/  FMUL.FTZ R19, R80, UR5 ;  /* 0x0000000550137c20 */ /* 0x000fe20008410000 */
[----:B------:R-:W-:Y:S01]  /*6c10*/  FMUL.FTZ R20, R81, UR5 ;  /* 0x0000000551147c20 */ /* 0x000fe20008410000 */
[----:B------:R-:W-:Y:S01]  /*6c20*/  FMUL.FTZ R72, R83, UR5 ;  /* 0x0000000553487c20 */ /* 0x000fe20008410000 */
[----:B------:R-:W4:Y:S01]  /*6c30*/  SHFL.IDX PT, R93, R198, R229, 0x1f ;  /* 0x00001fe5c65d7589 */ /* 0x000f2200000e0000 */
[----:B-1----:R1:W2:Y:S01]  /*6c40*/  MUFU.TANH R3, R73 ;  /* 0x0000004900037308 */ /* 0x0022a20000002400 */
[----:B------:R-:W-:Y:S01]  /*6c50*/  FMUL.FTZ R80, R91, UR5 ;  /* 0x000000055b507c20 */ /* 0x000fe20008410000 */
[----:B------:R-:W-:Y:S01]  /*6c60*/  FMUL.FTZ R81, R92, UR5 ;  /* 0x000000055c517c20 */ /* 0x000fe20008410000 */
[----:B------:R-:W4:Y:S01]  /*6c70*/  SHFL.IDX PT, R90, R198, R233, 0x1f ;  /* 0x00001fe9c65a7589 */ /* 0x000f2200000e0000 */
[----:B------:R-:W-:Y:S01]  /*6c80*/  FMUL.FTZ R74, R85, UR5 ;  /* 0x00000005554a7c20 */ /* 0x000fe20008410000 */
[----:B------:R-:W-:Y:S01]  /*6c90*/  FMUL.FTZ R195, R97, UR5 ;  /* 0x0000000561c37c20 */ /* 0x000fe20008410000 */
[----:B------:R-:W-:Y:S01]  /*6ca0*/  FMUL.FTZ R78, R89, UR5 ;  /* 0x00000005594e7c20 */ /* 0x000fe20008410000 */
[----:B------:R-:W4:Y:S01]  /*6cb0*/  SHFL.IDX PT, R91, R198, R217, 0x1f ;  /* 0x00001fd9c65b7589 */ /* 0x000f2200000e0000 */
[----:B------:R2:W4:Y:S01]  /*6cc0*/  MUFU.TANH R2, R75 ;  /* 0x0000004b00027308 */ /* 0x0005220000002400 */
[----:B-1----:R-:W-:Y:S01]  /*6cd0*/  FMUL.FTZ R73, R84, UR5 ;  /* 0x0000000554497c20 */ /* 0x002fe20008410000 */
[----:B---3--:R-:W-:Y:S01]  /*6ce0*/  FSEL R85, R14, -INF , P2 ;  /* 0xff8000000e557808 */ /* 0x008fe20001000000 */
[----:B------:R-:W1:Y:S01]  /*6cf0*/  SHFL.IDX PT, R92, R198, R230, 0x1f ;  /* 0x00001fe6c65c7589 */ /* 0x000e6200000e0000 */
[----:B------:R-:W-:Y:S01]  /*6d00*/  FMUL.FTZ R83, R94, UR5 ;  /* 0x000000055e537c20 */ /* 0x000fe20008410000 */
[----:B------:R-:W-:Y:S01]  /*6d10*/  FMUL.FTZ R196, R117, UR5 ;  /* 0x0000000575c47c20 */ /* 0x000fe20008410000 */
[----:B------:R-:W-:Y:S01]  /*6d20*/  FMUL.FTZ R197, R118, UR5 ;  /* 0x0000000576c57c20 */ /* 0x000fe20008410000 */
[----:B------:R-:W3:Y:S01]  /*6d30*/  SHFL.IDX PT, R97, R198, R219, 0x1f ;  /* 0x00001fdbc6617589 */ /* 0x000ee200000e0000 */
[----:B------:R-:W-:Y:S01]  /*6d40*/  MUFU.TANH R235, R235 ;  /* 0x000000eb00eb7308 */ /* 0x000fe20000002400 */
[----:B--2---:R-:W-:Y:S01]  /*6d50*/  FMUL.FTZ R75, R86, UR5 ;  /* 0x00000005564b7c20 */ /* 0x004fe20008410000 */
[----:B------:R-:W-:Y:S01]  /*6d60*/  FSEL R86, R15, -INF , P1 ;  /* 0xff8000000f567808 */ /* 0x000fe20000800000 */
[----:B------:R-:W2:Y:S01]  /*6d70*/  SHFL.IDX PT, R94, R13, R7, 0x1f ;  /* 0x00001f070d5e7589 */ /* 0x000ea200000e0000 */
[----:B------:R-:W-:Y:S01]  /*6d80*/  FSEL R117, R3, -INF , P2 ;  /* 0xff80000003757808 */ /* 0x000fe20001000000 */
[----:B------:R-:W-:Y:S01]  /*6d90*/  FMUL.FTZ R194, R96, UR5 ;  /* 0x0000000560c27c20 */ /* 0x000fe20008410000 */
[----:B------:R-:W-:Y:S01]  /*6da0*/  FMUL.FTZ R84, R95, UR5 ;  /* 0x000000055f547c20 */ /* 0x000fe20008410000 */
[----:B------:R-:W2:Y:S01]  /*6db0*/  SHFL.IDX PT, R96, R13, R232, 0x1f ;  /* 0x00001fe80d607589 */ /* 0x000ea200000e0000 */
[----:B------:R-:W1:Y:S01]  /*6dc0*/  MUFU.TANH R18, R18 ;  /* 0x0000001200127308 */ /* 0x000e620000002400 */
[----:B----4-:R-:W-:Y:S01]  /*6dd0*/  FSEL R89, R2, -INF , P1 ;  /* 0xff80000002597808 */ /* 0x010fe20000800000 */
        /* <DEDUP_REMOVED lines=15> */
[----:B-1----:R-:W-:Y:S01]  /*6ed0*/  FSEL R208, R18, -INF , P1 ;  /* 0xff80000012d07808 */ /* 0x002fe20000800000 */
[----:B------:R-:W-:Y:S01]  /*6ee0*/  FMUL.FTZ R111, R111, UR5 ;  /* 0x000000056f6f7c20 */ /* 0x000fe20008410000 */
[----:B------:R-:W-:Y:S01]  /*6ef0*/  FMUL.FTZ R112, R112, UR5 ;  /* 0x0000000570707c20 */ /* 0x000fe20008410000 */
[----:B------:R-:W-:Y:S01]  /*6f00*/  FMUL.FTZ R114, R114, UR5 ;  /* 0x0000000572727c20 */ /* 0x000fe20008410000 */
[----:B------:R-:W-:Y:S01]  /*6f10*/  FMUL.FTZ R113, R113, UR5 ;  /* 0x0000000571717c20 */ /* 0x000fe20008410000 */
[----:B------:R-:W-:Y:S01]  /*6f20*/  FMUL.FTZ R115, R115, UR5 ;  /* 0x0000000573737c20 */ /* 0x000fe20008410000 */
[----:B------:R-:W-:Y:S01]  /*6f30*/  SHFL.IDX PT, R217, R12, R217, 0x1f ;  /* 0x00001fd90cd97589 */ /* 0x000fe200000e0000 */
[----:B------:R-:W1:Y:S01]  /*6f40*/  MUFU.TANH R19, R19 ;  /* 0x0000001300137308 */ /* 0x000e620000002400 */
[----:B------:R-:W-:Y:S01]  /*6f50*/  FMUL.FTZ R116, R116, UR5 ;  /* 0x0000000574747c20 */ /* 0x000fe20008410000 */
[----:B------:R-:W-:-:S06]  /*6f60*/  FMUL.FTZ R119, R119, UR5 ;  /* 0x0000000577777c20 */ /* 0x000fcc0008410000 */
[----:B------:R-:W2:Y:S08]  /*6f70*/  MUFU.TANH R20, R20 ;  /* 0x0000001400147308 */ /* 0x000eb00000002400 */
[----:B------:R-:W2:Y:S08]  /*6f80*/  MUFU.TANH R21, R21 ;  /* 0x0000001500157308 */ /* 0x000eb00000002400 */
[----:B------:R-:W2:Y:S01]  /*6f90*/  MUFU.TANH R72, R72 ;  /* 0x0000004800487308 */ /* 0x000ea20000002400 */
        /* <DEDUP_REMOVED lines=8> */
[----:B------:R-:W-:Y:S02]  /*7020*/  ULDC UR4, c[0x0][0x744] ;  /* 0x0001d10000047ab9 */ /* 0x000fe40000000800 */
[----:B------:R-:W2:Y:S01]  /*7030*/  MUFU.TANH R74, R74 ;  /* 0x0000004a004a7308 */ /* 0x000ea20000002400 */
[--C-:B------:R-:W-:Y:S01]  /*7040*/  FFMA.FTZ R199, R86, UR4, -R87.reuse ;  /* 0x0000000456c77c23 */ /* 0x100fe20008010857 */
[----:B------:R-:W-:Y:S01]  /*7050*/  FFMA.FTZ R118, R85, UR4, -R87 ;  /* 0x0000000455767c23 */ /* 0x000fe20008010857 */
[----:B------:R-:W-:Y:S01]  /*7060*/  FSEL R86, R235, -INF , P2 ;  /* 0xff800000eb567808 */ /* 0x000fe20001000000 */
[--C-:B------:R-:W-:Y:S01]  /*7070*/  FFMA.FTZ R117, R117, UR4, -R88.reuse ;  /* 0x0000000475757c23 */ /* 0x100fe20008010858 */
[----:B----4-:R-:W-:Y:S01]  /*7080*/  FSEL R87, R237, -INF , P2 ;  /* 0xff800000ed577808 */ /* 0x010fe20001000000 */
[----:B------:R-:W-:Y:S01]  /*7090*/  FFMA.FTZ R89, R89, UR4, -R88 ;  /* 0x0000000459597c23 */ /* 0x000fe20008010858 */
[----:B---3--:R-:W-:Y:S01]  /*70a0*/  FSEL R85, R17, -INF , P1 ;  /* 0xff80000011557808 */ /* 0x008fe20000800000 */
[----:B------:R-:W3:Y:S01]  /*70b0*/  MUFU.TANH R75, R75 ;  /* 0x0000004b004b7308 */ /* 0x000ee20000002400 */
[--C-:B------:R-:W-:Y:S01]  /*70c0*/  FFMA.FTZ R86, R86, UR4, -R93.reuse ;  /* 0x0000000456567c23 */ /* 0x100fe2000801085d */
[----:B------:R-:W-:Y:S01]  /*70d0*/  FFMA.FTZ R208, R208, UR4, -R93 ;  /* 0x00000004d0d07c23 */ /* 0x000fe2000801085d */
[--C-:B------:R-:W-:Y:S01]  /*70e0*/  FFMA.FTZ R87, R87, UR4, -R90.reuse ;  /* 0x0000000457577c23 */ /* 0x100fe2000801085a */
[----:B------:R-:W-:Y:S01]  /*70f0*/  FFMA.FTZ R85, R85, UR4, -R90 ;  /* 0x0000000455557c23 */ /* 0x000fe2000801085a */
[----:B-1----:R-:W-:-:S02]  /*7100*/  FSEL R88, R19, -INF , P2 ;  /* 0xff80000013587808 */ /* 0x002fc40001000000 */
[----:B--2---:R-:W-:Y:S01]  /*7110*/  FSEL R93, R20, -INF , P2 ;  /* 0xff800000145d7808 */ /* 0x004fe20001000000 */
[----:B------:R-:W1:Y:S01]  /*7120*/  MUFU.TANH R76, R76 ;  /* 0x0000004c004c7308 */ /* 0x000e620000002400 */
[----:B------:R-:W-:Y:S01]  /*7130*/  FSEL R90, R21, -INF , P1 ;  /* 0xff800000155a7808 */ /* 0x000fe20000800000 */
[--C-:B------:R-:W-:Y:S01]  /*7140*/  FFMA.FTZ R203, R88, UR4, -R91.reuse ;  /* 0x0000000458cb7c23 */ /* 0x100fe2000801085b */
[----:B------:R-:W-:Y:S01]  /*7150*/  FSEL R95, R72, -INF , P1 ;  /* 0xff800000485f7808 */ /* 0x000fe20000800000 */
[--C-:B------:R-:W-:Y:S01]  /*7160*/  FFMA.FTZ R93, R93, UR4, -R92.reuse ;  /* 0x000000045d5d7c23 */ /* 0x100fe2000801085c */
[----:B------:R-:W-:Y:S01]  /*7170*/  FSEL R207, R73, -INF , P2 ;  /* 0xff80000049cf7808 */ /* 0x000fe20001000000 */
[----:B------:R-:W-:Y:S01]  /*7180*/  FFMA.FTZ R91, R90, UR4, -R91 ;  /* 0x000000045a5b7c23 */ /* 0x000fe2000801085b */
[----:B------:R-:W-:Y:S01]  /*7190*/  FSEL R90, R74, -INF , P2 ;  /* 0xff8000004a5a7808 */ /* 0x000fe20001000000 */
[----:B------:R-:W2:Y:S01]  /*71a0*/  MUFU.TANH R77, R77 ;  /* 0x0000004d004d7308 */ /* 0x000ea20000002400 */
[----:B------:R-:W-:Y:S01]  /*71b0*/  FFMA.FTZ R92, R95, UR4, -R92 ;  /* 0x000000045f5c7c23 */ /* 0x000fe2000801085c */
[----:B---3--:R-:W-:Y:S01]  /*71c0*/  FSEL R95, R75, -INF , P1 ;  /* 0xff8000004b5f7808 */ /* 0x008fe20000800000 */
[----:B------:R-:W-:Y:S01]  /*71d0*/  FFMA.FTZ R207, R207, UR4, -R204 ;  /* 0x00000004cfcf7c23 */ /* 0x000fe200080108cc */
[----:B------:R-:W-:-:S03]  /*71e0*/  FFMA.FTZ R90, R90, UR4, -R97 ;  /* 0x000000045a5a7c23 */ /* 0x000fc60008010861 */
[----:B------:R-:W-:Y:S01]  /*71f0*/  FFMA.FTZ R204, R95, UR4, -R204 ;  /* 0x000000045fcc7c23 */ /* 0x000fe200080108cc */
[----:B------:R-:W3:Y:S01]  /*7200*/  MUFU.TANH R79, R79 ;  /* 0x0000004f004f7308 */ /* 0x000ee20000002400 */
[----:B-1----:R-:W-:-:S05]  /*7210*/  FSEL R198, R76, -INF , P1 ;  /* 0xff8000004cc67808 */ /* 0x002fca0000800000 */
[----:B------:R-:W-:Y:S02]  /*7220*/  FFMA.FTZ R97, R198, UR4, -R97 ;  /* 0x00000004c6617c23 */ /* 0x000fe40008010861 */
[----:B------:R-:W-:Y:S01]  /*7230*/  MUFU.TANH R78, R78 ;  /* 0x0000004e004e7308 */ /* 0x000fe20000002400 */
[----:B--2---:R-:W-:Y:S01]  /*7240*/  FSEL R95, R77, -INF , P2 ;  /* 0xff8000004d5f7808 */ /* 0x004fe20001000000 */
[----:B------:R-:W1:Y:S04]  /*7250*/  SHFL.IDX PT, R198, R13, R230, 0x1f ;  /* 0x00001fe60dc67589 */ /* 0x000e6800000e0000 */
[----:B------:R-:W-:Y:S02]  /*7260*/  FFMA.FTZ R216, R95, UR4, -R94 ;  /* 0x000000045fd87c23 */ /* 0x000fe4000801085e */
[----:B------:R-:W-:Y:S01]  /*7270*/  MUFU.TANH R81, R81 ;  /* 0x0000005100517308 */ /* 0x000fe20000002400 */
[----:B---3--:R-:W-:-:S05]  /*7280*/  FSEL R201, R79, -INF , P1 ;  /* 0xff8000004fc97808 */ /* 0x008fca0000800000 */
[----:B------:R-:W-:Y:S02]  /*7290*/  FFMA.FTZ R94, R201, UR4, -R94 ;  /* 0x00000004c95e7c23 */ /* 0x000fe4000801085e */
[----:B------:R-:W2:Y:S01]  /*72a0*/  MUFU.TANH R80, R80 ;  /* 0x0000005000507308 */ /* 0x000ea20000002400 */
[----:B------:R-:W3:Y:S07]  /*72b0*/  SHFL.IDX PT, R201, R13, R231, 0x1f ;  /* 0x00001fe70dc97589 */ /* 0x000eee00000e0000 */
[----:B------:R-:W4:Y:S08]  /*72c0*/  MUFU.TANH R194, R194 ;  /* 0x000000c200c27308 */ /* 0x000f300000002400 */
[----:B------:R-:W1:Y:S01]  /*72d0*/  MUFU.TANH R82, R82 ;  /* 0x0000005200527308 */ /* 0x000e620000002400 */
[----:B--2---:R-:W-:-:S07]  /*72e0*/  FSEL R205, R80, -INF , P1 ;  /* 0xff80000050cd7808 */ /* 0x004fce0000800000 */
[----:B------:R-:W-:Y:S01]  /*72f0*/  MUFU.TANH R84, R84 ;  /* 0x0000005400547308 */ /* 0x000fe20000002400 */
[----:B----4-:R-:W-:-:S05]  /*7300*/  FSEL R202, R194, -INF , P2 ;  /* 0xff800000c2ca7808 */ /* 0x010fca0001000000 */
[----:B------:R-:W-:Y:S01]  /*7310*/  FFMA.FTZ R223, R202, UR4, -R213 ;  /* 0x00000004cadf7c23 */ /* 0x000fe200080108d5 */
[----:B------:R-:W-:Y:S01]  /*7320*/  FFMA.FTZ R202, -R14, R14, 1 ;  /* 0x3f8000000eca7423 */ /* 0x000fe2000001010e */
[----:B------:R-:W2:Y:S01]  /*7330*/  MUFU.TANH R83, R83 ;  /* 0x0000005300537308 */ /* 0x000ea20000002400 */
[----:B-1----:R-:W-:-:S05]  /*7340*/  FSEL R225, R82, -INF , P2 ;  /* 0xff80000052e17808 */ /* 0x002fca0001000000 */
[----:B------:R-:W-:Y:S01]  /*7350*/  FFMA.FTZ R225, R225, UR4, -R214 ;  /* 0x00000004e1e17c23 */ /* 0x000fe200080108d6 */
[----:B------:R-:W-:Y:S02]  /*7360*/  WARPGROUP.DEPBAR.LE gsb0, 0x0 ;  /* 0x00008000000079c5 */ /* 0x000fe40000010000 */
[----:B------:R-:W-:Y:S01]  /*7370*/  WARPGROUP.ARRIVE ;  /* 0x00000000000079c5 */ /* 0x000fe20000000000 */
[----:B------:R-:W-:Y:S05]  /*7380*/  MUFU.EX2 R118, R118 ;  /* 0x0000007600767308 */ /* 0x000fea0000000800 */
[----:B------:R-:W-:Y:S01]  /*7390*/  HGMMA.64x96x16.F32.BF16 R24, gdesc[UR8], R24, gsb0 ;  /* 0x01600000081879f0 */ /* 0x000fe20008001818 */
[----:B------:R-:W-:Y:S01]  /*73a0*/  R2UR UR8, R192 ;  /* 0x00000000c00872ca */ /* 0x000fe200000e0000 */
[----:B------:R-:W-:Y:S01]  /*73b0*/  UMOV UR10, UR6 ;  /* 0x00000006000a7c82 */ /* 0x000fe20008000000 */
[----:B------:R-:W-:Y:S01]  /*73c0*/  R2UR UR9, R193 ;  /* 0x00000000c10972ca */ /* 0x000fe200000e0000 */
[----:B------:R-:W-:Y:S01]  /*73d0*/  UMOV UR11, 0x40000040 ;  /* 0x40000040000b7882 */ /* 0x000fe20000000000 */
[----:B------:R1:W-:Y:S08]  /*73e0*/  MUFU.EX2 R88, R199 ;  /* 0x000000c700587308 */ /* 0x0003f00000000800 */
[----:B------:R-:W4:Y:S01]  /*73f0*/  MUFU.TANH R195, R195 ;  /* 0x000000c300c37308 */ /* 0x000f220000002400 */
[----:B-1----:R-:W-:-:S05]  /*7400*/  FSEL R199, R78, -INF , P2 ;  /* 0xff8000004ec77808 */ /* 0x002fca0001000000 */
[--C-:B------:R-:W-:Y:S01]  /*7410*/  FFMA.FTZ R95, R199, UR4, -R96.reuse ;  /* 0x00000004c75f7c23 */ /* 0x100fe20008010860 */
[----:B------:R-:W-:Y:S01]  /*7420*/  FSEL R199, R81, -INF , P2 ;  /* 0xff80000051c77808 */ /* 0x000fe20001000000 */
[----:B------:R-:W1:Y:S01]  /*7430*/  MUFU.TANH R98, R98 ;  /* 0x0000006200627308 */ /* 0x000e620000002400 */
[----:B------:R-:W-:Y:S01]  /*7440*/  FFMA.FTZ R96, R205, UR4, -R96 ;  /* 0x00000004cd607c23 */ /* 0x000fe20008010860 */
[----:B--2---:R-:W-:Y:S02]  /*7450*/  FSEL R205, R83, -INF , P1 ;  /* 0xff80000053cd7808 */ /* 0x004fe40000800000 */
[--C-:B------:R-:W-:Y:S01]  /*7460*/  FFMA.FTZ R226, R199, UR4, -R224.reuse ;  /* 0x00000004c7e27c23 */ /* 0x100fe200080108e0 */
[----:B------:R-:W-:Y:S02]  /*7470*/  FSEL R199, R84, -INF , P1 ;  /* 0xff80000054c77808 */ /* 0x000fe40000800000 */
[----:B------:R-:W-:Y:S01]  /*7480*/  FFMA.FTZ R224, R205, UR4, -R224 ;  /* 0x00000004cde07c23 */ /* 0x000fe200080108e0 */
[----:B------:R-:W2:Y:S02]  /*7490*/  MUFU.TANH R99, R99 ;  /* 0x0000006300637308 */ /* 0x000ea40000002400 */
[----:B------:R-:W-:Y:S01]  /*74a0*/  FFMA.FTZ R214, R199, UR4, -R214 ;  /* 0x00000004c7d67c23 */ /* 0x000fe200080108d6 */
[----:B----4-:R-:W-:-:S05]  /*74b0*/  FSEL R199, R195, -INF , P2 ;  /* 0xff800000c3c77808 */ /* 0x010fca0001000000 */
[----:B------:R-:W4:Y:S01]  /*74c0*/  MUFU.TANH R101, R101 ;  /* 0x0000006500657308 */ /* 0x000f220000002400 */
[----:B-1----:R-:W-:Y:S01]  /*74d0*/  FSEL R200, R98, -INF , P1 ;  /* 0xff80000062c87808 */ /* 0x002fe20000800000 */
[----:B------:R-:W-:-:S04]  /*74e0*/  FFMA.FTZ R199, R199, UR4, -R198 ;  /* 0x00000004c7c77c23 */ /* 0x000fc800080108c6 */
[----:B------:R-:W-:Y:S02]  /*74f0*/  FFMA.FTZ R213, R200, UR4, -R213 ;  /* 0x00000004c8d57c23 */ /* 0x000fe400080108d5 */
[----:B------:R-:W-:Y:S01]  /*7500*/  MUFU.TANH R103, R103 ;  /* 0x0000006700677308 */ /* 0x000fe20000002400 */
[----:B--2---:R-:W-:-:S05]  /*7510*/  FSEL R205, R99, -INF , P1 ;  /* 0xff80000063cd7808 */ /* 0x004fca0000800000 */
[----:B------:R-:W-:Y:S02]  /*7520*/  FFMA.FTZ R198, R205, UR4, -R198 ;  /* 0x00000004cdc67c23 */ /* 0x000fe400080108c6 */
[----:B------:R-:W1:Y:S01]  /*7530*/  MUFU.TANH R100, R100 ;  /* 0x0000006400647308 */ /* 0x000e620000002400 */
[----:B----4-:R-:W-:-:S05]  /*7540*/  FSEL R210, R101, -INF , P2 ;  /* 0xff80000065d27808 */ /* 0x010fca0001000000 */
[----:B------:R-:W-:Y:S02]  /*7550*/  FFMA.FTZ R210, R210, UR4, -R209 ;  /* 0x00000004d2d27c23 */ /* 0x000fe400080108d1 */
[----:B------:R-:W2:Y:S08]  /*7560*/  MUFU.TANH R102, R102 ;  /* 0x0000006600667308 */ /* 0x000eb00000002400 */
[----:B------:R-:W-:Y:S01]  /*7570*/  MUFU.TANH R104, R104 ;  /* 0x0000006800687308 */ /* 0x000fe20000002400 */
[----:B-1----:R-:W-:-:S05]  /*7580*/  FSEL R200, R100, -INF , P2 ;  /* 0xff80000064c87808 */ /* 0x002fca0001000000 */
[----:B---3--:R-:W-:Y:S02]  /*7590*/  FFMA.FTZ R200, R200, UR4, -R201 ;  /* 0x00000004c8c87c23 */ /* 0x008fe400080108c9 */
[----:B------:R-:W-:Y:S01]  /*75a0*/  MUFU.TANH R106, R106 ;  /* 0x0000006a006a7308 */ /* 0x000fe20000002400 */
[----:B--2---:R-:W-:-:S05]  /*75b0*/  FSEL R205, R102, -INF , P1 ;  /* 0xff80000066cd7808 */ /* 0x004fca0000800000 */
[----:B------:R-:W-:Y:S02]  /*75c0*/  FFMA.FTZ R201, R205, UR4, -R201 ;  /* 0x00000004cdc97c23 */ /* 0x000fe400080108c9 */
[----:B------:R-:W1:Y:S08]  /*75d0*/  MUFU.TANH R105, R105 ;  /* 0x0000006900697308 */ /* 0x000e700000002400 */
[----:B------:R-:W-:Y:S08]  /*75e0*/  MUFU.TANH R107, R107 ;  /* 0x0000006b006b7308 */ /* 0x000ff00000002400 */
[----:B------:R2:W-:Y:S01]  /*75f0*/  MUFU.EX2 R13, R208 ;  /* 0x000000d0000d7308 */ /* 0x0005e20000000800 */
[----:B------:R-:W-:-:S02]  /*7600*/  WARPGROUP.DEPBAR.LE gsb0, 0x0 ;  /* 0x00008000000079c5 */ /* 0x000fc40000010000 */
[----:B------:R-:W-:Y:S01]  /*7610*/  WARPGROUP.ARRIVE ;  /* 0x00000000000079c5 */ /* 0x000fe20000000000 */
[----:B-1----:R-:W-:-:S04]  /*7620*/  FSEL R205, R105, -INF , P2 ;  /* 0xff80000069cd7808 */ /* 0x002fc80001000000 */
[----:B------:R-:W1:Y:S01]  /*7630*/  MUFU.TANH R108, R108 ;  /* 0x0000006c006c7308 */ /* 0x000e620000002400 */
[----:B------:R-:W-:Y:S01]  /*7640*/  HGMMA.64x96x16.F32.BF16 R24, gdesc[UR8], R24, gsb0 ;  /* 0x01600000081879f0 */ /* 0x000fe20008001818 */
[----:B--2---:R-:W2:Y:S01]  /*7650*/  SHFL.IDX PT, R208, R12, R233, 0x1f ;  /* 0x00001fe90cd07589 */ /* 0x004ea200000e0000 */
[----:B------:R-:W-:-:S05]  /*7660*/  FFMA.FTZ R205, R205, UR4, -R212 ;  /* 0x00000004cdcd7c23 */ /* 0x000fca00080108d4 */
[----:B------:R-:W-:Y:S08]  /*7670*/  MUFU.TANH R110, R110 ;  /* 0x0000006e006e7308 */ /* 0x000ff00000002400 */
[----:B------:R3:W-:Y:S01]  /*7680*/  MUFU.EX2 R14, R203 ;  /* 0x000000cb000e7308 */ /* 0x0007e20000000800 */
[----:B-1----:R-:W-:-:S07]  /*7690*/  FSEL R211, R108, -INF , P2 ;  /* 0xff8000006cd37808 */ /* 0x002fce0001000000 */
[----:B------:R-:W-:Y:S01]  /*76a0*/  MUFU.TANH R109, R109 ;  /* 0x0000006d006d7308 */ /* 0x000fe20000002400 */
[----:B---3--:R-:W-:Y:S01]  /*76b0*/  FSEL R203, R104, -INF , P2 ;  /* 0xff80000068cb7808 */ /* 0x008fe20001000000 */
[----:B--2---:R-:W-:-:S04]  /*76c0*/  FFMA.FTZ R211, R211, UR4, -R208 ;  /* 0x00000004d3d37c23 */ /* 0x004fc800080108d0 */
[----:B------:R-:W-:Y:S02]  /*76d0*/  FFMA.FTZ R203, R203, UR4, -R206 ;  /* 0x00000004cbcb7c23 */ /* 0x000fe400080108ce */
[----:B------:R-:W-:Y:S08]  /*76e0*/  MUFU.TANH R111, R111 ;  /* 0x0000006f006f7308 */ /* 0x000ff00000002400 */
[----:B------:R-:W1:Y:S08]  /*76f0*/  MUFU.TANH R112, R112 ;  /* 0x0000007000707308 */ /* 0x000e700000002400 */
[----:B------:R-:W-:Y:S08]  /*7700*/  MUFU.TANH R114, R114 ;  /* 0x0000007200727308 */ /* 0x000ff00000002400 */
[----:B------:R-:W2:Y:S01]  /*7710*/  MUFU.TANH R113, R113 ;  /* 0x0000007100717308 */ /* 0x000ea20000002400 */
[----:B-1----:R-:W-:-:S05]  /*7720*/  FSEL R219, R112, -INF , P2 ;  /* 0xff80000070db7808 */ /* 0x002fca0001000000 */
[----:B------:R-:W-:Y:S02]  /*7730*/  FFMA.FTZ R219, R219, UR4, -R217 ;  /* 0x00000004dbdb7c23 */ /* 0x000fe400080108d9 */
[----:B------:R-:W1:Y:S08]  /*7740*/  MUFU.TANH R115, R115 ;  /* 0x0000007300737308 */ /* 0x000e700000002400 */
[----:B------:R-:W-:Y:S01]  /*7750*/  MUFU.TANH R116, R116 ;  /* 0x0000007400747308 */ /* 0x000fe20000002400 */
[----:B--2---:R-:W-:-:S05]  /*7760*/  FSEL R222, R113, -INF , P2 ;  /* 0xff80000071de7808 */ /* 0x004fca0001000000 */
[----:B------:R-:W-:Y:S02]  /*7770*/  FFMA.FTZ R222, R222, UR4, -R218 ;  /* 0x00000004dede7c23 */ /* 0x000fe400080108da */
[----:B------:R-:W-:Y:S01]  /*7780*/  MUFU.TANH R197, R197 ;  /* 0x000000c500c57308 */ /* 0x000fe20000002400 */
[----:B-1----:R-:W-:-:S07]  /*7790*/  FSEL R221, R115, -INF , P1 ;  /* 0xff80000073dd7808 */ /* 0x002fce0000800000 */
[----:B------:R-:W-:Y:S08]  /*77a0*/  MUFU.TANH R196, R196 ;  /* 0x000000c400c47308 */ /* 0x000ff00000002400 */
[----:B------:R-:W1:Y:S01]  /*77b0*/  MUFU.TANH R119, R119 ;  /* 0x0000007700777308 */ /* 0x000e620000002400 */
[----:B------:R-:W-:Y:S02]  /*77c0*/  WARPGROUP.DEPBAR.LE gsb0, 0x0 ;  /* 0x00008000000079c5 */ /* 0x000fe40000010000 */
[----:B------:R-:W2:Y:S05]  /*77d0*/  LDS R227, [R227+0x380] ;  /* 0x00038000e3e37984 */ /* 0x000eaa0000000800 */
[----:B------:R-:W-:Y:S01]  /*77e0*/  MUFU.EX2 R117, R117 ;  /* 0x0000007500757308 */ /* 0x000fe20000000800 */
[----:B-1----:R-:W-:-:S07]  /*77f0*/  FSEL R228, R119, -INF , P1 ;  /* 0xff80000077e47808 */ /* 0x002fce0000800000 */
[----:B------:R-:W1:Y:S08]  /*7800*/  MUFU.EX2 R93, R93 ;  /* 0x0000005d005d7308 */ /* 0x000e700000000800 */
[----:B------:R-:W3:Y:S01]  /*7810*/  MUFU.EX2 R92, R92 ;  /* 0x0000005c005c7308 */ /* 0x000ee20000000800 */
[----:B------:R-:W-:Y:S01]  /*7820*/  FFMA.FTZ R20, -R20, R20, 1 ;  /* 0x3f80000014147423 */ /* 0x000fe20000010114 */
[----:B------:R-:W-:-:S06]  /*7830*/  FFMA.FTZ R72, -R72, R72, 1 ;  /* 0x3f80000048487423 */ /* 0x000fcc0000010148 */
[----:B------:R-:W4:Y:S08]  /*7840*/  MUFU.EX2 R87, R87 ;  /* 0x0000005700577308 */ /* 0x000f300000000800 */
[----:B------:R-:W4:Y:S01]  /*7850*/  MUFU.EX2 R86, R86 ;  /* 0x0000005600567308 */ /* 0x000f220000000800 */
[----:B--2---:R-:W2:Y:S07]  /*7860*/  SHFL.IDX PT, R234, R227, R7, 0x1f ;  /* 0x00001f07e3ea7589 */ /* 0x004eae00000e0000 */
[----:B------:R-:W-:Y:S01]  /*7870*/  MUFU.EX2 R91, R91 ;  /* 0x0000005b005b7308 */ /* 0x000fe20000000800 */
[----:B------:R-:W-:Y:S04]  /*7880*/  SHFL.IDX PT, R232, R227, R232, 0x1f ;  /* 0x00001fe8e3e87589 */ /* 0x000fe800000e0000 */
[----:B------:R-:W1:Y:S01]  /*7890*/  SHFL.IDX PT, R233, R227, R233, 0x1f ;  /* 0x00001fe9e3e97589 */ /* 0x000e6200000e0000 */
[----:B------:R-:W-:Y:S01]  /*78a0*/  FFMA.FTZ R237, -R237, R237, 1 ;  /* 0x3f800000eded7423 */ /* 0x000fe200000101ed */
[----:B------:R-:W-:Y:S01]  /*78b0*/  FFMA.FTZ R235, -R235, R235, 1 ;  /* 0x3f800000ebeb7423 */ /* 0x000fe200000101eb */
[----:B------:R-:W-:Y:S01]  /*78c0*/  FFMA.FTZ R18, -R18, R18, 1 ;  /* 0x3f80000012127423 */ /* 0x000fe20000010112 */
[----:B------:R-:W3:Y:S01]  /*78d0*/  SHFL.IDX PT, R229, R227, R229, 0x1f ;  /* 0x00001fe5e3e57589 */ /* 0x000ee200000e0000 */
[----:B------:R-:W-:Y:S01]  /*78e0*/  FFMA.FTZ R19, -R19, R19, 1 ;  /* 0x3f80000013137423 */ /* 0x000fe20000010113 */
[----:B------:R-:W-:Y:S02]  /*78f0*/  MUFU.EX2 R89, R89 ;  /* 0x0000005900597308 */ /* 0x000fe40000000800 */
[----:B------:R-:W4:Y:S06]  /*7900*/  SHFL.IDX PT, R230, R227, R230, 0x1f ;  /* 0x00001fe6e3e67589 */ /* 0x000f2c00000e0000 */
[----:B------:R-:W-:Y:S01]  /*7910*/  MUFU.EX2 R85, R85 ;  /* 0x0000005500557308 */ /* 0x000fe20000000800 */
[--C-:B--2---:R-:W-:Y:S01]  /*7920*/  FADD.FTZ R24, R24, -R234.reuse ;  /* 0x800000ea18187221 */ /* 0x104fe20000010000 */
[----:B------:R-:W-:-:S03]  /*7930*/  FADD.FTZ R234, R26, -R234 ;  /* 0x800000ea1aea7221 */ /* 0x000fc60000010000 */
[----:B------:R-:W-:Y:S01]  /*7940*/  FMUL.FTZ R24, R118, R24 ;  /* 0x0000001876187220 */ /* 0x000fe20000410000 */
[----:B------:R-:W-:Y:S02]  /*7950*/  FMUL.FTZ R234, R88, R234 ;  /* 0x000000ea58ea7220 */ /* 0x000fe40000410000 */
[----:B------:R2:W2:Y:S01]  /*7960*/  MUFU.EX2 R26, R207 ;  /* 0x000000cf001a7308 */ /* 0x0004a20000000800 */
[----:B------:R-:W-:Y:S01]  /*7970*/  FMUL.FTZ R202, R202, R24 ;  /* 0x00000018caca7220 */ /* 0x000fe20000410000 */
[----:B------:R-:W-:Y:S01]  /*7980*/  FSEL R24, R103, -INF , P1 ;  /* 0xff80000067187808 */ /* 0x000fe20000800000 */
[----:B------:R-:W-:Y:S01]  /*7990*/  FFMA.FTZ R84, -R84, R84, 1 ;  /* 0x3f80000054547423 */ /* 0x000fe20000010154 */
[----:B-1----:R-:W-:Y:S01]  /*79a0*/  FADD.FTZ R28, R28, -R233 ;  /* 0x800000e91c1c7221 */ /* 0x002fe20000010000 */
[--C-:B---3--:R-:W-:Y:S01]  /*79b0*/  FADD.FTZ R29, R29, -R229.reuse ;  /* 0x800000e51d1d7221 */ /* 0x108fe20000010000 */
[----:B------:R-:W-:Y:S01]  /*79c0*/  FADD.FTZ R31, R31, -R229 ;  /* 0x800000e51f1f7221 */ /* 0x000fe20000010000 */
[----:B------:R-:W-:Y:S01]  /*79d0*/  FFMA.FTZ R209, R24, UR4, -R209 ;  /* 0x0000000418d17c23 */ /* 0x000fe200080108d1 */
[----:B------:R-:W-:Y:S01]  /*79e0*/  FSEL R24, R106, -INF , P1 ;  /* 0xff8000006a187808 */ /* 0x000fe20000800000 */
[--C-:B----4-:R-:W-:Y:S01]  /*79f0*/  FADD.FTZ R33, R33, -R230.reuse ;  /* 0x800000e621217221 */ /* 0x110fe20000010000 */
[----:B--2---:R-:W-:Y:S01]  /*7a00*/  FSEL R207, R109, -INF , P2 ;  /* 0xff8000006dcf7808 */ /* 0x004fe20001000000 */
[----:B------:R-:W-:Y:S01]  /*7a10*/  FADD.FTZ R35, R35, -R230 ;  /* 0x800000e623237221 */ /* 0x000fe20000010000 */
[----:B------:R-:W-:Y:S01]  /*7a20*/  MUFU.EX2 R97, R97 ;  /* 0x0000006100617308 */ /* 0x000fe20000000800 */
[----:B------:R-:W-:Y:S01]  /*7a30*/  FFMA.FTZ R206, R24, UR4, -R206 ;  /* 0x0000000418ce7c23 */ /* 0x000fe200080108ce */
[----:B------:R-:W-:Y:S01]  /*7a40*/  FSEL R24, R107, -INF , P1 ;  /* 0xff8000006b187808 */ /* 0x000fe20000800000 */
[----:B------:R-:W-:Y:S01]  /*7a50*/  FFMA.FTZ R207, R207, UR4, -R215 ;  /* 0x00000004cfcf7c23 */ /* 0x000fe200080108d7 */
[----:B------:R-:W-:-:S03]  /*7a60*/  FADD.FTZ R30, R30, -R233 ;  /* 0x800000e91e1e7221 */ /* 0x000fc60000010000 */
[----:B------:R-:W-:Y:S01]  /*7a70*/  FFMA.FTZ R212, R24, UR4, -R212 ;  /* 0x0000000418d47c23 */ /* 0x000fe200080108d4 */
[----:B------:R-:W-:Y:S01]  /*7a80*/  FSEL R24, R110, -INF , P1 ;  /* 0xff8000006e187808 */ /* 0x000fe20000800000 */
[----:B------:R-:W-:Y:S04]  /*7a90*/  MUFU.EX2 R95, R95 ;  /* 0x0000005f005f7308 */ /* 0x000fe80000000800 */
[----:B------:R-:W-:-:S04]  /*7aa0*/  FFMA.FTZ R208, R24, UR4, -R208 ;  /* 0x0000000418d07c23 */ /* 0x000fc800080108d0 */
[----:B------:R1:W2:Y:S01]  /*7ab0*/  MUFU.EX2 R24, R204 ;  /* 0x000000cc00187308 */ /* 0x0002a20000000800 */
[----:B------:R-:W-:-:S07]  /*7ac0*/  FFMA.FTZ R17, -R17, R17, 1 ;  /* 0x3f80000011117423 */ /* 0x000fce0000010111 */
[----:B------:R-:W-:Y:S01]  /*7ad0*/  MUFU.EX2 R94, R94 ;  /* 0x0000005e005e7308 */ /* 0x000fe20000000800 */
[----:B-1----:R-:W-:-:S05]  /*7ae0*/  FSEL R204, R111, -INF , P1 ;  /* 0xff8000006fcc7808 */ /* 0x002fca0000800000 */
[----:B------:R-:W-:Y:S02]  /*7af0*/  FFMA.FTZ R204, R204, UR4, -R215 ;  /* 0x00000004cccc7c23 */ /* 0x000fe400080108d7 */
[----:B------:R1:W3:Y:S01]  /*7b00*/  SHFL.IDX PT, R215, R12, R231, 0x1f ;  /* 0x00001fe70cd77589 */ /* 0x0002e200000e0000 */
[----:B------:R-:W-:Y:S03]  /*7b10*/  MUFU.EX2 R96, R96 ;  /* 0x0000006000607308 */ /* 0x000fe60000000800 */
[----:B------:R-:W4:Y:S05]  /*7b20*/  SHFL.IDX PT, R231, R227, R231, 0x1f ;  /* 0x00001fe7e3e77589 */ /* 0x000f2a00000e0000 */
[----:B------:R-:W2:Y:S01]  /*7b30*/  MUFU.EX2 R90, R90 ;  /* 0x0000005a005a7308 */ /* 0x000ea20000000800 */
[----:B-1----:R-:W-:-:S05]  /*7b40*/  FSEL R12, R114, -INF , P1 ;  /* 0xff800000720c7808 */ /* 0x002fca0000800000 */
[----:B------:R-:W-:Y:S02]  /*7b50*/  FFMA.FTZ R217, R12, UR4, -R217 ;  /* 0x000000040cd97c23 */ /* 0x000fe400080108d9 */
[----:B------:R1:W-:Y:S02]  /*7b60*/  MUFU.EX2 R12, R216 ;  /* 0x000000d8000c7308 */ /* 0x0003e40000000800 */
[----:B-1----:R-:W-:Y:S01]  /*7b70*/  FFMA.FTZ R216, R221, UR4, -R218 ;  /* 0x00000004ddd87c23 */ /* 0x002fe200080108da */
[----:B------:R-:W-:Y:S01]  /*7b80*/  FSEL R218, R116, -INF , P2 ;  /* 0xff80000074da7808 */ /* 0x000fe20001000000 */
[----:B------:R-:W-:Y:S01]  /*7b90*/  FMUL.FTZ R33, R93, R33 ;  /* 0x000000215d217220 */ /* 0x000fe20000410000 */
[----:B------:R-:W-:Y:S01]  /*7ba0*/  FSEL R221, R197, -INF , P1 ;  /* 0xff800000c5dd7808 */ /* 0x000fe20000800000 */
[----:B------:R-:W-:Y:S01]  /*7bb0*/  FMUL.FTZ R35, R92, R35 ;  /* 0x000000235c237220 */ /* 0x000fe20000410000 */
[----:B------:R-:W-:Y:S02]  /*7bc0*/  VIADD R230, R7, 0xc ;  /* 0x0000000c07e67836 */ /* 0x000fe40000000000 */
[--C-:B---3--:R-:W-:Y:S01]  /*7bd0*/  FFMA.FTZ R218, R218, UR4, -R215.reuse ;  /* 0x00000004dada7c23 */ /* 0x108fe200080108d7 */
[----:B------:R-:W-:Y:S01]  /*7be0*/  FMUL.FTZ R28, R87, R28 ;  /* 0x0000001c571c7220 */ /* 0x000fe20000410000 */
[----:B------:R-:W-:Y:S01]  /*7bf0*/  FFMA.FTZ R215, R221, UR4, -R215 ;  /* 0x00000004ddd77c23 */ /* 0x000fe200080108d7 */
[----:B------:R-:W-:Y:S01]  /*7c00*/  FSEL R221, R196, -INF , P2 ;  /* 0xff800000c4dd7808 */ /* 0x000fe20001000000 */
[----:B------:R-:W-:Y:S01]  /*7c10*/  FMUL.FTZ R29, R86, R29 ;  /* 0x0000001d561d7220 */ /* 0x000fe20000410000 */
[--C-:B----4-:R-:W-:Y:S01]  /*7c20*/  FADD.FTZ R38, R38, -R231.reuse ;  /* 0x800000e726267221 */ /* 0x110fe20000010000 */
[----:B------:R-:W-:-:S02]  /*7c30*/  FADD.FTZ R36, R36, -R231 ;  /* 0x800000e724247221 */ /* 0x000fc40000010000 */
[--C-:B------:R-:W-:Y:S01]  /*7c40*/  FFMA.FTZ R221, R221, UR4, -R220.reuse ;  /* 0x00000004dddd7c23 */ /* 0x100fe200080108dc */
[----:B------:R-:W-:Y:S01]  /*7c50*/  FFMA.FTZ R220, R228, UR4, -R220 ;  /* 0x00000004e4dc7c23 */ /* 0x000fe200080108dc */
[C---:B------:R-:W-:Y:S01]  /*7c60*/  IADD3 R228, R7.reuse, 0x10, RZ ;  /* 0x0000001007e47810 */ /* 0x040fe20007ffe0ff */
[----:B------:R-:W-:Y:S01]  /*7c70*/  FMUL.FTZ R33, R20, R33 ;  /* 0x0000002114217220 */ /* 0x000fe20000410000 */
[C---:B------:R-:W-:Y:S02]  /*7c80*/  IADD3 R231, R7.reuse, 0x8, RZ ;  /* 0x0000000807e77810 */ /* 0x040fe40007ffe0ff */
[----:B------:R-:W-:Y:S02]  /*7c90*/  IADD3 R229, R7, 0x14, RZ ;  /* 0x0000001407e57810 */ /* 0x000fe40007ffe0ff */
[----:B------:R-:W1:Y:S01]  /*7ca0*/  SHFL.IDX PT, R228, R227, R228, 0x1f ;  /* 0x00001fe4e3e47589 */ /* 0x000e6200000e0000 */
[----:B------:R-:W-:Y:S01]  /*7cb0*/  FMUL.FTZ R36, R26, R36 ;  /* 0x000000241a247220 */ /* 0x000fe20000410000 */
[----:B------:R-:W-:Y:S01]  /*7cc0*/  FMUL.FTZ R30, R85, R30 ;  /* 0x0000001e551e7220 */ /* 0x000fe20000410000 */
[----:B------:R-:W-:Y:S01]  /*7cd0*/  VIADD R233, R7, 0x18 ;  /* 0x0000001807e97836 */ /* 0x000fe20000000000 */
[----:B------:R3:W4:Y:S01]  /*7ce0*/  SHFL.IDX PT, R227, R227, R11, 0x1f ;  /* 0x00001f0be3e37589 */ /* 0x00072200000e0000 */
[----:B------:R-:W-:Y:S01]  /*7cf0*/  FFMA.FTZ R78, -R78, R78, 1 ;  /* 0x3f8000004e4e7423 */ /* 0x000fe2000001014e */
[----:B------:R-:W-:Y:S01]  /*7d00*/  FFMA.FTZ R79, -R79, R79, 1 ;  /* 0x3f8000004f4f7423 */ /* 0x000fe2000001014f */
[----:B------:R-:W-:Y:S01]  /*7d10*/  FFMA.FTZ R80, -R80, R80, 1 ;  /* 0x3f80000050507423 */ /* 0x000fe20000010150 */
[----:B------:R-:W-:Y:S01]  /*7d20*/  FFMA.FTZ R74, -R74, R74, 1 ;  /* 0x3f8000004a4a7423 */ /* 0x000fe2000001014a */
[----:B------:R-:W-:Y:S01]  /*7d30*/  MUFU.EX2 R201, R201 ;  /* 0x000000c900c97308 */ /* 0x000fe20000000800 */
[----:B------:R-:W-:-:S07]  /*7d40*/  FFMA.FTZ R195, -R195, R195, 1 ;  /* 0x3f800000c3c37423 */ /* 0x000fce00000101c3 */
[----:B------:R-:W-:Y:S01]  /*7d50*/  MUFU.EX2 R210, R210 ;  /* 0x000000d200d27308 */ /* 0x000fe20000000800 */
[----:B------:R-:W-:-:S07]  /*7d60*/  FMUL.FTZ R20, R72, R35 ;  /* 0x0000002348147220 */ /* 0x000fce0000410000 */
[----:B------:R-:W-:Y:S01]  /*7d70*/  MUFU.EX2 R209, R209 ;  /* 0x000000d100d17308 */ /* 0x000fe20000000800 */
[----:B-1----:R-:W-:-:S07]  /*7d80*/  FADD.FTZ R34, R34, -R228 ;  /* 0x800000e422227221 */ /* 0x002fce0000010000 */
[----:B------:R-:W-:Y:S01]  /*7d90*/  MUFU.EX2 R205, R205 ;  /* 0x000000cd00cd7308 */ /* 0x000fe20000000800 */
[----:B------:R-:W-:-:S07]  /*7da0*/  FFMA.FTZ R101, -R101, R101, 1 ;  /* 0x3f80000065657423 */ /* 0x000fce0000010165 */
[----:B------:R-:W-:Y:S08]  /*7db0*/  MUFU.EX2 R212, R212 ;  /* 0x000000d400d47308 */ /* 0x000ff00000000800 */
        /* <DEDUP_REMOVED lines=19> */
[----:B---3--:R1:W-:Y:S01]  /*7ef0*/  MUFU.EX2 R11, R226 ;  /* 0x000000e2000b7308 */ /* 0x0083e20000000800 */
[--C-:B----4-:R-:W-:Y:S01]  /*7f00*/  FADD.FTZ R37, R37, -R227.reuse ;  /* 0x800000e325257221 */ /* 0x110fe20000010000 */
[----:B------:R-:W-:Y:S01]  /*7f10*/  FADD.FTZ R39, R39, -R227 ;  /* 0x800000e327277221 */ /* 0x000fe20000010000 */
[----:B------:R-:W-:Y:S01]  /*7f20*/  FFMA.FTZ R119, -R119, R119, 1 ;  /* 0x3f80000077777423 */ /* 0x000fe20000010177 */
[----:B------:R-:W-:Y:S01]  /*7f30*/  R2UR UR4, R236 ;  /* 0x00000000ec0472ca */ /* 0x000fe200000e0000 */
[----:B-1----:R-:W-:-:S03]  /*7f40*/  FFMA.FTZ R226, -R15, R15, 1 ;  /* 0x3f8000000fe27423 */ /* 0x002fc6000001010f */
[----:B------:R1:W-:Y:S02]  /*7f50*/  MUFU.EX2 R15, R224 ;  /* 0x000000e0000f7308 */ /* 0x0003e40000000800 */
[----:B-1----:R-:W-:Y:S01]  /*7f60*/  FMUL.FTZ R224, R226, R234 ;  /* 0x000000eae2e07220 */ /* 0x002fe20000410000 */
[----:B------:R-:W-:Y:S01]  /*7f70*/  FADD.FTZ R226, R25, -R232 ;  /* 0x800000e819e27221 */ /* 0x000fe20000010000 */
[----:B------:R-:W-:-:S04]  /*7f80*/  FFMA.FTZ R35, -R73, R73, 1 ;  /* 0x3f80000049237423 */ /* 0x000fc80000010149 */
[----:B------:R1:W-:Y:S01]  /*7f90*/  MUFU.EX2 R25, R225 ;  /* 0x000000e100197308 */ /* 0x0003e20000000800 */
[----:B------:R-:W-:-:S07]  /*7fa0*/  FADD.FTZ R232, R27, -R232 ;  /* 0x800000e81be87221 */ /* 0x000fce0000010000 */
[----:B------:R3:W4:Y:S01]  /*7fb0*/  MUFU.EX2 R27, R214 ;  /* 0x000000d6001b7308 */ /* 0x0007220000000800 */
[----:B-1----:R-:W-:-:S07]  /*7fc0*/  FADD.FTZ R225, R32, -R228 ;  /* 0x800000e420e17221 */ /* 0x002fce0000010000 */
[----:B------:R1:W4:Y:S01]  /*7fd0*/  MUFU.EX2 R32, R223 ;  /* 0x000000df00207308 */ /* 0x0003220000000800 */
[----:B---3--:R-:W-:Y:S01]  /*7fe0*/  FFMA.FTZ R214, -R3, R3, 1 ;  /* 0x3f80000003d67423 */ /* 0x008fe20000010103 */
[----:B------:R-:W-:Y:S01]  /*7ff0*/  FFMA.FTZ R227, -R2, R2, 1 ;  /* 0x3f80000002e37423 */ /* 0x000fe20000010102 */
[----:B------:R3:W5:Y:S04]  /*8000*/  LDL.LU R3, [R1+0x28] ;  /* 0x0000280001037983 */ /* 0x0007680000300800 */
[----:B------:R3:W5:Y:S01]  /*8010*/  LDL.LU R2, [R1+0x24] ;  /* 0x0000240001027983 */ /* 0x0007620000300800 */
[----:B------:R-:W-:Y:S01]  /*8020*/  FMUL.FTZ R34, R91, R34 ;  /* 0x000000225b227220 */ /* 0x000fe20000410000 */
[----:B-1----:R-:W-:Y:S01]  /*8030*/  FMUL.FTZ R223, R117, R226 ;  /* 0x000000e275df7220 */ /* 0x002fe20000410000 */
[----:B------:R-:W-:Y:S01]  /*8040*/  FMUL.FTZ R232, R89, R232 ;  /* 0x000000e859e87220 */ /* 0x000fe20000410000 */
[----:B------:R1:W3:Y:S01]  /*8050*/  LDS R226, [R9+0x380] ;  /* 0x0003800009e27984 */ /* 0x0002e20000000800 */
[----:B--2---:R-:W-:Y:S01]  /*8060*/  FMUL.FTZ R72, R24, R38 ;  /* 0x0000002618487220 */ /* 0x004fe20000410000 */
[----:B------:R-:W-:Y:S01]  /*8070*/  FMUL.FTZ R223, R214, R223 ;  /* 0x000000dfd6df7220 */ /* 0x000fe20000410000 */
[----:B------:R-:W-:Y:S01]  /*8080*/  FMUL.FTZ R214, R227, R232 ;  /* 0x000000e8e3d67220 */ /* 0x000fe20000410000 */
[----:B------:R-:W-:-:S02]  /*8090*/  VIADD R232, R7, 0x4 ;  /* 0x0000000407e87836 */ /* 0x000fc40000000000 */
[----:B------:R-:W-:Y:S01]  /*80a0*/  FMUL.FTZ R35, R35, R36 ;  /* 0x0000002423237220 */ /* 0x000fe20000410000 */
[----:B------:R-:W-:Y:S02]  /*80b0*/  VIADD R228, R7, 0x10 ;  /* 0x0000001007e47836 */ /* 0x000fe40000000000 */
[----:B------:R-:W-:Y:S01]  /*80c0*/  FFMA.FTZ R36, -R76, R76, 1 ;  /* 0x3f8000004c247423 */ /* 0x000fe2000001014c */
[----:B-1----:R1:W-:Y:S01]  /*80d0*/  MUFU.EX2 R9, R213 ;  /* 0x000000d500097308 */ /* 0x0023e20000000800 */
[----:B------:R-:W-:Y:S01]  /*80e0*/  FMUL.FTZ R39, R97, R39 ;  /* 0x0000002761277220 */ /* 0x000fe20000410000 */
[----:B------:R-:W-:Y:S02]  /*80f0*/  VIADD R234, R7, 0x1c ;  /* 0x0000001c07ea7836 */ /* 0x000fe40000000000 */
[----:B------:R-:W-:Y:S01]  /*8100*/  FMUL.FTZ R30, R17, R30 ;  /* 0x0000001e111e7220 */ /* 0x000fe20000410000 */
[----:B------:R-:W-:Y:S01]  /*8110*/  FMUL.FTZ R37, R90, R37 ;  /* 0x000000255a257220 */ /* 0x000fe20000410000 */
[----:B------:R-:W-:Y:S01]  /*8120*/  FMUL.FTZ R36, R36, R39 ;  /* 0x0000002724247220 */ /* 0x000fe20000410000 */
[----:B------:R-:W-:Y:S01]  /*8130*/  FFMA.FTZ R39, -R77, R77, 1 ;  /* 0x3f8000004d277423 */ /* 0x000fe2000001014d */
[----:B------:R-:W2:Y:S01]  /*8140*/  MUFU.EX2 R17, R199 ;  /* 0x000000c700117308 */ /* 0x000ea20000000800 */
[----:B-1----:R-:W-:Y:S01]  /*8150*/  FMUL.FTZ R213, R237, R28 ;  /* 0x0000001cedd57220 */ /* 0x002fe20000410000 */
[----:B------:R-:W-:Y:S01]  /*8160*/  FMUL.FTZ R28, R13, R31 ;  /* 0x0000001f0d1c7220 */ /* 0x000fe20000410000 */
[----:B------:R-:W-:Y:S01]  /*8170*/  FMUL.FTZ R31, R235, R29 ;  /* 0x0000001deb1f7220 */ /* 0x000fe20000410000 */
[----:B------:R-:W-:-:S02]  /*8180*/  FMUL.FTZ R37, R74, R37 ;  /* 0x000000254a257220 */ /* 0x000fc40000410000 */
[----:B------:R-:W-:Y:S01]  /*8190*/  FMUL.FTZ R29, R18, R28 ;  /* 0x0000001c121d7220 */ /* 0x000fe20000410000 */
[----:B------:R-:W-:Y:S01]  /*81a0*/  FFMA.FTZ R28, -R21, R21, 1 ;  /* 0x3f800000151c7423 */ /* 0x000fe20000010115 */
[----:B------:R-:W-:Y:S01]  /*81b0*/  FMUL.FTZ R21, R14, R225 ;  /* 0x000000e10e157220 */ /* 0x000fe20000410000 */
[----:B------:R1:W2:Y:S03]  /*81c0*/  MUFU.EX2 R18, R198 ;  /* 0x000000c600127308 */ /* 0x0002a60000000800 */
[----:B------:R-:W-:Y:S01]  /*81d0*/  FMUL.FTZ R21, R19, R21 ;  /* 0x0000001513157220 */ /* 0x000fe20000410000 */
[----:B------:R-:W-:Y:S01]  /*81e0*/  FMUL.FTZ R19, R28, R34 ;  /* 0x000000221c137220 */ /* 0x000fe20000410000 */
[----:B------:R-:W-:-:S04]  /*81f0*/  FFMA.FTZ R34, -R75, R75, 1 ;  /* 0x3f8000004b227423 */ /* 0x000fc8000001014b */
[----:B------:R-:W-:Y:S01]  /*8200*/  FMUL.FTZ R34, R34, R72 ;  /* 0x0000004822227220 */ /* 0x000fe20000410000 */
[----:B---3--:R-:W3:Y:S04]  /*8210*/  SHFL.IDX PT, R73, R226, R230, 0x1f ;  /* 0x00001fe6e2497589 */ /* 0x008ee800000e0000 */
[----:B------:R-:W2:Y:S04]  /*8220*/  SHFL.IDX PT, R28, R226, R7, 0x1f ;  /* 0x00001f07e21c7589 */ /* 0x000ea800000e0000 */
[----:B------:R-:W2:Y:S04]  /*8230*/  SHFL.IDX PT, R38, R226, R232, 0x1f ;  /* 0x00001fe8e2267589 */ /* 0x000ea800000e0000 */
[----:B------:R-:W2:Y:S04]  /*8240*/  SHFL.IDX PT, R72, R226, R231, 0x1f ;  /* 0x00001fe7e2487589 */ /* 0x000ea800000e0000 */
[----:B------:R-:W2:Y:S04]  /*8250*/  SHFL.IDX PT, R75, R226, R228, 0x1f ;  /* 0x00001fe4e24b7589 */ /* 0x000ea800000e0000 */
[----:B-1----:R-:W1:Y:S01]  /*8260*/  SHFL.IDX PT, R198, R226, R229, 0x1f ;  /* 0x00001fe5e2c67589 */ /* 0x002e6200000e0000 */
[----:B---3--:R-:W-:-:S03]  /*8270*/  FADD.FTZ R47, R47, -R73 ;  /* 0x800000492f2f7221 */ /* 0x008fc60000010000 */
[----:B------:R-:W3:Y:S01]  /*8280*/  SHFL.IDX PT, R199, R226, R233, 0x1f ;  /* 0x00001fe9e2c77589 */ /* 0x000ee200000e0000 */
[----:B------:R-:W-:Y:S01]  /*8290*/  FADD.FTZ R45, R45, -R73 ;  /* 0x800000492d2d7221 */ /* 0x000fe20000010000 */
[----:B----4-:R-:W-:Y:S01]  /*82a0*/  FMUL.FTZ R47, R27, R47 ;  /* 0x0000002f1b2f7220 */ /* 0x010fe20000410000 */
[--C-:B--2---:R-:W-:Y:S01]  /*82b0*/  FADD.FTZ R40, R40, -R28.reuse ;  /* 0x8000001c28287221 */ /* 0x104fe20000010000 */
[----:B------:R-:W-:Y:S01]  /*82c0*/  FADD.FTZ R28, R42, -R28 ;  /* 0x8000001c2a1c7221 */ /* 0x000fe20000010000 */
[----:B------:R-:W2:Y:S01]  /*82d0*/  SHFL.IDX PT, R226, R226, R234, 0x1f ;  /* 0x00001feae2e27589 */ /* 0x000ea200000e0000 */
[----:B------:R-:W-:Y:S01]  /*82e0*/  FMUL.FTZ R47, R84, R47 ;  /* 0x0000002f542f7220 */ /* 0x000fe20000410000 */
[----:B------:R-:W-:Y:S01]  /*82f0*/  FADD.FTZ R41, R41, -R38 ;  /* 0x8000002629297221 */ /* 0x000fe20000010000 */
[----:B------:R-:W-:Y:S01]  /*8300*/  FMUL.FTZ R40, R12, R40 ;  /* 0x000000280c287220 */ /* 0x000fe20000410000 */
[----:B------:R-:W4:Y:S01]  /*8310*/  LDL R84, [R1+0x10] ;  /* 0x0000100001547983 */ /* 0x000f220000100800 */
[----:B------:R-:W-:Y:S01]  /*8320*/  FADD.FTZ R46, R46, -R72 ;  /* 0x800000482e2e7221 */ /* 0x000fe20000010000 */
[----:B------:R-:W-:Y:S01]  /*8330*/  FMUL.FTZ R41, R95, R41 ;  /* 0x000000295f297220 */ /* 0x000fe20000410000 */
[----:B------:R-:W-:Y:S01]  /*8340*/  FADD.FTZ R38, R43, -R38 ;  /* 0x800000262b267221 */ /* 0x000fe20000010000 */
[----:B------:R1:W2:Y:S01]  /*8350*/  LDS R42, [R10+0x380] ;  /* 0x000380000a2a7984 */ /* 0x0002a20000000800 */
[----:B------:R-:W-:Y:S01]  /*8360*/  FMUL.FTZ R39, R39, R40 ;  /* 0x0000002827277220 */ /* 0x000fe20000410000 */
[----:B------:R-:W-:Y:S01]  /*8370*/  FMUL.FTZ R40, R78, R41 ;  /* 0x000000294e287220 */ /* 0x000fe20000410000 */
[--C-:B------:R-:W-:Y:S01]  /*8380*/  FADD.FTZ R48, R48, -R75.reuse ;  /* 0x8000004b30307221 */ /* 0x100fe20000010000 */
[----:B------:R-:W-:Y:S01]  /*8390*/  FFMA.FTZ R41, -R83, R83, 1 ;  /* 0x3f80000053297423 */ /* 0x000fe20000010153 */
[----:B------:R-:W-:Y:S01]  /*83a0*/  FMUL.FTZ R46, R15, R46 ;  /* 0x0000002e0f2e7220 */ /* 0x000fe20000410000 */
[----:B------:R-:W-:Y:S01]  /*83b0*/  FMUL.FTZ R28, R94, R28 ;  /* 0x0000001c5e1c7220 */ /* 0x000fe20000410000 */
[----:B------:R-:W-:Y:S01]  /*83c0*/  FMUL.FTZ R43, R96, R38 ;  /* 0x00000026602b7220 */ /* 0x000fe20000410000 */
[----:B------:R-:W-:Y:S01]  /*83d0*/  FADD.FTZ R44, R44, -R72 ;  /* 0x800000482c2c7221 */ /* 0x000fe20000010000 */
[----:B------:R-:W-:Y:S01]  /*83e0*/  FMUL.FTZ R41, R41, R46 ;  /* 0x0000002e29297220 */ /* 0x000fe20000410000 */
[----:B------:R-:W-:Y:S01]  /*83f0*/  FMUL.FTZ R73, R32, R48 ;  /* 0x0000003020497220 */ /* 0x000fe20000410000 */
[----:B-1----:R-:W-:Y:S01]  /*8400*/  FMUL.FTZ R10, R79, R28 ;  /* 0x0000001c4f0a7220 */ /* 0x002fe20000410000 */
[----:B------:R-:W-:Y:S01]  /*8410*/  FMUL.FTZ R38, R80, R43 ;  /* 0x0000002b50267220 */ /* 0x000fe20000410000 */
[----:B------:R-:W-:Y:S01]  /*8420*/  FFMA.FTZ R46, -R194, R194, 1 ;  /* 0x3f800000c22e7423 */ /* 0x000fe200000101c2 */
[----:B------:R-:W-:Y:S01]  /*8430*/  FFMA.FTZ R43, -R81, R81, 1 ;  /* 0x3f800000512b7423 */ /* 0x000fe20000010151 */
[----:B------:R-:W-:Y:S01]  /*8440*/  FMUL.FTZ R28, R11, R44 ;  /* 0x0000002c0b1c7220 */ /* 0x000fe20000410000 */
[----:B------:R-:W-:Y:S01]  /*8450*/  FADD.FTZ R49, R49, -R198 ;  /* 0x800000c631317221 */ /* 0x000fe20000010000 */
[----:B------:R-:W-:Y:S01]  /*8460*/  FMUL.FTZ R46, R46, R73 ;  /* 0x000000492e2e7220 */ /* 0x000fe20000410000 */
[----:B------:R-:W-:Y:S01]  /*8470*/  FADD.FTZ R50, R50, -R75 ;  /* 0x8000004b32327221 */ /* 0x000fe20000010000 */
[----:B------:R-:W-:Y:S01]  /*8480*/  FMUL.FTZ R43, R43, R28 ;  /* 0x0000001c2b2b7220 */ /* 0x000fe20000410000 */
[----:B------:R-:W-:Y:S01]  /*8490*/  FMUL.FTZ R28, R17, R49 ;  /* 0x00000031111c7220 */ /* 0x000fe20000410000 */
[--C-:B---3--:R-:W-:Y:S01]  /*84a0*/  FADD.FTZ R54, R54, -R199.reuse ;  /* 0x800000c736367221 */ /* 0x108fe20000010000 */
[--C-:B--2---:R-:W-:Y:S01]  /*84b0*/  FADD.FTZ R53, R53, -R226.reuse ;  /* 0x800000e235357221 */ /* 0x104fe20000010000 */
[----:B------:R-:W-:Y:S01]  /*84c0*/  FADD.FTZ R55, R55, -R226 ;  /* 0x800000e237377221 */ /* 0x000fe20000010000 */
[----:B------:R-:W-:Y:S01]  /*84d0*/  FMUL.FTZ R49, R195, R28 ;  /* 0x0000001cc3317220 */ /* 0x000fe20000410000 */
[----:B------:R-:W-:Y:S01]  /*84e0*/  FADD.FTZ R51, R51, -R198 ;  /* 0x800000c633337221 */ /* 0x000fe20000010000 */
[----:B------:R-:W1:Y:S01]  /*84f0*/  MUFU.EX2 R221, R221 ;  /* 0x000000dd00dd7308 */ /* 0x000e620000000800 */
[----:B------:R-:W-:Y:S01]  /*8500*/  FFMA.FTZ R48, -R99, R99, 1 ;  /* 0x3f80000063307423 */ /* 0x000fe20000010163 */
[----:B------:R-:W-:Y:S01]  /*8510*/  FFMA.FTZ R44, -R82, R82, 1 ;  /* 0x3f800000522c7423 */ /* 0x000fe20000010152 */
[----:B------:R-:W-:Y:S01]  /*8520*/  FMUL.FTZ R45, R25, R45 ;  /* 0x0000002d192d7220 */ /* 0x000fe20000410000 */
[----:B------:R-:W-:Y:S01]  /*8530*/  FADD.FTZ R52, R52, -R199 ;  /* 0x800000c734347221 */ /* 0x000fe20000010000 */
[----:B------:R-:W2:Y:S04]  /*8540*/  SHFL.IDX PT, R79, R42, R7, 0x1f ;  /* 0x00001f072a4f7589 */ /* 0x000ea800000e0000 */
[----:B------:R-:W3:Y:S04]  /*8550*/  SHFL.IDX PT, R76, R42, R232, 0x1f ;  /* 0x00001fe82a4c7589 */ /* 0x000ee800000e0000 */
[----:B------:R-:W1:Y:S04]  /*8560*/  SHFL.IDX PT, R74, R42, R230, 0x1f ;  /* 0x00001fe62a4a7589 */ /* 0x000e6800000e0000 */
[----:B------:R-:W1:Y:S04]  /*8570*/  SHFL.IDX PT, R77, R42, R231, 0x1f ;  /* 0x00001fe72a4d7589 */ /* 0x000e6800000e0000 */
[----:B------:R-:W1:Y:S04]  /*8580*/  SHFL.IDX PT, R73, R42, R233, 0x1f ;  /* 0x00001fe92a497589 */ /* 0x000e6800000e0000 */
[----:B------:R-:W1:Y:S04]  /*8590*/  SHFL.IDX PT, R75, R42, R228, 0x1f ;  /* 0x00001fe42a4b7589 */ /* 0x000e6800000e0000 */
[----:B------:R-:W-:Y:S01]  /*85a0*/  SHFL.IDX PT, R72, R42, R234, 0x1f ;  /* 0x00001fea2a487589 */ /* 0x000fe200000e0000 */
[----:B------:R-:W-:Y:S01]  /*85b0*/  FMUL.FTZ R83, R201, R54 ;  /* 0x00000036c9537220 */ /* 0x000fe20000410000 */
[----:B------:R-:W-:Y:S01]  /*85c0*/  MUFU.EX2 R220, R220 ;  /* 0x000000dc00dc7308 */ /* 0x000fe20000000800 */
[----:B------:R-:W-:Y:S01]  /*85d0*/  FMUL.FTZ R50, R9, R50 ;  /* 0x0000003209327220 */ /* 0x000fe20000410000 */
[----:B------:R1:W1:Y:S01]  /*85e0*/  SHFL.IDX PT, R28, R42, R229, 0x1f ;  /* 0x00001fe52a1c7589 */ /* 0x00026200000e0000 */
[----:B------:R-:W-:Y:S01]  /*85f0*/  FMUL.FTZ R54, R210, R53 ;  /* 0x00000035d2367220 */ /* 0x000fe20000410000 */
[----:B------:R-:W-:Y:S01]  /*8600*/  FMUL.FTZ R78, R209, R55 ;  /* 0x00000037d14e7220 */ /* 0x000fe20000410000 */
[----:B------:R-:W-:Y:S01]  /*8610*/  FMUL.FTZ R51, R18, R51 ;  /* 0x0000003312337220 */ /* 0x000fe20000410000 */
[----:B------:R-:W-:Y:S01]  /*8620*/  FMUL.FTZ R44, R44, R45 ;  /* 0x0000002d2c2c7220 */ /* 0x000fe20000410000 */
[----:B------:R-:W-:Y:S01]  /*8630*/  FMUL.FTZ R53, R101, R54 ;  /* 0x0000003665357220 */ /* 0x000fe20000410000 */
[--C-:B--2---:R-:W-:Y:S01]  /*8640*/  FADD.FTZ R54, R56, -R79.reuse ;  /* 0x8000004f38367221 */ /* 0x104fe20000010000 */
[--C-:B---3--:R-:W-:Y:S01]  /*8650*/  FADD.FTZ R56, R57, -R76.reuse ;  /* 0x8000004c39387221 */ /* 0x108fe20000010000 */
[----:B------:R-:W-:Y:S01]  /*8660*/  FADD.FTZ R55, R58, -R79 ;  /* 0x8000004f3a377221 */ /* 0x000fe20000010000 */
[----:B------:R-:W-:Y:S01]  /*8670*/  FADD.FTZ R59, R59, -R76 ;  /* 0x8000004c3b3b7221 */ /* 0x000fe20000010000 */
[----:B-1----:R-:W1:Y:S01]  /*8680*/  MUFU.EX2 R42, R216 ;  /* 0x000000d8002a7308 */ /* 0x002e620000000800 */
[--C-:B------:R-:W-:Y:S01]  /*8690*/  FADD.FTZ R58, R61, -R74.reuse ;  /* 0x8000004a3d3a7221 */ /* 0x100fe20000010000 */
[----:B------:R-:W-:Y:S01]  /*86a0*/  FADD.FTZ R60, R60, -R77 ;  /* 0x8000004d3c3c7221 */ /* 0x000fe20000010000 */
[--C-:B------:R-:W-:Y:S01]  /*86b0*/  FADD.FTZ R57, R68, -R73.reuse ;  /* 0x8000004944397221 */ /* 0x100fe20000010000 */
[----:B------:R-:W-:Y:S01]  /*86c0*/  FADD.FTZ R70, R70, -R73 ;  /* 0x8000004946467221 */ /* 0x000fe20000010000 */
[----:B------:R-:W-:Y:S01]  /*86d0*/  FADD.FTZ R77, R62, -R77 ;  /* 0x8000004d3e4d7221 */ /* 0x000fe20000010000 */
[----:B------:R-:W-:Y:S01]  /*86e0*/  FFMA.FTZ R73, -R105, R105, 1 ;  /* 0x3f80000069497423 */ /* 0x000fe20000010169 */
[----:B------:R-:W-:Y:S01]  /*86f0*/  FMUL.FTZ R56, R205, R56 ;  /* 0x00000038cd387220 */ /* 0x000fe20000410000 */
[----:B------:R-:W-:Y:S01]  /*8700*/  FMUL.FTZ R48, R48, R51 ;  /* 0x0000003330307220 */ /* 0x000fe20000410000 */
[----:B------:R-:W-:Y:S01]  /*8710*/  FADD.FTZ R63, R63, -R74 ;  /* 0x8000004a3f3f7221 */ /* 0x000fe20000010000 */
[----:B------:R-:W-:Y:S01]  /*8720*/  FMUL.FTZ R62, R212, R59 ;  /* 0x0000003bd43e7220 */ /* 0x000fe20000410000 */
[----:B------:R-:W-:Y:S01]  /*8730*/  FFMA.FTZ R51, -R103, R103, 1 ;  /* 0x3f80000067337423 */ /* 0x000fe20000010167 */
[----:B------:R-:W-:Y:S01]  /*8740*/  FFMA.FTZ R76, -R109, R109, 1 ;  /* 0x3f8000006d4c7423 */ /* 0x000fe2000001016d */
[----:B------:R-:W-:Y:S01]  /*8750*/  FMUL.FTZ R59, R207, R58 ;  /* 0x0000003acf3b7220 */ /* 0x000fe20000410000 */
[--C-:B------:R-:W-:Y:S01]  /*8760*/  FADD.FTZ R64, R64, -R75.reuse ;  /* 0x8000004b40407221 */ /* 0x100fe20000010000 */
[----:B------:R-:W-:Y:S01]  /*8770*/  FMUL.FTZ R73, R73, R56 ;  /* 0x0000003849497220 */ /* 0x000fe20000410000 */
[----:B------:R-:W-:Y:S01]  /*8780*/  FFMA.FTZ R74, -R110, R110, 1 ;  /* 0x3f8000006e4a7423 */ /* 0x000fe2000001016e */
[----:B------:R-:W-:Y:S01]  /*8790*/  FMUL.FTZ R77, R208, R77 ;  /* 0x0000004dd04d7220 */ /* 0x000fe20000410000 */
[----:B------:R-:W-:Y:S01]  /*87a0*/  FMUL.FTZ R56, R204, R63 ;  /* 0x0000003fcc387220 */ /* 0x000fe20000410000 */
[----:B------:R-:W-:Y:S01]  /*87b0*/  FFMA.FTZ R45, -R98, R98, 1 ;  /* 0x3f800000622d7423 */ /* 0x000fe20000010162 */
[----:B------:R-:W-:Y:S01]  /*87c0*/  FMUL.FTZ R51, R51, R78 ;  /* 0x0000004e33337220 */ /* 0x000fe20000410000 */
[--C-:B------:R-:W-:Y:S01]  /*87d0*/  FADD.FTZ R65, R65, -R28.reuse ;  /* 0x8000001c41417221 */ /* 0x100fe20000010000 */
[----:B------:R-:W-:Y:S01]  /*87e0*/  FMUL.FTZ R76, R76, R59 ;  /* 0x0000003b4c4c7220 */ /* 0x000fe20000410000 */
[----:B------:R-:W-:Y:S01]  /*87f0*/  FADD.FTZ R67, R67, -R28 ;  /* 0x8000001c43437221 */ /* 0x000fe20000010000 */
[----:B------:R-:W-:Y:S01]  /*8800*/  FFMA.FTZ R78, -R112, R112, 1 ;  /* 0x3f800000704e7423 */ /* 0x000fe20000010170 */
[----:B------:R-:W-:Y:S01]  /*8810*/  FMUL.FTZ R59, R219, R64 ;  /* 0x00000040db3b7220 */ /* 0x000fe20000410000 */
[----:B------:R-:W-:Y:S01]  /*8820*/  FMUL.FTZ R81, R200, R52 ;  /* 0x00000034c8517220 */ /* 0x000fe20000410000 */
[--C-:B------:R-:W-:Y:S01]  /*8830*/  FADD.FTZ R28, R69, -R72.reuse ;  /* 0x80000048451c7221 */ /* 0x100fe20000010000 */
[----:B------:R-:W-:Y:S01]  /*8840*/  FMUL.FTZ R74, R74, R77 ;  /* 0x0000004d4a4a7220 */ /* 0x000fe20000410000 */
[----:B------:R-:W-:Y:S01]  /*8850*/  FADD.FTZ R66, R66, -R75 ;  /* 0x8000004b42427221 */ /* 0x000fe20000010000 */
[----:B------:R-:W-:Y:S01]  /*8860*/  FADD.FTZ R71, R71, -R72 ;  /* 0x8000004847477221 */ /* 0x000fe20000010000 */
        /* <DEDUP_REMOVED lines=14> */
[----:B------:R-:W-:Y:S01]  /*8950*/  FFMA.FTZ R79, -R114, R114, 1 ;  /* 0x3f800000724f7423 */ /* 0x000fe20000010172 */
[----:B------:R-:W-:Y:S01]  /*8960*/  FFMA.FTZ R81, -R113, R113, 1 ;  /* 0x3f80000071517423 */ /* 0x000fe20000010171 */
[----:B------:R-:W-:Y:S01]  /*8970*/  FFMA.FTZ R80, -R115, R115, 1 ;  /* 0x3f80000073507423 */ /* 0x000fe20000010173 */
[----:B------:R-:W-:Y:S01]  /*8980*/  FMUL.FTZ R66, R217, R66 ;  /* 0x00000042d9427220 */ /* 0x000fe20000410000 */
        /* <DEDUP_REMOVED lines=266> */
.L_x_3035:
        /* <DEDUP_REMOVED lines=43> */
[----:B-----5:R2:W-:Y:S04]  /*9ce0*/  STS.128 [R2+0x8000], R40 ;  /* 0x0080002802007388 */ /* 0x0205e80000000c00 */
        /* <DEDUP_REMOVED lines=14> */
.L_x_3036:
[----:B------:R-:W-:Y:S01]  /*9dd0*/  UIADD3 UR45, UR45, 0x1, URZ ;  /* 0x000000012d2d7890 */ /* 0x000fe2000fffe03f */
[----:B------:R-:W-:Y:S02]  /*9de0*/  VIADD R5, R5, 0x26820 ;  /* 0x0002682005057836 */ /* 0x000fe40000000000 */
[----:B------:R-:W-:Y:S01]  /*9df0*/  VIADD R0, R0, 0x1 ;  /* 0x0000000100007836 */ /* 0x000fe20000000000 */
[----:B------:R-:W-:Y:S02]  /*9e00*/  UISETP.GE.AND UP0, UPT, UR45, UR44, UPT ;  /* 0x0000002c2d00728c */ /* 0x000fe4000bf06270 */
[----:B------:R-:W-:Y:S02]  /*9e10*/  PRMT R5, RZ, 0x654, R5 ;  /* 0x00000654ff057816 */ /* 0x000fe40000000005 */
[C---:B------:R-:W-:Y:S02]  /*9e20*/  ISETP.NE.AND P0, PT, R0.reuse, 0x2, PT ;  /* 0x000000020000780c */ /* 0x040fe40003f05270 */
[----:B------:R-:W-:Y:S01]  /*9e30*/  PLOP3.LUT P1, PT, PT, PT, UP0, 0x80, 0x0 ;  /* 0x000000000000781c */ /* 0x000fe20003f2f008 */
[----:B------:R1:W-:Y:S01]  /*9e40*/  SYNCS.ARRIVE.TRANS64.RED.A1T0 RZ, [R5+URZ], RZ ;  /* 0x000000ff05ff79a7 */ /* 0x0003e2000810043f */
[----:B------:R-:W-:-:S02]  /*9e50*/  SEL R0, R0, RZ, P0 ;  /* 0x000000ff00007207 */ /* 0x000fc40000000000 */
[----:B-1----:R-:W-:-:S04]  /*9e60*/  SEL R5, RZ, 0x1, P0 ;  /* 0x00000001ff057807 */ /* 0x002fc80000000000 */
[----:B------:R-:W-:-:S05]  /*9e70*/  LOP3.LUT R4, R4, R5, RZ, 0x3c, !PT ;  /* 0x0000000504047212 */ /* 0x000fca00078e3cff */
[----:B------:R-:W-:Y:S05]  /*9e80*/  @!P1 BRA `(.L_x_3037) ;  /* 0xffffffc400389947 */ /* 0x000fea000383ffff */
.L_x_3026:
        /* <DEDUP_REMOVED lines=34> */
.L_x_3006:
[----:B------:R-:W-:Y:S05]  /*a0b0*/  @P0 BRA `(.L_x_3038) ;  /* 0x0000001000ac0947 */ /* 0x000fea0003800000 */
[----:B------:R-:W1:Y:S01]  /*a0c0*/  S2R R0, SR_TID.X ;  /* 0x0000000000007919 */ /* 0x000e620000002100 */
[----:B------:R-:W3:Y:S01]  /*a0d0*/  S2UR UR5, SR_CgaCtaId ;  /* 0x00000000000579c3 */ /* 0x000ee20000008800 */
[----:B------:R-:W-:Y:S01]  /*a0e0*/  UMOV UR4, 0x400 ;  /* 0x0000040000047882 */ /* 0x000fe20000000000 */
[----:B------:R-:W-:-:S06]  /*a0f0*/  F2FP.BF16.F32.PACK_AB R152, R153, R152 ;  /* 0x000000989998723e */ /* 0x000fcc00000010ff */
[----:B------:R-:W-:Y:S01]  /*a100*/  BAR.SYNC.DEFER_BLOCKING 0x1, 0x100 ;  /* 0x0044000000007b1d */ /* 0x000fe20000010000 */
[----:B------:R-:W-:Y:S02]  /*a110*/  F2FP.BF16.F32.PACK_AB R153, R155, R154 ;  /* 0x0000009a9b99723e */ /* 0x000fe400000010ff */
[----:B------:R-:W-:Y:S02]  /*a120*/  F2FP.BF16.F32.PACK_AB R160, R161, R160 ;  /* 0x000000a0a1a0723e */ /* 0x000fe400000010ff */
[----:B------:R-:W-:Y:S01]  /*a130*/  F2FP.BF16.F32.PACK_AB R154, R157, R156 ;  /* 0x0000009c9d9a723e */ /* 0x000fe200000010ff */
[----:B------:R-:W-:Y:S01]  /*a140*/  ULDC.64 UR8, c[0x0][0x878] ;  /* 0x00021e0000087ab9 */ /* 0x000fe20000000a00 */
[----:B------:R-:W-:Y:S01]  /*a150*/  F2FP.BF16.F32.PACK_AB R155, R159, R158 ;  /* 0x0000009e9f9b723e */ /* 0x000fe200000010ff */
[----:B------:R-:W-:Y:S01]  /*a160*/  UISETP.NE.U32.AND UP0, UPT, UR8, URZ, UPT ;  /* 0x0000003f0800728c */ /* 0x000fe2000bf05070 */
[----:B------:R-:W-:Y:S02]  /*a170*/  F2FP.BF16.F32.PACK_AB R161, R163, R162 ;  /* 0x000000a2a3a1723e */ /* 0x000fe400000010ff */
[----:B------:R-:W-:Y:S01]  /*a180*/  F2FP.BF16.F32.PACK_AB R168, R169, R168 ;  /* 0x000000a8a9a8723e */ /* 0x000fe200000010ff */
[----:B------:R-:W-:Y:S01]  /*a190*/  UISETP.NE.AND.EX UP0, UPT, UR9, URZ, UPT, UP0 ;  /* 0x0000003f0900728c */ /* 0x000fe2000bf05300 */
[----:B------:R-:W-:-:S02]  /*a1a0*/  F2FP.BF16.F32.PACK_AB R162, R165, R164 ;  /* 0x000000a4a5a2723e */ /* 0x000fc400000010ff */
        /* <DEDUP_REMOVED lines=8> */
[----:B-1----:R-:W-:Y:S02]  /*a230*/  IADD3 R13, R0, -0x80, RZ ;  /* 0xffffff80000d7810 */ /* 0x002fe40007ffe0ff */
[----:B------:R-:W-:Y:S02]  /*a240*/  F2FP.BF16.F32.PACK_AB R120, R121, R120 ;  /* 0x000000787978723e */ /* 0x000fe400000010ff */
[----:B--2---:R-:W-:Y:S02]  /*a250*/  SHF.R.S32.HI R10, RZ, 0x1f, R13 ;  /* 0x0000001fff0a7819 */ /* 0x004fe4000001140d */
        /* <DEDUP_REMOVED lines=21> */
[----:B------:R-:W-:Y:S01]  /*a3b0*/  R2P PR, R5, 0x6 ;  /* 0x0000000605007804 */ /* 0x000fe20000000000 */
[----:B------:R-:W-:Y:S01]  /*a3c0*/  IMAD.MOV.U32 R5, RZ, RZ, 0x40 ;  /* 0x00000040ff057424 */ /* 0x000fe200078e00ff */
[----:B------:R-:W-:Y:S02]  /*a3d0*/  LOP3.LUT R0, R0, 0x1c0, RZ, 0xc0, !PT ;  /* 0x000001c000007812 */ /* 0x000fe400078ec0ff */
[----:B------:R-:W-:Y:S02]  /*a3e0*/  F2FP.BF16.F32.PACK_AB R131, R135, R134 ;  /* 0x000000868783723e */ /* 0x000fe400000010ff */
[----:B------:R-:W-:-:S02]  /*a3f0*/  LOP3.LUT R7, R0, 0x8, R7, 0xf8, !PT ;  /* 0x0000000800077812 */ /* 0x000fc400078ef807 */
[----:B------:R-:W-:Y:S01]  /*a400*/  SHF.R.U32.HI R2, RZ, 0x3, R0 ;  /* 0x00000003ff027819 */ /* 0x000fe20000011600 */
[----:B------:R-:W-:Y:S01]  /*a410*/  IMAD.SHL.U32 R0, R4, 0x20, RZ ;  /* 0x0000002004007824 */ /* 0x000fe200078e00ff */
[----:B------:R-:W-:Y:S02]  /*a420*/  SEL R5, R5, 0xffffffc0, !P2 ;  /* 0xffffffc005057807 */ /* 0x000fe40005000000 */
[----:B------:R-:W-:Y:S02]  /*a430*/  LOP3.LUT R2, R7, R2, RZ, 0x3c, !PT ;  /* 0x0000000207027212 */ /* 0x000fe400078e3cff */
[----:B------:R-:W-:Y:S02]  /*a440*/  LOP3.LUT R0, R0, 0x7ffffc00, RZ, 0xc0, !PT ;  /* 0x7ffffc0000007812 */ /* 0x000fe400078ec0ff */
[----:B------:R-:W-:Y:S02]  /*a450*/  F2FP.BF16.F32.PACK_AB R137, R139, R138 ;  /* 0x0000008a8b89723e */ /* 0x000fe400000010ff */
[----:B------:R-:W-:-:S02]  /*a460*/  IADD3 R0, R2, R3, R0 ;  /* 0x0000000302007210 */ /* 0x000fc40007ffe000 */
[----:B------:R-:W-:Y:S02]  /*a470*/  MOV R3, 0x20 ;  /* 0x0000002000037802 */ /* 0x000fe40000000f00 */
        /* <DEDUP_REMOVED lines=15> */
[----:B------:R-:W-:Y:S02]  /*a570*/  ISETP.NE.U32.AND P4, PT, RZ, UR4, PT ;  /* 0x00000004ff007c0c */ /* 0x000fe4000bf85070 */
[----:B------:R-:W-:Y:S01]  /*a580*/  PLOP3.LUT P1, PT, PT, PT, UP0, 0x80, 0x0 ;  /* 0x000000000000781c */ /* 0x000fe20003f2f008 */
[----:B------:R1:W-:Y:S01]  /*a590*/  STSM.16.M88.4 [R0], R120 ;  /* 0x0000007800007844 */ /* 0x0003e20000000200 */
[----:B------:R-:W-:Y:S01]  /*a5a0*/  ISETP.NE.AND.EX P4, PT, RZ, UR5, PT, P4 ;  /* 0x00000005ff007c0c */ /* 0x000fe2000bf85340 */
[----:B------:R-:W-:-:S02]  /*a5b0*/  ULDC.64 UR4, c[0x0][0x870] ;  /* 0x00021c0000047ab9 */ /* 0x000fc40000000a00 */
[----:B------:R2:W-:Y:S01]  /*a5c0*/  STSM.16.M88.4 [R2+-0x4000], R128 ;  /* 0xffc0008002007844 */ /* 0x0005e20000000200 */
[----:B------:R-:W-:-:S03]  /*a5d0*/  UIMAD.WIDE UR4, UR41, 0x4, UR4 ;  /* 0x00000004290478a5 */ /* 0x000fc6000f8e0204 */
[----:B------:R-:W-:Y:S03]  /*a5e0*/  STSM.16.M88.4 [R8+-0x4000], R136 ;  /* 0xffc0008808007844 */ /* 0x000fe60000000200 */
[----:B------:R-:W-:Y:S01]  /*a5f0*/  MOV R4, UR4 ;  /* 0x0000000400047c02 */ /* 0x000fe20008000f00 */
[----:B------:R3:W-:Y:S01]  /*a600*/  STSM.16.M88.4 [R3+-0x4000], R144 ;  /* 0xffc0009003007844 */ /* 0x0007e20000000200 */
[----:B------:R-:W-:Y:S01]  /*a610*/  IMAD.U32 R5, RZ, RZ, UR5 ;  /* 0x00000005ff057e24 */ /* 0x000fe2000f8e00ff */
[----:B------:R-:W-:Y:S01]  /*a620*/  @UP0 ULDC.64 UR4, c[0x0][0x878] ;  /* 0x00021e0000040ab9 */ /* 0x000fe20000000a00 */
[----:B------:R-:W-:Y:S01]  /*a630*/  BAR.SYNC.DEFER_BLOCKING 0x1, 0x100 ;  /* 0x0044000000007b1d */ /* 0x000fe20000010000 */
[----:B------:R-:W-:-:S06]  /*a640*/  @UP0 UIMAD.WIDE UR4, UR41, 0x4, UR4 ;  /* 0x00000004290408a5 */ /* 0x000fcc000f8e0204 */
[----:B------:R-:W-:Y:S01]  /*a650*/  IMAD.U32 R6, RZ, RZ, UR4 ;  /* 0x00000004ff067e24 */ /* 0x000fe2000f8e00ff */
[----:B------:R-:W-:Y:S01]  /*a660*/  MOV R7, UR5 ;  /* 0x0000000500077c02 */ /* 0x000fe20008000f00 */
[----:B------:R-:W4:Y:S04]  /*a670*/  @P4 LDG.E R9, desc[UR38][R4.64] ;  /* 0x0000002604094981 */ /* 0x000f28000c1e1900 */
[----:B------:R5:W4:Y:S01]  /*a680*/  @P1 LDG.E R6, desc[UR38][R6.64] ;  /* 0x0000002606061981 */ /* 0x000b22000c1e1900 */
[----:B------:R-:W-:Y:S01]  /*a690*/  LEA.HI R19, R10, R13, RZ, 0x3 ;  /* 0x0000000d0a137211 */ /* 0x000fe200078f18ff */
[----:B------:R-:W-:-:S03]  /*a6a0*/  ULDC UR4, c[0x0][0x808] ;  /* 0x0002020000047ab9 */ /* 0x000fc60000000800 */
[----:B-1----:R-:W-:Y:S02]  /*a6b0*/  LOP3.LUT R0, R19, 0x1ffffff8, RZ, 0xc0, !PT ;  /* 0x1ffffff813007812 */ /* 0x002fe400078ec0ff */
[----:B------:R-:W-:-:S03]  /*a6c0*/  SHF.R.S32.HI R19, RZ, 0x3, R19 ;  /* 0x00000003ff137819 */ /* 0x000fc60000011413 */
[----:B------:R-:W-:Y:S01]  /*a6d0*/  IMAD.IADD R0, R13, 0x1, -R0 ;  /* 0x000000010d007824 */ /* 0x000fe200078e0a00 */
[----:B-----5:R-:W-:Y:S01]  /*a6e0*/  LEA.HI R7, R10, R13, RZ, 0x6 ;  /* 0x0000000d0a077211 */ /* 0x020fe200078f30ff */
[----:B--2---:R-:W-:-:S03]  /*a6f0*/  IMAD.SHL.U32 R2, R19, 0x40, RZ ;  /* 0x0000004013027824 */ /* 0x004fc600078e00ff */
[----:B------:R-:W-:Y:S01]  /*a700*/  SHF.L.U32 R20, R0, 0x3, RZ ;  /* 0x0000000300147819 */ /* 0x000fe200000006ff */
[----:B------:R-:W-:Y:S01]  /*a710*/  IMAD.SHL.U32 R7, R7, 0x8, RZ ;  /* 0x0000000807077824 */ /* 0x000fe200078e00ff */
[----:B------:R-:W-:Y:S02]  /*a720*/  LOP3.LUT R11, R2, 0x1c0, RZ, 0xc0, !PT ;  /* 0x000001c0020b7812 */ /* 0x000fe400078ec0ff */
[----:B---3--:R-:W-:Y:S02]  /*a730*/  CS2R R2, SRZ ;  /* 0x0000000000027805 */ /* 0x008fe4000001ff00 */
[----:B------:R-:W-:Y:S02]  /*a740*/  LOP3.LUT R0, R11, 0x38, R20, 0xf8, !PT ;  /* 0x000000380b007812 */ /* 0x000fe400078ef814 */
[----:B------:R-:W-:-:S04]  /*a750*/  SHF.R.U32.HI R11, RZ, 0x3, R11 ;  /* 0x00000003ff0b7819 */ /* 0x000fc8000001160b */
[----:B------:R-:W-:-:S04]  /*a760*/  LOP3.LUT R0, R0, R11, RZ, 0x3c, !PT ;  /* 0x0000000b00007212 */ /* 0x000fc800078e3cff */
[----:B------:R-:W-:Y:S01]  /*a770*/  LOP3.LUT R0, R0, 0x7ffffe00, R7, 0xf8, !PT ;  /* 0x7ffffe0000007812 */ /* 0x000fe200078ef807 */
[--C-:B----4-:R-:W-:Y:S01]  /*a780*/  @P4 IMAD.MOV.U32 R2, RZ, RZ, R9.reuse ;  /* 0x000000ffff024224 */ /* 0x110fe200078e0009 */
[----:B------:R-:W-:Y:S02]  /*a790*/  @P4 SHF.R.S32.HI R3, RZ, 0x1f, R9 ;  /* 0x0000001fff034819 */ /* 0x000fe40000011409 */
[----:B------:R-:W-:Y:S02]  /*a7a0*/  @P1 R2UR UR4, R6 ;  /* 0x00000000060412ca */ /* 0x000fe400000e0000 */
[----:B------:R-:W-:Y:S01]  /*a7b0*/  IADD3 R16, P0, R19, R2, RZ ;  /* 0x0000000213107210 */ /* 0x000fe20007f1e0ff */
[----:B------:R-:W-:-:S12]  /*a7c0*/  @P1 BRA `(.L_x_3039) ;  /* 0x0000000000181947 */ /* 0x000fd80003800000 */
[----:B------:R-:W-:Y:S05]  /*a7d0*/  @!P4 BRA `(.L_x_3039) ;  /* 0x000000000014c947 */ /* 0x000fea0003800000 */
[----:B------:R-:W2:Y:S04]  /*a7e0*/  LDG.E R7, desc[UR38][R4.64] ;  /* 0x0000002604077981 */ /* 0x000ea8000c1e1900 */
[----:B------:R-:W3:Y:S01]  /*a7f0*/  LDG.E R6, desc[UR38][R4.64+0x4] ;  /* 0x0000042604067981 */ /* 0x000ee2000c1e1900 */
[----:B--2---:R-:W-:Y:S02]  /*a800*/  R2UR UR5, R7 ;  /* 0x00000000070572ca */ /* 0x004fe400000e0000 */
[----:B---3--:R-:W-:-:S13]  /*a810*/  R2UR UR4, R6 ;  /* 0x00000000060472ca */ /* 0x008fda00000e0000 */
[----:B------:R-:W-:-:S12]  /*a820*/  UIADD3 UR4, -UR5, UR4, URZ ;  /* 0x0000000405047290 */ /* 0x000fd8000fffe13f */
.L_x_3039:
[----:B------:R-:W-:Y:S01]  /*a830*/  LEA R0, R0, UR6, 0x1 ;  /* 0x0000000600007c11 */ /* 0x000fe2000f8e08ff */
[----:B------:R-:W1:Y:S01]  /*a840*/  LDC R31, c[0x0][0x83c] ;  /* 0x00020f00ff1f7b82 */ /* 0x000e620000000800 */
[----:B------:R-:W-:Y:S01]  /*a850*/  UIMAD UR4, UR37, -0x80, UR4 ;  /* 0xffffff80250478a4 */ /* 0x000fe2000f8e0204 */
[C---:B------:R-:W-:Y:S01]  /*a860*/  VIADD R2, R19.reuse, 0x20 ;  /* 0x0000002013027836 */ /* 0x040fe20000000000 */
[----:B------:R-:W-:Y:S01]  /*a870*/  USHF.R.S32.HI UR5, URZ, 0x1f, UR41 ;  /* 0x0000001f3f057899 */ /* 0x000fe20008011429 */
[----:B------:R2:W3:Y:S01]  /*a880*/  LDS.128 R12, [R0+0x1000] ;  /* 0x00100000000c7984 */ /* 0x0004e20000000c00 */
[----:B------:R-:W-:Y:S01]  /*a890*/  ULDC.64 UR6, c[0x0][0x850] ;  /* 0x0002140000067ab9 */ /* 0x000fe20000000a00 */
[C---:B------:R-:W-:Y:S01]  /*a8a0*/  LEA.HI.X.SX32 R17, R19.reuse, R3, 0x1, P0 ;  /* 0x0000000313117211 */ /* 0x040fe200000f0eff */
[----:B------:R-:W-:Y:S01]  /*a8b0*/  IMAD.U32 R3, RZ, RZ, UR6 ;  /* 0x00000006ff037e24 */ /* 0x000fe2000f8e00ff */
[----:B------:R2:W4:Y:S01]  /*a8c0*/  LDS.128 R8, [R0+0x2000] ;  /* 0x0020000000087984 */ /* 0x0005220000000c00 */
[----:B------:R-:W-:Y:S01]  /*a8d0*/  MOV R22, UR4 ;  /* 0x0000000400167c02 */ /* 0x000fe20008000f00 */
[----:B------:R-:W-:Y:S01]  /*a8e0*/  UIMAD UR4, UR46, UR6, URZ ;  /* 0x000000062e0472a4 */ /* 0x000fe2000f8e023f */
[--C-:B------:R-:W-:Y:S01]  /*a8f0*/  SHF.R.S32.HI R21, RZ, 0x1f, R20.reuse ;  /* 0x0000001fff157819 */ /* 0x100fe20000011414 */
[----:B------:R2:W2:Y:S01]  /*a900*/  LDS.128 R4, [R0+0x3000] ;  /* 0x0030000000047984 */ /* 0x0004a20000000c00 */
[----:B------:R-:W-:Y:S01]  /*a910*/  VIMNMX R22, R22, 0x80, PT ;  /* 0x0000008016167848 */ /* 0x000fe20003fe0100 */
[----:B------:R-:W2:Y:S01]  /*a920*/  LDC R33, c[0x0][0x80c] ;  /* 0x00020300ff217b82 */ /* 0x000ea20000000800 */
[----:B------:R-:W-:Y:S01]  /*a930*/  IMAD.U32 R30, RZ, RZ, UR5 ;  /* 0x00000005ff1e7e24 */ /* 0x000fe2000f8e00ff */
[----:B------:R-:W-:Y:S01]  /*a940*/  UIMAD UR4, UR40, UR7, UR4 ;  /* 0x00000007280472a4 */ /* 0x000fe2000f8e0204 */
[-C--:B------:R-:W-:Y:S01]  /*a950*/  ISETP.GE.AND P3, PT, R19, R22.reuse, PT ;  /* 0x000000161300720c */ /* 0x080fe20003f66270 */
[----:B------:R-:W-:Y:S01]  /*a960*/  IMAD.U32 R27, RZ, RZ, UR37 ;  /* 0x00000025ff1b7e24 */ /* 0x000fe2000f8e00ff */
[-C--:B------:R-:W-:Y:S01]  /*a970*/  ISETP.GE.AND P2, PT, R2, R22.reuse, PT ;  /* 0x000000160200720c */ /* 0x080fe20003f46270 */
[----:B------:R-:W-:Y:S01]  /*a980*/  IMAD.WIDE.U32 R2, R3, UR40, R20 ;  /* 0x0000002803027c25 */ /* 0x000fe2000f8e0014 */
[C---:B------:R-:W-:Y:S01]  /*a990*/  IADD3 R18, R19.reuse, 0x40, RZ ;  /* 0x0000004013127810 */ /* 0x040fe20007ffe0ff */
[----:B------:R-:W-:Y:S01]  /*a9a0*/  BSSY B0, `(.L_x_3040) ;  /* 0x000001c000007945 */ /* 0x000fe20003800000 */
[----:B------:R-:W-:Y:S01]  /*a9b0*/  SEL R30, R30, RZ, !P4 ;  /* 0x000000ff1e1e7207 */ /* 0x000fe20006000000 */
[----:B------:R-:W-:Y:S01]  /*a9c0*/  VIADD R19, R19, 0x60 ;  /* 0x0000006013137836 */ /* 0x000fe20000000000 */
[----:B-1----:R-:W-:Y:S01]  /*a9d0*/  ISETP.GE.OR P6, PT, R20, R31, P3 ;  /* 0x0000001f1400720c */ /* 0x002fe20001fc6670 */
[----:B------:R-:W-:Y:S01]  /*a9e0*/  IMAD.WIDE R26, R27, 0x80, R16 ;  /* 0x000000801b1a7825 */ /* 0x000fe200078e0210 */
[----:B------:R-:W-:Y:S01]  /*a9f0*/  IADD3 R3, R3, UR4, RZ ;  /* 0x0000000403037c10 */ /* 0x000fe2000fffe0ff */
[----:B------:R-:W-:Y:S01]  /*aa00*/  ULDC.64 UR4, c[0x0][0x858] ;  /* 0x0002160000047ab9 */ /* 0x000fe20000000a00 */
[----:B------:R-:W-:Y:S01]  /*aa10*/  ISETP.GE.AND P1, PT, R18, R22, PT ;  /* 0x000000161200720c */ /* 0x000fe20003f26270 */
[----:B------:R-:W-:Y:S01]  /*aa20*/  IMAD R18, R30, UR4, RZ ;  /* 0x000000041e127c24 */ /* 0x000fe2000f8e02ff */
[----:B------:R-:W-:-:S02]  /*aa30*/  SEL R35, RZ, UR41, P4 ;  /* 0x00000029ff237c07 */ /* 0x000fc4000a000000 */
[----:B------:R-:W-:Y:S02]  /*aa40*/  ISETP.GE.AND P0, PT, R19, R22, PT ;  /* 0x000000161300720c */ /* 0x000fe40003f06270 */
[CC--:B------:R-:W-:Y:S01]  /*aa50*/  ISETP.GE.OR P5, PT, R20.reuse, R31.reuse, P2 ;  /* 0x0000001f1400720c */ /* 0x0c0fe200017a6670 */
[C---:B------:R-:W-:Y:S01]  /*aa60*/  IMAD R23, R35.reuse, UR5, R18 ;  /* 0x0000000523177c24 */ /* 0x040fe2000f8e0212 */
[----:B------:R-:W-:Y:S01]  /*aa70*/  ISETP.GE.OR P4, PT, R20, R31, P1 ;  /* 0x0000001f1400720c */ /* 0x000fe20000f86670 */
[----:B------:R-:W-:-:S04]  /*aa80*/  IMAD.WIDE.U32 R28, R35, UR4, R2 ;  /* 0x00000004231c7c25 */ /* 0x000fc8000f8e0002 */
        /* <DEDUP_REMOVED lines=13> */
.L_x_3041:
[----:B------:R-:W-:Y:S05]  /*ab60*/  BSYNC B0 ;  /* 0x0000000000007941 */ /* 0x000fea0003800000 */
.L_x_3040:
[----:B-1----:R1:W2:Y:S01]  /*ab70*/  LDS.128 R16, [R0+0x5000] ;  /* 0x0050000000107984 */ /* 0x0022a20000000c00 */
[----:B------:R-:W-:Y:S01]  /*ab80*/  BSSY B0, `(.L_x_3042) ;  /* 0x0000010000007945 */ /* 0x000fe20003800000 */
[----:B------:R-:W-:-:S03]  /*ab90*/  ISETP.GE.OR P6, PT, R20, R31, P0 ;  /* 0x0000001f1400720c */ /* 0x000fc600007c6670 */
[----:B------:R-:W-:Y:S10]  /*aba0*/  @P5 BRA `(.L_x_3043) ;  /* 0x0000000000345947 */ /* 0x000ff40003800000 */
[----:B------:R-:W-:Y:S01]  /*abb0*/  IADD3 R25, P5, R26, 0x20, RZ ;  /* 0x000000201a197810 */ /* 0x000fe20007fbe0ff */
[----:B------:R-:W-:Y:S01]  /*abc0*/  ULDC.64 UR4, c[0x0][0x848] ;  /* 0x0002120000047ab9 */ /* 0x000fe20000000a00 */
[----:B------:R-:W-:-:S03]  /*abd0*/  IMAD.MOV.U32 R3, RZ, RZ, R23 ;  /* 0x000000ffff037224 */ /* 0x000fc600078e0017 */
[----:B------:R-:W-:-:S04]  /*abe0*/  IMAD.X R2, RZ, RZ, R27, P5 ;  /* 0x000000ffff027224 */ /* 0x000fc800028e061b */
[----:B------:R-:W-:Y:S01]  /*abf0*/  IMAD R24, R2, UR4, RZ ;  /* 0x0000000402187c24 */ /* 0x000fe2000f8e02ff */
[----:B------:R-:W-:-:S05]  /*ac00*/  MOV R2, R28 ;  /* 0x0000001c00027202 */ /* 0x000fca0000000f00 */
[----:B------:R-:W-:-:S04]  /*ac10*/  IMAD.WIDE.U32 R2, R25, UR4, R2 ;  /* 0x0000000419027c25 */ /* 0x000fc8000f8e0002 */
[----:B------:R-:W-:Y:S01]  /*ac20*/  IMAD R25, R25, UR5, R24 ;  /* 0x0000000519197c24 */ /* 0x000fe2000f8e0218 */
[----:B------:R-:W-:Y:S02]  /*ac30*/  ULDC.64 UR4, c[0x0][0x830] ;  /* 0x00020c0000047ab9 */ /* 0x000fe40000000a00 */
[----:B------:R-:W-:Y:S01]  /*ac40*/  LEA R24, P5, R2, UR4, 0x1 ;  /* 0x0000000402187c11 */ /* 0x000fe2000f8a08ff */
[----:B------:R-:W-:-:S05]  /*ac50*/  IMAD.IADD R3, R3, 0x1, R25 ;  /* 0x0000000103037824 */ /* 0x000fca00078e0219 */
[----:B------:R-:W-:-:S05]  /*ac60*/  LEA.HI.X R25, R2, UR5, R3, 0x1, P5 ;  /* 0x0000000502197c11 */ /* 0x000fca000a8f0c03 */
[----:B--2---:R3:W-:Y:S02]  /*ac70*/  STG.E.128 desc[UR38][R24.64], R16 ;  /* 0x0000001018007986 */ /* 0x0047e4000c101d26 */
.L_x_3043:
[----:B------:R-:W-:Y:S05]  /*ac80*/  BSYNC B0 ;  /* 0x0000000000007941 */ /* 0x000fea0003800000 */
.L_x_3042:
[----:B--23--:R2:W3:Y:S01]  /*ac90*/  LDS.128 R16, [R0+0x6000] ;  /* 0x0060000000107984 */ /* 0x00c4e20000000c00 */
[----:B------:R-:W-:Y:S04]  /*aca0*/  BSSY B0, `(.L_x_3044) ;  /* 0x000000f000007945 */ /* 0x000fe80003800000 */
[----:B------:R-:W-:Y:S05]  /*acb0*/  @P4 BRA `(.L_x_3045) ;  /* 0x0000000000344947 */ /* 0x000fea0003800000 */
[----:B------:R-:W-:Y:S01]  /*acc0*/  IADD3 R25, P4, R26, 0x40, RZ ;  /* 0x000000401a197810 */ /* 0x000fe20007f9e0ff */
[----:B------:R-:W-:Y:S01]  /*acd0*/  ULDC.64 UR4, c[0x0][0x848] ;  /* 0x0002120000047ab9 */ /* 0x000fe20000000a00 */
[----:B------:R-:W-:Y:S02]  /*ace0*/  IMAD.MOV.U32 R3, RZ, RZ, R23 ;  /* 0x000000ffff037224 */ /* 0x000fe400078e0017 */
[----:B------:R-:W-:-:S05]  /*acf0*/  IADD3.X R2, RZ, R27, RZ, P4, !PT ;  /* 0x0000001bff027210 */ /* 0x000fca00027fe4ff */
[----:B------:R-:W-:Y:S02]  /*ad00*/  IMAD R24, R2, UR4, RZ ;  /* 0x0000000402187c24 */ /* 0x000fe4000f8e02ff */
[----:B------:R-:W-:-:S04]  /*ad10*/  IMAD.MOV.U32 R2, RZ, RZ, R28 ;  /* 0x000000ffff027224 */ /* 0x000fc800078e001c */
[----:B------:R-:W-:-:S04]  /*ad20*/  IMAD.WIDE.U32 R2, R25, UR4, R2 ;  /* 0x0000000419027c25 */ /* 0x000fc8000f8e0002 */
[----:B------:R-:W-:Y:S01]  /*ad30*/  IMAD R25, R25, UR5, R24 ;  /* 0x0000000519197c24 */ /* 0x000fe2000f8e0218 */
[----:B------:R-:W-:Y:S02]  /*ad40*/  ULDC.64 UR4, c[0x0][0x830] ;  /* 0x00020c0000047ab9 */ /* 0x000fe40000000a00 */
[----:B------:R-:W-:Y:S02]  /*ad50*/  LEA R24, P4, R2, UR4, 0x1 ;  /* 0x0000000402187c11 */ /* 0x000fe4000f8808ff */
[----:B------:R-:W-:-:S04]  /*ad60*/  IADD3 R3, R3, R25, RZ ;  /* 0x0000001903037210 */ /* 0x000fc80007ffe0ff */
[----:B------:R-:W-:-:S05]  /*ad70*/  LEA.HI.X R25, R2, UR5, R3, 0x1, P4 ;  /* 0x0000000502197c11 */ /* 0x000fca000a0f0c03 */
[----:B---3--:R4:W-:Y:S02]  /*ad80*/  STG.E.128 desc[UR38][R24.64], R16 ;  /* 0x0000001018007986 */ /* 0x0089e4000c101d26 */
.L_x_3045:
[----:B------:R-:W-:Y:S05]  /*ad90*/  BSYNC B0 ;  /* 0x0000000000007941 */ /* 0x000fea0003800000 */
.L_x_3044:
[----:B---34-:R3:W4:Y:S01]  /*ada0*/  LDS.128 R16, [R0+0x7000] ;  /* 0x0070000000107984 */ /* 0x0187220000000c00 */
[----:B------:R-:W-:Y:S04]  /*adb0*/  BSSY B0, `(.L_x_3046) ;  /* 0x000000f000007945 */ /* 0x000fe80003800000 */
[----:B------:R-:W-:Y:S05]  /*adc0*/  @P6 BRA `(.L_x_3047) ;  /* 0x0000000000346947 */ /* 0x000fea0003800000 */
[----:B------:R-:W-:Y:S01]  /*add0*/  IADD3 R25, P4, R26, 0x60, RZ ;  /* 0x000000601a197810 */ /* 0x000fe20007f9e0ff */
[----:B------:R-:W-:Y:S01]  /*ade0*/  ULDC.64 UR4, c[0x0][0x848] ;  /* 0x0002120000047ab9 */ /* 0x000fe20000000a00 */
[----:B------:R-:W-:-:S03]  /*adf0*/  MOV R3, R23 ;  /* 0x0000001700037202 */ /* 0x000fc60000000f00 */
[----:B------:R-:W-:-:S04]  /*ae00*/  IMAD.X R2, RZ, RZ, R27, P4 ;  /* 0x000000ffff027224 */ /* 0x000fc800020e061b */
[----:B------:R-:W-:Y:S02]  /*ae10*/  IMAD R22, R2, UR4, RZ ;  /* 0x0000000402167c24 */ /* 0x000fe4000f8e02ff */
[----:B------:R-:W-:-:S04]  /*ae20*/  IMAD.MOV.U32 R2, RZ, RZ, R28 ;  /* 0x000000ffff027224 */ /* 0x000fc800078e001c */
[----:B------:R-:W-:-:S04]  /*ae30*/  IMAD.WIDE.U32 R2, R25, UR4, R2 ;  /* 0x0000000419027c25 */ /* 0x000fc8000f8e0002 */
[----:B------:R-:W-:Y:S01]  /*ae40*/  IMAD R25, R25, UR5, R22 ;  /* 0x0000000519197c24 */ /* 0x000fe2000f8e0216 */
[----:B------:R-:W-:Y:S02]  /*ae50*/  ULDC.64 UR4, c[0x0][0x830] ;  /* 0x00020c0000047ab9 */ /* 0x000fe40000000a00 */
[----:B------:R-:W-:Y:S01]  /*ae60*/  LEA R22, P4, R2, UR4, 0x1 ;  /* 0x0000000402167c11 */ /* 0x000fe2000f8808ff */
[----:B------:R-:W-:-:S05]  /*ae70*/  IMAD.IADD R3, R3, 0x1, R25 ;  /* 0x0000000103037824 */ /* 0x000fca00078e0219 */
[----:B------:R-:W-:-:S05]  /*ae80*/  LEA.HI.X R23, R2, UR5, R3, 0x1, P4 ;  /* 0x0000000502177c11 */ /* 0x000fca000a0f0c03 */
[----:B----4-:R4:W-:Y:S02]  /*ae90*/  STG.E.128 desc[UR38][R22.64], R16 ;  /* 0x0000001016007986 */ /* 0x0109e4000c101d26 */
.L_x_3047:
[----:B------:R-:W-:Y:S05]  /*aea0*/  BSYNC B0 ;  /* 0x0000000000007941 */ /* 0x000fea0003800000 */
.L_x_3046:
[----:B----4-:R4:W1:Y:S01]  /*aeb0*/  LDS.128 R16, [R0] ;  /* 0x0000000000107984 */ /* 0x0108620000000c00 */
[----:B------:R-:W-:Y:S01]  /*aec0*/  ULDC.64 UR6, c[0x0][0x820] ;  /* 0x0002080000067ab9 */ /* 0x000fe20000000a00 */
[CC--:B------:R-:W-:Y:S01]  /*aed0*/  ISETP.GE.OR P3, PT, R20.reuse, R33.reuse, P3 ;  /* 0x000000211400720c */ /* 0x0c0fe20001f66670 */
[----:B------:R-:W-:Y:S02]  /*aee0*/  UIMAD UR4, UR46, UR6, URZ ;  /* 0x000000062e0472a4 */ /* 0x000fe4000f8e023f */
[----:B------:R-:W-:Y:S01]  /*aef0*/  IMAD.U32 R3, RZ, RZ, UR6 ;  /* 0x00000006ff037e24 */ /* 0x000fe2000f8e00ff */
[----:B------:R-:W-:Y:S01]  /*af00*/  BSSY B0, `(.L_x_3048) ;  /* 0x0000017000007945 */ /* 0x000fe20003800000 */
[CC--:B------:R-:W-:Y:S01]  /*af10*/  ISETP.GE.OR P2, PT, R20.reuse, R33.reuse, P2 ;  /* 0x000000211400720c */ /* 0x0c0fe20001746670 */
[----:B------:R-:W-:Y:S02]  /*af20*/  UIMAD UR4, UR40, UR7, UR4 ;  /* 0x00000007280472a4 */ /* 0x000fe4000f8e0204 */
[----:B------:R-:W-:Y:S01]  /*af30*/  IMAD.WIDE.U32 R2, R3, UR40, R20 ;  /* 0x0000002803027c25 */ /* 0x000fe2000f8e0014 */
[----:B------:R-:W-:-:S02]  /*af40*/  ISETP.GE.OR P1, PT, R20, R33, P1 ;  /* 0x000000211400720c */ /* 0x000fc40000f26670 */
[----:B------:R-:W-:Y:S02]  /*af50*/  ISETP.GE.OR P0, PT, R20, R33, P0 ;  /* 0x000000211400720c */ /* 0x000fe40000706670 */
[----:B------:R-:W-:Y:S01]  /*af60*/  IADD3 R3, R3, UR4, RZ ;  /* 0x0000000403037c10 */ /* 0x000fe2000fffe0ff */
[----:B------:R-:W-:Y:S02]  /*af70*/  ULDC.64 UR4, c[0x0][0x828] ;  /* 0x00020a0000047ab9 */ /* 0x000fe40000000a00 */
[----:B------:R-:W-:Y:S02]  /*af80*/  IMAD R21, R30, UR4, RZ ;  /* 0x000000041e157c24 */ /* 0x000fe4000f8e02ff */
[----:B------:R-:W-:-:S04]  /*af90*/  IMAD.WIDE.U32 R24, R35, UR4, R2 ;  /* 0x0000000423187c25 */ /* 0x000fc8000f8e0002 */
[----:B------:R-:W-:-:S04]  /*afa0*/  IMAD R21, R35, UR5, R21 ;  /* 0x0000000523157c24 */ /* 0x000fc8000f8e0215 */
[----:B------:R-:W-:Y:S01]  /*afb0*/  IMAD.IADD R21, R25, 0x1, R21 ;  /* 0x0000000119157824 */ /* 0x000fe200078e0215 */
[----:B----4-:R-:W-:Y:S06]  /*afc0*/  @P3 BRA `(.L_x_3049) ;  /* 0x0000000000283947 */ /* 0x010fec0003800000 */
        /* <DEDUP_REMOVED lines=10> */
.L_x_3049:
[----:B------:R-:W-:Y:S05]  /*b070*/  BSYNC B0 ;  /* 0x0000000000007941 */ /* 0x000fea0003800000 */
.L_x_3048:
[----:B------:R-:W-:Y:S04]  /*b080*/  BSSY B0, `(.L_x_3050) ;  /* 0x000000f000007945 */ /* 0x000fe80003800000 */
[----:B------:R-:W-:Y:S05]  /*b090*/  @P2 BRA `(.L_x_3051) ;  /* 0x0000000000342947 */ /* 0x000fea0003800000 */
[----:B-1--4-:R-:W-:Y:S01]  /*b0a0*/  IADD3 R17, P2, R26, 0x20, RZ ;  /* 0x000000201a117810 */ /* 0x012fe20007f5e0ff */
[----:B------:R-:W-:Y:S01]  /*b0b0*/  ULDC.64 UR4, c[0x0][0x818] ;  /* 0x0002060000047ab9 */ /* 0x000fe20000000a00 */
[----:B------:R-:W-:Y:S01]  /*b0c0*/  MOV R3, R21 ;  /* 0x0000001500037202 */ /* 0x000fe20000000f00 */
[----:B------:R-:W-:Y:S02]  /*b0d0*/  IMAD.MOV.U32 R2, RZ, RZ, R24 ;  /* 0x000000ffff027224 */ /* 0x000fe400078e0018 */
[----:B--23--:R-:W-:Y:S02]  /*b0e0*/  IMAD.X R0, RZ, RZ, R27, P2 ;  /* 0x000000ffff007224 */ /* 0x00cfe400010e061b */
        /* <DEDUP_REMOVED lines=8> */
.L_x_3051:
[----:B------:R-:W-:Y:S05]  /*b170*/  BSYNC B0 ;  /* 0x0000000000007941 */ /* 0x000fea0003800000 */
.L_x_3050:
[----:B------:R-:W-:Y:S04]  /*b180*/  BSSY B0, `(.L_x_3052) ;  /* 0x000000f000007945 */ /* 0x000fe80003800000 */
[----:B------:R-:W-:Y:S05]  /*b190*/  @P1 BRA `(.L_x_3053) ;  /* 0x0000000000341947 */ /* 0x000fea0003800000 */
[----:B-1----:R-:W-:Y:S01]  /*b1a0*/  IADD3 R13, P1, R26, 0x40, RZ ;  /* 0x000000401a0d7810 */ /* 0x002fe20007f3e0ff */
        /* <DEDUP_REMOVED lines=12> */
.L_x_3053:
[----:B------:R-:W-:Y:S05]  /*b270*/  BSYNC B0 ;  /* 0x0000000000007941 */ /* 0x000fea0003800000 */
.L_x_3052:
[----:B------:R-:W-:Y:S05]  /*b280*/  @P0 BRA `(.L_x_3001) ;  /* 0x0000004800240947 */ /* 0x000fea0003800000 */
[----:B-1----:R-:W-:Y:S01]  /*b290*/  IADD3 R9, P0, R26, 0x60, RZ ;  /* 0x000000601a097810 */ /* 0x002fe20007f1e0ff */
[----:B------:R-:W-:Y:S01]  /*b2a0*/  ULDC.64 UR4, c[0x0][0x818] ;  /* 0x0002060000047ab9 */ /* 0x000fe20000000a00 */
[----:B------:R-:W-:Y:S02]  /*b2b0*/  IMAD.MOV.U32 R2, RZ, RZ, R24 ;  /* 0x000000ffff027224 */ /* 0x000fe400078e0018 */
[----:B--23--:R-:W-:Y:S01]  /*b2c0*/  IADD3.X R0, RZ, R27, RZ, P0, !PT ;  /* 0x0000001bff007210 */ /* 0x00cfe200007fe4ff */
        /* <DEDUP_REMOVED lines=8> */
[----:B------:R1:W-:Y:S01]  /*b350*/  STG.E.128 desc[UR38][R8.64], R4 ;  /* 0x0000000408007986 */ /* 0x0003e2000c101d26 */
[----:B------:R-:W-:Y:S05]  /*b360*/  BRA `(.L_x_3001) ;  /* 0x0000004400ec7947 */ /* 0x000fea0003800000 */
.L_x_3038:
[----:B------:R-:W-:Y:S01]  /*b370*/  ULDC.64 UR4, c[0x0][0x870] ;  /* 0x00021c0000047ab9 */ /* 0x000fe20000000a00 */
[----:B------:R-:W-:Y:S01]  /*b380*/  ULDC.64 UR6, c[0x0][0x870] ;  /* 0x00021c0000067ab9 */ /* 0x000fe20000000a00 */
[----:B------:R-:W-:Y:S01]  /*b390*/  UIMAD.WIDE UR4, UR41, 0x4, UR4 ;  /* 0x00000004290478a5 */ /* 0x000fe2000f8e0204 */
[----:B------:R-:W-:-:S04]  /*b3a0*/  ISETP.NE.U32.AND P0, PT, RZ, UR6, PT ;  /* 0x00000006ff007c0c */ /* 0x000fc8000bf05070 */
[----:B------:R-:W-:Y:S01]  /*b3b0*/  ISETP.NE.AND.EX P4, PT, RZ, UR7, PT, P0 ;  /* 0x00000007ff007c0c */ /* 0x000fe2000bf85300 */
[----:B------:R-:W-:Y:S02]  /*b3c0*/  IMAD.U32 R4, RZ, RZ, UR4 ;  /* 0x00000004ff047e24 */ /* 0x000fe4000f8e00ff */
[----:B------:R-:W-:Y:S01]  /*b3d0*/  IMAD.U32 R5, RZ, RZ, UR5 ;  /* 0x00000005ff057e24 */ /* 0x000fe2000f8e00ff */
[----:B------:R-:W-:Y:S02]  /*b3e0*/  ULDC.64 UR4, c[0x0][0x878] ;  /* 0x00021e0000047ab9 */ /* 0x000fe40000000a00 */
[----:B------:R-:W-:-:S04]  /*b3f0*/  UISETP.NE.U32.AND UP0, UPT, UR4, URZ, UPT ;  /* 0x0000003f0400728c */ /* 0x000fc8000bf05070 */
[----:B------:R-:W-:-:S03]  /*b400*/  UISETP.NE.AND.EX UP0, UPT, UR5, URZ, UPT, UP0 ;  /* 0x0000003f0500728c */ /* 0x000fc6000bf05300 */
[----:B--2---:R-:W2:Y:S01]  /*b410*/  @P4 LDG.E R9, desc[UR38][R4.64] ;  /* 0x0000002604094981 */ /* 0x004ea2000c1e1900 */
[----:B------:R-:W-:Y:S02]  /*b420*/  ULDC UR6, c[0x0][0x808] ;  /* 0x0002020000067ab9 */ /* 0x000fe40000000800 */
[----:B------:R-:W-:Y:S02]  /*b430*/  PLOP3.LUT P1, PT, PT, PT, UP0, 0x80, 0x0 ;  /* 0x000000000000781c */ /* 0x000fe40003f2f008 */
[----:B------:R-:W-:-:S03]  /*b440*/  MOV R0, UR6 ;  /* 0x0000000600007c02 */ /* 0x000fc60008000f00 */
[----:B------:R-:W-:Y:S02]  /*b450*/  @UP0 ULDC.64 UR4, c[0x0][0x878] ;  /* 0x00021e0000040ab9 */ /* 0x000fe40000000a00 */
[----:B------:R-:W-:-:S06]  /*b460*/  @UP0 UIMAD.WIDE UR4, UR41, 0x4, UR4 ;  /* 0x00000004290408a5 */ /* 0x000fcc000f8e0204 */
[----:B------:R-:W-:Y:S02]  /*b470*/  IMAD.U32 R6, RZ, RZ, UR4 ;  /* 0x00000004ff067e24 */ /* 0x000fe4000f8e00ff */
[----:B------:R-:W-:-:S05]  /*b480*/  IMAD.U32 R7, RZ, RZ, UR5 ;  /* 0x00000005ff077e24 */ /* 0x000fca000f8e00ff */
[----:B------:R3:W5:Y:S01]  /*b490*/  @P1 LDG.E R0, desc[UR38][R6.64] ;  /* 0x0000002606001981 */ /* 0x000762000c1e1900 */
[----:B------:R-:W4:Y:S02]  /*b4a0*/  S2R R2, SR_TID.X ;  /* 0x0000000000027919 */ /* 0x000f240000002100 */
[----:B----4-:R-:W-:Y:S02]  /*b4b0*/  IADD3 R8, R2, -0x80, RZ ;  /* 0xffffff8002087810 */ /* 0x010fe40007ffe0ff */
[----:B------:R-:W-:Y:S02]  /*b4c0*/  CS2R R2, SRZ ;  /* 0x0000000000027805 */ /* 0x000fe4000001ff00 */
[----:B------:R-:W-:-:S04]  /*b4d0*/  SHF.R.S32.HI R11, RZ, 0x1f, R8 ;  /* 0x0000001fff0b7819 */ /* 0x000fc80000011408 */
[----:B------:R-:W-:-:S04]  /*b4e0*/  LEA.HI R11, R11, R8, RZ, 0x3 ;  /* 0x000000080b0b7211 */ /* 0x000fc800078f18ff */
[----:B-1----:R-:W-:Y:S02]  /*b4f0*/  SHF.R.S32.HI R13, RZ, 0x3, R11 ;  /* 0x00000003ff0d7819 */ /* 0x002fe4000001140b */
[----:B------:R-:W-:-:S05]  /*b500*/  LOP3.LUT R11, R11, 0x1ffffff8, RZ, 0xc0, !PT ;  /* 0x1ffffff80b0b7812 */ /* 0x000fca00078ec0ff */
[----:B------:R-:W-:Y:S02]  /*b510*/  IMAD.IADD R11, R8, 0x1, -R11 ;  /* 0x00000001080b7824 */ /* 0x000fe400078e0a0b */
[--C-:B--2---:R-:W-:Y:S01]  /*b520*/  @P4 IMAD.MOV.U32 R2, RZ, RZ, R9.reuse ;  /* 0x000000ffff024224 */ /* 0x104fe200078e0009 */
[----:B------:R-:W-:Y:S02]  /*b530*/  @P4 SHF.R.S32.HI R3, RZ, 0x1f, R9 ;  /* 0x0000001fff034819 */ /* 0x000fe40000011409 */
[----:B------:R-:W-:Y:S02]  /*b540*/  MOV R9, UR37 ;  /* 0x0000002500097c02 */ /* 0x000fe40008000f00 */
[----:B------:R-:W-:-:S04]  /*b550*/  IADD3 R2, P0, R13, R2, RZ ;  /* 0x000000020d027210 */ /* 0x000fc80007f1e0ff */
[----:B------:R-:W-:Y:S01]  /*b560*/  LEA.HI.X.SX32 R3, R13, R3, 0x1, P0 ;  /* 0x000000030d037211 */ /* 0x000fe200000f0eff */
[----:B---3--:R-:W-:Y:S08]  /*b570*/  @P1 BRA `(.L_x_3054) ;  /* 0x0000000000101947 */ /* 0x008ff00003800000 */
[----:B------:R-:W-:Y:S05]  /*b580*/  @!P4 BRA `(.L_x_3054) ;  /* 0x00000000000cc947 */ /* 0x000fea0003800000 */
[----:B------:R-:W2:Y:S04]  /*b590*/  LDG.E R7, desc[UR38][R4.64] ;  /* 0x0000002604077981 */ /* 0x000ea8000c1e1900 */
[----:B-----5:R-:W2:Y:S02]  /*b5a0*/  LDG.E R0, desc[UR38][R4.64+0x4] ;  /* 0x0000042604007981 */ /* 0x020ea4000c1e1900 */
[----:B--2---:R-:W-:-:S07]  /*b5b0*/  IMAD.IADD R0, R0, 0x1, -R7 ;  /* 0x0000000100007824 */ /* 0x004fce00078e0a07 */
.L_x_3054:
[----:B------:R-:W1:Y:S01]  /*b5c0*/  LDC R17, c[0x0][0x80c] ;  /* 0x00020300ff117b82 */ /* 0x000e620000000800 */
[----:B------:R-:W-:Y:S01]  /*b5d0*/  IMAD.SHL.U32 R10, R11, 0x8, RZ ;  /* 0x000000080b0a7824 */ /* 0x000fe200078e00ff */
[----:B------:R-:W-:Y:S01]  /*b5e0*/  USHF.R.S32.HI UR5, URZ, 0x1f, UR41 ;  /* 0x0000001f3f057899 */ /* 0x000fe20008011429 */
[----:B-----5:R-:W-:Y:S01]  /*b5f0*/  IMAD R0, R9, -0x80, R0 ;  /* 0xffffff8009007824 */ /* 0x020fe200078e0200 */
[----:B------:R-:W-:Y:S01]  /*b600*/  ULDC.64 UR6, c[0x0][0x820] ;  /* 0x0002080000067ab9 */ /* 0x000fe20000000a00 */
[C---:B------:R-:W-:Y:S01]  /*b610*/  IADD3 R5, R13.reuse, 0x20, RZ ;  /* 0x000000200d057810 */ /* 0x040fe20007ffe0ff */
[----:B------:R-:W-:Y:S01]  /*b620*/  UIMAD UR4, UR46, UR6, URZ ;  /* 0x000000062e0472a4 */ /* 0x000fe2000f8e023f */
[--C-:B------:R-:W-:Y:S01]  /*b630*/  SHF.R.S32.HI R11, RZ, 0x1f, R10.reuse ;  /* 0x0000001fff0b7819 */ /* 0x100fe2000001140a */
[----:B------:R-:W2:Y:S01]  /*b640*/  LDC R19, c[0x0][0x83c] ;  /* 0x00020f00ff137b82 */ /* 0x000ea20000000800 */
[----:B------:R-:W-:Y:S01]  /*b650*/  IMAD.U32 R7, RZ, RZ, UR6 ;  /* 0x00000006ff077e24 */ /* 0x000fe2000f8e00ff */
[-C--:B------:R-:W-:Y:S01]  /*b660*/  ISETP.GE.AND P3, PT, R13, R0.reuse, PT ;  /* 0x000000000d00720c */ /* 0x080fe20003f66270 */
[----:B------:R-:W-:Y:S01]  /*b670*/  IMAD.U32 R12, RZ, RZ, UR5 ;  /* 0x00000005ff0c7e24 */ /* 0x000fe2000f8e00ff */
[----:B------:R-:W-:Y:S01]  /*b680*/  UIMAD UR4, UR40, UR7, UR4 ;  /* 0x00000007280472a4 */ /* 0x000fe2000f8e0204 */
[----:B------:R-:W-:Y:S01]  /*b690*/  ISETP.GE.AND P2, PT, R5, R0, PT ;  /* 0x000000000500720c */ /* 0x000fe20003f46270 */
[----:B------:R-:W-:Y:S01]  /*b6a0*/  IMAD.WIDE.U32 R4, R7, UR40, R10 ;  /* 0x0000002807047c25 */ /* 0x000fe2000f8e000a */
[----:B------:R-:W-:Y:S01]  /*b6b0*/  SEL R15, RZ, UR41, P4 ;  /* 0x00000029ff0f7c07 */ /* 0x000fe2000a000000 */
[----:B------:R-:W-:Y:S01]  /*b6c0*/  BSSY B0, `(.L_x_3055) ;  /* 0x000001c000007945 */ /* 0x000fe20003800000 */
[----:B------:R-:W-:Y:S01]  /*b6d0*/  SEL R12, R12, RZ, !P4 ;  /* 0x000000ff0c0c7207 */ /* 0x000fe20006000000 */
[C---:B------:R-:W-:Y:S01]  /*b6e0*/  VIADD R7, R13.reuse, 0x40 ;  /* 0x000000400d077836 */ /* 0x040fe20000000000 */
[----:B------:R-:W-:Y:S01]  /*b6f0*/  IADD3 R13, R13, 0x60, RZ ;  /* 0x000000600d0d7810 */ /* 0x000fe20007ffe0ff */
[----:B------:R-:W-:Y:S01]  /*b700*/  VIADD R5, R5, UR4 ;  /* 0x0000000405057c36 */ /* 0x000fe20008000000 */
[----:B------:R-:W-:-:S02]  /*b710*/  ULDC.64 UR4, c[0x0][0x828] ;  /* 0x00020a0000047ab9 */ /* 0x000fc40000000a00 */
[-C--:B------:R-:W-:Y:S01]  /*b720*/  ISETP.GE.AND P1, PT, R7, R0.reuse, PT ;  /* 0x000000000700720c */ /* 0x080fe20003f26270 */
[----:B------:R-:W-:Y:S01]  /*b730*/  IMAD.WIDE.U32 R8, R15, UR4, R4 ;  /* 0x000000040f087c25 */ /* 0x000fe2000f8e0004 */
[-C--:B-1----:R-:W-:Y:S02]  /*b740*/  ISETP.GE.OR P6, PT, R10, R17.reuse, P3 ;  /* 0x000000110a00720c */ /* 0x082fe40001fc6670 */
[----:B------:R-:W-:Y:S01]  /*b750*/  ISETP.GE.AND P0, PT, R13, R0, PT ;  /* 0x000000000d00720c */ /* 0x000fe20003f06270 */
[----:B------:R-:W-:Y:S01]  /*b760*/  IMAD R0, R12, UR4, RZ ;  /* 0x000000040c007c24 */ /* 0x000fe2000f8e02ff */
[----:B------:R-:W-:Y:S02]  /*b770*/  MOV R7, UR37 ;  /* 0x0000002500077c02 */ /* 0x000fe40008000f00 */
[CC--:B------:R-:W-:Y:S01]  /*b780*/  ISETP.GE.OR P5, PT, R10.reuse, R17.reuse, P2 ;  /* 0x000000110a00720c */ /* 0x0c0fe200017a6670 */
[----:B------:R-:W-:Y:S01]  /*b790*/  IMAD R13, R15, UR5, R0 ;  /* 0x000000050f0d7c24 */ /* 0x000fe2000f8e0200 */
[----:B------:R-:W-:Y:S01]  /*b7a0*/  ISETP.GE.OR P4, PT, R10, R17, P1 ;  /* 0x000000110a00720c */ /* 0x000fe20000f86670 */
[----:B------:R-:W-:-:S04]  /*b7b0*/  IMAD.WIDE R6, R7, 0x80, R2 ;  /* 0x0000008007067825 */ /* 0x000fc800078e0202 */
[----:B------:R-:W-:Y:S01]  /*b7c0*/  IMAD.IADD R5, R9, 0x1, R13 ;  /* 0x0000000109057824 */ /* 0x000fe200078e020d */
[----:B--2---:R-:W-:Y:S07]  /*b7d0*/  @P6 BRA `(.L_x_3056) ;  /* 0x0000000000286947 */ /* 0x004fee0003800000 */
        /* <DEDUP_REMOVED lines=10> */
.L_x_3056:
[----:B------:R-:W-:Y:S05]  /*b880*/  BSYNC B0 ;  /* 0x0000000000007941 */ /* 0x000fea0003800000 */
.L_x_3055:
        /* <DEDUP_REMOVED lines=16> */
.L_x_3058:
[----:B------:R-:W-:Y:S05]  /*b990*/  BSYNC B0 ;  /* 0x0000000000007941 */ /* 0x000fea0003800000 */
.L_x_3057:
        /* <DEDUP_REMOVED lines=15> */
.L_x_3060:
[----:B------:R-:W-:Y:S05]  /*ba90*/  BSYNC B0 ;  /* 0x0000000000007941 */ /* 0x000fea0003800000 */
.L_x_3059:
        /* <DEDUP_REMOVED lines=15> */
.L_x_3062:
[----:B------:R-:W-:Y:S05]  /*bb90*/  BSYNC B0 ;  /* 0x0000000000007941 */ /* 0x000fea0003800000 */
.L_x_3061:
        /* <DEDUP_REMOVED lines=9> */
[----:B------:R-:W-:Y:S01]  /*bc30*/  ISETP.GE.OR P0, PT, R10, R19, P0 ;  /* 0x000000130a00720c */ /* 0x000fe20000706670 */
[----:B------:R-:W-:Y:S01]  /*bc40*/  VIADD R3, R3, UR4 ;  /* 0x0000000403037c36 */ /* 0x000fe20008000000 */
[----:B------:R-:W-:Y:S02]  /*bc50*/  ULDC.64 UR4, c[0x0][0x858] ;  /* 0x0002160000047ab9 */ /* 0x000fe40000000a00 */
[----:B------:R-:W-:Y:S02]  /*bc60*/  IMAD R0, R12, UR4, RZ ;  /* 0x000000040c007c24 */ /* 0x000fe4000f8e02ff */
[----:B------:R-:W-:-:S04]  /*bc70*/  IMAD.WIDE.U32 R8, R15, UR4, R2 ;  /* 0x000000040f087c25 */ /* 0x000fc8000f8e0002 */
[----:B----4-:R-:W-:-:S05]  /*bc80*/  IMAD R5, R15, UR5, R0 ;  /* 0x000000050f057c24 */ /* 0x010fca000f8e0200 */
        /* <DEDUP_REMOVED lines=12> */
.L_x_3064:
[----:B------:R-:W-:Y:S05]  /*bd50*/  BSYNC B0 ;  /* 0x0000000000007941 */ /* 0x000fea0003800000 */
.L_x_3063:
        /* <DEDUP_REMOVED lines=15> */
.L_x_3066:
[----:B------:R-:W-:Y:S05]  /*be50*/  BSYNC B0 ;  /* 0x0000000000007941 */ /* 0x000fea0003800000 */
.L_x_3065:
        /* <DEDUP_REMOVED lines=15> */
.L_x_3068:
[----:B------:R-:W-:Y:S05]  /*bf50*/  BSYNC B0 ;  /* 0x0000000000007941 */ /* 0x000fea0003800000 */
.L_x_3067:
        /* <DEDUP_REMOVED lines=15> */
.L_x_2994:
        /* <DEDUP_REMOVED lines=29> */
.L_x_3070:
[----:B------:R-:W-:Y:S01]  /*c220*/  ULDC UR9, c[0x0][0x8c4] ;  /* 0x0002310000097ab9 */ /* 0x000fe20000000800 */
[----:B------:R-:W-:Y:S01]  /*c230*/  UMOV UR6, UR8 ;  /* 0x0000000800067c82 */ /* 0x000fe20008000000 */
[----:B------:R-:W-:-:S11]  /*c240*/  UISETP.NE.AND UP0, UPT, UR9, 0x1, UPT ;  /* 0x000000010900788c */ /* 0x000fd6000bf05270 */
[----:B------:R-:W-:Y:S02]  /*c250*/  @UP0 ULDC.64 UR10, c[0x0][0x8c8] ;  /* 0x00023200000a0ab9 */ /* 0x000fe40000000a00 */
[----:B------:R-:W-:-:S04]  /*c260*/  UIMAD.WIDE.U32 UR4, UR8, UR10, URZ ;  /* 0x0000000a080472a5 */ /* 0x000fc8000f8e003f */
[----:B------:R-:W-:-:S04]  /*c270*/  @UP0 USHF.R.U32.HI UR6, URZ, UR11, UR5 ;  /* 0x0000000b3f060299 */ /* 0x000fc80008011605 */
[----:B------:R-:W-:-:S12]  /*c280*/  UIMAD UR4, UR6, UR9, URZ ;  /* 0x00000009060472a4 */ /* 0x000fd8000f8e023f */
.L_x_3071:
        /* <DEDUP_REMOVED lines=10> */
[----:B------:R-:W-:Y:S01]  /*c330*/  ULDC.64 UR4, c[0x0][0x8f8] ;  /* 0x00023e0000047ab9 */ /* 0x000fe20000000a00 */
[----:B------:R-:W-:Y:S01]  /*c340*/  UIADD3 UR7, -UR10, URZ, URZ ;  /* 0x0000003f0a077290 */ /* 0x000fe2000fffe13f */
[----:B------:R-:W-:-:S03]  /*c350*/  ISETP.NE.U32.AND P0, PT, RZ, UR4, PT ;  /* 0x00000004ff007c0c */ /* 0x000fc6000bf05070 */
[----:B------:R-:W-:Y:S01]  /*c360*/  UIMAD UR7, UR9, UR7, UR8 ;  /* 0x00000007090772a4 */ /* 0x000fe2000f8e0208 */
        /* <DEDUP_REMOVED lines=9> */
.L_x_3072:
        /* <DEDUP_REMOVED lines=11> */
[----:B------:R-:W-:Y:S01]  /*c4b0*/  R2UR UR4, R0 ;  /* 0x00000000000472ca */ /* 0x000fe200000e0000 */
[----:B------:R-:W-:-:S14]  /*c4c0*/  BRA `(.L_x_3073) ;  /* 0x0000000000047947 */ /* 0x000fdc0003800000 */
.L_x_3074:
[----:B------:R-:W-:-:S05]  /*c4d0*/  ULDC UR4, c[0x0][0x8ec] ;  /* 0x00023b0000047ab9 */ /* 0x000fca0000000800 */
.L_x_3073:
        /* <DEDUP_REMOVED lines=8> */
[----:B------:R-:W-:Y:S01]  /*c560*/  ULDC.64 UR4, c[0x0][0x770] ;  /* 0x0001dc0000047ab9 */ /* 0x000fe20000000a00 */
[----:B------:R-:W-:Y:S01]  /*c570*/  ULDC.64 UR12, c[0x0][0x788] ;  /* 0x0001e200000c7ab9 */ /* 0x000fe20000000a00 */
[----:B------:R-:W-:-:S04]  /*c580*/  UISETP.NE.U32.AND UP0, UPT, UR4, URZ, UPT ;  /* 0x0000003f0400728c */ /* 0x000fc8000bf05070 */
        /* <DEDUP_REMOVED lines=18> */
[----:B------:R-:W-:-:S11]  /*c6b0*/  USHF.R.S32.HI UR16, URZ, 0x1f, UR7 ;  /* 0x0000001f3f107899 */ /* 0x000fd60008011407 */
[----:B--2---:R-:W-:Y:S02]  /*c6c0*/  @P0 R2UR UR4, R0 ;  /* 0x00000000000402ca */ /* 0x004fe400000e0000 */
[----:B------:R-:W-:-:S04]  /*c6d0*/  ISETP.NE.U32.AND P0, PT, RZ, UR12, PT ;  /* 0x0000000cff007c0c */ /* 0x000fc8000bf05070 */
[----:B------:R-:W-:-:S07]  /*c6e0*/  ISETP.NE.AND.EX P0, PT, RZ, UR13, PT, P0 ;  /* 0x0000000dff007c0c */ /* 0x000fce000bf05300 */
[----:B------:R-:W-:-:S04]  /*c6f0*/  @UP0 UIMAD UR4, UR10, 0x60, UR4 ;  /* 0x000000600a0408a4 */ /* 0x000fc8000f8e0204 */
[----:B------:R-:W-:-:S04]  /*c700*/  UIMAD.WIDE UR4, UR4, 0x2aaaaaab, URZ ;  /* 0x2aaaaaab040478a5 */ /* 0x000fc8000f8e023f */
[----:B------:R-:W-:-:S04]  /*c710*/  @UP0 USHF.R.U32.HI UR4, URZ, 0x1f, UR5 ;  /* 0x0000001f3f040899 */ /* 0x000fc80008011605 */
[----:B------:R-:W-:Y:S01]  /*c720*/  @UP0 ULEA.HI.SX32 UR4, UR5, UR4, 0x1c ;  /* 0x0000000405040291 */ /* 0x000fe2000f8fe23f */
[----:B---3--:R-:W-:-:S03]  /*c730*/  @P2 R2UR UR11, R4 ;  /* 0x00000000040b22ca */ /* 0x008fc600000e0000 */
[----:B------:R-:W-:-:S04]  /*c740*/  @UP0 UIMAD UR9, UR4, 0x1800, URZ ;  /* 0x00001800040908a4 */ /* 0x000fc8000f8e023f */
[----:B------:R-:W-:Y:S01]  /*c750*/  @UP0 USHF.R.S32.HI UR12, URZ, 0x1f, UR9 ;  /* 0x0000001f3f0c0899 */ /* 0x000fe20008011409 */
[----:B------:R-:W-:Y:S11]  /*c760*/  @P2 BRA `(.L_x_3075) ;  /* 0x0000000000142947 */ /* 0x000ff60003800000 */
[----:B------:R-:W-:Y:S05]  /*c770*/  @!P1 BRA `(.L_x_3075) ;  /* 0x0000000000109947 */ /* 0x000fea0003800000 */
[----:B------:R-:W2:Y:S04]  /*c780*/  LDG.E R5, desc[UR38][R2.64] ;  /* 0x0000002602057981 */ /* 0x000ea8000c1e1900 */
[----:B------:R-:W2:Y:S02]  /*c790*/  LDG.E R0, desc[UR38][R2.64+0x4] ;  /* 0x0000042602007981 */ /* 0x000ea4000c1e1900 */
[----:B--2---:R-:W-:-:S04]  /*c7a0*/  IADD3 R0, -R5, R0, RZ ;  /* 0x0000000005007210 */ /* 0x004fc80007ffe1ff */
[----:B------:R-:W-:-:S15]  /*c7b0*/  R2UR UR11, R0 ;  /* 0x00000000000b72ca */ /* 0x000fde00000e0000 */
.L_x_3075:
        /* <DEDUP_REMOVED lines=13> */
.L_x_3076:
        /* <DEDUP_REMOVED lines=12> */
.L_x_3077:
[----:B------:R-:W-:Y:S01]  /*c950*/  ULEA UR6, UR6, UR11, 0x7 ;  /* 0x0000000b06067291 */ /* 0x000fe2000f8e383f */
[----:B------:R-:W-:-:S03]  /*c960*/  ULDC UR9, c[0x0][0x74c] ;  /* 0x0001d30000097ab9 */ /* 0x000fc60000000800 */
[----:B------:R-:W-:Y:S02]  /*c970*/  UIADD3 UR6, UR6, -UR9, -UR8 ;  /* 0x8000000906067290 */ /* 0x000fe4000fffe808 */
[----:B------:R-:W-:Y:S02]  /*c980*/  UIADD3 UR8, UR11, 0x5f, URZ ;  /* 0x0000005f0b087890 */ /* 0x000fe4000fffe03f */
[----:B------:R-:W-:Y:S02]  /*c990*/  UIMAD.WIDE UR12, UR6, 0x2aaaaaab, URZ ;  /* 0x2aaaaaab060c78a5 */ /* 0x000fe4000f8e023f */
[----:B------:R-:W-:Y:S02]  /*c9a0*/  UIMAD.WIDE UR8, UR8, 0x2aaaaaab, URZ ;  /* 0x2aaaaaab080878a5 */ /* 0x000fe4000f8e023f */
[----:B------:R-:W-:Y:S02]  /*c9b0*/  USHF.R.U32.HI UR6, URZ, 0x1f, UR13 ;  /* 0x0000001f3f067899 */ /* 0x000fe4000801160d */
[----:B------:R-:W-:-:S02]  /*c9c0*/  USHF.R.U32.HI UR12, URZ, 0x1f, UR9 ;  /* 0x0000001f3f0c7899 */ /* 0x000fc40008011609 */
[----:B------:R-:W-:Y:S02]  /*c9d0*/  ULEA.HI.SX32 UR6, UR13, UR6, 0x1c ;  /* 0x000000060d067291 */ /* 0x000fe4000f8fe23f */
[----:B------:R-:W-:Y:S02]  /*c9e0*/  ULEA.HI.SX32 UR12, UR9, UR12, 0x1c ;  /* 0x0000000c090c7291 */ /* 0x000fe4000f8fe23f */
[----:B------:R-:W-:-:S04]  /*c9f0*/  UISETP.LT.AND UP1, UPT, URZ, UR6, UPT ;  /* 0x000000063f00728c */ /* 0x000fc8000bf21270 */
[----:B------:R-:W-:-:S04]  /*ca00*/  USEL UR13, URZ, UR6, !UP1 ;  /* 0x000000063f0d7287 */ /* 0x000fc8000c800000 */
[----:B------:R-:W-:-:S06]  /*ca10*/  UISETP.GT.AND UP1, UPT, UR12, UR13, UPT ;  /* 0x0000000d0c00728c */ /* 0x000fcc000bf24270 */
[----:B------:R-:W-:-:S13]  /*ca20*/  PLOP3.LUT P0, PT, PT, PT, UP1, 0x80, 0x0 ;  /* 0x000000000000781c */ /* 0x000fda0003f0f018 */
[----:B------:R-:W-:Y:S05]  /*ca30*/  @!P0 BRA `(.L_x_3001) ;  /* 0x0000003000388947 */ /* 0x000fea0003800000 */
[----:B------:R-:W-:Y:S01]  /*ca40*/  ULDC.64 UR14, c[0x0][0x2d8] ;  /* 0x0000b600000e7ab9 */ /* 0x000fe20000000a00 */
[----:B------:R-:W-:Y:S02]  /*ca50*/  USHF.R.S32.HI UR11, URZ, 0x1f, UR10 ;  /* 0x0000001f3f0b7899 */ /* 0x000fe4000801140a */
[----:B------:R-:W-:Y:S02]  /*ca60*/  UIMAD UR6, UR16, UR14, URZ ;  /* 0x0000000e100672a4 */ /* 0x000fe4000f8e023f */
[----:B------:R-:W-:Y:S02]  /*ca70*/  UIMAD.WIDE.U32 UR8, UR7, UR14, URZ ;  /* 0x0000000e070872a5 */ /* 0x000fe4000f8e003f */
[----:B------:R-:W-:Y:S02]  /*ca80*/  UIMAD UR15, UR7, UR15, UR6 ;  /* 0x0000000f070f72a4 */ /* 0x000fe4000f8e0206 */
[----:B------:R-:W-:Y:S02]  /*ca90*/  UIADD3 UR6, UR12, -UR13, URZ ;  /* 0x8000000d0c067290 */ /* 0x000fe4000fffe03f */
[----:B------:R-:W-:-:S02]  /*caa0*/  USEL UR7, UR10, URZ, !UP0 ;  /* 0x0000003f0a077287 */ /* 0x000fc4000c000000 */
[----:B------:R-:W-:Y:S02]  /*cab0*/  ULOP3.LUT UR6, UR6, 0x1, URZ, 0xc0, !UPT ;  /* 0x0000000106067892 */ /* 0x000fe4000f8ec03f */
[----:B------:R-:W-:Y:S02]  /*cac0*/  USEL UR14, UR11, URZ, !UP0 ;  /* 0x0000003f0b0e7287 */ /* 0x000fe4000c000000 */
[----:B------:R-:W-:Y:S02]  /*cad0*/  UISETP.NE.U32.AND UP0, UPT, UR6, 0x1, UPT ;  /* 0x000000010600788c */ /* 0x000fe4000bf05070 */
[----:B------:R-:W-:Y:S02]  /*cae0*/  UIADD3 UR10, UP1, UR4, UR8, URZ ;  /* 0x00000008040a7290 */ /* 0x000fe4000ff3e03f */
[----:B------:R-:W-:Y:S02]  /*caf0*/  UIADD3 UR15, UR9, UR15, URZ ;  /* 0x0000000f090f7290 */ /* 0x000fe4000fffe03f */
[----:B------:R-:W-:Y:S01]  /*cb00*/  PLOP3.LUT P1, PT, PT, PT, UP0, 0x80, 0x0 ;  /* 0x000000000000781c */ /* 0x000fe20003f2f008 */
[----:B------:R-:W-:Y:S01]  /*cb10*/  ULDC.64 UR28, c[0x0][0x2e0] ;  /* 0x0000b800001c7ab9 */ /* 0x000fe20000000a00 */
[----:B------:R-:W-:-:S02]  /*cb20*/  UIADD3.X UR11, UR5, UR15, URZ, UP1, !UPT ;  /* 0x0000000f050b7290 */ /* 0x000fc40008ffe43f */
[----:B------:R-:W-:Y:S02]  /*cb30*/  UIMAD UR14, UR14, UR28, URZ ;  /* 0x0000001c0e0e72a4 */ /* 0x000fe4000f8e023f */
[----:B------:R-:W-:Y:S02]  /*cb40*/  UIMAD.WIDE.U32 UR10, UR7, UR28, UR10 ;  /* 0x0000001c070a72a5 */ /* 0x000fe4000f8e000a */
[----:B------:R-:W-:Y:S01]  /*cb50*/  UIMAD UR14, UR7, UR29, UR14 ;  /* 0x0000001d070e72a4 */ /* 0x000fe2000f8e020e */
[----:B------:R-:W-:-:S03]  /*cb60*/  ELECT P0, URZ, PT ;  /* 0x00000000003f782f */ /* 0x000fc60003800000 */
[----:B------:R-:W-:Y:S01]  /*cb70*/  UIADD3 UR27, UR11, UR14, URZ ;  /* 0x0000000e0b1b7290 */ /* 0x000fe2000fffe03f */
[----:B------:R-:W-:Y:S11]  /*cb80*/  @P1 BRA `(.L_x_3078) ;  /* 0x0000000000bc1947 */ /* 0x000ff60003800000 */
        /* <DEDUP_REMOVED lines=18> */
.L_x_3080:
[----:B------:R-:W-:Y:S05]  /*ccb0*/  BSYNC B0 ;  /* 0x0000000000007941 */ /* 0x000fea0003800000 */
.L_x_3079:
        /* <DEDUP_REMOVED lines=19> */
.L_x_3082:
[----:B------:R-:W-:Y:S05]  /*cdf0*/  BSYNC B0 ;  /* 0x0000000000007941 */ /* 0x000fea0003800000 */
.L_x_3081:
[----:B------:R-:W-:Y:S06]  /*ce00*/  BAR.ARV 0xa, 0xa0 ;  /* 0x0282800000007b1d */ /* 0x000fec0000002000 */
[----:B------:R-:W-:Y:S04]  /*ce10*/  BSSY B0, `(.L_x_3083) ;  /* 0x0000003000007945 */ /* 0x000fe80003800000 */
[----:B------:R-:W-:Y:S05]  /*ce20*/  @!P0 BRA `(.L_x_3084) ;  /* 0x0000000000048947 */ /* 0x000fea0003800000 */
[----:B------:R-:W-:-:S04]  /*ce30*/  DEPBAR.LE SB0, 0x0 ;  /* 0x000080000000791a */ /* 0x000fc80000000000 */
.L_x_3084:
[----:B------:R-:W-:Y:S05]  /*ce40*/  BSYNC B0 ;  /* 0x0000000000007941 */ /* 0x000fea0003800000 */
.L_x_3083:
[----:B------:R-:W-:Y:S06]  /*ce50*/  BAR.ARV 0xb, 0xa0 ;  /* 0x02c2800000007b1d */ /* 0x000fec0000002000 */
[----:B------:R-:W-:Y:S01]  /*ce60*/  UIADD3 UR18, UR13, 0x1, URZ ;  /* 0x000000010d127890 */ /* 0x000fe2000fffe03f */
[----:B------:R-:W-:Y:S11]  /*ce70*/  BRA `(.L_x_3085) ;  /* 0x0000000000047947 */ /* 0x000ff60003800000 */
.L_x_3078:
[----:B------:R-:W-:-:S05]  /*ce80*/  UMOV UR18, UR13 ;  /* 0x0000000d00127c82 */ /* 0x000fca0008000000 */
.L_x_3085:
[----:B------:R-:W-:-:S04]  /*ce90*/  UIADD3 UR6, UR13, 0x1, URZ ;  /* 0x000000010d067890 */ /* 0x000fc8000fffe03f */
[----:B------:R-:W-:-:S06]  /*cea0*/  UISETP.NE.AND UP0, UPT, UR12, UR6, UPT ;  /* 0x000000060c00728c */ /* 0x000fcc000bf05270 */
[----:B------:R-:W-:-:S13]  /*ceb0*/  PLOP3.LUT P1, PT, PT, PT, UP0, 0x80, 0x0 ;  /* 0x000000000000781c */ /* 0x000fda0003f2f008 */
[----:B------:R-:W-:Y:S05]  /*cec0*/  @!P1 BRA `(.L_x_3001) ;  /* 0x0000002c00149947 */ /* 0x000fea0003800000 */
[----:B------:R-:W-:Y:S01]  /*ced0*/  UMOV UR16, UR8 ;  /* 0x0000000800107c82 */ /* 0x000fe20008000000 */
[----:B------:R-:W-:Y:S01]  /*cee0*/  UMOV UR17, UR15 ;  /* 0x0000000f00117c82 */ /* 0x000fe20008000000 */
[----:B------:R-:W-:Y:S01]  /*cef0*/  ULDC.64 UR20, c[0x0][0x2c0] ;  /* 0x0000b00000147ab9 */ /* 0x000fe20000000a00 */
[----:B------:R-:W-:Y:S02]  /*cf00*/  UIMAD.WIDE.U32 UR16, UR7, UR28, UR16 ;  /* 0x0000001c071072a5 */ /* 0x000fe4000f8e0010 */
[----:B------:R-:W-:Y:S02]  /*cf10*/  UIMAD UR19, UR18, 0x1800, URZ ;  /* 0x00001800121378a4 */ /* 0x000fe4000f8e023f */
[----:B------:R-:W-:Y:S01]  /*cf20*/  UIADD3 UR25, UP0, UR4, UR16, URZ ;  /* 0x0000001004197290 */ /* 0x000fe2000ff1e03f */
[----:B------:R-:W-:Y:S01]  /*cf30*/  UMOV UR6, URZ ;  /* 0x0000003f00067c82 */ /* 0x000fe20008000000 */
[----:B------:R-:W-:Y:S02]  /*cf40*/  ULDC.64 UR30, c[0x0][0x2c0] ;  /* 0x0000b000001e7ab9 */ /* 0x000fe40000000a00 */
[----:B------:R-:W-:-:S02]  /*cf50*/  UIADD3.X UR16, UR5, UR14, UR17, UP0, !UPT ;  /* 0x0000000e05107290 */ /* 0x000fc400087fe411 */
[----:B------:R-:W-:Y:S01]  /*cf60*/  ULEA UR24, UP0, UR25, UR20, 0x2 ;  /* 0x0000001419187291 */ /* 0x000fe2000f80103f */
[----:B------:R-:W-:-:S03]  /*cf70*/  UMOV UR26, UR19 ;  /* 0x00000013001a7c82 */ /* 0x000fc60008000000 */
[----:B------:R-:W-:Y:S02]  /*cf80*/  ULEA.HI.X UR25, UR25, UR21, UR16, 0x2, UP0 ;  /* 0x0000001519197291 */ /* 0x000fe400080f1410 */
[----:B------:R-:W-:Y:S02]  /*cf90*/  UIADD3 UR20, UP0, UR24, 0x3000, URZ ;  /* 0x0000300018147890 */ /* 0x000fe4000ff1e03f */
[----:B------:R-:W-:Y:S02]  /*cfa0*/  UIADD3 UR22, UP1, UR24, 0x6000, URZ ;  /* 0x0000600018167890 */ /* 0x000fe4000ff3e03f */
[----:B------:R-:W-:Y:S02]  /*cfb0*/  UIADD3 UR24, UP2, UR24, 0x9000, URZ ;  /* 0x0000900018187890 */ /* 0x000fe4000ff5e03f */
[----:B------:R-:W-:Y:S02]  /*cfc0*/  UIADD3.X UR21, URZ, UR25, URZ, UP0, !UPT ;  /* 0x000000193f157290 */ /* 0x000fe400087fe43f */
[----:B------:R-:W-:-:S02]  /*cfd0*/  UIADD3.X UR23, URZ, UR25, URZ, UP1, !UPT ;  /* 0x000000193f177290 */ /* 0x000fc40008ffe43f */
[----:B------:R-:W-:-:S12]  /*cfe0*/  UIADD3.X UR25, URZ, UR25, URZ, UP2, !UPT ;  /* 0x000000193f197290 */ /* 0x000fd800097fe43f */
.L_x_3098:
        /* <DEDUP_REMOVED lines=12> */
[----:B------:R-:W-:-:S04]  /*d0b0*/  ULEA UR40, UP0, UR41, UR30, 0x2 ;  /* 0x0000001e29287291 */ /* 0x000fc8000f80103f */
[----:B------:R-:W-:-:S03]  /*d0c0*/  ULEA.HI.X UR41, UR41, UR31, UR42, 0x2, UP0 ;  /* 0x0000001f29297291 */ /* 0x000fc600080f142a */
[----:B------:R-:W-:Y:S01]  /*d0d0*/  UMOV UR42, 0x0 ;  /* 0x00000000002a7882 */ /* 0x000fe20000000000 */
[----:B-1----:R-:W-:-:S03]  /*d0e0*/  ULEA UR29, UR37, UR29, 0x18 ;  /* 0x0000001d251d7291 */ /* 0x002fc6000f8ec03f */
[----:B------:R-:W-:Y:S01]  /*d0f0*/  UMOV UR37, 0x300 ;  /* 0x0000030000257882 */ /* 0x000fe20000000000 */
[----:B------:R-:W-:-:S09]  /*d100*/  UIADD3 UR29, UR29, 0x8000, URZ ;  /* 0x000080001d1d7890 */ /* 0x000fd2000fffe03f */
[----:B------:R1:W-:Y:S02]  /*d110*/  UBLKRED.G.S.ADD.F32.RN [UR40], [UR29], UR37, desc[UR42] ;  /* 0x00002a281d0073bb */ /* 0x0003e400080a1425 */
[----:B-1----:R0:W-:Y:S02]  /*d120*/  UTMACMDFLUSH ;  /* 0x00000000000079b7 */ /* 0x0021e40000000000 */
.L_x_3087:
[----:B------:R-:W-:Y:S05]  /*d130*/  BSYNC B0 ;  /* 0x0000000000007941 */ /* 0x000fea0003800000 */
.L_x_3086:
        /* <DEDUP_REMOVED lines=13> */
.L_x_3089:
[----:B------:R-:W-:Y:S05]  /*d210*/  BSYNC B0 ;  /* 0x0000000000007941 */ /* 0x000fea0003800000 */
.L_x_3088:
[----:B------:R-:W-:Y:S06]  /*d220*/  BAR.ARV 0xa, 0xa0 ;  /* 0x0282800000007b1d */ /* 0x000fec0000002000 */
[----:B------:R-:W-:Y:S04]  /*d230*/  BSSY B0, `(.L_x_3090) ;  /* 0x0000003000007945 */ /* 0x000fe80003800000 */
[----:B------:R-:W-:Y:S05]  /*d240*/  @!P0 BRA `(.L_x_3091) ;  /* 0x0000000000048947 */ /* 0x000fea0003800000 */
[----:B------:R-:W-:-:S04]  /*d250*/  DEPBAR.LE SB0, 0x0 ;  /* 0x000080000000791a */ /* 0x000fc80000000000 */
.L_x_3091:
[----:B------:R-:W-:Y:S05]  /*d260*/  BSYNC B0 ;  /* 0x0000000000007941 */ /* 0x000fea0003800000 */
.L_x_3090:
        /* <DEDUP_REMOVED lines=13> */
.L_x_3093:
[----:B------:R-:W-:Y:S05]  /*d340*/  BSYNC B0 ;  /* 0x0000000000007941 */ /* 0x000fea0003800000 */
.L_x_3092:
        /* <DEDUP_REMOVED lines=13> */
.L_x_3095:
[----:B------:R-:W-:Y:S05]  /*d420*/  BSYNC B0 ;  /* 0x0000000000007941 */ /* 0x000fea0003800000 */
.L_x_3094:
[----:B------:R-:W-:Y:S01]  /*d430*/  UIADD3 UR18, UR18, 0x2, URZ ;  /* 0x0000000212127890 */ /* 0x000fe2000fffe03f */
[----:B------:R-:W-:Y:S06]  /*d440*/  BAR.ARV 0xa, 0xa0 ;  /* 0x0282800000007b1d */ /* 0x000fec0000002000 */
[----:B------:R-:W-:Y:S01]  /*d450*/  UISETP.GE.AND UP0, UPT, UR18, UR12, UPT ;  /* 0x0000000c1200728c */ /* 0x000fe2000bf06270 */
[----:B------:R-:W-:Y:S04]  /*d460*/  BSSY B0, `(.L_x_3096) ;  /* 0x0000003000007945 */ /* 0x000fe80003800000 */
[----:B------:R-:W-:Y:S06]  /*d470*/  @!P0 BRA `(.L_x_3097) ;  /* 0x0000000000048947 */ /* 0x000fec0003800000 */
[----:B------:R-:W-:-:S04]  /*d480*/  DEPBAR.LE SB0, 0x0 ;  /* 0x000080000000791a */ /* 0x000fc80000000000 */
.L_x_3097:
[----:B------:R-:W-:Y:S05]  /*d490*/  BSYNC B0 ;  /* 0x0000000000007941 */ /* 0x000fea0003800000 */
.L_x_3096:
[----:B------:R-:W-:Y:S06]  /*d4a0*/  BAR.ARV 0xb, 0xa0 ;  /* 0x02c2800000007b1d */ /* 0x000fec0000002000 */
[----:B------:R-:W-:Y:S01]  /*d4b0*/  PLOP3.LUT P1, PT, PT, PT, UP0, 0x80, 0x0 ;  /* 0x000000000000781c */ /* 0x000fe20003f2f008 */
[----:B------:R-:W-:Y:S02]  /*d4c0*/  UIADD3 UR26, UR26, 0x3000, URZ ;  /* 0x000030001a1a7890 */ /* 0x000fe4000fffe03f */
[----:B------:R-:W-:-:S10]  /*d4d0*/  UIADD3 UR6, UR6, 0x3000, URZ ;  /* 0x0000300006067890 */ /* 0x000fd4000fffe03f */
[----:B------:R-:W-:Y:S05]  /*d4e0*/  @!P1 BRA `(.L_x_3098) ;  /* 0xfffffff800c09947 */ /* 0x000fea000383ffff */
[----:B------:R-:W-:Y:S05]  /*d4f0*/  BRA `(.L_x_3001) ;  /* 0x0000002400887947 */ /* 0x000fea0003800000 */
.L_x_3069:
[----:B------:R-:W1:Y:S01]  /*d500*/  S2UR UR7, SR_CTAID.X ;  /* 0x00000000000779c3 */ /* 0x000e620000002500 */
[----:B------:R-:W-:Y:S02]  /*d510*/  ULDC UR8, c[0x0][0x8d0] ;  /* 0x0002340000087ab9 */ /* 0x000fe40000000800 */
[----:B------:R-:W-:-:S11]  /*d520*/  UISETP.NE.AND UP0, UPT, UR8, 0x1, UPT ;  /* 0x000000010800788c */ /* 0x000fd6000bf05270 */
[----:B------:R-:W-:Y:S01]  /*d530*/  @UP0 ULDC UR4, c[0x0][0x8d4] ;  /* 0x0002350000040ab9 */ /* 0x000fe20000000800 */
[----:B------:R-:W-:Y:S01]  /*d540*/  @UP0 ULDC UR9, c[0x0][0x8d8] ;  /* 0x0002360000090ab9 */ /* 0x000fe20000000800 */
[----:B-1----:R-:W-:Y:S02]  /*d550*/  UIMAD.WIDE.U32 UR4, UR7, UR4, URZ ;  /* 0x00000004070472a5 */ /* 0x002fe4000f8e003f */
[----:B------:R-:W-:Y:S02]  /*d560*/  UMOV UR6, UR7 ;  /* 0x0000000700067c82 */ /* 0x000fe40008000000 */
[----:B------:R-:W-:-:S03]  /*d570*/  @UP0 USHF.R.U32.HI UR6, URZ, UR9, UR5 ;  /* 0x000000093f060299 */ /* 0x000fc60008011605 */
[----:B------:R-:W-:Y:S02]  /*d580*/  ULDC UR4, c[0x0][0x8e8] ;  /* 0x00023a0000047ab9 */ /* 0x000fe40000000800 */
[----:B------:R-:W-:Y:S02]  /*d590*/  UISETP.GE.AND UP0, UPT, UR6, UR4, UPT ;  /* 0x000000040600728c */ /* 0x000fe4000bf06270 */
[----:B------:R-:W-:-:S04]  /*d5a0*/  UIADD3 UR4, -UR6, URZ, URZ ;  /* 0x0000003f06047290 */ /* 0x000fc8000fffe13f */
[----:B------:R-:W-:Y:S01]  /*d5b0*/  PLOP3.LUT P0, PT, PT, PT, UP0, 0x80, 0x0 ;  /* 0x000000000000781c */ /* 0x000fe20003f0f008 */
[----:B------:R-:W-:-:S12]  /*d5c0*/  UIMAD UR8, UR8, UR4, UR7 ;  /* 0x00000004080872a4 */ /* 0x000fd8000f8e0207 */
        /* <DEDUP_REMOVED lines=9> */
.L_x_3099:
[----:B------:R-:W-:Y:S01]  /*d660*/  ULDC UR9, c[0x0][0x8c4] ;  /* 0x0002310000097ab9 */ /* 0x000fe20000000800 */
[----:B------:R-:W-:Y:S01]  /*d670*/  UMOV UR7, UR8 ;  /* 0x0000000800077c82 */ /* 0x000fe20008000000 */
[----:B------:R-:W-:-:S11]  /*d680*/  UISETP.NE.AND UP0, UPT, UR9, 0x1, UPT ;  /* 0x000000010900788c */ /* 0x000fd6000bf05270 */
[----:B------:R-:W-:Y:S02]  /*d690*/  @UP0 ULDC.64 UR10, c[0x0][0x8c8] ;  /* 0x00023200000a0ab9 */ /* 0x000fe40000000a00 */
[----:B------:R-:W-:-:S04]  /*d6a0*/  UIMAD.WIDE.U32 UR4, UR8, UR10, URZ ;  /* 0x0000000a080472a5 */ /* 0x000fc8000f8e003f */
[----:B------:R-:W-:-:S04]  /*d6b0*/  @UP0 USHF.R.U32.HI UR7, URZ, UR11, UR5 ;  /* 0x0000000b3f070299 */ /* 0x000fc80008011605 */
[----:B------:R-:W-:-:S12]  /*d6c0*/  UIMAD UR4, UR7, UR9, URZ ;  /* 0x00000009070472a4 */ /* 0x000fd8000f8e023f */
.L_x_3100:
        /* <DEDUP_REMOVED lines=23> */
.L_x_3101:
        /* <DEDUP_REMOVED lines=14> */
.L_x_3103:
[----:B------:R-:W-:-:S05]  /*d920*/  ULDC UR4, c[0x0][0x8ec] ;  /* 0x00023b0000047ab9 */ /* 0x000fca0000000800 */
.L_x_3102:
[----:B------:R-:W-:Y:S01]  /*d930*/  UIADD3 UR4, UR4, 0x7f, URZ ;  /* 0x0000007f04047890 */ /* 0x000fe2000fffe03f */
[----:B------:R-:W-:Y:S02]  /*d940*/  IMAD.MOV.U32 R10, RZ, RZ, 0x1 ;  /* 0x00000001ff0a7424 */ /* 0x000fe400078e00ff */
[----:B------:R-:W-:Y:S01]  /*d950*/  IMAD.MOV.U32 R2, RZ, RZ, RZ ;  /* 0x000000ffff027224 */ /* 0x000fe200078e00ff */
        /* <DEDUP_REMOVED lines=13> */
[----:B------:R-:W1:Y:S02]  /*da30*/  LDC R0, c[0x0][0x280] ;  /* 0x0000a000ff007b82 */ /* 0x000e640000000800 */
[----:B------:R-:W-:Y:S01]  /*da40*/  MOV R2, UR8 ;  /* 0x0000000800027c02 */ /* 0x000fe20008000f00 */
[----:B------:R-:W-:Y:S01]  /*da50*/  IMAD.U32 R3, RZ, RZ, UR9 ;  /* 0x00000009ff037e24 */ /* 0x000fe2000f8e00ff */
[----:B------:R-:W-:Y:S01]  /*da60*/  PLOP3.LUT P1, PT, PT, PT, UP1, 0x80, 0x0 ;  /* 0x000000000000781c */ /* 0x000fe20003f2f018 */
[----:B------:R-:W-:Y:S01]  /*da70*/  UISETP.NE.U32.AND UP0, UPT, UR4, URZ, UPT ;  /* 0x0000003f0400728c */ /* 0x000fe2000bf05070 */
[----:B------:R-:W-:Y:S01]  /*da80*/  ULDC.64 UR14, c[0x0][0x778] ;  /* 0x0001de00000e7ab9 */ /* 0x000fe20000000a00 */
[----:B------:R-:W-:-:S10]  /*da90*/  ULDC.64 UR18, c[0x0][0x788] ;  /* 0x0001e20000127ab9 */ /* 0x000fd40000000a00 */
[----:B------:R-:W2:Y:S01]  /*daa0*/  @P1 LDG.E R6, desc[UR38][R2.64] ;  /* 0x0000002602061981 */ /* 0x000ea2000c1e1900 */
[----:B------:R-:W-:Y:S02]  /*dab0*/  UISETP.NE.AND.EX UP0, UPT, UR5, URZ, UPT, UP0 ;  /* 0x0000003f0500728c */ /* 0x000fe4000bf05300 */
[----:B------:R-:W-:Y:S01]  /*dac0*/  UIMAD.WIDE UR14, UR13, 0x4, UR14 ;  /* 0x000000040d0e78a5 */ /* 0x000fe2000f8e020e */
[----:B------:R3:W4:Y:S01]  /*dad0*/  @P1 LDG.E R4, desc[UR38][R2.64] ;  /* 0x0000002602041981 */ /* 0x000722000c1e1900 */
[----:B------:R-:W-:Y:S02]  /*dae0*/  ULDC.64 UR4, c[0x0][0x780] ;  /* 0x0001e00000047ab9 */ /* 0x000fe40000000a00 */
[----:B------:R-:W-:Y:S01]  /*daf0*/  UISETP.NE.U32.AND UP2, UPT, UR4, URZ, UPT ;  /* 0x0000003f0400728c */ /* 0x000fe2000bf45070 */
[----:B------:R-:W-:-:S03]  /*db00*/  PLOP3.LUT P2, PT, PT, PT, UP0, 0x80, 0x0 ;  /* 0x000000000000781c */ /* 0x000fc60003f4f008 */
[----:B------:R-:W-:Y:S01]  /*db10*/  UISETP.NE.AND.EX UP2, UPT, UR5, URZ, UPT, UP2 ;  /* 0x0000003f0500728c */ /* 0x000fe2000bf45320 */
[----:B---3--:R-:W-:Y:S01]  /*db20*/  IMAD.U32 R2, RZ, RZ, UR14 ;  /* 0x0000000eff027e24 */ /* 0x008fe2000f8e00ff */
[----:B------:R-:W-:-:S04]  /*db30*/  MOV R3, UR15 ;  /* 0x0000000f00037c02 */ /* 0x000fc80008000f00 */
[----:B------:R-:W-:-:S04]  /*db40*/  PLOP3.LUT P3, PT, PT, PT, UP2, 0x80, 0x0 ;  /* 0x000000000000781c */ /* 0x000fc80003f6f028 */
[----:B------:R3:W4:Y:S01]  /*db50*/  @P2 LDG.E R5, desc[UR38][R2.64] ;  /* 0x0000002602052981 */ /* 0x000722000c1e1900 */
[----:B------:R-:W-:Y:S02]  /*db60*/  @UP2 ULDC.64 UR4, c[0x0][0x780] ;  /* 0x0001e00000042ab9 */ /* 0x000fe40000000a00 */
[----:B------:R-:W-:-:S06]  /*db70*/  @UP2 UIMAD.WIDE UR4, UR13, 0x4, UR4 ;  /* 0x000000040d0428a5 */ /* 0x000fcc000f8e0204 */
[----:B---3--:R-:W-:Y:S02]  /*db80*/  IMAD.U32 R2, RZ, RZ, UR4 ;  /* 0x00000004ff027e24 */ /* 0x008fe4000f8e00ff */
[----:B------:R-:W-:-:S05]  /*db90*/  IMAD.U32 R3, RZ, RZ, UR5 ;  /* 0x00000005ff037e24 */ /* 0x000fca000f8e00ff */
[----:B-1----:R1:W5:Y:S01]  /*dba0*/  @P3 LDG.E R0, desc[UR38][R2.64] ;  /* 0x0000002602003981 */ /* 0x002362000c1e1900 */
[----:B------:R-:W-:Y:S01]  /*dbb0*/  ISETP.NE.U32.AND P0, PT, RZ, UR18, PT ;  /* 0x00000012ff007c0c */ /* 0x000fe2000bf05070 */
[----:B------:R-:W-:Y:S01]  /*dbc0*/  UMOV UR6, URZ ;  /* 0x0000003f00067c82 */ /* 0x000fe20008000000 */
[----:B------:R-:W-:Y:S01]  /*dbd0*/  UMOV UR11, URZ ;  /* 0x0000003f000b7c82 */ /* 0x000fe20008000000 */
[----:B------:R-:W-:Y:S01]  /*dbe0*/  ULDC UR18, c[0x0][0x290] ;  /* 0x0000a40000127ab9 */ /* 0x000fe20000000800 */
[----:B------:R-:W-:Y:S02]  /*dbf0*/  ISETP.NE.AND.EX P0, PT, RZ, UR19, PT, P0 ;  /* 0x00000013ff007c0c */ /* 0x000fe4000bf05300 */
[----:B--2---:R-:W-:-:S13]  /*dc00*/  @P1 R2UR UR4, R6 ;  /* 0x00000000060412ca */ /* 0x004fda00000e0000 */
[----:B------:R-:W-:-:S04]  /*dc10*/  @UP1 UIMAD UR4, UR13, 0x60, UR4 ;  /* 0x000000600d0418a4 */ /* 0x000fc8000f8e0204 */
[----:B------:R-:W-:-:S04]  /*dc20*/  UIMAD.WIDE UR4, UR4, 0x2aaaaaab, URZ ;  /* 0x2aaaaaab040478a5 */ /* 0x000fc8000f8e023f */
[----:B------:R-:W-:-:S04]  /*dc30*/  @UP1 USHF.R.U32.HI UR4, URZ, 0x1f, UR5 ;  /* 0x0000001f3f041899 */ /* 0x000fc80008011605 */
[----:B------:R-:W-:-:S04]  /*dc40*/  @UP1 ULEA.HI.SX32 UR4, UR5, UR4, 0x1c ;  /* 0x0000000405041291 */ /* 0x000fc8000f8fe23f */
[----:B------:R-:W-:Y:S01]  /*dc50*/  @UP1 UIMAD UR10, UR4, 0x60, URZ ;  /* 0x00000060040a18a4 */ /* 0x000fe2000f8e023f */
[----:B----4-:R-:W-:Y:S02]  /*dc60*/  @P1 R2UR UR6, R4 ;  /* 0x00000000040612ca */ /* 0x010fe400000e0000 */
[----:B------:R-:W-:Y:S01]  /*dc70*/  @P2 R2UR UR11, R5 ;  /* 0x00000000050b22ca */ /* 0x000fe200000e0000 */
[----:B------:R-:W-:Y:S01]  /*dc80*/  @UP1 USHF.R.S32.HI UR12, URZ, 0x1f, UR10 ;  /* 0x0000001f3f0c1899 */ /* 0x000fe2000801140a */
[----:B-1----:R-:W-:-:S13]  /*dc90*/  @P3 BRA `(.L_x_3105) ;  /* 0x0000000000183947 */ /* 0x002fda0003800000 */
[----:B------:R-:W-:Y:S05]  /*dca0*/  @!P1 BRA `(.L_x_3105) ;  /* 0x0000000000149947 */ /* 0x000fea0003800000 */
[----:B------:R-:W-:Y:S01]  /*dcb0*/  MOV R2, UR8 ;  /* 0x0000000800027c02 */ /* 0x000fe20008000f00 */
[----:B------:R-:W-:-:S05]  /*dcc0*/  IMAD.U32 R3, RZ, RZ, UR9 ;  /* 0x00000009ff037e24 */ /* 0x000fca000f8e00ff */
[----:B------:R-:W2:Y:S04]  /*dcd0*/  LDG.E R5, desc[UR38][R2.64] ;  /* 0x0000002602057981 */ /* 0x000ea8000c1e1900 */
[----:B-----5:R-:W2:Y:S02]  /*dce0*/  LDG.E R0, desc[UR38][R2.64+0x4] ;  /* 0x0000042602007981 */ /* 0x020ea4000c1e1900 */
[----:B--2---:R-:W-:-:S07]  /*dcf0*/  IMAD.IADD R0, R0, 0x1, -R5 ;  /* 0x0000000100007824 */ /* 0x004fce00078e0a05 */
.L_x_3105:
[----:B------:R-:W-:Y:S01]  /*dd00*/  UMOV UR4, URZ ;  /* 0x0000003f00047c82 */ /* 0x000fe20008000000 */
[----:B------:R-:W-:Y:S01]  /*dd10*/  UMOV UR5, URZ ;  /* 0x0000003f00057c82 */ /* 0x000fe20008000000 */
[----:B------:R-:W-:Y:S01]  /*dd20*/  MOV R4, UR18 ;  /* 0x0000001200047c02 */ /* 0x000fe20008000f00 */
[----:B------:R-:W-:Y:S01]  /*dd30*/  @UP1 UMOV UR4, UR10 ;  /* 0x0000000a00041c82 */ /* 0x000fe20008000000 */
[----:B------:R-:W-:Y:S01]  /*dd40*/  @UP1 UMOV UR5, UR12 ;  /* 0x0000000c00051c82 */ /* 0x000fe20008000000 */
[----:B------:R-:W-:Y:S05]  /*dd50*/  @!P0 BRA `(.L_x_3106) ;  /* 0x0000000000188947 */ /* 0x000fea0003800000 */
[----:B------:R-:W-:Y:S02]  /*dd60*/  ULDC.64 UR8, c[0x0][0x788] ;  /* 0x0001e20000087ab9 */ /* 0x000fe40000000a00 */
[----:B------:R-:W-:-:S06]  /*dd70*/  UIMAD.WIDE UR8, UR13, 0x4, UR8 ;  /* 0x000000040d0878a5 */ /* 0x000fcc000f8e0208 */
[----:B------:R-:W-:Y:S02]  /*dd80*/  IMAD.U32 R2, RZ, RZ, UR8 ;  /* 0x00000008ff027e24 */ /* 0x000fe4000f8e00ff */
[----:B------:R-:W-:-:S05]  /*dd90*/  IMAD.U32 R3, RZ, RZ, UR9 ;  /* 0x00000009ff037e24 */ /* 0x000fca000f8e00ff */
[----:B------:R1:W5:Y:S01]  /*dda0*/  LDG.E R4, desc[UR38][R2.64] ;  /* 0x0000002602047981 */ /* 0x000362000c1e1900 */
[----:B------:R-:W-:Y:S05]  /*ddb0*/  BRA `(.L_x_3107) ;  /* 0x0000000000187947 */ /* 0x000fea0003800000 */
.L_x_3106:
[----:B------:R-:W-:Y:S05]  /*ddc0*/  @!P2 BRA `(.L_x_3107) ;  /* 0x000000000014a947 */ /* 0x000fea0003800000 */
[----:B------:R-:W-:Y:S01]  /*ddd0*/  MOV R2, UR14 ;  /* 0x0000000e00027c02 */ /* 0x000fe20008000f00 */
[----:B------:R-:W-:-:S05]  /*dde0*/  IMAD.U32 R3, RZ, RZ, UR15 ;  /* 0x0000000fff037e24 */ /* 0x000fca000f8e00ff */
[----:B------:R-:W2:Y:S04]  /*ddf0*/  LDG.E R5, desc[UR38][R2.64] ;  /* 0x0000002602057981 */ /* 0x000ea8000c1e1900 */
[----:B------:R-:W2:Y:S02]  /*de00*/  LDG.E R4, desc[UR38][R2.64+0x4] ;  /* 0x0000042602047981 */ /* 0x000ea4000c1e1900 */
[----:B--2---:R-:W-:-:S07]  /*de10*/  IMAD.IADD R4, R4, 0x1, -R5 ;  /* 0x0000000104047824 */ /* 0x004fce00078e0a05 */
.L_x_3107:
[----:B-1----:R-:W-:Y:S01]  /*de20*/  MOV R3, UR7 ;  /* 0x0000000700037c02 */ /* 0x002fe20008000f00 */
[----:B------:R-:W-:-:S04]  /*de30*/  ULDC UR8, c[0x0][0x74c] ;  /* 0x0001d30000087ab9 */ /* 0x000fc80000000800 */
[----:B-----5:R-:W-:Y:S02]  /*de40*/  IMAD R3, R3, 0x80, R0 ;  /* 0x0000008003037824 */ /* 0x020fe400078e0200 */
[----:B------:R-:W-:-:S03]  /*de50*/  VIADD R0, R0, 0x5f ;  /* 0x0000005f00007836 */ /* 0x000fc60000000000 */
[----:B------:R-:W-:Y:S01]  /*de60*/  IADD3 R3, R3, -UR8, -R4 ;  /* 0x8000000803037c10 */ /* 0x000fe2000fffe804 */
[----:B------:R-:W-:-:S04]  /*de70*/  IMAD.HI R0, R0, 0x2aaaaaab, RZ ;  /* 0x2aaaaaab00007827 */ /* 0x000fc800078e02ff */
[----:B------:R-:W-:-:S05]  /*de80*/  IMAD.HI R3, R3, 0x2aaaaaab, RZ ;  /* 0x2aaaaaab03037827 */ /* 0x000fca00078e02ff */
[----:B------:R-:W-:-:S04]  /*de90*/  SHF.R.U32.HI R2, RZ, 0x1f, R3 ;  /* 0x0000001fff027819 */ /* 0x000fc80000011603 */
[----:B------:R-:W-:Y:S02]  /*dea0*/  LEA.HI.SX32 R2, R3, R2, 0x1c ;  /* 0x0000000203027211 */ /* 0x000fe400078fe2ff */
[----:B------:R-:W-:Y:S02]  /*deb0*/  SHF.R.U32.HI R3, RZ, 0x1f, R0 ;  /* 0x0000001fff037819 */ /* 0x000fe40000011600 */
[----:B------:R-:W-:Y:S02]  /*dec0*/  VIMNMX R4, RZ, R2, !PT ;  /* 0x00000002ff047248 */ /* 0x000fe40007fe0100 */
[----:B------:R-:W-:Y:S02]  /*ded0*/  LEA.HI.SX32 R0, R0, R3, 0x1c ;  /* 0x0000000300007211 */ /* 0x000fe400078fe2ff */
[----:B------:R-:W-:Y:S02]  /*dee0*/  MOV R2, RZ ;  /* 0x000000ff00027202 */ /* 0x000fe40000000f00 */
[----:B------:R-:W-:-:S13]  /*def0*/  ISETP.GT.AND P0, PT, R0, R4, PT ;  /* 0x000000040000720c */ /* 0x000fda0003f04270 */
[----:B------:R-:W-:Y:S05]  /*df00*/  @!P0 BRA `(.L_x_3104) ;  /* 0x0000001800708947 */ /* 0x000fea0003800000 */
[----:B------:R-:W-:Y:S01]  /*df10*/  USHF.R.S32.HI UR10, URZ, 0x1f, UR20 ;  /* 0x0000001f3f0a7899 */ /* 0x000fe20008011414 */
[----:B------:R-:W-:Y:S01]  /*df20*/  BSSY B0, `(.L_x_3104) ;  /* 0x000019a000007945 */ /* 0x000fe20003800000 */
[----:B------:R-:W-:Y:S01]  /*df30*/  UISETP.NE.U32.AND UP1, UPT, UR16, URZ, UPT ;  /* 0x0000003f1000728c */ /* 0x000fe2000bf25070 */
[----:B------:R-:W-:Y:S01]  /*df40*/  IMAD.MOV.U32 R2, RZ, RZ, RZ ;  /* 0x000000ffff027224 */ /* 0x000fe200078e00ff */
[----:B------:R-:W-:Y:S01]  /*df50*/  ULDC.64 UR14, c[0x0][0x718] ;  /* 0x0001c600000e7ab9 */ /* 0x000fe20000000a00 */
[----:B------:R-:W-:Y:S01]  /*df60*/  UMOV UR8, UR4 ;  /* 0x0000000400087c82 */ /* 0x000fe20008000000 */
[----:B------:R-:W-:Y:S02]  /*df70*/  UIMAD UR12, UR10, UR14, URZ ;  /* 0x0000000e0a0c72a4 */ /* 0x000fe4000f8e023f */
[----:B------:R-:W-:Y:S02]  /*df80*/  UISETP.NE.AND.EX UP1, UPT, UR17, URZ, UPT, UP1 ;  /* 0x0000003f1100728c */ /* 0x000fe4000bf25310 */
[----:B------:R-:W-:Y:S01]  /*df90*/  UIMAD UR12, UR20, UR15, UR12 ;  /* 0x0000000f140c72a4 */ /* 0x000fe2000f8e020c */
[----:B------:R-:W-:-:S02]  /*dfa0*/  ULDC.64 UR16, c[0x0][0x730] ;  /* 0x0001cc0000107ab9 */ /* 0x000fc40000000a00 */
[----:B------:R-:W-:Y:S01]  /*dfb0*/  ULDC UR15, c[0x0][0x2e8] ;  /* 0x0000ba00000f7ab9 */ /* 0x000fe20000000800 */
[----:B------:R-:W-:Y:S01]  /*dfc0*/  UIMAD UR10, UR10, UR16, URZ ;  /* 0x000000100a0a72a4 */ /* 0x000fe2000f8e023f */
[----:B------:R-:W-:Y:S01]  /*dfd0*/  UMOV UR9, UR5 ;  /* 0x0000000500097c82 */ /* 0x000fe20008000000 */
[----:B------:R-:W-:Y:S02]  /*dfe0*/  UISETP.NE.AND UP2, UPT, UR15, 0x1, UPT ;  /* 0x000000010f00788c */ /* 0x000fe4000bf45270 */
[----:B------:R-:W-:Y:S02]  /*dff0*/  UIMAD.WIDE.U32 UR4, UR20, UR14, UR8 ;  /* 0x0000000e140472a5 */ /* 0x000fe4000f8e0008 */
[----:B------:R-:W-:Y:S02]  /*e000*/  UIMAD.WIDE.U32 UR8, UR20, UR16, UR8 ;  /* 0x00000010140872a5 */ /* 0x000fe4000f8e0008 */
[----:B------:R-:W-:Y:S02]  /*e010*/  UIMAD UR14, UR20, UR17, UR10 ;  /* 0x00000011140e72a4 */ /* 0x000fe4000f8e020a */
[----:B------:R-:W-:Y:S01]  /*e020*/  USHF.R.S32.HI UR10, URZ, 0x1f, UR13 ;  /* 0x0000001f3f0a7899 */ /* 0x000fe2000801140d */
[----:B------:R-:W-:Y:S01]  /*e030*/  ELECT P0, URZ, PT ;  /* 0x00000000003f782f */ /* 0x000fe20003800000 */
[----:B------:R-:W-:-:S02]  /*e040*/  USEL UR21, UR13, URZ, !UP1 ;  /* 0x0000003f0d157287 */ /* 0x000fc4000c800000 */
[----:B------:R-:W-:Y:S01]  /*e050*/  UIADD3 UR9, UR9, UR14, URZ ;  /* 0x0000000e09097290 */ /* 0x000fe2000fffe03f */
[----:B------:R-:W-:Y:S01]  /*e060*/  ULDC.64 UR18, c[0x0][0x738] ;  /* 0x0001ce0000127ab9 */ /* 0x000fe20000000a00 */
[----:B------:R-:W-:Y:S01]  /*e070*/  USEL UR10, UR10, URZ, !UP1 ;  /* 0x0000003f0a0a7287 */ /* 0x000fe2000c800000 */
[----:B------:R-:W-:Y:S01]  /*e080*/  ULDC.64 UR16, c[0x0][0x720] ;  /* 0x0001c80000107ab9 */ /* 0x000fe20000000a00 */
[----:B------:R-:W-:Y:S02]  /*e090*/  UIMAD.WIDE.U32 UR14, UR18, UR21, UR8 ;  /* 0x00000015120e72a5 */ /* 0x000fe4000f8e0008 */
[----:B------:R-:W-:Y:S01]  /*e0a0*/  UIADD3 UR23, UR5, UR12, URZ ;  /* 0x0000000c05177290 */ /* 0x000fe2000fffe03f */
[----:B------:R-:W-:Y:S01]  /*e0b0*/  @UP2 ULDC UR8, c[0x0][0x2ec] ;  /* 0x0000bb0000082ab9 */ /* 0x000fe20000000800 */
[----:B------:R-:W-:Y:S02]  /*e0c0*/  UIMAD UR5, UR10, UR16, URZ ;  /* 0x000000100a0572a4 */ /* 0x000fe4000f8e023f */
[----:B------:R-:W-:-:S02]  /*e0d0*/  UIMAD UR10, UR10, UR18, URZ ;  /* 0x000000120a0a72a4 */ /* 0x000fc4000f8e023f */
[----:B------:R-:W-:Y:S02]  /*e0e0*/  UIMAD.WIDE.U32 UR8, UR20, UR8, URZ ;  /* 0x00000008140872a5 */ /* 0x000fe4000f8e003f */
[----:B------:R-:W-:Y:S01]  /*e0f0*/  ULEA UR11, UR7, UR11, 0x7 ;  /* 0x0000000b070b7291 */ /* 0x000fe2000f8e383f */
[----:B------:R-:W-:Y:S02]  /*e100*/  UMOV UR22, UR4 ;  /* 0x0000000400167c82 */ /* 0x000fe40008000000 */
[----:B------:R-:W-:Y:S01]  /*e110*/  @UP2 ULDC UR7, c[0x0][0x2f0] ;  /* 0x0000bc0000072ab9 */ /* 0x000fe20000000800 */
[----:B------:R-:W-:Y:S01]  /*e120*/  UMOV UR12, UR20 ;  /* 0x00000014000c7c82 */ /* 0x000fe20008000000 */
[----:B------:R-:W-:Y:S02]  /*e130*/  UIMAD UR5, UR17, UR21, UR5 ;  /* 0x00000015110572a4 */ /* 0x000fe4000f8e0205 */
[----:B------:R-:W-:Y:S02]  /*e140*/  UIMAD.WIDE.U32 UR22, UR16, UR21, UR22 ;  /* 0x00000015101672a5 */ /* 0x000fe4000f8e0016 */
[----:B------:R-:W-:-:S02]  /*e150*/  UIMAD UR4, UR19, UR21, UR10 ;  /* 0x00000015130472a4 */ /* 0x000fc4000f8e020a */
        /* <DEDUP_REMOVED lines=10> */
.L_x_3137:
[----:B------:R-:W2:Y:S01]  /*e200*/  S2R R3, SR_TID.X ;  /* 0x0000000000037919 */ /* 0x000ea20000002100 */
[----:B------:R-:W-:Y:S01]  /*e210*/  MOV R14, UR5 ;  /* 0x00000005000e7c02 */ /* 0x000fe20008000f00 */
[----:B------:R-:W-:Y:S02]  /*e220*/  IMAD.U32 R11, RZ, RZ, UR4 ;  /* 0x00000004ff0b7e24 */ /* 0x000fe4000f8e00ff */
[----:B------:R-:W-:Y:S02]  /*e230*/  IMAD.MOV.U32 R10, RZ, RZ, 0x1 ;  /* 0x00000001ff0a7424 */ /* 0x000fe400078e00ff */
[----:B------:R-:W-:Y:S01]  /*e240*/  VIADD R14, R14, UR23 ;  /* 0x000000170e0e7c36 */ /* 0x000fe20008000000 */
[----:B------:R-:W-:Y:S02]  /*e250*/  IADD3 R11, R11, UR15, RZ ;  /* 0x0000000f0b0b7c10 */ /* 0x000fe4000fffe0ff */
        /* <DEDUP_REMOVED lines=9> */
.L_x_3110:
[----:B------:R-:W-:Y:S01]  /*e2f0*/  R2UR UR19, R4 ;  /* 0x00000000041372ca */ /* 0x000fe200000e0000 */
[----:B------:R-:W2:Y:S01]  /*e300*/  LDC.64 R12, c[0x0][0x198] ;  /* 0x00006600ff0c7b82 */ /* 0x000ea20000000a00 */
[----:B------:R-:W-:Y:S01]  /*e310*/  ULDC.64 UR8, c[0x0][0x700] ;  /* 0x0001c00000087ab9 */ /* 0x000fe20000000a00 */
[----:B------:R-:W-:Y:S01]  /*e320*/  UMOV UR34, 0x0 ;  /* 0x0000000000227882 */ /* 0x000fe20000000000 */
[----:B------:R-:W-:Y:S01]  /*e330*/  IMAD.U32 R9, RZ, RZ, UR8 ;  /* 0x00000008ff097e24 */ /* 0x000fe2000f8e00ff */
[----:B------:R-:W-:Y:S01]  /*e340*/  MOV R8, UR9 ;  /* 0x0000000900087c02 */ /* 0x000fe20008000f00 */
[----:B------:R-:W-:Y:S01]  /*e350*/  UMOV UR35, 0x14f00000 ;  /* 0x14f0000000237882 */ /* 0x000fe20000000000 */
[----:B------:R-:W-:Y:S01]  /*e360*/  R2UR UR8, R15 ;  /* 0x000000000f0872ca */ /* 0x000fe200000e0000 */
[----:B------:R-:W-:Y:S01]  /*e370*/  UMOV UR18, URZ ;  /* 0x0000003f00127c82 */ /* 0x000fe20008000000 */
[----:B------:R-:W-:Y:S01]  /*e380*/  UMOV UR40, 0x0 ;  /* 0x0000000000287882 */ /* 0x000fe20000000000 */
[----:B------:R-:W-:Y:S01]  /*e390*/  UMOV UR41, 0x10000000 ;  /* 0x1000000000297882 */ /* 0x000fe20000000000 */
[----:B------:R-:W-:Y:S01]  /*e3a0*/  UMOV UR10, UR18 ;  /* 0x00000012000a7c82 */ /* 0x000fe20008000000 */
[----:B------:R-:W-:Y:S01]  /*e3b0*/  UMOV UR27, UR11 ;  /* 0x0000000b001b7c82 */ /* 0x000fe20008000000 */
[----:B------:R-:W-:Y:S01]  /*e3c0*/  UIMAD UR19, UR19, 0x60, URZ ;  /* 0x00000060131378a4 */ /* 0x000fe2000f8e023f */
[----:B------:R-:W-:Y:S01]  /*e3d0*/  UMOV UR28, UR12 ;  /* 0x0000000c001c7c82 */ /* 0x000fe20008000000 */
[----:B------:R-:W-:-:S02]  /*e3e0*/  UMOV UR29, UR13 ;  /* 0x0000000d001d7c82 */ /* 0x000fc40008000000 */
[----:B------:R-:W-:Y:S02]  /*e3f0*/  UIADD3 UR7, UP0, UR19, UR22, URZ ;  /* 0x0000001613077290 */ /* 0x000fe4000ff1e03f */
[----:B------:R-:W-:Y:S01]  /*e400*/  MOV R3, UR19 ;  /* 0x0000001300037c02 */ /* 0x000fe20008000f00 */
[----:B------:R-:W-:Y:S02]  /*e410*/  UIADD3 UR16, UR8, 0xe000, URZ ;  /* 0x0000e00008107890 */ /* 0x000fe4000fffe03f */
[----:B------:R-:W-:Y:S01]  /*e420*/  UIADD3 UR17, UR8, 0x26810, URZ ;  /* 0x0002681008117890 */ /* 0x000fe2000fffe03f */
[----:B------:R-:W-:Y:S01]  /*e430*/  PLOP3.LUT P1, PT, PT, PT, UP0, 0x80, 0x0 ;  /* 0x000000000000781c */ /* 0x000fe20003f2f008 */
[----:B-1----:R-:W-:Y:S01]  /*e440*/  IMAD.U32 R2, RZ, RZ, UR7 ;  /* 0x00000007ff027e24 */ /* 0x002fe2000f8e00ff */
[----:B------:R-:W-:Y:S01]  /*e450*/  UIADD3 UR19, UR19, UR6, URZ ;  /* 0x0000000613137290 */ /* 0x000fe2000fffe03f */
[----:B--2---:R-:W-:Y:S01]  /*e460*/  IMAD.MOV.U32 R7, RZ, RZ, R12 ;  /* 0x000000ffff077224 */ /* 0x004fe200078e000c */
[----:B------:R-:W-:Y:S01]  /*e470*/  LEA.HI.X.SX32 R3, R3, R14, 0x1, P1 ;  /* 0x0000000e03037211 */ /* 0x000fe200008f0eff */
[----:B------:R-:W-:Y:S01]  /*e480*/  IMAD.MOV.U32 R6, RZ, RZ, R13 ;  /* 0x000000ffff067224 */ /* 0x000fe200078e000d */
[----:B------:R-:W-:Y:S01]  /*e490*/  LEA R5, P1, R2, R9, 0x2 ;  /* 0x0000000902057211 */ /* 0x000fe200078210ff */
[----:B------:R-:W-:Y:S01]  /*e4a0*/  VIADD R13, R0, 0xffffffff ;  /* 0xffffffff000d7836 */ /* 0x000fe20000000000 */
[----:B------:R-:W-:Y:S01]  /*e4b0*/  UIADD3 UR42, UR8, 0x1a000, URZ ;  /* 0x0001a000082a7890 */ /* 0x000fe2000fffe03f */
[----:B------:R-:W-:Y:S01]  /*e4c0*/  MOV R12, 0x8000 ;  /* 0x00008000000c7802 */ /* 0x000fe20000000f00 */
[----:B------:R-:W-:Y:S01]  /*e4d0*/  UIADD3 UR9, UR8, 0x26800, URZ ;  /* 0x0002680008097890 */ /* 0x000fe2000fffe03f */
[----:B------:R-:W-:Y:S01]  /*e4e0*/  LEA.HI.X R2, R2, R8, R3, 0x2, P1 ;  /* 0x0000000802027211 */ /* 0x000fe200008f1403 */
[----:B------:R1:W-:Y:S01]  /*e4f0*/  STL [R1+0x8], R13 ;  /* 0x0000080d01007387 */ /* 0x0003e20000100800 */
[----:B------:R-:W-:Y:S01]  /*e500*/  R2UR UR30, R5 ;  /* 0x00000000051e72ca */ /* 0x000fe200000e0000 */
[----:B------:R-:W-:Y:S01]  /*e510*/  UIADD3 UR24, UR8, 0x4000, URZ ;  /* 0x0000400008187890 */ /* 0x000fe2000fffe03f */
[----:B------:R-:W-:Y:S01]  /*e520*/  R2UR UR31, R2 ;  /* 0x00000000021f72ca */ /* 0x000fe200000e0000 */
[----:B------:R1:W-:Y:S01]  /*e530*/  STL [R1], RZ ;  /* 0x000000ff01007387 */ /* 0x0003e20000100800 */
[C---:B------:R-:W-:Y:S01]  /*e540*/  IADD3 R2, P1, R7.reuse, 0x2f0, RZ ;  /* 0x000002f007027810 */ /* 0x040fe20007f3e0ff */
[----:B------:R-:W-:Y:S01]  /*e550*/  UMOV UR7, 0x18 ;  /* 0x0000001800077882 */ /* 0x000fe20000000000 */
[----:B------:R-:W-:Y:S01]  /*e560*/  UMOV UR43, UR17 ;  /* 0x00000011002b7c82 */ /* 0x000fe20008000000 */
[----:B------:R-:W-:Y:S01]  /*e570*/  UMOV UR26, UR18 ;  /* 0x00000012001a7c82 */ /* 0x000fe20008000000 */
[----:B------:R-:W-:Y:S01]  /*e580*/  R2UR UR44, R2 ;  /* 0x00000000022c72ca */ /* 0x000fe200000e0000 */
[----:B------:R-:W-:Y:S01]  /*e590*/  UMOV UR25, UR9 ;  /* 0x0000000900197c82 */ /* 0x000fe20008000000 */
[----:B------:R-:W-:-:S04]  /*e5a0*/  IADD3 R2, P2, R7, 0x3f0, RZ ;  /* 0x000003f007027810 */ /* 0x000fc80007f5e0ff */
[----:B------:R-:W-:Y:S01]  /*e5b0*/  R2UR UR46, R2 ;  /* 0x00000000022e72ca */ /* 0x000fe200000e0000 */
[----:B------:R-:W-:Y:S01]  /*e5c0*/  IMAD.X R5, RZ, RZ, R6, P2 ;  /* 0x000000ffff057224 */ /* 0x000fe200010e0606 */
[----:B------:R-:W-:-:S04]  /*e5d0*/  IADD3.X R2, RZ, R6, RZ, P1, !PT ;  /* 0x00000006ff027210 */ /* 0x000fc80000ffe4ff */
[----:B------:R-:W-:Y:S02]  /*e5e0*/  R2UR UR45, R2 ;  /* 0x00000000022d72ca */ /* 0x000fe400000e0000 */
[----:B------:R-:W-:Y:S02]  /*e5f0*/  IADD3 R2, P1, R7, 0xf0, RZ ;  /* 0x000000f007027810 */ /* 0x000fe40007f3e0ff */
[----:B------:R-:W-:Y:S02]  /*e600*/  R2UR UR47, R5 ;  /* 0x00000000052f72ca */ /* 0x000fe400000e0000 */
[----:B------:R-:W-:Y:S01]  /*e610*/  R2UR UR32, R2 ;  /* 0x00000000022072ca */ /* 0x000fe200000e0000 */
[----:B------:R-:W-:Y:S01]  /*e620*/  IMAD.X R3, RZ, RZ, R6, P1 ;  /* 0x000000ffff037224 */ /* 0x000fe200008e0606 */
[----:B------:R-:W-:-:S04]  /*e630*/  ISETP.GE.AND P1, PT, R4, R13, PT ;  /* 0x0000000d0400720c */ /* 0x000fc80003f26270 */
[----:B------:R-:W-:-:S13]  /*e640*/  R2UR UR33, R3 ;  /* 0x00000000032172ca */ /* 0x000fda00000e0000 */
[----:B------:R1:W-:Y:S01]  /*e650*/  UTMALDG.4D [UR16], [UR32], desc[UR34] ;  /* 0x00002210200075b4 */ /* 0x0003e20008019000 */
[----:B------:R1:W-:Y:S01]  /*e660*/  UBLKCP.S.G [UR42], [UR30], UR7 ;  /* 0x0000002a1e0073ba */ /* 0x0003e20008000207 */
[----:B------:R1:W-:Y:S01]  /*e670*/  SYNCS.ARRIVE.TRANS64 RZ, [R15+URZ+0x26800], R12 ;  /* 0x0268000c0fff79a7 */ /* 0x0003e2000800003f */
[----:B------:R1:W-:Y:S01]  /*e680*/  UTMALDG.4D [UR8], [UR44], desc[UR40] ;  /* 0x000028082c0075b4 */ /* 0x0003e20008019000 */
[----:B------:R1:W-:Y:S01]  /*e690*/  UTMALDG.4D [UR24], [UR46], desc[UR40] ;  /* 0x000028182e0075b4 */ /* 0x0003e20008019000 */
[----:B------:R-:W-:Y:S05]  /*e6a0*/  @P1 BRA `(.L_x_3111) ;  /* 0x0000000c00bc1947 */ /* 0x000fea0003800000 */
[----:B------:R-:W-:Y:S01]  /*e6b0*/  LOP3.LUT R5, RZ, R4, RZ, 0x33, !PT ;  /* 0x00000004ff057212 */ /* 0x000fe200078e33ff */
[----:B------:R-:W-:-:S04]  /*e6c0*/  IMAD.MOV.U32 R10, RZ, RZ, 0x1 ;  /* 0x00000001ff0a7424 */ /* 0x000fc800078e00ff */
[C---:B------:R-:W-:Y:S01]  /*e6d0*/  IMAD.IADD R16, R0.reuse, 0x1, R5 ;  /* 0x0000000100107824 */ /* 0x040fe200078e0205 */
[----:B------:R-:W-:Y:S01]  /*e6e0*/  IADD3 R5, R0, -0x2, RZ ;  /* 0xfffffffe00057810 */ /* 0x000fe20007ffe0ff */
[----:B------:R-:W-:-:S03]  /*e6f0*/  IMAD.MOV.U32 R0, RZ, RZ, R4 ;  /* 0x000000ffff007224 */ /* 0x000fc600078e0004 */
[----:B------:R-:W-:Y:S02]  /*e700*/  ISETP.NE.AND P1, PT, R5, R4, PT ;  /* 0x000000040500720c */ /* 0x000fe40003f25270 */
[----:B------:R-:W-:-:S05]  /*e710*/  LOP3.LUT R5, R16, 0x1, RZ, 0xc0, !PT ;  /* 0x0000000110057812 */ /* 0x000fca00078ec0ff */
[----:B------:R2:W-:Y:S06]  /*e720*/  STL [R1+0xc], R5 ;  /* 0x00000c0501007387 */ /* 0x0005ec0000100800 */
[----:B------:R-:W-:Y:S05]  /*e730*/  @!P1 BRA `(.L_x_3112) ;  /* 0x00000008005c9947 */ /* 0x000fea0003800000 */
[----:B------:R-:W-:Y:S01]  /*e740*/  IADD3 R16, R16, -R5, RZ ;  /* 0x8000000510107210 */ /* 0x000fe20007ffe0ff */
[----:B------:R-:W-:Y:S02]  /*e750*/  IMAD.MOV.U32 R0, RZ, RZ, R4 ;  /* 0x000000ffff007224 */ /* 0x000fe400078e0004 */
[----:B------:R-:W-:-:S07]  /*e760*/  IMAD.MOV.U32 R10, RZ, RZ, 0x1 ;  /* 0x00000001ff0a7424 */ /* 0x000fce00078e00ff */
.L_x_3121:
[----:B-123--:R-:W-:-:S04]  /*e770*/  SHF.L.U32 R17, R10, 0x1f, RZ ;  /* 0x0000001f0a117819 */ /* 0x00efc800000006ff */
[----:B------:R-:W3:Y:S02]  /*e780*/  SYNCS.PHASECHK.TRANS64.TRYWAIT P1, [R15+URZ+0x26840], R17 ;  /* 0x026840110f0075a7 */ /* 0x000ee4000802017f */
[----:B---3--:R-:W-:Y:S05]  /*e790*/  @!P1 BRA `(.L_x_3113) ;  /* 0x00000014007c9947 */ /* 0x008fea0003800000 */
.L_x_3138:
[----:B------:R-:W-:Y:S05]  /*e7a0*/  @P0 BRA `(.L_x_3114) ;  /* 0x00000000001c0947 */ /* 0x000fea0003800000 */
[----:B------:R-:W4:Y:S02]  /*e7b0*/  S2R R2, SR_TID.X ;  /* 0x0000000000027919 */ /* 0x000f240000002100 */
[----:B----4-:R-:W-:Y:S02]  /*e7c0*/  LOP3.LUT R3, R2, 0x1f, RZ, 0xc0, !PT ;  /* 0x0000001f02037812 */ /* 0x010fe400078ec0ff */
[----:B------:R-:W-:Y:S02]  /*e7d0*/  MOV R2, 0x3180 ;  /* 0x0000318000027802 */ /* 0x000fe40000000f00 */
[----:B------:R-:W-:Y:S02]  /*e7e0*/  ISETP.NE.AND P1, PT, R3, RZ, PT ;  /* 0x000000ff0300720c */ /* 0x000fe40003f25270 */
[----:B------:R4:W-:Y:S11]  /*e7f0*/  SYNCS.ARRIVE.TRANS64 RZ, [R15+URZ+0x26830], R2 ;  /* 0x026830020fff79a7 */ /* 0x0009f6000800003f */
[----:B----4-:R-:W-:Y:S05]  /*e800*/  @!P1 BRA `(.L_x_3114) ;  /* 0x0000000000049947 */ /* 0x010fea0003800000 */
[----:B-1----:R-:W-:Y:S01]  /*e810*/  BPT.TRAP 0x1 ;  /* 0x000000040000795c */ /* 0x002fe20000300000 */
.L_x_3114:
[----:B-1----:R-:W1:Y:S01]  /*e820*/  LDC.64 R12, c[0x0][0x728] ;  /* 0x0001ca00ff0c7b82 */ /* 0x002e620000000a00 */
[----:B------:R-:W-:Y:S01]  /*e830*/  IMAD R18, R0, 0x60, RZ ;  /* 0x0000006000127824 */ /* 0x000fe200078e02ff */
[----:B------:R-:W-:Y:S01]  /*e840*/  R2UR UR8, R15 ;  /* 0x000000000f0872ca */ /* 0x000fe200000e0000 */
[----:B------:R-:W-:Y:S01]  /*e850*/  UMOV UR28, 0x0 ;  /* 0x00000000001c7882 */ /* 0x000fe20000000000 */
[----:B------:R-:W-:Y:S01]  /*e860*/  UMOV UR29, 0x14f00000 ;  /* 0x14f00000001d7882 */ /* 0x000fe20000000000 */
[----:B------:R-:W-:Y:S01]  /*e870*/  UMOV UR18, URZ ;  /* 0x0000003f00127c82 */ /* 0x000fe20008000000 */
[C---:B------:R-:W-:Y:S01]  /*e880*/  IADD3 R2, P1, R18.reuse, UR14, RZ ;  /* 0x0000000e12027c10 */ /* 0x040fe2000ff3e0ff */
[----:B------:R-:W-:Y:S01]  /*e890*/  UMOV UR7, 0x18 ;  /* 0x0000001800077882 */ /* 0x000fe20000000000 */
[----:B--2---:R-:W2:Y:S01]  /*e8a0*/  LDC.64 R4, c[0x0][0x198] ;  /* 0x00006600ff047b82 */ /* 0x004ea20000000a00 */
[----:B------:R-:W-:-:S06]  /*e8b0*/  R2UR UR19, R18 ;  /* 0x00000000121372ca */ /* 0x000fcc00000e0000 */
[----:B------:R-:W-:Y:S02]  /*e8c0*/  UIADD3 UR16, UR8, 0x14000, URZ ;  /* 0x0001400008107890 */ /* 0x000fe4000fffe03f */
[----:B------:R-:W-:Y:S02]  /*e8d0*/  UIADD3 UR17, UR8, 0x26830, URZ ;  /* 0x0002683008117890 */ /* 0x000fe4000fffe03f */
[----:B------:R-:W-:-:S03]  /*e8e0*/  UIADD3 UR8, UR8, 0x1a380, URZ ;  /* 0x0001a38008087890 */ /* 0x000fc6000fffe03f */
[----:B------:R-:W-:Y:S01]  /*e8f0*/  UIADD3 UR19, UR19, UR6, URZ ;  /* 0x0000000613137290 */ /* 0x000fe2000fffe03f */
[----:B-1----:R-:W-:Y:S01]  /*e900*/  LEA R3, P2, R2, R12, 0x2 ;  /* 0x0000000c02037211 */ /* 0x002fe200078410ff */
[----:B------:R-:W-:-:S03]  /*e910*/  UMOV UR9, UR17 ;  /* 0x0000001100097c82 */ /* 0x000fc60008000000 */
[----:B------:R-:W-:Y:S02]  /*e920*/  R2UR UR24, R3 ;  /* 0x00000000031872ca */ /* 0x000fe400000e0000 */
[----:B------:R-:W-:Y:S01]  /*e930*/  LEA.HI.X.SX32 R3, R18, R11, 0x1, P1 ;  /* 0x0000000b12037211 */ /* 0x000fe200008f0eff */
[----:B--2---:R-:W-:Y:S02]  /*e940*/  IMAD.MOV.U32 R7, RZ, RZ, R4 ;  /* 0x000000ffff077224 */ /* 0x004fe400078e0004 */
        /* <DEDUP_REMOVED lines=9> */
[----:B------:R-:W2:Y:S02]  /*e9e0*/  SYNCS.PHASECHK.TRANS64.TRYWAIT P1, [R15+URZ+0x26828], R17 ;  /* 0x026828110f0075a7 */ /* 0x000ea4000802017f */
[----:B-12---:R-:W-:Y:S05]  /*e9f0*/  @!P1 BRA `(.L_x_3115) ;  /* 0x0000001000f89947 */ /* 0x006fea0003800000 */
.L_x_3139:
        /* <DEDUP_REMOVED lines=8> */
.L_x_3116:
[----:B------:R-:W-:Y:S01]  /*ea80*/  VIADD R19, R18, 0x60 ;  /* 0x0000006012137836 */ /* 0x000fe20000000000 */
[----:B------:R-:W-:Y:S01]  /*ea90*/  ULDC.64 UR8, c[0x0][0x700] ;  /* 0x0001c00000087ab9 */ /* 0x000fe20000000a00 */
[----:B------:R-:W-:Y:S01]  /*eaa0*/  R2UR UR26, R15 ;  /* 0x000000000f1a72ca */ /* 0x000fe200000e0000 */
[----:B------:R-:W-:Y:S01]  /*eab0*/  IMAD.U32 R8, RZ, RZ, UR9 ;  /* 0x00000009ff087e24 */ /* 0x000fe2000f8e00ff */
[----:B------:R-:W-:Y:S01]  /*eac0*/  MOV R9, UR8 ;  /* 0x0000000800097c02 */ /* 0x000fe20008000f00 */
[C---:B------:R-:W-:Y:S01]  /*ead0*/  VIADD R21, R19.reuse, UR6 ;  /* 0x0000000613157c36 */ /* 0x040fe20008000000 */
[----:B------:R-:W-:Y:S01]  /*eae0*/  IADD3 R2, P1, R19, UR22, RZ ;  /* 0x0000001613027c10 */ /* 0x000fe2000ff3e0ff */
[----:B------:R-:W-:Y:S01]  /*eaf0*/  UMOV UR24, 0x0 ;  /* 0x0000000000187882 */ /* 0x000fe20000000000 */
[----:B------:R-:W-:Y:S01]  /*eb00*/  SHF.R.S32.HI R20, RZ, 0x1f, R19 ;  /* 0x0000001fff147819 */ /* 0x000fe20000011413 */
[----:B------:R-:W-:Y:S01]  /*eb10*/  UMOV UR25, 0x14f00000 ;  /* 0x14f0000000197882 */ /* 0x000fe20000000000 */
[----:B------:R-:W-:Y:S01]  /*eb20*/  LEA R3, P2, R2, R9, 0x2 ;  /* 0x0000000902037211 */ /* 0x000fe200078410ff */
[----:B------:R-:W-:Y:S01]  /*eb30*/  UMOV UR18, URZ ;  /* 0x0000003f00127c82 */ /* 0x000fe20008000000 */
[----:B------:R-:W-:Y:S01]  /*eb40*/  R2UR UR19, R21 ;  /* 0x00000000151372ca */ /* 0x000fe200000e0000 */
[----:B------:R-:W-:Y:S01]  /*eb50*/  UMOV UR7, 0x18 ;  /* 0x0000001800077882 */ /* 0x000fe20000000000 */
[----:B------:R-:W-:Y:S01]  /*eb60*/  R2UR UR28, R3 ;  /* 0x00000000031c72ca */ /* 0x000fe200000e0000 */
[----:B------:R-:W-:Y:S01]  /*eb70*/  IMAD.X R3, R20, 0x1, R14, P1 ;  /* 0x0000000114037824 */ /* 0x000fe200008e060e */
[----:B------:R-:W-:-:S02]  /*eb80*/  UIADD3 UR16, UR26, 0x11000, URZ ;  /* 0x000110001a107890 */ /* 0x000fc4000fffe03f */
[----:B------:R-:W-:Y:S02]  /*eb90*/  UIADD3 UR17, UR26, 0x26818, URZ ;  /* 0x000268181a117890 */ /* 0x000fe4000fffe03f */
[----:B------:R-:W-:Y:S01]  /*eba0*/  LEA.HI.X R3, R2, R8, R3, 0x2, P2 ;  /* 0x0000000802037211 */ /* 0x000fe200010f1403 */
[----:B------:R-:W-:Y:S01]  /*ebb0*/  UIADD3 UR26, UR26, 0x1a200, URZ ;  /* 0x0001a2001a1a7890 */ /* 0x000fe2000fffe03f */
[----:B------:R-:W-:Y:S02]  /*ebc0*/  IADD3 R2, P1, R7, 0xf0, RZ ;  /* 0x000000f007027810 */ /* 0x000fe40007f3e0ff */
[----:B------:R-:W-:Y:S01]  /*ebd0*/  R2UR UR29, R3 ;  /* 0x00000000031d72ca */ /* 0x000fe200000e0000 */
[----:B------:R-:W-:Y:S01]  /*ebe0*/  UMOV UR27, UR17 ;  /* 0x00000011001b7c82 */ /* 0x000fe20008000000 */
[----:B------:R-:W-:Y:S02]  /*ebf0*/  IADD3.X R3, RZ, R6, RZ, P1, !PT ;  /* 0x00000006ff037210 */ /* 0x000fe40000ffe4ff */
[----:B------:R-:W-:-:S02]  /*ec00*/  R2UR UR8, R2 ;  /* 0x00000000020872ca */ /* 0x000fc400000e0000 */
[----:B------:R-:W-:-:S13]  /*ec10*/  R2UR UR9, R3 ;  /* 0x00000000030972ca */ /* 0x000fda00000e0000 */
[----:B------:R2:W-:Y:S01]  /*ec20*/  UTMALDG.4D [UR16], [UR8], desc[UR24] ;  /* 0x00001810080075b4 */ /* 0x0005e20008019000 */
[----:B------:R2:W-:Y:S01]  /*ec30*/  UBLKCP.S.G [UR26], [UR28], UR7 ;  /* 0x0000001a1c0073ba */ /* 0x0005e20008000207 */
[----:B------:R-:W4:Y:S02]  /*ec40*/  SYNCS.PHASECHK.TRANS64.TRYWAIT P1, [R15+URZ+0x26848], R17 ;  /* 0x026848110f0075a7 */ /* 0x000f24000802017f */
[----:B--2-4-:R-:W-:Y:S05]  /*ec50*/  @!P1 BRA `(.L_x_3117) ;  /* 0x0000001000749947 */ /* 0x014fea0003800000 */
.L_x_3140:
        /* <DEDUP_REMOVED lines=8> */
.L_x_3118:
        /* <DEDUP_REMOVED lines=24> */
.L_x_3142:
        /* <DEDUP_REMOVED lines=8> */
.L_x_3120:
        /* <DEDUP_REMOVED lines=8> */
[----:B------:R-:W-:-:S05]  /*ef60*/  VIADD R0, R0, 0x2 ;  /* 0x0000000200007836 */ /* 0x000fca0000000000 */
[----:B------:R-:W-:Y:S02]  /*ef70*/  UIADD3 UR19, UR19, 0xc0, URZ ;  /* 0x000000c013137890 */ /* 0x000fe4000fffe03f */
[----:B------:R-:W-:Y:S02]  /*ef80*/  UIADD3 UR16, UR26, 0xe000, URZ ;  /* 0x0000e0001a107890 */ /* 0x000fe4000fffe03f */
[----:B------:R-:W-:Y:S02]  /*ef90*/  UIADD3 UR7, UP0, UR19, UR22, URZ ;  /* 0x0000001613077290 */ /* 0x000fe4000ff1e03f */
[----:B------:R-:W-:Y:S02]  /*efa0*/  UIADD3 UR17, UR26, 0x26810, URZ ;  /* 0x000268101a117890 */ /* 0x000fe4000fffe03f */
[----:B------:R-:W-:Y:S02]  /*efb0*/  UIADD3 UR26, UR26, 0x1a000, URZ ;  /* 0x0001a0001a1a7890 */ /* 0x000fe4000fffe03f */
[----:B------:R-:W-:Y:S01]  /*efc0*/  IMAD.U32 R5, RZ, RZ, UR7 ;  /* 0x00000007ff057e24 */ /* 0x000fe2000f8e00ff */
[----:B------:R-:W-:Y:S01]  /*efd0*/  PLOP3.LUT P2, PT, PT, PT, UP0, 0x80, 0x0 ;  /* 0x000000000000781c */ /* 0x000fe20003f4f008 */
[----:B------:R-:W-:Y:S01]  /*efe0*/  UMOV UR7, 0x18 ;  /* 0x0000001800077882 */ /* 0x000fe20000000000 */
[----:B------:R-:W-:-:S02]  /*eff0*/  UMOV UR27, UR17 ;  /* 0x00000011001b7c82 */ /* 0x000fc40008000000 */
[----:B----4-:R-:W-:-:S04]  /*f000*/  LEA R4, P1, R5, R9, 0x2 ;  /* 0x0000000905047211 */ /* 0x010fc800078210ff */
[----:B------:R-:W-:Y:S02]  /*f010*/  R2UR UR28, R4 ;  /* 0x00000000041c72ca */ /* 0x000fe400000e0000 */
[----:B------:R-:W-:Y:S01]  /*f020*/  MOV R4, UR19 ;  /* 0x0000001300047c02 */ /* 0x000fe20008000f00 */
[----:B------:R-:W-:-:S03]  /*f030*/  UIADD3 UR19, UR19, UR6, URZ ;  /* 0x0000000613137290 */ /* 0x000fc6000fffe03f */
[----:B------:R-:W-:-:S04]  /*f040*/  LEA.HI.X.SX32 R4, R4, R14, 0x1, P2 ;  /* 0x0000000e04047211 */ /* 0x000fc800010f0eff */
[----:B------:R-:W-:Y:S02]  /*f050*/  LEA.HI.X R4, R5, R8, R4, 0x2, P1 ;  /* 0x0000000805047211 */ /* 0x000fe400008f1404 */
[----:B------:R-:W-:Y:S01]  /*f060*/  ISETP.NE.AND P1, PT, R16, RZ, PT ;  /* 0x000000ff1000720c */ /* 0x000fe20003f25270 */
[----:B------:R4:W-:Y:S01]  /*f070*/  UTMALDG.4D [UR16], [UR8], desc[UR24] ;  /* 0x00001810080075b4 */ /* 0x0009e20008019000 */
[----:B------:R-:W-:-:S13]  /*f080*/  R2UR UR29, R4 ;  /* 0x00000000041d72ca */ /* 0x000fda00000e0000 */
[----:B------:R4:W-:Y:S02]  /*f090*/  UBLKCP.S.G [UR26], [UR28], UR7 ;  /* 0x0000001a1c0073ba */ /* 0x0009e40008000207 */
[----:B----4-:R-:W-:Y:S05]  /*f0a0*/  @P1 BRA `(.L_x_3121) ;  /* 0xfffffff400b01947 */ /* 0x010fea000383ffff */
.L_x_3112:
[----:B------:R-:W4:Y:S02]  /*f0b0*/  LDL.LU R4, [R1+0xc] ;  /* 0x00000c0001047983 */ /* 0x000f240000300800 */
[----:B----4-:R-:W-:Y:S02]  /*f0c0*/  ISETP.NE.AND P1, PT, R4, RZ, PT ;  /* 0x000000ff0400720c */ /* 0x010fe40003f25270 */
[----:B------:R4:W5:Y:S11]  /*f0d0*/  LDL R4, [R1+0x8] ;  /* 0x0000080001047983 */ /* 0x0009760000100800 */
[----:B----4-:R-:W-:Y:S05]  /*f0e0*/  @!P1 BRA `(.L_x_3111) ;  /* 0x00000004002c9947 */ /* 0x010fea0003800000 */
[----:B-1----:R-:W-:-:S04]  /*f0f0*/  SHF.L.U32 R12, R10, 0x1f, RZ ;  /* 0x0000001f0a0c7819 */ /* 0x002fc800000006ff */
[----:B------:R-:W1:Y:S02]  /*f100*/  SYNCS.PHASECHK.TRANS64.TRYWAIT P1, [R15+URZ+0x26840], R12 ;  /* 0x0268400c0f0075a7 */ /* 0x000e64000802017f */
[----:B-1----:R-:W-:Y:S05]  /*f110*/  @!P1 BRA `(.L_x_3122) ;  /* 0x0000000c00709947 */ /* 0x002fea0003800000 */
.L_x_3143:
[----:B------:R-:W-:Y:S05]  /*f120*/  @P0 BRA `(.L_x_3123) ;  /* 0x00000000001c0947 */ /* 0x000fea0003800000 */
[----:B-----5:R-:W2:Y:S02]  /*f130*/  S2R R4, SR_TID.X ;  /* 0x0000000000047919 */ /* 0x020ea40000002100 */
[----:B--2---:R-:W-:Y:S02]  /*f140*/  LOP3.LUT R5, R4, 0x1f, RZ, 0xc0, !PT ;  /* 0x0000001f04057812 */ /* 0x004fe400078ec0ff */
[----:B------:R-:W-:Y:S02]  /*f150*/  MOV R4, 0x3180 ;  /* 0x0000318000047802 */ /* 0x000fe40000000f00 */
[----:B------:R-:W-:Y:S02]  /*f160*/  ISETP.NE.AND P1, PT, R5, RZ, PT ;  /* 0x000000ff0500720c */ /* 0x000fe40003f25270 */
[----:B------:R4:W-:Y:S11]  /*f170*/  SYNCS.ARRIVE.TRANS64 RZ, [R15+URZ+0x26830], R4 ;  /* 0x026830040fff79a7 */ /* 0x0009f6000800003f */
[----:B----4-:R-:W-:Y:S05]  /*f180*/  @!P1 BRA `(.L_x_3123) ;  /* 0x0000000000049947 */ /* 0x010fea0003800000 */
[----:B------:R-:W-:Y:S01]  /*f190*/  BPT.TRAP 0x1 ;  /* 0x000000040000795c */ /* 0x000fe20000300000 */
.L_x_3123:
[----:B--2--5:R-:W2:Y:S01]  /*f1a0*/  LDC.64 R4, c[0x0][0x728] ;  /* 0x0001ca00ff047b82 */ /* 0x024ea20000000a00 */
[----:B------:R-:W-:Y:S01]  /*f1b0*/  IMAD R0, R0, 0x60, RZ ;  /* 0x0000006000007824 */ /* 0x000fe200078e02ff */
        /* <DEDUP_REMOVED lines=23> */
[----:B------:R-:W4:Y:S02]  /*f330*/  SYNCS.PHASECHK.TRANS64.TRYWAIT P1, [R15+URZ+0x26828], R12 ;  /* 0x0268280c0f0075a7 */ /* 0x000f24000802017f */
[----:B--2-4-:R-:W-:Y:S05]  /*f340*/  @!P1 BRA `(.L_x_3124) ;  /* 0x0000000800f89947 */ /* 0x014fea0003800000 */
.L_x_3144:
[----:B------:R-:W-:Y:S05]  /*f350*/  @P0 BRA `(.L_x_3125) ;  /* 0x00000000001c0947 */ /* 0x000fea0003800000 */
[----:B------:R-:W4:Y:S02]  /*f360*/  S2R R4, SR_TID.X ;  /* 0x0000000000047919 */ /* 0x000f240000002100 */
[----:B----4-:R-:W-:Y:S01]  /*f370*/  LOP3.LUT R5, R4, 0x1f, RZ, 0xc0, !PT ;  /* 0x0000001f04057812 */ /* 0x010fe200078ec0ff */
[----:B------:R-:W-:-:S03]  /*f380*/  IMAD.MOV.U32 R4, RZ, RZ, 0x3180 ;  /* 0x00003180ff047424 */ /* 0x000fc600078e00ff */
[----:B------:R-:W-:Y:S01]  /*f390*/  ISETP.NE.AND P0, PT, R5, RZ, PT ;  /* 0x000000ff0500720c */ /* 0x000fe20003f05270 */
[----:B------:R4:W-:-:S12]  /*f3a0*/  SYNCS.ARRIVE.TRANS64 RZ, [R15+URZ+0x26818], R4 ;  /* 0x026818040fff79a7 */ /* 0x0009d8000800003f */
[----:B----4-:R-:W-:Y:S05]  /*f3b0*/  @!P0 BRA `(.L_x_3125) ;  /* 0x0000000000048947 */ /* 0x010fea0003800000 */
[----:B------:R-:W-:Y:S01]  /*f3c0*/  BPT.TRAP 0x1 ;  /* 0x000000040000795c */ /* 0x000fe20000300000 */
.L_x_3125:
[----:B------:R-:W-:Y:S01]  /*f3d0*/  R2UR UR19, R0 ;  /* 0x00000000001372ca */ /* 0x000fe200000e0000 */
[----:B------:R-:W-:Y:S01]  /*f3e0*/  UMOV UR24, 0x0 ;  /* 0x0000000000187882 */ /* 0x000fe20000000000 */
[----:B------:R-:W-:Y:S01]  /*f3f0*/  R2UR UR26, R15 ;  /* 0x000000000f1a72ca */ /* 0x000fe200000e0000 */
[----:B------:R-:W-:Y:S01]  /*f400*/  UMOV UR25, 0x14f00000 ;  /* 0x14f0000000197882 */ /* 0x000fe20000000000 */
[----:B------:R-:W-:Y:S01]  /*f410*/  R2UR UR8, R2 ;  /* 0x00000000020872ca */ /* 0x000fe200000e0000 */
[----:B------:R-:W-:Y:S01]  /*f420*/  UMOV UR18, URZ ;  /* 0x0000003f00127c82 */ /* 0x000fe20008000000 */
[----:B------:R-:W-:Y:S01]  /*f430*/  R2UR UR9, R3 ;  /* 0x00000000030972ca */ /* 0x000fe200000e0000 */
[----:B------:R4:W5:Y:S06]  /*f440*/  LDL.LU R4, [R1+0x8] ;  /* 0x0000080001047983 */ /* 0x00096c0000300800 */
[----:B------:R-:W-:-:S02]  /*f450*/  UIADD3 UR19, UR19, 0x60, URZ ;  /* 0x0000006013137890 */ /* 0x000fc4000fffe03f */
[----:B------:R-:W-:Y:S02]  /*f460*/  UIADD3 UR16, UR26, 0x11000, URZ ;  /* 0x000110001a107890 */ /* 0x000fe4000fffe03f */
[----:B------:R-:W-:Y:S02]  /*f470*/  UIADD3 UR7, UP0, UR19, UR22, URZ ;  /* 0x0000001613077290 */ /* 0x000fe4000ff1e03f */
[----:B------:R-:W-:Y:S01]  /*f480*/  MOV R5, UR19 ;  /* 0x0000001300057c02 */ /* 0x000fe20008000f00 */
[----:B------:R-:W-:Y:S02]  /*f490*/  UIADD3 UR17, UR26, 0x26818, URZ ;  /* 0x000268181a117890 */ /* 0x000fe4000fffe03f */
[----:B------:R-:W-:Y:S01]  /*f4a0*/  UIADD3 UR19, UR19, UR6, URZ ;  /* 0x0000000613137290 */ /* 0x000fe2000fffe03f */
[----:B------:R-:W-:Y:S01]  /*f4b0*/  PLOP3.LUT P0, PT, PT, PT, UP0, 0x80, 0x0 ;  /* 0x000000000000781c */ /* 0x000fe20003f0f008 */
[----:B------:R-:W-:Y:S01]  /*f4c0*/  IMAD.U32 R0, RZ, RZ, UR7 ;  /* 0x00000007ff007e24 */ /* 0x000fe2000f8e00ff */
[----:B------:R-:W-:-:S02]  /*f4d0*/  UIADD3 UR26, UR26, 0x1a200, URZ ;  /* 0x0001a2001a1a7890 */ /* 0x000fc4000fffe03f */
[----:B------:R-:W-:Y:S01]  /*f4e0*/  LEA.HI.X.SX32 R5, R5, R14, 0x1, P0 ;  /* 0x0000000e05057211 */ /* 0x000fe200000f0eff */
[----:B------:R-:W-:Y:S01]  /*f4f0*/  UMOV UR27, UR17 ;  /* 0x00000011001b7c82 */ /* 0x000fe20008000000 */
[C---:B------:R-:W-:Y:S01]  /*f500*/  LEA R9, P0, R0.reuse, R9, 0x2 ;  /* 0x0000000900097211 */ /* 0x040fe200078010ff */
[----:B------:R-:W-:Y:S01]  /*f510*/  UMOV UR7, 0x18 ;  /* 0x0000001800077882 */ /* 0x000fe20000000000 */
[----:B------:R4:W-:Y:S02]  /*f520*/  UTMALDG.4D [UR16], [UR8], desc[UR24] ;  /* 0x00001810080075b4 */ /* 0x0009e40008019000 */
[----:B------:R-:W-:Y:S02]  /*f530*/  LEA.HI.X R8, R0, R8, R5, 0x2, P0 ;  /* 0x0000000800087211 */ /* 0x000fe400000f1405 */
[----:B------:R-:W-:Y:S02]  /*f540*/  R2UR UR28, R9 ;  /* 0x00000000091c72ca */ /* 0x000fe400000e0000 */
[----:B------:R-:W-:Y:S01]  /*f550*/  R2UR UR29, R8 ;  /* 0x00000000081d72ca */ /* 0x000fe200000e0000 */
[----:B------:R-:W-:-:S05]  /*f560*/  IMAD.MOV.U32 R0, RZ, RZ, 0x1 ;  /* 0x00000001ff007424 */ /* 0x000fca00078e00ff */
[----:B------:R4:W-:Y:S07]  /*f570*/  STL [R1], R0 ;  /* 0x0000000001007387 */ /* 0x0009ee0000100800 */
[----:B------:R4:W-:Y:S01]  /*f580*/  UBLKCP.S.G [UR26], [UR28], UR7 ;  /* 0x0000001a1c0073ba */ /* 0x0009e20008000207 */
[----:B------:R-:W-:Y:S01]  /*f590*/  NOP ;  /* 0x0000000000007918 */ /* 0x000fe20000000000 */
.L_x_3111:
[----:B----4-:R-:W4:Y:S01]  /*f5a0*/  LDL R0, [R1] ;  /* 0x0000000001007983 */ /* 0x010f220000100800 */
[----:B------:R-:W2:Y:S02]  /*f5b0*/  S2R R2, SR_TID.X ;  /* 0x0000000000027919 */ /* 0x000ea40000002100 */
[----:B--2---:R-:W-:-:S04]  /*f5c0*/  LOP3.LUT R2, R2, 0x7f, RZ, 0xc0, !PT ;  /* 0x0000007f02027812 */ /* 0x004fc800078ec0ff */
[----:B------:R-:W-:Y:S02]  /*f5d0*/  ISETP.NE.AND P1, PT, R2, RZ, PT ;  /* 0x000000ff0200720c */ /* 0x000fe40003f25270 */
[----:B----4-:R-:W-:Y:S02]  /*f5e0*/  LEA R3, R0, R15, 0x3 ;  /* 0x0000000f00037211 */ /* 0x010fe400078e18ff */
[----:B------:R-:W-:-:S04]  /*f5f0*/  SHF.L.U32 R0, R10, 0x1f, RZ ;  /* 0x0000001f0a007819 */ /* 0x000fc800000006ff */
[----:B------:R-:W2:Y:S02]  /*f600*/  SYNCS.PHASECHK.TRANS64.TRYWAIT P0, [R3+URZ+0x26840], R0 ;  /* 0x02684000030075a7 */ /* 0x000ea4000800017f */
[----:B--2---:R-:W-:Y:S05]  /*f610*/  @!P0 BRA `(.L_x_3126) ;  /* 0x0000000800588947 */ /* 0x004fea0003800000 */
.L_x_3145:
[----:B------:R-:W-:Y:S05]  /*f620*/  @P1 BRA `(.L_x_3127) ;  /* 0x0000000000181947 */ /* 0x000fea0003800000 */
[----:B------:R-:W4:Y:S01]  /*f630*/  S2R R2, SR_TID.X ;  /* 0x0000000000027919 */ /* 0x000f220000002100 */
[----:B--2---:R-:W-:-:S04]  /*f640*/  IMAD.MOV.U32 R0, RZ, RZ, 0x3180 ;  /* 0x00003180ff007424 */ /* 0x004fc800078e00ff */
[----:B------:R2:W-:Y:S01]  /*f650*/  SYNCS.ARRIVE.TRANS64 RZ, [R3+URZ+0x26830], R0 ;  /* 0x0268300003ff79a7 */ /* 0x0005e2000800003f */
[----:B----4-:R-:W-:-:S13]  /*f660*/  LOP3.LUT P0, RZ, R2, 0x1f, RZ, 0xc0, !PT ;  /* 0x0000001f02ff7812 */ /* 0x010fda000780c0ff */
[----:B--2---:R-:W-:Y:S05]  /*f670*/  @!P0 BRA `(.L_x_3127) ;  /* 0x0000000000048947 */ /* 0x004fea0003800000 */
[----:B-1----:R-:W-:Y:S01]  /*f680*/  BPT.TRAP 0x1 ;  /* 0x000000040000795c */ /* 0x002fe20000300000 */
.L_x_3127:
[----:B------:R-:W2:Y:S01]  /*f690*/  LDL.LU R2, [R1] ;  /* 0x0000000001027983 */ /* 0x000ea20000300800 */
[----:B-1---5:R-:W-:Y:S01]  /*f6a0*/  R2UR UR19, R4 ;  /* 0x00000000041372ca */ /* 0x022fe200000e0000 */
[----:B------:R-:W-:Y:S01]  /*f6b0*/  ULDC.64 UR26, c[0x0][0x728] ;  /* 0x0001ca00001a7ab9 */ /* 0x000fe20000000a00 */
[----:B------:R-:W-:Y:S01]  /*f6c0*/  R2UR UR9, R11 ;  /* 0x000000000b0972ca */ /* 0x000fe200000e0000 */
[----:B------:R-:W-:Y:S01]  /*f6d0*/  UMOV UR18, URZ ;  /* 0x0000003f00127c82 */ /* 0x000fe20008000000 */
[----:B------:R-:W-:Y:S02]  /*f6e0*/  R2UR UR17, R3 ;  /* 0x00000000031172ca */ /* 0x000fe400000e0000 */
[----:B------:R-:W-:-:S04]  /*f6f0*/  IADD3 R7, P0, R7, 0x1f0, RZ ;  /* 0x000001f007077810 */ /* 0x000fc80007f1e0ff */
[----:B------:R-:W-:Y:S02]  /*f700*/  IADD3.X R6, RZ, R6, RZ, P0, !PT ;  /* 0x00000006ff067210 */ /* 0x000fe400007fe4ff */
[----:B------:R-:W-:Y:S01]  /*f710*/  R2UR UR24, R7 ;  /* 0x00000000071872ca */ /* 0x000fe200000e0000 */
[----:B------:R-:W-:Y:S01]  /*f720*/  UIMAD UR19, UR19, 0x60, URZ ;  /* 0x00000060131378a4 */ /* 0x000fe2000f8e023f */
[----:B------:R-:W-:-:S03]  /*f730*/  R2UR UR25, R6 ;  /* 0x00000000061972ca */ /* 0x000fc600000e0000 */
[----:B------:R-:W-:Y:S02]  /*f740*/  UIADD3 UR10, UP0, UR19, UR14, URZ ;  /* 0x0000000e130a7290 */ /* 0x000fe4000ff1e03f */
[----:B------:R-:W-:Y:S02]  /*f750*/  UIADD3 UR17, UR17, 0x26830, URZ ;  /* 0x0002683011117890 */ /* 0x000fe4000fffe03f */
[----:B------:R-:W-:Y:S02]  /*f760*/  ULEA.HI.X.SX32 UR9, UR19, UR9, 0x1, UP0 ;  /* 0x0000000913097291 */ /* 0x000fe400080f0e3f */
[----:B------:R-:W-:Y:S02]  /*f770*/  ULEA UR8, UP0, UR10, UR26, 0x2 ;  /* 0x0000001a0a087291 */ /* 0x000fe4000f80103f */
[----:B------:R-:W-:Y:S02]  /*f780*/  UIADD3 UR19, UR19, UR6, URZ ;  /* 0x0000000613137290 */ /* 0x000fe4000fffe03f */
[----:B------:R-:W-:Y:S01]  /*f790*/  ULEA.HI.X UR9, UR10, UR27, UR9, 0x2, UP0 ;  /* 0x0000001b0a097291 */ /* 0x000fe200080f1409 */
[----:B------:R-:W-:-:S02]  /*f7a0*/  UMOV UR26, 0x0 ;  /* 0x00000000001a7882 */ /* 0x000fc40000000000 */
[----:B------:R-:W-:Y:S01]  /*f7b0*/  UMOV UR27, 0x14f00000 ;  /* 0x14f00000001b7882 */ /* 0x000fe20000000000 */
[----:B------:R-:W-:Y:S01]  /*f7c0*/  UMOV UR29, UR17 ;  /* 0x00000011001d7c82 */ /* 0x000fe20008000000 */
[C-C-:B--2---:R-:W-:Y:S02]  /*f7d0*/  IMAD R0, R2.reuse, 0x3000, R15.reuse ;  /* 0x0000300002007824 */ /* 0x144fe400078e020f */
[C---:B---3--:R-:W-:Y:S02]  /*f7e0*/  IMAD R15, R2.reuse, 0x200, R15 ;  /* 0x00000200020f7824 */ /* 0x048fe400078e020f */
[----:B------:R-:W-:Y:S01]  /*f7f0*/  VIADD R2, R2, 0x1 ;  /* 0x0000000102027836 */ /* 0x000fe20000000000 */
[----:B------:R-:W-:Y:S02]  /*f800*/  R2UR UR16, R0 ;  /* 0x00000000001072ca */ /* 0x000fe400000e0000 */
[----:B------:R-:W-:Y:S02]  /*f810*/  R2UR UR7, R15 ;  /* 0x000000000f0772ca */ /* 0x000fe400000e0000 */
[----:B------:R-:W-:-:S04]  /*f820*/  ISETP.NE.AND P0, PT, R2, 0x2, PT ;  /* 0x000000020200780c */ /* 0x000fc80003f05270 */
[----:B------:R-:W-:Y:S02]  /*f830*/  SEL R3, RZ, 0x1, P0 ;  /* 0x00000001ff037807 */ /* 0x000fe40000000000 */
[----:B------:R-:W-:Y:S02]  /*f840*/  SEL R2, R2, RZ, P0 ;  /* 0x000000ff02027207 */ /* 0x000fe40000000000 */
[----:B------:R-:W-:Y:S01]  /*f850*/  LOP3.LUT R10, R10, R3, RZ, 0x3c, !PT ;  /* 0x000000030a0a7212 */ /* 0x000fe200078e3cff */
[----:B------:R-:W-:Y:S02]  /*f860*/  UIADD3 UR16, UR16, 0x14000, URZ ;  /* 0x0001400010107890 */ /* 0x000fe4000fffe03f */
[----:B------:R-:W-:-:S03]  /*f870*/  UIADD3 UR28, UR7, 0x1a380, URZ ;  /* 0x0001a380071c7890 */ /* 0x000fc6000fffe03f */
[----:B------:R-:W-:-:S04]  /*f880*/  UMOV UR7, 0x18 ;  /* 0x0000001800077882 */ /* 0x000fc80000000000 */
[----:B------:R1:W-:Y:S02]  /*f890*/  UTMALDG.4D [UR16], [UR24], desc[UR26] ;  /* 0x00001a10180075b4 */ /* 0x0003e40008019000 */
[----:B------:R1:W-:Y:S02]  /*f8a0*/  UBLKCP.S.G [UR28], [UR8], UR7 ;  /* 0x0000001c080073ba */ /* 0x0003e40008000207 */
[----:B-1----:R-:W-:Y:S01]  /*f8b0*/  NOP ;  /* 0x0000000000007918 */ /* 0x002fe20000000000 */
.L_x_3108:
[----:B------:R-:W-:Y:S05]  /*f8c0*/  BSYNC B0 ;  /* 0x0000000000007941 */ /* 0x000fea0003800000 */
.L_x_3104:
[----:B------:R-:W-:-:S03]  /*f8d0*/  UMOV UR7, 0xffffffff ;  /* 0xffffffff00077882 */ /* 0x000fc60000000000 */
[----:B------:R-:W-:Y:S05]  /*f8e0*/  BRA.DIV UR7, `(.L_x_3128) ;  /* 0x0000000607b87947 */ /* 0x000fea000b800000 */
[----:B------:R-:W-:-:S13]  /*f8f0*/  ELECT P6, URZ, PT ;  /* 0x00000000003f782f */ /* 0x000fda00038c0000 */
.L_x_3148:
[----:B------:R-:W-:Y:S05]  /*f900*/  @!P6 BRA `(.L_x_3001) ;  /* 0x000000000084e947 */ /* 0x000fea0003800000 */
[----:B------:R-:W-:-:S06]  /*f910*/  ULOP3.LUT UR7, UR36, 0x2, URZ, 0xfc, !UPT ;  /* 0x0000000224077892 */ /* 0x000fcc000f8efc3f */
[----:B------:R-:W-:-:S05]  /*f920*/  IMAD.U32 R0, RZ, RZ, UR7 ;  /* 0x00000007ff007e24 */ /* 0x000fca000f8e00ff */
[----:B------:R-:W-:-:S13]  /*f930*/  ISETP.NE.AND P2, PT, R0, 0x3, PT ;  /* 0x000000030000780c */ /* 0x000fda0003f45270 */
[----:B------:R-:W-:Y:S05]  /*f940*/  @!P2 BRA `(.L_x_3129) ;  /* 0x000000000004a947 */ /* 0x000fea0003800000 */
[----:B------:R-:W-:Y:S01]  /*f950*/  BPT.TRAP 0x1 ;  /* 0x000000040000795c */ /* 0x000fe20000300000 */
.L_x_3129:
        /* <DEDUP_REMOVED lines=15> */
.L_x_3149:
[----:B------:R-:W2:Y:S02]  /*fa50*/  SYNCS.PHASECHK.TRANS64.TRYWAIT P0, [R3+URZ], R0 ;  /* 0x00000000030075a7 */ /* 0x000ea4000800017f */
[----:B--2---:R-:W-:Y:S05]  /*fa60*/  @!P0 BRA `(.L_x_3131) ;  /* 0x00000004008c8947 */ /* 0x004fea0003800000 */
.L_x_3150:
[----:B------:R-:W-:Y:S05]  /*fa70*/  @!P2 BRA `(.L_x_3132) ;  /* 0x000000000004a947 */ /* 0x000fea0003800000 */
[----:B------:R-:W-:Y:S01]  /*fa80*/  BPT.TRAP 0x1 ;  /* 0x000000040000795c */ /* 0x000fe20000300000 */
.L_x_3132:
[----:B--2---:R-:W-:-:S04]  /*fa90*/  VIADD R3, R8, 0x26840 ;  /* 0x0002684008037836 */ /* 0x004fc80000000000 */
[----:B------:R-:W-:-:S04]  /*faa0*/  IMAD R5, R2, 0x8, R3 ;  /* 0x0000000802057824 */ /* 0x000fc800078e0203 */
[----:B------:R-:W2:Y:S02]  /*fab0*/  SYNCS.PHASECHK.TRANS64.TRYWAIT P0, [R5+URZ], R4 ;  /* 0x00000004050075a7 */ /* 0x000ea4000800017f */
[----:B--2---:R-:W-:Y:S05]  /*fac0*/  @!P0 BRA `(.L_x_3133) ;  /* 0x0000000400888947 */ /* 0x004fea0003800000 */
.L_x_3151:
[----:B------:R-:W-:-:S07]  /*fad0*/  LEA R3, R6, R3, 0x3 ;  /* 0x0000000306037211 */ /* 0x000fce00078e18ff */
.L_x_3134:
[----:B---3--:R3:W4:Y:S02]  /*fae0*/  SYNCS.PHASECHK.TRANS64.TRYWAIT P0, [R3+URZ], R0 ;  /* 0x00000000030075a7 */ /* 0x008724000800017f */
[----:B----4-:R-:W-:Y:S05]  /*faf0*/  @!P0 NANOSLEEP.SYNCS 0x989680 ;  /* 0x009896800000895d */ /* 0x010fea0003900000 */
[----:B------:R-:W4:Y:S02]  /*fb00*/  @!P0 SYNCS.PHASECHK.TRANS64 P0, [R3+URZ], R0 ;  /* 0x00000000030085a7 */ /* 0x000f24000800007f */
[----:B----4-:R-:W-:Y:S05]  /*fb10*/  @!P0 BRA `(.L_x_3134) ;  /* 0xfffffffc00f08947 */ /* 0x010fea000383ffff */
.L_x_3001:
[----:B------:R-:W-:Y:S05]  /*fb20*/  BSYNC B6 ;  /* 0x0000000000067941 */ /* 0x000fea0003800000 */
.L_x_2993:
[----:B------:R-:W-:Y:S05]  /*fb30*/  EXIT ;  /* 0x000000000000794d */ /* 0x000fea0003800000 */
.L_x_3011:
[----:B------:R-:W-:Y:S01]  /*fb40*/  IMAD.MOV.U32 R12, RZ, RZ, RZ ;  /* 0x000000ffff0c7224 */ /* 0x000fe200078e00ff */
[----:B------:R-:W-:Y:S01]  /*fb50*/  MOV R15, 0xffffffff ;  /* 0xffffffff000f7802 */ /* 0x000fe20000000f00 */
[----:B------:R-:W-:-:S07]  /*fb60*/  IMAD.MOV.U32 R11, RZ, RZ, 0x1f ;  /* 0x0000001fff0b7424 */ /* 0x000fce00078e00ff */
[----:B------:R-:W-:Y:S05]  /*fb70*/  WARPSYNC.COLLECTIVE R15, `(.L_x_3135) ;  /* 0x000000000f087348 */ /* 0x000fea0003c00000 */
[----:B------:R1:W2:Y:S02]  /*fb80*/  SHFL.IDX P6, R14, R13, R12, R11 ;  /* 0x0000000c0d0e7389 */ /* 0x0002a400000c000b */
[----:B-12---:R-:W-:Y:S01]  /*fb90*/  ENDCOLLECTIVE ;  /* 0x000000000000791b */ /* 0x006fe20003800000 */
.L_x_3135:
[----:B------:R-:W-:Y:S05]  /*fba0*/  BRA `(.L_x_3136) ;  /* 0xffffff18009c7947 */ /* 0x000fea000383ffff */
.L_x_3013:
[----:B---3--:R3:W4:Y:S02]  /*fbb0*/  SYNCS.PHASECHK.TRANS64.TRYWAIT P0, [R16+URZ+0x26800], R3 ;  /* 0x02680003100075a7 */ /* 0x008724000800017f */
[----:B----4-:R-:W-:Y:S05]  /*fbc0*/  @!P0 NANOSLEEP.SYNCS 0x989680 ;  /* 0x009896800000895d */ /* 0x010fea0003900000 */
[----:B------:R-:W4:Y:S02]  /*fbd0*/  @!P0 SYNCS.PHASECHK.TRANS64 P0, [R16+URZ+0x26800], R3 ;  /* 0x02680003100085a7 */ /* 0x000f24000800007f */
[----:B----4-:R-:W-:Y:S05]  /*fbe0*/  @!P0 BRA `(.L_x_3013) ;  /* 0xfffffffc00f08947 */ /* 0x010fea000383ffff */
[----:B------:R-:W-:Y:S05]  /*fbf0*/  BRA `(.L_x_3012) ;  /* 0xffffff1800a07947 */ /* 0x000fea000383ffff */
.L_x_3018:
[----:B--2---:R2:W3:Y:S02]  /*fc00*/  SYNCS.PHASECHK.TRANS64.TRYWAIT P1, [R8+URZ+0x26810], R21 ;  /* 0x02681015080075a7 */ /* 0x0044e4000802017f */
[----:B---3--:R-:W-:Y:S05]  /*fc10*/  @!P1 NANOSLEEP.SYNCS 0x989680 ;  /* 0x009896800000995d */ /* 0x008fea0003900000 */
[----:B------:R-:W3:Y:S02]  /*fc20*/  @!P1 SYNCS.PHASECHK.TRANS64 P1, [R8+URZ+0x26810], R21 ;  /* 0x02681015080095a7 */ /* 0x000ee4000802007f */
[----:B---3--:R-:W-:Y:S05]  /*fc30*/  @!P1 BRA `(.L_x_3018) ;  /* 0xfffffffc00f09947 */ /* 0x008fea000383ffff */
[----:B------:R-:W-:Y:S05]  /*fc40*/  BRA `(.L_x_3017) ;  /* 0xffffff2000e47947 */ /* 0x000fea000383ffff */
.L_x_3022:
[----:B------:R1:W1:Y:S02]  /*fc50*/  SYNCS.PHASECHK.TRANS64.TRYWAIT P1, [R8+URZ+0x26830], R21 ;  /* 0x02683015080075a7 */ /* 0x000264000802017f */
[----:B-1----:R-:W-:Y:S05]  /*fc60*/  @!P1 NANOSLEEP.SYNCS 0x989680 ;  /* 0x009896800000995d */ /* 0x002fea0003900000 */
[----:B------:R-:W1:Y:S02]  /*fc70*/  @!P1 SYNCS.PHASECHK.TRANS64 P1, [R8+URZ+0x26830], R21 ;  /* 0x02683015080095a7 */ /* 0x000e64000802007f */
[----:B-1----:R-:W-:Y:S05]  /*fc80*/  @!P1 BRA `(.L_x_3022) ;  /* 0xfffffffc00f09947 */ /* 0x002fea000383ffff */
[----:B------:R-:W-:Y:S05]  /*fc90*/  BRA `(.L_x_3021) ;  /* 0xffffff2400dc7947 */ /* 0x000fea000383ffff */
.L_x_3030:
[----:B--2---:R2:W3:Y:S02]  /*fca0*/  SYNCS.PHASECHK.TRANS64.TRYWAIT P1, [R5+URZ+0x26810], R18 ;  /* 0x02681012050075a7 */ /* 0x0044e4000802017f */
[----:B---3--:R-:W-:Y:S05]  /*fcb0*/  @!P1 NANOSLEEP.SYNCS 0x989680 ;  /* 0x009896800000995d */ /* 0x008fea0003900000 */
[----:B------:R-:W3:Y:S02]  /*fcc0*/  @!P1 SYNCS.PHASECHK.TRANS64 P1, [R5+URZ+0x26810], R18 ;  /* 0x02681012050095a7 */ /* 0x000ee4000802007f */
[----:B---3--:R-:W-:Y:S05]  /*fcd0*/  @!P1 BRA `(.L_x_3030) ;  /* 0xfffffffc00f09947 */ /* 0x008fea000383ffff */
[----:B------:R-:W-:Y:S05]  /*fce0*/  BRA `(.L_x_3029) ;  /* 0xffffff6400e47947 */ /* 0x000fea000383ffff */
.L_x_3034:
[----:B------:R1:W1:Y:S02]  /*fcf0*/  SYNCS.PHASECHK.TRANS64.TRYWAIT P1, [R5+URZ+0x26830], R18 ;  /* 0x02683012050075a7 */ /* 0x000264000802017f */
[----:B-1----:R-:W-:Y:S05]  /*fd00*/  @!P1 NANOSLEEP.SYNCS 0x989680 ;  /* 0x009896800000995d */ /* 0x002fea0003900000 */
[----:B------:R-:W1:Y:S02]  /*fd10*/  @!P1 SYNCS.PHASECHK.TRANS64 P1, [R5+URZ+0x26830], R18 ;  /* 0x02683012050095a7 */ /* 0x000e64000802007f */
[----:B-1----:R-:W-:Y:S05]  /*fd20*/  @!P1 BRA `(.L_x_3034) ;  /* 0xfffffffc00f09947 */ /* 0x002fea000383ffff */
[----:B------:R-:W-:Y:S05]  /*fd30*/  BRA `(.L_x_3033) ;  /* 0xffffff6800d47947 */ /* 0x000fea000383ffff */
.L_x_3109:
[----:B-1----:R1:W2:Y:S02]  /*fd40*/  SYNCS.PHASECHK.TRANS64.TRYWAIT P0, [R15+URZ+0x26820], R2 ;  /* 0x026820020f0075a7 */ /* 0x0022a4000800017f */
[----:B--2---:R-:W-:Y:S05]  /*fd50*/  @!P0 NANOSLEEP.SYNCS 0x989680 ;  /* 0x009896800000895d */ /* 0x004fea0003900000 */
[----:B------:R-:W2:Y:S02]  /*fd60*/  @!P0 SYNCS.PHASECHK.TRANS64 P0, [R15+URZ+0x26820], R2 ;  /* 0x026820020f0085a7 */ /* 0x000ea4000800007f */
[----:B--2---:R-:W-:Y:S05]  /*fd70*/  @!P0 BRA `(.L_x_3109) ;  /* 0xfffffffc00f08947 */ /* 0x004fea000383ffff */
[----:B------:R-:W-:Y:S05]  /*fd80*/  BRA `(.L_x_3137) ;  /* 0xffffffe4001c7947 */ /* 0x000fea000383ffff */
.L_x_3113:
[----:B---3--:R3:W4:Y:S02]  /*fd90*/  SYNCS.PHASECHK.TRANS64.TRYWAIT P1, [R15+URZ+0x26840], R17 ;  /* 0x026840110f0075a7 */ /* 0x008724000802017f */
[----:B----4-:R-:W-:Y:S05]  /*fda0*/  @!P1 NANOSLEEP.SYNCS 0x989680 ;  /* 0x009896800000995d */ /* 0x010fea0003900000 */
[----:B------:R-:W4:Y:S02]  /*fdb0*/  @!P1 SYNCS.PHASECHK.TRANS64 P1, [R15+URZ+0x26840], R17 ;  /* 0x026840110f0095a7 */ /* 0x000f24000802007f */
[----:B----4-:R-:W-:Y:S05]  /*fdc0*/  @!P1 BRA `(.L_x_3113) ;  /* 0xfffffffc00f09947 */ /* 0x010fea000383ffff */
[----:B------:R-:W-:Y:S05]  /*fdd0*/  BRA `(.L_x_3138) ;  /* 0xffffffe800707947 */ /* 0x000fea000383ffff */
.L_x_3115:
[----:B-1----:R1:W2:Y:S02]  /*fde0*/  SYNCS.PHASECHK.TRANS64.TRYWAIT P1, [R15+URZ+0x26828], R17 ;  /* 0x026828110f0075a7 */ /* 0x0022a4000802017f */
[----:B--2---:R-:W-:Y:S05]  /*fdf0*/  @!P1 NANOSLEEP.SYNCS 0x989680 ;  /* 0x009896800000995d */ /* 0x004fea0003900000 */
[----:B------:R-:W2:Y:S02]  /*fe00*/  @!P1 SYNCS.PHASECHK.TRANS64 P1, [R15+URZ+0x26828], R17 ;  /* 0x026828110f0095a7 */ /* 0x000ea4000802007f */
[----:B--2---:R-:W-:Y:S05]  /*fe10*/  @!P1 BRA `(.L_x_3115) ;  /* 0xfffffffc00f09947 */ /* 0x004fea000383ffff */
[----:B------:R-:W-:Y:S05]  /*fe20*/  BRA `(.L_x_3139) ;  /* 0xffffffe800f47947 */ /* 0x000fea000383ffff */
.L_x_3117:
[----:B--2---:R2:W4:Y:S02]  /*fe30*/  SYNCS.PHASECHK.TRANS64.TRYWAIT P1, [R15+URZ+0x26848], R17 ;  /* 0x026848110f0075a7 */ /* 0x004524000802017f */
[----:B----4-:R-:W-:Y:S05]  /*fe40*/  @!P1 NANOSLEEP.SYNCS 0x989680 ;  /* 0x009896800000995d */ /* 0x010fea0003900000 */
[----:B------:R-:W4:Y:S02]  /*fe50*/  @!P1 SYNCS.PHASECHK.TRANS64 P1, [R15+URZ+0x26848], R17 ;  /* 0x026848110f0095a7 */ /* 0x000f24000802007f */
[----:B----4-:R-:W-:Y:S05]  /*fe60*/  @!P1 BRA `(.L_x_3117) ;  /* 0xfffffffc00f09947 */ /* 0x010fea000383ffff */
[----:B------:R-:W-:Y:S05]  /*fe70*/  BRA `(.L_x_3140) ;  /* 0xffffffec00787947 */ /* 0x000fea000383ffff */
.L_x_3119:
[----:B------:R-:W-:-:S07]  /*fe80*/  SHF.L.U32 R4, R10, 0x1f, RZ ;  /* 0x0000001f0a047819 */ /* 0x000fce00000006ff */
.L_x_3141:
[----:B----4-:R4:W1:Y:S02]  /*fe90*/  SYNCS.PHASECHK.TRANS64.TRYWAIT P1, [R15+URZ+0x26820], R4 ;  /* 0x026820040f0075a7 */ /* 0x010864000802017f */
[----:B-1----:R-:W-:Y:S05]  /*fea0*/  @!P1 NANOSLEEP.SYNCS 0x989680 ;  /* 0x009896800000995d */ /* 0x002fea0003900000 */
[----:B------:R-:W1:Y:S02]  /*feb0*/  @!P1 SYNCS.PHASECHK.TRANS64 P1, [R15+URZ+0x26820], R4 ;  /* 0x026820040f0095a7 */ /* 0x000e64000802007f */
[----:B-1----:R-:W-:Y:S05]  /*fec0*/  @!P1 BRA `(.L_x_3141) ;  /* 0xfffffffc00f09947 */ /* 0x002fea000383ffff */
[----:B------:R-:W-:Y:S05]  /*fed0*/  BRA `(.L_x_3142) ;  /* 0xffffffec00e07947 */ /* 0x000fea000383ffff */
.L_x_3122:
[----:B-1----:R1:W4:Y:S02]  /*fee0*/  SYNCS.PHASECHK.TRANS64.TRYWAIT P1, [R15+URZ+0x26840], R12 ;  /* 0x0268400c0f0075a7 */ /* 0x002324000802017f */
[----:B----4-:R-:W-:Y:S05]  /*fef0*/  @!P1 NANOSLEEP.SYNCS 0x989680 ;  /* 0x009896800000995d */ /* 0x010fea0003900000 */
[----:B------:R-:W4:Y:S02]  /*ff00*/  @!P1 SYNCS.PHASECHK.TRANS64 P1, [R15+URZ+0x26840], R12 ;  /* 0x0268400c0f0095a7 */ /* 0x000f24000802007f */
[----:B----4-:R-:W-:Y:S05]  /*ff10*/  @!P1 BRA `(.L_x_3122) ;  /* 0xfffffffc00f09947 */ /* 0x010fea000383ffff */
[----:B------:R-:W-:Y:S05]  /*ff20*/  BRA `(.L_x_3143) ;  /* 0xfffffff0007c7947 */ /* 0x000fea000383ffff */
.L_x_3124:
[----:B--2---:R2:W4:Y:S02]  /*ff30*/  SYNCS.PHASECHK.TRANS64.TRYWAIT P1, [R15+URZ+0x26828], R12 ;  /* 0x0268280c0f0075a7 */ /* 0x004524000802017f */
[----:B----4-:R-:W-:Y:S05]  /*ff40*/  @!P1 NANOSLEEP.SYNCS 0x989680 ;  /* 0x009896800000995d */ /* 0x010fea0003900000 */
[----:B------:R-:W4:Y:S02]  /*ff50*/  @!P1 SYNCS.PHASECHK.TRANS64 P1, [R15+URZ+0x26828], R12 ;  /* 0x0268280c0f0095a7 */ /* 0x000f24000802007f */
[----:B----4-:R-:W-:Y:S05]  /*ff60*/  @!P1 BRA `(.L_x_3124) ;  /* 0xfffffffc00f09947 */ /* 0x010fea000383ffff */
[----:B------:R-:W-:Y:S05]  /*ff70*/  BRA `(.L_x_3144) ;  /* 0xfffffff000f47947 */ /* 0x000fea000383ffff */
.L_x_3126:
[----:B--2---:R2:W4:Y:S02]  /*ff80*/  SYNCS.PHASECHK.TRANS64.TRYWAIT P0, [R3+URZ+0x26840], R0 ;  /* 0x02684000030075a7 */ /* 0x004524000800017f */
[----:B----4-:R-:W-:Y:S05]  /*ff90*/  @!P0 NANOSLEEP.SYNCS 0x989680 ;  /* 0x009896800000895d */ /* 0x010fea0003900000 */
[----:B------:R-:W4:Y:S02]  /*ffa0*/  @!P0 SYNCS.PHASECHK.TRANS64 P0, [R3+URZ+0x26840], R0 ;  /* 0x02684000030085a7 */ /* 0x000f24000800007f */
[----:B----4-:R-:W-:Y:S05]  /*ffb0*/  @!P0 BRA `(.L_x_3126) ;  /* 0xfffffffc00f08947 */ /* 0x010fea000383ffff */
[----:B------:R-:W-:Y:S05]  /*ffc0*/  BRA `(.L_x_3145) ;  /* 0xfffffff400947947 */ /* 0x000fea000383ffff */
.L_x_3128:
[----:B------:R-:W-:Y:S01]  /*ffd0*/  BSSY B0, `(.L_x_3146) ;  /* 0x0000006000007945 */ /* 0x000fe20003800000 */
[----:B------:R-:W-:-:S07]  /*ffe0*/  IMAD.MOV.U32 R15, RZ, RZ, -0x1 ;  /* 0xffffffffff0f7424 */ /* 0x000fce00078e00ff */
[----:B------:R-:W-:Y:S05]  /*fff0*/  WARPSYNC.COLLECTIVE R15, `(.L_x_3147) ;  /* 0x000000000f0c7348 */ /* 0x000fea0003c00000 */
[----:B------:R-:W-:Y:S02]  /*10000*/  ELECT P6, UR62, PT ;  /* 0x00000000003e782f */ /* 0x000fe400038c0000 */
[----:B------:R-:W-:Y:S01]  /*10010*/  MOV R14, UR62 ;  /* 0x0000003e000e7c02 */ /* 0x000fe20008000f00 */
[----:B------:R-:W-:Y:S10]  /*10020*/  ENDCOLLECTIVE ;  /* 0x000000000000791b */ /* 0x000ff40003800000 */
.L_x_3147:
[----:B------:R-:W-:Y:S05]  /*10030*/  BSYNC B0 ;  /* 0x0000000000007941 */ /* 0x000fea0003800000 */
.L_x_3146:
[----:B------:R-:W-:Y:S05]  /*10040*/  BRA `(.L_x_3148) ;  /* 0xfffffff8002c7947 */ /* 0x000fea000383ffff */
.L_x_3130:
[----:B-1----:R1:W2:Y:S02]  /*10050*/  SYNCS.PHASECHK.TRANS64.TRYWAIT P0, [R7+URZ], R4 ;  /* 0x00000004070075a7 */ /* 0x0022a4000800017f */
[----:B--2---:R-:W-:Y:S05]  /*10060*/  @!P0 NANOSLEEP.SYNCS 0x989680 ;  /* 0x009896800000895d */ /* 0x004fea0003900000 */
[----:B------:R-:W2:Y:S02]  /*10070*/  @!P0 SYNCS.PHASECHK.TRANS64 P0, [R7+URZ], R4 ;  /* 0x00000004070085a7 */ /* 0x000ea4000800007f */
[----:B--2---:R-:W-:Y:S05]  /*10080*/  @!P0 BRA `(.L_x_3130) ;  /* 0xfffffffc00f08947 */ /* 0x004fea000383ffff */
[----:B------:R-:W-:Y:S05]  /*10090*/  BRA `(.L_x_3149) ;  /* 0xfffffff8006c7947 */ /* 0x000fea000383ffff */
.L_x_3131:
[----:B--2---:R2:W3:Y:S02]  /*100a0*/  SYNCS.PHASECHK.TRANS64.TRYWAIT P0, [R3+URZ], R0 ;  /* 0x00000000030075a7 */ /* 0x0044e4000800017f */
[----:B---3--:R-:W-:Y:S05]  /*100b0*/  @!P0 NANOSLEEP.SYNCS 0x989680 ;  /* 0x009896800000895d */ /* 0x008fea0003900000 */
[----:B------:R-:W3:Y:S02]  /*100c0*/  @!P0 SYNCS.PHASECHK.TRANS64 P0, [R3+URZ], R0 ;  /* 0x00000000030085a7 */ /* 0x000ee4000800007f */
[----:B---3--:R-:W-:Y:S05]  /*100d0*/  @!P0 BRA `(.L_x_3131) ;  /* 0xfffffffc00f08947 */ /* 0x008fea000383ffff */
[----:B------:R-:W-:Y:S05]  /*100e0*/  BRA `(.L_x_3150) ;  /* 0xfffffff800607947 */ /* 0x000fea000383ffff */
.L_x_3133:
[----:B--2---:R2:W3:Y:S02]  /*100f0*/  SYNCS.PHASECHK.TRANS64.TRYWAIT P0, [R5+URZ], R4 ;  /* 0x00000004050075a7 */ /* 0x0044e4000800017f */
[----:B---3--:R-:W-:Y:S05]  /*10100*/  @!P0 NANOSLEEP.SYNCS 0x989680 ;  /* 0x009896800000895d */ /* 0x008fea0003900000 */
[----:B------:R-:W3:Y:S02]  /*10110*/  @!P0 SYNCS.PHASECHK.TRANS64 P0, [R5+URZ], R4 ;  /* 0x00000004050085a7 */ /* 0x000ee4000800007f */
[----:B---3--:R-:W-:Y:S05]  /*10120*/  @!P0 BRA `(.L_x_3133) ;  /* 0xfffffffc00f08947 */ /* 0x008fea000383ffff */
[----:B------:R-:W-:Y:S05]  /*10130*/  BRA `(.L_x_3151) ;  /* 0xfffffff800647947 */ /* 0x000fea000383ffff */
.L_x_3152:
        /* <DEDUP_REMOVED lines=12> */
.L_x_7395:


//--------------------- .text._ZN7cutlass13device_kernelIN5flash11enable_sm90INS1_16FlashAttnBwdSm90INS1_25CollectiveMainloopBwdSm90ILi2ELi2ELi2EN4cute5tupleIJNS5_1CILi1EEES8_S8_EEENS6_IJNS7_ILi96EEENS7_ILi128EEENS7_ILi64EEEEEENS_10bfloat16_tEfNS_4arch4Sm90ELb1ELb0ELb1ELb1ELb1ELb1ELb0ELb1ELi2ELi1ELi2ELi2ELb0EEENS1_21CollectiveEpilogueBwdISD_SE_SG_Li256ELb1ELb0ELi1EEENS1_25SingleTileBwdLPTSchedulerILb1ELi128ELb1EEEEEEEEEvNT_6ParamsE --------------------------
	.section	.text._ZN7cutlass13device_kernelIN5flash11enable_sm90INS1_16FlashAttnBwdSm90INS1_25CollectiveMainloopBwdSm90ILi2ELi2ELi2EN4cute5tupleIJNS5_1CILi1EEES8_S8_EEENS6_IJNS7_ILi96EEENS7_ILi128EEENS7_ILi64EEEEEENS_10bfloat16_tEfNS_4arch4Sm90ELb1ELb0ELb1ELb1ELb1ELb1ELb0ELb1ELi2ELi1ELi2ELi2ELb0EEENS1_21CollectiveEpilogueBwdISD_SE_SG_Li256ELb1ELb0ELi1EEENS1_25SingleTileBwdLPTSchedulerILb1ELi128ELb1EEEEEEEEEvNT_6ParamsE,"ax",@progbits
	.align	128
.text._ZN7cutlass13device_kernelIN5flash11enable_sm90INS1_16FlashAttnBwdSm90INS1_25CollectiveMainloopBwdSm90ILi2ELi2ELi2EN4cute5tupleIJNS5_1CILi1EEES8_S8_EEENS6_IJNS7_ILi96EEENS7_ILi128EEENS7_ILi64EEEEEENS_10bfloat16_tEfNS_4arch4Sm90ELb1ELb0ELb1ELb1ELb1ELb1ELb0ELb1ELi2ELi1ELi2ELi2ELb0EEENS1_21CollectiveEpilogueBwdISD_SE_SG_Li256ELb1ELb0ELi1EEENS1_25SingleTileBwdLPTSchedulerILb1ELi128ELb1EEEEEEEEEvNT_6ParamsE:
        .type           _ZN7cutlass13device_kernelIN5flash11enable_sm90INS1_16FlashAttnBwdSm90INS1_25CollectiveMainloopBwdSm90ILi2ELi2ELi2EN4cute5tupleIJNS5_1CILi1EEES8_S8_EEENS6_IJNS7_ILi96EEENS7_ILi128EEENS7_ILi64EEEEEENS_10bfloat16_tEfNS_4arch4Sm90ELb1ELb0ELb1ELb1ELb1ELb1ELb0ELb1ELi2ELi1ELi2ELi2ELb0EEENS1_21CollectiveEpilogueBwdISD_SE_SG_Li256ELb1ELb0ELi1EEENS1_25SingleTileBwdLPTSchedulerILb1ELi128ELb1EEEEEEEEEvNT_6ParamsE,@function
        .size           _ZN7cutlass13device_kernelIN5flash11enable_sm90INS1_16FlashAttnBwdSm90INS1_25CollectiveMainloopBwdSm90ILi2ELi2ELi2EN4cute5tupleIJNS5_1CILi1EEES8_S8_EEENS6_IJNS7_ILi96EEENS7_ILi128EEENS7_ILi64EEEEEENS_10bfloat16_tEfNS_4arch4Sm90ELb1ELb0ELb1ELb1ELb1ELb1ELb0ELb1ELi2ELi1ELi2ELi2ELb0EEENS1_21CollectiveEpilogueBwdISD_SE_SG_Li256ELb1ELb0ELi1EEENS1_25SingleTileBwdLPTSchedulerILb1ELi128ELb1EEEEEEEEEvNT_6ParamsE,(.L_x_7396 - _ZN7cutlass13device_kernelIN5flash11enable_sm90INS1_16FlashAttnBwdSm90INS1_25CollectiveMainloopBwdSm90ILi2ELi2ELi2EN4cute5tupleIJNS5_1CILi1EEES8_S8_EEENS6_IJNS7_ILi96EEENS7_ILi128EEENS7_ILi64EEEEEENS_10bfloat16_tEfNS_4arch4Sm90ELb1ELb0ELb1ELb1ELb1ELb1ELb0ELb1ELi2ELi1ELi2ELi2ELb0EEENS1_21CollectiveEpilogueBwdISD_SE_SG_Li256ELb1ELb0ELi1EEENS1_25SingleTileBwdLPTSchedulerILb1ELi128ELb1EEEEEEEEEvNT_6ParamsE)
        .other          _ZN7cutlass13device_kernelIN5flash11enable_sm90INS1_16FlashAttnBwdSm90INS1_25CollectiveMainloopBwdSm90ILi2ELi2ELi2EN4cute5tupleIJNS5_1CILi1EEES8_S8_EEENS6_IJNS7_ILi96EEENS7_ILi128EEENS7_ILi64EEEEEENS_10bfloat16_tEfNS_4arch4Sm90ELb1ELb0ELb1ELb1ELb1ELb1ELb0ELb1ELi2ELi1ELi2ELi2ELb0EEENS1_21CollectiveEpilogueBwdISD_SE_SG_Li256ELb1ELb0ELi1EEENS1_25SingleTileBwdLPTSchedulerILb1ELi128ELb1EEEEEEEEEvNT_6ParamsE,@"STO_CUDA_ENTRY STV_DEFAULT"
_ZN7cutlass13device_kernelIN5flash11enable_sm90INS1_16FlashAttnBwdSm90INS1_25CollectiveMainloopBwdSm90ILi2ELi2ELi2EN4cute5tupleIJNS5_1CILi1EEES8_S8_EEENS6_IJNS7_ILi96EEENS7_ILi128EEENS7_ILi64EEEEEENS_10bfloat16_tEfNS_4arch4Sm90ELb1ELb0ELb1ELb1ELb1ELb1ELb0ELb1ELi2ELi1ELi2ELi2ELb0EEENS1_21CollectiveEpilogueBwdISD_SE_SG_Li256ELb1ELb0ELi1EEENS1_25SingleTileBwdLPTSchedulerILb1ELi128ELb1EEEEEEEEEvNT_6ParamsE:
        /* <DEDUP_REMOVED lines=24> */
.L_x_3154:
[----:B------:R-:W-:Y:S05]  /*0180*/  BSYNC B0 ;  /* 0x0000000000007941 */ /* 0x000fea0003800000 */
.L_x_3153:
        /* <DEDUP_REMOVED lines=37> */
.L_x_3155:
        /* <DEDUP_REMOVED lines=22> */
.L_x_3156:
[----:B------:R-:W-:Y:S01]  /*0540*/  PLOP3.LUT P0, PT, PT, PT, UP0, 0x80, 0x0 ;  /* 0x000000000000781c */ /* 0x000fe20003f0f008 */
[----:B------:R-:W-:Y:S01]  /*0550*/  NOP ;  /* 0x0000000000007918 */ /* 0x000fe20000000000 */
[----:B------:R-:W-:Y:S01]  /*0560*/  ULDC.64 UR38, c[0x0][0x208] ;  /* 0x0000820000267ab9 */ /* 0x000fe20000000a00 */
[----:B------:R-:W-:Y:S01]  /*0570*/  BSSY B6, `(.L_x_3157) ;  /* 0x0000fec000067945 */ /* 0x000fe20003800000 */
[----:B-12-4-:R-:W-:Y:S09]  /*0580*/  BAR.SYNC.DEFER_BLOCKING 0x0 ;  /* 0x0000000000007b1d */ /* 0x016ff20000010000 */
[----:B------:R-:W-:Y:S05]  /*0590*/  @!P0 BRA `(.L_x_3158) ;  /* 0x000000b800b48947 */ /* 0x000fea0003800000 */
.L_x_3159:
        /* <DEDUP_REMOVED lines=32> */
.L_x_3160:
[----:B------:R-:W-:Y:S01]  /*07a0*/  ULDC UR8, c[0x0][0x8c4] ;  /* 0x0002310000087ab9 */ /* 0x000fe20000000800 */
[----:B------:R-:W-:Y:S01]  /*07b0*/  UMOV UR7, UR9 ;  /* 0x0000000900077c82 */ /* 0x000fe20008000000 */
[----:B------:R-:W-:-:S11]  /*07c0*/  UISETP.NE.AND UP0, UPT, UR8, 0x1, UPT ;  /* 0x000000010800788c */ /* 0x000fd6000bf05270 */
[----:B------:R-:W-:Y:S02]  /*07d0*/  @UP0 ULDC.64 UR10, c[0x0][0x8c8] ;  /* 0x00023200000a0ab9 */ /* 0x000fe40000000a00 */
[----:B------:R-:W-:-:S04]  /*07e0*/  UIMAD.WIDE.U32 UR4, UR9, UR10, URZ ;  /* 0x0000000a090472a5 */ /* 0x000fc8000f8e003f */
[----:B------:R-:W-:-:S04]  /*07f0*/  @UP0 USHF.R.U32.HI UR7, URZ, UR11, UR5 ;  /* 0x0000000b3f070299 */ /* 0x000fc80008011605 */
[----:B------:R-:W-:-:S12]  /*0800*/  UIMAD UR4, UR7, UR8, URZ ;  /* 0x00000008070472a4 */ /* 0x000fd8000f8e023f */
.L_x_3161:
        /* <DEDUP_REMOVED lines=23> */
.L_x_3162:
        /* <DEDUP_REMOVED lines=14> */
.L_x_3164:
[----:B------:R-:W-:-:S05]  /*0a60*/  ULDC UR4, c[0x0][0x8ec] ;  /* 0x00023b0000047ab9 */ /* 0x000fca0000000800 */
.L_x_3163:
[----:B------:R-:W-:Y:S02]  /*0a70*/  UIADD3 UR4, UR4, 0x7f, URZ ;  /* 0x0000007f04047890 */ /* 0x000fe4000fffe03f */
[----:B------:R-:W-:Y:S02]  /*0a80*/  ULOP3.LUT UR41, URZ, UR7, URZ, 0x33, !UPT ;  /* 0x000000073f297292 */ /* 0x000fe4000f8e333f */
[----:B------:R-:W-:-:S04]  /*0a90*/  USHF.R.S32.HI UR5, URZ, 0x1f, UR4 ;  /* 0x0000001f3f057899 */ /* 0x000fc80008011404 */
[----:B------:R-:W-:-:S04]  /*0aa0*/  ULEA.HI UR5, UR5, UR4, URZ, 0x7 ;  /* 0x0000000405057291 */ /* 0x000fc8000f8f383f */
[----:B------:R-:W-:-:S04]  /*0ab0*/  USHF.R.S32.HI UR5, URZ, 0x7, UR5 ;  /* 0x000000073f057899 */ /* 0x000fc80008011405 */
[----:B------:R-:W-:Y:S02]  /*0ac0*/  UISETP.GT.AND UP0, UPT, UR5, UR7, UPT ;  /* 0x000000070500728c */ /* 0x000fe4000bf04270 */
[----:B------:R-:W-:Y:S02]  /*0ad0*/  UIADD3 UR41, UR5, UR41, URZ ;  /* 0x0000002905297290 */ /* 0x000fe4000fffe03f */
[----:B------:R-:W-:-:S06]  /*0ae0*/  USEL UR40, UR40, 0xffffffff, UP0 ;  /* 0xffffffff28287887 */ /* 0x000fcc0008000000 */
        /* <DEDUP_REMOVED lines=17> */
.L_x_3166:
        /* <DEDUP_REMOVED lines=14> */
.L_x_3167:
        /* <DEDUP_REMOVED lines=11> */
.L_x_3168:
        /* <DEDUP_REMOVED lines=13> */
.L_x_3169:
        /* <DEDUP_REMOVED lines=68> */
.L_x_3172:
        /* <DEDUP_REMOVED lines=15> */
.L_x_3171:
        /* <DEDUP_REMOVED lines=22> */
.L_x_3174:
        /* <DEDUP_REMOVED lines=15> */
.L_x_3173:
[----:B------:R-:W-:Y:S01]  /*15e0*/  SHF.R.S32.HI R6, RZ, 0x1f, R17 ;  /* 0x0000001fff067819 */ /* 0x000fe20000011411 */
[----:B------:R-:W-:-:S03]  /*15f0*/  UMOV UR4, 0xffffffff ;  /* 0xffffffff00047882 */ /* 0x000fc60000000000 */
[----:B------:R-:W-:-:S04]  /*1600*/  LEA.HI R0, R6, R17, RZ, 0x7 ;  /* 0x0000001106007211 */ /* 0x000fc800078f38ff */
[----:B------:R-:W-:Y:S01]  /*1610*/  SHF.R.S32.HI R13, RZ, 0x7, R0 ;  /* 0x00000007ff0d7819 */ /* 0x000fe20000011400 */
[----:B------:R-:W-:Y:S06]  /*1620*/  BRA.DIV UR4, `(.L_x_3175) ;  /* 0x000000ee04887947 */ /* 0x000fec000b800000 */
[----:B------:R1:W2:Y:S02]  /*1630*/  SHFL.IDX PT, R14, R13, RZ, 0x1f ;  /* 0x00001fff0d0e7589 */ /* 0x0002a400000e0000 */
.L_x_3318:
[----:B------:R-:W-:Y:S01]  /*1640*/  SHF.L.U32 R3, RZ, 0x1f, RZ ;  /* 0x0000001fff037819 */ /* 0x000fe200000006ff */
[----:B------:R-:W-:-:S03]  /*1650*/  IMAD.SHL.U32 R2, R17, 0x40, RZ ;  /* 0x0000004011027824 */ /* 0x000fc600078e00ff */
[----:B------:R-:W3:Y:S02]  /*1660*/  SYNCS.PHASECHK.TRANS64.TRYWAIT P0, [R16+URZ+0x26800], R3 ;  /* 0x02680003100075a7 */ /* 0x000ee4000800017f */
[----:B---3--:R-:W-:Y:S05]  /*1670*/  @P0 BRA `(.L_x_3176) ;  /* 0x0000000000080947 */ /* 0x008fea0003800000 */
[----:B------:R-:W3:Y:S02]  /*1680*/  SYNCS.PHASECHK.TRANS64.TRYWAIT P0, [R16+URZ+0x26800], R3 ;  /* 0x02680003100075a7 */ /* 0x000ee4000800017f */
[----:B---3--:R-:W-:Y:S05]  /*1690*/  @!P0 BRA `(.L_x_3177) ;  /* 0x000000ec00888947 */ /* 0x008fea0003800000 */
.L_x_3176:
        /* <DEDUP_REMOVED lines=134> */
.L_x_3189:
[----:B------:R-:W-:-:S06]  /*1f00*/  ULOP3.LUT UR4, UR36, 0x1, URZ, 0xfc, !UPT ;  /* 0x0000000124047892 */ /* 0x000fcc000f8efc3f */
[----:B--2---:R-:W-:-:S05]  /*1f10*/  IMAD.U32 R8, RZ, RZ, UR4 ;  /* 0x00000004ff087e24 */ /* 0x004fca000f8e00ff */
[----:B------:R-:W-:-:S13]  /*1f20*/  ISETP.NE.AND P0, PT, R8, 0x3, PT ;  /* 0x000000030800780c */ /* 0x000fda0003f05270 */
[----:B------:R-:W-:Y:S05]  /*1f30*/  @!P0 BRA `(.L_x_3179) ;  /* 0x0000000000048947 */ /* 0x000fea0003800000 */
[----:B------:R-:W-:Y:S01]  /*1f40*/  BPT.TRAP 0x1 ;  /* 0x000000040000795c */ /* 0x000fe20000300000 */
.L_x_3179:
[----:B------:R-:W-:Y:S01]  /*1f50*/  IMAD R8, R0, 0x8, R16 ;  /* 0x0000000800087824 */ /* 0x000fe200078e0210 */
[----:B------:R-:W-:-:S04]  /*1f60*/  SHF.L.U32 R21, R4, 0x1f, RZ ;  /* 0x0000001f04157819 */ /* 0x000fc800000006ff */
[----:B------:R1:W2:Y:S01]  /*1f70*/  SYNCS.PHASECHK.TRANS64.TRYWAIT P1, [R8+URZ+0x26810], R21 ;  /* 0x02681015080075a7 */ /* 0x0002a2000802017f */
[----:B------:R-:W-:Y:S05]  /*1f80*/  @!P0 BRA `(.L_x_3180) ;  /* 0x0000000000048947 */ /* 0x000fea0003800000 */
[----:B------:R-:W-:Y:S01]  /*1f90*/  BPT.TRAP 0x1 ;  /* 0x000000040000795c */ /* 0x000fe20000300000 */
.L_x_3180:
[----:B------:R-:W-:-:S05]  /*1fa0*/  VIADD R9, R16, 0xe000 ;  /* 0x0000e00010097836 */ /* 0x000fca0000000000 */
[----:B------:R-:W-:-:S04]  /*1fb0*/  SHF.R.U32.HI R9, RZ, 0x4, R9 ;  /* 0x00000004ff097819 */ /* 0x000fc80000011609 */
[----:B------:R-:W-:Y:S01]  /*1fc0*/  LOP3.LUT R9, R9, 0x3fff, RZ, 0xc0, !PT ;  /* 0x00003fff09097812 */ /* 0x000fe200078ec0ff */
[----:B--2---:R-:W-:Y:S06]  /*1fd0*/  @P1 BRA `(.L_x_3181) ;  /* 0x0000000000081947 */ /* 0x004fec0003800000 */
[----:B------:R-:W2:Y:S02]  /*1fe0*/  SYNCS.PHASECHK.TRANS64.TRYWAIT P1, [R8+URZ+0x26810], R21 ;  /* 0x02681015080075a7 */ /* 0x000ea4000802017f */
[----:B--2---:R-:W-:Y:S05]  /*1ff0*/  @!P1 BRA `(.L_x_3182) ;  /* 0x000000e400449947 */ /* 0x004fea0003800000 */
.L_x_3181:
        /* <DEDUP_REMOVED lines=57> */
.L_x_3183:
[----:B------:R1:W1:Y:S01]  /*2390*/  SYNCS.PHASECHK.TRANS64.TRYWAIT P1, [R8+URZ+0x26830], R21 ;  /* 0x02683015080075a7 */ /* 0x000262000802017f */
[----:B------:R-:W-:Y:S05]  /*23a0*/  @!P0 BRA `(.L_x_3184) ;  /* 0x0000000000048947 */ /* 0x000fea0003800000 */
[----:B------:R-:W-:Y:S01]  /*23b0*/  BPT.TRAP 0x1 ;  /* 0x000000040000795c */ /* 0x000fe20000300000 */
.L_x_3184:
[----:B------:R-:W-:-:S05]  /*23c0*/  VIADD R13, R16, 0x14000 ;  /* 0x00014000100d7836 */ /* 0x000fca0000000000 */
[----:B------:R-:W-:-:S04]  /*23d0*/  SHF.R.U32.HI R13, RZ, 0x4, R13 ;  /* 0x00000004ff0d7819 */ /* 0x000fc8000001160d */
[----:B------:R-:W-:-:S04]  /*23e0*/  LOP3.LUT R13, R13, 0x3fff, RZ, 0xc0, !PT ;  /* 0x00003fff0d0d7812 */ /* 0x000fc800078ec0ff */
[----:B------:R-:W-:Y:S01]  /*23f0*/  LOP3.LUT R19, R13, 0x10000, RZ, 0xfc, !PT ;  /* 0x000100000d137812 */ /* 0x000fe200078efcff */
[----:B-1----:R-:W-:Y:S06]  /*2400*/  @P1 BRA `(.L_x_3185) ;  /* 0x0000000000081947 */ /* 0x002fec0003800000 */
[----:B------:R-:W1:Y:S02]  /*2410*/  SYNCS.PHASECHK.TRANS64.TRYWAIT P1, [R8+URZ+0x26830], R21 ;  /* 0x02683015080075a7 */ /* 0x000e64000802017f */
[----:B-1----:R-:W-:Y:S05]  /*2420*/  @!P1 BRA `(.L_x_3186) ;  /* 0x000000e0004c9947 */ /* 0x002fea0003800000 */
.L_x_3185:
        /* <DEDUP_REMOVED lines=844> */
.L_x_3187:
        /* <DEDUP_REMOVED lines=56> */
.L_x_3188:
        /* <DEDUP_REMOVED lines=11> */
.L_x_3178:
        /* <DEDUP_REMOVED lines=88> */
[----:B------:R-:W-:Y:S01]  /*62a0*/  VIADD R9, R7, 0x8 ;  /* 0x0000000807097836 */ /* 0x000fe20000000000 */
[C---:B------:R-:W-:Y:S01]  /*62b0*/  IADD3 R184, R11.reuse, 0x4, RZ ;  /* 0x000000040bb87810 */ /* 0x040fe20007ffe0ff */
[----:B------:R-:W-:Y:S01]  /*62c0*/  VIADD R22, R11, 0x2 ;  /* 0x000000020b167836 */ /* 0x000fe20000000000 */
[----:B------:R1:W-:Y:S01]  /*62d0*/  STL [R1+0x18], R6 ;  /* 0x0000180601007387 */ /* 0x0003e20000100800 */
[C---:B------:R-:W-:Y:S01]  /*62e0*/  VIADD R188, R5.reuse, 0x2 ;  /* 0x0000000205bc7836 */ /* 0x040fe20000000000 */
[C---:B------:R-:W-:Y:S01]  /*62f0*/  IADD3 R192, R5.reuse, 0x6, RZ ;  /* 0x0000000605c07810 */ /* 0x040fe20007ffe0ff */
[----:B------:R-:W-:Y:S01]  /*6300*/  VIADD R190, R5, 0x4 ;  /* 0x0000000405be7836 */ /* 0x000fe20000000000 */
[----:B------:R2:W-:Y:S01]  /*6310*/  STL [R1+0x8], R5 ;  /* 0x0000080501007387 */ /* 0x0005e20000100800 */
[----:B------:R-:W-:-:S02]  /*6320*/  VIADD R186, R11, 0x6 ;  /* 0x000000060bba7836 */ /* 0x000fc40000000000 */
[C---:B------:R-:W-:Y:S02]  /*6330*/  VIADD R9, R7.reuse, 0x14 ;  /* 0x0000001407097836 */ /* 0x040fe40000000000 */
[C---:B-1----:R-:W-:Y:S02]  /*6340*/  VIADD R6, R7.reuse, 0xc ;  /* 0x0000000c07067836 */ /* 0x042fe40000000000 */
[C---:B------:R-:W-:Y:S02]  /*6350*/  VIADD R6, R7.reuse, 0x18 ;  /* 0x0000001807067836 */ /* 0x040fe40000000000 */
[C---:B--2---:R-:W-:Y:S01]  /*6360*/  VIADD R5, R7.reuse, 0x4 ;  /* 0x0000000407057836 */ /* 0x044fe20000000000 */
[C---:B------:R-:W-:Y:S01]  /*6370*/  IADD3 R5, R7.reuse, 0x10, RZ ;  /* 0x0000001007057810 */ /* 0x040fe20007ffe0ff */
[----:B------:R-:W-:-:S07]  /*6380*/  VIADD R5, R7, 0x1c ;  /* 0x0000001c07057836 */ /* 0x000fce0000000000 */
.L_x_3201:
[----:B------:R-:W-:-:S05]  /*6390*/  IMAD.U32 R5, RZ, RZ, UR36 ;  /* 0x00000024ff057e24 */ /* 0x000fca000f8e00ff */
[----:B------:R-:W-:-:S04]  /*63a0*/  LOP3.LUT R5, R5, 0x1, RZ, 0xfc, !PT ;  /* 0x0000000105057812 */ /* 0x000fc800078efcff */
[----:B------:R-:W-:-:S13]  /*63b0*/  ISETP.NE.AND P0, PT, R5, 0x3, PT ;  /* 0x000000030500780c */ /* 0x000fda0003f05270 */
[----:B--2---:R-:W-:Y:S05]  /*63c0*/  @!P0 BRA `(.L_x_3191) ;  /* 0x0000000000048947 */ /* 0x004fea0003800000 */
[----:B------:R-:W-:Y:S01]  /*63d0*/  BPT.TRAP 0x1 ;  /* 0x000000040000795c */ /* 0x000fe20000300000 */
.L_x_3191:
[----:B------:R-:W-:Y:S01]  /*63e0*/  IMAD R5, R0, 0x8, R16 ;  /* 0x0000000800057824 */ /* 0x000fe200078e0210 */
[----:B------:R-:W-:-:S04]  /*63f0*/  SHF.L.U32 R18, R4, 0x1f, RZ ;  /* 0x0000001f04127819 */ /* 0x000fc800000006ff */
[----:B------:R1:W2:Y:S01]  /*6400*/  SYNCS.PHASECHK.TRANS64.TRYWAIT P1, [R5+URZ+0x26810], R18 ;  /* 0x02681012050075a7 */ /* 0x0002a2000802017f */
[----:B------:R-:W-:Y:S05]  /*6410*/  @!P0 BRA `(.L_x_3192) ;  /* 0x0000000000048947 */ /* 0x000fea0003800000 */
[----:B------:R-:W-:Y:S01]  /*6420*/  BPT.TRAP 0x1 ;  /* 0x000000040000795c */ /* 0x000fe20000300000 */
.L_x_3192:
[----:B------:R-:W-:-:S04]  /*6430*/  IADD3 R6, R16, 0xe000, RZ ;  /* 0x0000e00010067810 */ /* 0x000fc80007ffe0ff */
[----:B------:R-:W-:-:S04]  /*6440*/  SHF.R.U32.HI R6, RZ, 0x4, R6 ;  /* 0x00000004ff067819 */ /* 0x000fc80000011606 */
[----:B------:R-:W-:-:S04]  /*6450*/  LOP3.LUT R6, R6, 0x3fff, RZ, 0xc0, !PT ;  /* 0x00003fff06067812 */ /* 0x000fc800078ec0ff */
[----:B------:R-:W-:Y:S01]  /*6460*/  LOP3.LUT R9, R6, 0x10000, RZ, 0xfc, !PT ;  /* 0x0001000006097812 */ /* 0x000fe200078efcff */
[----:B--2---:R-:W-:Y:S06]  /*6470*/  @P1 BRA `(.L_x_3193) ;  /* 0x0000000000081947 */ /* 0x004fec0003800000 */
[----:B------:R-:W2:Y:S02]  /*6480*/  SYNCS.PHASECHK.TRANS64.TRYWAIT P1, [R5+URZ+0x26810], R18 ;  /* 0x02681012050075a7 */ /* 0x000ea4000802017f */
[----:B--2---:R-:W-:Y:S05]  /*6490*/  @!P1 BRA `(.L_x_3194) ;  /* 0x000000a000449947 */ /* 0x004fea0003800000 */
.L_x_3193:
        /* <DEDUP_REMOVED lines=13> */
[----:B---3--:R-:W-:Y:S01]  /*6570*/  R2UR UR4, R13 ;  /* 0x000000000d0472ca */ /* 0x008fe200000e0000 */
[----:B----4-:R-:W-:-:S12]  /*6580*/  IMAD R10, R0, 0x80, R10 ;  /* 0x00000080000a7824 */ /* 0x010fd800078e020a */
        /* <DEDUP_REMOVED lines=11> */
[----:B------:R-:W-:-:S02]  /*6640*/  IMAD R11, R3, 0x2, R14 ;  /* 0x00000002030b7824 */ /* 0x000fc400078e020e */
[--C-:B------:R-:W-:Y:S01]  /*6650*/  IMAD R198, R227, 0x4, R16.reuse ;  /* 0x00000004e3c67824 */ /* 0x100fe200078e0210 */
[----:B------:R-:W-:Y:S01]  /*6660*/  LEA R13, R9, R16, 0x2 ;  /* 0x00000010090d7211 */ /* 0x000fe200078e10ff */
[----:B------:R-:W-:Y:S02]  /*6670*/  IMAD R12, R11, 0x4, R16 ;  /* 0x000000040b0c7824 */ /* 0x000fe400078e0210 */
[----:B------:R-:W-:-:S04]  /*6680*/  VIADD R10, R16, 0x1a000 ;  /* 0x0001a000100a7836 */ /* 0x000fc80000000000 */
[--C-:B------:R-:W-:Y:S01]  /*6690*/  IMAD R227, R227, 0x4, R10.reuse ;  /* 0x00000004e3e37824 */ /* 0x100fe200078e020a */
[----:B------:R-:W-:Y:S01]  /*66a0*/  LEA R9, R9, R10, 0x2 ;  /* 0x0000000a09097211 */ /* 0x000fe200078e10ff */
        /* <DEDUP_REMOVED lines=21> */
.L_x_3195:
[----:B------:R1:W1:Y:S01]  /*6800*/  SYNCS.PHASECHK.TRANS64.TRYWAIT P1, [R5+URZ+0x26830], R18 ;  /* 0x02683012050075a7 */ /* 0x000262000802017f */
[----:B------:R-:W-:Y:S05]  /*6810*/  @!P0 BRA `(.L_x_3196) ;  /* 0x0000000000048947 */ /* 0x000fea0003800000 */
[----:B------:R-:W-:Y:S01]  /*6820*/  BPT.TRAP 0x1 ;  /* 0x000000040000795c */ /* 0x000fe20000300000 */
.L_x_3196:
        /* <DEDUP_REMOVED lines=8> */
.L_x_3197:
        /* <DEDUP_REMOVED lines=317> */
[C---:B------:R-:W-:Y:S02]  /*7c80*/  VIADD R228, R7.reuse, 0x10 ;  /* 0x0000001007e47836 */ /* 0x040fe40000000000 */
[----:B------:R-:W-:Y:S01]  /*7c90*/  FMUL.FTZ R33, R20, R33 ;  /* 0x0000002114217220 */ /* 0x000fe20000410000 */
[C---:B------:R-:W-:Y:S01]  /*7ca0*/  VIADD R231, R7.reuse, 0x8 ;  /* 0x0000000807e77836 */ /* 0x040fe20000000000 */
[----:B------:R-:W-:Y:S01]  /*7cb0*/  IADD3 R229, R7, 0x14, RZ ;  /* 0x0000001407e57810 */ /* 0x000fe20007ffe0ff */
[----:B------:R-:W-:Y:S01]  /*7cc0*/  FMUL.FTZ R36, R26, R36 ;  /* 0x000000241a247220 */ /* 0x000fe20000410000 */
[----:B------:R-:W-:Y:S01]  /*7cd0*/  FMUL.FTZ R30, R85, R30 ;  /* 0x0000001e551e7220 */ /* 0x000fe20000410000 */
[----:B------:R-:W1:Y:S01]  /*7ce0*/  SHFL.IDX PT, R228, R227, R228, 0x1f ;  /* 0x00001fe4e3e47589 */ /* 0x000e6200000e0000 */
[----:B------:R-:W-:-:S02]  /*7cf0*/  VIADD R233, R7, 0x18 ;  /* 0x0000001807e97836 */ /* 0x000fc40000000000 */
[----:B------:R-:W-:Y:S01]  /*7d00*/  FFMA.FTZ R78, -R78, R78, 1 ;  /* 0x3f8000004e4e7423 */ /* 0x000fe2000001014e */
[----:B------:R-:W-:Y:S01]  /*7d10*/  FFMA.FTZ R79, -R79, R79, 1 ;  /* 0x3f8000004f4f7423 */ /* 0x000fe2000001014f */
[----:B------:R3:W4:Y:S01]  /*7d20*/  SHFL.IDX PT, R227, R227, R11, 0x1f ;  /* 0x00001f0be3e37589 */ /* 0x00072200000e0000 */
[----:B------:R-:W-:Y:S01]  /*7d30*/  FFMA.FTZ R80, -R80, R80, 1 ;  /* 0x3f80000050507423 */ /* 0x000fe20000010150 */
[----:B------:R-:W-:Y:S01]  /*7d40*/  FFMA.FTZ R74, -R74, R74, 1 ;  /* 0x3f8000004a4a7423 */ /* 0x000fe2000001014a */
[----:B------:R-:W-:Y:S01]  /*7d50*/  MUFU.EX2 R201, R201 ;  /* 0x000000c900c97308 */ /* 0x000fe20000000800 */
[----:B------:R-:W-:-:S07]  /*7d60*/  FFMA.FTZ R195, -R195, R195, 1 ;  /* 0x3f800000c3c37423 */ /* 0x000fce00000101c3 */
[----:B------:R-:W-:Y:S08]  /*7d70*/  MUFU.EX2 R210, R210 ;  /* 0x000000d200d27308 */ /* 0x000ff00000000800 */
[----:B------:R-:W-:Y:S01]  /*7d80*/  MUFU.EX2 R209, R209 ;  /* 0x000000d100d17308 */ /* 0x000fe20000000800 */
[----:B------:R-:W-:Y:S01]  /*7d90*/  FMUL.FTZ R20, R72, R35 ;  /* 0x0000002348147220 */ /* 0x000fe20000410000 */
[----:B-1----:R-:W-:-:S06]  /*7da0*/  FADD.FTZ R34, R34, -R228 ;  /* 0x800000e422227221 */ /* 0x002fcc0000010000 */
        /* <DEDUP_REMOVED lines=48> */
[C---:B------:R-:W-:Y:S01]  /*80b0*/  IADD3 R232, R7.reuse, 0x4, RZ ;  /* 0x0000000407e87810 */ /* 0x040fe20007ffe0ff */
[----:B------:R-:W-:-:S02]  /*80c0*/  VIADD R228, R7, 0x10 ;  /* 0x0000001007e47836 */ /* 0x000fc40000000000 */
[----:B------:R-:W-:Y:S01]  /*80d0*/  FMUL.FTZ R35, R35, R36 ;  /* 0x0000002423237220 */ /* 0x000fe20000410000 */
        /* <DEDUP_REMOVED lines=89> */
[----:B------:R-:W-:Y:S01]  /*8670*/  FADD.FTZ R55, R58, -R79 ;  /* 0x8000004f3a377221 */ /* 0x000fe20000010000 */
[--C-:B---3--:R-:W-:Y:S01]  /*8680*/  FADD.FTZ R56, R57, -R76.reuse ;  /* 0x8000004c39387221 */ /* 0x108fe20000010000 */
[----:B------:R-:W-:Y:S01]  /*8690*/  FADD.FTZ R59, R59, -R76 ;  /* 0x8000004c3b3b7221 */ /* 0x000fe20000010000 */
[----:B-1----:R-:W1:Y:S01]  /*86a0*/  MUFU.EX2 R42, R216 ;  /* 0x000000d8002a7308 */ /* 0x002e620000000800 */
[--C-:B------:R-:W-:Y:S01]  /*86b0*/  FADD.FTZ R58, R61, -R74.reuse ;  /* 0x8000004a3d3a7221 */ /* 0x100fe20000010000 */
[--C-:B------:R-:W-:Y:S01]  /*86c0*/  FADD.FTZ R60, R60, -R77.reuse ;  /* 0x8000004d3c3c7221 */ /* 0x100fe20000010000 */
[----:B------:R-:W-:Y:S01]  /*86d0*/  FADD.FTZ R77, R62, -R77 ;  /* 0x8000004d3e4d7221 */ /* 0x000fe20000010000 */
[--C-:B------:R-:W-:Y:S01]  /*86e0*/  FADD.FTZ R57, R68, -R73.reuse ;  /* 0x8000004944397221 */ /* 0x100fe20000010000 */
[----:B------:R-:W-:Y:S01]  /*86f0*/  FADD.FTZ R70, R70, -R73 ;  /* 0x8000004946467221 */ /* 0x000fe20000010000 */
[----:B------:R-:W-:Y:S01]  /*8700*/  FMUL.FTZ R48, R48, R51 ;  /* 0x0000003330307220 */ /* 0x000fe20000410000 */
[----:B------:R-:W-:Y:S01]  /*8710*/  FFMA.FTZ R73, -R105, R105, 1 ;  /* 0x3f80000069497423 */ /* 0x000fe20000010169 */
[----:B------:R-:W-:Y:S01]  /*8720*/  FMUL.FTZ R56, R205, R56 ;  /* 0x00000038cd387220 */ /* 0x000fe20000410000 */
[----:B------:R-:W-:Y:S01]  /*8730*/  FMUL.FTZ R62, R212, R59 ;  /* 0x0000003bd43e7220 */ /* 0x000fe20000410000 */
[----:B------:R-:W-:Y:S01]  /*8740*/  FFMA.FTZ R51, -R103, R103, 1 ;  /* 0x3f80000067337423 */ /* 0x000fe20000010167 */
[----:B------:R-:W-:Y:S01]  /*8750*/  FADD.FTZ R63, R63, -R74 ;  /* 0x8000004a3f3f7221 */ /* 0x000fe20000010000 */
[----:B------:R-:W-:Y:S01]  /*8760*/  FFMA.FTZ R76, -R109, R109, 1 ;  /* 0x3f8000006d4c7423 */ /* 0x000fe2000001016d */
[----:B------:R-:W-:Y:S01]  /*8770*/  FMUL.FTZ R59, R207, R58 ;  /* 0x0000003acf3b7220 */ /* 0x000fe20000410000 */
[--C-:B------:R-:W-:Y:S01]  /*8780*/  FADD.FTZ R64, R64, -R75.reuse ;  /* 0x8000004b40407221 */ /* 0x100fe20000010000 */
[----:B------:R-:W-:Y:S01]  /*8790*/  FMUL.FTZ R73, R73, R56 ;  /* 0x0000003849497220 */ /* 0x000fe20000410000 */
[----:B------:R-:W-:Y:S01]  /*87a0*/  FFMA.FTZ R74, -R110, R110, 1 ;  /* 0x3f8000006e4a7423 */ /* 0x000fe2000001016e */
[----:B------:R-:W-:Y:S01]  /*87b0*/  FMUL.FTZ R77, R208, R77 ;  /* 0x0000004dd04d7220 */ /* 0x000fe20000410000 */
[----:B------:R-:W-:Y:S01]  /*87c0*/  FFMA.FTZ R45, -R98, R98, 1 ;  /* 0x3f800000622d7423 */ /* 0x000fe20000010162 */
        /* <DEDUP_REMOVED lines=8> */
[--C-:B------:R-:W-:Y:S01]  /*8850*/  FADD.FTZ R28, R69, -R72.reuse ;  /* 0x80000048451c7221 */ /* 0x100fe20000010000 */
        /* <DEDUP_REMOVED lines=16> */
[----:B------:R-:W-:Y:S01]  /*8960*/  F2FP.BF16.F32.PACK_AB R65, R20, R19 ;  /* 0x000000131441723e */ /* 0x000fe200000010ff */
        /* <DEDUP_REMOVED lines=270> */
.L_x_3199:
        /* <DEDUP_REMOVED lines=58> */
.L_x_3200:
[----:B------:R-:W-:Y:S01]  /*9df0*/  UIADD3 UR45, UR45, 0x1, URZ ;  /* 0x000000012d2d7890 */ /* 0x000fe2000fffe03f */
[----:B------:R-:W-:Y:S01]  /*9e00*/  VIADD R5, R5, 0x26820 ;  /* 0x0002682005057836 */ /* 0x000fe20000000000 */
[----:B------:R-:W-:Y:S02]  /*9e10*/  IADD3 R0, R0, 0x1, RZ ;  /* 0x0000000100007810 */ /* 0x000fe40007ffe0ff */
        /* <DEDUP_REMOVED lines=9> */
.L_x_3190:
        /* <DEDUP_REMOVED lines=34> */
.L_x_3170:
        /* <DEDUP_REMOVED lines=24> */
[----:B-1----:R-:W-:Y:S01]  /*a250*/  VIADD R13, R0, 0xffffff80 ;  /* 0xffffff80000d7836 */ /* 0x002fe20000000000 */
[----:B------:R-:W-:-:S02]  /*a260*/  F2FP.BF16.F32.PACK_AB R120, R121, R120 ;  /* 0x000000787978723e */ /* 0x000fc400000010ff */
[----:B------:R-:W-:Y:S02]  /*a270*/  F2FP.BF16.F32.PACK_AB R178, R181, R180 ;  /* 0x000000b4b5b2723e */ /* 0x000fe400000010ff */
[----:B--2---:R-:W-:Y:S02]  /*a280*/  SHF.R.S32.HI R10, RZ, 0x1f, R13 ;  /* 0x0000001fff0a7819 */ /* 0x004fe4000001140d */
        /* <DEDUP_REMOVED lines=47> */
[----:B------:R-:W-:Y:S01]  /*a580*/  ISETP.NE.U32.AND P4, PT, RZ, UR4, PT ;  /* 0x00000004ff007c0c */ /* 0x000fe2000bf85070 */
[----:B------:R-:W-:Y:S01]  /*a590*/  STSM.16.M88.4 [R3], R176 ;  /* 0x000000b003007844 */ /* 0x000fe20000000200 */
[----:B------:R-:W-:Y:S02]  /*a5a0*/  PLOP3.LUT P1, PT, PT, PT, UP0, 0x80, 0x0 ;  /* 0x000000000000781c */ /* 0x000fe40003f2f008 */
[----:B------:R-:W-:Y:S01]  /*a5b0*/  ISETP.NE.AND.EX P4, PT, RZ, UR5, PT, P4 ;  /* 0x00000005ff007c0c */ /* 0x000fe2000bf85340 */
[----:B------:R1:W-:Y:S01]  /*a5c0*/  STSM.16.M88.4 [R0], R120 ;  /* 0x0000007800007844 */ /* 0x0003e20000000200 */
[----:B------:R-:W-:-:S02]  /*a5d0*/  ULDC.64 UR4, c[0x0][0x870] ;  /* 0x00021c0000047ab9 */ /* 0x000fc40000000a00 */
[----:B------:R-:W-:Y:S01]  /*a5e0*/  UIMAD.WIDE UR4, UR40, 0x4, UR4 ;  /* 0x00000004280478a5 */ /* 0x000fe2000f8e0204 */
[----:B------:R2:W-:Y:S04]  /*a5f0*/  STSM.16.M88.4 [R2+-0x4000], R128 ;  /* 0xffc0008002007844 */ /* 0x0005e80000000200 */
[----:B------:R-:W-:Y:S01]  /*a600*/  STSM.16.M88.4 [R8+-0x4000], R136 ;  /* 0xffc0008808007844 */ /* 0x000fe20000000200 */
[----:B------:R-:W-:Y:S02]  /*a610*/  IMAD.U32 R4, RZ, RZ, UR4 ;  /* 0x00000004ff047e24 */ /* 0x000fe4000f8e00ff */
[----:B------:R-:W-:Y:S01]  /*a620*/  IMAD.U32 R5, RZ, RZ, UR5 ;  /* 0x00000005ff057e24 */ /* 0x000fe2000f8e00ff */
[----:B------:R3:W-:Y:S01]  /*a630*/  STSM.16.M88.4 [R3+-0x4000], R144 ;  /* 0xffc0009003007844 */ /* 0x0007e20000000200 */
[----:B------:R-:W-:Y:S01]  /*a640*/  @UP0 ULDC.64 UR4, c[0x0][0x878] ;  /* 0x00021e0000040ab9 */ /* 0x000fe20000000a00 */
[----:B------:R-:W-:Y:S01]  /*a650*/  BAR.SYNC.DEFER_BLOCKING 0x1, 0x100 ;  /* 0x0044000000007b1d */ /* 0x000fe20000010000 */
[----:B------:R-:W-:-:S06]  /*a660*/  @UP0 UIMAD.WIDE UR4, UR40, 0x4, UR4 ;  /* 0x00000004280408a5 */ /* 0x000fcc000f8e0204 */
[----:B------:R-:W-:Y:S01]  /*a670*/  MOV R6, UR4 ;  /* 0x0000000400067c02 */ /* 0x000fe20008000f00 */
[----:B------:R-:W-:Y:S01]  /*a680*/  IMAD.U32 R7, RZ, RZ, UR5 ;  /* 0x00000005ff077e24 */ /* 0x000fe2000f8e00ff */
        /* <DEDUP_REMOVED lines=28> */
.L_x_3203:
[----:B------:R-:W-:Y:S01]  /*a850*/  LEA R0, R0, UR6, 0x1 ;  /* 0x0000000600007c11 */ /* 0x000fe2000f8e08ff */
[----:B------:R-:W1:Y:S01]  /*a860*/  LDC R31, c[0x0][0x83c] ;  /* 0x00020f00ff1f7b82 */ /* 0x000e620000000800 */
[----:B------:R-:W-:Y:S01]  /*a870*/  UIMAD UR4, UR41, -0x80, UR4 ;  /* 0xffffff80290478a4 */ /* 0x000fe2000f8e0204 */
[C---:B------:R-:W-:Y:S01]  /*a880*/  LEA.HI.X.SX32 R17, R19.reuse, R3, 0x1, P0 ;  /* 0x0000000313117211 */ /* 0x040fe200000f0eff */
[----:B------:R-:W-:Y:S01]  /*a890*/  ULDC.64 UR6, c[0x0][0x850] ;  /* 0x0002140000067ab9 */ /* 0x000fe20000000a00 */
[----:B------:R2:W3:Y:S01]  /*a8a0*/  LDS.128 R12, [R0+0x1000] ;  /* 0x00100000000c7984 */ /* 0x0004e20000000c00 */
[----:B------:R-:W-:Y:S01]  /*a8b0*/  USHF.R.S32.HI UR5, URZ, 0x1f, UR40 ;  /* 0x0000001f3f057899 */ /* 0x000fe20008011428 */
[C---:B------:R-:W-:Y:S01]  /*a8c0*/  IADD3 R2, R19.reuse, 0x20, RZ ;  /* 0x0000002013027810 */ /* 0x040fe20007ffe0ff */
[----:B------:R-:W-:Y:S01]  /*a8d0*/  IMAD.U32 R22, RZ, RZ, UR4 ;  /* 0x00000004ff167e24 */ /* 0x000fe2000f8e00ff */
[----:B------:R2:W4:Y:S01]  /*a8e0*/  LDS.128 R8, [R0+0x2000] ;  /* 0x0020000000087984 */ /* 0x0005220000000c00 */
[----:B------:R-:W-:Y:S01]  /*a8f0*/  UIMAD UR4, UR46, UR6, URZ ;  /* 0x000000062e0472a4 */ /* 0x000fe2000f8e023f */
[--C-:B------:R-:W-:Y:S01]  /*a900*/  SHF.R.S32.HI R21, RZ, 0x1f, R20.reuse ;  /* 0x0000001fff157819 */ /* 0x100fe20000011414 */
[----:B------:R-:W2:Y:S01]  /*a910*/  LDC R33, c[0x0][0x80c] ;  /* 0x00020300ff217b82 */ /* 0x000ea20000000800 */
[----:B------:R1:W2:Y:S01]  /*a920*/  LDS.128 R4, [R0+0x3000] ;  /* 0x0030000000047984 */ /* 0x0002a20000000c00 */
[----:B------:R-:W-:Y:S01]  /*a930*/  VIMNMX R22, R22, 0x80, PT ;  /* 0x0000008016167848 */ /* 0x000fe20003fe0100 */
[----:B------:R-:W-:Y:S01]  /*a940*/  IMAD.U32 R3, RZ, RZ, UR6 ;  /* 0x00000006ff037e24 */ /* 0x000fe2000f8e00ff */
[----:B------:R-:W-:Y:S01]  /*a950*/  UIMAD UR4, UR37, UR7, UR4 ;  /* 0x00000007250472a4 */ /* 0x000fe2000f8e0204 */
[----:B------:R-:W-:Y:S01]  /*a960*/  MOV R30, UR5 ;  /* 0x00000005001e7c02 */ /* 0x000fe20008000f00 */
[C---:B------:R-:W-:Y:S01]  /*a970*/  VIADD R18, R19.reuse, 0x40 ;  /* 0x0000004013127836 */ /* 0x040fe20000000000 */
[CC--:B------:R-:W-:Y:S01]  /*a980*/  ISETP.GE.AND P3, PT, R19.reuse, R22.reuse, PT ;  /* 0x000000161300720c */ /* 0x0c0fe20003f66270 */
[----:B------:R-:W-:Y:S01]  /*a990*/  VIADD R19, R19, 0x60 ;  /* 0x0000006013137836 */ /* 0x000fe20000000000 */
[-C--:B------:R-:W-:Y:S01]  /*a9a0*/  ISETP.GE.AND P2, PT, R2, R22.reuse, PT ;  /* 0x000000160200720c */ /* 0x080fe20003f46270 */
[----:B------:R-:W-:Y:S01]  /*a9b0*/  IMAD.WIDE.U32 R2, R3, UR37, R20 ;  /* 0x0000002503027c25 */ /* 0x000fe2000f8e0014 */
[----:B------:R-:W-:Y:S01]  /*a9c0*/  SEL R30, R30, RZ, !P4 ;  /* 0x000000ff1e1e7207 */ /* 0x000fe20006000000 */
[----:B------:R-:W-:Y:S01]  /*a9d0*/  BSSY B0, `(.L_x_3204) ;  /* 0x000001b000007945 */ /* 0x000fe20003800000 */
[----:B-1----:R-:W-:Y:S01]  /*a9e0*/  ISETP.GE.OR P6, PT, R20, R31, P3 ;  /* 0x0000001f1400720c */ /* 0x002fe20001fc6670 */
[----:B------:R-:W-:Y:S01]  /*a9f0*/  VIADD R3, R3, UR4 ;  /* 0x0000000403037c36 */ /* 0x000fe20008000000 */
[----:B------:R-:W-:Y:S01]  /*aa00*/  ULDC.64 UR4, c[0x0][0x858] ;  /* 0x0002160000047ab9 */ /* 0x000fe20000000a00 */
[-C--:B------:R-:W-:Y:S01]  /*aa10*/  ISETP.GE.AND P1, PT, R18, R22.reuse, PT ;  /* 0x000000161200720c */ /* 0x080fe20003f26270 */
[----:B------:R-:W-:Y:S01]  /*aa20*/  IMAD R18, R30, UR4, RZ ;  /* 0x000000041e127c24 */ /* 0x000fe2000f8e02ff */
[----:B------:R-:W-:Y:S01]  /*aa30*/  SEL R35, RZ, UR40, P4 ;  /* 0x00000028ff237c07 */ /* 0x000fe2000a000000 */
[----:B------:R-:W-:Y:S01]  /*aa40*/  IMAD.U32 R27, RZ, RZ, UR41 ;  /* 0x00000029ff1b7e24 */ /* 0x000fe2000f8e00ff */
[----:B------:R-:W-:-:S02]  /*aa50*/  ISETP.GE.AND P0, PT, R19, R22, PT ;  /* 0x000000161300720c */ /* 0x000fc40003f06270 */
[CC--:B------:R-:W-:Y:S01]  /*aa60*/  ISETP.GE.OR P5, PT, R20.reuse, R31.reuse, P2 ;  /* 0x0000001f1400720c */ /* 0x0c0fe200017a6670 */
[C---:B------:R-:W-:Y:S01]  /*aa70*/  IMAD R23, R35.reuse, UR5, R18 ;  /* 0x0000000523177c24 */ /* 0x040fe2000f8e0212 */
[----:B------:R-:W-:Y:S01]  /*aa80*/  ISETP.GE.OR P4, PT, R20, R31, P1 ;  /* 0x0000001f1400720c */ /* 0x000fe20000f86670 */
[----:B------:R-:W-:-:S04]  /*aa90*/  IMAD.WIDE.U32 R28, R35, UR4, R2 ;  /* 0x00000004231c7c25 */ /* 0x000fc8000f8e0002 */
[----:B------:R-:W-:-:S04]  /*aaa0*/  IMAD.WIDE R26, R27, 0x80, R16 ;  /* 0x000000801b1a7825 */ /* 0x000fc800078e0210 */
[----:B------:R-:W-:Y:S01]  /*aab0*/  IMAD.IADD R23, R29, 0x1, R23 ;  /* 0x000000011d177824 */ /* 0x000fe200078e0217 */
[----:B--234-:R-:W-:Y:S06]  /*aac0*/  @P6 BRA `(.L_x_3205) ;  /* 0x00000000002c6947 */ /* 0x01cfec0003800000 */
        /* <DEDUP_REMOVED lines=11> */
.L_x_3205:
[----:B------:R-:W-:Y:S05]  /*ab80*/  BSYNC B0 ;  /* 0x0000000000007941 */ /* 0x000fea0003800000 */
.L_x_3204:
[----:B-1----:R1:W2:Y:S01]  /*ab90*/  LDS.128 R16, [R0+0x5000] ;  /* 0x0050000000107984 */ /* 0x0022a20000000c00 */
[----:B------:R-:W-:Y:S01]  /*aba0*/  BSSY B0, `(.L_x_3206) ;  /* 0x0000010000007945 */ /* 0x000fe20003800000 */
[----:B------:R-:W-:-:S03]  /*abb0*/  ISETP.GE.OR P6, PT, R20, R31, P0 ;  /* 0x0000001f1400720c */ /* 0x000fc600007c6670 */
[----:B------:R-:W-:Y:S10]  /*abc0*/  @P5 BRA `(.L_x_3207) ;  /* 0x0000000000345947 */ /* 0x000ff40003800000 */
        /* <DEDUP_REMOVED lines=12> */
[----:B--2---:R3:W-:Y:S02]  /*ac90*/  STG.E.128 desc[UR38][R24.64], R16 ;  /* 0x0000001018007986 */ /* 0x0047e4000c101d26 */
.L_x_3207:
[----:B------:R-:W-:Y:S05]  /*aca0*/  BSYNC B0 ;  /* 0x0000000000007941 */ /* 0x000fea0003800000 */
.L_x_3206:
[----:B--23--:R2:W3:Y:S01]  /*acb0*/  LDS.128 R16, [R0+0x6000] ;  /* 0x0060000000107984 */ /* 0x00c4e20000000c00 */
        /* <DEDUP_REMOVED lines=14> */
[----:B---3--:R4:W-:Y:S02]  /*ada0*/  STG.E.128 desc[UR38][R24.64], R16 ;  /* 0x0000001018007986 */ /* 0x0089e4000c101d26 */
.L_x_3209:
[----:B------:R-:W-:Y:S05]  /*adb0*/  BSYNC B0 ;  /* 0x0000000000007941 */ /* 0x000fea0003800000 */
.L_x_3208:
        /* <DEDUP_REMOVED lines=16> */
.L_x_3211:
[----:B------:R-:W-:Y:S05]  /*aec0*/  BSYNC B0 ;  /* 0x0000000000007941 */ /* 0x000fea0003800000 */
.L_x_3210:
        /* <DEDUP_REMOVED lines=15> */
[----:B------:R-:W-:-:S05]  /*afc0*/  IMAD R21, R35, UR5, R21 ;  /* 0x0000000523157c24 */ /* 0x000fca000f8e0215 */
[----:B------:R-:W-:Y:S01]  /*afd0*/  IADD3 R21, R25, R21, RZ ;  /* 0x0000001519157210 */ /* 0x000fe20007ffe0ff */
[----:B----4-:R-:W-:Y:S06]  /*afe0*/  @P3 BRA `(.L_x_3213) ;  /* 0x0000000000283947 */ /* 0x010fec0003800000 */
        /* <DEDUP_REMOVED lines=10> */
.L_x_3213:
[----:B------:R-:W-:Y:S05]  /*b090*/  BSYNC B0 ;  /* 0x0000000000007941 */ /* 0x000fea0003800000 */
.L_x_3212:
        /* <DEDUP_REMOVED lines=15> */
.L_x_3215:
[----:B------:R-:W-:Y:S05]  /*b190*/  BSYNC B0 ;  /* 0x0000000000007941 */ /* 0x000fea0003800000 */
.L_x_3214:
        /* <DEDUP_REMOVED lines=15> */
.L_x_3217:
[----:B------:R-:W-:Y:S05]  /*b290*/  BSYNC B0 ;  /* 0x0000000000007941 */ /* 0x000fea0003800000 */
.L_x_3216:
        /* <DEDUP_REMOVED lines=15> */
.L_x_3202:
        /* <DEDUP_REMOVED lines=9> */
[----:B------:R-:W-:-:S04]  /*b420*/  UISETP.NE.AND.EX UP0, UPT, UR5, URZ, UPT, UP0 ;  /* 0x0000003f0500728c */ /* 0x000fc8000bf05300 */
[----:B--2---:R-:W2:Y:S01]  /*b430*/  @P4 LDG.E R9, desc[UR38][R4.64] ;  /* 0x0000002604094981 */ /* 0x004ea2000c1e1900 */
[----:B------:R-:W-:Y:S01]  /*b440*/  ULDC UR6, c[0x0][0x808] ;  /* 0x0002020000067ab9 */ /* 0x000fe20000000800 */
[----:B------:R-:W-:Y:S01]  /*b450*/  PLOP3.LUT P1, PT, PT, PT, UP0, 0x80, 0x0 ;  /* 0x000000000000781c */ /* 0x000fe20003f2f008 */
[----:B------:R-:W-:-:S04]  /*b460*/  IMAD.U32 R0, RZ, RZ, UR6 ;  /* 0x00000006ff007e24 */ /* 0x000fc8000f8e00ff */
        /* <DEDUP_REMOVED lines=14> */
[----:B------:R-:W-:Y:S01]  /*b550*/  @P4 SHF.R.S32.HI R3, RZ, 0x1f, R9 ;  /* 0x0000001fff034819 */ /* 0x000fe20000011409 */
[----:B------:R-:W-:-:S03]  /*b560*/  IMAD.U32 R9, RZ, RZ, UR41 ;  /* 0x00000029ff097e24 */ /* 0x000fc6000f8e00ff */
[----:B------:R-:W-:-:S04]  /*b570*/  IADD3 R2, P0, R13, R2, RZ ;  /* 0x000000020d027210 */ /* 0x000fc80007f1e0ff */
[----:B------:R-:W-:Y:S01]  /*b580*/  LEA.HI.X.SX32 R3, R13, R3, 0x1, P0 ;  /* 0x000000030d037211 */ /* 0x000fe200000f0eff */
[----:B---3--:R-:W-:Y:S08]  /*b590*/  @P1 BRA `(.L_x_3218) ;  /* 0x0000000000101947 */ /* 0x008ff00003800000 */
[----:B------:R-:W-:Y:S05]  /*b5a0*/  @!P4 BRA `(.L_x_3218) ;  /* 0x00000000000cc947 */ /* 0x000fea0003800000 */
[----:B------:R-:W2:Y:S04]  /*b5b0*/  LDG.E R7, desc[UR38][R4.64] ;  /* 0x0000002604077981 */ /* 0x000ea8000c1e1900 */
[----:B-----5:R-:W2:Y:S02]  /*b5c0*/  LDG.E R0, desc[UR38][R4.64+0x4] ;  /* 0x0000042604007981 */ /* 0x020ea4000c1e1900 */
[----:B--2---:R-:W-:-:S07]  /*b5d0*/  IADD3 R0, -R7, R0, RZ ;  /* 0x0000000007007210 */ /* 0x004fce0007ffe1ff */
.L_x_3218:
[----:B------:R-:W1:Y:S01]  /*b5e0*/  LDC R17, c[0x0][0x80c] ;  /* 0x00020300ff117b82 */ /* 0x000e620000000800 */
[----:B------:R-:W-:Y:S01]  /*b5f0*/  IMAD.SHL.U32 R10, R11, 0x8, RZ ;  /* 0x000000080b0a7824 */ /* 0x000fe200078e00ff */
[----:B------:R-:W-:Y:S01]  /*b600*/  USHF.R.S32.HI UR5, URZ, 0x1f, UR40 ;  /* 0x0000001f3f057899 */ /* 0x000fe20008011428 */
[----:B-----5:R-:W-:Y:S01]  /*b610*/  IMAD R0, R9, -0x80, R0 ;  /* 0xffffff8009007824 */ /* 0x020fe200078e0200 */
[----:B------:R-:W-:Y:S01]  /*b620*/  ULDC.64 UR6, c[0x0][0x820] ;  /* 0x0002080000067ab9 */ /* 0x000fe20000000a00 */
[C---:B------:R-:W-:Y:S01]  /*b630*/  VIADD R5, R13.reuse, 0x20 ;  /* 0x000000200d057836 */ /* 0x040fe20000000000 */
[----:B------:R-:W-:Y:S01]  /*b640*/  UIMAD UR4, UR46, UR6, URZ ;  /* 0x000000062e0472a4 */ /* 0x000fe2000f8e023f */
[--C-:B------:R-:W-:Y:S01]  /*b650*/  SHF.R.S32.HI R11, RZ, 0x1f, R10.reuse ;  /* 0x0000001fff0b7819 */ /* 0x100fe2000001140a */
[----:B------:R-:W-:Y:S01]  /*b660*/  IMAD.U32 R7, RZ, RZ, UR6 ;  /* 0x00000006ff077e24 */ /* 0x000fe2000f8e00ff */
[----:B------:R-:W2:Y:S01]  /*b670*/  LDC R19, c[0x0][0x83c] ;  /* 0x00020f00ff137b82 */ /* 0x000ea20000000800 */
[-C--:B------:R-:W-:Y:S01]  /*b680*/  ISETP.GE.AND P3, PT, R13, R0.reuse, PT ;  /* 0x000000000d00720c */ /* 0x080fe20003f66270 */
[----:B------:R-:W-:Y:S01]  /*b690*/  IMAD.U32 R12, RZ, RZ, UR5 ;  /* 0x00000005ff0c7e24 */ /* 0x000fe2000f8e00ff */
[----:B------:R-:W-:Y:S01]  /*b6a0*/  UIMAD UR4, UR37, UR7, UR4 ;  /* 0x00000007250472a4 */ /* 0x000fe2000f8e0204 */
[-C--:B------:R-:W-:Y:S01]  /*b6b0*/  ISETP.GE.AND P2, PT, R5, R0.reuse, PT ;  /* 0x000000000500720c */ /* 0x080fe20003f46270 */
[----:B------:R-:W-:Y:S01]  /*b6c0*/  IMAD.WIDE.U32 R4, R7, UR37, R10 ;  /* 0x0000002507047c25 */ /* 0x000fe2000f8e000a */
[C---:B------:R-:W-:Y:S01]  /*b6d0*/  IADD3 R7, R13.reuse, 0x40, RZ ;  /* 0x000000400d077810 */ /* 0x040fe20007ffe0ff */
[----:B------:R-:W-:Y:S01]  /*b6e0*/  BSSY B0, `(.L_x_3219) ;  /* 0x000001c000007945 */ /* 0x000fe20003800000 */
[----:B------:R-:W-:Y:S01]  /*b6f0*/  SEL R12, R12, RZ, !P4 ;  /* 0x000000ff0c0c7207 */ /* 0x000fe20006000000 */
[----:B------:R-:W-:Y:S01]  /*b700*/  VIADD R13, R13, 0x60 ;  /* 0x000000600d0d7836 */ /* 0x000fe20000000000 */
[----:B------:R-:W-:Y:S01]  /*b710*/  ISETP.GE.AND P1, PT, R7, R0, PT ;  /* 0x000000000700720c */ /* 0x000fe20003f26270 */
[----:B------:R-:W-:Y:S01]  /*b720*/  VIADD R5, R5, UR4 ;  /* 0x0000000405057c36 */ /* 0x000fe20008000000 */
[----:B------:R-:W-:Y:S01]  /*b730*/  ULDC.64 UR4, c[0x0][0x828] ;  /* 0x00020a0000047ab9 */ /* 0x000fe20000000a00 */
[----:B------:R-:W-:-:S02]  /*b740*/  SEL R15, RZ, UR40, P4 ;  /* 0x00000028ff0f7c07 */ /* 0x000fc4000a000000 */
[-C--:B-1----:R-:W-:Y:S02]  /*b750*/  ISETP.GE.OR P6, PT, R10, R17.reuse, P3 ;  /* 0x000000110a00720c */ /* 0x082fe40001fc6670 */
[----:B------:R-:W-:Y:S01]  /*b760*/  ISETP.GE.AND P0, PT, R13, R0, PT ;  /* 0x000000000d00720c */ /* 0x000fe20003f06270 */
[----:B------:R-:W-:Y:S01]  /*b770*/  IMAD R0, R12, UR4, RZ ;  /* 0x000000040c007c24 */ /* 0x000fe2000f8e02ff */
[----:B------:R-:W-:Y:S01]  /*b780*/  MOV R7, UR41 ;  /* 0x0000002900077c02 */ /* 0x000fe20008000f00 */
[C---:B------:R-:W-:Y:S01]  /*b790*/  IMAD.WIDE.U32 R8, R15.reuse, UR4, R4 ;  /* 0x000000040f087c25 */ /* 0x040fe2000f8e0004 */
[CC--:B------:R-:W-:Y:S02]  /*b7a0*/  ISETP.GE.OR P5, PT, R10.reuse, R17.reuse, P2 ;  /* 0x000000110a00720c */ /* 0x0c0fe400017a6670 */
[----:B------:R-:W-:Y:S01]  /*b7b0*/  ISETP.GE.OR P4, PT, R10, R17, P1 ;  /* 0x000000110a00720c */ /* 0x000fe20000f86670 */
[----:B------:R-:W-:Y:S02]  /*b7c0*/  IMAD R13, R15, UR5, R0 ;  /* 0x000000050f0d7c24 */ /* 0x000fe4000f8e0200 */
[----:B------:R-:W-:-:S04]  /*b7d0*/  IMAD.WIDE R6, R7, 0x80, R2 ;  /* 0x0000008007067825 */ /* 0x000fc800078e0202 */
[----:B------:R-:W-:Y:S01]  /*b7e0*/  IMAD.IADD R5, R9, 0x1, R13 ;  /* 0x0000000109057824 */ /* 0x000fe200078e020d */
        /* <DEDUP_REMOVED lines=11> */
.L_x_3220:
[----:B------:R-:W-:Y:S05]  /*b8a0*/  BSYNC B0 ;  /* 0x0000000000007941 */ /* 0x000fea0003800000 */
.L_x_3219:
        /* <DEDUP_REMOVED lines=16> */
.L_x_3222:
[----:B------:R-:W-:Y:S05]  /*b9b0*/  BSYNC B0 ;  /* 0x0000000000007941 */ /* 0x000fea0003800000 */
.L_x_3221:
        /* <DEDUP_REMOVED lines=11> */
[----:B--2---:R-:W-:Y:S01]  /*ba70*/  LEA R16, P4, R2, UR4, 0x1 ;  /* 0x0000000402107c11 */ /* 0x004fe2000f8808ff */
[----:B------:R-:W-:-:S05]  /*ba80*/  IMAD.IADD R3, R3, 0x1, R13 ;  /* 0x0000000103037824 */ /* 0x000fca00078e020d */
[----:B------:R-:W-:-:S05]  /*ba90*/  LEA.HI.X R17, R2, UR5, R3, 0x1, P4 ;  /* 0x0000000502117c11 */ /* 0x000fca000a0f0c03 */
[----:B------:R3:W-:Y:S02]  /*baa0*/  STG.E.128 desc[UR38][R16.64], RZ ;  /* 0x000000ff10007986 */ /* 0x0007e4000c101d26 */
.L_x_3224:
[----:B------:R-:W-:Y:S05]  /*bab0*/  BSYNC B0 ;  /* 0x0000000000007941 */ /* 0x000fea0003800000 */
.L_x_3223:
        /* <DEDUP_REMOVED lines=15> */
.L_x_3226:
[----:B------:R-:W-:Y:S05]  /*bbb0*/  BSYNC B0 ;  /* 0x0000000000007941 */ /* 0x000fea0003800000 */
.L_x_3225:
[----:B------:R-:W-:Y:S01]  /*bbc0*/  ULDC.64 UR6, c[0x0][0x850] ;  /* 0x0002140000067ab9 */ /* 0x000fe20000000a00 */
[CC--:B------:R-:W-:Y:S01]  /*bbd0*/  ISETP.GE.OR P3, PT, R10.reuse, R19.reuse, P3 ;  /* 0x000000130a00720c */ /* 0x0c0fe20001f66670 */
[----:B------:R-:W-:Y:S02]  /*bbe0*/  UIMAD UR4, UR46, UR6, URZ ;  /* 0x000000062e0472a4 */ /* 0x000fe4000f8e023f */
[----:B------:R-:W-:Y:S01]  /*bbf0*/  MOV R3, UR6 ;  /* 0x0000000600037c02 */ /* 0x000fe20008000f00 */
[----:B------:R-:W-:Y:S01]  /*bc00*/  BSSY B0, `(.L_x_3227) ;  /* 0x0000017000007945 */ /* 0x000fe20003800000 */
[CC--:B------:R-:W-:Y:S01]  /*bc10*/  ISETP.GE.OR P2, PT, R10.reuse, R19.reuse, P2 ;  /* 0x000000130a00720c */ /* 0x0c0fe20001746670 */
[----:B------:R-:W-:Y:S01]  /*bc20*/  UIMAD UR4, UR37, UR7, UR4 ;  /* 0x00000007250472a4 */ /* 0x000fe2000f8e0204 */
[CC--:B------:R-:W-:Y:S01]  /*bc30*/  ISETP.GE.OR P1, PT, R10.reuse, R19.reuse, P1 ;  /* 0x000000130a00720c */ /* 0x0c0fe20000f26670 */
[----:B------:R-:W-:Y:S01]  /*bc40*/  IMAD.WIDE.U32 R2, R3, UR37, R10 ;  /* 0x0000002503027c25 */ /* 0x000fe2000f8e000a */
[----:B------:R-:W-:-:S03]  /*bc50*/  ISETP.GE.OR P0, PT, R10, R19, P0 ;  /* 0x000000130a00720c */ /* 0x000fc60000706670 */
[----:B------:R-:W-:Y:S01]  /*bc60*/  VIADD R3, R3, UR4 ;  /* 0x0000000403037c36 */ /* 0x000fe20008000000 */
[----:B------:R-:W-:Y:S02]  /*bc70*/  ULDC.64 UR4, c[0x0][0x858] ;  /* 0x0002160000047ab9 */ /* 0x000fe40000000a00 */
[----:B------:R-:W-:Y:S02]  /*bc80*/  IMAD R0, R12, UR4, RZ ;  /* 0x000000040c007c24 */ /* 0x000fe4000f8e02ff */
[----:B------:R-:W-:-:S04]  /*bc90*/  IMAD.WIDE.U32 R8, R15, UR4, R2 ;  /* 0x000000040f087c25 */ /* 0x000fc8000f8e0002 */
[----:B----4-:R-:W-:-:S04]  /*bca0*/  IMAD R5, R15, UR5, R0 ;  /* 0x000000050f057c24 */ /* 0x010fc8000f8e0200 */
        /* <DEDUP_REMOVED lines=12> */
.L_x_3228:
[----:B------:R-:W-:Y:S05]  /*bd70*/  BSYNC B0 ;  /* 0x0000000000007941 */ /* 0x000fea0003800000 */
.L_x_3227:
[----:B------:R-:W-:Y:S04]  /*bd80*/  BSSY B0, `(.L_x_3229) ;  /* 0x000000f000007945 */ /* 0x000fe80003800000 */
[----:B------:R-:W-:Y:S05]  /*bd90*/  @P2 BRA `(.L_x_3230) ;  /* 0x0000000000342947 */ /* 0x000fea0003800000 */
[----:B----4-:R-:W-:Y:S01]  /*bda0*/  IADD3 R11, P2, R6, 0x20, RZ ;  /* 0x00000020060b7810 */ /* 0x010fe20007f5e0ff */
        /* <DEDUP_REMOVED lines=12> */
.L_x_3230:
[----:B------:R-:W-:Y:S05]  /*be70*/  BSYNC B0 ;  /* 0x0000000000007941 */ /* 0x000fea0003800000 */
.L_x_3229:
        /* <DEDUP_REMOVED lines=15> */
.L_x_3232:
[----:B------:R-:W-:Y:S05]  /*bf70*/  BSYNC B0 ;  /* 0x0000000000007941 */ /* 0x000fea0003800000 */
.L_x_3231:
        /* <DEDUP_REMOVED lines=15> */
.L_x_3158:
        /* <DEDUP_REMOVED lines=29> */
.L_x_3234:
[----:B------:R-:W-:Y:S01]  /*c240*/  ULDC UR9, c[0x0][0x8c4] ;  /* 0x0002310000097ab9 */ /* 0x000fe20000000800 */
[----:B------:R-:W-:Y:S01]  /*c250*/  UMOV UR7, UR8 ;  /* 0x0000000800077c82 */ /* 0x000fe20008000000 */
[----:B------:R-:W-:-:S11]  /*c260*/  UISETP.NE.AND UP0, UPT, UR9, 0x1, UPT ;  /* 0x000000010900788c */ /* 0x000fd6000bf05270 */
[----:B------:R-:W-:Y:S02]  /*c270*/  @UP0 ULDC.64 UR10, c[0x0][0x8c8] ;  /* 0x00023200000a0ab9 */ /* 0x000fe40000000a00 */
[----:B------:R-:W-:-:S04]  /*c280*/  UIMAD.WIDE.U32 UR4, UR8, UR10, URZ ;  /* 0x0000000a080472a5 */ /* 0x000fc8000f8e003f */
[----:B------:R-:W-:-:S04]  /*c290*/  @UP0 USHF.R.U32.HI UR7, URZ, UR11, UR5 ;  /* 0x0000000b3f070299 */ /* 0x000fc80008011605 */
[----:B------:R-:W-:-:S12]  /*c2a0*/  UIMAD UR4, UR7, UR9, URZ ;  /* 0x00000009070472a4 */ /* 0x000fd8000f8e023f */
.L_x_3235:
        /* <DEDUP_REMOVED lines=23> */
.L_x_3236:
        /* <DEDUP_REMOVED lines=9> */
[----:B------:R-:W2:Y:S02]  /*c4b0*/  LDG.E R5, desc[UR38][R2.64+0x4] ;  /* 0x0000042602057981 */ /* 0x000ea4000c1e1900 */
[----:B--2---:R-:W-:-:S04]  /*c4c0*/  IADD3 R0, -R0, R5, RZ ;  /* 0x0000000500007210 */ /* 0x004fc80007ffe1ff */
[----:B------:R-:W-:Y:S01]  /*c4d0*/  R2UR UR4, R0 ;  /* 0x00000000000472ca */ /* 0x000fe200000e0000 */
[----:B------:R-:W-:-:S14]  /*c4e0*/  BRA `(.L_x_3237) ;  /* 0x0000000000047947 */ /* 0x000fdc0003800000 */
.L_x_3238:
[----:B------:R-:W-:-:S05]  /*c4f0*/  ULDC UR4, c[0x0][0x8ec] ;  /* 0x00023b0000047ab9 */ /* 0x000fca0000000800 */
.L_x_3237:
[----:B------:R-:W-:-:S04]  /*c500*/  UIADD3 UR4, UR4, 0x7f, URZ ;  /* 0x0000007f04047890 */ /* 0x000fc8000fffe03f */
[----:B------:R-:W-:-:S04]  /*c510*/  USHF.R.S32.HI UR5, URZ, 0x1f, UR4 ;  /* 0x0000001f3f057899 */ /* 0x000fc80008011404 */
[----:B------:R-:W-:-:S04]  /*c520*/  ULEA.HI UR5, UR5, UR4, URZ, 0x7 ;  /* 0x0000000405057291 */ /* 0x000fc8000f8f383f */
[----:B------:R-:W-:-:S04]  /*c530*/  USHF.R.S32.HI UR5, URZ, 0x7, UR5 ;  /* 0x000000073f057899 */ /* 0x000fc80008011405 */
[----:B------:R-:W-:Y:S02]  /*c540*/  UISETP.GT.AND UP0, UPT, UR5, UR7, UPT ;  /* 0x000000070500728c */ /* 0x000fe4000bf04270 */
[----:B------:R-:W-:Y:S02]  /*c550*/  ULOP3.LUT UR7, URZ, UR7, URZ, 0x33, !UPT ;  /* 0x000000073f077292 */ /* 0x000fe4000f8e333f */
[----:B------:R-:W-:Y:S02]  /*c560*/  USEL UR10, UR10, 0xffffffff, UP0 ;  /* 0xffffffff0a0a7887 */ /* 0x000fe40008000000 */
[----:B------:R-:W-:-:S04]  /*c570*/  UIADD3 UR7, UR5, UR7, URZ ;  /* 0x0000000705077290 */ /* 0x000fc8000fffe03f */
        /* <DEDUP_REMOVED lines=13> */
[----:B------:R-:W-:-:S04]  /*c650*/  UISETP.NE.U32.AND UP1, UPT, UR4, URZ, UPT ;  /* 0x0000003f0400728c */ /* 0x000fc8000bf25070 */
        /* <DEDUP_REMOVED lines=16> */
[----:B------:R-:W-:-:S04]  /*c760*/  @UP0 ULEA.HI.SX32 UR4, UR5, UR4, 0x1c ;  /* 0x0000000405040291 */ /* 0x000fc8000f8fe23f */
[----:B------:R-:W-:Y:S01]  /*c770*/  @UP0 UIMAD UR8, UR4, 0x1800, URZ ;  /* 0x00001800040808a4 */ /* 0x000fe2000f8e023f */
[----:B---3--:R-:W-:-:S03]  /*c780*/  @P2 R2UR UR14, R4 ;  /* 0x00000000040e22ca */ /* 0x008fc600000e0000 */
[----:B------:R-:W-:Y:S01]  /*c790*/  @UP0 USHF.R.S32.HI UR9, URZ, 0x1f, UR8 ;  /* 0x0000001f3f090899 */ /* 0x000fe20008011408 */
[----:B------:R-:W-:Y:S11]  /*c7a0*/  @P2 BRA `(.L_x_3239) ;  /* 0x0000000000142947 */ /* 0x000ff60003800000 */
[----:B------:R-:W-:Y:S05]  /*c7b0*/  @!P1 BRA `(.L_x_3239) ;  /* 0x0000000000109947 */ /* 0x000fea0003800000 */
[----:B------:R-:W2:Y:S04]  /*c7c0*/  LDG.E R5, desc[UR38][R2.64] ;  /* 0x0000002602057981 */ /* 0x000ea8000c1e1900 */
[----:B------:R-:W2:Y:S02]  /*c7d0*/  LDG.E R0, desc[UR38][R2.64+0x4] ;  /* 0x0000042602007981 */ /* 0x000ea4000c1e1900 */
[----:B--2---:R-:W-:-:S05]  /*c7e0*/  IMAD.IADD R0, R0, 0x1, -R5 ;  /* 0x0000000100007824 */ /* 0x004fca00078e0a05 */
[----:B------:R-:W-:-:S15]  /*c7f0*/  R2UR UR14, R0 ;  /* 0x00000000000e72ca */ /* 0x000fde00000e0000 */
.L_x_3239:
        /* <DEDUP_REMOVED lines=13> */
.L_x_3240:
        /* <DEDUP_REMOVED lines=12> */
.L_x_3241:
[----:B------:R-:W-:Y:S01]  /*c990*/  ULEA UR8, UR7, UR14, 0x7 ;  /* 0x0000000e07087291 */ /* 0x000fe2000f8e383f */
[----:B------:R-:W-:-:S03]  /*c9a0*/  ULDC UR9, c[0x0][0x74c] ;  /* 0x0001d30000097ab9 */ /* 0x000fc60000000800 */
[----:B------:R-:W-:-:S04]  /*c9b0*/  UIADD3 UR8, UR8, -UR9, -UR11 ;  /* 0x8000000908087290 */ /* 0x000fc8000fffe80b */
        /* <DEDUP_REMOVED lines=12> */
[----:B------:R-:W-:Y:S01]  /*ca80*/  ULDC.64 UR18, c[0x0][0x2d8] ;  /* 0x0000b60000127ab9 */ /* 0x000fe20000000a00 */
[----:B------:R-:W1:Y:S01]  /*ca90*/  S2R R0, SR_TID.X ;  /* 0x0000000000007919 */ /* 0x000e620000002100 */
[----:B------:R-:W-:Y:S01]  /*caa0*/  UIMAD UR16, UR20, UR18, URZ ;  /* 0x00000012141072a4 */ /* 0x000fe2000f8e023f */
[----:B------:R-:W-:Y:S01]  /*cab0*/  LOP3.LUT R8, RZ, UR7, RZ, 0x33, !PT ;  /* 0x00000007ff087c12 */ /* 0x000fe2000f8e33ff */
[----:B------:R-:W-:Y:S02]  /*cac0*/  USHF.R.S32.HI UR15, URZ, 0x1f, UR10 ;  /* 0x0000001f3f0f7899 */ /* 0x000fe4000801140a */
[----:B------:R-:W-:Y:S02]  /*cad0*/  UIMAD UR17, UR6, UR19, UR16 ;  /* 0x00000013061172a4 */ /* 0x000fe4000f8e0210 */
[----:B------:R-:W-:Y:S02]  /*cae0*/  UIADD3 UR19, UR11, 0x7f, URZ ;  /* 0x0000007f0b137890 */ /* 0x000fe4000fffe03f */
[----:B------:R-:W-:Y:S01]  /*caf0*/  UIMAD.WIDE.U32 UR8, UR6, UR18, URZ ;  /* 0x00000012060872a5 */ /* 0x000fe2000f8e003f */
[----:B------:R-:W-:Y:S01]  /*cb00*/  ULDC UR21, c[0x0][0x288] ;  /* 0x0000a20000157ab9 */ /* 0x000fe20000000800 */
[----:B------:R-:W-:-:S02]  /*cb10*/  UIADD3 UR16, UR12, -UR13, URZ ;  /* 0x8000000d0c107290 */ /* 0x000fc4000fffe03f */
[----:B------:R-:W-:Y:S01]  /*cb20*/  UIADD3 UR14, UR11, 0xdf, -UR14 ;  /* 0x000000df0b0e7890 */ /* 0x000fe2000fffe80e */
[----:B------:R-:W-:Y:S01]  /*cb30*/  ULDC UR22, c[0x0][0x760] ;  /* 0x0001d80000167ab9 */ /* 0x000fe20000000800 */
[----:B------:R-:W-:Y:S02]  /*cb40*/  USEL UR29, UR10, URZ, !UP0 ;  /* 0x0000003f0a1d7287 */ /* 0x000fe4000c000000 */
[----:B------:R-:W-:Y:S02]  /*cb50*/  USEL UR23, UR15, URZ, !UP0 ;  /* 0x0000003f0f177287 */ /* 0x000fe4000c000000 */
[----:B------:R-:W-:Y:S02]  /*cb60*/  UIMAD UR18, UR10, UR21, URZ ;  /* 0x000000150a1272a4 */ /* 0x000fe4000f8e023f */
[----:B------:R-:W-:Y:S02]  /*cb70*/  USHF.R.S32.HI UR11, URZ, 0x1f, UR19 ;  /* 0x0000001f3f0b7899 */ /* 0x000fe40008011413 */
[----:B------:R-:W-:-:S02]  /*cb80*/  UIMAD UR15, UR21, UR22, URZ ;  /* 0x00000016150f72a4 */ /* 0x000fc4000f8e023f */
[----:B------:R-:W-:Y:S02]  /*cb90*/  UIADD3 UR10, UP0, UR4, UR8, URZ ;  /* 0x00000008040a7290 */ /* 0x000fe4000ff1e03f */
[----:B------:R-:W-:Y:S02]  /*cba0*/  UIADD3 UR17, UR9, UR17, URZ ;  /* 0x0000001109117290 */ /* 0x000fe4000fffe03f */
[----:B------:R-:W-:Y:S01]  /*cbb0*/  ULOP3.LUT UR21, UR16, 0x1, URZ, 0xc0, !UPT ;  /* 0x0000000110157892 */ /* 0x000fe2000f8ec03f */
[----:B-1----:R-:W-:Y:S01]  /*cbc0*/  LOP3.LUT R0, R0, 0x1f, RZ, 0xc0, !PT ;  /* 0x0000001f00007812 */ /* 0x002fe200078ec0ff */
[----:B------:R-:W-:Y:S02]  /*cbd0*/  ULEA.HI UR22, UR11, UR19, URZ, 0x7 ;  /* 0x000000130b167291 */ /* 0x000fe4000f8f383f */
[----:B------:R-:W-:Y:S02]  /*cbe0*/  UIADD3.X UR11, UR5, UR17, URZ, UP0, !UPT ;  /* 0x00000011050b7290 */ /* 0x000fe400087fe43f */
[----:B------:R-:W-:Y:S01]  /*cbf0*/  UISETP.NE.U32.AND UP0, UPT, UR21, 0x1, UPT ;  /* 0x000000011500788c */ /* 0x000fe2000bf05070 */
[----:B------:R-:W-:Y:S01]  /*cc00*/  ULDC.64 UR30, c[0x0][0x2e0] ;  /* 0x0000b800001e7ab9 */ /* 0x000fe20000000a00 */
[----:B------:R-:W-:-:S02]  /*cc10*/  UIADD3 UR16, UP1, UR6, UR18, URZ ;  /* 0x0000001206107290 */ /* 0x000fc4000ff3e03f */
[----:B------:R-:W-:Y:S02]  /*cc20*/  UIMAD UR6, UR23, UR30, URZ ;  /* 0x0000001e170672a4 */ /* 0x000fe4000f8e023f */
[----:B------:R-:W-:Y:S01]  /*cc30*/  PLOP3.LUT P1, PT, PT, PT, UP0, 0x80, 0x0 ;  /* 0x000000000000781c */ /* 0x000fe20003f2f008 */
[----:B------:R-:W-:Y:S02]  /*cc40*/  UIMAD.WIDE.U32 UR10, UR29, UR30, UR10 ;  /* 0x0000001e1d0a72a5 */ /* 0x000fe4000f8e000a */
[----:B------:R-:W-:Y:S01]  /*cc50*/  UIMAD UR21, UR29, UR31, UR6 ;  /* 0x0000001f1d1572a4 */ /* 0x000fe2000f8e0206 */
[----:B------:R-:W-:Y:S01]  /*cc60*/  ELECT P0, URZ, PT ;  /* 0x00000000003f782f */ /* 0x000fe20003800000 */
[----:B------:R-:W-:Y:S02]  /*cc70*/  ULEA.HI.X.SX32 UR20, UR18, UR20, 0x1, UP1 ;  /* 0x0000001412147291 */ /* 0x000fe400088f0e3f */
[----:B------:R-:W-:Y:S02]  /*cc80*/  USHF.R.S32.HI UR22, URZ, 0x7, UR22 ;  /* 0x000000073f167899 */ /* 0x000fe40008011416 */
[----:B------:R-:W-:-:S04]  /*cc90*/  UIADD3 UR32, UR11, UR21, URZ ;  /* 0x000000150b207290 */ /* 0x000fc8000fffe03f */
[----:B------:R-:W-:Y:S08]  /*cca0*/  @P1 BRA `(.L_x_3242) ;  /* 0x0000000400881947 */ /* 0x000ff00003800000 */
        /* <DEDUP_REMOVED lines=18> */
.L_x_3245:
[----:B------:R-:W2:Y:S04]  /*cdd0*/  LDG.E.STRONG.GPU R4, desc[UR38][R2.64] ;  /* 0x0000002602047981 */ /* 0x000ea8000c1ef900 */
[----:B--2---:R-:W-:Y:S01]  /*cde0*/  CCTL.IVALL ;  /* 0x00000000ff00798f */ /* 0x004fe20002000000 */
[----:B------:R-:W-:Y:S05]  /*cdf0*/  YIELD ;  /* 0x0000000000007946 */ /* 0x000fea0003800000 */
[----:B------:R-:W-:-:S13]  /*ce00*/  ISETP.NE.AND P1, PT, R4, R5, PT ;  /* 0x000000050400720c */ /* 0x000fda0003f25270 */
[----:B------:R-:W-:Y:S05]  /*ce10*/  @P1 BRA `(.L_x_3245) ;  /* 0xfffffffc00ec1947 */ /* 0x000fea000383ffff */
.L_x_3244:
[----:B------:R-:W-:Y:S05]  /*ce20*/  BSYNC B0 ;  /* 0x0000000000007941 */ /* 0x000fea0003800000 */
.L_x_3243:
[----:B------:R-:W-:-:S03]  /*ce30*/  UMOV UR6, 0xffffffff ;  /* 0xffffffff00067882 */ /* 0x000fc60000000000 */
[----:B------:R-:W-:Y:S05]  /*ce40*/  BRA.DIV UR6, `(.L_x_3246) ;  /* 0x0000003a06007947 */ /* 0x000fea000b800000 */
[----:B------:R-:W-:Y:S01]  /*ce50*/  NOP ;  /* 0x0000000000007918 */ /* 0x000fe20000000000 */
.L_x_3321:
        /* <DEDUP_REMOVED lines=22> */
.L_x_3248:
[----:B------:R-:W-:Y:S05]  /*cfc0*/  BSYNC B0 ;  /* 0x0000000000007941 */ /* 0x000fea0003800000 */
.L_x_3247:
        /* <DEDUP_REMOVED lines=9> */
[----:B------:R-:W-:Y:S02]  /*d060*/  UIADD3 UR24, UP0, UR6, UR10, URZ ;  /* 0x0000000a06187290 */ /* 0x000fe4000ff1e03f */
[----:B-1----:R-:W-:Y:S02]  /*d070*/  ULEA UR23, UR23, UR7, 0x18 ;  /* 0x0000000717177291 */ /* 0x002fe4000f8ec03f */
[----:B------:R-:W-:Y:S02]  /*d080*/  ULEA.HI.X.SX32 UR7, UR6, UR32, 0x1, UP0 ;  /* 0x0000002006077291 */ /* 0x000fe400080f0e3f */
        /* <DEDUP_REMOVED lines=8> */
.L_x_3250:
[----:B------:R-:W-:Y:S05]  /*d110*/  BSYNC B0 ;  /* 0x0000000000007941 */ /* 0x000fea0003800000 */
.L_x_3249:
[----:B------:R-:W-:Y:S06]  /*d120*/  BAR.ARV 0xa, 0xa0 ;  /* 0x0282800000007b1d */ /* 0x000fec0000002000 */
[----:B------:R-:W-:Y:S04]  /*d130*/  BSSY B0, `(.L_x_3251) ;  /* 0x0000003000007945 */ /* 0x000fe80003800000 */
[----:B------:R-:W-:Y:S05]  /*d140*/  @!P0 BRA `(.L_x_3252) ;  /* 0x0000000000048947 */ /* 0x000fea0003800000 */
[----:B------:R-:W-:-:S04]  /*d150*/  DEPBAR.LE SB0, 0x0 ;  /* 0x000080000000791a */ /* 0x000fc80000000000 */
.L_x_3252:
[----:B------:R-:W-:Y:S05]  /*d160*/  BSYNC B0 ;  /* 0x0000000000007941 */ /* 0x000fea0003800000 */
.L_x_3251:
        /* <DEDUP_REMOVED lines=19> */
.L_x_3254:
[----:B------:R-:W-:Y:S05]  /*d2a0*/  BSYNC B0 ;  /* 0x0000000000007941 */ /* 0x000fea0003800000 */
.L_x_3253:
[----:B------:R-:W-:Y:S01]  /*d2b0*/  UIADD3 UR7, UR13, 0x1, URZ ;  /* 0x000000010d077890 */ /* 0x000fe2000fffe03f */
[----:B------:R-:W-:Y:S11]  /*d2c0*/  BRA `(.L_x_3255) ;  /* 0x0000000000047947 */ /* 0x000ff60003800000 */
.L_x_3242:
[----:B------:R-:W-:-:S05]  /*d2d0*/  UMOV UR7, UR13 ;  /* 0x0000000d00077c82 */ /* 0x000fca0008000000 */
.L_x_3255:
[----:B------:R-:W-:-:S04]  /*d2e0*/  UIADD3 UR6, UR13, 0x1, URZ ;  /* 0x000000010d067890 */ /* 0x000fc8000fffe03f */
[----:B------:R-:W-:-:S06]  /*d2f0*/  UISETP.NE.AND UP0, UPT, UR12, UR6, UPT ;  /* 0x000000060c00728c */ /* 0x000fcc000bf05270 */
[----:B------:R-:W-:-:S13]  /*d300*/  PLOP3.LUT P1, PT, PT, PT, UP0, 0x80, 0x0 ;  /* 0x000000000000781c */ /* 0x000fda0003f2f008 */
[----:B------:R-:W-:Y:S05]  /*d310*/  @!P1 BRA `(.L_x_3165) ;  /* 0x0000003000449947 */ /* 0x000fea0003800000 */
[----:B------:R-:W-:Y:S01]  /*d320*/  UMOV UR18, UR8 ;  /* 0x0000000800127c82 */ /* 0x000fe20008000000 */
[----:B------:R-:W-:Y:S01]  /*d330*/  UMOV UR19, UR17 ;  /* 0x0000001100137c82 */ /* 0x000fe20008000000 */
[----:B------:R-:W-:Y:S01]  /*d340*/  ULDC.64 UR24, c[0x0][0x2c0] ;  /* 0x0000b00000187ab9 */ /* 0x000fe20000000a00 */
[----:B------:R-:W-:Y:S01]  /*d350*/  UIMAD.WIDE.U32 UR18, UR29, UR30, UR18 ;  /* 0x0000001e1d1272a5 */ /* 0x000fe2000f8e0012 */
[----:B------:R-:W-:Y:S01]  /*d360*/  UMOV UR23, UR7 ;  /* 0x0000000700177c82 */ /* 0x000fe20008000000 */
[----:B------:R-:W-:Y:S02]  /*d370*/  UMOV UR6, URZ ;  /* 0x0000003f00067c82 */ /* 0x000fe40008000000 */
[----:B------:R-:W-:-:S04]  /*d380*/  UIADD3 UR27, UP0, UR4, UR18, URZ ;  /* 0x00000012041b7290 */ /* 0x000fc8000ff1e03f */
[----:B------:R-:W-:Y:S02]  /*d390*/  UIADD3.X UR18, UR5, UR21, UR19, UP0, !UPT ;  /* 0x0000001505127290 */ /* 0x000fe400087fe413 */
[----:B------:R-:W-:-:S04]  /*d3a0*/  ULEA UR26, UP0, UR27, UR24, 0x2 ;  /* 0x000000181b1a7291 */ /* 0x000fc8000f80103f */
[----:B------:R-:W-:Y:S02]  /*d3b0*/  ULEA.HI.X UR27, UR27, UR25, UR18, 0x2, UP0 ;  /* 0x000000191b1b7291 */ /* 0x000fe400080f1412 */
[----:B------:R-:W-:-:S04]  /*d3c0*/  UIADD3 UR26, UP0, UR26, 0x3000, URZ ;  /* 0x000030001a1a7890 */ /* 0x000fc8000ff1e03f */
[----:B------:R-:W-:-:S12]  /*d3d0*/  UIADD3.X UR27, URZ, UR27, URZ, UP0, !UPT ;  /* 0x0000001b3f1b7290 */ /* 0x000fd800087fe43f */
.L_x_3280:
        /* <DEDUP_REMOVED lines=18> */
.L_x_3258:
[----:B------:R-:W2:Y:S04]  /*d500*/  LDG.E.STRONG.GPU R4, desc[UR38][R2.64] ;  /* 0x0000002602047981 */ /* 0x000ea8000c1ef900 */
[----:B--2---:R-:W-:Y:S01]  /*d510*/  CCTL.IVALL ;  /* 0x00000000ff00798f */ /* 0x004fe20002000000 */
[----:B------:R-:W-:Y:S05]  /*d520*/  YIELD ;  /* 0x0000000000007946 */ /* 0x000fea0003800000 */
[----:B------:R-:W-:-:S13]  /*d530*/  ISETP.NE.AND P1, PT, R4, R5, PT ;  /* 0x000000050400720c */ /* 0x000fda0003f25270 */
[----:B------:R-:W-:Y:S05]  /*d540*/  @P1 BRA `(.L_x_3258) ;  /* 0xfffffffc00ec1947 */ /* 0x000fea000383ffff */
.L_x_3257:
[----:B------:R-:W-:Y:S05]  /*d550*/  BSYNC B0 ;  /* 0x0000000000007941 */ /* 0x000fea0003800000 */
.L_x_3256:
[----:B------:R-:W-:-:S03]  /*d560*/  UMOV UR24, 0xffffffff ;  /* 0xffffffff00187882 */ /* 0x000fc60000000000 */
[----:B------:R-:W-:Y:S05]  /*d570*/  BRA.DIV UR24, `(.L_x_3259) ;  /* 0x0000003218507947 */ /* 0x000fea000b800000 */
[----:B------:R-:W-:Y:S01]  /*d580*/  NOP ;  /* 0x0000000000007918 */ /* 0x000fe20000000000 */
.L_x_3324:
        /* <DEDUP_REMOVED lines=17> */
[----:B------:R1:W-:Y:S02]  /*d6a0*/  UBLKRED.G.S.ADD.F32.RN [UR24], [UR33], UR31, desc[UR40] ;  /* 0x00002818210073bb */ /* 0x0003e400080a141f */
[----:B-1----:R0:W-:Y:S02]  /*d6b0*/  UTMACMDFLUSH ;  /* 0x00000000000079b7 */ /* 0x0021e40000000000 */
.L_x_3261:
[----:B------:R-:W-:Y:S05]  /*d6c0*/  BSYNC B0 ;  /* 0x0000000000007941 */ /* 0x000fea0003800000 */
.L_x_3260:
        /* <DEDUP_REMOVED lines=15> */
.L_x_3263:
[----:B------:R-:W-:Y:S05]  /*d7c0*/  BSYNC B0 ;  /* 0x0000000000007941 */ /* 0x000fea0003800000 */
.L_x_3262:
[----:B------:R-:W-:Y:S06]  /*d7d0*/  BAR.ARV 0xa, 0xa0 ;  /* 0x0282800000007b1d */ /* 0x000fec0000002000 */
[----:B------:R-:W-:Y:S04]  /*d7e0*/  BSSY B0, `(.L_x_3264) ;  /* 0x0000003000007945 */ /* 0x000fe80003800000 */
[----:B------:R-:W-:Y:S05]  /*d7f0*/  @!P0 BRA `(.L_x_3265) ;  /* 0x0000000000048947 */ /* 0x000fea0003800000 */
[----:B------:R-:W-:-:S04]  /*d800*/  DEPBAR.LE SB0, 0x0 ;  /* 0x000080000000791a */ /* 0x000fc80000000000 */
.L_x_3265:
[----:B------:R-:W-:Y:S05]  /*d810*/  BSYNC B0 ;  /* 0x0000000000007941 */ /* 0x000fea0003800000 */
.L_x_3264:
        /* <DEDUP_REMOVED lines=19> */
.L_x_3267:
[----:B------:R-:W-:Y:S05]  /*d950*/  BSYNC B0 ;  /* 0x0000000000007941 */ /* 0x000fea0003800000 */
.L_x_3266:
        /* <DEDUP_REMOVED lines=16> */
.L_x_3270:
[----:B------:R-:W2:Y:S04]  /*da60*/  LDG.E.STRONG.GPU R4, desc[UR38][R2.64] ;  /* 0x0000002602047981 */ /* 0x000ea8000c1ef900 */
[----:B--2---:R-:W-:Y:S01]  /*da70*/  CCTL.IVALL ;  /* 0x00000000ff00798f */ /* 0x004fe20002000000 */
[----:B------:R-:W-:Y:S05]  /*da80*/  YIELD ;  /* 0x0000000000007946 */ /* 0x000fea0003800000 */
[----:B------:R-:W-:-:S13]  /*da90*/  ISETP.NE.AND P1, PT, R4, R5, PT ;  /* 0x000000050400720c */ /* 0x000fda0003f25270 */
[----:B------:R-:W-:Y:S05]  /*daa0*/  @P1 BRA `(.L_x_3270) ;  /* 0xfffffffc00ec1947 */ /* 0x000fea000383ffff */
.L_x_3269:
[----:B------:R-:W-:Y:S05]  /*dab0*/  BSYNC B0 ;  /* 0x0000000000007941 */ /* 0x000fea0003800000 */
.L_x_3268:
[----:B------:R-:W-:-:S03]  /*dac0*/  UMOV UR18, 0xffffffff ;  /* 0xffffffff00127882 */ /* 0x000fc60000000000 */
[----:B------:R-:W-:Y:S05]  /*dad0*/  BRA.DIV UR18, `(.L_x_3271) ;  /* 0x0000002e12147947 */ /* 0x000fea000b800000 */
[----:B------:R-:W-:Y:S01]  /*dae0*/  NOP ;  /* 0x0000000000007918 */ /* 0x000fe20000000000 */
.L_x_3327:
        /* <DEDUP_REMOVED lines=15> */
.L_x_3273:
[----:B------:R-:W-:Y:S05]  /*dbe0*/  BSYNC B0 ;  /* 0x0000000000007941 */ /* 0x000fea0003800000 */
.L_x_3272:
        /* <DEDUP_REMOVED lines=15> */
.L_x_3275:
[----:B------:R-:W-:Y:S05]  /*dce0*/  BSYNC B0 ;  /* 0x0000000000007941 */ /* 0x000fea0003800000 */
.L_x_3274:
[----:B------:R-:W-:Y:S06]  /*dcf0*/  BAR.ARV 0xa, 0xa0 ;  /* 0x0282800000007b1d */ /* 0x000fec0000002000 */
[----:B------:R-:W-:Y:S04]  /*dd00*/  BSSY B0, `(.L_x_3276) ;  /* 0x0000003000007945 */ /* 0x000fe80003800000 */
[----:B------:R-:W-:Y:S05]  /*dd10*/  @!P0 BRA `(.L_x_3277) ;  /* 0x0000000000048947 */ /* 0x000fea0003800000 */
[----:B------:R-:W-:-:S04]  /*dd20*/  DEPBAR.LE SB0, 0x0 ;  /* 0x000080000000791a */ /* 0x000fc80000000000 */
.L_x_3277:
[----:B------:R-:W-:Y:S05]  /*dd30*/  BSYNC B0 ;  /* 0x0000000000007941 */ /* 0x000fea0003800000 */
.L_x_3276:
        /* <DEDUP_REMOVED lines=19> */
.L_x_3279:
[----:B------:R-:W-:Y:S05]  /*de70*/  BSYNC B0 ;  /* 0x0000000000007941 */ /* 0x000fea0003800000 */
.L_x_3278:
[----:B------:R-:W-:Y:S02]  /*de80*/  UIADD3 UR7, UR7, 0x2, URZ ;  /* 0x0000000207077890 */ /* 0x000fe4000fffe03f */
[----:B------:R-:W-:Y:S02]  /*de90*/  UIADD3 UR6, UR6, 0x3000, URZ ;  /* 0x0000300006067890 */ /* 0x000fe4000fffe03f */
[----:B------:R-:W-:-:S06]  /*dea0*/  UISETP.GE.AND UP0, UPT, UR7, UR12, UPT ;  /* 0x0000000c0700728c */ /* 0x000fcc000bf06270 */
[----:B------:R-:W-:-:S13]  /*deb0*/  PLOP3.LUT P1, PT, PT, PT, UP0, 0x80, 0x0 ;  /* 0x000000000000781c */ /* 0x000fda0003f2f008 */
[----:B------:R-:W-:Y:S05]  /*dec0*/  @!P1 BRA `(.L_x_3280) ;  /* 0xfffffff400449947 */ /* 0x000fea000383ffff */
[----:B------:R-:W-:Y:S05]  /*ded0*/  BRA `(.L_x_3165) ;  /* 0x0000002400547947 */ /* 0x000fea0003800000 */
.L_x_3233:
[----:B------:R-:W1:Y:S01]  /*dee0*/  LDC R5, c[0x0][0x8d0] ;  /* 0x00023400ff057b82 */ /* 0x000e620000000800 */
[----:B------:R-:W2:Y:S01]  /*def0*/  S2R R3, SR_CTAID.X ;  /* 0x0000000000037919 */ /* 0x000ea20000002500 */
[----:B------:R-:W-:Y:S01]  /*df00*/  ULDC UR4, c[0x0][0x8e8] ;  /* 0x00023a0000047ab9 */ /* 0x000fe20000000800 */
[----:B-1----:R-:W-:Y:S02]  /*df10*/  ISETP.NE.AND P0, PT, R5, 0x1, PT ;  /* 0x000000010500780c */ /* 0x002fe40003f05270 */
[----:B--2---:R-:W-:-:S11]  /*df20*/  MOV R2, R3 ;  /* 0x0000000300027202 */ /* 0x004fd60000000f00 */
[----:B------:R-:W1:Y:S08]  /*df30*/  @P0 LDC R0, c[0x0][0x8d4] ;  /* 0x00023500ff000b82 */ /* 0x000e700000000800 */
[----:B------:R-:W2:Y:S01]  /*df40*/  @P0 LDC R7, c[0x0][0x8d8] ;  /* 0x00023600ff070b82 */ /* 0x000ea20000000800 */
[----:B-1----:R-:W-:-:S05]  /*df50*/  @P0 IMAD.HI.U32 R0, R3, R0, RZ ;  /* 0x0000000003000227 */ /* 0x002fca00078e00ff */
[----:B--2---:R-:W-:-:S04]  /*df60*/  @P0 SHF.R.U32.HI R2, RZ, R7, R0 ;  /* 0x00000007ff020219 */ /* 0x004fc80000011600 */
[----:B------:R-:W-:Y:S01]  /*df70*/  ISETP.GE.AND P0, PT, R2, UR4, PT ;  /* 0x0000000402007c0c */ /* 0x000fe2000bf06270 */
[----:B------:R-:W-:-:S04]  /*df80*/  IMAD.MOV R0, RZ, RZ, -R2 ;  /* 0x000000ffff007224 */ /* 0x000fc800078e0a02 */
[----:B------:R-:W-:-:S08]  /*df90*/  IMAD R5, R5, R0, R3 ;  /* 0x0000000005057224 */ /* 0x000fd000078e0203 */
[----:B------:R-:W-:Y:S05]  /*dfa0*/  @!P0 BRA `(.L_x_3281) ;  /* 0x0000000000208947 */ /* 0x000fea0003800000 */
[----:B------:R-:W1:Y:S01]  /*dfb0*/  LDC R3, c[0x0][0x8dc] ;  /* 0x00023700ff037b82 */ /* 0x000e620000000800 */
[----:B------:R-:W-:Y:S01]  /*dfc0*/  IMAD.MOV.U32 R0, RZ, RZ, R5 ;  /* 0x000000ffff007224 */ /* 0x000fe200078e0005 */
[----:B-1----:R-:W-:-:S13]  /*dfd0*/  ISETP.NE.AND P0, PT, R3, 0x1, PT ;  /* 0x000000010300780c */ /* 0x002fda0003f05270 */
[----:B------:R-:W1:Y:S02]  /*dfe0*/  @P0 LDC.64 R6, c[0x0][0x8e0] ;  /* 0x00023800ff060b82 */ /* 0x000e640000000a00 */
[----:B-1----:R-:W-:-:S05]  /*dff0*/  @P0 IMAD.HI.U32 R4, R5, R6, RZ ;  /* 0x0000000605040227 */ /* 0x002fca00078e00ff */
[----:B------:R-:W-:-:S05]  /*e000*/  @P0 SHF.R.U32.HI R0, RZ, R7, R4 ;  /* 0x00000007ff000219 */ /* 0x000fca0000011604 */
[----:B------:R-:W-:Y:S01]  /*e010*/  IMAD R3, R0, R3, RZ ;  /* 0x0000000300037224 */ /* 0x000fe200078e02ff */
[----:B------:R-:W-:Y:S06]  /*e020*/  BRA `(.L_x_3282) ;  /* 0x00000000001c7947 */ /* 0x000fec0003800000 */
.L_x_3281:
[----:B------:R-:W1:Y:S01]  /*e030*/  LDC R3, c[0x0][0x8c4] ;  /* 0x00023100ff037b82 */ /* 0x000e620000000800 */
[----:B------:R-:W-:Y:S02]  /*e040*/  MOV R0, R5 ;  /* 0x0000000500007202 */ /* 0x000fe40000000f00 */
[----:B-1----:R-:W-:-:S13]  /*e050*/  ISETP.NE.AND P0, PT, R3, 0x1, PT ;  /* 0x000000010300780c */ /* 0x002fda0003f05270 */
[----:B------:R-:W1:Y:S02]  /*e060*/  @P0 LDC.64 R6, c[0x0][0x8c8] ;  /* 0x00023200ff060b82 */ /* 0x000e640000000a00 */
[----:B-1----:R-:W-:-:S05]  /*e070*/  @P0 IMAD.HI.U32 R4, R5, R6, RZ ;  /* 0x0000000605040227 */ /* 0x002fca00078e00ff */
[----:B------:R-:W-:-:S05]  /*e080*/  @P0 SHF.R.U32.HI R0, RZ, R7, R4 ;  /* 0x00000007ff000219 */ /* 0x000fca0000011604 */
[----:B------:R-:W-:-:S07]  /*e090*/  IMAD R3, R0, R3, RZ ;  /* 0x0000000300037224 */ /* 0x000fce00078e02ff */
.L_x_3282:
[----:B------:R-:W1:Y:S01]  /*e0a0*/  LDC R8, c[0x0][0x8b8] ;  /* 0x00022e00ff087b82 */ /* 0x000e620000000800 */
[----:B------:R-:W-:Y:S01]  /*e0b0*/  IMAD.IADD R3, R5, 0x1, -R3 ;  /* 0x0000000105037824 */ /* 0x000fe200078e0a03 */
[----:B------:R-:W-:-:S06]  /*e0c0*/  ULDC.64 UR6, c[0x0][0x8f8] ;  /* 0x00023e0000067ab9 */ /* 0x000fcc0000000a00 */
[----:B------:R-:W2:Y:S01]  /*e0d0*/  LDC R4, c[0x0][0x8c4] ;  /* 0x00023100ff047b82 */ /* 0x000ea20000000800 */
[C---:B-1----:R-:W-:Y:S02]  /*e0e0*/  ISETP.NE.AND P0, PT, R8.reuse, 0x1, PT ;  /* 0x000000010800780c */ /* 0x042fe40003f05270 */
[----:B------:R-:W-:Y:S01]  /*e0f0*/  R2UR UR20, R8 ;  /* 0x00000000081472ca */ /* 0x000fe200000e0000 */
[----:B--2---:R-:W-:-:S04]  /*e100*/  IMAD R3, R2, R4, R3 ;  /* 0x0000000402037224 */ /* 0x004fc800078e0203 */
[----:B------:R-:W-:-:S06]  /*e110*/  IMAD.MOV.U32 R13, RZ, RZ, R3 ;  /* 0x000000ffff0d7224 */ /* 0x000fcc00078e0003 */
[----:B------:R-:W1:Y:S01]  /*e120*/  @P0 LDC R6, c[0x0][0x8bc] ;  /* 0x00022f00ff060b82 */ /* 0x000e620000000800 */
[----:B------:R-:W-:-:S07]  /*e130*/  R2UR UR5, R3 ;  /* 0x00000000030572ca */ /* 0x000fce00000e0000 */
[----:B------:R-:W2:Y:S01]  /*e140*/  @P0 LDC R7, c[0x0][0x8c0] ;  /* 0x00023000ff070b82 */ /* 0x000ea20000000800 */
[----:B-1----:R-:W-:-:S05]  /*e150*/  @P0 IMAD.HI.U32 R2, R3, R6, RZ ;  /* 0x0000000603020227 */ /* 0x002fca00078e00ff */
[----:B--2---:R-:W-:Y:S02]  /*e160*/  @P0 SHF.R.U32.HI R13, RZ, R7, R2 ;  /* 0x00000007ff0d0219 */ /* 0x004fe40000011602 */
[----:B------:R-:W-:Y:S02]  /*e170*/  ISETP.NE.U32.AND P0, PT, RZ, UR6, PT ;  /* 0x00000006ff007c0c */ /* 0x000fe4000bf05070 */
[----:B------:R-:W-:Y:S02]  /*e180*/  IADD3 R2, -R13, RZ, RZ ;  /* 0x000000ff0d027210 */ /* 0x000fe40007ffe1ff */
[----:B------:R-:W-:Y:S02]  /*e190*/  ISETP.NE.AND.EX P0, PT, RZ, UR7, PT, P0 ;  /* 0x00000007ff007c0c */ /* 0x000fe4000bf05300 */
[----:B------:R-:W-:-:S13]  /*e1a0*/  R2UR UR4, R2 ;  /* 0x00000000020472ca */ /* 0x000fda00000e0000 */
[----:B------:R-:W-:Y:S01]  /*e1b0*/  UIMAD UR20, UR20, UR4, UR5 ;  /* 0x00000004141472a4 */ /* 0x000fe2000f8e0205 */
[----:B------:R-:W-:Y:S11]  /*e1c0*/  @!P0 BRA `(.L_x_3283) ;  /* 0x0000000000108947 */ /* 0x000ff60003800000 */
[----:B------:R-:W1:Y:S02]  /*e1d0*/  LDC.64 R2, c[0x0][0x8f8] ;  /* 0x00023e00ff027b82 */ /* 0x000e640000000a00 */
[----:B-1----:R-:W-:-:S05]  /*e1e0*/  IMAD.WIDE R2, R13, 0x4, R2 ;  /* 0x000000040d027825 */ /* 0x002fca00078e0202 */
[----:B------:R2:W5:Y:S01]  /*e1f0*/  LDG.E R4, desc[UR38][R2.64] ;  /* 0x0000002602047981 */ /* 0x000562000c1e1900 */
[----:B------:R-:W-:Y:S05]  /*e200*/  BRA `(.L_x_3284) ;  /* 0x00000000002c7947 */ /* 0x000fea0003800000 */
.L_x_3283:
        /* <DEDUP_REMOVED lines=8> */
[----:B--2---:R-:W-:Y:S01]  /*e290*/  IMAD.IADD R4, R5, 0x1, -R4 ;  /* 0x0000000105047824 */ /* 0x004fe200078e0a04 */
[----:B------:R-:W-:Y:S06]  /*e2a0*/  BRA `(.L_x_3284) ;  /* 0x0000000000047947 */ /* 0x000fec0003800000 */
.L_x_3285:
[----:B------:R-:W1:Y:S02]  /*e2b0*/  LDC R4, c[0x0][0x8ec] ;  /* 0x00023b00ff047b82 */ /* 0x000e640000000800 */
.L_x_3284:
[----:B-1---5:R-:W-:Y:S01]  /*e2c0*/  VIADD R4, R4, 0x7f ;  /* 0x0000007f04047836 */ /* 0x022fe20000000000 */
[----:B------:R-:W-:Y:S01]  /*e2d0*/  LOP3.LUT R12, R0, 0x1ffffff, RZ, 0x3c, !PT ;  /* 0x01ffffff000c7812 */ /* 0x000fe200078e3cff */
[----:B------:R-:W-:Y:S02]  /*e2e0*/  IMAD.MOV.U32 R10, RZ, RZ, 0x1 ;  /* 0x00000001ff0a7424 */ /* 0x000fe400078e00ff */
[----:B--2---:R-:W-:Y:S01]  /*e2f0*/  IMAD.MOV.U32 R2, RZ, RZ, RZ ;  /* 0x000000ffff027224 */ /* 0x004fe200078e00ff */
[----:B------:R-:W-:-:S04]  /*e300*/  SHF.R.S32.HI R3, RZ, 0x1f, R4 ;  /* 0x0000001fff037819 */ /* 0x000fc80000011404 */
[----:B------:R-:W-:-:S04]  /*e310*/  LEA.HI R3, R3, R4, RZ, 0x7 ;  /* 0x0000000403037211 */ /* 0x000fc800078f38ff */
[----:B------:R-:W-:-:S04]  /*e320*/  SHF.R.S32.HI R3, RZ, 0x7, R3 ;  /* 0x00000007ff037819 */ /* 0x000fc80000011403 */
[C---:B------:R-:W-:Y:S02]  /*e330*/  ISETP.GT.AND P0, PT, R3.reuse, R0, PT ;  /* 0x000000000300720c */ /* 0x040fe40003f04270 */
[----:B------:R-:W-:Y:S02]  /*e340*/  IADD3 R12, R3, R12, RZ ;  /* 0x0000000c030c7210 */ /* 0x000fe40007ffe0ff */
[----:B------:R-:W-:-:S04]  /*e350*/  SEL R13, R13, 0xffffffff, P0 ;  /* 0xffffffff0d0d7807 */ /* 0x000fc80000000000 */
[----:B------:R-:W-:-:S13]  /*e360*/  ISETP.GE.AND P0, PT, R13, RZ, PT ;  /* 0x000000ff0d00720c */ /* 0x000fda0003f06270 */
[----:B------:R-:W-:Y:S05]  /*e370*/  @!P0 BRA `(.L_x_3286) ;  /* 0x0000001c00988947 */ /* 0x000fea0003800000 */
[----:B------:R-:W1:Y:S08]  /*e380*/  LDC.64 R8, c[0x0][0x770] ;  /* 0x0001dc00ff087b82 */ /* 0x000e700000000a00 */
[----:B------:R-:W2:Y:S08]  /*e390*/  LDC.64 R6, c[0x0][0x780] ;  /* 0x0001e000ff067b82 */ /* 0x000eb00000000a00 */
[----:B------:R-:W3:Y:S01]  /*e3a0*/  LDC.64 R4, c[0x0][0x770] ;  /* 0x0001dc00ff047b82 */ /* 0x000ee20000000a00 */
[----:B-1----:R-:W-:-:S07]  /*e3b0*/  ISETP.NE.U32.AND P0, PT, R8, RZ, PT ;  /* 0x000000ff0800720c */ /* 0x002fce0003f05070 */
[----:B------:R-:W1:Y:S01]  /*e3c0*/  LDC.64 R2, c[0x0][0x778] ;  /* 0x0001de00ff027b82 */ /* 0x000e620000000a00 */
[----:B------:R-:W-:Y:S02]  /*e3d0*/  ISETP.NE.AND.EX P0, PT, R9, RZ, PT, P0 ;  /* 0x000000ff0900720c */ /* 0x000fe40003f05300 */
[----:B--2---:R-:W-:-:S05]  /*e3e0*/  ISETP.NE.U32.AND P1, PT, R6, RZ, PT ;  /* 0x000000ff0600720c */ /* 0x004fca0003f25070 */
[----:B------:R-:W2:Y:S01]  /*e3f0*/  LDC.64 R16, c[0x0][0x778] ;  /* 0x0001de00ff107b82 */ /* 0x000ea20000000a00 */
[----:B------:R-:W-:Y:S01]  /*e400*/  ISETP.NE.AND.EX P1, PT, R7, RZ, PT, P1 ;  /* 0x000000ff0700720c */ /* 0x000fe20003f25310 */
[----:B---3--:R-:W-:-:S04]  /*e410*/  IMAD.WIDE R4, R13, 0x4, R4 ;  /* 0x000000040d047825 */ /* 0x008fc800078e0204 */
[----:B------:R-:W-:Y:S01]  /*e420*/  VOTEU.ANY UP0, P0 ;  /* 0x00000000003f7886 */ /* 0x000fe20000000100 */
[----:B------:R-:W-:Y:S01]  /*e430*/  PLOP3.LUT P2, PT, PT, PT, UP0, 0x80, 0x0 ;  /* 0x000000000000781c */ /* 0x000fe20003f4f008 */
[----:B------:R-:W3:Y:S08]  /*e440*/  LDC R0, c[0x0][0x280] ;  /* 0x0000a000ff007b82 */ /* 0x000ef00000000800 */
[----:B------:R-:W4:Y:S04]  /*e450*/  @P1 LDC.64 R6, c[0x0][0x780] ;  /* 0x0001e000ff061b82 */ /* 0x000f280000000a00 */
[----:B------:R-:W3:Y:S01]  /*e460*/  @P2 LDG.E R14, desc[UR38][R4.64] ;  /* 0x00000026040e2981 */ /* 0x000ee2000c1e1900 */
[----:B-1----:R-:W-:-:S02]  /*e470*/  ISETP.NE.U32.AND P0, PT, R2, RZ, PT ;  /* 0x000000ff0200720c */ /* 0x002fc40003f05070 */
[----:B------:R-:W-:Y:S01]  /*e480*/  MOV R11, RZ ;  /* 0x000000ff000b7202 */ /* 0x000fe20000000f00 */
[----:B------:R1:W5:Y:S01]  /*e490*/  @P2 LDG.E R15, desc[UR38][R4.64] ;  /* 0x00000026040f2981 */ /* 0x000362000c1e1900 */
[----:B------:R-:W-:Y:S01]  /*e4a0*/  ISETP.NE.AND.EX P0, PT, R3, RZ, PT, P0 ;  /* 0x000000ff0300720c */ /* 0x000fe20003f05300 */
[----:B--2---:R-:W-:-:S12]  /*e4b0*/  IMAD.WIDE R2, R13, 0x4, R16 ;  /* 0x000000040d027825 */ /* 0x004fd800078e0210 */
[----:B------:R1:W5:Y:S01]  /*e4c0*/  @P0 LDG.E R11, desc[UR38][R2.64] ;  /* 0x00000026020b0981 */ /* 0x000362000c1e1900 */
[----:B----4-:R-:W-:-:S05]  /*e4d0*/  @P1 IMAD.WIDE R6, R13, 0x4, R6 ;  /* 0x000000040d061825 */ /* 0x010fca00078e0206 */
[----:B---3--:R1:W5:Y:S01]  /*e4e0*/  @P1 LDG.E R0, desc[UR38][R6.64] ;  /* 0x0000002606001981 */ /* 0x008362000c1e1900 */
[----:B------:R-:W-:-:S05]  /*e4f0*/  @P2 IMAD R14, R13, 0x60, R14 ;  /* 0x000000600d0e2824 */ /* 0x000fca00078e020e */
[----:B------:R-:W-:-:S13]  /*e500*/  @P2 R2UR UR4, R14 ;  /* 0x000000000e0422ca */ /* 0x000fda00000e0000 */
[----:B------:R-:W-:Y:S01]  /*e510*/  UIMAD.WIDE UR4, UR4, 0x2aaaaaab, URZ ;  /* 0x2aaaaaab040478a5 */ /* 0x000fe2000f8e023f */
[----:B-1----:R-:W-:Y:S11]  /*e520*/  @P1 BRA `(.L_x_3287) ;  /* 0x0000000000101947 */ /* 0x002ff60003800000 */
[----:B------:R-:W-:Y:S05]  /*e530*/  @!P2 BRA `(.L_x_3287) ;  /* 0x00000000000ca947 */ /* 0x000fea0003800000 */
[----:B------:R-:W2:Y:S04]  /*e540*/  LDG.E R7, desc[UR38][R4.64] ;  /* 0x0000002604077981 */ /* 0x000ea8000c1e1900 */
[----:B-----5:R-:W2:Y:S02]  /*e550*/  LDG.E R0, desc[UR38][R4.64+0x4] ;  /* 0x0000042604007981 */ /* 0x020ea4000c1e1900 */
[----:B--2---:R-:W-:-:S07]  /*e560*/  IMAD.IADD R0, R0, 0x1, -R7 ;  /* 0x0000000100007824 */ /* 0x004fce00078e0a07 */
.L_x_3287:
[----:B------:R-:W-:Y:S01]  /*e570*/  @UP0 USHF.R.U32.HI UR4, URZ, 0x1f, UR5 ;  /* 0x0000001f3f040899 */ /* 0x000fe20008011605 */
[----:B------:R-:W-:Y:S01]  /*e580*/  ULDC.64 UR8, c[0x0][0x788] ;  /* 0x0001e20000087ab9 */ /* 0x000fe20000000a00 */
[----:B------:R-:W-:Y:S01]  /*e590*/  UMOV UR6, URZ ;  /* 0x0000003f00067c82 */ /* 0x000fe20008000000 */
[----:B------:R-:W-:Y:S01]  /*e5a0*/  ISETP.NE.U32.AND P1, PT, RZ, UR8, PT ;  /* 0x00000008ff007c0c */ /* 0x000fe2000bf25070 */
[----:B------:R-:W-:Y:S01]  /*e5b0*/  @UP0 ULEA.HI.SX32 UR4, UR5, UR4, 0x1c ;  /* 0x0000000405040291 */ /* 0x000fe2000f8fe23f */
[----:B-----5:R-:W-:Y:S02]  /*e5c0*/  @P2 R2UR UR6, R15 ;  /* 0x000000000f0622ca */ /* 0x020fe400000e0000 */
[----:B------:R-:W-:Y:S01]  /*e5d0*/  ISETP.NE.AND.EX P1, PT, RZ, UR9, PT, P1 ;  /* 0x00000009ff007c0c */ /* 0x000fe2000bf25310 */
[----:B------:R-:W-:Y:S01]  /*e5e0*/  @UP0 UIMAD UR7, UR4, 0x60, URZ ;  /* 0x00000060040708a4 */ /* 0x000fe2000f8e023f */
[----:B------:R-:W-:Y:S02]  /*e5f0*/  ULDC UR9, c[0x0][0x290] ;  /* 0x0000a40000097ab9 */ /* 0x000fe40000000800 */
[----:B------:R-:W-:Y:S01]  /*e600*/  UMOV UR4, URZ ;  /* 0x0000003f00047c82 */ /* 0x000fe20008000000 */
[----:B------:R-:W-:Y:S01]  /*e610*/  @UP0 USHF.R.S32.HI UR8, URZ, 0x1f, UR7 ;  /* 0x0000001f3f080899 */ /* 0x000fe20008011407 */
[----:B------:R-:W-:Y:S01]  /*e620*/  IMAD.U32 R4, RZ, RZ, UR9 ;  /* 0x00000009ff047e24 */ /* 0x000fe2000f8e00ff */
[----:B------:R-:W-:Y:S01]  /*e630*/  UMOV UR5, URZ ;  /* 0x0000003f00057c82 */ /* 0x000fe20008000000 */
[----:B------:R-:W-:-:S04]  /*e640*/  @UP0 UMOV UR4, UR7 ;  /* 0x0000000700040c82 */ /* 0x000fc80008000000 */
[----:B------:R-:W-:Y:S01]  /*e650*/  @UP0 UMOV UR5, UR8 ;  /* 0x0000000800050c82 */ /* 0x000fe20008000000 */
[----:B------:R-:W-:Y:S05]  /*e660*/  @!P1 BRA `(.L_x_3288) ;  /* 0x0000000000109947 */ /* 0x000fea0003800000 */
[----:B------:R-:W1:Y:S02]  /*e670*/  LDC.64 R2, c[0x0][0x788] ;  /* 0x0001e200ff027b82 */ /* 0x000e640000000a00 */
[----:B-1----:R-:W-:-:S05]  /*e680*/  IMAD.WIDE R2, R13, 0x4, R2 ;  /* 0x000000040d027825 */ /* 0x002fca00078e0202 */
[----:B------:R1:W5:Y:S01]  /*e690*/  LDG.E R4, desc[UR38][R2.64] ;  /* 0x0000002602047981 */ /* 0x000362000c1e1900 */
[----:B------:R-:W-:Y:S05]  /*e6a0*/  BRA `(.L_x_3289) ;  /* 0x0000000000107947 */ /* 0x000fea0003800000 */
.L_x_3288:
[----:B------:R-:W-:Y:S05]  /*e6b0*/  @!P0 BRA `(.L_x_3289) ;  /* 0x00000000000c8947 */ /* 0x000fea0003800000 */
[----:B------:R-:W2:Y:S04]  /*e6c0*/  LDG.E R5, desc[UR38][R2.64] ;  /* 0x0000002602057981 */ /* 0x000ea8000c1e1900 */
[----:B------:R-:W2:Y:S02]  /*e6d0*/  LDG.E R4, desc[UR38][R2.64+0x4] ;  /* 0x0000042602047981 */ /* 0x000ea4000c1e1900 */
[----:B--2---:R-:W-:-:S07]  /*e6e0*/  IADD3 R4, -R5, R4, RZ ;  /* 0x0000000405047210 */ /* 0x004fce0007ffe1ff */
.L_x_3289:
[----:B-1----:R-:W-:Y:S01]  /*e6f0*/  IMAD R3, R12, 0x80, R0 ;  /* 0x000000800c037824 */ /* 0x002fe200078e0200 */
[----:B------:R-:W-:Y:S01]  /*e700*/  ULDC UR7, c[0x0][0x74c] ;  /* 0x0001d30000077ab9 */ /* 0x000fe20000000800 */
[----:B------:R-:W-:-:S03]  /*e710*/  VIADD R0, R0, 0x5f ;  /* 0x0000005f00007836 */ /* 0x000fc60000000000 */
[----:B-----5:R-:W-:Y:S01]  /*e720*/  IADD3 R3, R3, -UR7, -R4 ;  /* 0x8000000703037c10 */ /* 0x020fe2000fffe804 */
        /* <DEDUP_REMOVED lines=10> */
[----:B------:R-:W-:Y:S01]  /*e7d0*/  ISETP.NE.U32.AND P1, PT, R8, RZ, PT ;  /* 0x000000ff0800720c */ /* 0x000fe20003f25070 */
[----:B------:R-:W-:Y:S01]  /*e7e0*/  USHF.R.S32.HI UR7, URZ, 0x1f, UR20 ;  /* 0x0000001f3f077899 */ /* 0x000fe20008011414 */
[----:B------:R-:W-:Y:S01]  /*e7f0*/  SHF.R.S32.HI R2, RZ, 0x1f, R13 ;  /* 0x0000001fff027819 */ /* 0x000fe2000001140d */
[----:B------:R-:W-:Y:S01]  /*e800*/  ULDC.64 UR10, c[0x0][0x718] ;  /* 0x0001c600000a7ab9 */ /* 0x000fe20000000a00 */
[----:B------:R-:W-:Y:S01]  /*e810*/  ISETP.NE.AND.EX P1, PT, R9, RZ, PT, P1 ;  /* 0x000000ff0900720c */ /* 0x000fe20003f25310 */
[----:B------:R-:W-:Y:S01]  /*e820*/  UMOV UR8, UR4 ;  /* 0x0000000400087c82 */ /* 0x000fe20008000000 */
[----:B------:R-:W-:Y:S01]  /*e830*/  UMOV UR9, UR5 ;  /* 0x0000000500097c82 */ /* 0x000fe20008000000 */
[----:B------:R-:W-:Y:S01]  /*e840*/  R2UR UR21, R13 ;  /* 0x000000000d1572ca */ /* 0x000fe200000e0000 */
[----:B------:R-:W-:Y:S01]  /*e850*/  UIMAD.WIDE.U32 UR4, UR20, UR10, UR8 ;  /* 0x0000000a140472a5 */ /* 0x000fe2000f8e0008 */
[----:B------:R-:W-:Y:S01]  /*e860*/  SEL R2, R2, RZ, !P1 ;  /* 0x000000ff02027207 */ /* 0x000fe20004800000 */
[----:B------:R-:W-:Y:S01]  /*e870*/  UIMAD UR10, UR7, UR10, URZ ;  /* 0x0000000a070a72a4 */ /* 0x000fe2000f8e023f */
[----:B------:R-:W-:Y:S01]  /*e880*/  R2UR UR18, R12 ;  /* 0x000000000c1272ca */ /* 0x000fe200000e0000 */
[----:B------:R-:W-:Y:S01]  /*e890*/  ULDC.64 UR14, c[0x0][0x730] ;  /* 0x0001cc00000e7ab9 */ /* 0x000fe20000000a00 */
[----:B------:R-:W-:Y:S01]  /*e8a0*/  R2UR UR12, R2 ;  /* 0x00000000020c72ca */ /* 0x000fe200000e0000 */
[----:B------:R-:W-:Y:S01]  /*e8b0*/  UIMAD UR7, UR7, UR14, URZ ;  /* 0x0000000e070772a4 */ /* 0x000fe2000f8e023f */
[----:B------:R-:W-:Y:S01]  /*e8c0*/  R2UR UR19, R11 ;  /* 0x000000000b1372ca */ /* 0x000fe200000e0000 */
[----:B------:R-:W-:Y:S01]  /*e8d0*/  UIMAD UR10, UR20, UR11, UR10 ;  /* 0x0000000b140a72a4 */ /* 0x000fe2000f8e020a */
[----:B------:R-:W-:Y:S01]  /*e8e0*/  SEL R13, R13, RZ, !P0 ;  /* 0x000000ff0d0d7207 */ /* 0x000fe20004000000 */
[----:B------:R-:W-:Y:S01]  /*e8f0*/  UIMAD.WIDE.U32 UR8, UR20, UR14, UR8 ;  /* 0x0000000e140872a5 */ /* 0x000fe2000f8e0008 */
[----:B------:R-:W-:Y:S01]  /*e900*/  BSSY B0, `(.L_x_3286) ;  /* 0x000018d000007945 */ /* 0x000fe20003800000 */
[----:B------:R-:W-:Y:S01]  /*e910*/  ULDC UR11, c[0x0][0x2e8] ;  /* 0x0000ba00000b7ab9 */ /* 0x000fe20000000800 */
[----:B------:R-:W-:Y:S01]  /*e920*/  UIMAD UR7, UR20, UR15, UR7 ;  /* 0x0000000f140772a4 */ /* 0x000fe2000f8e0207 */
[----:B------:R-:W-:Y:S01]  /*e930*/  R2UR UR13, R13 ;  /* 0x000000000d0d72ca */ /* 0x000fe200000e0000 */
[----:B------:R-:W-:Y:S01]  /*e940*/  UISETP.NE.AND UP0, UPT, UR11, 0x1, UPT ;  /* 0x000000010b00788c */ /* 0x000fe2000bf05270 */
[----:B------:R-:W-:Y:S01]  /*e950*/  IMAD.MOV.U32 R2, RZ, RZ, RZ ;  /* 0x000000ffff027224 */ /* 0x000fe200078e00ff */
[----:B------:R-:W-:Y:S01]  /*e960*/  ULDC.64 UR14, c[0x0][0x720] ;  /* 0x0001c800000e7ab9 */ /* 0x000fe20000000a00 */
[----:B------:R-:W-:Y:S01]  /*e970*/  VOTEU.ANY UP1, P1 ;  /* 0x00000000003f7886 */ /* 0x000fe20000820100 */
[----:B------:R-:W-:-:S02]  /*e980*/  UIADD3 UR5, UR5, UR10, URZ ;  /* 0x0000000a05057290 */ /* 0x000fc4000fffe03f */
[----:B------:R-:W-:Y:S02]  /*e990*/  UIADD3 UR9, UR9, UR7, URZ ;  /* 0x0000000709097290 */ /* 0x000fe4000fffe03f */
[----:B------:R-:W-:Y:S02]  /*e9a0*/  USEL UR21, UR21, URZ, !UP1 ;  /* 0x0000003f15157287 */ /* 0x000fe4000c800000 */
[----:B------:R-:W-:Y:S01]  /*e9b0*/  UIMAD UR7, UR12, UR14, URZ ;  /* 0x0000000e0c0772a4 */ /* 0x000fe2000f8e023f */
[----:B------:R-:W-:Y:S01]  /*e9c0*/  ELECT P0, URZ, PT ;  /* 0x00000000003f782f */ /* 0x000fe20003800000 */
[----:B------:R-:W-:Y:S01]  /*e9d0*/  ULDC.64 UR16, c[0x0][0x738] ;  /* 0x0001ce0000107ab9 */ /* 0x000fe20000000a00 */
[----:B------:R-:W-:Y:S02]  /*e9e0*/  UIMAD.WIDE.U32 UR22, UR14, UR21, UR4 ;  /* 0x000000150e1672a5 */ /* 0x000fe4000f8e0004 */
[----:B------:R-:W-:Y:S02]  /*e9f0*/  UIMAD UR5, UR15, UR21, UR7 ;  /* 0x000000150f0572a4 */ /* 0x000fe4000f8e0207 */
[----:B------:R-:W-:-:S02]  /*ea00*/  UIMAD.WIDE.U32 UR14, UR16, UR21, UR8 ;  /* 0x00000015100e72a5 */ /* 0x000fc4000f8e0008 */
[----:B------:R-:W-:Y:S01]  /*ea10*/  UIMAD UR10, UR12, UR16, URZ ;  /* 0x000000100c0a72a4 */ /* 0x000fe2000f8e023f */
[----:B------:R-:W-:Y:S01]  /*ea20*/  @UP0 ULDC UR8, c[0x0][0x2ec] ;  /* 0x0000bb0000080ab9 */ /* 0x000fe20000000800 */
[----:B------:R-:W-:Y:S01]  /*ea30*/  @UP0 ULDC UR7, c[0x0][0x2f0] ;  /* 0x0000bc0000070ab9 */ /* 0x000fe20000000800 */
[----:B------:R-:W-:Y:S02]  /*ea40*/  UIMAD.WIDE.U32 UR8, UR20, UR8, URZ ;  /* 0x00000008140872a5 */ /* 0x000fe4000f8e003f */
[----:B------:R-:W-:Y:S01]  /*ea50*/  UMOV UR12, UR20 ;  /* 0x00000014000c7c82 */ /* 0x000fe20008000000 */
[----:B------:R-:W-:Y:S02]  /*ea60*/  UIMAD UR4, UR17, UR21, UR10 ;  /* 0x00000015110472a4 */ /* 0x000fe4000f8e020a */
[----:B------:R-:W-:Y:S02]  /*ea70*/  ULEA UR11, UR18, UR19, 0x7 ;  /* 0x00000013120b7291 */ /* 0x000fe4000f8e383f */
        /* <DEDUP_REMOVED lines=9> */
.L_x_3328:
        /* <DEDUP_REMOVED lines=15> */
.L_x_3292:
        /* <DEDUP_REMOVED lines=72> */
.L_x_3303:
[----:B-123--:R-:W-:-:S04]  /*f080*/  SHF.L.U32 R17, R10, 0x1f, RZ ;  /* 0x0000001f0a117819 */ /* 0x00efc800000006ff */
[----:B------:R-:W3:Y:S02]  /*f090*/  SYNCS.PHASECHK.TRANS64.TRYWAIT P1, [R15+URZ+0x26840], R17 ;  /* 0x026840110f0075a7 */ /* 0x000ee4000802017f */
[----:B---3--:R-:W-:Y:S05]  /*f0a0*/  @!P1 BRA `(.L_x_3295) ;  /* 0x0000001400d09947 */ /* 0x008fea0003800000 */
.L_x_3329:
        /* <DEDUP_REMOVED lines=8> */
.L_x_3296:
        /* <DEDUP_REMOVED lines=30> */
.L_x_3330:
        /* <DEDUP_REMOVED lines=8> */
.L_x_3298:
        /* <DEDUP_REMOVED lines=30> */
.L_x_3331:
        /* <DEDUP_REMOVED lines=8> */
.L_x_3300:
        /* <DEDUP_REMOVED lines=24> */
.L_x_3333:
        /* <DEDUP_REMOVED lines=8> */
.L_x_3302:
        /* <DEDUP_REMOVED lines=14> */
[----:B----4-:R-:W-:Y:S01]  /*f8d0*/  IMAD.U32 R4, RZ, RZ, UR7 ;  /* 0x00000007ff047e24 */ /* 0x010fe2000f8e00ff */
[----:B------:R-:W-:Y:S01]  /*f8e0*/  PLOP3.LUT P2, PT, PT, PT, UP0, 0x80, 0x0 ;  /* 0x000000000000781c */ /* 0x000fe20003f4f008 */
[----:B------:R-:W-:Y:S01]  /*f8f0*/  UMOV UR7, 0x18 ;  /* 0x0000001800077882 */ /* 0x000fe20000000000 */
[----:B------:R-:W-:-:S02]  /*f900*/  UMOV UR27, UR17 ;  /* 0x00000011001b7c82 */ /* 0x000fc40008000000 */
[----:B------:R-:W-:-:S04]  /*f910*/  LEA R5, P1, R4, R9, 0x2 ;  /* 0x0000000904057211 */ /* 0x000fc800078210ff */
        /* <DEDUP_REMOVED lines=10> */
.L_x_3294:
[----:B------:R-:W4:Y:S02]  /*f9c0*/  LDL.LU R4, [R1+0xc] ;  /* 0x00000c0001047983 */ /* 0x000f240000300800 */
[----:B----4-:R-:W-:Y:S02]  /*f9d0*/  ISETP.NE.AND P1, PT, R4, RZ, PT ;  /* 0x000000ff0400720c */ /* 0x010fe40003f25270 */
[----:B------:R4:W5:Y:S11]  /*f9e0*/  LDL R4, [R1+0x8] ;  /* 0x0000080001047983 */ /* 0x0009760000100800 */
[----:B----4-:R-:W-:Y:S05]  /*f9f0*/  @!P1 BRA `(.L_x_3293) ;  /* 0x00000004002c9947 */ /* 0x010fea0003800000 */
[----:B-1----:R-:W-:-:S04]  /*fa00*/  SHF.L.U32 R12, R10, 0x1f, RZ ;  /* 0x0000001f0a0c7819 */ /* 0x002fc800000006ff */
[----:B------:R-:W1:Y:S02]  /*fa10*/  SYNCS.PHASECHK.TRANS64.TRYWAIT P1, [R15+URZ+0x26840], R12 ;  /* 0x0268400c0f0075a7 */ /* 0x000e64000802017f */
[----:B-1----:R-:W-:Y:S05]  /*fa20*/  @!P1 BRA `(.L_x_3304) ;  /* 0x0000000c00c49947 */ /* 0x002fea0003800000 */
.L_x_3334:
        /* <DEDUP_REMOVED lines=8> */
.L_x_3305:
        /* <DEDUP_REMOVED lines=27> */
.L_x_3335:
        /* <DEDUP_REMOVED lines=8> */
.L_x_3307:
        /* <DEDUP_REMOVED lines=29> */
.L_x_3293:
        /* <DEDUP_REMOVED lines=8> */
.L_x_3336:
[----:B------:R-:W-:Y:S05]  /*ff30*/  @P1 BRA `(.L_x_3309) ;  /* 0x0000000000181947 */ /* 0x000fea0003800000 */
[----:B------:R-:W4:Y:S01]  /*ff40*/  S2R R2, SR_TID.X ;  /* 0x0000000000027919 */ /* 0x000f220000002100 */
[----:B--2---:R-:W-:-:S04]  /*ff50*/  IMAD.MOV.U32 R0, RZ, RZ, 0x3180 ;  /* 0x00003180ff007424 */ /* 0x004fc800078e00ff */
[----:B------:R2:W-:Y:S01]  /*ff60*/  SYNCS.ARRIVE.TRANS64 RZ, [R3+URZ+0x26830], R0 ;  /* 0x0268300003ff79a7 */ /* 0x0005e2000800003f */
[----:B----4-:R-:W-:-:S13]  /*ff70*/  LOP3.LUT P0, RZ, R2, 0x1f, RZ, 0xc0, !PT ;  /* 0x0000001f02ff7812 */ /* 0x010fda000780c0ff */
[----:B--2---:R-:W-:Y:S05]  /*ff80*/  @!P0 BRA `(.L_x_3309) ;  /* 0x0000000000048947 */ /* 0x004fea0003800000 */
[----:B-1----:R-:W-:Y:S01]  /*ff90*/  BPT.TRAP 0x1 ;  /* 0x000000040000795c */ /* 0x002fe20000300000 */
.L_x_3309:
        /* <DEDUP_REMOVED lines=35> */
.L_x_3290:
[----:B------:R-:W-:Y:S05]  /*101d0*/  BSYNC B0 ;  /* 0x0000000000007941 */ /* 0x000fea0003800000 */
.L_x_3286:
[----:B------:R-:W-:-:S03]  /*101e0*/  UMOV UR7, 0xffffffff ;  /* 0xffffffff00077882 */ /* 0x000fc60000000000 */
[----:B------:R-:W-:Y:S05]  /*101f0*/  BRA.DIV UR7, `(.L_x_3310) ;  /* 0x0000000a070c7947 */ /* 0x000fea000b800000 */
[----:B------:R-:W-:-:S13]  /*10200*/  ELECT P6, URZ, PT ;  /* 0x00000000003f782f */ /* 0x000fda00038c0000 */
.L_x_3339:
[----:B------:R-:W-:Y:S05]  /*10210*/  @!P6 BRA `(.L_x_3165) ;  /* 0x000000000084e947 */ /* 0x000fea0003800000 */
[----:B------:R-:W-:-:S06]  /*10220*/  ULOP3.LUT UR7, UR36, 0x2, URZ, 0xfc, !UPT ;  /* 0x0000000224077892 */ /* 0x000fcc000f8efc3f */
[----:B------:R-:W-:-:S05]  /*10230*/  IMAD.U32 R0, RZ, RZ, UR7 ;  /* 0x00000007ff007e24 */ /* 0x000fca000f8e00ff */
[----:B------:R-:W-:-:S13]  /*10240*/  ISETP.NE.AND P2, PT, R0, 0x3, PT ;  /* 0x000000030000780c */ /* 0x000fda0003f45270 */
[----:B------:R-:W-:Y:S05]  /*10250*/  @!P2 BRA `(.L_x_3311) ;  /* 0x000000000004a947 */ /* 0x000fea0003800000 */
[----:B------:R-:W-:Y:S01]  /*10260*/  BPT.TRAP 0x1 ;  /* 0x000000040000795c */ /* 0x000fe20000300000 */
.L_x_3311:
        /* <DEDUP_REMOVED lines=15> */
.L_x_3340:
[----:B------:R-:W2:Y:S02]  /*10360*/  SYNCS.PHASECHK.TRANS64.TRYWAIT P0, [R3+URZ], R0 ;  /* 0x00000000030075a7 */ /* 0x000ea4000800017f */
[----:B--2---:R-:W-:Y:S05]  /*10370*/  @!P0 BRA `(.L_x_3313) ;  /* 0x0000000400e08947 */ /* 0x004fea0003800000 */
.L_x_3341:
[----:B------:R-:W-:Y:S05]  /*10380*/  @!P2 BRA `(.L_x_3314) ;  /* 0x000000000004a947 */ /* 0x000fea0003800000 */
[----:B------:R-:W-:Y:S01]  /*10390*/  BPT.TRAP 0x1 ;  /* 0x000000040000795c */ /* 0x000fe20000300000 */
.L_x_3314:
[----:B--2---:R-:W-:-:S04]  /*103a0*/  VIADD R3, R8, 0x26840 ;  /* 0x0002684008037836 */ /* 0x004fc80000000000 */
[----:B------:R-:W-:-:S04]  /*103b0*/  IMAD R5, R2, 0x8, R3 ;  /* 0x0000000802057824 */ /* 0x000fc800078e0203 */
[----:B------:R-:W2:Y:S02]  /*103c0*/  SYNCS.PHASECHK.TRANS64.TRYWAIT P0, [R5+URZ], R4 ;  /* 0x00000004050075a7 */ /* 0x000ea4000800017f */
[----:B--2---:R-:W-:Y:S05]  /*103d0*/  @!P0 BRA `(.L_x_3315) ;  /* 0x0000000400dc8947 */ /* 0x004fea0003800000 */
.L_x_3342:
[----:B------:R-:W-:-:S07]  /*103e0*/  LEA R3, R6, R3, 0x3 ;  /* 0x0000000306037211 */ /* 0x000fce00078e18ff */
.L_x_3316:
[----:B---3--:R3:W4:Y:S02]  /*103f0*/  SYNCS.PHASECHK.TRANS64.TRYWAIT P0, [R3+URZ], R0 ;  /* 0x00000000030075a7 */ /* 0x008724000800017f */
[----:B----4-:R-:W-:Y:S05]  /*10400*/  @!P0 NANOSLEEP.SYNCS 0x989680 ;  /* 0x009896800000895d */ /* 0x010fea0003900000 */
[----:B------:R-:W4:Y:S02]  /*10410*/  @!P0 SYNCS.PHASECHK.TRANS64 P0, [R3+URZ], R0 ;  /* 0x00000000030085a7 */ /* 0x000f24000800007f */
[----:B----4-:R-:W-:Y:S05]  /*10420*/  @!P0 BRA `(.L_x_3316) ;  /* 0xfffffffc00f08947 */ /* 0x010fea000383ffff */
.L_x_3165:
[----:B------:R-:W-:Y:S05]  /*10430*/  BSYNC B6 ;  /* 0x0000000000067941 */ /* 0x000fea0003800000 */
.L_x_3157:
[----:B------:R-:W-:Y:S05]  /*10440*/  EXIT ;  /* 0x000000000000794d */ /* 0x000fea0003800000 */
.L_x_3175:
[----:B------:R-:W-:Y:S01]  /*10450*/  IMAD.MOV.U32 R12, RZ, RZ, RZ ;  /* 0x000000ffff0c7224 */ /* 0x000fe200078e00ff */
[----:B------:R-:W-:Y:S01]  /*10460*/  MOV R15, 0xffffffff ;  /* 0xffffffff000f7802 */ /* 0x000fe20000000f00 */
[----:B------:R-:W-:-:S07]  /*10470*/  IMAD.MOV.U32 R11, RZ, RZ, 0x1f ;  /* 0x0000001fff0b7424 */ /* 0x000fce00078e00ff */
[----:B------:R-:W-:Y:S05]  /*10480*/  WARPSYNC.COLLECTIVE R15, `(.L_x_3317) ;  /* 0x000000000f087348 */ /* 0x000fea0003c00000 */
[----:B------:R1:W2:Y:S02]  /*10490*/  SHFL.IDX P6, R14, R13, R12, R11 ;  /* 0x0000000c0d0e7389 */ /* 0x0002a400000c000b */
[----:B-12---:R-:W-:Y:S01]  /*104a0*/  ENDCOLLECTIVE ;  /* 0x000000000000791b */ /* 0x006fe20003800000 */
.L_x_3317:
[----:B------:R-:W-:Y:S05]  /*104b0*/  BRA `(.L_x_3318) ;  /* 0xffffff1000607947 */ /* 0x000fea000383ffff */
.L_x_3177:
[----:B---3--:R3:W4:Y:S02]  /*104c0*/  SYNCS.PHASECHK.TRANS64.TRYWAIT P0, [R16+URZ+0x26800], R3 ;  /* 0x02680003100075a7 */ /* 0x008724000800017f */
[----:B----4-:R-:W-:Y:S05]  /*104d0*/  @!P0 NANOSLEEP.SYNCS 0x989680 ;  /* 0x009896800000895d */ /* 0x010fea0003900000 */
[----:B------:R-:W4:Y:S02]  /*104e0*/  @!P0 SYNCS.PHASECHK.TRANS64 P0, [R16+URZ+0x26800], R3 ;  /* 0x02680003100085a7 */ /* 0x000f24000800007f */
[----:B----4-:R-:W-:Y:S05]  /*104f0*/  @!P0 BRA `(.L_x_3177) ;  /* 0xfffffffc00f08947 */ /* 0x010fea000383ffff */
[----:B------:R-:W-:Y:S05]  /*10500*/  BRA `(.L_x_3176) ;  /* 0xffffff1000647947 */ /* 0x000fea000383ffff */
.L_x_3182:
[----:B--2---:R2:W3:Y:S02]  /*10510*/  SYNCS.PHASECHK.TRANS64.TRYWAIT P1, [R8+URZ+0x26810], R21 ;  /* 0x02681015080075a7 */ /* 0x0044e4000802017f */
[----:B---3--:R-:W-:Y:S05]  /*10520*/  @!P1 NANOSLEEP.SYNCS 0x989680 ;  /* 0x009896800000995d */ /* 0x008fea0003900000 */
[----:B------:R-:W3:Y:S02]  /*10530*/  @!P1 SYNCS.PHASECHK.TRANS64 P1, [R8+URZ+0x26810], R21 ;  /* 0x02681015080095a7 */ /* 0x000ee4000802007f */
[----:B---3--:R-:W-:Y:S05]  /*10540*/  @!P1 BRA `(.L_x_3182) ;  /* 0xfffffffc00f09947 */ /* 0x008fea000383ffff */
[----:B------:R-:W-:Y:S05]  /*10550*/  BRA `(.L_x_3181) ;  /* 0xffffff1800a87947 */ /* 0x000fea000383ffff */
.L_x_3186:
[----:B------:R1:W1:Y:S02]  /*10560*/  SYNCS.PHASECHK.TRANS64.TRYWAIT P1, [R8+URZ+0x26830], R21 ;  /* 0x02683015080075a7 */ /* 0x000264000802017f */
[----:B-1----:R-:W-:Y:S05]  /*10570*/  @!P1 NANOSLEEP.SYNCS 0x989680 ;  /* 0x009896800000995d */ /* 0x002fea0003900000 */
[----:B------:R-:W1:Y:S02]  /*10580*/  @!P1 SYNCS.PHASECHK.TRANS64 P1, [R8+URZ+0x26830], R21 ;  /* 0x02683015080095a7 */ /* 0x000e64000802007f */
[----:B-1----:R-:W-:Y:S05]  /*10590*/  @!P1 BRA `(.L_x_3186) ;  /* 0xfffffffc00f09947 */ /* 0x002fea000383ffff */
[----:B------:R-:W-:Y:S05]  /*105a0*/  BRA `(.L_x_3185) ;  /* 0xffffff1c00a07947 */ /* 0x000fea000383ffff */
.L_x_3194:
[----:B--2---:R2:W3:Y:S02]  /*105b0*/  SYNCS.PHASECHK.TRANS64.TRYWAIT P1, [R5+URZ+0x26810], R18 ;  /* 0x02681012050075a7 */ /* 0x0044e4000802017f */
[----:B---3--:R-:W-:Y:S05]  /*105c0*/  @!P1 NANOSLEEP.SYNCS 0x989680 ;  /* 0x009896800000995d */ /* 0x008fea0003900000 */
[----:B------:R-:W3:Y:S02]  /*105d0*/  @!P1 SYNCS.PHASECHK.TRANS64 P1, [R5+URZ+0x26810], R18 ;  /* 0x02681012050095a7 */ /* 0x000ee4000802007f */
[----:B---3--:R-:W-:Y:S05]  /*105e0*/  @!P1 BRA `(.L_x_3194) ;  /* 0xfffffffc00f09947 */ /* 0x008fea000383ffff */
[----:B------:R-:W-:Y:S05]  /*105f0*/  BRA `(.L_x_3193) ;  /* 0xffffff5c00a87947 */ /* 0x000fea000383ffff */
.L_x_3198:
[----:B------:R1:W1:Y:S02]  /*10600*/  SYNCS.PHASECHK.TRANS64.TRYWAIT P1, [R5+URZ+0x26830], R18 ;  /* 0x02683012050075a7 */ /* 0x000264000802017f */
[----:B-1----:R-:W-:Y:S05]  /*10610*/  @!P1 NANOSLEEP.SYNCS 0x989680 ;  /* 0x009896800000995d */ /* 0x002fea0003900000 */
[----:B------:R-:W1:Y:S02]  /*10620*/  @!P1 SYNCS.PHASECHK.TRANS64 P1, [R5+URZ+0x26830], R18 ;  /* 0x02683012050095a7 */ /* 0x000e64000802007f */
[----:B-1----:R-:W-:Y:S05]  /*10630*/  @!P1 BRA `(.L_x_3198) ;  /* 0xfffffffc00f09947 */ /* 0x002fea000383ffff */
[----:B------:R-:W-:Y:S05]  /*10640*/  BRA `(.L_x_3197) ;  /* 0xffffff6000987947 */ /* 0x000fea000383ffff */
.L_x_3246:
[----:B------:R-:W-:Y:S01]  /*10650*/  BSSY B0, `(.L_x_3319) ;  /* 0x0000005000007945 */ /* 0x000fe20003800000 */
[----:B------:R-:W-:-:S07]  /*10660*/  IMAD.MOV.U32 R15, RZ, RZ, -0x1 ;  /* 0xffffffffff0f7424 */ /* 0x000fce00078e00ff */
[----:B------:R-:W-:Y:S05]  /*10670*/  WARPSYNC.COLLECTIVE R15, `(.L_x_3320) ;  /* 0x000000000f087348 */ /* 0x000fea0003c00000 */
[----:B------:R-:W-:Y:S01]  /*10680*/  NOP ;  /* 0x0000000000007918 */ /* 0x000fe20000000000 */
[----:B------:R-:W-:Y:S01]  /*10690*/  ENDCOLLECTIVE ;  /* 0x000000000000791b */ /* 0x000fe20003800000 */
.L_x_3320:
[----:B------:R-:W-:Y:S05]  /*106a0*/  BSYNC B0 ;  /* 0x0000000000007941 */ /* 0x000fea0003800000 */
.L_x_3319:
[----:B------:R-:W-:Y:S05]  /*106b0*/  BRA `(.L_x_3321) ;  /* 0xffffffc400e87947 */ /* 0x000fea000383ffff */
.L_x_3259:
[----:B------:R-:W-:Y:S01]  /*106c0*/  BSSY B0, `(.L_x_3322) ;  /* 0x0000005000007945 */ /* 0x000fe20003800000 */
[----:B------:R-:W-:-:S07]  /*106d0*/  IMAD.MOV.U32 R15, RZ, RZ, -0x1 ;  /* 0xffffffffff0f7424 */ /* 0x000fce00078e00ff */
[----:B------:R-:W-:Y:S05]  /*106e0*/  WARPSYNC.COLLECTIVE R15, `(.L_x_3323) ;  /* 0x000000000f087348 */ /* 0x000fea0003c00000 */
[----:B------:R-:W-:Y:S01]  /*106f0*/  NOP ;  /* 0x0000000000007918 */ /* 0x000fe20000000000 */
[----:B------:R-:W-:Y:S01]  /*10700*/  ENDCOLLECTIVE ;  /* 0x000000000000791b */ /* 0x000fe20003800000 */
.L_x_3323:
[----:B------:R-:W-:Y:S05]  /*10710*/  BSYNC B0 ;  /* 0x0000000000007941 */ /* 0x000fea0003800000 */
.L_x_3322:
[----:B------:R-:W-:Y:S05]  /*10720*/  BRA `(.L_x_3324) ;  /* 0xffffffcc00987947 */ /* 0x000fea000383ffff */
.L_x_3271:
[----:B------:R-:W-:Y:S01]  /*10730*/  BSSY B0, `(.L_x_3325) ;  /* 0x0000005000007945 */ /* 0x000fe20003800000 */
[----:B------:R-:W-:-:S07]  /*10740*/  MOV R15, 0xffffffff ;  /* 0xffffffff000f7802 */ /* 0x000fce0000000f00 */
[----:B------:R-:W-:Y:S05]  /*10750*/  WARPSYNC.COLLECTIVE R15, `(.L_x_3326) ;  /* 0x000000000f087348 */ /* 0x000fea0003c00000 */
[----:B------:R-:W-:Y:S01]  /*10760*/  NOP ;  /* 0x0000000000007918 */ /* 0x000fe20000000000 */
[----:B------:R-:W-:Y:S01]  /*10770*/  ENDCOLLECTIVE ;  /* 0x000000000000791b */ /* 0x000fe20003800000 */
.L_x_3326:
[----:B------:R-:W-:Y:S05]  /*10780*/  BSYNC B0 ;  /* 0x0000000000007941 */ /* 0x000fea0003800000 */
.L_x_3325:
[----:B------:R-:W-:Y:S05]  /*10790*/  BRA `(.L_x_3327) ;  /* 0xffffffd000d47947 */ /* 0x000fea000383ffff */
.L_x_3291:
[----:B-1----:R1:W2:Y:S02]  /*107a0*/  SYNCS.PHASECHK.TRANS64.TRYWAIT P0, [R15+URZ+0x26820], R2 ;  /* 0x026820020f0075a7 */ /* 0x0022a4000800017f */
[----:B--2---:R-:W-:Y:S05]  /*107b0*/  @!P0 NANOSLEEP.SYNCS 0x989680 ;  /* 0x009896800000895d */ /* 0x004fea0003900000 */
[----:B------:R-:W2:Y:S02]  /*107c0*/  @!P0 SYNCS.PHASECHK.TRANS64 P0, [R15+URZ+0x26820], R2 ;  /* 0x026820020f0085a7 */ /* 0x000ea4000800007f */
[----:B--2---:R-:W-:Y:S05]  /*107d0*/  @!P0 BRA `(.L_x_3291) ;  /* 0xfffffffc00f08947 */ /* 0x004fea000383ffff */
[----:B------:R-:W-:Y:S05]  /*107e0*/  BRA `(.L_x_3328) ;  /* 0xffffffe000c87947 */ /* 0x000fea000383ffff */
.L_x_3295:
[----:B---3--:R3:W4:Y:S02]  /*107f0*/  SYNCS.PHASECHK.TRANS64.TRYWAIT P1, [R15+URZ+0x26840], R17 ;  /* 0x026840110f0075a7 */ /* 0x008724000802017f */
[----:B----4-:R-:W-:Y:S05]  /*10800*/  @!P1 NANOSLEEP.SYNCS 0x989680 ;  /* 0x009896800000995d */ /* 0x010fea0003900000 */
[----:B------:R-:W4:Y:S02]  /*10810*/  @!P1 SYNCS.PHASECHK.TRANS64 P1, [R15+URZ+0x26840], R17 ;  /* 0x026840110f0095a7 */ /* 0x000f24000802007f */
[----:B----4-:R-:W-:Y:S05]  /*10820*/  @!P1 BRA `(.L_x_3295) ;  /* 0xfffffffc00f09947 */ /* 0x010fea000383ffff */
[----:B------:R-:W-:Y:S05]  /*10830*/  BRA `(.L_x_3329) ;  /* 0xffffffe8001c7947 */ /* 0x000fea000383ffff */
.L_x_3297:
[----:B-1----:R1:W2:Y:S02]  /*10840*/  SYNCS.PHASECHK.TRANS64.TRYWAIT P1, [R15+URZ+0x26828], R17 ;  /* 0x026828110f0075a7 */ /* 0x0022a4000802017f */
[----:B--2---:R-:W-:Y:S05]  /*10850*/  @!P1 NANOSLEEP.SYNCS 0x989680 ;  /* 0x009896800000995d */ /* 0x004fea0003900000 */
[----:B------:R-:W2:Y:S02]  /*10860*/  @!P1 SYNCS.PHASECHK.TRANS64 P1, [R15+URZ+0x26828], R17 ;  /* 0x026828110f0095a7 */ /* 0x000ea4000802007f */
[----:B--2---:R-:W-:Y:S05]  /*10870*/  @!P1 BRA `(.L_x_3297) ;  /* 0xfffffffc00f09947 */ /* 0x004fea000383ffff */
[----:B------:R-:W-:Y:S05]  /*10880*/  BRA `(.L_x_3330) ;  /* 0xffffffe800a07947 */ /* 0x000fea000383ffff */
.L_x_3299:
[----:B--2---:R2:W4:Y:S02]  /*10890*/  SYNCS.PHASECHK.TRANS64.TRYWAIT P1, [R15+URZ+0x26848], R17 ;  /* 0x026848110f0075a7 */ /* 0x004524000802017f */
[----:B----4-:R-:W-:Y:S05]  /*108a0*/  @!P1 NANOSLEEP.SYNCS 0x989680 ;  /* 0x009896800000995d */ /* 0x010fea0003900000 */
[----:B------:R-:W4:Y:S02]  /*108b0*/  @!P1 SYNCS.PHASECHK.TRANS64 P1, [R15+URZ+0x26848], R17 ;  /* 0x026848110f0095a7 */ /* 0x000f24000802007f */
[----:B----4-:R-:W-:Y:S05]  /*108c0*/  @!P1 BRA `(.L_x_3299) ;  /* 0xfffffffc00f09947 */ /* 0x010fea000383ffff */
[----:B------:R-:W-:Y:S05]  /*108d0*/  BRA `(.L_x_3331) ;  /* 0xffffffec00247947 */ /* 0x000fea000383ffff */
.L_x_3301:
[----:B------:R-:W-:-:S07]  /*108e0*/  SHF.L.U32 R4, R10, 0x1f, RZ ;  /* 0x0000001f0a047819 */ /* 0x000fce00000006ff */
.L_x_3332:
[----:B----4-:R4:W1:Y:S02]  /*108f0*/  SYNCS.PHASECHK.TRANS64.TRYWAIT P1, [R15+URZ+0x26820], R4 ;  /* 0x026820040f0075a7 */ /* 0x010864000802017f */
[----:B-1----:R-:W-:Y:S05]  /*10900*/  @!P1 NANOSLEEP.SYNCS 0x989680 ;  /* 0x009896800000995d */ /* 0x002fea0003900000 */
[----:B------:R-:W1:Y:S02]  /*10910*/  @!P1 SYNCS.PHASECHK.TRANS64 P1, [R15+URZ+0x26820], R4 ;  /* 0x026820040f0095a7 */ /* 0x000e64000802007f */
[----:B-1----:R-:W-:Y:S05]  /*10920*/  @!P1 BRA `(.L_x_3332) ;  /* 0xfffffffc00f09947 */ /* 0x002fea000383ffff */
[----:B------:R-:W-:Y:S05]  /*10930*/  BRA `(.L_x_3333) ;  /* 0xffffffec008c7947 */ /* 0x000fea000383ffff */
.L_x_3304:
[----:B-1----:R1:W4:Y:S02]  /*10940*/  SYNCS.PHASECHK.TRANS64.TRYWAIT P1, [R15+URZ+0x26840], R12 ;  /* 0x0268400c0f0075a7 */ /* 0x002324000802017f */
[----:B----4-:R-:W-:Y:S05]  /*10950*/  @!P1 NANOSLEEP.SYNCS 0x989680 ;  /* 0x009896800000995d */ /* 0x010fea0003900000 */
[----:B------:R-:W4:Y:S02]  /*10960*/  @!P1 SYNCS.PHASECHK.TRANS64 P1, [R15+URZ+0x26840], R12 ;  /* 0x0268400c0f0095a7 */ /* 0x000f24000802007f */
[----:B----4-:R-:W-:Y:S05]  /*10970*/  @!P1 BRA `(.L_x_3304) ;  /* 0xfffffffc00f09947 */ /* 0x010fea000383ffff */
[----:B------:R-:W-:Y:S05]  /*10980*/  BRA `(.L_x_3334) ;  /* 0xfffffff000287947 */ /* 0x000fea000383ffff */
.L_x_3306:
[----:B--2---:R2:W4:Y:S02]  /*10990*/  SYNCS.PHASECHK.TRANS64.TRYWAIT P1, [R15+URZ+0x26828], R12 ;  /* 0x0268280c0f0075a7 */ /* 0x004524000802017f */
[----:B----4-:R-:W-:Y:S05]  /*109a0*/  @!P1 NANOSLEEP.SYNCS 0x989680 ;  /* 0x009896800000995d */ /* 0x010fea0003900000 */
[----:B------:R-:W4:Y:S02]  /*109b0*/  @!P1 SYNCS.PHASECHK.TRANS64 P1, [R15+URZ+0x26828], R12 ;  /* 0x0268280c0f0095a7 */ /* 0x000f24000802007f */
[----:B----4-:R-:W-:Y:S05]  /*109c0*/  @!P1 BRA `(.L_x_3306) ;  /* 0xfffffffc00f09947 */ /* 0x010fea000383ffff */
[----:B------:R-:W-:Y:S05]  /*109d0*/  BRA `(.L_x_3335) ;  /* 0xfffffff000a07947 */ /* 0x000fea000383ffff */
.L_x_3308:
[----:B--2---:R2:W4:Y:S02]  /*109e0*/  SYNCS.PHASECHK.TRANS64.TRYWAIT P0, [R3+URZ+0x26840], R0 ;  /* 0x02684000030075a7 */ /* 0x004524000800017f */
[----:B----4-:R-:W-:Y:S05]  /*109f0*/  @!P0 NANOSLEEP.SYNCS 0x989680 ;  /* 0x009896800000895d */ /* 0x010fea0003900000 */
[----:B------:R-:W4:Y:S02]  /*10a00*/  @!P0 SYNCS.PHASECHK.TRANS64 P0, [R3+URZ+0x26840], R0 ;  /* 0x02684000030085a7 */ /* 0x000f24000800007f */
[----:B----4-:R-:W-:Y:S05]  /*10a10*/  @!P0 BRA `(.L_x_3308) ;  /* 0xfffffffc00f08947 */ /* 0x010fea000383ffff */
[----:B------:R-:W-:Y:S05]  /*10a20*/  BRA `(.L_x_3336) ;  /* 0xfffffff400407947 */ /* 0x000fea000383ffff */
.L_x_3310:
[----:B------:R-:W-:Y:S01]  /*10a30*/  BSSY B0, `(.L_x_3337) ;  /* 0x0000006000007945 */ /* 0x000fe20003800000 */
[----:B------:R-:W-:-:S07]  /*10a40*/  IMAD.MOV.U32 R15, RZ, RZ, -0x1 ;  /* 0xffffffffff0f7424 */ /* 0x000fce00078e00ff */
[----:B------:R-:W-:Y:S05]  /*10a50*/  WARPSYNC.COLLECTIVE R15, `(.L_x_3338) ;  /* 0x000000000f0c7348 */ /* 0x000fea0003c00000 */
[----:B------:R-:W-:Y:S02]  /*10a60*/  ELECT P6, UR62, PT ;  /* 0x00000000003e782f */ /* 0x000fe400038c0000 */
[----:B------:R-:W-:Y:S01]  /*10a70*/  MOV R14, UR62 ;  /* 0x0000003e000e7c02 */ /* 0x000fe20008000f00 */
[----:B------:R-:W-:Y:S10]  /*10a80*/  ENDCOLLECTIVE ;  /* 0x000000000000791b */ /* 0x000ff40003800000 */
.L_x_3338:
[----:B------:R-:W-:Y:S05]  /*10a90*/  BSYNC B0 ;  /* 0x0000000000007941 */ /* 0x000fea0003800000 */
.L_x_3337:
[----:B------:R-:W-:Y:S05]  /*10aa0*/  BRA `(.L_x_3339) ;  /* 0xfffffff400d87947 */ /* 0x000fea000383ffff */
.L_x_3312:
[----:B-1----:R1:W2:Y:S02]  /*10ab0*/  SYNCS.PHASECHK.TRANS64.TRYWAIT P0, [R7+URZ], R4 ;  /* 0x00000004070075a7 */ /* 0x0022a4000800017f */
[----:B--2---:R-:W-:Y:S05]  /*10ac0*/  @!P0 NANOSLEEP.SYNCS 0x989680 ;  /* 0x009896800000895d */ /* 0x004fea0003900000 */
[----:B------:R-:W2:Y:S02]  /*10ad0*/  @!P0 SYNCS.PHASECHK.TRANS64 P0, [R7+URZ], R4 ;  /* 0x00000004070085a7 */ /* 0x000ea4000800007f */
[----:B--2---:R-:W-:Y:S05]  /*10ae0*/  @!P0 BRA `(.L_x_3312) ;  /* 0xfffffffc00f08947 */ /* 0x004fea000383ffff */
[----:B------:R-:W-:Y:S05]  /*10af0*/  BRA `(.L_x_3340) ;  /* 0xfffffff800187947 */ /* 0x000fea000383ffff */
.L_x_3313:
[----:B--2---:R2:W3:Y:S02]  /*10b00*/  SYNCS.PHASECHK.TRANS64.TRYWAIT P0, [R3+URZ], R0 ;  /* 0x00000000030075a7 */ /* 0x0044e4000800017f */
[----:B---3--:R-:W-:Y:S05]  /*10b10*/  @!P0 NANOSLEEP.SYNCS 0x989680 ;  /* 0x009896800000895d */ /* 0x008fea0003900000 */
[----:B------:R-:W3:Y:S02]  /*10b20*/  @!P0 SYNCS.PHASECHK.TRANS64 P0, [R3+URZ], R0 ;  /* 0x00000000030085a7 */ /* 0x000ee4000800007f */
[----:B---3--:R-:W-:Y:S05]  /*10b30*/  @!P0 BRA `(.L_x_3313) ;  /* 0xfffffffc00f08947 */ /* 0x008fea000383ffff */
[----:B------:R-:W-:Y:S05]  /*10b40*/  BRA `(.L_x_3341) ;  /* 0xfffffff8000c7947 */ /* 0x000fea000383ffff */
.L_x_3315:
[----:B--2---:R2:W3:Y:S02]  /*10b50*/  SYNCS.PHASECHK.TRANS64.TRYWAIT P0, [R5+URZ], R4 ;  /* 0x00000004050075a7 */ /* 0x0044e4000800017f */
[----:B---3--:R-:W-:Y:S05]  /*10b60*/  @!P0 NANOSLEEP.SYNCS 0x989680 ;  /* 0x009896800000895d */ /* 0x008fea0003900000 */
[----:B------:R-:W3:Y:S02]  /*10b70*/  @!P0 SYNCS.PHASECHK.TRANS64 P0, [R5+URZ], R4 ;  /* 0x00000004050085a7 */ /* 0x000ee4000800007f */
[----:B---3--:R-:W-:Y:S05]  /*10b80*/  @!P0 BRA `(.L_x_3315) ;  /* 0xfffffffc00f08947 */ /* 0x008fea000383ffff */
[----:B------:R-:W-:Y:S05]  /*10b90*/  BRA `(.L_x_3342) ;  /* 0xfffffff800107947 */ /* 0x000fea000383ffff */
.L_x_3343:
        /* <DEDUP_REMOVED lines=14> */
.L_x_7396:


//--------------------- .text._ZN7cutlass13device_kernelIN5flash11enable_sm90INS1_16FlashAttnBwdSm90INS1_25CollectiveMainloopBwdSm90ILi2ELi2ELi2EN4cute5tupleIJNS5_1CILi1EEES8_S8_EEENS6_IJNS7_ILi96EEENS7_ILi128EEENS7_ILi64EEEEEENS_10bfloat16_tEfNS_4arch4Sm90ELb1ELb0ELb1ELb1ELb0ELb1ELb0ELb1ELi2ELi1ELi2ELi2ELb0EEENS1_24CollectiveEpilogueBwdGQAISD_fSG_Li256ELb1ELb0EEENS1_25SingleTileBwdLPTSchedulerILb1ELi128ELb0EEEEEEEEEvNT_6ParamsE --------------------------
	.section	.text._ZN7cutlass13device_kernelIN5flash11enable_sm90INS1_16FlashAttnBwdSm90INS1_25CollectiveMainloopBwdSm90ILi2ELi2ELi2EN4cute5tupleIJNS5_1CILi1EEES8_S8_EEENS6_IJNS7_ILi96EEENS7_ILi128EEENS7_ILi64EEEEEENS_10bfloat16_tEfNS_4arch4Sm90ELb1ELb0ELb1ELb1ELb0ELb1ELb0ELb1ELi2ELi1ELi2ELi2ELb0EEENS1_24CollectiveEpilogueBwdGQAISD_fSG_Li256ELb1ELb0EEENS1_25SingleTileBwdLPTSchedulerILb1ELi128ELb0EEEEEEEEEvNT_6ParamsE,"ax",@progbits
	.align	128
.text._ZN7cutlass13device_kernelIN5flash11enable_sm90INS1_16FlashAttnBwdSm90INS1_25CollectiveMainloopBwdSm90ILi2ELi2ELi2EN4cute5tupleIJNS5_1CILi1EEES8_S8_EEENS6_IJNS7_ILi96EEENS7_ILi128EEENS7_ILi64EEEEEENS_10bfloat16_tEfNS_4arch4Sm90ELb1ELb0ELb1ELb1ELb0ELb1ELb0ELb1ELi2ELi1ELi2ELi2ELb0EEENS1_24CollectiveEpilogueBwdGQAISD_fSG_Li256ELb1ELb0EEENS1_25SingleTileBwdLPTSchedulerILb1ELi128ELb0EEEEEEEEEvNT_6ParamsE:
        .type           _ZN7cutlass13device_kernelIN5flash11enable_sm90INS1_16FlashAttnBwdSm90INS1_25CollectiveMainloopBwdSm90ILi2ELi2ELi2EN4cute5tupleIJNS5_1CILi1EEES8_S8_EEENS6_IJNS7_ILi96EEENS7_ILi128EEENS7_ILi64EEEEEENS_10bfloat16_tEfNS_4arch4Sm90ELb1ELb0ELb1ELb1ELb0ELb1ELb0ELb1ELi2ELi1ELi2ELi2ELb0EEENS1_24CollectiveEpilogueBwdGQAISD_fSG_Li256ELb1ELb0EEENS1_25SingleTileBwdLPTSchedulerILb1ELi128ELb0EEEEEEEEEvNT_6ParamsE,@function
        .size           _ZN7cutlass13device_kernelIN5flash11enable_sm90INS1_16FlashAttnBwdSm90INS1_25CollectiveMainloopBwdSm90ILi2ELi2ELi2EN4cute5tupleIJNS5_1CILi1EEES8_S8_EEENS6_IJNS7_ILi96EEENS7_ILi128EEENS7_ILi64EEEEEENS_10bfloat16_tEfNS_4arch4Sm90ELb1ELb0ELb1ELb1ELb0ELb1ELb0ELb1ELi2ELi1ELi2ELi2ELb0EEENS1_24CollectiveEpilogueBwdGQAISD_fSG_Li256ELb1ELb0EEENS1_25SingleTileBwdLPTSchedulerILb1ELi128ELb0EEEEEEEEEvNT_6ParamsE,(.L_x_7397 - _ZN7cutlass13device_kernelIN5flash11enable_sm90INS1_16FlashAttnBwdSm90INS1_25CollectiveMainloopBwdSm90ILi2ELi2ELi2EN4cute5tupleIJNS5_1CILi1EEES8_S8_EEENS6_IJNS7_ILi96EEENS7_ILi128EEENS7_ILi64EEEEEENS_10bfloat16_tEfNS_4arch4Sm90ELb1ELb0ELb1ELb1ELb0ELb1ELb0ELb1ELi2ELi1ELi2ELi2ELb0EEENS1_24CollectiveEpilogueBwdGQAISD_fSG_Li256ELb1ELb0EEENS1_25SingleTileBwdLPTSchedulerILb1ELi128ELb0EEEEEEEEEvNT_6ParamsE)
        .other          _ZN7cutlass13device_kernelIN5flash11enable_sm90INS1_16FlashAttnBwdSm90INS1_25CollectiveMainloopBwdSm90ILi2ELi2ELi2EN4cute5tupleIJNS5_1CILi1EEES8_S8_EEENS6_IJNS7_ILi96EEENS7_ILi128EEENS7_ILi64EEEEEENS_10bfloat16_tEfNS_4arch4Sm90ELb1ELb0ELb1ELb1ELb0ELb1ELb0ELb1ELi2ELi1ELi2ELi2ELb0EEENS1_24CollectiveEpilogueBwdGQAISD_fSG_Li256ELb1ELb0EEENS1_25SingleTileBwdLPTSchedulerILb1ELi128ELb0EEEEEEEEEvNT_6ParamsE,@"STO_CUDA_ENTRY STV_DEFAULT"
_ZN7cutlass13device_kernelIN5flash11enable_sm90INS1_16FlashAttnBwdSm90INS1_25CollectiveMainloopBwdSm90ILi2ELi2ELi2EN4cute5tupleIJNS5_1CILi1EEES8_S8_EEENS6_IJNS7_ILi96EEENS7_ILi128EEENS7_ILi64EEEEEENS_10bfloat16_tEfNS_4arch4Sm90ELb1ELb0ELb1ELb1ELb0ELb1ELb0ELb1ELi2ELi1ELi2ELi2ELb0EEENS1_24CollectiveEpilogueBwdGQAISD_fSG_Li256ELb1ELb0EEENS1_25SingleTileBwdLPTSchedulerILb1ELi128ELb0EEEEEEEEEvNT_6ParamsE:
        /* <DEDUP_REMOVED lines=23> */
.L_x_3345:
[----:B------:R-:W-:Y:S05]  /*0170*/  BSYNC B0 ;  /* 0x0000000000007941 */ /* 0x000fea0003800000 */
.L_x_3344:
        /* <DEDUP_REMOVED lines=34> */
.L_x_3346:
        /* <DEDUP_REMOVED lines=22> */
.L_x_3347:
        /* <DEDUP_REMOVED lines=9> */
.L_x_3350:
        /* <DEDUP_REMOVED lines=24> */
[----:B------:R-:W1:Y:S01]  /*0710*/  LDC R2, c[0x0][0x8e4] ;  /* 0x00023900ff027b82 */ /* 0x000e620000000800 */
[----:B------:R-:W-:Y:S02]  /*0720*/  MOV R3, UR4 ;  /* 0x0000000400037c02 */ /* 0x000fe40008000f00 */
[----:B-1----:R-:W-:-:S13]  /*0730*/  ISETP.NE.AND P0, PT, R2, 0x1, PT ;  /* 0x000000010200780c */ /* 0x002fda0003f05270 */
[----:B------:R-:W1:Y:S02]  /*0740*/  @P0 LDC.64 R4, c[0x0][0x8e8] ;  /* 0x00023a00ff040b82 */ /* 0x000e640000000a00 */
[----:B-1----:R-:W-:-:S05]  /*0750*/  @P0 IMAD.HI.U32 R0, R4, UR4, RZ ;  /* 0x0000000404000c27 */ /* 0x002fca000f8e00ff */
[----:B------:R-:W-:-:S05]  /*0760*/  @P0 SHF.R.U32.HI R3, RZ, R5, R0 ;  /* 0x00000005ff030219 */ /* 0x000fca0000011600 */
[----:B------:R1:W-:Y:S01]  /*0770*/  STL [R1+0x30], R3 ;  /* 0x0000300301007387 */ /* 0x0003e20000100800 */
[----:B------:R-:W-:Y:S01]  /*0780*/  IMAD R0, R3, R2, RZ ;  /* 0x0000000203007224 */ /* 0x000fe200078e02ff */
[----:B------:R-:W-:Y:S06]  /*0790*/  BRA `(.L_x_3352) ;  /* 0x0000000000207947 */ /* 0x000fec0003800000 */
.L_x_3351:
        /* <DEDUP_REMOVED lines=8> */
.L_x_3352:
[----:B------:R-:W3:Y:S01]  /*0820*/  LDC R2, c[0x0][0x8c0] ;  /* 0x00023000ff027b82 */ /* 0x000ee20000000800 */
[----:B------:R-:W-:Y:S01]  /*0830*/  IADD3 R0, -R0, UR4, RZ ;  /* 0x0000000400007c10 */ /* 0x000fe2000fffe1ff */
[----:B------:R-:W-:Y:S02]  /*0840*/  ULDC.64 UR4, c[0x0][0x900] ;  /* 0x0002400000047ab9 */ /* 0x000fe40000000a00 */
[----:B------:R-:W-:-:S04]  /*0850*/  ISETP.NE.U32.AND P0, PT, RZ, UR4, PT ;  /* 0x00000004ff007c0c */ /* 0x000fc8000bf05070 */
[----:B------:R-:W4:Y:S01]  /*0860*/  LDC R5, c[0x0][0x8cc] ;  /* 0x00023300ff057b82 */ /* 0x000f220000000800 */
[----:B------:R-:W-:Y:S02]  /*0870*/  ISETP.NE.AND.EX P0, PT, RZ, UR5, PT, P0 ;  /* 0x00000005ff007c0c */ /* 0x000fe4000bf05300 */
[----:B---3--:R-:W-:Y:S01]  /*0880*/  ISETP.NE.AND P1, PT, R2, 0x1, PT ;  /* 0x000000010200780c */ /* 0x008fe20003f25270 */
[----:B----4-:R-:W-:-:S04]  /*0890*/  IMAD R4, R5, UR6, R0 ;  /* 0x0000000605047c24 */ /* 0x010fc8000f8e0200 */
[----:B------:R-:W-:-:S08]  /*08a0*/  IMAD.MOV.U32 R5, RZ, RZ, R4 ;  /* 0x000000ffff057224 */ /* 0x000fd000078e0004 */
[----:B-12---:R-:W1:Y:S08]  /*08b0*/  @P1 LDC R3, c[0x0][0x8c4] ;  /* 0x00023100ff031b82 */ /* 0x006e700000000800 */
[----:B------:R-:W2:Y:S01]  /*08c0*/  @P1 LDC R7, c[0x0][0x8c8] ;  /* 0x00023200ff071b82 */ /* 0x000ea20000000800 */
[----:B-1----:R-:W-:-:S05]  /*08d0*/  @P1 IMAD.HI.U32 R0, R4, R3, RZ ;  /* 0x0000000304001227 */ /* 0x002fca00078e00ff */
[----:B--2---:R-:W-:-:S05]  /*08e0*/  @P1 SHF.R.U32.HI R5, RZ, R7, R0 ;  /* 0x00000007ff051219 */ /* 0x004fca0000011600 */
[----:B------:R-:W-:-:S04]  /*08f0*/  IMAD.MOV R3, RZ, RZ, -R5 ;  /* 0x000000ffff037224 */ /* 0x000fc800078e0a05 */
[----:B------:R-:W-:-:S05]  /*0900*/  IMAD R0, R2, R3, R4 ;  /* 0x0000000302007224 */ /* 0x000fca00078e0204 */
[----:B------:R1:W-:Y:S01]  /*0910*/  STL [R1+0x38], R0 ;  /* 0x0000380001007387 */ /* 0x0003e20000100800 */
[----:B------:R-:W-:Y:S05]  /*0920*/  @!P0 BRA `(.L_x_3353) ;  /* 0x0000000000108947 */ /* 0x000fea0003800000 */
[----:B------:R-:W2:Y:S02]  /*0930*/  LDC.64 R2, c[0x0][0x900] ;  /* 0x00024000ff027b82 */ /* 0x000ea40000000a00 */
[----:B--2---:R-:W-:-:S05]  /*0940*/  IMAD.WIDE R2, R5, 0x4, R2 ;  /* 0x0000000405027825 */ /* 0x004fca00078e0202 */
[----:B-1----:R2:W5:Y:S01]  /*0950*/  LDG.E R0, desc[UR36][R2.64] ;  /* 0x0000002402007981 */ /* 0x002562000c1e1900 */
[----:B------:R-:W-:Y:S05]  /*0960*/  BRA `(.L_x_3354) ;  /* 0x00000000002c7947 */ /* 0x000fea0003800000 */
.L_x_3353:
[----:B------:R-:W-:Y:S02]  /*0970*/  ULDC.64 UR4, c[0x0][0x8f8] ;  /* 0x00023e0000047ab9 */ /* 0x000fe40000000a00 */
[----:B------:R-:W-:-:S04]  /*0980*/  ISETP.NE.U32.AND P0, PT, RZ, UR4, PT ;  /* 0x00000004ff007c0c */ /* 0x000fc8000bf05070 */
[----:B------:R-:W-:-:S13]  /*0990*/  ISETP.NE.AND.EX P0, PT, RZ, UR5, PT, P0 ;  /* 0x00000005ff007c0c */ /* 0x000fda000bf05300 */
[----:B------:R-:W-:Y:S05]  /*09a0*/  @!P0 BRA `(.L_x_3355) ;  /* 0x0000000000188947 */ /* 0x000fea0003800000 */
[----:B------:R-:W2:Y:S02]  /*09b0*/  LDC.64 R2, c[0x0][0x8f8] ;  /* 0x00023e00ff027b82 */ /* 0x000ea40000000a00 */
[----:B--2---:R-:W-:-:S05]  /*09c0*/  IMAD.WIDE R2, R5, 0x4, R2 ;  /* 0x0000000405027825 */ /* 0x004fca00078e0202 */
[----:B-1----:R-:W2:Y:S04]  /*09d0*/  LDG.E R0, desc[UR36][R2.64] ;  /* 0x0000002402007981 */ /* 0x002ea8000c1e1900 */
[----:B------:R-:W2:Y:S02]  /*09e0*/  LDG.E R7, desc[UR36][R2.64+0x4] ;  /* 0x0000042402077981 */ /* 0x000ea4000c1e1900 */
[----:B--2---:R-:W-:Y:S01]  /*09f0*/  IADD3 R0, -R0, R7, RZ ;  /* 0x0000000700007210 */ /* 0x004fe20007ffe1ff */
[----:B------:R-:W-:Y:S06]  /*0a00*/  BRA `(.L_x_3354) ;  /* 0x0000000000047947 */ /* 0x000fec0003800000 */
.L_x_3355:
[----:B-1----:R-:W1:Y:S02]  /*0a10*/  LDC R0, c[0x0][0x8f4] ;  /* 0x00023d00ff007b82 */ /* 0x002e640000000800 */
.L_x_3354:
[----:B------:R-:W3:Y:S01]  /*0a20*/  LDL R4, [R1+0x30] ;  /* 0x0000300001047983 */ /* 0x000ee20000100800 */
[----:B-1---5:R-:W-:-:S05]  /*0a30*/  VIADD R0, R0, 0x7f ;  /* 0x0000007f00007836 */ /* 0x022fca0000000000 */
[----:B--2---:R-:W-:-:S04]  /*0a40*/  SHF.R.S32.HI R3, RZ, 0x1f, R0 ;  /* 0x0000001fff037819 */ /* 0x004fc80000011400 */
[----:B------:R-:W-:-:S04]  /*0a50*/  LEA.HI R3, R3, R0, RZ, 0x7 ;  /* 0x0000000003037211 */ /* 0x000fc800078f38ff */
[----:B------:R-:W-:-:S04]  /*0a60*/  SHF.R.S32.HI R3, RZ, 0x7, R3 ;  /* 0x00000007ff037819 */ /* 0x000fc80000011403 */
[----:B---3--:R-:W-:-:S04]  /*0a70*/  ISETP.GE.AND P0, PT, R4, R3, PT ;  /* 0x000000030400720c */ /* 0x008fc80003f06270 */
[----:B------:R-:W-:-:S04]  /*0a80*/  SEL R6, R5, 0xffffffff, !P0 ;  /* 0xffffffff05067807 */ /* 0x000fc80004000000 */
[----:B------:R-:W-:Y:S01]  /*0a90*/  ISETP.GE.AND P0, PT, R6, RZ, PT ;  /* 0x000000ff0600720c */ /* 0x000fe20003f06270 */
[----:B------:R1:W-:-:S12]  /*0aa0*/  STL [R1+0x34], R6 ;  /* 0x0000340601007387 */ /* 0x0003d80000100800 */
[----:B-1----:R-:W-:Y:S05]  /*0ab0*/  @!P0 BRA `(.L_x_3356) ;  /* 0x000000d800748947 */ /* 0x002fea0003800000 */
[----:B------:R-:W1:Y:S01]  /*0ac0*/  LDC R0, c[0x0][0x290] ;  /* 0x0000a400ff007b82 */ /* 0x000e620000000800 */
[----:B------:R-:W2:Y:S01]  /*0ad0*/  S2R R2, SR_TID.X ;  /* 0x0000000000027919 */ /* 0x000ea20000002100 */
[----:B------:R-:W-:Y:S02]  /*0ae0*/  ULDC.64 UR4, c[0x0][0x780] ;  /* 0x0001e00000047ab9 */ /* 0x000fe40000000a00 */
[----:B------:R-:W-:-:S04]  /*0af0*/  ISETP.NE.U32.AND P0, PT, RZ, UR4, PT ;  /* 0x00000004ff007c0c */ /* 0x000fc8000bf05070 */
[----:B------:R-:W-:Y:S01]  /*0b00*/  ISETP.NE.AND.EX P0, PT, RZ, UR5, PT, P0 ;  /* 0x00000005ff007c0c */ /* 0x000fe2000bf05300 */
[----:B-1----:R1:W-:Y:S01]  /*0b10*/  STL [R1+0x10], R0 ;  /* 0x0000100001007387 */ /* 0x0023e20000100800 */
[----:B--2---:R-:W-:-:S11]  /*0b20*/  VIADD R18, R2, 0xffffff80 ;  /* 0xffffff8002127836 */ /* 0x004fd60000000000 */
[----:B------:R-:W-:Y:S05]  /*0b30*/  @!P0 BRA `(.L_x_3357) ;  /* 0x0000000000108947 */ /* 0x000fea0003800000 */
[----:B------:R-:W2:Y:S02]  /*0b40*/  LDC.64 R236, c[0x0][0x780] ;  /* 0x0001e000ffec7b82 */ /* 0x000ea40000000a00 */
[----:B--2---:R-:W-:-:S06]  /*0b50*/  IMAD.WIDE R236, R6, 0x4, R236 ;  /* 0x0000000406ec7825 */ /* 0x004fcc00078e02ec */
[----:B------:R2:W5:Y:S01]  /*0b60*/  LDG.E R236, desc[UR36][R236.64] ;  /* 0x00000024ecec7981 */ /* 0x000562000c1e1900 */
[----:B------:R-:W-:Y:S05]  /*0b70*/  BRA `(.L_x_3358) ;  /* 0x0000000000287947 */ /* 0x000fea0003800000 */
.L_x_3357:
[----:B------:R-:W-:Y:S01]  /*0b80*/  ULDC.64 UR4, c[0x0][0x770] ;  /* 0x0001dc0000047ab9 */ /* 0x000fe20000000a00 */
[----:B------:R-:W3:Y:S01]  /*0b90*/  LDC R236, c[0x0][0x280] ;  /* 0x0000a000ffec7b82 */ /* 0x000ee20000000800 */
[----:B------:R-:W-:-:S04]  /*0ba0*/  ISETP.NE.U32.AND P0, PT, RZ, UR4, PT ;  /* 0x00000004ff007c0c */ /* 0x000fc8000bf05070 */
[----:B------:R-:W-:-:S13]  /*0bb0*/  ISETP.NE.AND.EX P0, PT, RZ, UR5, PT, P0 ;  /* 0x00000005ff007c0c */ /* 0x000fda000bf05300 */
[----:B------:R-:W-:Y:S05]  /*0bc0*/  @!P0 BRA `(.L_x_3358) ;  /* 0x0000000000148947 */ /* 0x000fea0003800000 */
[----:B------:R-:W2:Y:S02]  /*0bd0*/  LDC.64 R2, c[0x0][0x770] ;  /* 0x0001dc00ff027b82 */ /* 0x000ea40000000a00 */
[----:B--2---:R-:W-:-:S05]  /*0be0*/  IMAD.WIDE R2, R6, 0x4, R2 ;  /* 0x0000000406027825 */ /* 0x004fca00078e0202 */
[----:B---3--:R-:W2:Y:S04]  /*0bf0*/  LDG.E R236, desc[UR36][R2.64] ;  /* 0x0000002402ec7981 */ /* 0x008ea8000c1e1900 */
[----:B------:R-:W2:Y:S02]  /*0c00*/  LDG.E R5, desc[UR36][R2.64+0x4] ;  /* 0x0000042402057981 */ /* 0x000ea4000c1e1900 */
[----:B--2---:R-:W-:-:S07]  /*0c10*/  IMAD.IADD R236, R5, 0x1, -R236 ;  /* 0x0000000105ec7824 */ /* 0x004fce00078e0aec */
.L_x_3358:
[----:B------:R-:W-:Y:S02]  /*0c20*/  ULDC.64 UR4, c[0x0][0x788] ;  /* 0x0001e20000047ab9 */ /* 0x000fe40000000a00 */
[----:B------:R-:W-:-:S04]  /*0c30*/  ISETP.NE.U32.AND P0, PT, RZ, UR4, PT ;  /* 0x00000004ff007c0c */ /* 0x000fc8000bf05070 */
[----:B------:R-:W-:-:S13]  /*0c40*/  ISETP.NE.AND.EX P0, PT, RZ, UR5, PT, P0 ;  /* 0x00000005ff007c0c */ /* 0x000fda000bf05300 */
[----:B------:R-:W-:Y:S05]  /*0c50*/  @!P0 BRA `(.L_x_3359) ;  /* 0x0000000000148947 */ /* 0x000fea0003800000 */
[----:B------:R-:W4:Y:S02]  /*0c60*/  LDC.64 R2, c[0x0][0x788] ;  /* 0x0001e200ff027b82 */ /* 0x000f240000000a00 */
[----:B----4-:R-:W-:-:S05]  /*0c70*/  IMAD.WIDE R2, R6, 0x4, R2 ;  /* 0x0000000406027825 */ /* 0x010fca00078e0202 */
[----:B-1----:R-:W4:Y:S04]  /*0c80*/  LDG.E R0, desc[UR36][R2.64] ;  /* 0x0000002402007981 */ /* 0x002f28000c1e1900 */
[----:B----4-:R1:W-:Y:S01]  /*0c90*/  STL [R1+0x10], R0 ;  /* 0x0000100001007387 */ /* 0x0103e20000100800 */
[----:B------:R-:W-:Y:S05]  /*0ca0*/  BRA `(.L_x_3360) ;  /* 0x0000000000287947 */ /* 0x000fea0003800000 */
.L_x_3359:
[----:B------:R-:W-:Y:S02]  /*0cb0*/  ULDC.64 UR4, c[0x0][0x778] ;  /* 0x0001de0000047ab9 */ /* 0x000fe40000000a00 */
[----:B------:R-:W-:-:S04]  /*0cc0*/  ISETP.NE.U32.AND P0, PT, RZ, UR4, PT ;  /* 0x00000004ff007c0c */ /* 0x000fc8000bf05070 */
[----:B------:R-:W-:-:S13]  /*0cd0*/  ISETP.NE.AND.EX P0, PT, RZ, UR5, PT, P0 ;  /* 0x00000005ff007c0c */ /* 0x000fda000bf05300 */
[----:B------:R-:W-:Y:S05]  /*0ce0*/  @!P0 BRA `(.L_x_3360) ;  /* 0x0000000000188947 */ /* 0x000fea0003800000 */
[----:B------:R-:W4:Y:S02]  /*0cf0*/  LDC.64 R2, c[0x0][0x778] ;  /* 0x0001de00ff027b82 */ /* 0x000f240000000a00 */
[----:B----4-:R-:W-:-:S05]  /*0d00*/  IMAD.WIDE R2, R6, 0x4, R2 ;  /* 0x0000000406027825 */ /* 0x010fca00078e0202 */
[----:B-1----:R-:W4:Y:S04]  /*0d10*/  LDG.E R0, desc[UR36][R2.64] ;  /* 0x0000002402007981 */ /* 0x002f28000c1e1900 */
[----:B------:R-:W4:Y:S02]  /*0d20*/  LDG.E R5, desc[UR36][R2.64+0x4] ;  /* 0x0000042402057981 */ /* 0x000f24000c1e1900 */
[----:B----4-:R-:W-:-:S05]  /*0d30*/  IADD3 R0, -R0, R5, RZ ;  /* 0x0000000500007210 */ /* 0x010fca0007ffe1ff */
[----:B------:R4:W-:Y:S02]  /*0d40*/  STL [R1+0x10], R0 ;  /* 0x0000100001007387 */ /* 0x0009e40000100800 */
.L_x_3360:
[----:B-1--4-:R-:W3:Y:S01]  /*0d50*/  LDL R0, [R1+0x10] ;  /* 0x0000100001007983 */ /* 0x012ee20000100800 */
[----:B------:R-:W1:Y:S01]  /*0d60*/  LDC R3, c[0x0][0x74c] ;  /* 0x0001d300ff037b82 */ /* 0x000e620000000800 */
[----:B------:R-:W-:Y:S02]  /*0d70*/  PLOP3.LUT P0, PT, PT, PT, PT, 0x80, 0x0 ;  /* 0x000000000000781c */ /* 0x000fe40003f0f070 */
        /* <DEDUP_REMOVED lines=32> */
[----:B---3-5:R-:W-:-:S04]  /*0f80*/  IMAD.IADD R0, R236, 0x1, -R0 ;  /* 0x00000001ec007824 */ /* 0x028fc800078e0a00 */
[----:B------:R-:W-:Y:S02]  /*0f90*/  IMAD R2, R4, 0x80, R0 ;  /* 0x0000008004027824 */ /* 0x000fe400078e0200 */
[----:B------:R-:W-:-:S03]  /*0fa0*/  VIADD R0, R236, 0x5f ;  /* 0x0000005fec007836 */ /* 0x000fc60000000000 */
[----:B-1----:R-:W-:Y:S01]  /*0fb0*/  IADD3 R2, R2, -R3, RZ ;  /* 0x8000000302027210 */ /* 0x002fe20007ffe0ff */
        /* <DEDUP_REMOVED lines=10> */
[----:B------:R-:W-:-:S04]  /*1060*/  MOV R0, RZ ;  /* 0x000000ff00007202 */ /* 0x000fc80000000f00 */
[----:B------:R-:W-:-:S13]  /*1070*/  LOP3.LUT P0, RZ, R0, 0x3ff, RZ, 0xc0, !PT ;  /* 0x000003ff00ff7812 */ /* 0x000fda000780c0ff */
[----:B------:R-:W-:Y:S05]  /*1080*/  @!P0 BRA `(.L_x_3362) ;  /* 0x00000000007c8947 */ /* 0x000fea0003800000 */
[----:B------:R-:W-:Y:S01]  /*1090*/  MOV R2, 0x0 ;  /* 0x0000000000027802 */ /* 0x000fe20000000f00 */
[----:B------:R-:W-:Y:S01]  /*10a0*/  ULDC.64 UR4, c[0x4][0x90] ;  /* 0x0100240000047ab9 */ /* 0x000fe20000000a00 */
[----:B------:R-:W-:Y:S01]  /*10b0*/  ULDC.64 UR6, c[0x4][0x28] ;  /* 0x01000a0000067ab9 */ /* 0x000fe20000000a00 */
[----:B------:R-:W-:Y:S01]  /*10c0*/  IMAD.U32 R4, RZ, RZ, UR4 ;  /* 0x00000004ff047e24 */ /* 0x000fe2000f8e00ff */
[----:B------:R1:W3:Y:S01]  /*10d0*/  LDC.64 R14, c[0x4][R2] ;  /* 0x01000000020e7b82 */ /* 0x0002e20000000a00 */
        /* <DEDUP_REMOVED lines=10> */
[----:B--23--:R-:W-:Y:S05]  /*1180*/  CALL.ABS.NOINC R14 ;  /* 0x000000000e007343 */ /* 0x00cfea0003c00000 */
.L_x_3363:
        /* <DEDUP_REMOVED lines=15> */
.L_x_3362:
        /* <DEDUP_REMOVED lines=21> */
[----:B--23--:R-:W-:Y:S05]  /*13d0*/  CALL.ABS.NOINC R14 ;  /* 0x000000000e007343 */ /* 0x00cfea0003c00000 */
.L_x_3365:
        /* <DEDUP_REMOVED lines=15> */
.L_x_3364:
[----:B------:R-:W-:Y:S01]  /*14d0*/  SHF.R.S32.HI R7, RZ, 0x1f, R18 ;  /* 0x0000001fff077819 */ /* 0x000fe20000011412 */
[----:B------:R-:W-:-:S03]  /*14e0*/  UMOV UR4, 0xffffffff ;  /* 0xffffffff00047882 */ /* 0x000fc60000000000 */
[----:B------:R-:W-:-:S04]  /*14f0*/  LEA.HI R0, R7, R18, RZ, 0x7 ;  /* 0x0000001207007211 */ /* 0x000fc800078f38ff */
[----:B------:R-:W-:Y:S01]  /*1500*/  SHF.R.S32.HI R13, RZ, 0x7, R0 ;  /* 0x00000007ff0d7819 */ /* 0x000fe20000011400 */
[----:B------:R-:W-:Y:S06]  /*1510*/  BRA.DIV UR4, `(.L_x_3366) ;  /* 0x000000ce04e47947 */ /* 0x000fec000b800000 */
[----:B------:R1:W3:Y:S02]  /*1520*/  SHFL.IDX PT, R14, R13, RZ, 0x1f ;  /* 0x00001fff0d0e7589 */ /* 0x0002e400000e0000 */
.L_x_3464:
[----:B------:R-:W-:Y:S02]  /*1530*/  SHF.L.U32 R2, RZ, 0x1f, RZ ;  /* 0x0000001fff027819 */ /* 0x000fe400000006ff */
[CC--:B------:R-:W-:Y:S02]  /*1540*/  LEA.HI R8, R7.reuse, R18.reuse, RZ, 0x5 ;  /* 0x0000001207087211 */ /* 0x0c0fe400078f28ff */
[----:B------:R-:W4:Y:S01]  /*1550*/  SYNCS.PHASECHK.TRANS64.TRYWAIT P0, [R17+URZ+0x26800], R2 ;  /* 0x02680002110075a7 */ /* 0x000f22000800017f */
[----:B------:R-:W-:Y:S01]  /*1560*/  LEA.HI R5, R7, R18, RZ, 0x4 ;  /* 0x0000001207057211 */ /* 0x000fe200078f20ff */
[----:B----4-:R-:W-:Y:S06]  /*1570*/  @P0 BRA `(.L_x_3367) ;  /* 0x0000000000080947 */ /* 0x010fec0003800000 */
[----:B------:R-:W4:Y:S02]  /*1580*/  SYNCS.PHASECHK.TRANS64.TRYWAIT P0, [R17+URZ+0x26800], R2 ;  /* 0x02680002110075a7 */ /* 0x000f24000800017f */
[----:B----4-:R-:W-:Y:S05]  /*1590*/  @!P0 BRA `(.L_x_3368) ;  /* 0x000000cc00e08947 */ /* 0x010fea0003800000 */
.L_x_3367:
[----:B------:R-:W5:Y:S04]  /*15a0*/  LDL R12, [R1+0x10] ;  /* 0x00001000010c7983 */ /* 0x000f680000100800 */
[----:B------:R-:W2:Y:S01]  /*15b0*/  LDL R11, [R1+0x30] ;  /* 0x00003000010b7983 */ /* 0x000ea20000100800 */
[----:B----4-:R-:W-:Y:S01]  /*15c0*/  SHF.R.S32.HI R2, RZ, 0x5, R8 ;  /* 0x00000005ff027819 */ /* 0x010fe20000011408 */
[----:B------:R-:W-:Y:S01]  /*15d0*/  IMAD.SHL.U32 R3, R18, 0x40, RZ ;  /* 0x0000004012037824 */ /* 0x000fe200078e00ff */
[----:B------:R-:W-:Y:S01]  /*15e0*/  SHF.R.S32.HI R6, RZ, 0x4, R5 ;  /* 0x00000004ff067819 */ /* 0x000fe20000011405 */
[----:B------:R-:W4:Y:S01]  /*15f0*/  LDL R15, [R1+0x2c] ;  /* 0x00002c00010f7983 */ /* 0x000f220000100800 */
[----:B------:R-:W-:Y:S01]  /*1600*/  ULDC UR4, c[0x0][0x74c] ;  /* 0x0001d30000047ab9 */ /* 0x000fe20000000800 */
[----:B------:R-:W-:Y:S01]  /*1610*/  IMAD.SHL.U32 R4, R2, 0x10, RZ ;  /* 0x0000001002047824 */ /* 0x000fe200078e00ff */
[----:B------:R-:W-:-:S02]  /*1620*/  LEA.HI R9, R5, R6, RZ, 0x1 ;  /* 0x0000000605097211 */ /* 0x000fc400078f08ff */
[----:B------:R-:W-:Y:S02]  /*1630*/  LOP3.LUT R3, R3, 0x1c0, RZ, 0xc0, !PT ;  /* 0x000001c003037812 */ /* 0x000fe400078ec0ff */
[----:B------:R-:W-:Y:S02]  /*1640*/  LOP3.LUT R9, R9, 0x7ffffe, RZ, 0xc0, !PT ;  /* 0x007ffffe09097812 */ /* 0x000fe400078ec0ff */
[----:B------:R-:W-:Y:S02]  /*1650*/  LEA.HI R2, R7, R18, RZ, 0x3 ;  /* 0x0000001207027211 */ /* 0x000fe400078f18ff */
[----:B------:R-:W-:Y:S01]  /*1660*/  LOP3.LUT R5, R3, 0x30, R4, 0xf8, !PT ;  /* 0x0000003003057812 */ /* 0x000fe200078ef804 */
[----:B------:R-:W-:Y:S01]  /*1670*/  IMAD.IADD R6, R6, 0x1, -R9 ;  /* 0x0000000106067824 */ /* 0x000fe200078e0a09 */
[----:B------:R-:W-:Y:S02]  /*1680*/  SHF.R.U32.HI R3, RZ, 0x3, R3 ;  /* 0x00000003ff037819 */ /* 0x000fe40000011603 */
[----:B------:R-:W-:Y:S01]  /*1690*/  LOP3.LUT R4, R5, 0x8, R2, 0xf8, !PT ;  /* 0x0000000805047812 */ /* 0x000fe200078ef802 */
[----:B------:R-:W-:Y:S01]  /*16a0*/  IMAD R6, R13, 0xc, R6 ;  /* 0x0000000c0d067824 */ /* 0x000fe200078e0206 */
[----:B---3--:R-:W-:-:S02]  /*16b0*/  LEA.HI R2, R14, R14, RZ, 0x1 ;  /* 0x0000000e0e027211 */ /* 0x008fc400078f08ff */
[----:B------:R-:W-:Y:S02]  /*16c0*/  LOP3.LUT R3, R4, R3, RZ, 0x3c, !PT ;  /* 0x0000000304037212 */ /* 0x000fe400078e3cff */
[----:B------:R-:W-:Y:S02]  /*16d0*/  LOP3.LUT R5, R2, 0xfffffffe, RZ, 0xc0, !PT ;  /* 0xfffffffe02057812 */ /* 0x000fe400078ec0ff */
[----:B------:R-:W-:Y:S02]  /*16e0*/  LEA R2, R6, R3, 0x9 ;  /* 0x0000000306027211 */ /* 0x000fe400078e48ff */
[----:B------:R-:W-:Y:S01]  /*16f0*/  LOP3.LUT R3, R0, 0xffffff80, RZ, 0xc0, !PT ;  /* 0xffffff8000037812 */ /* 0x000fe200078ec0ff */
[----:B------:R-:W-:-:S04]  /*1700*/  IMAD.IADD R5, R14, 0x1, -R5 ;  /* 0x000000010e057824 */ /* 0x000fc800078e0a05 */
[----:B------:R-:W-:-:S05]  /*1710*/  IMAD.IADD R6, R18, 0x1, -R3 ;  /* 0x0000000112067824 */ /* 0x000fca00078e0a03 */
[--C-:B------:R-:W-:Y:S01]  /*1720*/  SHF.R.S32.HI R14, RZ, 0x1f, R6.reuse ;  /* 0x0000001fff0e7819 */ /* 0x100fe20000011406 */
[----:B------:R3:W-:Y:S04]  /*1730*/  STL [R1+0x18], R2 ;  /* 0x0000180201007387 */ /* 0x0007e80000100800 */
[----:B------:R1:W-:Y:S01]  /*1740*/  STL [R1+0x20], R14 ;  /* 0x0000200e01007387 */ /* 0x0003e20000100800 */
[----:B---3--:R-:W-:-:S05]  /*1750*/  IMAD R2, R13, 0x300, R6 ;  /* 0x000003000d027824 */ /* 0x008fca00078e0206 */
[----:B------:R-:W-:Y:S01]  /*1760*/  SHF.L.U32 R2, R2, 0x2, RZ ;  /* 0x0000000202027819 */ /* 0x000fe200000006ff */
        /* <DEDUP_REMOVED lines=34> */
[----:B------:R-:W-:Y:S01]  /*1990*/  IMAD R2, R2, 0x4, R17 ;  /* 0x0000000402027824 */ /* 0x000fe200078e0211 */
[----:B-----5:R-:W-:-:S04]  /*19a0*/  IADD3 R10, -R12, 0x7f, R236 ;  /* 0x0000007f0c0a7810 */ /* 0x020fc80007ffe1ec */
[----:B--2---:R-:W-:-:S05]  /*19b0*/  LEA R10, R11, R10, 0x7 ;  /* 0x0000000a0b0a7211 */ /* 0x004fca00078e38ff */
[----:B------:R-:W-:-:S04]  /*19c0*/  VIADD R10, R10, -UR4 ;  /* 0x800000040a0a7c36 */ /* 0x000fc80008000000 */
[----:B------:R-:W-:-:S05]  /*19d0*/  IMAD.HI R10, R10, 0x2aaaaaab, RZ ;  /* 0x2aaaaaab0a0a7827 */ /* 0x000fca00078e02ff */
[----:B------:R-:W-:-:S04]  /*19e0*/  SHF.R.U32.HI R9, RZ, 0x1f, R10 ;  /* 0x0000001fff097819 */ /* 0x000fc8000001160a */
[----:B------:R-:W-:Y:S02]  /*19f0*/  LEA.HI.SX32 R9, R10, R9, 0x1c ;  /* 0x000000090a097211 */ /* 0x000fe400078fe2ff */
[----:B------:R-:W-:Y:S02]  /*1a00*/  LEA.HI R10, R14, R6, RZ, 0x2 ;  /* 0x000000060e0a7211 */ /* 0x000fe400078f10ff */
[----:B----4-:R-:W-:-:S03]  /*1a10*/  VIADDMNMX R237, R9, 0x1, R15, PT ;  /* 0x0000000109ed7846 */ /* 0x010fc6000380010f */
[----:B------:R1:W-:Y:S01]  /*1a20*/  STL [R1+0x14], R10 ;  /* 0x0000140a01007387 */ /* 0x0003e20000100800 */
[----:B------:R-:W-:Y:S02]  /*1a30*/  ISETP.GE.AND P0, PT, R16, R237, PT ;  /* 0x000000ed1000720c */ /* 0x000fe40003f06270 */
[----:B------:R-:W-:-:S05]  /*1a40*/  LOP3.LUT R3, R10, 0xfffffffc, RZ, 0xc0, !PT ;  /* 0xfffffffc0a037812 */ /* 0x000fca00078ec0ff */
[----:B------:R-:W-:-:S06]  /*1a50*/  IMAD.IADD R3, R6, 0x1, -R3 ;  /* 0x0000000106037824 */ /* 0x000fcc00078e0a03 */
[----:B-1----:R-:W-:Y:S05]  /*1a60*/  @P0 BRA `(.L_x_3369) ;  /* 0x0000004000e80947 */ /* 0x002fea0003800000 */
        /* <DEDUP_REMOVED lines=12> */
[----:B------:R-:W-:Y:S02]  /*1b30*/  IADD3 R22, R13, -R6, RZ ;  /* 0x800000060d167210 */ /* 0x000fe40007ffe0ff */
[----:B------:R-:W-:Y:S02]  /*1b40*/  CS2R R144, SRZ ;  /* 0x0000000000907805 */ /* 0x000fe4000001ff00 */
        /* <DEDUP_REMOVED lines=8> */
[----:B------:R-:W-:Y:S01]  /*1bd0*/  LOP3.LUT R9, R6, 0xfffffffc, RZ, 0xc0, !PT ;  /* 0xfffffffc06097812 */ /* 0x000fe200078ec0ff */
[C---:B------:R-:W-:Y:S01]  /*1be0*/  VIADD R8, R11.reuse, 0x8 ;  /* 0x000000080b087836 */ /* 0x040fe20000000000 */
[--C-:B------:R-:W-:Y:S01]  /*1bf0*/  SHF.R.S32.HI R14, RZ, 0x2, R10.reuse ;  /* 0x00000002ff0e7819 */ /* 0x100fe2000001140a */
[----:B------:R-:W-:Y:S01]  /*1c00*/  VIADD R15, R11, 0x10 ;  /* 0x000000100b0f7836 */ /* 0x000fe20000000000 */
        /* <DEDUP_REMOVED lines=18> */
[----:B------:R-:W-:Y:S01]  /*1d30*/  IADD3 R23, R23, R21, -R14 ;  /* 0x0000001517177210 */ /* 0x000fe20007ffe80e */
[----:B------:R-:W-:Y:S01]  /*1d40*/  IMAD.HI R20, R19, 0x2aaaaaab, RZ ;  /* 0x2aaaaaab13147827 */ /* 0x000fe200078e02ff */
[----:B------:R-:W-:Y:S02]  /*1d50*/  LOP3.LUT R4, R4, 0xfffffffe, RZ, 0xc0, !PT ;  /* 0xfffffffe04047812 */ /* 0x000fe400078ec0ff */
[----:B------:R-:W-:Y:S02]  /*1d60*/  CS2R R122, SRZ ;  /* 0x00000000007a7805 */ /* 0x000fe4000001ff00 */
[----:B------:R-:W-:Y:S02]  /*1d70*/  SHF.R.U32.HI R7, RZ, 0x1, R6 ;  /* 0x00000001ff077819 */ /* 0x000fe40000011606 */
[----:B------:R-:W-:Y:S02]  /*1d80*/  CS2R R120, SRZ ;  /* 0x0000000000787805 */ /* 0x000fe4000001ff00 */
[----:B------:R-:W-:-:S02]  /*1d90*/  SHF.R.U32.HI R14, RZ, 0x1, R13 ;  /* 0x00000001ff0e7819 */ /* 0x000fc4000001160d */
[----:B------:R-:W-:Y:S02]  /*1da0*/  CS2R R182, SRZ ;  /* 0x0000000000b67805 */ /* 0x000fe4000001ff00 */
[----:B------:R-:W-:Y:S02]  /*1db0*/  SHF.R.U32.HI R21, RZ, 0x1, R20 ;  /* 0x00000001ff157819 */ /* 0x000fe40000011614 */
[----:B------:R-:W-:Y:S02]  /*1dc0*/  CS2R R180, SRZ ;  /* 0x0000000000b47805 */ /* 0x000fe4000001ff00 */
[----:B------:R-:W-:Y:S02]  /*1dd0*/  IADD3 R4, R11, -R4, RZ ;  /* 0x800000040b047210 */ /* 0x000fe40007ffe0ff */
[----:B------:R-:W-:Y:S02]  /*1de0*/  CS2R R178, SRZ ;  /* 0x0000000000b27805 */ /* 0x000fe4000001ff00 */
[----:B------:R-:W-:-:S02]  /*1df0*/  LEA.HI R7, R6, R7, RZ, 0x1 ;  /* 0x0000000706077211 */ /* 0x000fc400078f08ff */
[----:B------:R-:W-:Y:S02]  /*1e00*/  CS2R R176, SRZ ;  /* 0x0000000000b07805 */ /* 0x000fe4000001ff00 */
[----:B------:R-:W-:Y:S02]  /*1e10*/  LEA.HI R13, R13, R14, RZ, 0x1 ;  /* 0x0000000e0d0d7211 */ /* 0x000fe400078f08ff */
[----:B------:R-:W-:Y:S02]  /*1e20*/  CS2R R174, SRZ ;  /* 0x0000000000ae7805 */ /* 0x000fe4000001ff00 */
[----:B------:R-:W-:Y:S01]  /*1e30*/  LOP3.LUT R11, R10, 0xfffffffe, RZ, 0xc0, !PT ;  /* 0xfffffffe0a0b7812 */ /* 0x000fe200078ec0ff */
[----:B------:R-:W-:Y:S01]  /*1e40*/  IMAD R7, R7, -0xc, R0 ;  /* 0xfffffff407077824 */ /* 0x000fe200078e0200 */
[----:B------:R-:W-:Y:S01]  /*1e50*/  LEA.HI R20, R20, R21, RZ, 0x1 ;  /* 0x0000001514147211 */ /* 0x000fe200078f08ff */
[----:B------:R-:W-:Y:S01]  /*1e60*/  IMAD R12, R13, -0xc, R12 ;  /* 0xfffffff40d0c7824 */ /* 0x000fe200078e020c */
[----:B------:R-:W-:Y:S01]  /*1e70*/  LOP3.LUT R18, R18, 0xfffffffe, RZ, 0xc0, !PT ;  /* 0xfffffffe12127812 */ /* 0x000fe200078ec0ff */
[----:B------:R-:W-:Y:S01]  /*1e80*/  IMAD.IADD R11, R8, 0x1, -R11 ;  /* 0x00000001080b7824 */ /* 0x000fe200078e0a0b */
[----:B------:R-:W-:Y:S01]  /*1e90*/  CS2R R172, SRZ ;  /* 0x0000000000ac7805 */ /* 0x000fe2000001ff00 */
[----:B------:R-:W-:Y:S01]  /*1ea0*/  IMAD R19, R20, -0xc, R19 ;  /* 0xfffffff414137824 */ /* 0x000fe200078e0213 */
[----:B------:R-:W-:Y:S01]  /*1eb0*/  CS2R R170, SRZ ;  /* 0x0000000000aa7805 */ /* 0x000fe2000001ff00 */
[----:B------:R-:W-:Y:S01]  /*1ec0*/  IMAD.IADD R18, R15, 0x1, -R18 ;  /* 0x000000010f127824 */ /* 0x000fe200078e0a12 */
[----:B------:R-:W-:Y:S01]  /*1ed0*/  LEA R0, R12, R11, 0x3 ;  /* 0x0000000b0c007211 */ /* 0x000fe200078e18ff */
[----:B------:R-:W-:Y:S01]  /*1ee0*/  IMAD R4, R7, 0x8, R4 ;  /* 0x0000000807047824 */ /* 0x000fe200078e0204 */
[----:B------:R-:W-:Y:S01]  /*1ef0*/  CS2R R168, SRZ ;  /* 0x0000000000a87805 */ /* 0x000fe2000001ff00 */
[----:B------:R-:W-:Y:S01]  /*1f00*/  IMAD R6, R19, 0x8, R18 ;  /* 0x0000000813067824 */ /* 0x000fe200078e0212 */
[----:B------:R-:W-:Y:S01]  /*1f10*/  CS2R R166, SRZ ;  /* 0x0000000000a67805 */ /* 0x000fe2000001ff00 */
[----:B------:R-:W-:Y:S01]  /*1f20*/  IMAD R8, R22, -0x40, R23 ;  /* 0xffffffc016087824 */ /* 0x000fe200078e0217 */
[----:B------:R1:W-:Y:S01]  /*1f30*/  STL [R1+0x8], R4 ;  /* 0x0000080401007387 */ /* 0x0003e20000100800 */
[----:B------:R-:W-:-:S02]  /*1f40*/  CS2R R164, SRZ ;  /* 0x0000000000a47805 */ /* 0x000fc4000001ff00 */
[----:B------:R-:W-:Y:S02]  /*1f50*/  CS2R R162, SRZ ;  /* 0x0000000000a27805 */ /* 0x000fe4000001ff00 */
[----:B------:R-:W-:Y:S01]  /*1f60*/  CS2R R160, SRZ ;  /* 0x0000000000a07805 */ /* 0x000fe2000001ff00 */
[----:B------:R2:W-:Y:S01]  /*1f70*/  STL [R1+0x4], R0 ;  /* 0x0000040001007387 */ /* 0x0005e20000100800 */
[----:B------:R-:W-:Y:S02]  /*1f80*/  CS2R R158, SRZ ;  /* 0x00000000009e7805 */ /* 0x000fe4000001ff00 */
[----:B------:R-:W-:Y:S02]  /*1f90*/  CS2R R156, SRZ ;  /* 0x00000000009c7805 */ /* 0x000fe4000001ff00 */
[----:B------:R-:W-:Y:S01]  /*1fa0*/  CS2R R154, SRZ ;  /* 0x00000000009a7805 */ /* 0x000fe2000001ff00 */
[----:B------:R3:W-:Y:S01]  /*1fb0*/  STL [R1], R6 ;  /* 0x0000000601007387 */ /* 0x0007e20000100800 */
[----:B------:R-:W-:Y:S01]  /*1fc0*/  CS2R R152, SRZ ;  /* 0x0000000000987805 */ /* 0x000fe2000001ff00 */
[----:B-1----:R-:W-:-:S02]  /*1fd0*/  IMAD.MOV.U32 R4, RZ, RZ, RZ ;  /* 0x000000ffff047224 */ /* 0x002fc400078e00ff */
[----:B--2---:R-:W-:-:S07]  /*1fe0*/  IMAD.MOV.U32 R0, RZ, RZ, RZ ;  /* 0x000000ffff007224 */ /* 0x004fce00078e00ff */
.L_x_3380:
[----:B-1-3--:R-:W2:Y:S02]  /*1ff0*/  LDL R6, [R1+0xc] ;  /* 0x00000c0001067983 */ /* 0x00aea40000100800 */
[----:B--2---:R-:W-:-:S04]  /*2000*/  LOP3.LUT R6, R6, 0x1, RZ, 0xfc, !PT ;  /* 0x0000000106067812 */ /* 0x004fc800078efcff */
[----:B------:R-:W-:-:S13]  /*2010*/  ISETP.NE.AND P0, PT, R6, 0x3, PT ;  /* 0x000000030600780c */ /* 0x000fda0003f05270 */
[----:B------:R-:W-:Y:S05]  /*2020*/  @!P0 BRA `(.L_x_3370) ;  /* 0x0000000000048947 */ /* 0x000fea0003800000 */
[----:B------:R-:W-:Y:S01]  /*2030*/  BPT.TRAP 0x1 ;  /* 0x000000040000795c */ /* 0x000fe20000300000 */
.L_x_3370:
[----:B------:R-:W-:Y:S02]  /*2040*/  LEA R6, R0, R17, 0x3 ;  /* 0x0000001100067211 */ /* 0x000fe400078e18ff */
[----:B------:R-:W-:-:S04]  /*2050*/  SHF.L.U32 R19, R4, 0x1f, RZ ;  /* 0x0000001f04137819 */ /* 0x000fc800000006ff */
[----:B------:R1:W2:Y:S01]  /*2060*/  SYNCS.PHASECHK.TRANS64.TRYWAIT P1, [R6+URZ+0x26810], R19 ;  /* 0x02681013060075a7 */ /* 0x0002a2000802017f */
[----:B------:R-:W-:Y:S05]  /*2070*/  @!P0 BRA `(.L_x_3371) ;  /* 0x0000000000048947 */ /* 0x000fea0003800000 */
[----:B------:R-:W-:Y:S01]  /*2080*/  BPT.TRAP 0x1 ;  /* 0x000000040000795c */ /* 0x000fe20000300000 */
.L_x_3371:
[----:B------:R-:W-:-:S05]  /*2090*/  VIADD R7, R17, 0xe000 ;  /* 0x0000e00011077836 */ /* 0x000fca0000000000 */
[----:B------:R-:W-:-:S04]  /*20a0*/  SHF.R.U32.HI R7, RZ, 0x4, R7 ;  /* 0x00000004ff077819 */ /* 0x000fc80000011607 */
[----:B------:R-:W-:Y:S01]  /*20b0*/  LOP3.LUT R7, R7, 0x3fff, RZ, 0xc0, !PT ;  /* 0x00003fff07077812 */ /* 0x000fe200078ec0ff */
[----:B--2---:R-:W-:Y:S06]  /*20c0*/  @P1 BRA `(.L_x_3372) ;  /* 0x0000000000081947 */ /* 0x004fec0003800000 */
[----:B------:R-:W2:Y:S02]  /*20d0*/  SYNCS.PHASECHK.TRANS64.TRYWAIT P1, [R6+URZ+0x26810], R19 ;  /* 0x02681013060075a7 */ /* 0x000ea4000802017f */
[----:B--2---:R-:W-:Y:S05]  /*20e0*/  @!P1 BRA `(.L_x_3373) ;  /* 0x000000c400209947 */ /* 0x004fea0003800000 */
.L_x_3372:
[----:B------:R-:W-:Y:S05]  /*20f0*/  WARPSYNC.ALL ;  /* 0x0000000000007948 */ /* 0x000fea0003800000 */
[----:B------:R-:W-:Y:S01]  /*2100*/  LOP3.LUT R11, R7, 0x10000, RZ, 0xfc, !PT ;  /* 0x00010000070b7812 */ /* 0x000fe200078efcff */
[----:B------:R-:W-:Y:S01]  /*2110*/  IMAD R10, R5, 0x2000, R17 ;  /* 0x00002000050a7824 */ /* 0x000fe200078e0211 */
[----:B------:R-:W3:Y:S04]  /*2120*/  LDL R14, [R1+0x8] ;  /* 0x00000800010e7983 */ /* 0x000ee80000100800 */
[----:B------:R-:W-:Y:S01]  /*2130*/  R2UR UR9, R10 ;  /* 0x000000000a0972ca */ /* 0x000fe200000e0000 */
[----:B------:R-:W-:Y:S01]  /*2140*/  IMAD R11, R0, 0x300, R11 ;  /* 0x00000300000b7824 */ /* 0x000fe200078e020b */
[----:B------:R-:W4:Y:S04]  /*2150*/  LDL R13, [R1] ;  /* 0x00000000010d7983 */ /* 0x000f280000100800 */
[----:B------:R-:W-:Y:S01]  /*2160*/  R2UR UR8, R11 ;  /* 0x000000000b0872ca */ /* 0x000fe200000e0000 */
[----:B------:R-:W5:Y:S06]  /*2170*/  LDL R12, [R1+0x4] ;  /* 0x00000400010c7983 */ /* 0x000f6c0000100800 */
        /* <DEDUP_REMOVED lines=30> */
[C---:B---3--:R-:W-:Y:S01]  /*2360*/  IMAD R10, R0.reuse, 0x80, R14 ;  /* 0x00000080000a7824 */ /* 0x048fe200078e020e */
[C---:B-----5:R-:W-:Y:S01]  /*2370*/  LEA R12, R0.reuse, R12, 0x7 ;  /* 0x0000000c000c7211 */ /* 0x060fe200078e38ff */
[----:B----4-:R-:W-:Y:S02]  /*2380*/  IMAD R14, R0, 0x80, R13 ;  /* 0x00000080000e7824 */ /* 0x010fe400078e020d */
[C---:B------:R-:W-:Y:S02]  /*2390*/  IMAD R10, R3.reuse, 0x2, R10 ;  /* 0x00000002030a7824 */ /* 0x040fe400078e020a */
[C---:B------:R-:W-:Y:S01]  /*23a0*/  IMAD R18, R3.reuse, 0x2, R12 ;  /* 0x0000000203127824 */ /* 0x040fe200078e020c */
[----:B------:R-:W-:Y:S01]  /*23b0*/  LEA R20, R3, R14, 0x1 ;  /* 0x0000000e03147211 */ /* 0x000fe200078e08ff */
[--C-:B------:R-:W-:Y:S02]  /*23c0*/  IMAD R14, R10, 0x4, R17.reuse ;  /* 0x000000040a0e7824 */ /* 0x100fe400078e0211 */
[----:B------:R-:W-:-:S02]  /*23d0*/  IMAD R12, R18, 0x4, R17 ;  /* 0x00000004120c7824 */ /* 0x000fc400078e0211 */
[----:B------:R-:W-:Y:S01]  /*23e0*/  IMAD R15, R20, 0x4, R17 ;  /* 0x00000004140f7824 */ /* 0x000fe200078e0211 */
[----:B------:R-:W-:-:S05]  /*23f0*/  IADD3 R13, R17, 0x1a000, RZ ;  /* 0x0001a000110d7810 */ /* 0x000fca0007ffe0ff */
[--C-:B------:R-:W-:Y:S02]  /*2400*/  IMAD R184, R10, 0x4, R13.reuse ;  /* 0x000000040ab87824 */ /* 0x100fe400078e020d */
[--C-:B------:R-:W-:Y:S02]  /*2410*/  IMAD R11, R18, 0x4, R13.reuse ;  /* 0x00000004120b7824 */ /* 0x100fe400078e020d */
[----:B------:R-:W-:Y:S01]  /*2420*/  IMAD R13, R20, 0x4, R13 ;  /* 0x00000004140d7824 */ /* 0x000fe200078e020d */
[----:B------:R-:W-:Y:S02]  /*2430*/  WARPGROUP.DEPBAR.LE gsb0, 0x0 ;  /* 0x00008000000079c5 */ /* 0x000fe40000010000 */
[----:B------:R-:W3:Y:S04]  /*2440*/  LDS R14, [R14+0x1a000] ;  /* 0x01a000000e0e7984 */ /* 0x000ee80000000800 */
[----:B------:R-:W4:Y:S04]  /*2450*/  LDS R12, [R12+0x1a000] ;  /* 0x01a000000c0c7984 */ /* 0x000f280000000800 */
[----:B------:R-:W1:Y:S01]  /*2460*/  LDS R15, [R15+0x1a000] ;  /* 0x01a000000f0f7984 */ /* 0x000e620000000800 */
[----:B------:R-:W-:Y:S05]  /*2470*/  @!P0 BRA `(.L_x_3374) ;  /* 0x0000000000048947 */ /* 0x000fea0003800000 */
[----:B------:R-:W-:Y:S01]  /*2480*/  BPT.TRAP 0x1 ;  /* 0x000000040000795c */ /* 0x000fe20000300000 */
.L_x_3374:
[----:B------:R1:W1:Y:S01]  /*2490*/  SYNCS.PHASECHK.TRANS64.TRYWAIT P1, [R6+URZ+0x26830], R19 ;  /* 0x02683013060075a7 */ /* 0x000262000802017f */
[----:B------:R-:W-:Y:S05]  /*24a0*/  @!P0 BRA `(.L_x_3375) ;  /* 0x0000000000048947 */ /* 0x000fea0003800000 */
[----:B------:R-:W-:Y:S01]  /*24b0*/  BPT.TRAP 0x1 ;  /* 0x000000040000795c */ /* 0x000fe20000300000 */
.L_x_3375:
[----:B------:R-:W-:-:S04]  /*24c0*/  IADD3 R10, R17, 0x14000, RZ ;  /* 0x00014000110a7810 */ /* 0x000fc80007ffe0ff */
[----:B------:R-:W-:-:S04]  /*24d0*/  SHF.R.U32.HI R10, RZ, 0x4, R10 ;  /* 0x00000004ff0a7819 */ /* 0x000fc8000001160a */
[----:B------:R-:W-:-:S04]  /*24e0*/  LOP3.LUT R10, R10, 0x3fff, RZ, 0xc0, !PT ;  /* 0x00003fff0a0a7812 */ /* 0x000fc800078ec0ff */
[----:B------:R-:W-:Y:S01]  /*24f0*/  LOP3.LUT R21, R10, 0x10000, RZ, 0xfc, !PT ;  /* 0x000100000a157812 */ /* 0x000fe200078efcff */
[----:B-1----:R-:W-:Y:S06]  /*2500*/  @P1 BRA `(.L_x_3376) ;  /* 0x0000000000081947 */ /* 0x002fec0003800000 */
[----:B------:R-:W1:Y:S02]  /*2510*/  SYNCS.PHASECHK.TRANS64.TRYWAIT P1, [R6+URZ+0x26830], R19 ;  /* 0x02683013060075a7 */ /* 0x000e64000802017f */
[----:B-1----:R-:W-:Y:S05]  /*2520*/  @!P1 BRA `(.L_x_3377) ;  /* 0x000000c000249947 */ /* 0x002fea0003800000 */
.L_x_3376:
        /* <DEDUP_REMOVED lines=11> */
[----:B---3--:R-:W1:Y:S01]  /*25e0*/  SHFL.IDX PT, R227, R14, R9, 0x1f ;  /* 0x00001f090ee37589 */ /* 0x008e6200000e0000 */
[----:B------:R-:W-:Y:S01]  /*25f0*/  ULOP3.LUT UR9, UR9, 0x10000, URZ, 0xfc, !UPT ;  /* 0x0001000009097892 */ /* 0x000fe2000f8efc3f */
[----:B------:R-:W-:Y:S01]  /*2600*/  FMUL.FTZ R22, R77, UR10 ;  /* 0x0000000a4d167c20 */ /* 0x000fe20008410000 */
[----:B------:R-:W-:Y:S01]  /*2610*/  FMUL.FTZ R77, R84, UR10 ;  /* 0x0000000a544d7c20 */ /* 0x000fe20008410000 */
[----:B------:R-:W-:Y:S01]  /*2620*/  FMUL.FTZ R84, R91, UR10 ;  /* 0x0000000a5b547c20 */ /* 0x000fe20008410000 */
[----:B------:R-:W-:Y:S01]  /*2630*/  FMUL.FTZ R91, R98, UR10 ;  /* 0x0000000a625b7c20 */ /* 0x000fe20008410000 */
[----:B------:R-:W-:Y:S01]  /*2640*/  FMUL.FTZ R23, R78, UR10 ;  /* 0x0000000a4e177c20 */ /* 0x000fe20008410000 */
[----:B------:R-:W-:Y:S01]  /*2650*/  IMAD R98, R16, -0x60, R236 ;  /* 0xffffffa010627824 */ /* 0x000fe200078e02ec */
        /* <DEDUP_REMOVED lines=10> */
[----:B------:R-:W-:-:S02]  /*2700*/  IMAD R99, R3, -0x2, R98 ;  /* 0xfffffffe03637824 */ /* 0x000fc400078e0262 */
[----:B------:R-:W-:Y:S01]  /*2710*/  FMUL.FTZ R235, R73, UR10 ;  /* 0x0000000a49eb7c20 */ /* 0x000fe20008410000 */
[----:B------:R-:W-:Y:S01]  /*2720*/  FMUL.FTZ R18, R72, UR10 ;  /* 0x0000000a48127c20 */ /* 0x000fe20008410000 */
[----:B------:R-:W-:Y:S01]  /*2730*/  FMUL.FTZ R73, R80, UR10 ;  /* 0x0000000a50497c20 */ /* 0x000fe20008410000 */
[----:B------:R-:W-:Y:S02]  /*2740*/  IMAD.IADD R99, R99, 0x1, -R8 ;  /* 0x0000000163637824 */ /* 0x000fe400078e0a08 */
[----:B------:R-:W-:Y:S01]  /*2750*/  FMUL.FTZ R20, R75, UR10 ;  /* 0x0000000a4b147c20 */ /* 0x000fe20008410000 */
[----:B--2---:R-:W-:Y:S01]  /*2760*/  FMUL.FTZ R19, R74, UR10 ;  /* 0x0000000a4a137c20 */ /* 0x004fe20008410000 */
[----:B------:R-:W-:Y:S01]  /*2770*/  FMUL.FTZ R75, R82, UR10 ;  /* 0x0000000a524b7c20 */ /* 0x000fe20008410000 */
[C---:B------:R-:W-:Y:S01]  /*2780*/  VIADD R222, R99.reuse, 0x8 ;  /* 0x0000000863de7836 */ /* 0x040fe20000000000 */
[----:B------:R-:W-:Y:S01]  /*2790*/  SEL R208, R99, 0x60, P2 ;  /* 0x0000006063d07807 */ /* 0x000fe20001000000 */
        /* <DEDUP_REMOVED lines=11> */
[----:B------:R-:W-:Y:S01]  /*2850*/  ISETP.GT.AND P6, PT, R208, RZ, PT ;  /* 0x000000ffd000720c */ /* 0x000fe20003fc4270 */
[----:B------:R-:W-:Y:S01]  /*2860*/  FMUL.FTZ R21, R76, UR10 ;  /* 0x0000000a4c157c20 */ /* 0x000fe20008410000 */
[C---:B------:R-:W-:Y:S01]  /*2870*/  ISETP.GT.AND P4, PT, R208.reuse, 0x10, PT ;  /* 0x00000010d000780c */ /* 0x040fe20003f84270 */
[----:B------:R-:W-:Y:S01]  /*2880*/  FMUL.FTZ R76, R83, UR10 ;  /* 0x0000000a534c7c20 */ /* 0x000fe20008410000 */
[----:B------:R-:W-:Y:S01]  /*2890*/  ISETP.GT.AND P5, PT, R208, 0x1, PT ;  /* 0x00000001d000780c */ /* 0x000fe20003fa4270 */
[----:B------:R-:W-:Y:S01]  /*28a0*/  FMUL.FTZ R81, R88, UR10 ;  /* 0x0000000a58517c20 */ /* 0x000fe20008410000 */
[----:B------:R-:W-:Y:S01]  /*28b0*/  FMUL.FTZ R83, R90, UR10 ;  /* 0x0000000a5a537c20 */ /* 0x000fe20008410000 */
[----:B------:R-:W5:Y:S01]  /*28c0*/  MUFU.TANH R235, R235 ;  /* 0x000000eb00eb7308 */ /* 0x000f620000002400 */
[----:B--2---:R-:W-:Y:S01]  /*28d0*/  FSEL R210, R18, -INF , !P6 ;  /* 0xff80000012d27808 */ /* 0x004fe20007000000 */
[----:B------:R-:W-:Y:S01]  /*28e0*/  FMUL.FTZ R191, R110, UR10 ;  /* 0x0000000a6ebf7c20 */ /* 0x000fe20008410000 */
[----:B------:R-:W-:Y:S01]  /*28f0*/  ISETP.GT.AND P6, PT, R208, 0x11, PT ;  /* 0x00000011d000780c */ /* 0x000fe20003fc4270 */
[----:B------:R-:W-:Y:S01]  /*2900*/  FMUL.FTZ R88, R95, UR10 ;  /* 0x0000000a5f587c20 */ /* 0x000fe20008410000 */
[----:B------:R-:W-:Y:S01]  /*2910*/  SEL R222, R222, 0x60, P1 ;  /* 0x00000060dede7807 */ /* 0x000fe20000800000 */
[----:B------:R-:W-:Y:S01]  /*2920*/  FMUL.FTZ R90, R97, UR10 ;  /* 0x0000000a615a7c20 */ /* 0x000fe20008410000 */
[----:B------:R-:W-:Y:S01]  /*2930*/  FMUL.FTZ R193, R109, UR10 ;  /* 0x0000000a6dc17c20 */ /* 0x000fe20008410000 */
[----:B------:R-:W2:Y:S01]  /*2940*/  MUFU.TANH R74, R74 ;  /* 0x0000004a004a7308 */ /* 0x000ea20000002400 */
[----:B---3--:R-:W-:Y:S01]  /*2950*/  FSEL R188, R73, -INF , !P4 ;  /* 0xff80000049bc7808 */ /* 0x008fe20006000000 */
[----:B------:R-:W-:Y:S01]  /*2960*/  FMUL.FTZ R89, R96, UR10 ;  /* 0x0000000a60597c20 */ /* 0x000fe20008410000 */
[----:B------:R-:W-:Y:S01]  /*2970*/  ISETP.GT.AND P4, PT, R208, 0x21, PT ;  /* 0x00000021d000780c */ /* 0x000fe20003f84270 */
[----:B------:R-:W-:Y:S01]  /*2980*/  FMUL.FTZ R96, R103, UR10 ;  /* 0x0000000a67607c20 */ /* 0x000fe20008410000 */
[----:B------:R-:W-:Y:S01]  /*2990*/  FMUL.FTZ R95, R102, UR10 ;  /* 0x0000000a665f7c20 */ /* 0x000fe20008410000 */
[----:B------:R-:W-:Y:S01]  /*29a0*/  FMUL.FTZ R103, R108, UR10 ;  /* 0x0000000a6c677c20 */ /* 0x000fe20008410000 */
[----:B------:R-:W-:Y:S01]  /*29b0*/  FMUL.FTZ R215, R114, UR10 ;  /* 0x0000000a72d77c20 */ /* 0x000fe20008410000 */
[----:B------:R-:W3:Y:S01]  /*29c0*/  MUFU.TANH R82, R82 ;  /* 0x0000005200527308 */ /* 0x000ee20000002400 */
[----:B-----5:R-:W-:Y:S01]  /*29d0*/  FSEL R220, R235, -INF , !P5 ;  /* 0xff800000ebdc7808 */ /* 0x020fe20006800000 */
[----:B------:R-:W-:Y:S01]  /*29e0*/  VIADD R114, R9, 0x4 ;  /* 0x0000000409727836 */ /* 0x000fe20000000000 */
[----:B------:R-:W-:Y:S01]  /*29f0*/  ISETP.GT.AND P5, PT, R208, 0x18, PT ;  /* 0x00000018d000780c */ /* 0x000fe20003fa4270 */
[----:B------:R-:W-:Y:S01]  /*2a00*/  FMUL.FTZ R97, R104, UR10 ;  /* 0x0000000a68617c20 */ /* 0x000fe20008410000 */
[----:B------:R-:W-:Y:S01]  /*2a10*/  FMUL.FTZ R98, R105, UR10 ;  /* 0x0000000a69627c20 */ /* 0x000fe20008410000 */
[----:B------:R-:W-:Y:S01]  /*2a20*/  ISETP.GT.AND P2, PT, R208, 0x9, PT ;  /* 0x00000009d000780c */ /* 0x000fe20003f44270 */
[----:B------:R-:W-:Y:S01]  /*2a30*/  FMUL.FTZ R194, R106, UR10 ;  /* 0x0000000a6ac27c20 */ /* 0x000fe20008410000 */
[----:B------:R-:W-:Y:S01]  /*2a40*/  MUFU.TANH R77, R77 ;  /* 0x0000004d004d7308 */ /* 0x000fe20000002400 */
[----:B--2---:R-:W-:Y:S01]  /*2a50*/  FSEL R187, R74, -INF , !P6 ;  /* 0xff8000004abb7808 */ /* 0x004fe20007000000 */
[----:B------:R-:W-:Y:S01]  /*2a60*/  FMUL.FTZ R195, R107, UR10 ;  /* 0x0000000a6bc37c20 */ /* 0x000fe20008410000 */
[----:B------:R-:W-:Y:S01]  /*2a70*/  ISETP.GT.AND P6, PT, R208, 0x28, PT ;  /* 0x00000028d000780c */ /* 0x000fe20003fc4270 */
[----:B------:R-:W-:Y:S01]  /*2a80*/  FMUL.FTZ R102, R112, UR10 ;  /* 0x0000000a70667c20 */ /* 0x000fe20008410000 */
[C---:B------:R-:W-:Y:S01]  /*2a90*/  ISETP.GT.AND P3, PT, R208.reuse, 0x8, PT ;  /* 0x00000008d000780c */ /* 0x040fe20003f64270 */
[----:B------:R-:W-:Y:S01]  /*2aa0*/  FMUL.FTZ R192, R111, UR10 ;  /* 0x0000000a6fc07c20 */ /* 0x000fe20008410000 */
[----:B------:R-:W-:Y:S01]  /*2ab0*/  ISETP.GT.AND P1, PT, R208, 0x40, PT ;  /* 0x00000040d000780c */ /* 0x000fe20003f24270 */
[----:B------:R-:W2:Y:S01]  /*2ac0*/  MUFU.TANH R85, R85 ;  /* 0x0000005500557308 */ /* 0x000ea20000002400 */
[----:B---3--:R-:W-:Y:S01]  /*2ad0*/  FSEL R199, R82, -INF , !P4 ;  /* 0xff80000052c77808 */ /* 0x008fe20006000000 */
[----:B------:R-:W-:Y:S01]  /*2ae0*/  FMUL.FTZ R113, R113, UR10 ;  /* 0x0000000a71717c20 */ /* 0x000fe20008410000 */
[----:B------:R-:W-:Y:S01]  /*2af0*/  ISETP.GT.AND P4, PT, R208, 0x38, PT ;  /* 0x00000038d000780c */ /* 0x000fe20003f84270 */
[----:B------:R-:W3:Y:S01]  /*2b00*/  SHFL.IDX PT, R218, R14, R114, 0x1f ;  /* 0x00001f720eda7589 */ /* 0x000ee200000e0000 */
[----:B------:R-:W-:Y:S01]  /*2b10*/  FMUL.FTZ R224, R119, UR10 ;  /* 0x0000000a77e07c20 */ /* 0x000fe20008410000 */
[----:B------:R-:W-:Y:S01]  /*2b20*/  IADD3 R119, R9, 0x18, RZ ;  /* 0x0000001809777810 */ /* 0x000fe20007ffe0ff */
[----:B------:R-:W-:Y:S01]  /*2b30*/  IMAD R10, R0, 0x300, R10 ;  /* 0x00000300000a7824 */ /* 0x000fe200078e020a */
[----:B------:R-:W5:Y:S03]  /*2b40*/  MUFU.TANH R93, R93 ;  /* 0x0000005d005d7308 */ /* 0x000f660000002400 */
[----:B------:R-:W4:Y:S05]  /*2b50*/  SHFL.IDX PT, R225, R14, R119, 0x1f ;  /* 0x00001f770ee17589 */ /* 0x000f2a00000e0000 */
[----:B------:R-:W-:Y:S01]  /*2b60*/  MUFU.TANH R86, R86 ;  /* 0x0000005600567308 */ /* 0x000fe20000002400 */
[----:B--2---:R-:W-:-:S02]  /*2b70*/  FSEL R110, R85, -INF , !P6 ;  /* 0xff800000556e7808 */ /* 0x004fc40007000000 */
[----:B------:R-:W-:-:S05]  /*2b80*/  ISETP.GT.AND P6, PT, R208, 0x39, PT ;  /* 0x00000039d000780c */ /* 0x000fca0003fc4270 */
[----:B------:R-:W2:Y:S01]  /*2b90*/  MUFU.TANH R20, R20 ;  /* 0x0000001400147308 */ /* 0x000ea20000002400 */
[----:B-----5:R-:W-:Y:S02]  /*2ba0*/  FSEL R189, R93, -INF , !P4 ;  /* 0xff8000005dbd7808 */ /* 0x020fe40006000000 */
[----:B------:R-:W-:-:S05]  /*2bb0*/  ISETP.GT.AND P4, PT, R222, 0x1, PT ;  /* 0x00000001de00780c */ /* 0x000fca0003f84270 */
[----:B------:R-:W5:Y:S01]  /*2bc0*/  MUFU.TANH R94, R94 ;  /* 0x0000005e005e7308 */ /* 0x000f620000002400 */
[----:B------:R-:W-:Y:S02]  /*2bd0*/  WARPGROUP.DEPBAR.LE gsb0, 0x0 ;  /* 0x00008000000079c5 */ /* 0x000fe40000010000 */
[----:B------:R-:W-:-:S05]  /*2be0*/  WARPGROUP.ARRIVE ;  /* 0x00000000000079c5 */ /* 0x000fca0000000000 */
[----:B------:R-:W-:Y:S01]  /*2bf0*/  MUFU.TANH R19, R19 ;  /* 0x0000001300137308 */ /* 0x000fe20000002400 */
[----:B--2---:R-:W-:Y:S01]  /*2c00*/  FSEL R219, R20, -INF , !P4 ;  /* 0xff80000014db7808 */ /* 0x004fe20006000000 */
[----:B------:R-:W-:Y:S01]  /*2c10*/  HGMMA.64x96x16.F32.BF16 R24, gdesc[UR4], R24, gsb0 ;  /* 0x01600000041879f0 */ /* 0x000fe20008001818 */
[----:B------:R-:W-:Y:S01]  /*2c20*/  UIADD3 UR6, UR8, 0x4, URZ ;  /* 0x0000000408067890 */ /* 0x000fe2000fffe03f */
[----:B------:R-:W-:Y:S01]  /*2c30*/  ISETP.GT.AND P4, PT, R222, 0x10, PT ;  /* 0x00000010de00780c */ /* 0x000fe20003f84270 */
[----:B------:R-:W-:Y:S01]  /*2c40*/  UIADD3 UR4, UR9, 0x4, URZ ;  /* 0x0000000409047890 */ /* 0x000fe2000fffe03f */
[----:B------:R-:W-:Y:S01]  /*2c50*/  UMOV UR7, 0x40000040 ;  /* 0x4000004000077882 */ /* 0x000fe20000000000 */
[----:B------:R-:W-:Y:S01]  /*2c60*/  UMOV UR5, 0x40000040 ;  /* 0x4000004000057882 */ /* 0x000fe20000000000 */
[----:B------:R-:W2:Y:S01]  /*2c70*/  MUFU.TANH R23, R23 ;  /* 0x0000001700177308 */ /* 0x000ea20000002400 */
[----:B-----5:R-:W-:Y:S02]  /*2c80*/  FSEL R109, R94, -INF , !P6 ;  /* 0xff8000005e6d7808 */ /* 0x020fe40007000000 */
[----:B------:R-:W-:-:S05]  /*2c90*/  ISETP.GT.AND P6, PT, R222, 0x8, PT ;  /* 0x00000008de00780c */ /* 0x000fca0003fc4270 */
[----:B------:R-:W5:Y:S08]  /*2ca0*/  MUFU.TANH R75, R75 ;  /* 0x0000004b004b7308 */ /* 0x000f700000002400 */
[----:B------:R-:W-:Y:S01]  /*2cb0*/  MUFU.TANH R72, R72 ;  /* 0x0000004800487308 */ /* 0x000fe20000002400 */
[----:B--2---:R-:W-:Y:S02]  /*2cc0*/  FSEL R206, R23, -INF , !P6 ;  /* 0xff80000017ce7808 */ /* 0x004fe40007000000 */
[----:B------:R-:W-:-:S05]  /*2cd0*/  ISETP.GT.AND P6, PT, R222, 0x11, PT ;  /* 0x00000011de00780c */ /* 0x000fca0003fc4270 */
[----:B------:R-:W2:Y:S01]  /*2ce0*/  MUFU.TANH R22, R22 ;  /* 0x0000001600167308 */ /* 0x000ea20000002400 */
[----:B-----5:R-:W-:Y:S02]  /*2cf0*/  FSEL R201, R75, -INF , !P4 ;  /* 0xff8000004bc97808 */ /* 0x020fe40006000000 */
[----:B------:R-:W-:-:S05]  /*2d00*/  ISETP.GT.AND P4, PT, R222, 0x19, PT ;  /* 0x00000019de00780c */ /* 0x000fca0003f84270 */
[----:B------:R-:W5:Y:S08]  /*2d10*/  MUFU.TANH R76, R76 ;  /* 0x0000004c004c7308 */ /* 0x000f700000002400 */
[----:B------:R-:W1:Y:S01]  /*2d20*/  MUFU.TANH R80, R80 ;  /* 0x0000005000507308 */ /* 0x000e620000002400 */
[----:B--2---:R-:W-:Y:S02]  /*2d30*/  FSEL R106, R22, -INF , !P2 ;  /* 0xff800000166a7808 */ /* 0x004fe40005000000 */
[----:B------:R-:W-:-:S05]  /*2d40*/  ISETP.GT.AND P2, PT, R208, 0x20, PT ;  /* 0x00000020d000780c */ /* 0x000fca0003f44270 */
[----:B------:R-:W2:Y:S01]  /*2d50*/  MUFU.TANH R21, R21 ;  /* 0x0000001500157308 */ /* 0x000ea20000002400 */
[----:B-----5:R-:W-:Y:S02]  /*2d60*/  FSEL R186, R76, -INF , !P6 ;  /* 0xff8000004cba7808 */ /* 0x020fe40007000000 */
[----:B------:R-:W-:-:S05]  /*2d70*/  ISETP.GT.AND P6, PT, R222, 0x20, PT ;  /* 0x00000020de00780c */ /* 0x000fca0003fc4270 */
[----:B------:R-:W-:Y:S01]  /*2d80*/  MUFU.TANH R79, R79 ;  /* 0x0000004f004f7308 */ /* 0x000fe20000002400 */
[----:B-1----:R-:W-:Y:S02]  /*2d90*/  FSEL R112, R80, -INF , !P4 ;  /* 0xff80000050707808 */ /* 0x002fe40006000000 */
[----:B------:R-:W-:-:S05]  /*2da0*/  ISETP.GT.AND P4, PT, R222, 0x28, PT ;  /* 0x00000028de00780c */ /* 0x000fca0003f84270 */
[----:B------:R-:W1:Y:S01]  /*2db0*/  MUFU.TANH R81, R81 ;  /* 0x0000005100517308 */ /* 0x000e620000002400 */
[----:B--2---:R-:W-:Y:S02]  /*2dc0*/  FSEL R207, R21, -INF , !P3 ;  /* 0xff80000015cf7808 */ /* 0x004fe40005800000 */
[----:B------:R-:W-:-:S05]  /*2dd0*/  ISETP.GT.AND P3, PT, R208, 0x19, PT ;  /* 0x00000019d000780c */ /* 0x000fca0003f64270 */
[----:B------:R-:W2:Y:S08]  /*2de0*/  MUFU.TANH R83, R83 ;  /* 0x0000005300537308 */ /* 0x000eb00000002400 */
[----:B------:R-:W5:Y:S01]  /*2df0*/  MUFU.TANH R87, R87 ;  /* 0x0000005700577308 */ /* 0x000f620000002400 */
[----:B-1----:R-:W-:Y:S02]  /*2e00*/  FSEL R111, R81, -INF , !P2 ;  /* 0xff800000516f7808 */ /* 0x002fe40005000000 */
[----:B------:R-:W-:-:S05]  /*2e10*/  ISETP.GT.AND P2, PT, R208, 0x31, PT ;  /* 0x00000031d000780c */ /* 0x000fca0003f44270 */
[----:B------:R-:W1:Y:S01]  /*2e20*/  MUFU.TANH R78, R78 ;  /* 0x0000004e004e7308 */ /* 0x000e620000002400 */
[----:B--2---:R-:W-:Y:S02]  /*2e30*/  FSEL R190, R83, -INF , !P6 ;  /* 0xff80000053be7808 */ /* 0x004fe40007000000 */
[C---:B------:R-:W-:Y:S01]  /*2e40*/  ISETP.GT.AND P6, PT, R222.reuse, 0x29, PT ;  /* 0x00000029de00780c */ /* 0x040fe20003fc4270 */
[----:B------:R-:W-:Y:S02]  /*2e50*/  WARPGROUP.DEPBAR.LE gsb0, 0x0 ;  /* 0x00008000000079c5 */ /* 0x000fe40000010000 */
[----:B------:R-:W-:Y:S02]  /*2e60*/  WARPGROUP.ARRIVE ;  /* 0x00000000000079c5 */ /* 0x000fe40000000000 */
[----:B------:R-:W-:Y:S01]  /*2e70*/  MUFU.TANH R84, R84 ;  /* 0x0000005400547308 */ /* 0x000fe20000002400 */
[----:B-----5:R-:W-:Y:S02]  /*2e80*/  FSEL R200, R87, -INF , !P4 ;  /* 0xff80000057c87808 */ /* 0x020fe40006000000 */
[----:B------:R-:W-:Y:S01]  /*2e90*/  ISETP.GT.AND P4, PT, R222, 0x31, PT ;  /* 0x00000031de00780c */ /* 0x000fe20003f84270 */
[----:B------:R-:W-:Y:S01]  /*2ea0*/  HGMMA.64x96x16.F32.BF16 R24, gdesc[UR4], R24, gsb0 ;  /* 0x01600000041879f0 */ /* 0x000fe20008001818 */
[----:B------:R-:W-:Y:S01]  /*2eb0*/  UIADD3 UR6, UR8, 0x6, URZ ;  /* 0x0000000608067890 */ /* 0x000fe2000fffe03f */
[----:B-1----:R-:W-:Y:S01]  /*2ec0*/  FSEL R101, R78, -INF , !P3 ;  /* 0xff8000004e657808 */ /* 0x002fe20005800000 */
[----:B------:R-:W-:Y:S01]  /*2ed0*/  UIADD3 UR4, UR9, 0x6, URZ ;  /* 0x0000000609047890 */ /* 0x000fe2000fffe03f */
[----:B------:R-:W1:Y:S01]  /*2ee0*/  MUFU.TANH R88, R88 ;  /* 0x0000005800587308 */ /* 0x000e620000002400 */
[----:B------:R-:W-:Y:S01]  /*2ef0*/  UMOV UR7, 0x40000040 ;  /* 0x4000004000077882 */ /* 0x000fe20000000000 */
[----:B------:R-:W-:Y:S01]  /*2f00*/  UMOV UR5, 0x40000040 ;  /* 0x4000004000057882 */ /* 0x000fe20000000000 */
[----:B------:R-:W-:-:S05]  /*2f10*/  ISETP.GT.AND P3, PT, R208, 0x30, PT ;  /* 0x00000030d000780c */ /* 0x000fca0003f64270 */
[----:B------:R-:W2:Y:S08]  /*2f20*/  MUFU.TANH R90, R90 ;  /* 0x0000005a005a7308 */ /* 0x000eb00000002400 */
[----:B------:R-:W5:Y:S01]  /*2f30*/  MUFU.TANH R92, R92 ;  /* 0x0000005c005c7308 */ /* 0x000f620000002400 */
[----:B-1----:R-:W-:Y:S02]  /*2f40*/  FSEL R203, R88, -INF , !P6 ;  /* 0xff80000058cb7808 */ /* 0x002fe40007000000 */
[----:B------:R-:W-:-:S05]  /*2f50*/  ISETP.GT.AND P6, PT, R222, 0x38, PT ;  /* 0x00000038de00780c */ /* 0x000fca0003fc4270 */
[----:B------:R-:W1:Y:S01]  /*2f60*/  MUFU.TANH R89, R89 ;  /* 0x0000005900597308 */ /* 0x000e620000002400 */
[----:B--2---:R-:W-:Y:S02]  /*2f70*/  FSEL R198, R90, -INF , !P2 ;  /* 0xff8000005ac67808 */ /* 0x004fe40005000000 */
[----:B------:R-:W-:-:S05]  /*2f80*/  ISETP.GT.AND P2, PT, R208, 0x48, PT ;  /* 0x00000048d000780c */ /* 0x000fca0003f44270 */
[----:B------:R-:W-:Y:S01]  /*2f90*/  MUFU.TANH R91, R91 ;  /* 0x0000005b005b7308 */ /* 0x000fe20000002400 */
[----:B-----5:R-:W-:Y:S02]  /*2fa0*/  FSEL R104, R92, -INF , !P4 ;  /* 0xff8000005c687808 */ /* 0x020fe40006000000 */
[----:B------:R-:W-:-:S05]  /*2fb0*/  ISETP.GT.AND P4, PT, R208, 0x49, PT ;  /* 0x00000049d000780c */ /* 0x000fca0003f84270 */
[----:B------:R-:W2:Y:S01]  /*2fc0*/  MUFU.TANH R95, R95 ;  /* 0x0000005f005f7308 */ /* 0x000ea20000002400 */
[----:B-1----:R-:W-:Y:S02]  /*2fd0*/  FSEL R105, R89, -INF , !P3 ;  /* 0xff80000059697808 */ /* 0x002fe40005800000 */
[----:B------:R-:W-:-:S05]  /*2fe0*/  ISETP.GT.AND P3, PT, R208, 0x41, PT ;  /* 0x00000041d000780c */ /* 0x000fca0003f64270 */
[----:B------:R-:W1:Y:S08]  /*2ff0*/  MUFU.TANH R103, R103 ;  /* 0x0000006700677308 */ /* 0x000e700000002400 */
[----:B------:R-:W5:Y:S01]  /*3000*/  MUFU.TANH R193, R193 ;  /* 0x000000c100c17308 */ /* 0x000f620000002400 */
[----:B--2---:R-:W-:Y:S02]  /*3010*/  FSEL R185, R95, -INF , !P6 ;  /* 0xff8000005fb97808 */ /* 0x004fe40007000000 */
[----:B------:R-:W-:-:S05]  /*3020*/  ISETP.GT.AND P6, PT, R208, 0x50, PT ;  /* 0x00000050d000780c */ /* 0x000fca0003fc4270 */
[----:B------:R-:W-:Y:S01]  /*3030*/  MUFU.TANH R96, R96 ;  /* 0x0000006000607308 */ /* 0x000fe20000002400 */
[----:B-1----:R-:W-:Y:S02]  /*3040*/  FSEL R216, R103, -INF , !P2 ;  /* 0xff80000067d87808 */ /* 0x002fe40005000000 */
[----:B------:R-:W-:-:S05]  /*3050*/  ISETP.GT.AND P2, PT, R222, 0x40, PT ;  /* 0x00000040de00780c */ /* 0x000fca0003f44270 */
[----:B------:R-:W1:Y:S01]  /*3060*/  MUFU.TANH R97, R97 ;  /* 0x0000006100617308 */ /* 0x000e620000002400 */
[----:B-----5:R-:W-:Y:S02]  /*3070*/  FSEL R211, R193, -INF , !P4 ;  /* 0xff800000c1d37808 */ /* 0x020fe40006000000 */
[----:B------:R-:W-:-:S05]  /*3080*/  ISETP.GT.AND P4, PT, R222, 0x41, PT ;  /* 0x00000041de00780c */ /* 0x000fca0003f84270 */
[----:B------:R-:W2:Y:S08]  /*3090*/  MUFU.TANH R98, R98 ;  /* 0x0000006200627308 */ /* 0x000eb00000002400 */
[----:B------:R-:W5:Y:S01]  /*30a0*/  MUFU.TANH R194, R194 ;  /* 0x000000c200c27308 */ /* 0x000f620000002400 */
[----:B-1----:R-:W-:Y:S02]  /*30b0*/  FSEL R196, R97, -INF , !P1 ;  /* 0xff80000061c47808 */ /* 0x002fe40004800000 */
[----:B------:R-:W-:-:S05]  /*30c0*/  ISETP.GT.AND P1, PT, R208, 0x58, PT ;  /* 0x00000058d000780c */ /* 0x000fca0003f24270 */
[----:B------:R-:W1:Y:S01]  /*30d0*/  MUFU.TANH R195, R195 ;  /* 0x000000c300c37308 */ /* 0x000e620000002400 */
[----:B--2---:R-:W-:Y:S01]  /*30e0*/  FSEL R107, R98, -INF , !P3 ;  /* 0xff800000626b7808 */ /* 0x004fe20005800000 */
[----:B------:R-:W-:Y:S02]  /*30f0*/  WARPGROUP.DEPBAR.LE gsb0, 0x0 ;  /* 0x00008000000079c5 */ /* 0x000fe40000010000 */
[----:B------:R2:W4:Y:S01]  /*3100*/  LDS R99, [R184+0x380] ;  /* 0x00038000b8637984 */ /* 0x0005220000000800 */
[----:B------:R-:W-:Y:S01]  /*3110*/  WARPGROUP.ARRIVE ;  /* 0x00000000000079c5 */ /* 0x000fe20000000000 */
[----:B------:R-:W-:Y:S02]  /*3120*/  ISETP.GT.AND P3, PT, R208, 0x59, PT ;  /* 0x00000059d000780c */ /* 0x000fe40003f64270 */
[----:B------:R-:W-:Y:S01]  /*3130*/  MUFU.TANH R102, R102 ;  /* 0x0000006600667308 */ /* 0x000fe20000002400 */
[----:B-----5:R-:W-:Y:S02]  /*3140*/  FSEL R212, R194, -INF , !P2 ;  /* 0xff800000c2d47808 */ /* 0x020fe40005000000 */
[----:B------:R-:W-:Y:S01]  /*3150*/  HGMMA.64x96x16.F32.BF16 R24, gdesc[UR4], R24, gsb0 ;  /* 0x01600000041879f0 */ /* 0x000fe20008001818 */
[----:B--2---:R-:W-:Y:S01]  /*3160*/  FSEL R184, R77, -INF , !P5 ;  /* 0xff8000004db87808 */ /* 0x004fe20006800000 */
[----:B------:R-:W-:Y:S01]  /*3170*/  ULDC UR4, c[0x0][0x744] ;  /* 0x0001d10000047ab9 */ /* 0x000fe20000000800 */
[----:B------:R-:W-:Y:S01]  /*3180*/  ISETP.GT.AND P5, PT, R208, 0x29, PT ;  /* 0x00000029d000780c */ /* 0x000fe20003fa4270 */
[----:B------:R-:W-:Y:S01]  /*3190*/  FFMA.FTZ R214, R210, UR4, -R227 ;  /* 0x00000004d2d67c23 */ /* 0x000fe200080108e3 */
[----:B------:R-:W-:Y:S01]  /*31a0*/  MUFU.TANH R191, R191 ;  /* 0x000000bf00bf7308 */ /* 0x000fe20000002400 */
[----:B-1----:R-:W-:Y:S01]  /*31b0*/  FSEL R209, R195, -INF , !P4 ;  /* 0xff800000c3d17808 */ /* 0x002fe20006000000 */
[--C-:B---3--:R-:W-:Y:S01]  /*31c0*/  FFMA.FTZ R220, R220, UR4, -R218.reuse ;  /* 0x00000004dcdc7c23 */ /* 0x108fe200080108da */
[----:B------:R-:W-:Y:S01]  /*31d0*/  FSEL R202, R86, -INF , !P5 ;  /* 0xff80000056ca7808 */ /* 0x000fe20006800000 */
[----:B------:R-:W-:Y:S01]  /*31e0*/  FFMA.FTZ R219, R219, UR4, -R218 ;  /* 0x00000004dbdb7c23 */ /* 0x000fe200080108da */
[----:B------:R-:W-:Y:S01]  /*31f0*/  ISETP.GT.AND P5, PT, R222, RZ, PT ;  /* 0x000000ffde00720c */ /* 0x000fe20003fa4270 */
[----:B----4-:R-:W-:Y:S01]  /*3200*/  FFMA.FTZ R184, R184, UR4, -R225 ;  /* 0x00000004b8b87c23 */ /* 0x010fe200080108e1 */
[C---:B------:R-:W-:Y:S01]  /*3210*/  ISETP.GT.AND P2, PT, R222.reuse, 0x49, PT ;  /* 0x00000049de00780c */ /* 0x040fe20003f44270 */
[----:B------:R-:W1:Y:S01]  /*3220*/  MUFU.TANH R192, R192 ;  /* 0x000000c000c07308 */ /* 0x000e620000002400 */
[C---:B------:R-:W-:Y:S01]  /*3230*/  FSEL R221, R19.reuse, -INF , !P5 ;  /* 0xff80000013dd7808 */ /* 0x040fe20006800000 */
[----:B------:R-:W-:Y:S01]  /*3240*/  FFMA.FTZ R19, -R19, R19, 1 ;  /* 0x3f80000013137423 */ /* 0x000fe20000010113 */
[----:B------:R-:W-:-:S02]  /*3250*/  ISETP.GT.AND P5, PT, R222, 0x9, PT ;  /* 0x00000009de00780c */ /* 0x000fc40003fa4270 */
[----:B------:R-:W-:Y:S01]  /*3260*/  ISETP.GT.AND P4, PT, R222, 0x50, PT ;  /* 0x00000050de00780c */ /* 0x000fe20003f84270 */
[----:B------:R-:W-:Y:S01]  /*3270*/  FFMA.FTZ R227, R221, UR4, -R227 ;  /* 0x00000004dde37c23 */ /* 0x000fe200080108e3 */
[----:B------:R-:W-:Y:S01]  /*3280*/  FSEL R205, R72, -INF , !P5 ;  /* 0xff80000048cd7808 */ /* 0x000fe20006800000 */
[----:B------:R-:W2:Y:S01]  /*3290*/  MUFU.TANH R215, R215 ;  /* 0x000000d700d77308 */ /* 0x000ea20000002400 */
[C---:B------:R-:W-:Y:S01]  /*32a0*/  ISETP.GT.AND P5, PT, R222.reuse, 0x18, PT ;  /* 0x00000018de00780c */ /* 0x040fe20003fa4270 */
[----:B------:R-:W-:Y:S01]  /*32b0*/  FMUL.FTZ R221, R117, UR10 ;  /* 0x0000000a75dd7c20 */ /* 0x000fe20008410000 */
[C---:B------:R-:W-:Y:S01]  /*32c0*/  IADD3 R218, R9.reuse, 0x8, RZ ;  /* 0x0000000809da7810 */ /* 0x040fe20007ffe0ff */
[----:B------:R-:W-:Y:S01]  /*32d0*/  VIADD R117, R9, 0x10 ;  /* 0x0000001009757836 */ /* 0x000fe20000000000 */
[----:B------:R-:W-:Y:S02]  /*32e0*/  FSEL R100, R79, -INF , !P5 ;  /* 0xff8000004f647808 */ /* 0x000fe40006800000 */
[----:B------:R-:W-:Y:S01]  /*32f0*/  ISETP.GT.AND P5, PT, R222, 0x21, PT ;  /* 0x00000021de00780c */ /* 0x000fe20003fa4270 */
[----:B------:R-:W3:Y:S01]  /*3300*/  MUFU.EX2 R214, R214 ;  /* 0x000000d600d67308 */ /* 0x000ee20000000800 */
[----:B-1----:R-:W-:Y:S01]  /*3310*/  FSEL R213, R192, -INF , !P2 ;  /* 0xff800000c0d57808 */ /* 0x002fe20005000000 */
[----:B------:R-:W1:Y:S01]  /*3320*/  SHFL.IDX PT, R229, R14, R218, 0x1f ;  /* 0x00001fda0ee57589 */ /* 0x000e6200000e0000 */
[----:B------:R-:W-:Y:S01]  /*3330*/  FSEL R204, R84, -INF , !P5 ;  /* 0xff80000054cc7808 */ /* 0x000fe20006800000 */
[----:B------:R-:W-:Y:S01]  /*3340*/  FFMA.FTZ R100, R100, UR4, -R225 ;  /* 0x0000000464647c23 */ /* 0x000fe200080108e1 */
[C---:B------:R-:W-:Y:S01]  /*3350*/  ISETP.GT.AND P5, PT, R222.reuse, 0x30, PT ;  /* 0x00000030de00780c */ /* 0x040fe20003fa4270 */
[----:B------:R-:W-:Y:S01]  /*3360*/  SHFL.IDX PT, R234, R99, R114, 0x1f ;  /* 0x00001f7263ea7589 */ /* 0x000fe200000e0000 */
[C---:B------:R-:W-:Y:S01]  /*3370*/  ISETP.GT.AND P2, PT, R222.reuse, 0x58, PT ;  /* 0x00000058de00780c */ /* 0x040fe20003f44270 */
[----:B------:R-:W-:Y:S01]  /*3380*/  MUFU.TANH R221, R221 ;  /* 0x000000dd00dd7308 */ /* 0x000fe20000002400 */
[----:B------:R-:W-:Y:S01]  /*3390*/  FSEL R197, R91, -INF , !P5 ;  /* 0xff8000005bc57808 */ /* 0x000fe20006800000 */
[----:B------:R-:W-:Y:S01]  /*33a0*/  SHFL.IDX PT, R223, R99, R9, 0x1f ;  /* 0x00001f0963df7589 */ /* 0x000fe200000e0000 */
[----:B------:R-:W-:-:S02]  /*33b0*/  ISETP.GT.AND P5, PT, R222, 0x39, PT ;  /* 0x00000039de00780c */ /* 0x000fc40003fa4270 */
[----:B--2---:R-:W-:Y:S01]  /*33c0*/  FSEL R217, R215, -INF , !P4 ;  /* 0xff800000d7d97808 */ /* 0x004fe20006000000 */
[----:B------:R-:W2:Y:S01]  /*33d0*/  SHFL.IDX PT, R230, R14, R117, 0x1f ;  /* 0x00001f750ee67589 */ /* 0x000ea200000e0000 */
[----:B------:R-:W-:Y:S01]  /*33e0*/  FSEL R108, R96, -INF , !P5 ;  /* 0xff800000606c7808 */ /* 0x000fe20006800000 */
[----:B------:R-:W4:Y:S01]  /*33f0*/  MUFU.EX2 R227, R227 ;  /* 0x000000e300e37308 */ /* 0x000f220000000800 */
[----:B------:R-:W-:-:S07]  /*3400*/  ISETP.GT.AND P5, PT, R208, 0x51, PT ;  /* 0x00000051d000780c */ /* 0x000fce0003fa4270 */
[----:B------:R-:W-:Y:S01]  /*3410*/  MUFU.TANH R224, R224 ;  /* 0x000000e000e07308 */ /* 0x000fe20000002400 */
[----:B------:R-:W-:Y:S01]  /*3420*/  FSEL R208, R102, -INF , !P6 ;  /* 0xff80000066d07808 */ /* 0x000fe20007000000 */
[--C-:B-1----:R-:W-:Y:S01]  /*3430*/  FFMA.FTZ R207, R207, UR4, -R229.reuse ;  /* 0x00000004cfcf7c23 */ /* 0x102fe200080108e5 */
[----:B------:R-:W-:Y:S01]  /*3440*/  ISETP.GT.AND P6, PT, R222, 0x48, PT ;  /* 0x00000048de00780c */ /* 0x000fe20003fc4270 */
[----:B------:R-:W-:Y:S01]  /*3450*/  FFMA.FTZ R206, R206, UR4, -R229 ;  /* 0x00000004cece7c23 */ /* 0x000fe200080108e5 */
[C---:B------:R-:W-:Y:S01]  /*3460*/  ISETP.GT.AND P4, PT, R222.reuse, 0x59, PT ;  /* 0x00000059de00780c */ /* 0x040fe20003f84270 */
[----:B------:R-:W1:Y:S01]  /*3470*/  SHFL.IDX PT, R229, R12, R9, 0x1f ;  /* 0x00001f090ce57589 */ /* 0x000e6200000e0000 */
[----:B------:R-:W-:Y:S01]  /*3480*/  FSEL R210, R191, -INF , !P6 ;  /* 0xff800000bfd27808 */ /* 0x000fe20007000000 */
[----:B------:R-:W5:Y:S01]  /*3490*/  MUFU.EX2 R219, R219 ;  /* 0x000000db00db7308 */ /* 0x000f620000000800 */
[----:B------:R-:W-:Y:S01]  /*34a0*/  ISETP.GT.AND P6, PT, R222, 0x51, PT ;  /* 0x00000051de00780c */ /* 0x000fe20003fc4270 */
[----:B------:R-:W-:Y:S01]  /*34b0*/  FFMA.FTZ R23, -R23, R23, 1 ;  /* 0x3f80000017177423 */ /* 0x000fe20000010117 */
[----:B------:R-:W-:Y:S01]  /*34c0*/  R2UR UR6, R10 ;  /* 0x000000000a0672ca */ /* 0x000fe200000e0000 */
[----:B------:R-:W-:Y:S01]  /*34d0*/  SHFL.IDX PT, R232, R99, R117, 0x1f ;  /* 0x00001f7563e87589 */ /* 0x000fe200000e0000 */
[--C-:B--2---:R-:W-:Y:S01]  /*34e0*/  FFMA.FTZ R188, R188, UR4, -R230.reuse ;  /* 0x00000004bcbc7c23 */ /* 0x104fe200080108e6 */
[----:B------:R-:W-:-:S02]  /*34f0*/  FFMA.FTZ R201, R201, UR4, -R230 ;  /* 0x00000004c9c97c23 */ /* 0x000fc400080108e6 */
[----:B------:R-:W-:Y:S01]  /*3500*/  MUFU.EX2 R206, R206 ;  /* 0x000000ce00ce7308 */ /* 0x000fe20000000800 */
[----:B------:R-:W2:Y:S07]  /*3510*/  SHFL.IDX PT, R230, R12, R218, 0x1f ;  /* 0x00001fda0ce67589 */ /* 0x000eae00000e0000 */
[----:B------:R-:W-:Y:S01]  /*3520*/  MUFU.EX2 R207, R207 ;  /* 0x000000cf00cf7308 */ /* 0x000fe20000000800 */
[--C-:B-1----:R-:W-:Y:S01]  /*3530*/  FFMA.FTZ R111, R111, UR4, -R229.reuse ;  /* 0x000000046f6f7c23 */ /* 0x102fe200080108e5 */
[----:B------:R-:W-:-:S06]  /*3540*/  FFMA.FTZ R190, R190, UR4, -R229 ;  /* 0x00000004bebe7c23 */ /* 0x000fcc00080108e5 */
[----:B------:R-:W-:Y:S01]  /*3550*/  MUFU.EX2 R184, R184 ;  /* 0x000000b800b87308 */ /* 0x000fe20000000800 */
[----:B------:R-:W1:Y:S07]  /*3560*/  SHFL.IDX PT, R229, R15, R117, 0x1f ;  /* 0x00001f750fe57589 */ /* 0x000e6e00000e0000 */
[----:B------:R-:W-:Y:S01]  /*3570*/  MUFU.EX2 R188, R188 ;  /* 0x000000bc00bc7308 */ /* 0x000fe20000000800 */
[--C-:B--2---:R-:W-:Y:S01]  /*3580*/  FFMA.FTZ R110, R110, UR4, -R230.reuse ;  /* 0x000000046e6e7c23 */ /* 0x104fe200080108e6 */
[----:B------:R-:W-:-:S06]  /*3590*/  FFMA.FTZ R200, R200, UR4, -R230 ;  /* 0x00000004c8c87c23 */ /* 0x000fcc00080108e6 */
[----:B------:R-:W-:Y:S01]  /*35a0*/  MUFU.EX2 R100, R100 ;  /* 0x0000006400647308 */ /* 0x000fe20000000800 */
[----:B------:R-:W-:Y:S02]  /*35b0*/  WARPGROUP.DEPBAR.LE gsb0, 0x0 ;  /* 0x00008000000079c5 */ /* 0x000fe40000010000 */
[--C-:B------:R-:W-:Y:S01]  /*35c0*/  FADD.FTZ R25, R25, -R234.reuse ;  /* 0x800000ea19197221 */ /* 0x100fe20000010000 */
[----:B------:R-:W-:Y:S01]  /*35d0*/  FADD.FTZ R27, R27, -R234 ;  /* 0x800000ea1b1b7221 */ /* 0x000fe20000010000 */
[--C-:B------:R-:W-:Y:S01]  /*35e0*/  FADD.FTZ R222, R24, -R223.reuse ;  /* 0x800000df18de7221 */ /* 0x100fe20000010000 */
[----:B------:R-:W2:Y:S01]  /*35f0*/  LDL R234, [R1+0x18] ;  /* 0x0000180001ea7983 */ /* 0x000ea20000100800 */
[----:B------:R-:W-:Y:S01]  /*3600*/  FADD.FTZ R26, R26, -R223 ;  /* 0x800000df1a1a7221 */ /* 0x000fe20000010000 */
[----:B------:R5:W-:Y:S01]  /*3610*/  MUFU.TANH R24, R113 ;  /* 0x0000007100187308 */ /* 0x000be20000002400 */
[----:B---3--:R-:W-:Y:S01]  /*3620*/  FMUL.FTZ R222, R214, R222 ;  /* 0x000000ded6de7220 */ /* 0x008fe20000410000 */
[----:B------:R-:W-:-:S02]  /*3630*/  VIADD R223, R9, 0x1c ;  /* 0x0000001c09df7836 */ /* 0x000fc40000000000 */
[----:B----4-:R-:W-:Y:S01]  /*3640*/  FMUL.FTZ R26, R227, R26 ;  /* 0x0000001ae31a7220 */ /* 0x010fe20000410000 */
[--C-:B-1----:R-:W-:Y:S01]  /*3650*/  FFMA.FTZ R208, R208, UR4, -R229.reuse ;  /* 0x00000004d0d07c23 */ /* 0x102fe200080108e5 */
[----:B------:R-:W-:Y:S01]  /*3660*/  FFMA.FTZ R217, R217, UR4, -R229 ;  /* 0x00000004d9d97c23 */ /* 0x000fe200080108e5 */
[----:B------:R-:W1:Y:S01]  /*3670*/  SHFL.IDX PT, R225, R12, R223, 0x1f ;  /* 0x00001fdf0ce17589 */ /* 0x000e6200000e0000 */
[----:B------:R-:W-:Y:S01]  /*3680*/  FMUL.FTZ R10, R19, R26 ;  /* 0x0000001a130a7220 */ /* 0x000fe20000410000 */
[----:B-----5:R-:W-:Y:S01]  /*3690*/  FFMA.FTZ R113, -R18, R18, 1 ;  /* 0x3f80000012717423 */ /* 0x020fe20000010112 */
[----:B------:R-:W-:Y:S01]  /*36a0*/  FMUL.FTZ R18, R115, UR10 ;  /* 0x0000000a73127c20 */ /* 0x000fe20008410000 */
[----:B------:R-:W-:Y:S01]  /*36b0*/  FMUL.FTZ R115, R116, UR10 ;  /* 0x0000000a74737c20 */ /* 0x000fe20008410000 */
[----:B------:R-:W-:Y:S02]  /*36c0*/  VIADD R116, R9, 0xc ;  /* 0x0000000c09747836 */ /* 0x000fe40000000000 */
[----:B------:R-:W-:Y:S01]  /*36d0*/  FMUL.FTZ R113, R113, R222 ;  /* 0x000000de71717220 */ /* 0x000fe20000410000 */
[----:B------:R-:W-:Y:S01]  /*36e0*/  FMUL.FTZ R222, R118, UR10 ;  /* 0x0000000a76de7c20 */ /* 0x000fe20008410000 */
[----:B------:R-:W-:Y:S01]  /*36f0*/  VIADD R118, R9, 0x14 ;  /* 0x0000001409767836 */ /* 0x000fe20000000000 */
[----:B------:R-:W-:Y:S01]  /*3700*/  MUFU.TANH R18, R18 ;  /* 0x0000001200127308 */ /* 0x000fe20000002400 */
[----:B------:R-:W3:Y:S04]  /*3710*/  SHFL.IDX PT, R228, R14, R116, 0x1f ;  /* 0x00001f740ee47589 */ /* 0x000ee800000e0000 */
[----:B------:R-:W4:Y:S03]  /*3720*/  SHFL.IDX PT, R226, R14, R118, 0x1f ;  /* 0x00001f760ee27589 */ /* 0x000f2600000e0000 */
[----:B------:R-:W5:Y:S01]  /*3730*/  MUFU.TANH R115, R115 ;  /* 0x0000007300737308 */ /* 0x000f620000002400 */
[----:B------:R-:W5:Y:S04]  /*3740*/  SHFL.IDX PT, R14, R14, R223, 0x1f ;  /* 0x00001fdf0e0e7589 */ /* 0x000f6800000e0000 */
[----:B------:R-:W5:Y:S01]  /*3750*/  SHFL.IDX PT, R231, R12, R116, 0x1f ;  /* 0x00001f740ce77589 */ /* 0x000f6200000e0000 */
[--C-:B-1----:R-:W-:Y:S01]  /*3760*/  FFMA.FTZ R109, R109, UR4, -R225.reuse ;  /* 0x000000046d6d7c23 */ /* 0x102fe200080108e1 */
[----:B------:R-:W-:Y:S01]  /*3770*/  FFMA.FTZ R108, R108, UR4, -R225 ;  /* 0x000000046c6c7c23 */ /* 0x000fe200080108e1 */
[----:B------:R-:W-:Y:S01]  /*3780*/  MUFU.TANH R222, R222 ;  /* 0x000000de00de7308 */ /* 0x000fe20000002400 */
[----:B------:R-:W-:Y:S04]  /*3790*/  SHFL.IDX PT, R225, R15, R119, 0x1f ;  /* 0x00001f770fe17589 */ /* 0x000fe800000e0000 */
[----:B------:R-:W-:Y:S01]  /*37a0*/  LDS R26, [R11+0x380] ;  /* 0x000380000b1a7984 */ /* 0x000fe20000000800 */
[--C-:B---3--:R-:W-:Y:S01]  /*37b0*/  FFMA.FTZ R106, R106, UR4, -R228.reuse ;  /* 0x000000046a6a7c23 */ /* 0x108fe200080108e4 */
[----:B------:R-:W-:-:S02]  /*37c0*/  FFMA.FTZ R205, R205, UR4, -R228 ;  /* 0x00000004cdcd7c23 */ /* 0x000fc400080108e4 */
[----:B------:R-:W1:Y:S01]  /*37d0*/  SHFL.IDX PT, R233, R99, R116, 0x1f ;  /* 0x00001f7463e97589 */ /* 0x000e6200000e0000 */
[----:B------:R-:W-:Y:S01]  /*37e0*/  MUFU.EX2 R201, R201 ;  /* 0x000000c900c97308 */ /* 0x000fe20000000800 */
[--C-:B----4-:R-:W-:Y:S01]  /*37f0*/  FFMA.FTZ R187, R187, UR4, -R226.reuse ;  /* 0x00000004bbbb7c23 */ /* 0x110fe200080108e2 */
[----:B------:R-:W-:Y:S01]  /*3800*/  FFMA.FTZ R186, R186, UR4, -R226 ;  /* 0x00000004baba7c23 */ /* 0x000fe200080108e2 */
[----:B------:R-:W3:Y:S01]  /*3810*/  SHFL.IDX PT, R228, R12, R114, 0x1f ;  /* 0x00001f720ce47589 */ /* 0x000ee200000e0000 */
[--C-:B-----5:R-:W-:Y:S01]  /*3820*/  FFMA.FTZ R101, R101, UR4, -R14.reuse ;  /* 0x0000000465657c23 */ /* 0x120fe2000801080e */
[----:B------:R-:W-:Y:S02]  /*3830*/  FFMA.FTZ R112, R112, UR4, -R14 ;  /* 0x0000000470707c23 */ /* 0x000fe4000801080e */
[----:B------:R-:W4:Y:S01]  /*3840*/  SHFL.IDX PT, R226, R15, R218, 0x1f ;  /* 0x00001fda0fe27589 */ /* 0x000f2200000e0000 */
[----:B------:R-:W5:Y:S01]  /*3850*/  MUFU.EX2 R205, R205 ;  /* 0x000000cd00cd7308 */ /* 0x000f620000000800 */
[--C-:B------:R-:W-:Y:S01]  /*3860*/  FFMA.FTZ R202, R202, UR4, -R231.reuse ;  /* 0x00000004caca7c23 */ /* 0x100fe200080108e7 */
[----:B------:R-:W-:Y:S01]  /*3870*/  FFMA.FTZ R231, R203, UR4, -R231 ;  /* 0x00000004cbe77c23 */ /* 0x000fe200080108e7 */
[----:B------:R-:W5:Y:S04]  /*3880*/  SHFL.IDX PT, R14, R12, R117, 0x1f ;  /* 0x00001f750c0e7589 */ /* 0x000f6800000e0000 */
[----:B------:R-:W5:Y:S01]  /*3890*/  SHFL.IDX PT, R203, R12, R119, 0x1f ;  /* 0x00001f770ccb7589 */ /* 0x000f6200000e0000 */
[----:B------:R-:W5:Y:S03]  /*38a0*/  MUFU.EX2 R186, R186 ;  /* 0x000000ba00ba7308 */ /* 0x000f660000000800 */
[----:B------:R-:W5:Y:S01]  /*38b0*/  SHFL.IDX PT, R230, R99, R118, 0x1f ;  /* 0x00001f7663e67589 */ /* 0x000f6200000e0000 */
[----:B------:R-:W-:Y:S01]  /*38c0*/  FFMA.FTZ R19, -R21, R21, 1 ;  /* 0x3f80000015137423 */ /* 0x000fe20000010115 */
[----:B------:R-:W-:Y:S01]  /*38d0*/  FMUL.FTZ R27, R219, R27 ;  /* 0x0000001bdb1b7220 */ /* 0x000fe20000410000 */
[----:B-1----:R-:W-:Y:S01]  /*38e0*/  FADD.FTZ R31, R31, -R233 ;  /* 0x800000e91f1f7221 */ /* 0x002fe20000010000 */
[----:B------:R-:W1:Y:S01]  /*38f0*/  SHFL.IDX PT, R229, R99, R119, 0x1f ;  /* 0x00001f7763e57589 */ /* 0x000e6200000e0000 */
[----:B------:R-:W1:Y:S01]  /*3900*/  MUFU.EX2 R101, R101 ;  /* 0x0000006500657308 */ /* 0x000e620000000800 */
[--C-:B---3--:R-:W-:Y:S01]  /*3910*/  FFMA.FTZ R199, R199, UR4, -R228.reuse ;  /* 0x00000004c7c77c23 */ /* 0x108fe200080108e4 */
[----:B------:R-:W-:-:S02]  /*3920*/  FFMA.FTZ R228, R204, UR4, -R228 ;  /* 0x00000004cce47c23 */ /* 0x000fc400080108e4 */
[----:B------:R-:W3:Y:S01]  /*3930*/  SHFL.IDX PT, R204, R12, R118, 0x1f ;  /* 0x00001f760ccc7589 */ /* 0x000ee200000e0000 */
[--C-:B----4-:R-:W-:Y:S01]  /*3940*/  FFMA.FTZ R216, R216, UR4, -R226.reuse ;  /* 0x00000004d8d87c23 */ /* 0x110fe200080108e2 */
[----:B------:R-:W-:Y:S01]  /*3950*/  FFMA.FTZ R210, R210, UR4, -R226 ;  /* 0x00000004d2d27c23 */ /* 0x000fe200080108e2 */
[----:B------:R-:W-:Y:S01]  /*3960*/  FSEL R226, R224, -INF , !P4 ;  /* 0xff800000e0e27808 */ /* 0x000fe20006000000 */
[----:B------:R-:W4:Y:S01]  /*3970*/  SHFL.IDX PT, R12, R15, R9, 0x1f ;  /* 0x00001f090f0c7589 */ /* 0x000f2200000e0000 */
[--C-:B-----5:R-:W-:Y:S01]  /*3980*/  FFMA.FTZ R105, R105, UR4, -R14.reuse ;  /* 0x0000000469697c23 */ /* 0x120fe2000801080e */
[----:B------:R-:W-:Y:S01]  /*3990*/  FFMA.FTZ R197, R197, UR4, -R14 ;  /* 0x00000004c5c57c23 */ /* 0x000fe2000801080e */
[----:B------:R-:W5:Y:S01]  /*39a0*/  MUFU.EX2 R106, R106 ;  /* 0x0000006a006a7308 */ /* 0x000f620000000800 */
[----:B------:R-:W5:Y:S01]  /*39b0*/  SHFL.IDX PT, R14, R15, R114, 0x1f ;  /* 0x00001f720f0e7589 */ /* 0x000f6200000e0000 */
[--C-:B------:R-:W-:Y:S01]  /*39c0*/  FFMA.FTZ R189, R189, UR4, -R203.reuse ;  /* 0x00000004bdbd7c23 */ /* 0x100fe200080108cb */
[----:B------:R-:W-:Y:S01]  /*39d0*/  FFMA.FTZ R185, R185, UR4, -R203 ;  /* 0x00000004b9b97c23 */ /* 0x000fe200080108cb */
[----:B------:R-:W-:Y:S01]  /*39e0*/  FSEL R203, R115, -INF , !P1 ;  /* 0xff80000073cb7808 */ /* 0x000fe20004800000 */
[----:B------:R-:W-:Y:S01]  /*39f0*/  FFMA.FTZ R21, -R20, R20, 1 ;  /* 0x3f80000014157423 */ /* 0x000fe20000010114 */
[----:B------:R-:W-:Y:S01]  /*3a00*/  FADD.FTZ R35, R35, -R230 ;  /* 0x800000e623237221 */ /* 0x000fe20000010000 */
[----:B------:R-:W-:Y:S01]  /*3a10*/  FMUL.FTZ R31, R205, R31 ;  /* 0x0000001fcd1f7220 */ /* 0x000fe20000410000 */
[----:B------:R-:W5:Y:S01]  /*3a20*/  MUFU.EX2 R187, R187 ;  /* 0x000000bb00bb7308 */ /* 0x000f620000000800 */
[----:B------:R-:W-:Y:S01]  /*3a30*/  FFMA.FTZ R203, R203, UR4, -R225 ;  /* 0x00000004cbcb7c23 */ /* 0x000fe200080108e1 */
[----:B-1----:R-:W-:Y:S01]  /*3a40*/  FADD.FTZ R36, R36, -R229 ;  /* 0x800000e524247221 */ /* 0x002fe20000010000 */
[----:B------:R-:W-:Y:S01]  /*3a50*/  FADD.FTZ R32, R32, -R232 ;  /* 0x800000e820207221 */ /* 0x000fe20000010000 */
[----:B------:R-:W-:Y:S01]  /*3a60*/  FADD.FTZ R29, R29, -R233 ;  /* 0x800000e91d1d7221 */ /* 0x000fe20000010000 */
[----:B------:R-:W-:Y:S01]  /*3a70*/  FADD.FTZ R33, R33, -R230 ;  /* 0x800000e621217221 */ /* 0x000fe20000010000 */
[----:B------:R-:W-:Y:S01]  /*3a80*/  FADD.FTZ R38, R38, -R229 ;  /* 0x800000e526267221 */ /* 0x000fe20000010000 */
[----:B------:R-:W-:Y:S01]  /*3a90*/  FFMA.FTZ R22, -R22, R22, 1 ;  /* 0x3f80000016167423 */ /* 0x000fe20000010116 */
[--C-:B---3--:R-:W-:Y:S01]  /*3aa0*/  FFMA.FTZ R198, R198, UR4, -R204.reuse ;  /* 0x00000004c6c67c23 */ /* 0x108fe200080108cc */
[----:B------:R-:W-:Y:S01]  /*3ab0*/  FFMA.FTZ R104, R104, UR4, -R204 ;  /* 0x0000000468687c23 */ /* 0x000fe200080108cc */
[----:B------:R-:W-:Y:S01]  /*3ac0*/  FADD.FTZ R34, R34, -R232 ;  /* 0x800000e822227221 */ /* 0x000fe20000010000 */
[----:B------:R-:W1:Y:S01]  /*3ad0*/  SHFL.IDX PT, R204, R15, R116, 0x1f ;  /* 0x00001f740fcc7589 */ /* 0x000e6200000e0000 */
[--C-:B----4-:R-:W-:Y:S01]  /*3ae0*/  FFMA.FTZ R196, R196, UR4, -R12.reuse ;  /* 0x00000004c4c47c23 */ /* 0x110fe2000801080c */
[----:B------:R-:W-:Y:S01]  /*3af0*/  FFMA.FTZ R212, R212, UR4, -R12 ;  /* 0x00000004d4d47c23 */ /* 0x000fe2000801080c */
[----:B------:R-:W3:Y:S01]  /*3b00*/  MUFU.EX2 R112, R112 ;  /* 0x0000007000707308 */ /* 0x000ee20000000800 */
[----:B------:R-:W4:Y:S01]  /*3b10*/  SHFL.IDX PT, R12, R15, R118, 0x1f ;  /* 0x00001f760f0c7589 */ /* 0x000f2200000e0000 */
[--C-:B-----5:R-:W-:Y:S01]  /*3b20*/  FFMA.FTZ R107, R107, UR4, -R14.reuse ;  /* 0x000000046b6b7c23 */ /* 0x120fe2000801080e */
[----:B------:R-:W-:Y:S01]  /*3b30*/  FFMA.FTZ R209, R209, UR4, -R14 ;  /* 0x00000004d1d17c23 */ /* 0x000fe2000801080e */
[----:B------:R-:W-:-:S04]  /*3b40*/  FSEL R14, R24, -INF , !P5 ;  /* 0xff800000180e7808 */ /* 0x000fc80006800000 */
[----:B------:R-:W5:Y:S08]  /*3b50*/  MUFU.EX2 R200, R200 ;  /* 0x000000c800c87308 */ /* 0x000f700000000800 */
[----:B------:R-:W5:Y:S01]  /*3b60*/  MUFU.EX2 R231, R231 ;  /* 0x000000e700e77308 */ /* 0x000f620000000800 */
[--C-:B-1----:R-:W-:Y:S01]  /*3b70*/  FFMA.FTZ R211, R211, UR4, -R204.reuse ;  /* 0x00000004d3d37c23 */ /* 0x102fe200080108cc */
[----:B------:R-:W-:-:S02]  /*3b80*/  FFMA.FTZ R213, R213, UR4, -R204 ;  /* 0x00000004d5d57c23 */ /* 0x000fc400080108cc */
[----:B------:R1:W3:Y:S01]  /*3b90*/  SHFL.IDX PT, R204, R15, R223, 0x1f ;  /* 0x00001fdf0fcc7589 */ /* 0x0002e200000e0000 */
[----:B----4-:R-:W-:Y:S01]  /*3ba0*/  FFMA.FTZ R14, R14, UR4, -R12 ;  /* 0x000000040e0e7c23 */ /* 0x010fe2000801080c */
[----:B------:R-:W-:Y:S02]  /*3bb0*/  FFMA.FTZ R88, -R88, R88, 1 ;  /* 0x3f80000058587423 */ /* 0x000fe40000010158 */
[----:B------:R-:W-:Y:S01]  /*3bc0*/  MUFU.EX2 R110, R110 ;  /* 0x0000006e006e7308 */ /* 0x000fe20000000800 */
[----:B-1----:R-:W-:-:S07]  /*3bd0*/  FSEL R15, R18, -INF , !P6 ;  /* 0xff800000120f7808 */ /* 0x002fce0007000000 */
[----:B------:R-:W-:Y:S01]  /*3be0*/  MUFU.EX2 R190, R190 ;  /* 0x000000be00be7308 */ /* 0x000fe20000000800 */
[----:B------:R-:W-:Y:S01]  /*3bf0*/  FFMA.FTZ R12, R15, UR4, -R12 ;  /* 0x000000040f0c7c23 */ /* 0x000fe2000801080c */
[----:B------:R-:W-:-:S06]  /*3c00*/  FSEL R15, R222, -INF , !P2 ;  /* 0xff800000de0f7808 */ /* 0x000fcc0005000000 */
[----:B------:R-:W-:Y:S01]  /*3c10*/  MUFU.EX2 R202, R202 ;  /* 0x000000ca00ca7308 */ /* 0x000fe20000000800 */
[----:B------:R-:W-:Y:S01]  /*3c20*/  FFMA.FTZ R15, R15, UR4, -R225 ;  /* 0x000000040f0f7c23 */ /* 0x000fe200080108e1 */
[----:B------:R-:W-:-:S05]  /*3c30*/  FSEL R225, R221, -INF , !P3 ;  /* 0xff800000dde17808 */ /* 0x000fca0005800000 */
[--C-:B---3--:R-:W-:Y:S01]  /*3c40*/  FFMA.FTZ R225, R225, UR4, -R204.reuse ;  /* 0x00000004e1e17c23 */ /* 0x108fe200080108cc */
[----:B------:R-:W-:Y:S01]  /*3c50*/  FFMA.FTZ R204, R226, UR4, -R204 ;  /* 0x00000004e2cc7c23 */ /* 0x000fe200080108cc */
[----:B------:R-:W-:Y:S01]  /*3c60*/  MUFU.EX2 R108, R108 ;  /* 0x0000006c006c7308 */ /* 0x000fe20000000800 */
[----:B------:R-:W1:Y:S01]  /*3c70*/  SHFL.IDX PT, R226, R99, R218, 0x1f ;  /* 0x00001fda63e27589 */ /* 0x000e6200000e0000 */
[----:B------:R-:W-:Y:S01]  /*3c80*/  FMUL.FTZ R21, R21, R27 ;  /* 0x0000001b15157220 */ /* 0x000fe20000410000 */
[----:B------:R-:W-:Y:S02]  /*3c90*/  FFMA.FTZ R27, -R72, R72, 1 ;  /* 0x3f800000481b7423 */ /* 0x000fe40000010148 */
[----:B------:R-:W3:Y:S02]  /*3ca0*/  SHFL.IDX PT, R99, R99, R223, 0x1f ;  /* 0x00001fdf63637589 */ /* 0x000ee400000e0000 */
[----:B------:R-:W-:Y:S01]  /*3cb0*/  FMUL.FTZ R27, R27, R31 ;  /* 0x0000001f1b1b7220 */ /* 0x000fe20000410000 */
[----:B------:R-:W-:Y:S01]  /*3cc0*/  FFMA.FTZ R31, -R76, R76, 1 ;  /* 0x3f8000004c1f7423 */ /* 0x000fe2000001014c */
[----:B------:R-:W-:Y:S01]  /*3cd0*/  MUFU.EX2 R111, R111 ;  /* 0x0000006f006f7308 */ /* 0x000fe20000000800 */
[----:B------:R-:W-:Y:S01]  /*3ce0*/  FFMA.FTZ R83, -R83, R83, 1 ;  /* 0x3f80000053537423 */ /* 0x000fe20000010153 */
[----:B------:R-:W-:Y:S01]  /*3cf0*/  FFMA.FTZ R85, -R85, R85, 1 ;  /* 0x3f80000055557423 */ /* 0x000fe20000010155 */
[----:B------:R-:W-:-:S05]  /*3d00*/  FFMA.FTZ R96, -R96, R96, 1 ;  /* 0x3f80000060607423 */ /* 0x000fca0000010160 */
[----:B------:R-:W-:Y:S01]  /*3d10*/  MUFU.EX2 R109, R109 ;  /* 0x0000006d006d7308 */ /* 0x000fe20000000800 */
[----:B-1----:R-:W-:-:S07]  /*3d20*/  FADD.FTZ R30, R30, -R226 ;  /* 0x800000e21e1e7221 */ /* 0x002fce0000010000 */
[----:B------:R-:W-:Y:S01]  /*3d30*/  MUFU.EX2 R199, R199 ;  /* 0x000000c700c77308 */ /* 0x000fe20000000800 */
[----:B------:R-:W-:-:S04]  /*3d40*/  FMUL.FTZ R30, R206, R30 ;  /* 0x0000001ece1e7220 */ /* 0x000fc80000410000 */
[----:B------:R-:W-:Y:S01]  /*3d50*/  FMUL.FTZ R23, R23, R30 ;  /* 0x0000001e17177220 */ /* 0x000fe20000410000 */
[----:B------:R-:W-:Y:S01]  /*3d60*/  FMUL.FTZ R30, R186, R35 ;  /* 0x00000023ba1e7220 */ /* 0x000fe20000410000 */
[----:B------:R-:W-:Y:S01]  /*3d70*/  FFMA.FTZ R81, -R81, R81, 1 ;  /* 0x3f80000051517423 */ /* 0x000fe20000010151 */
[----:B------:R-:W-:Y:S01]  /*3d80*/  SHFL.IDX PT, R35, R26, R114, 0x1f ;  /* 0x00001f721a237589 */ /* 0x000fe200000e0000 */
[----:B------:R-:W-:Y:S01]  /*3d90*/  MUFU.EX2 R220, R220 ;  /* 0x000000dc00dc7308 */ /* 0x000fe20000000800 */
[----:B------:R-:W-:Y:S02]  /*3da0*/  FMUL.FTZ R31, R31, R30 ;  /* 0x0000001e1f1f7220 */ /* 0x000fe40000410000 */
[----:B------:R-:W1:Y:S01]  /*3db0*/  SHFL.IDX PT, R30, R26, R9, 0x1f ;  /* 0x00001f091a1e7589 */ /* 0x000e6200000e0000 */
[----:B------:R-:W-:Y:S01]  /*3dc0*/  FADD.FTZ R28, R28, -R226 ;  /* 0x800000e21c1c7221 */ /* 0x000fe20000010000 */
[----:B---3--:R-:W-:-:S03]  /*3dd0*/  FADD.FTZ R37, R37, -R99 ;  /* 0x8000006325257221 */ /* 0x008fc60000010000 */
        /* <DEDUP_REMOVED lines=16> */
[----:B------:R-:W-:Y:S01]  /*3ee0*/  FFMA.FTZ R33, -R79, R79, 1 ;  /* 0x3f8000004f217423 */ /* 0x000fe2000001014f */
[----:B-1----:R-:W-:Y:S01]  /*3ef0*/  FADD.FTZ R37, R42, -R30 ;  /* 0x8000001e2a257221 */ /* 0x002fe20000010000 */
[--C-:B------:R-:W-:Y:S01]  /*3f00*/  FADD.FTZ R42, R41, -R35.reuse ;  /* 0x80000023292a7221 */ /* 0x100fe20000010000 */
[----:B------:R-:W-:-:S02]  /*3f10*/  FADD.FTZ R35, R43, -R35 ;  /* 0x800000232b237221 */ /* 0x000fc40000010000 */
[----:B------:R-:W-:Y:S01]  /*3f20*/  LDS R43, [R13+0x380] ;  /* 0x000380000d2b7984 */ /* 0x000fe20000000800 */
[----:B------:R-:W-:Y:S01]  /*3f30*/  FMUL.FTZ R29, R29, R34 ;  /* 0x000000221d1d7220 */ /* 0x000fe20000410000 */
[----:B------:R-:W-:Y:S01]  /*3f40*/  FMUL.FTZ R33, R33, R38 ;  /* 0x0000002621217220 */ /* 0x000fe20000410000 */
[----:B------:R-:W-:Y:S01]  /*3f50*/  FFMA.FTZ R34, -R77, R77, 1 ;  /* 0x3f8000004d227423 */ /* 0x000fe2000001014d */
[----:B------:R-:W1:Y:S04]  /*3f60*/  SHFL.IDX PT, R72, R26, R218, 0x1f ;  /* 0x00001fda1a487589 */ /* 0x000e6800000e0000 */
[----:B------:R-:W3:Y:S01]  /*3f70*/  SHFL.IDX PT, R38, R26, R116, 0x1f ;  /* 0x00001f741a267589 */ /* 0x000ee200000e0000 */
[----:B------:R-:W-:-:S03]  /*3f80*/  FMUL.FTZ R34, R34, R73 ;  /* 0x0000004922227220 */ /* 0x000fc60000410000 */
[----:B------:R-:W4:Y:S04]  /*3f90*/  SHFL.IDX PT, R76, R26, R223, 0x1f ;  /* 0x00001fdf1a4c7589 */ /* 0x000f2800000e0000 */
[----:B------:R-:W5:Y:S01]  /*3fa0*/  SHFL.IDX PT, R73, R26, R117, 0x1f ;  /* 0x00001f751a497589 */ /* 0x000f6200000e0000 */
[----:B------:R-:W5:Y:S03]  /*3fb0*/  MUFU.EX2 R11, R105 ;  /* 0x00000069000b7308 */ /* 0x000f660000000800 */
[----:B------:R-:W5:Y:S01]  /*3fc0*/  SHFL.IDX PT, R74, R26, R118, 0x1f ;  /* 0x00001f761a4a7589 */ /* 0x000f6200000e0000 */
[----:B------:R-:W-:-:S03]  /*3fd0*/  FADD.FTZ R39, R39, -R99 ;  /* 0x8000006327277221 */ /* 0x000fc60000010000 */
[----:B------:R3:W-:Y:S01]  /*3fe0*/  SHFL.IDX PT, R75, R26, R119, 0x1f ;  /* 0x00001f771a4b7589 */ /* 0x0007e200000e0000 */
[----:B------:R-:W-:Y:S01]  /*3ff0*/  FMUL.FTZ R39, R112, R39 ;  /* 0x0000002770277220 */ /* 0x000fe20000410000 */
[----:B-1----:R-:W-:Y:S01]  /*4000*/  FADD.FTZ R41, R46, -R72 ;  /* 0x800000482e297221 */ /* 0x002fe20000010000 */
[----:B---3--:R-:W-:Y:S01]  /*4010*/  FFMA.FTZ R26, -R80, R80, 1 ;  /* 0x3f800000501a7423 */ /* 0x008fe20000010150 */
[--C-:B------:R-:W-:Y:S01]  /*4020*/  FADD.FTZ R45, R45, -R38.reuse ;  /* 0x800000262d2d7221 */ /* 0x100fe20000010000 */
[----:B------:R-:W-:Y:S02]  /*4030*/  FADD.FTZ R38, R47, -R38 ;  /* 0x800000262f267221 */ /* 0x000fe40000010000 */
[----:B------:R-:W-:Y:S01]  /*4040*/  FMUL.FTZ R26, R26, R39 ;  /* 0x000000271a1a7220 */ /* 0x000fe20000410000 */
[----:B------:R-:W-:Y:S01]  /*4050*/  FADD.FTZ R39, R44, -R72 ;  /* 0x800000482c277221 */ /* 0x000fe20000010000 */
[--C-:B----4-:R-:W-:Y:S01]  /*4060*/  FADD.FTZ R44, R53, -R76.reuse ;  /* 0x8000004c352c7221 */ /* 0x110fe20000010000 */
[----:B------:R-:W-:Y:S01]  /*4070*/  FADD.FTZ R55, R55, -R76 ;  /* 0x8000004c37377221 */ /* 0x000fe20000010000 */
[----:B-----5:R-:W-:Y:S01]  /*4080*/  FMUL.FTZ R76, R200, R41 ;  /* 0x00000029c84c7220 */ /* 0x020fe20000410000 */
[----:B------:R-:W-:Y:S01]  /*4090*/  FADD.FTZ R48, R48, -R73 ;  /* 0x8000004930307221 */ /* 0x000fe20000010000 */
[----:B------:R-:W-:-:S03]  /*40a0*/  FMUL.FTZ R41, R231, R38 ;  /* 0x00000026e7297220 */ /* 0x000fc60000410000 */
[----:B------:R-:W-:Y:S01]  /*40b0*/  FMUL.FTZ R38, R11, R48 ;  /* 0x000000300b267220 */ /* 0x000fe20000410000 */
[----:B------:R-:W-:Y:S02]  /*40c0*/  FMUL.FTZ R48, R88, R41 ;  /* 0x0000002958307220 */ /* 0x000fe40000410000 */
[----:B------:R-:W1:Y:S01]  /*40d0*/  SHFL.IDX PT, R41, R43, R9, 0x1f ;  /* 0x00001f092b297589 */ /* 0x000e6200000e0000 */
[--C-:B------:R-:W-:Y:S01]  /*40e0*/  FADD.FTZ R49, R49, -R74.reuse ;  /* 0x8000004a31317221 */ /* 0x100fe20000010000 */
[----:B------:R-:W-:Y:S02]  /*40f0*/  FADD.FTZ R74, R51, -R74 ;  /* 0x8000004a334a7221 */ /* 0x000fe40000010000 */
[----:B------:R-:W3:Y:S04]  /*4100*/  SHFL.IDX PT, R114, R43, R114, 0x1f ;  /* 0x00001f722b727589 */ /* 0x000ee800000e0000 */
[----:B------:R-:W4:Y:S01]  /*4110*/  SHFL.IDX PT, R51, R43, R218, 0x1f ;  /* 0x00001fda2b337589 */ /* 0x000f2200000e0000 */
[----:B------:R-:W5:Y:S01]  /*4120*/  MUFU.EX2 R228, R228 ;  /* 0x000000e400e47308 */ /* 0x000f620000000800 */
[----:B------:R-:W-:Y:S01]  /*4130*/  FMUL.FTZ R28, R28, R19 ;  /* 0x000000131c1c7220 */ /* 0x000fe20000410000 */
[----:B------:R-:W-:-:S06]  /*4140*/  FMUL.FTZ R72, R110, R39 ;  /* 0x000000276e487220 */ /* 0x000fcc0000410000 */
[----:B------:R-:W2:Y:S01]  /*4150*/  MUFU.EX2 R197, R197 ;  /* 0x000000c500c57308 */ /* 0x000ea20000000800 */
[----:B------:R-:W-:-:S07]  /*4160*/  FMUL.FTZ R46, R190, R37 ;  /* 0x00000025be2e7220 */ /* 0x000fce0000410000 */
[----:B------:R-:W4:Y:S01]  /*4170*/  MUFU.EX2 R196, R196 ;  /* 0x000000c400c47308 */ /* 0x000f220000000800 */
[----:B------:R-:W4:Y:S01]  /*4180*/  SHFL.IDX PT, R118, R43, R118, 0x1f ;  /* 0x00001f762b767589 */ /* 0x000f2200000e0000 */
[----:B------:R-:W-:Y:S01]  /*4190*/  FMUL.FTZ R13, R83, R46 ;  /* 0x0000002e530d7220 */ /* 0x000fe20000410000 */
[----:B------:R-:W-:-:S05]  /*41a0*/  FMUL.FTZ R39, R85, R72 ;  /* 0x0000004855277220 */ /* 0x000fca0000410000 */
[----:B------:R-:W4:Y:S01]  /*41b0*/  MUFU.EX2 R198, R198 ;  /* 0x000000c600c67308 */ /* 0x000f220000000800 */
[----:B------:R-:W-:Y:S01]  /*41c0*/  FFMA.FTZ R46, -R86, R86, 1 ;  /* 0x3f800000562e7423 */ /* 0x000fe20000010156 */
[----:B------:R-:W-:-:S06]  /*41d0*/  FMUL.FTZ R45, R202, R45 ;  /* 0x0000002dca2d7220 */ /* 0x000fcc0000410000 */
[----:B------:R-:W4:Y:S01]  /*41e0*/  MUFU.EX2 R19, R104 ;  /* 0x0000006800137308 */ /* 0x000f220000000800 */
[----:B------:R-:W4:Y:S01]  /*41f0*/  SHFL.IDX PT, R117, R43, R117, 0x1f ;  /* 0x00001f752b757589 */ /* 0x000f2200000e0000 */
[----:B------:R-:W-:Y:S01]  /*4200*/  FADD.FTZ R40, R40, -R30 ;  /* 0x8000001e28287221 */ /* 0x000fe20000010000 */
[----:B------:R-:W-:Y:S02]  /*4210*/  FADD.FTZ R50, R50, -R73 ;  /* 0x8000004932327221 */ /* 0x000fe40000010000 */
[----:B------:R-:W4:Y:S01]  /*4220*/  SHFL.IDX PT, R72, R43, R223, 0x1f ;  /* 0x00001fdf2b487589 */ /* 0x000f2200000e0000 */
[----:B------:R-:W-:Y:S01]  /*4230*/  FMUL.FTZ R55, R108, R55 ;  /* 0x000000376c377220 */ /* 0x000fe20000410000 */
[----:B------:R-:W-:Y:S01]  /*4240*/  FMUL.FTZ R46, R46, R45 ;  /* 0x0000002d2e2e7220 */ /* 0x000fe20000410000 */
[----:B------:R-:W4:Y:S01]  /*4250*/  MUFU.EX2 R210, R210 ;  /* 0x000000d200d27308 */ /* 0x000f220000000800 */
[----:B------:R-:W4:Y:S01]  /*4260*/  SHFL.IDX PT, R116, R43, R116, 0x1f ;  /* 0x00001f742b747589 */ /* 0x000f2200000e0000 */
[----:B-1----:R-:W-:Y:S01]  /*4270*/  FADD.FTZ R73, R56, -R41 ;  /* 0x8000002938497221 */ /* 0x002fe20000010000 */
[--C-:B------:R-:W-:Y:S01]  /*4280*/  FADD.FTZ R52, R52, -R75.reuse ;  /* 0x8000004b34347221 */ /* 0x100fe20000010000 */
[----:B------:R-:W-:Y:S01]  /*4290*/  FADD.FTZ R54, R54, -R75 ;  /* 0x8000004b36367221 */ /* 0x000fe20000010000 */
[----:B------:R1:W4:Y:S01]  /*42a0*/  SHFL.IDX PT, R119, R43, R119, 0x1f ;  /* 0x00001f772b777589 */ /* 0x00032200000e0000 */
[----:B------:R-:W-:Y:S01]  /*42b0*/  FMUL.FTZ R40, R111, R40 ;  /* 0x000000286f287220 */ /* 0x000fe20000410000 */
[----:B------:R-:W-:Y:S01]  /*42c0*/  FFMA.FTZ R45, -R89, R89, 1 ;  /* 0x3f800000592d7423 */ /* 0x000fe20000010159 */
[----:B------:R-:W4:Y:S01]  /*42d0*/  MUFU.EX2 R185, R185 ;  /* 0x000000b900b97308 */ /* 0x000f220000000800 */
[----:B------:R-:W-:Y:S01]  /*42e0*/  FFMA.FTZ R84, -R84, R84, 1 ;  /* 0x3f80000054547423 */ /* 0x000fe20000010154 */
[----:B-----5:R-:W-:Y:S01]  /*42f0*/  FMUL.FTZ R47, R228, R35 ;  /* 0x00000023e42f7220 */ /* 0x020fe20000410000 */
[----:B------:R-:W-:Y:S01]  /*4300*/  FFMA.FTZ R91, -R91, R91, 1 ;  /* 0x3f8000005b5b7423 */ /* 0x000fe2000001015b */
[----:B--2---:R-:W-:Y:S01]  /*4310*/  FMUL.FTZ R50, R197, R50 ;  /* 0x00000032c5327220 */ /* 0x004fe20000410000 */
[----:B------:R-:W-:Y:S01]  /*4320*/  FADD.FTZ R75, R58, -R41 ;  /* 0x800000293a4b7221 */ /* 0x000fe20000010000 */
[----:B---3--:R-:W-:Y:S01]  /*4330*/  FADD.FTZ R77, R57, -R114 ;  /* 0x80000072394d7221 */ /* 0x008fe20000010000 */
[----:B-1----:R-:W-:Y:S01]  /*4340*/  FMUL.FTZ R43, R96, R55 ;  /* 0x00000037602b7220 */ /* 0x002fe20000410000 */
[----:B------:R1:W-:Y:S01]  /*4350*/  MUFU.EX2 R41, R14 ;  /* 0x0000000e00297308 */ /* 0x0003e20000000800 */
[--C-:B----4-:R-:W-:Y:S01]  /*4360*/  FADD.FTZ R55, R60, -R51.reuse ;  /* 0x800000333c377221 */ /* 0x110fe20000010000 */
[----:B------:R-:W-:Y:S01]  /*4370*/  FADD.FTZ R57, R62, -R51 ;  /* 0x800000333e397221 */ /* 0x000fe20000010000 */
[----:B------:R-:W-:Y:S01]  /*4380*/  FMUL.FTZ R35, R81, R40 ;  /* 0x0000002851237220 */ /* 0x000fe20000410000 */
[----:B------:R-:W-:Y:S01]  /*4390*/  FMUL.FTZ R45, R45, R38 ;  /* 0x000000262d2d7220 */ /* 0x000fe20000410000 */
[----:B------:R-:W-:Y:S01]  /*43a0*/  FFMA.FTZ R51, -R97, R97, 1 ;  /* 0x3f80000061337423 */ /* 0x000fe20000010161 */
[----:B------:R-:W-:-:S02]  /*43b0*/  FMUL.FTZ R40, R84, R47 ;  /* 0x0000002f54287220 */ /* 0x000fc40000410000 */
[----:B------:R-:W2:Y:S01]  /*43c0*/  MUFU.EX2 R30, R107 ;  /* 0x0000006b001e7308 */ /* 0x000ea20000000800 */
[----:B-1----:R-:W-:Y:S01]  /*43d0*/  FMUL.FTZ R14, R196, R73 ;  /* 0x00000049c40e7220 */ /* 0x002fe20000410000 */
[----:B------:R-:W-:Y:S01]  /*43e0*/  FMUL.FTZ R38, R91, R50 ;  /* 0x000000325b267220 */ /* 0x000fe20000410000 */
[----:B------:R-:W-:Y:S01]  /*43f0*/  FFMA.FTZ R50, -R90, R90, 1 ;  /* 0x3f8000005a327423 */ /* 0x000fe2000001015a */
[----:B------:R-:W-:Y:S01]  /*4400*/  FFMA.FTZ R47, -R92, R92, 1 ;  /* 0x3f8000005c2f7423 */ /* 0x000fe2000001015c */
[----:B------:R-:W-:Y:S01]  /*4410*/  FMUL.FTZ R49, R198, R49 ;  /* 0x00000031c6317220 */ /* 0x000fe20000410000 */
[----:B------:R-:W-:Y:S02]  /*4420*/  FMUL.FTZ R74, R19, R74 ;  /* 0x0000004a134a7220 */ /* 0x000fe40000410000 */
[----:B------:R-:W1:Y:S01]  /*4430*/  MUFU.EX2 R212, R212 ;  /* 0x000000d400d47308 */ /* 0x000e620000000800 */
[----:B------:R-:W-:Y:S01]  /*4440*/  FMUL.FTZ R51, R51, R14 ;  /* 0x0000000e33337220 */ /* 0x000fe20000410000 */
[----:B------:R-:W-:Y:S01]  /*4450*/  FMUL.FTZ R50, R50, R49 ;  /* 0x0000003132327220 */ /* 0x000fe20000410000 */
[----:B------:R-:W-:-:S05]  /*4460*/  FMUL.FTZ R47, R47, R74 ;  /* 0x0000004a2f2f7220 */ /* 0x000fca0000410000 */
[----:B------:R-:W3:Y:S01]  /*4470*/  MUFU.EX2 R208, R208 ;  /* 0x000000d000d07308 */ /* 0x000ee20000000800 */
[----:B------:R-:W-:Y:S01]  /*4480*/  FFMA.FTZ R49, -R94, R94, 1 ;  /* 0x3f8000005e317423 */ /* 0x000fe2000001015e */
[----:B------:R-:W-:-:S06]  /*4490*/  FMUL.FTZ R74, R109, R44 ;  /* 0x0000002c6d4a7220 */ /* 0x000fcc0000410000 */
[----:B------:R-:W4:Y:S01]  /*44a0*/  MUFU.EX2 R209, R209 ;  /* 0x000000d100d17308 */ /* 0x000f220000000800 */
[----:B------:R-:W-:-:S07]  /*44b0*/  FMUL.FTZ R49, R49, R74 ;  /* 0x0000004a31317220 */ /* 0x000fce0000410000 */
[----:B------:R-:W5:Y:S01]  /*44c0*/  MUFU.EX2 R189, R189 ;  /* 0x000000bd00bd7308 */ /* 0x000f620000000800 */
[----:B------:R-:W-:-:S07]  /*44d0*/  FFMA.FTZ R82, -R82, R82, 1 ;  /* 0x3f80000052527423 */ /* 0x000fce0000010152 */
[----:B------:R-:W5:Y:S01]  /*44e0*/  MUFU.EX2 R216, R216 ;  /* 0x000000d800d87308 */ /* 0x000f620000000800 */
        /* <DEDUP_REMOVED lines=10> */
[----:B------:R-:W-:-:S07]  /*4590*/  FADD.FTZ R56, R65, -R118 ;  /* 0x8000007641387221 */ /* 0x000fce0000010000 */
[----:B------:R-:W5:Y:S08]  /*45a0*/  MUFU.EX2 R217, R217 ;  /* 0x000000d900d97308 */ /* 0x000f700000000800 */
[----:B------:R-:W5:Y:S08]  /*45b0*/  MUFU.EX2 R12, R12 ;  /* 0x0000000c000c7308 */ /* 0x000f700000000800 */
[----:B------:R-:W5:Y:S01]  /*45c0*/  MUFU.EX2 R15, R15 ;  /* 0x0000000f000f7308 */ /* 0x000f620000000800 */
[----:B------:R-:W-:Y:S01]  /*45d0*/  FADD.FTZ R53, R64, -R117 ;  /* 0x8000007540357221 */ /* 0x000fe20000010000 */
[--C-:B------:R-:W-:Y:S01]  /*45e0*/  FADD.FTZ R69, R69, -R72.reuse ;  /* 0x8000004845457221 */ /* 0x100fe20000010000 */
[----:B------:R-:W-:Y:S01]  /*45f0*/  FADD.FTZ R71, R71, -R72 ;  /* 0x8000004847477221 */ /* 0x000fe20000010000 */
[----:B------:R-:W-:Y:S01]  /*4600*/  FMUL.FTZ R42, R82, R37 ;  /* 0x00000025522a7220 */ /* 0x000fe20000410000 */
[----:B------:R-:W-:Y:S01]  /*4610*/  FFMA.FTZ R72, -R98, R98, 1 ;  /* 0x3f80000062487423 */ /* 0x000fe20000010162 */
[----:B--2---:R-:W-:Y:S01]  /*4620*/  FMUL.FTZ R77, R30, R77 ;  /* 0x0000004d1e4d7220 */ /* 0x004fe20000410000 */
[----:B------:R-:W-:Y:S01]  /*4630*/  FMUL.FTZ R74, R74, R57 ;  /* 0x000000394a4a7220 */ /* 0x000fe20000410000 */
[----:B------:R-:W-:Y:S01]  /*4640*/  FFMA.FTZ R37, -R87, R87, 1 ;  /* 0x3f80000057257423 */ /* 0x000fe20000010157 */
[----:B------:R-:W-:Y:S01]  /*4650*/  FMUL.FTZ R44, R95, R54 ;  /* 0x000000365f2c7220 */ /* 0x000fe20000410000 */
[----:B------:R-:W-:Y:S01]  /*4660*/  FADD.FTZ R114, R59, -R114 ;  /* 0x800000723b727221 */ /* 0x000fe20000010000 */
[----:B------:R-:W-:Y:S01]  /*4670*/  FFMA.FTZ R24, -R24, R24, 1 ;  /* 0x3f80000018187423 */ /* 0x000fe20000010118 */
[----:B------:R-:W-:Y:S01]  /*4680*/  FMUL.FTZ R57, R41, R56 ;  /* 0x0000003829397220 */ /* 0x000fe20000410000 */
[--C-:B------:R-:W-:Y:S01]  /*4690*/  FADD.FTZ R58, R61, -R116.reuse ;  /* 0x800000743d3a7221 */ /* 0x100fe20000010000 */
[----:B------:R-:W-:Y:S01]  /*46a0*/  FFMA.FTZ R54, -R194, R194, 1 ;  /* 0x3f800000c2367423 */ /* 0x000fe200000101c2 */
[----:B-1----:R-:W-:Y:S01]  /*46b0*/  FMUL.FTZ R75, R212, R75 ;  /* 0x0000004bd44b7220 */ /* 0x002fe20000410000 */
[----:B------:R-:W-:Y:S01]  /*46c0*/  FFMA.FTZ R235, -R235, R235, 1 ;  /* 0x3f800000ebeb7423 */ /* 0x000fe200000101eb */
[----:B------:R-:W-:Y:S01]  /*46d0*/  FMUL.FTZ R25, R220, R25 ;  /* 0x00000019dc197220 */ /* 0x000fe20000410000 */
[----:B------:R-:W-:Y:S01]  /*46e0*/  FADD.FTZ R116, R63, -R116 ;  /* 0x800000743f747221 */ /* 0x000fe20000010000 */
[----:B------:R-:W-:Y:S01]  /*46f0*/  FADD.FTZ R68, R68, -R119 ;  /* 0x8000007744447221 */ /* 0x000fe20000010000 */
[----:B------:R-:W-:Y:S01]  /*4700*/  FFMA.FTZ R102, -R102, R102, 1 ;  /* 0x3f80000066667423 */ /* 0x000fe20000010166 */
[----:B---3--:R-:W-:Y:S01]  /*4710*/  FMUL.FTZ R53, R208, R53 ;  /* 0x00000035d0357220 */ /* 0x008fe20000410000 */
[----:B------:R-:W-:Y:S01]  /*4720*/  FADD.FTZ R66, R66, -R117 ;  /* 0x8000007542427221 */ /* 0x000fe20000010000 */
[----:B------:R-:W-:Y:S01]  /*4730*/  FADD.FTZ R67, R67, -R118 ;  /* 0x8000007643437221 */ /* 0x000fe20000010000 */
[----:B------:R-:W-:Y:S01]  /*4740*/  FADD.FTZ R70, R70, -R119 ;  /* 0x8000007746467221 */ /* 0x000fe20000010000 */
[----:B------:R-:W-:Y:S01]  /*4750*/  FMUL.FTZ R72, R72, R77 ;  /* 0x0000004d48487220 */ /* 0x000fe20000410000 */
[----:B------:R-:W-:Y:S01]  /*4760*/  FMUL.FTZ R37, R37, R76 ;  /* 0x0000004c25257220 */ /* 0x000fe20000410000 */
[----:B------:R-:W-:Y:S01]  /*4770*/  FFMA.FTZ R73, -R195, R195, 1 ;  /* 0x3f800000c3497423 */ /* 0x000fe200000101c3 */
[----:B----4-:R-:W-:Y:S01]  /*4780*/  FMUL.FTZ R114, R209, R114 ;  /* 0x00000072d1727220 */ /* 0x010fe20000410000 */
[----:B------:R-:W-:Y:S01]  /*4790*/  FMUL.FTZ R77, R24, R57 ;  /* 0x00000039184d7220 */ /* 0x000fe20000410000 */
[----:B------:R-:W-:Y:S01]  /*47a0*/  FFMA.FTZ R93, -R93, R93, 1 ;  /* 0x3f8000005d5d7423 */ /* 0x000fe2000001015d */
[----:B-----5:R-:W-:Y:S01]  /*47b0*/  FMUL.FTZ R52, R189, R52 ;  /* 0x00000034bd347220 */ /* 0x020fe20000410000 */
[----:B------:R-:W-:Y:S01]  /*47c0*/  FMUL.FTZ R54, R54, R75 ;  /* 0x0000004b36367220 */ /* 0x000fe20000410000 */
[----:B------:R-:W-:Y:S01]  /*47d0*/  FFMA.FTZ R103, -R103, R103, 1 ;  /* 0x3f80000067677423 */ /* 0x000fe20000010167 */
        /* <DEDUP_REMOVED lines=120> */
[----:B-1----:R-:W-:-:S04]  /*4f60*/  LEA R10, R5, R13, 0xb ;  /* 0x0000000d050a7211 */ /* 0x002fc800078e58ff */
        /* <DEDUP_REMOVED lines=167> */
.L_x_3378:
        /* <DEDUP_REMOVED lines=56> */
.L_x_3379:
        /* <DEDUP_REMOVED lines=11> */
.L_x_3369:
[----:B-1----:R-:W2:Y:S02]  /*5e10*/  LDL R6, [R1+0x2c] ;  /* 0x00002c0001067983 */ /* 0x002ea40000100800 */
[----:B--2---:R-:W-:-:S13]  /*5e20*/  ISETP.GE.AND P0, PT, R16, R6, PT ;  /* 0x000000061000720c */ /* 0x004fda0003f06270 */
[----:B------:R-:W-:Y:S05]  /*5e30*/  @P0 BRA `(.L_x_3381) ;  /* 0x00000040006c0947 */ /* 0x000fea0003800000 */
[----:B------:R-:W2:Y:S04]  /*5e40*/  LDL.LU R19, [R1+0x20] ;  /* 0x0000200001137983 */ /* 0x000ea80000300800 */
[----:B------:R-:W3:Y:S04]  /*5e50*/  LDL.LU R18, [R1+0x10] ;  /* 0x0000100001127983 */ /* 0x000ee80000300800 */
[----:B------:R-:W3:Y:S04]  /*5e60*/  LDL R12, [R1+0x30] ;  /* 0x00003000010c7983 */ /* 0x000ee80000100800 */
[----:B------:R-:W4:Y:S04]  /*5e70*/  LDL.LU R14, [R1+0x14] ;  /* 0x00001400010e7983 */ /* 0x000f280000300800 */
[----:B------:R-:W5:Y:S01]  /*5e80*/  LDL.LU R25, [R1+0xc] ;  /* 0x00000c0001197983 */ /* 0x000f620000300800 */
[----:B------:R-:W1:Y:S02]  /*5e90*/  S2R R6, SR_TID.X ;  /* 0x0000000000067919 */ /* 0x000e640000002100 */
[----:B-1----:R-:W-:-:S05]  /*5ea0*/  VIADD R6, R6, 0xffffff80 ;  /* 0xffffff8006067836 */ /* 0x002fca0000000000 */
[----:B------:R-:W-:-:S04]  /*5eb0*/  SHF.R.S32.HI R7, RZ, 0x1f, R6 ;  /* 0x0000001fff077819 */ /* 0x000fc80000011406 */
[CC--:B------:R-:W-:Y:S02]  /*5ec0*/  LEA.HI R9, R7.reuse, R6.reuse, RZ, 0x5 ;  /* 0x0000000607097211 */ /* 0x0c0fe400078f28ff */
[-C--:B------:R-:W-:Y:S02]  /*5ed0*/  LEA.HI R8, R7, R6.reuse, RZ, 0x7 ;  /* 0x0000000607087211 */ /* 0x080fe400078f38ff */
        /* <DEDUP_REMOVED lines=10> */
[----:B------:R-:W-:-:S04]  /*5f80*/  IMAD.IADD R9, R6, 0x1, -R15 ;  /* 0x0000000106097824 */ /* 0x000fc800078e0a0f */
[----:B------:R-:W-:Y:S01]  /*5f90*/  IMAD.IADD R24, R10, 0x1, -R13 ;  /* 0x000000010a187824 */ /* 0x000fe200078e0a0d */
[----:B------:R-:W-:Y:S01]  /*5fa0*/  MOV R189, 0x40000040 ;  /* 0x4000004000bd7802 */ /* 0x000fe20000000f00 */
[----:B------:R-:W-:Y:S02]  /*5fb0*/  IMAD.MOV.U32 R185, RZ, RZ, 0x40000040 ;  /* 0x40000040ffb97424 */ /* 0x000fe400078e00ff */
[----:B------:R-:W-:Y:S02]  /*5fc0*/  IMAD.MOV.U32 R187, RZ, RZ, 0x40000040 ;  /* 0x40000040ffbb7424 */ /* 0x000fe400078e00ff */
[----:B------:R-:W-:Y:S02]  /*5fd0*/  IMAD.MOV.U32 R191, RZ, RZ, 0x40000040 ;  /* 0x40000040ffbf7424 */ /* 0x000fe400078e00ff */
[----:B------:R-:W-:Y:S01]  /*5fe0*/  IMAD.MOV.U32 R193, RZ, RZ, 0x40000040 ;  /* 0x40000040ffc17424 */ /* 0x000fe200078e00ff */
[----:B--2---:R-:W-:Y:S02]  /*5ff0*/  LEA.HI R6, R19, R7, RZ, 0x5 ;  /* 0x0000000713067211 */ /* 0x004fe400078f28ff */
[----:B------:R-:W-:-:S02]  /*6000*/  LEA.HI R7, R11, R8, RZ, 0x2 ;  /* 0x000000080b077211 */ /* 0x000fc400078f10ff */
[----:B------:R-:W-:Y:S02]  /*6010*/  SHF.R.S32.HI R6, RZ, 0x5, R6 ;  /* 0x00000005ff067819 */ /* 0x000fe40000011406 */
[----:B------:R-:W-:Y:S01]  /*6020*/  SHF.R.S32.HI R10, RZ, 0x2, R7 ;  /* 0x00000002ff0a7819 */ /* 0x000fe20000011407 */
[----:B---3--:R-:W-:-:S03]  /*6030*/  IMAD R19, R12, -0x80, R18 ;  /* 0xffffff800c137824 */ /* 0x008fc600078e0212 */
[----:B------:R-:W-:Y:S02]  /*6040*/  IADD3 R13, R10, 0x8, RZ ;  /* 0x000000080a0d7810 */ /* 0x000fe40007ffe0ff */
[--C-:B----4-:R-:W-:Y:S02]  /*6050*/  SHF.R.S32.HI R12, RZ, 0x2, R14.reuse ;  /* 0x00000002ff0c7819 */ /* 0x110fe4000001140e */
[----:B------:R-:W-:Y:S02]  /*6060*/  SHF.R.S32.HI R15, RZ, 0x1f, R14 ;  /* 0x0000001fff0f7819 */ /* 0x000fe4000001140e */
[----:B------:R-:W-:Y:S02]  /*6070*/  LEA.HI R8, R11, R8, RZ, 0x3 ;  /* 0x000000080b087211 */ /* 0x000fe400078f18ff */
[----:B------:R-:W-:Y:S02]  /*6080*/  LEA.HI R15, R15, R12, RZ, 0x3 ;  /* 0x0000000c0f0f7211 */ /* 0x000fe400078f18ff */
[----:B------:R-:W-:Y:S01]  /*6090*/  LEA.HI R14, R13, R13, RZ, 0x1 ;  /* 0x0000000d0d0e7211 */ /* 0x000fe200078f08ff */
[----:B------:R-:W-:Y:S01]  /*60a0*/  IMAD R18, R6, -0x10, R19 ;  /* 0xfffffff006127824 */ /* 0x000fe200078e0213 */
[----:B------:R-:W-:Y:S01]  /*60b0*/  LOP3.LUT R19, R15, 0xfffffff8, RZ, 0xc0, !PT ;  /* 0xfffffff80f137812 */ /* 0x000fe200078ec0ff */
[----:B------:R-:W-:Y:S01]  /*60c0*/  VIADD R20, R10, 0x10 ;  /* 0x000000100a147836 */ /* 0x000fe20000000000 */
[----:B------:R-:W-:-:S02]  /*60d0*/  SHF.R.S32.HI R6, RZ, 0x3, R8 ;  /* 0x00000003ff067819 */ /* 0x000fc40000011408 */
[----:B------:R-:W-:Y:S02]  /*60e0*/  SHF.R.S32.HI R15, RZ, 0x1, R14 ;  /* 0x00000001ff0f7819 */ /* 0x000fe4000001140e */
[----:B------:R-:W-:Y:S01]  /*60f0*/  IADD3 R19, R18, R19, -R12 ;  /* 0x0000001312137210 */ /* 0x000fe20007ffe80c */
[----:B------:R-:W-:Y:S01]  /*6100*/  IMAD.HI R11, R6, 0x2aaaaaab, RZ ;  /* 0x2aaaaaab060b7827 */ /* 0x000fe200078e02ff */
[----:B------:R-:W-:-:S03]  /*6110*/  LEA.HI R21, R20, R20, RZ, 0x1 ;  /* 0x0000001414157211 */ /* 0x000fc600078f08ff */
[----:B------:R-:W-:Y:S01]  /*6120*/  IMAD.HI R18, R15, 0x2aaaaaab, RZ ;  /* 0x2aaaaaab0f127827 */ /* 0x000fe200078e02ff */
[----:B------:R-:W-:Y:S02]  /*6130*/  LEA.HI R7, R7, R10, RZ, 0x1 ;  /* 0x0000000a07077211 */ /* 0x000fe400078f08ff */
[----:B------:R-:W-:Y:S01]  /*6140*/  SHF.R.S32.HI R22, RZ, 0x1, R21 ;  /* 0x00000001ff167819 */ /* 0x000fe20000011415 */
[----:B------:R-:W-:Y:S01]  /*6150*/  IMAD R8, R24, -0x40, R19 ;  /* 0xffffffc018087824 */ /* 0x000fe200078e0213 */
[----:B------:R-:W-:Y:S02]  /*6160*/  SHF.R.U32.HI R12, RZ, 0x1, R11 ;  /* 0x00000001ff0c7819 */ /* 0x000fe4000001160b */
[----:B------:R-:W-:Y:S01]  /*6170*/  SHF.R.U32.HI R19, RZ, 0x1, R18 ;  /* 0x00000001ff137819 */ /* 0x000fe20000011612 */
[----:B------:R-:W-:Y:S01]  /*6180*/  IMAD.HI R23, R22, 0x2aaaaaab, RZ ;  /* 0x2aaaaaab16177827 */ /* 0x000fe200078e02ff */
[----:B------:R-:W-:Y:S02]  /*6190*/  LOP3.LUT R7, R7, 0xfffffffe, RZ, 0xc0, !PT ;  /* 0xfffffffe07077812 */ /* 0x000fe400078ec0ff */
[----:B------:R-:W-:-:S02]  /*61a0*/  LEA.HI R11, R11, R12, RZ, 0x1 ;  /* 0x0000000c0b0b7211 */ /* 0x000fc400078f08ff */
        /* <DEDUP_REMOVED lines=9> */
[--C-:B------:R-:W-:Y:S01]  /*6240*/  IMAD R6, R5, 0x800, R17.reuse ;  /* 0x0000080005067824 */ /* 0x100fe200078e0211 */
[----:B------:R-:W-:Y:S01]  /*6250*/  LEA R10, R15, R14, 0x3 ;  /* 0x0000000e0f0a7211 */ /* 0x000fe200078e18ff */
[----:B------:R-:W-:Y:S01]  /*6260*/  IMAD R5, R5, 0x2000, R17 ;  /* 0x0000200005057824 */ /* 0x000fe200078e0211 */
[----:B------:R-:W-:Y:S01]  /*6270*/  STL [R1+0x28], R7 ;  /* 0x0000280701007387 */ /* 0x000fe20000100800 */
[----:B------:R-:W-:Y:S01]  /*6280*/  VIADD R6, R6, 0x1a800 ;  /* 0x0001a80006067836 */ /* 0x000fe20000000000 */
[----:B------:R-:W-:Y:S02]  /*6290*/  LOP3.LUT R21, R21, 0xfffffffe, RZ, 0xc0, !PT ;  /* 0xfffffffe15157812 */ /* 0x000fe400078ec0ff */
[----:B------:R1:W-:Y:S02]  /*62a0*/  STL [R1+0x20], R10 ;  /* 0x0000200a01007387 */ /* 0x0003e40000100800 */
[----:B------:R-:W-:Y:S01]  /*62b0*/  SHF.R.U32.HI R6, RZ, 0x4, R6 ;  /* 0x00000004ff067819 */ /* 0x000fe20000011606 */
[----:B------:R-:W-:Y:S01]  /*62c0*/  IMAD R22, R23, -0xc, R22 ;  /* 0xfffffff417167824 */ /* 0x000fe200078e0216 */
[----:B------:R-:W-:Y:S01]  /*62d0*/  IADD3 R21, R20, -R21, RZ ;  /* 0x8000001514157210 */ /* 0x000fe20007ffe0ff */
        /* <DEDUP_REMOVED lines=16> */
[----:B------:R-:W-:-:S03]  /*63e0*/  VIADD R10, R9, 0x8 ;  /* 0x00000008090a7836 */ /* 0x000fc60000000000 */
[----:B------:R2:W-:Y:S01]  /*63f0*/  STL [R1+0x10], R5 ;  /* 0x0000100501007387 */ /* 0x0005e20000100800 */
[----:B-----5:R-:W-:Y:S01]  /*6400*/  LOP3.LUT R7, R25, 0x1, RZ, 0xfc, !PT ;  /* 0x0000000119077812 */ /* 0x020fe200078efcff */
[C---:B------:R-:W-:Y:S01]  /*6410*/  VIADD R184, R11.reuse, 0x4 ;  /* 0x000000040bb87836 */ /* 0x040fe20000000000 */
[C---:B------:R-:W-:Y:S01]  /*6420*/  IADD3 R22, R11.reuse, 0x2, RZ ;  /* 0x000000020b167810 */ /* 0x040fe20007ffe0ff */
[----:B------:R-:W-:Y:S01]  /*6430*/  VIADD R186, R11, 0x6 ;  /* 0x000000060bba7836 */ /* 0x000fe20000000000 */
[C---:B-1----:R-:W-:Y:S01]  /*6440*/  IADD3 R6, R9.reuse, 0xc, RZ ;  /* 0x0000000c09067810 */ /* 0x042fe20007ffe0ff */
[C---:B------:R-:W-:Y:S02]  /*6450*/  VIADD R10, R9.reuse, 0x14 ;  /* 0x00000014090a7836 */ /* 0x040fe40000000000 */
[C---:B--2---:R-:W-:Y:S02]  /*6460*/  VIADD R5, R9.reuse, 0x4 ;  /* 0x0000000409057836 */ /* 0x044fe40000000000 */
[C---:B------:R-:W-:Y:S01]  /*6470*/  VIADD R5, R9.reuse, 0x10 ;  /* 0x0000001009057836 */ /* 0x040fe20000000000 */
[C---:B------:R-:W-:Y:S01]  /*6480*/  IADD3 R5, R9.reuse, 0x1c, RZ ;  /* 0x0000001c09057810 */ /* 0x040fe20007ffe0ff */
[----:B------:R-:W-:-:S02]  /*6490*/  VIADD R6, R9, 0x18 ;  /* 0x0000001809067836 */ /* 0x000fc40000000000 */
[----:B------:R-:W-:-:S07]  /*64a0*/  IMAD.MOV.U32 R23, RZ, RZ, 0x40000040 ;  /* 0x40000040ff177424 */ /* 0x000fce00078e00ff */
.L_x_3392:
[----:B------:R-:W-:-:S13]  /*64b0*/  ISETP.NE.AND P0, PT, R7, 0x3, PT ;  /* 0x000000030700780c */ /* 0x000fda0003f05270 */
[----:B------:R-:W-:Y:S05]  /*64c0*/  @!P0 BRA `(.L_x_3382) ;  /* 0x0000000000048947 */ /* 0x000fea0003800000 */
[----:B------:R-:W-:Y:S01]  /*64d0*/  BPT.TRAP 0x1 ;  /* 0x000000040000795c */ /* 0x000fe20000300000 */
.L_x_3382:
[----:B------:R-:W-:Y:S01]  /*64e0*/  IMAD R6, R0, 0x8, R17 ;  /* 0x0000000800067824 */ /* 0x000fe200078e0211 */
[----:B------:R-:W-:-:S04]  /*64f0*/  SHF.L.U32 R15, R4, 0x1f, RZ ;  /* 0x0000001f040f7819 */ /* 0x000fc800000006ff */
[----:B------:R1:W2:Y:S01]  /*6500*/  SYNCS.PHASECHK.TRANS64.TRYWAIT P1, [R6+URZ+0x26810], R15 ;  /* 0x0268100f060075a7 */ /* 0x0002a2000802017f */
[----:B------:R-:W-:Y:S05]  /*6510*/  @!P0 BRA `(.L_x_3383) ;  /* 0x0000000000048947 */ /* 0x000fea0003800000 */
[----:B------:R-:W-:Y:S01]  /*6520*/  BPT.TRAP 0x1 ;  /* 0x000000040000795c */ /* 0x000fe20000300000 */
.L_x_3383:
[----:B------:R-:W-:-:S04]  /*6530*/  IADD3 R5, R17, 0xe000, RZ ;  /* 0x0000e00011057810 */ /* 0x000fc80007ffe0ff */
[----:B------:R-:W-:-:S04]  /*6540*/  SHF.R.U32.HI R5, RZ, 0x4, R5 ;  /* 0x00000004ff057819 */ /* 0x000fc80000011605 */
[----:B------:R-:W-:-:S04]  /*6550*/  LOP3.LUT R5, R5, 0x3fff, RZ, 0xc0, !PT ;  /* 0x00003fff05057812 */ /* 0x000fc800078ec0ff */
[----:B------:R-:W-:Y:S01]  /*6560*/  LOP3.LUT R11, R5, 0x10000, RZ, 0xfc, !PT ;  /* 0x00010000050b7812 */ /* 0x000fe200078efcff */
[----:B--2---:R-:W-:Y:S06]  /*6570*/  @P1 BRA `(.L_x_3384) ;  /* 0x0000000000081947 */ /* 0x004fec0003800000 */
[----:B------:R-:W2:Y:S02]  /*6580*/  SYNCS.PHASECHK.TRANS64.TRYWAIT P1, [R6+URZ+0x26810], R15 ;  /* 0x0268100f060075a7 */ /* 0x000ea4000802017f */
[----:B--2---:R-:W-:Y:S05]  /*6590*/  @!P1 BRA `(.L_x_3385) ;  /* 0x00000080001c9947 */ /* 0x004fea0003800000 */
.L_x_3384:
        /* <DEDUP_REMOVED lines=54> */
.L_x_3386:
[----:B------:R1:W1:Y:S01]  /*6900*/  SYNCS.PHASECHK.TRANS64.TRYWAIT P1, [R6+URZ+0x26830], R15 ;  /* 0x0268300f060075a7 */ /* 0x000262000802017f */
[----:B------:R-:W-:Y:S05]  /*6910*/  @!P0 BRA `(.L_x_3387) ;  /* 0x0000000000048947 */ /* 0x000fea0003800000 */
[----:B------:R-:W-:Y:S01]  /*6920*/  BPT.TRAP 0x1 ;  /* 0x000000040000795c */ /* 0x000fe20000300000 */
.L_x_3387:
        /* <DEDUP_REMOVED lines=8> */
.L_x_3388:
        /* <DEDUP_REMOVED lines=14> */
[C---:B------:R-:W-:Y:S01]  /*6a90*/  VIADD R230, R9.reuse, 0x14 ;  /* 0x0000001409e67836 */ /* 0x040fe20000000000 */
[C---:B------:R-:W-:Y:S01]  /*6aa0*/  IADD3 R231, R9.reuse, 0x18, RZ ;  /* 0x0000001809e77810 */ /* 0x040fe20007ffe0ff */
[C---:B------:R-:W-:Y:S01]  /*6ab0*/  VIADD R209, R9.reuse, 0x1c ;  /* 0x0000001c09d17836 */ /* 0x040fe20000000000 */
[----:B------:R-:W-:Y:S01]  /*6ac0*/  STL [R1+0x40], R3 ;  /* 0x0000400301007387 */ /* 0x000fe20000100800 */
[----:B------:R-:W-:Y:S01]  /*6ad0*/  ISETP.GT.AND P2, PT, R8, RZ, PT ;  /* 0x000000ff0800720c */ /* 0x000fe20003f44270 */
[----:B------:R-:W-:Y:S01]  /*6ae0*/  IMAD R236, R0, 0x300, R12 ;  /* 0x0000030000ec7824 */ /* 0x000fe200078e020c */
[----:B------:R-:W-:Y:S01]  /*6af0*/  ISETP.GT.AND P1, PT, R8, 0x8, PT ;  /* 0x000000080800780c */ /* 0x000fe20003f24270 */
        /* <DEDUP_REMOVED lines=294> */
[C---:B------:R-:W-:Y:S02]  /*7d60*/  VIADD R231, R9.reuse, 0xc ;  /* 0x0000000c09e77836 */ /* 0x040fe40000000000 */
[----:B------:R-:W-:Y:S01]  /*7d70*/  FMUL.FTZ R36, R26, R36 ;  /* 0x000000241a247220 */ /* 0x000fe20000410000 */
[----:B------:R-:W2:Y:S01]  /*7d80*/  SHFL.IDX PT, R228, R227, R228, 0x1f ;  /* 0x00001fe4e3e47589 */ /* 0x000ea200000e0000 */
[----:B------:R-:W-:-:S02]  /*7d90*/  VIADD R229, R9, 0x14 ;  /* 0x0000001409e57836 */ /* 0x000fc40000000000 */
[----:B------:R-:W-:Y:S01]  /*7da0*/  VIADD R233, R9, 0x18 ;  /* 0x0000001809e97836 */ /* 0x000fe20000000000 */
[----:B------:R-:W4:Y:S01]  /*7db0*/  SHFL.IDX PT, R227, R227, R12, 0x1f ;  /* 0x00001f0ce3e37589 */ /* 0x000f2200000e0000 */
[----:B------:R-:W-:Y:S01]  /*7dc0*/  FFMA.FTZ R77, -R77, R77, 1 ;  /* 0x3f8000004d4d7423 */ /* 0x000fe2000001014d */
        /* <DEDUP_REMOVED lines=19> */
[----:B------:R-:W-:Y:S08]  /*7f00*/  MUFU.EX2 R208, R208 ;  /* 0x000000d000d07308 */ /* 0x000ff00000000800 */
[----:B------:R-:W-:Y:S08]  /*7f10*/  MUFU.EX2 R199, R199 ;  /* 0x000000c700c77308 */ /* 0x000ff00000000800 */
[----:B------:R-:W-:Y:S01]  /*7f20*/  MUFU.EX2 R212, R212 ;  /* 0x000000d400d47308 */ /* 0x000fe20000000800 */
[----:B------:R-:W-:-:S07]  /*7f30*/  FFMA.FTZ R237, -R237, R237, 1 ;  /* 0x3f800000eded7423 */ /* 0x000fce00000101ed */
[----:B------:R-:W-:Y:S01]  /*7f40*/  MUFU.EX2 R209, R209 ;  /* 0x000000d100d17308 */ /* 0x000fe20000000800 */
[----:B---3--:R-:W-:-:S07]  /*7f50*/  FMUL.FTZ R30, R85, R30 ;  /* 0x0000001e551e7220 */ /* 0x008fce0000410000 */
        /* <DEDUP_REMOVED lines=24> */
[----:B------:R-:W-:Y:S01]  /*80e0*/  IADD3 R230, R9, 0x10, RZ ;  /* 0x0000001009e67810 */ /* 0x000fe20007ffe0ff */
        /* <DEDUP_REMOVED lines=21> */
[----:B------:R-:W-:Y:S01]  /*8240*/  IADD3 R235, R9, 0x4, RZ ;  /* 0x0000000409eb7810 */ /* 0x000fe20007ffe0ff */
        /* <DEDUP_REMOVED lines=29> */
[----:B------:R-:W-:Y:S02]  /*8420*/  VIADD R232, R9, 0x8 ;  /* 0x0000000809e87836 */ /* 0x000fe40000000000 */
[----:B-1----:R-:W-:Y:S01]  /*8430*/  FMUL.FTZ R221, R93, R228 ;  /* 0x000000e45ddd7220 */ /* 0x002fe20000410000 */
[----:B------:R-:W1:Y:S03]  /*8440*/  SHFL.IDX PT, R227, R226, R229, 0x1f ;  /* 0x00001fe5e2e37589 */ /* 0x000e6600000e0000 */
[----:B------:R-:W-:-:S02]  /*8450*/  FMUL.FTZ R221, R21, R221 ;  /* 0x000000dd15dd7220 */ /* 0x000fc40000410000 */
        /* <DEDUP_REMOVED lines=8> */
[----:B------:R-:W-:Y:S01]  /*84e0*/  IADD3 R234, R9, 0x1c, RZ ;  /* 0x0000001c09ea7810 */ /* 0x000fe20007ffe0ff */
        /* <DEDUP_REMOVED lines=17> */
[----:B------:R-:W-:-:S02]  /*8600*/  FFMA.FTZ R46, -R98, R98, 1 ;  /* 0x3f800000622e7423 */ /* 0x000fc40000010162 */
[----:B------:R-:W4:Y:S01]  /*8610*/  SHFL.IDX PT, R28, R74, R232, 0x1f ;  /* 0x00001fe84a1c7589 */ /* 0x000f2200000e0000 */
[----:B------:R-:W-:Y:S01]  /*8620*/  FMUL.FTZ R37, R76, R36 ;  /* 0x000000244c257220 */ /* 0x000fe20000410000 */
[----:B------:R-:W-:Y:S02]  /*8630*/  FMUL.FTZ R46, R46, R77 ;  /* 0x0000004d2e2e7220 */ /* 0x000fe40000410000 */
[----:B------:R-:W4:Y:S04]  /*8640*/  SHFL.IDX PT, R80, R74, R9, 0x1f ;  /* 0x00001f094a507589 */ /* 0x000f2800000e0000 */
[----:B------:R-:W4:Y:S01]  /*8650*/  SHFL.IDX PT, R76, R74, R229, 0x1f ;  /* 0x00001fe54a4c7589 */ /* 0x000f2200000e0000 */
[----:B------:R-:W-:-:S03]  /*8660*/  FMUL.FTZ R72, R72, R35 ;  /* 0x0000002348487220 */ /* 0x000fc60000410000 */
[----:B------:R-:W4:Y:S01]  /*8670*/  SHFL.IDX PT, R77, R74, R231, 0x1f ;  /* 0x00001fe74a4d7589 */ /* 0x000f2200000e0000 */
[----:B------:R-:W4:Y:S01]  /*8680*/  MUFU.EX2 R35, R216 ;  /* 0x000000d800237308 */ /* 0x000f220000000800 */
[----:B------:R-:W-:Y:S02]  /*8690*/  FADD.FTZ R44, R44, -R218 ;  /* 0x800000da2c2c7221 */ /* 0x000fe40000010000 */
[----:B------:R-:W4:Y:S04]  /*86a0*/  SHFL.IDX PT, R79, R74, R230, 0x1f ;  /* 0x00001fe64a4f7589 */ /* 0x000f2800000e0000 */
[----:B------:R-:W4:Y:S01]  /*86b0*/  SHFL.IDX PT, R78, R74, R233, 0x1f ;  /* 0x00001fe94a4e7589 */ /* 0x000f2200000e0000 */
[----:B------:R-:W-:-:S03]  /*86c0*/  FMUL.FTZ R44, R12, R44 ;  /* 0x0000002c0c2c7220 */ /* 0x000fc60000410000 */
[----:B------:R-:W4:Y:S01]  /*86d0*/  SHFL.IDX PT, R74, R74, R234, 0x1f ;  /* 0x00001fea4a4a7589 */ /* 0x000f2200000e0000 */
[--C-:B---3--:R-:W-:Y:S01]  /*86e0*/  FADD.FTZ R52, R52, -R228.reuse ;  /* 0x800000e434347221 */ /* 0x108fe20000010000 */
[----:B------:R-:W-:Y:S01]  /*86f0*/  FADD.FTZ R54, R54, -R228 ;  /* 0x800000e436367221 */ /* 0x000fe20000010000 */
[----:B------:R-:W-:Y:S02]  /*8700*/  FMUL.FTZ R44, R81, R44 ;  /* 0x0000002c512c7220 */ /* 0x000fe40000410000 */
        /* <DEDUP_REMOVED lines=11> */
[----:B------:R-:W-:-:S04]  /*87c0*/  FADD.FTZ R55, R56, -R80 ;  /* 0x8000005038377221 */ /* 0x000fc80000010000 */
[----:B------:R-:W4:Y:S01]  /*87d0*/  MUFU.EX2 R213, R213 ;  /* 0x000000d500d57308 */ /* 0x000f220000000800 */
[----:B------:R-:W-:Y:S01]  /*87e0*/  FADD.FTZ R56, R59, -R75 ;  /* 0x8000004b3b387221 */ /* 0x000fe20000010000 */
[--C-:B------:R-:W-:Y:S01]  /*87f0*/  FADD.FTZ R62, R65, -R76.reuse ;  /* 0x8000004c413e7221 */ /* 0x100fe20000010000 */
[----:B------:R-:W-:Y:S01]  /*8800*/  FADD.FTZ R67, R67, -R76 ;  /* 0x8000004c43437221 */ /* 0x000fe20000010000 */
[----:B------:R-:W-:Y:S01]  /*8810*/  FMUL.FTZ R45, R25, R45 ;  /* 0x0000002d192d7220 */ /* 0x000fe20000410000 */
[--C-:B------:R-:W-:Y:S01]  /*8820*/  FADD.FTZ R61, R61, -R77.reuse ;  /* 0x8000004d3d3d7221 */ /* 0x100fe20000010000 */
[----:B------:R-:W-:Y:S01]  /*8830*/  FADD.FTZ R60, R63, -R77 ;  /* 0x8000004d3f3c7221 */ /* 0x000fe20000010000 */
[----:B------:R-:W-:Y:S01]  /*8840*/  FFMA.FTZ R76, -R105, R105, 1 ;  /* 0x3f800000694c7423 */ /* 0x000fe20000010169 */
[----:B------:R-:W-:Y:S01]  /*8850*/  FMUL.FTZ R81, R200, R81 ;  /* 0x00000051c8517220 */ /* 0x000fe20000410000 */
        /* <DEDUP_REMOVED lines=9> */
[--C-:B------:R-:W-:Y:S01]  /*88f0*/  FADD.FTZ R68, R68, -R78.reuse ;  /* 0x8000004e44447221 */ /* 0x100fe20000010000 */
[----:B------:R-:W-:Y:S01]  /*8900*/  FADD.FTZ R59, R70, -R78 ;  /* 0x8000004e463b7221 */ /* 0x000fe20000010000 */
[----:B------:R-:W-:Y:S01]  /*8910*/  FMUL.FTZ R76, R76, R81 ;  /* 0x000000514c4c7220 */ /* 0x000fe20000410000 */
[----:B------:R-:W-:Y:S01]  /*8920*/  FMUL.FTZ R56, R204, R61 ;  /* 0x0000003dcc387220 */ /* 0x000fe20000410000 */
[----:B------:R-:W-:Y:S01]  /*8930*/  FMUL.FTZ R82, R34, R53 ;  /* 0x0000003522527220 */ /* 0x000fe20000410000 */
[----:B------:R-:W-:Y:S01]  /*8940*/  FADD.FTZ R79, R66, -R79 ;  /* 0x8000004f424f7221 */ /* 0x000fe20000010000 */
[----:B------:R-:W-:Y:S01]  /*8950*/  FFMA.FTZ R81, -R109, R109, 1 ;  /* 0x3f8000006d517423 */ /* 0x000fe2000001016d */
[----:B------:R-:W-:Y:S01]  /*8960*/  FFMA.FTZ R78, -R111, R111, 1 ;  /* 0x3f8000006f4e7423 */ /* 0x000fe2000001016f */
[----:B------:R-:W-:Y:S01]  /*8970*/  FMUL.FTZ R61, R205, R60 ;  /* 0x0000003ccd3d7220 */ /* 0x000fe20000410000 */
[----:B------:R-:W-:Y:S01]  /*8980*/  FMUL.FTZ R77, R77, R28 ;  /* 0x0000001c4d4d7220 */ /* 0x000fe20000410000 */
[----:B------:R-:W-:Y:S01]  /*8990*/  FMUL.FTZ R30, R237, R30 ;  /* 0x0000001eed1e7220 */ /* 0x000fe20000410000 */
[----:B------:R-:W-:Y:S01]  /*89a0*/  FFMA.FTZ R51, -R102, R102, 1 ;  /* 0x3f80000066337423 */ /* 0x000fe20000010166 */
[--C-:B------:R-:W-:Y:S01]  /*89b0*/  FADD.FTZ R66, R69, -R74.reuse ;  /* 0x8000004a45427221 */ /* 0x100fe20000010000 */
        /* <DEDUP_REMOVED lines=10> */
[----:B---3--:R-:W-:Y:S01]  /*8a60*/  FMUL.FTZ R55, R36, R55 ;  /* 0x0000003724377220 */ /* 0x008fe20000410000 */
[----:B------:R-:W-:Y:S01]  /*8a70*/  FFMA.FTZ R82, -R114, R114, 1 ;  /* 0x3f80000072527423 */ /* 0x000fe20000010172 */
[----:B------:R-:W-:Y:S01]  /*8a80*/  FMUL.FTZ R61, R208, R79 ;  /* 0x0000004fd03d7220 */ /* 0x000fe20000410000 */
[----:B------:R-:W-:Y:S01]  /*8a90*/  FMUL.FTZ R83, R83, R28 ;  /* 0x0000001c53537220 */ /* 0x000fe20000410000 */
[----:B-1----:R-:W-:Y:S01]  /*8aa0*/  FMUL.FTZ R56, R214, R71 ;  /* 0x00000047d6387220 */ /* 0x002fe20000410000 */
        /* <DEDUP_REMOVED lines=270> */
.L_x_3390:
        /* <DEDUP_REMOVED lines=13> */
[----:B------:R-:W-:Y:S02]  /*9c60*/  IADD3 R11, R10, 0x9, RZ ;  /* 0x000000090a0b7810 */ /* 0x000fe40007ffe0ff */
        /* <DEDUP_REMOVED lines=44> */
.L_x_3391:
[----:B--2---:R-:W2:Y:S01]  /*9f30*/  LDL R5, [R1+0x2c] ;  /* 0x00002c0001057983 */ /* 0x004ea20000100800 */
[----:B------:R-:W-:Y:S01]  /*9f40*/  VIADD R16, R16, 0x1 ;  /* 0x0000000110107836 */ /* 0x000fe20000000000 */
[----:B------:R-:W-:Y:S01]  /*9f50*/  IADD3 R0, R0, 0x1, RZ ;  /* 0x0000000100007810 */ /* 0x000fe20007ffe0ff */
        /* <DEDUP_REMOVED lines=9> */
.L_x_3381:
        /* <DEDUP_REMOVED lines=34> */
.L_x_3361:
[----:B------:R-:W-:Y:S05]  /*a210*/  @P0 BRA `(.L_x_3356) ;  /* 0x00000040009c0947 */ /* 0x000fea0003800000 */
[----:B------:R-:W3:Y:S01]  /*a220*/  LDL.LU R8, [R1+0x30] ;  /* 0x0000300001087983 */ /* 0x000ee20000300800 */
[----:B------:R-:W1:Y:S08]  /*a230*/  LDC.64 R2, c[0x0][0x878] ;  /* 0x00021e00ff027b82 */ /* 0x000e700000000a00 */
[----:B------:R-:W4:Y:S01]  /*a240*/  LDC R0, c[0x0][0x850] ;  /* 0x00021400ff007b82 */ /* 0x000f220000000800 */
[----:B------:R-:W5:Y:S01]  /*a250*/  LDL.LU R11, [R1+0x38] ;  /* 0x00003800010b7983 */ /* 0x000f620000300800 */
[----:B------:R-:W2:Y:S01]  /*a260*/  S2R R12, SR_TID.X ;  /* 0x00000000000c7919 */ /* 0x000ea20000002100 */
[----:B------:R-:W2:Y:S01]  /*a270*/  S2R R9, SR_CgaCtaId ;  /* 0x0000000000097919 */ /* 0x000ea20000008800 */
[----:B------:R-:W-:Y:S01]  /*a280*/  MOV R6, 0x400 ;  /* 0x0000040000067802 */ /* 0x000fe20000000f00 */
[----:B------:R-:W-:Y:S01]  /*a290*/  ULDC.64 UR4, c[0x0][0x818] ;  /* 0x0002060000047ab9 */ /* 0x000fe20000000a00 */
[----:B------:R-:W-:Y:S01]  /*a2a0*/  ULDC.64 UR6, c[0x0][0x840] ;  /* 0x0002100000067ab9 */ /* 0x000fe20000000a00 */
[----:B------:R-:W2:Y:S01]  /*a2b0*/  LDL.LU R10, [R1+0x34] ;  /* 0x00003400010a7983 */ /* 0x000ea20000300800 */
[----:B-1----:R-:W-:-:S04]  /*a2c0*/  ISETP.NE.U32.AND P0, PT, R2, RZ, PT ;  /* 0x000000ff0200720c */ /* 0x002fc80003f05070 */
[----:B------:R-:W-:-:S13]  /*a2d0*/  ISETP.NE.AND.EX P0, PT, R3, RZ, PT, P0 ;  /* 0x000000ff0300720c */ /* 0x000fda0003f05300 */
[----:B------:R-:W2:Y:S02]  /*a2e0*/  @P0 LDC.64 R2, c[0x0][0x878] ;  /* 0x00021e00ff020b82 */ /* 0x000ea40000000a00 */
[----:B--2---:R-:W-:-:S06]  /*a2f0*/  @P0 IMAD.WIDE R2, R10, 0x4, R2 ;  /* 0x000000040a020825 */ /* 0x004fcc00078e0202 */
[----:B------:R-:W2:Y:S01]  /*a300*/  @P0 LDG.E R2, desc[UR36][R2.64] ;  /* 0x0000002402020981 */ /* 0x000ea2000c1e1900 */
[----:B----4-:R-:W-:Y:S01]  /*a310*/  ISETP.NE.AND P1, PT, R0, 0x1, PT ;  /* 0x000000010000780c */ /* 0x010fe20003f25270 */
[----:B------:R-:W-:Y:S01]  /*a320*/  VIADD R13, R12, 0xffffff80 ;  /* 0xffffff800c0d7836 */ /* 0x000fe20000000000 */
[----:B------:R-:W-:-:S11]  /*a330*/  LEA R15, R9, R6, 0x18 ;  /* 0x00000006090f7211 */ /* 0x000fd600078ec0ff */
[----:B------:R-:W5:Y:S08]  /*a340*/  @P1 LDC R4, c[0x0][0x854] ;  /* 0x00021500ff041b82 */ /* 0x000f700000000800 */
[----:B------:R-:W1:Y:S01]  /*a350*/  @P1 LDC R7, c[0x0][0x858] ;  /* 0x00021600ff071b82 */ /* 0x000e620000000800 */
[----:B--2---:R-:W-:-:S05]  /*a360*/  @P0 IMAD R0, R10, 0x80, R2 ;  /* 0x000000800a000824 */ /* 0x004fca00078e0202 */
[----:B------:R-:W-:-:S04]  /*a370*/  @P0 SHF.R.S32.HI R5, RZ, 0x1f, R0 ;  /* 0x0000001fff050819 */ /* 0x000fc80000011400 */
[----:B------:R-:W-:Y:S01]  /*a380*/  @P0 LEA.HI R5, R5, R0, RZ, 0x7 ;  /* 0x0000000005050211 */ /* 0x000fe200078f38ff */
[----:B-----5:R-:W-:Y:S01]  /*a390*/  @P1 IMAD.HI.U32 R0, R11, R4, RZ ;  /* 0x000000040b001227 */ /* 0x020fe200078e00ff */
[----:B------:R-:W-:Y:S02]  /*a3a0*/  SHF.R.S32.HI R4, RZ, 0x1f, R13 ;  /* 0x0000001fff047819 */ /* 0x000fe4000001140d */
[----:B------:R-:W-:Y:S02]  /*a3b0*/  @P0 SHF.L.U32 R5, R5, 0x6, RZ ;  /* 0x0000000605050819 */ /* 0x000fe400000006ff */
[----:B-1----:R-:W-:Y:S02]  /*a3c0*/  @P1 SHF.R.U32.HI R11, RZ, R7, R0 ;  /* 0x00000007ff0b1219 */ /* 0x002fe40000011600 */
[----:B------:R-:W-:Y:S01]  /*a3d0*/  @P0 LOP3.LUT R2, R5, 0xffffe000, RZ, 0xc0, !PT ;  /* 0xffffe00005020812 */ /* 0x000fe200078ec0ff */
[----:B---3--:R-:W-:Y:S01]  /*a3e0*/  IMAD.SHL.U32 R5, R8, 0x2000, RZ ;  /* 0x0000200008057824 */ /* 0x008fe200078e00ff */
[----:B------:R-:W-:Y:S01]  /*a3f0*/  LEA.HI R4, R4, R13, RZ, 0x7 ;  /* 0x0000000d04047211 */ /* 0x000fe200078f38ff */
[----:B------:R1:W-:Y:S01]  /*a400*/  @P1 STL [R1+0x38], R11 ;  /* 0x0000380b01001387 */ /* 0x0003e20000100800 */
[----:B------:R-:W-:-:S02]  /*a410*/  @P0 SHF.R.S32.HI R3, RZ, 0x1f, R2 ;  /* 0x0000001fff030819 */ /* 0x000fc40000011402 */
[----:B------:R-:W-:Y:S02]  /*a420*/  @!P0 CS2R R2, SRZ ;  /* 0x0000000000028805 */ /* 0x000fe4000001ff00 */
[C---:B------:R-:W-:Y:S02]  /*a430*/  LOP3.LUT R0, R4.reuse, 0xfffff80, RZ, 0xc0, !PT ;  /* 0x0fffff8004007812 */ /* 0x040fe400078ec0ff */
[----:B------:R-:W-:Y:S02]  /*a440*/  SHF.L.U32 R6, R4, 0x5, RZ ;  /* 0x0000000504067819 */ /* 0x000fe400000006ff */
[----:B------:R-:W-:Y:S01]  /*a450*/  SHF.R.S32.HI R8, RZ, 0x1f, R11 ;  /* 0x0000001fff087819 */ /* 0x000fe2000001140b */
[----:B------:R-:W-:Y:S01]  /*a460*/  IMAD.IADD R0, R13, 0x1, -R0 ;  /* 0x000000010d007824 */ /* 0x000fe200078e0a00 */
[C---:B------:R-:W-:Y:S02]  /*a470*/  IADD3 R4, P1, R5.reuse, R2, RZ ;  /* 0x0000000205047210 */ /* 0x040fe40007f3e0ff */
[----:B------:R-:W-:Y:S01]  /*a480*/  LOP3.LUT R7, R6, 0x3ffff000, RZ, 0xc0, !PT ;  /* 0x3ffff00006077812 */ /* 0x000fe200078ec0ff */
[C---:B------:R-:W-:Y:S01]  /*a490*/  IMAD R2, R8.reuse, UR4, RZ ;  /* 0x0000000408027c24 */ /* 0x040fe2000f8e02ff */
[----:B------:R-:W-:Y:S01]  /*a4a0*/  LEA.HI.X.SX32 R5, R5, R3, 0x1, P1 ;  /* 0x0000000305057211 */ /* 0x000fe200008f0eff */
[----:B------:R-:W-:Y:S01]  /*a4b0*/  IMAD R8, R8, UR6, RZ ;  /* 0x0000000608087c24 */ /* 0x000fe2000f8e02ff */
[----:B------:R-:W-:Y:S01]  /*a4c0*/  SHF.R.S32.HI R6, RZ, 0x1f, R10 ;  /* 0x0000001fff067819 */ /* 0x000fe2000001140a */
[----:B------:R-:W-:-:S02]  /*a4d0*/  IMAD R0, R0, 0x4, R7 ;  /* 0x0000000400007824 */ /* 0x000fc400078e0207 */
[C---:B------:R-:W-:Y:S01]  /*a4e0*/  IMAD R7, R11.reuse, UR5, R2 ;  /* 0x000000050b077c24 */ /* 0x040fe2000f8e0202 */
[----:B------:R-:W-:Y:S01]  /*a4f0*/  SEL R6, R6, RZ, !P0 ;  /* 0x000000ff06067207 */ /* 0x000fe20004000000 */
[----:B------:R-:W-:Y:S01]  /*a500*/  IMAD.WIDE.U32 R2, R11, UR4, R4 ;  /* 0x000000040b027c25 */ /* 0x000fe2000f8e0004 */
[----:B------:R-:W-:-:S03]  /*a510*/  ULDC.64 UR4, c[0x0][0x820] ;  /* 0x0002080000047ab9 */ /* 0x000fc60000000a00 */
[----:B------:R-:W-:Y:S01]  /*a520*/  IMAD R9, R11, UR7, R8 ;  /* 0x000000070b097c24 */ /* 0x000fe2000f8e0208 */
[----:B------:R-:W-:Y:S01]  /*a530*/  IADD3 R3, R3, R7, RZ ;  /* 0x0000000703037210 */ /* 0x000fe20007ffe0ff */
[----:B------:R-:W-:Y:S01]  /*a540*/  IMAD.WIDE.U32 R4, R11, UR6, R4 ;  /* 0x000000060b047c25 */ /* 0x000fe2000f8e0004 */
[----:B------:R-:W-:Y:S01]  /*a550*/  ULDC.64 UR6, c[0x0][0x848] ;  /* 0x0002120000067ab9 */ /* 0x000fe20000000a00 */
[----:B------:R-:W-:Y:S02]  /*a560*/  SEL R7, R10, RZ, !P0 ;  /* 0x000000ff0a077207 */ /* 0x000fe40004000000 */
[C---:B------:R-:W-:Y:S02]  /*a570*/  IMAD R8, R6.reuse, UR4, RZ ;  /* 0x0000000406087c24 */ /* 0x040fe4000f8e02ff */
[----:B------:R-:W-:Y:S02]  /*a580*/  IMAD.IADD R5, R5, 0x1, R9 ;  /* 0x0000000105057824 */ /* 0x000fe400078e0209 */
[----:B------:R-:W-:-:S02]  /*a590*/  IMAD R6, R6, UR6, RZ ;  /* 0x0000000606067c24 */ /* 0x000fc4000f8e02ff */
[C---:B------:R-:W-:Y:S02]  /*a5a0*/  IMAD R9, R7.reuse, UR5, R8 ;  /* 0x0000000507097c24 */ /* 0x040fe4000f8e0208 */
[----:B------:R-:W-:-:S04]  /*a5b0*/  IMAD.WIDE.U32 R2, R7, UR4, R2 ;  /* 0x0000000407027c25 */ /* 0x000fc8000f8e0002 */
[C---:B-1----:R-:W-:Y:S02]  /*a5c0*/  IMAD R11, R7.reuse, UR7, R6 ;  /* 0x00000007070b7c24 */ /* 0x042fe4000f8e0206 */
[----:B------:R-:W-:Y:S01]  /*a5d0*/  IMAD.WIDE.U32 R4, R7, UR6, R4 ;  /* 0x0000000607047c25 */ /* 0x000fe2000f8e0004 */
[----:B------:R-:W-:Y:S05]  /*a5e0*/  WARPSYNC.ALL ;  /* 0x0000000000007948 */ /* 0x000fea0003800000 */
[----:B------:R-:W-:Y:S01]  /*a5f0*/  IMAD R0, R0, 0x4, R15 ;  /* 0x0000000400007824 */ /* 0x000fe200078e020f */
[----:B------:R-:W-:Y:S01]  /*a600*/  IADD3 R7, R3, R9, RZ ;  /* 0x0000000903077210 */ /* 0x000fe20007ffe0ff */
        /* <DEDUP_REMOVED lines=33> */
.L_x_3395:
[----:B------:R-:W-:Y:S01]  /*a820*/  @P0 ELECT P1, URZ, PT ;  /* 0x00000000003f082f */ /* 0x000fe20003820000 */
[----:B------:R1:W-:-:S12]  /*a830*/  UBLKRED.G.S.ADD.F32.RN [UR4], [UR6], UR7, desc[UR8] ;  /* 0x00000804060073bb */ /* 0x0003d800080a1407 */
[----:B------:R-:W-:Y:S02]  /*a840*/  @P1 PLOP3.LUT P0, PT, P1, PT, PT, 0x8, 0x0 ;  /* 0x000000000000181c */ /* 0x000fe40000f0e170 */
[----:B------:R-:W-:-:S11]  /*a850*/  PLOP3.LUT P1, PT, PT, PT, PT, 0x8, 0x0 ;  /* 0x000000000000781c */ /* 0x000fd60003f2e170 */
[----:B-1----:R-:W-:Y:S05]  /*a860*/  @P0 BRA.U.ANY `(.L_x_3395) ;  /* 0xfffffffd00ec0947 */ /* 0x002fea000393ffff */
[----:B------:R0:W-:Y:S01]  /*a870*/  UTMACMDFLUSH ;  /* 0x00000000000079b7 */ /* 0x0001e20000000000 */
[----:B------:R-:W-:-:S04]  /*a880*/  DEPBAR.LE SB0, 0x0 ;  /* 0x000080000000791a */ /* 0x000fc80000000000 */
.L_x_3394:
[----:B------:R-:W-:Y:S05]  /*a890*/  BSYNC B0 ;  /* 0x0000000000007941 */ /* 0x000fea0003800000 */
.L_x_3393:
        /* <DEDUP_REMOVED lines=25> */
.L_x_3396:
        /* <DEDUP_REMOVED lines=8> */
.L_x_3349:
        /* <DEDUP_REMOVED lines=29> */
.L_x_3398:
[----:B------:R-:W-:Y:S01]  /*ac80*/  ULDC UR9, c[0x0][0x8cc] ;  /* 0x0002330000097ab9 */ /* 0x000fe20000000800 */
[----:B------:R-:W-:Y:S01]  /*ac90*/  UMOV UR7, UR8 ;  /* 0x0000000800077c82 */ /* 0x000fe20008000000 */
[----:B------:R-:W-:-:S11]  /*aca0*/  UISETP.NE.AND UP0, UPT, UR9, 0x1, UPT ;  /* 0x000000010900788c */ /* 0x000fd6000bf05270 */
[----:B------:R-:W-:Y:S02]  /*acb0*/  @UP0 ULDC.64 UR10, c[0x0][0x8d0] ;  /* 0x00023400000a0ab9 */ /* 0x000fe40000000a00 */
[----:B------:R-:W-:-:S04]  /*acc0*/  UIMAD.WIDE.U32 UR4, UR8, UR10, URZ ;  /* 0x0000000a080472a5 */ /* 0x000fc8000f8e003f */
[----:B------:R-:W-:-:S04]  /*acd0*/  @UP0 USHF.R.U32.HI UR7, URZ, UR11, UR5 ;  /* 0x0000000b3f070299 */ /* 0x000fc80008011605 */
[----:B------:R-:W-:-:S12]  /*ace0*/  UIMAD UR4, UR7, UR9, URZ ;  /* 0x00000009070472a4 */ /* 0x000fd8000f8e023f */
.L_x_3399:
        /* <DEDUP_REMOVED lines=23> */
.L_x_3400:
        /* <DEDUP_REMOVED lines=13> */
.L_x_3402:
[----:B------:R-:W-:-:S05]  /*af30*/  ULDC UR4, c[0x0][0x8f4] ;  /* 0x00023d0000047ab9 */ /* 0x000fca0000000800 */
.L_x_3401:
        /* <DEDUP_REMOVED lines=46> */
.L_x_3403:
        /* <DEDUP_REMOVED lines=13> */
.L_x_3404:
        /* <DEDUP_REMOVED lines=12> */
.L_x_3405:
[----:B------:R-:W-:Y:S01]  /*b3b0*/  ULEA UR7, UR7, UR12, 0x7 ;  /* 0x0000000c07077291 */ /* 0x000fe2000f8e383f */
[----:B------:R-:W-:-:S03]  /*b3c0*/  ULDC UR9, c[0x0][0x74c] ;  /* 0x0001d30000097ab9 */ /* 0x000fc60000000800 */
[----:B------:R-:W-:Y:S02]  /*b3d0*/  UIADD3 UR7, UR7, -UR9, -UR8 ;  /* 0x8000000907077290 */ /* 0x000fe4000fffe808 */
[----:B------:R-:W-:Y:S02]  /*b3e0*/  UIADD3 UR8, UR12, 0x5f, URZ ;  /* 0x0000005f0c087890 */ /* 0x000fe4000fffe03f */
[----:B------:R-:W-:Y:S02]  /*b3f0*/  UIMAD.WIDE UR10, UR7, 0x2aaaaaab, URZ ;  /* 0x2aaaaaab070a78a5 */ /* 0x000fe4000f8e023f */
[----:B------:R-:W-:Y:S02]  /*b400*/  UIMAD.WIDE UR8, UR8, 0x2aaaaaab, URZ ;  /* 0x2aaaaaab080878a5 */ /* 0x000fe4000f8e023f */
[----:B------:R-:W-:-:S04]  /*b410*/  USHF.R.U32.HI UR7, URZ, 0x1f, UR11 ;  /* 0x0000001f3f077899 */ /* 0x000fc8000801160b */
[----:B------:R-:W-:Y:S02]  /*b420*/  ULEA.HI.SX32 UR11, UR11, UR7, 0x1c ;  /* 0x000000070b0b7291 */ /* 0x000fe4000f8fe23f */
[----:B------:R-:W-:Y:S02]  /*b430*/  USHF.R.U32.HI UR7, URZ, 0x1f, UR9 ;  /* 0x0000001f3f077899 */ /* 0x000fe40008011609 */
[----:B------:R-:W-:Y:S02]  /*b440*/  UISETP.LT.AND UP1, UPT, URZ, UR11, UPT ;  /* 0x0000000b3f00728c */ /* 0x000fe4000bf21270 */
[----:B------:R-:W-:Y:S02]  /*b450*/  ULEA.HI.SX32 UR7, UR9, UR7, 0x1c ;  /* 0x0000000709077291 */ /* 0x000fe4000f8fe23f */
        /* <DEDUP_REMOVED lines=43> */
.L_x_3408:
[----:B------:R-:W-:Y:S05]  /*b710*/  BSYNC B0 ;  /* 0x0000000000007941 */ /* 0x000fea0003800000 */
.L_x_3407:
        /* <DEDUP_REMOVED lines=19> */
.L_x_3410:
[----:B------:R-:W-:Y:S05]  /*b850*/  BSYNC B0 ;  /* 0x0000000000007941 */ /* 0x000fea0003800000 */
.L_x_3409:
[----:B------:R-:W-:Y:S06]  /*b860*/  BAR.ARV 0xa, 0xa0 ;  /* 0x0282800000007b1d */ /* 0x000fec0000002000 */
[----:B------:R-:W-:Y:S04]  /*b870*/  BSSY B0, `(.L_x_3411) ;  /* 0x0000003000007945 */ /* 0x000fe80003800000 */
[----:B------:R-:W-:Y:S05]  /*b880*/  @!P0 BRA `(.L_x_3412) ;  /* 0x0000000000048947 */ /* 0x000fea0003800000 */
[----:B------:R-:W-:-:S04]  /*b890*/  DEPBAR.LE SB0, 0x0 ;  /* 0x000080000000791a */ /* 0x000fc80000000000 */
.L_x_3412:
[----:B------:R-:W-:Y:S05]  /*b8a0*/  BSYNC B0 ;  /* 0x0000000000007941 */ /* 0x000fea0003800000 */
.L_x_3411:
[----:B------:R-:W-:Y:S06]  /*b8b0*/  BAR.ARV 0xb, 0xa0 ;  /* 0x02c2800000007b1d */ /* 0x000fec0000002000 */
[----:B------:R-:W-:Y:S01]  /*b8c0*/  UIADD3 UR18, UR12, 0x1, URZ ;  /* 0x000000010c127890 */ /* 0x000fe2000fffe03f */
[----:B------:R-:W-:Y:S11]  /*b8d0*/  BRA `(.L_x_3413) ;  /* 0x0000000000047947 */ /* 0x000ff60003800000 */
.L_x_3406:
[----:B------:R-:W-:-:S05]  /*b8e0*/  UMOV UR18, UR12 ;  /* 0x0000000c00127c82 */ /* 0x000fca0008000000 */
.L_x_3413:
        /* <DEDUP_REMOVED lines=22> */
.L_x_3426:
        /* <DEDUP_REMOVED lines=11> */
[----:B------:R-:W-:Y:S01]  /*bb00*/  ULEA.HI.X.SX32 UR40, UR26, UR27, 0x1, UP0 ;  /* 0x0000001b1a287291 */ /* 0x000fe200080f0e3f */
[----:B------:R-:W-:Y:S01]  /*bb10*/  UMOV UR43, 0x14f00000 ;  /* 0x14f00000002b7882 */ /* 0x000fe20000000000 */
[----:B-1----:R-:W-:Y:S02]  /*bb20*/  ULEA UR29, UR30, UR29, 0x18 ;  /* 0x0000001d1e1d7291 */ /* 0x002fe4000f8ec03f */
[----:B------:R-:W-:Y:S02]  /*bb30*/  ULEA UR30, UP0, UR31, UR32, 0x2 ;  /* 0x000000201f1e7291 */ /* 0x000fe4000f80103f */
[----:B------:R-:W-:-:S02]  /*bb40*/  UIADD3 UR29, UR29, 0x8000, URZ ;  /* 0x000080001d1d7890 */ /* 0x000fc4000fffe03f */
[----:B------:R-:W-:-:S03]  /*bb50*/  ULEA.HI.X UR31, UR31, UR33, UR40, 0x2, UP0 ;  /* 0x000000211f1f7291 */ /* 0x000fc600080f1428 */
[----:B------:R-:W-:-:S06]  /*bb60*/  UMOV UR40, 0x300 ;  /* 0x0000030000287882 */ /* 0x000fcc0000000000 */
[----:B------:R1:W-:Y:S02]  /*bb70*/  UBLKRED.G.S.ADD.F32.RN [UR30], [UR29], UR40, desc[UR42] ;  /* 0x00002a1e1d0073bb */ /* 0x0003e400080a1428 */
[----:B-1----:R0:W-:Y:S02]  /*bb80*/  UTMACMDFLUSH ;  /* 0x00000000000079b7 */ /* 0x0021e40000000000 */
.L_x_3415:
[----:B------:R-:W-:Y:S05]  /*bb90*/  BSYNC B0 ;  /* 0x0000000000007941 */ /* 0x000fea0003800000 */
.L_x_3414:
        /* <DEDUP_REMOVED lines=13> */
.L_x_3417:
[----:B------:R-:W-:Y:S05]  /*bc70*/  BSYNC B0 ;  /* 0x0000000000007941 */ /* 0x000fea0003800000 */
.L_x_3416:
[----:B------:R-:W-:Y:S06]  /*bc80*/  BAR.ARV 0xa, 0xa0 ;  /* 0x0282800000007b1d */ /* 0x000fec0000002000 */
[----:B------:R-:W-:Y:S04]  /*bc90*/  BSSY B0, `(.L_x_3418) ;  /* 0x0000003000007945 */ /* 0x000fe80003800000 */
[----:B------:R-:W-:Y:S05]  /*bca0*/  @!P0 BRA `(.L_x_3419) ;  /* 0x0000000000048947 */ /* 0x000fea0003800000 */
[----:B------:R-:W-:-:S04]  /*bcb0*/  DEPBAR.LE SB0, 0x0 ;  /* 0x000080000000791a */ /* 0x000fc80000000000 */
.L_x_3419:
[----:B------:R-:W-:Y:S05]  /*bcc0*/  BSYNC B0 ;  /* 0x0000000000007941 */ /* 0x000fea0003800000 */
.L_x_3418:
        /* <DEDUP_REMOVED lines=13> */
.L_x_3421:
[----:B------:R-:W-:Y:S05]  /*bda0*/  BSYNC B0 ;  /* 0x0000000000007941 */ /* 0x000fea0003800000 */
.L_x_3420:
        /* <DEDUP_REMOVED lines=13> */
.L_x_3423:
[----:B------:R-:W-:Y:S05]  /*be80*/  BSYNC B0 ;  /* 0x0000000000007941 */ /* 0x000fea0003800000 */
.L_x_3422:
[----:B------:R-:W-:Y:S01]  /*be90*/  UIADD3 UR18, UR18, 0x2, URZ ;  /* 0x0000000212127890 */ /* 0x000fe2000fffe03f */
[----:B------:R-:W-:Y:S06]  /*bea0*/  BAR.ARV 0xa, 0xa0 ;  /* 0x0282800000007b1d */ /* 0x000fec0000002000 */
[----:B------:R-:W-:Y:S01]  /*beb0*/  UISETP.GE.AND UP0, UPT, UR18, UR7, UPT ;  /* 0x000000071200728c */ /* 0x000fe2000bf06270 */
[----:B------:R-:W-:Y:S04]  /*bec0*/  BSSY B0, `(.L_x_3424) ;  /* 0x0000003000007945 */ /* 0x000fe80003800000 */
[----:B------:R-:W-:Y:S06]  /*bed0*/  @!P0 BRA `(.L_x_3425) ;  /* 0x0000000000048947 */ /* 0x000fec0003800000 */
[----:B------:R-:W-:-:S04]  /*bee0*/  DEPBAR.LE SB0, 0x0 ;  /* 0x000080000000791a */ /* 0x000fc80000000000 */
.L_x_3425:
[----:B------:R-:W-:Y:S05]  /*bef0*/  BSYNC B0 ;  /* 0x0000000000007941 */ /* 0x000fea0003800000 */
.L_x_3424:
[----:B------:R-:W-:Y:S06]  /*bf00*/  BAR.ARV 0xb, 0xa0 ;  /* 0x02c2800000007b1d */ /* 0x000fec0000002000 */
[----:B------:R-:W-:Y:S01]  /*bf10*/  PLOP3.LUT P1, PT, PT, PT, UP0, 0x80, 0x0 ;  /* 0x000000000000781c */ /* 0x000fe20003f2f008 */
[----:B------:R-:W-:Y:S02]  /*bf20*/  UIADD3 UR26, UR26, 0x3000, URZ ;  /* 0x000030001a1a7890 */ /* 0x000fe4000fffe03f */
[----:B------:R-:W-:-:S10]  /*bf30*/  UIADD3 UR6, UR6, 0x3000, URZ ;  /* 0x0000300006067890 */ /* 0x000fd4000fffe03f */
[----:B------:R-:W-:Y:S05]  /*bf40*/  @!P1 BRA `(.L_x_3426) ;  /* 0xfffffff800c09947 */ /* 0x000fea000383ffff */
[----:B------:R-:W-:Y:S05]  /*bf50*/  BRA `(.L_x_3356) ;  /* 0x00000024004c7947 */ /* 0x000fea0003800000 */
.L_x_3397:
[----:B------:R-:W1:Y:S01]  /*bf60*/  LDC R5, c[0x0][0x8d8] ;  /* 0x00023600ff057b82 */ /* 0x000e620000000800 */
[----:B------:R-:W2:Y:S01]  /*bf70*/  S2R R3, SR_CTAID.X ;  /* 0x0000000000037919 */ /* 0x000ea20000002500 */
[----:B------:R-:W-:Y:S01]  /*bf80*/  ULDC UR4, c[0x0][0x8f0] ;  /* 0x00023c0000047ab9 */ /* 0x000fe20000000800 */
[----:B-1----:R-:W-:Y:S01]  /*bf90*/  ISETP.NE.AND P0, PT, R5, 0x1, PT ;  /* 0x000000010500780c */ /* 0x002fe20003f05270 */
[----:B--2---:R-:W-:-:S12]  /*bfa0*/  IMAD.MOV.U32 R2, RZ, RZ, R3 ;  /* 0x000000ffff027224 */ /* 0x004fd800078e0003 */
[----:B------:R-:W1:Y:S08]  /*bfb0*/  @P0 LDC R0, c[0x0][0x8dc] ;  /* 0x00023700ff000b82 */ /* 0x000e700000000800 */
[----:B------:R-:W2:Y:S01]  /*bfc0*/  @P0 LDC R7, c[0x0][0x8e0] ;  /* 0x00023800ff070b82 */ /* 0x000ea20000000800 */
[----:B-1----:R-:W-:-:S05]  /*bfd0*/  @P0 IMAD.HI.U32 R0, R3, R0, RZ ;  /* 0x0000000003000227 */ /* 0x002fca00078e00ff */
[----:B--2---:R-:W-:-:S04]  /*bfe0*/  @P0 SHF.R.U32.HI R2, RZ, R7, R0 ;  /* 0x00000007ff020219 */ /* 0x004fc80000011600 */
[C---:B------:R-:W-:Y:S02]  /*bff0*/  ISETP.GE.AND P0, PT, R2.reuse, UR4, PT ;  /* 0x0000000402007c0c */ /* 0x040fe4000bf06270 */
[----:B------:R-:W-:-:S05]  /*c000*/  IADD3 R0, -R2, RZ, RZ ;  /* 0x000000ff02007210 */ /* 0x000fca0007ffe1ff */
[----:B------:R-:W-:-:S06]  /*c010*/  IMAD R5, R5, R0, R3 ;  /* 0x0000000005057224 */ /* 0x000fcc00078e0203 */
        /* <DEDUP_REMOVED lines=9> */
.L_x_3427:
[----:B------:R-:W1:Y:S01]  /*c0b0*/  LDC R3, c[0x0][0x8cc] ;  /* 0x00023300ff037b82 */ /* 0x000e620000000800 */
[----:B------:R-:W-:Y:S01]  /*c0c0*/  IMAD.MOV.U32 R0, RZ, RZ, R5 ;  /* 0x000000ffff007224 */ /* 0x000fe200078e0005 */
[----:B-1----:R-:W-:-:S13]  /*c0d0*/  ISETP.NE.AND P0, PT, R3, 0x1, PT ;  /* 0x000000010300780c */ /* 0x002fda0003f05270 */
[----:B------:R-:W1:Y:S02]  /*c0e0*/  @P0 LDC.64 R6, c[0x0][0x8d0] ;  /* 0x00023400ff060b82 */ /* 0x000e640000000a00 */
[----:B-1----:R-:W-:-:S05]  /*c0f0*/  @P0 IMAD.HI.U32 R4, R5, R6, RZ ;  /* 0x0000000605040227 */ /* 0x002fca00078e00ff */
[----:B------:R-:W-:-:S05]  /*c100*/  @P0 SHF.R.U32.HI R0, RZ, R7, R4 ;  /* 0x00000007ff000219 */ /* 0x000fca0000011604 */
[----:B------:R-:W-:-:S07]  /*c110*/  IMAD R3, R0, R3, RZ ;  /* 0x0000000300037224 */ /* 0x000fce00078e02ff */
.L_x_3428:
[----:B------:R-:W1:Y:S01]  /*c120*/  LDC R8, c[0x0][0x8c0] ;  /* 0x00023000ff087b82 */ /* 0x000e620000000800 */
[----:B------:R-:W-:Y:S01]  /*c130*/  IADD3 R3, R5, -R3, RZ ;  /* 0x8000000305037210 */ /* 0x000fe20007ffe0ff */
        /* <DEDUP_REMOVED lines=11> */
[----:B------:R-:W-:-:S03]  /*c1f0*/  ISETP.NE.U32.AND P0, PT, RZ, UR6, PT ;  /* 0x00000006ff007c0c */ /* 0x000fc6000bf05070 */
[----:B------:R-:W-:Y:S01]  /*c200*/  IMAD.MOV R2, RZ, RZ, -R11 ;  /* 0x000000ffff027224 */ /* 0x000fe200078e0a0b */
[----:B------:R-:W-:-:S04]  /*c210*/  ISETP.NE.AND.EX P0, PT, RZ, UR7, PT, P0 ;  /* 0x00000007ff007c0c */ /* 0x000fc8000bf05300 */
[----:B------:R-:W-:-:S13]  /*c220*/  R2UR UR4, R2 ;  /* 0x00000000020472ca */ /* 0x000fda00000e0000 */
[----:B------:R-:W-:Y:S01]  /*c230*/  UIMAD UR20, UR20, UR4, UR5 ;  /* 0x00000004141472a4 */ /* 0x000fe2000f8e0205 */
[----:B------:R-:W-:Y:S11]  /*c240*/  @!P0 BRA `(.L_x_3429) ;  /* 0x0000000000108947 */ /* 0x000ff60003800000 */
[----:B------:R-:W1:Y:S02]  /*c250*/  LDC.64 R2, c[0x0][0x900] ;  /* 0x00024000ff027b82 */ /* 0x000e640000000a00 */
[----:B-1----:R-:W-:-:S05]  /*c260*/  IMAD.WIDE R2, R11, 0x4, R2 ;  /* 0x000000040b027825 */ /* 0x002fca00078e0202 */
[----:B------:R2:W5:Y:S01]  /*c270*/  LDG.E R4, desc[UR36][R2.64] ;  /* 0x0000002402047981 */ /* 0x000562000c1e1900 */
[----:B------:R-:W-:Y:S05]  /*c280*/  BRA `(.L_x_3430) ;  /* 0x00000000002c7947 */ /* 0x000fea0003800000 */
.L_x_3429:
        /* <DEDUP_REMOVED lines=10> */
.L_x_3431:
[----:B------:R-:W1:Y:S02]  /*c330*/  LDC R4, c[0x0][0x8f4] ;  /* 0x00023d00ff047b82 */ /* 0x000e640000000800 */
.L_x_3430:
[----:B-1---5:R-:W-:Y:S01]  /*c340*/  VIADD R4, R4, 0x7f ;  /* 0x0000007f04047836 */ /* 0x022fe20000000000 */
[----:B--2---:R-:W-:Y:S01]  /*c350*/  MOV R2, RZ ;  /* 0x000000ff00027202 */ /* 0x004fe20000000f00 */
[----:B------:R-:W-:-:S03]  /*c360*/  IMAD.MOV.U32 R10, RZ, RZ, 0x1 ;  /* 0x00000001ff0a7424 */ /* 0x000fc600078e00ff */
[----:B------:R-:W-:-:S04]  /*c370*/  SHF.R.S32.HI R3, RZ, 0x1f, R4 ;  /* 0x0000001fff037819 */ /* 0x000fc80000011404 */
[----:B------:R-:W-:-:S04]  /*c380*/  LEA.HI R3, R3, R4, RZ, 0x7 ;  /* 0x0000000403037211 */ /* 0x000fc800078f38ff */
[----:B------:R-:W-:-:S04]  /*c390*/  SHF.R.S32.HI R3, RZ, 0x7, R3 ;  /* 0x00000007ff037819 */ /* 0x000fc80000011403 */
[----:B------:R-:W-:-:S04]  /*c3a0*/  ISETP.GE.AND P0, PT, R0, R3, PT ;  /* 0x000000030000720c */ /* 0x000fc80003f06270 */
[----:B------:R-:W-:-:S04]  /*c3b0*/  SEL R11, R11, 0xffffffff, !P0 ;  /* 0xffffffff0b0b7807 */ /* 0x000fc80004000000 */
[----:B------:R-:W-:-:S13]  /*c3c0*/  ISETP.GE.AND P0, PT, R11, RZ, PT ;  /* 0x000000ff0b00720c */ /* 0x000fda0003f06270 */
[----:B------:R-:W-:Y:S05]  /*c3d0*/  @!P0 BRA `(.L_x_3432) ;  /* 0x0000001c00988947 */ /* 0x000fea0003800000 */
[----:B------:R-:W1:Y:S08]  /*c3e0*/  LDC.64 R8, c[0x0][0x770] ;  /* 0x0001dc00ff087b82 */ /* 0x000e700000000a00 */
[----:B------:R-:W2:Y:S08]  /*c3f0*/  LDC.64 R2, c[0x0][0x780] ;  /* 0x0001e000ff027b82 */ /* 0x000eb00000000a00 */
[----:B------:R-:W3:Y:S01]  /*c400*/  LDC.64 R6, c[0x0][0x778] ;  /* 0x0001de00ff067b82 */ /* 0x000ee20000000a00 */
[----:B-1----:R-:W-:-:S07]  /*c410*/  ISETP.NE.U32.AND P0, PT, R8, RZ, PT ;  /* 0x000000ff0800720c */ /* 0x002fce0003f05070 */
[----:B------:R-:W1:Y:S01]  /*c420*/  LDC.64 R4, c[0x0][0x770] ;  /* 0x0001dc00ff047b82 */ /* 0x000e620000000a00 */
[----:B------:R-:W-:-:S07]  /*c430*/  ISETP.NE.AND.EX P0, PT, R9, RZ, PT, P0 ;  /* 0x000000ff0900720c */ /* 0x000fce0003f05300 */
[----:B------:R-:W4:Y:S01]  /*c440*/  LDC.64 R14, c[0x0][0x778] ;  /* 0x0001de00ff0e7b82 */ /* 0x000f220000000a00 */
[----:B--2---:R-:W-:-:S04]  /*c450*/  ISETP.NE.U32.AND P1, PT, R2, RZ, PT ;  /* 0x000000ff0200720c */ /* 0x004fc80003f25070 */
[----:B------:R-:W-:Y:S01]  /*c460*/  ISETP.NE.AND.EX P1, PT, R3, RZ, PT, P1 ;  /* 0x000000ff0300720c */ /* 0x000fe20003f25310 */
[----:B------:R-:W-:Y:S01]  /*c470*/  VOTEU.ANY UP0, P0 ;  /* 0x00000000003f7886 */ /* 0x000fe20000000100 */
[----:B------:R-:W-:Y:S02]  /*c480*/  PLOP3.LUT P2, PT, PT, PT, UP0, 0x80, 0x0 ;  /* 0x000000000000781c */ /* 0x000fe40003f4f008 */
[----:B---3--:R-:W-:-:S04]  /*c490*/  ISETP.NE.U32.AND P0, PT, R6, RZ, PT ;  /* 0x000000ff0600720c */ /* 0x008fc80003f05070 */
[----:B------:R-:W-:Y:S01]  /*c4a0*/  ISETP.NE.AND.EX P0, PT, R7, RZ, PT, P0 ;  /* 0x000000ff0700720c */ /* 0x000fe20003f05300 */
[----:B-1----:R-:W-:-:S04]  /*c4b0*/  IMAD.WIDE R4, R11, 0x4, R4 ;  /* 0x000000040b047825 */ /* 0x002fc800078e0204 */
[----:B------:R-:W1:Y:S02]  /*c4c0*/  @P1 LDC.64 R6, c[0x0][0x780] ;  /* 0x0001e000ff061b82 */ /* 0x000e640000000a00 */
[----:B------:R-:W2:Y:S01]  /*c4d0*/  @P2 LDG.E R12, desc[UR36][R4.64] ;  /* 0x00000024040c2981 */ /* 0x000ea2000c1e1900 */
[----:B------:R-:W-:Y:S02]  /*c4e0*/  IMAD.MOV.U32 R13, RZ, RZ, RZ ;  /* 0x000000ffff0d7224 */ /* 0x000fe400078e00ff */
[----:B----4-:R-:W-:-:S03]  /*c4f0*/  IMAD.WIDE R2, R11, 0x4, R14 ;  /* 0x000000040b027825 */ /* 0x010fc600078e020e */
[----:B------:R-:W3:Y:S01]  /*c500*/  LDC R14, c[0x0][0x280] ;  /* 0x0000a000ff0e7b82 */ /* 0x000ee20000000800 */
[----:B------:R4:W5:Y:S04]  /*c510*/  @P2 LDG.E R15, desc[UR36][R4.64] ;  /* 0x00000024040f2981 */ /* 0x000968000c1e1900 */
[----:B------:R4:W5:Y:S01]  /*c520*/  @P0 LDG.E R13, desc[UR36][R2.64] ;  /* 0x00000024020d0981 */ /* 0x000962000c1e1900 */
[----:B-1----:R-:W-:-:S05]  /*c530*/  @P1 IMAD.WIDE R6, R11, 0x4, R6 ;  /* 0x000000040b061825 */ /* 0x002fca00078e0206 */
[----:B---3--:R4:W5:Y:S01]  /*c540*/  @P1 LDG.E R14, desc[UR36][R6.64] ;  /* 0x00000024060e1981 */ /* 0x008962000c1e1900 */
[----:B--2---:R-:W-:-:S05]  /*c550*/  @P2 IMAD R12, R11, 0x60, R12 ;  /* 0x000000600b0c2824 */ /* 0x004fca00078e020c */
[----:B------:R-:W-:-:S13]  /*c560*/  @P2 R2UR UR4, R12 ;  /* 0x000000000c0422ca */ /* 0x000fda00000e0000 */
[----:B------:R-:W-:Y:S01]  /*c570*/  UIMAD.WIDE UR4, UR4, 0x2aaaaaab, URZ ;  /* 0x2aaaaaab040478a5 */ /* 0x000fe2000f8e023f */
[----:B----4-:R-:W-:Y:S11]  /*c580*/  @P1 BRA `(.L_x_3433) ;  /* 0x0000000000101947 */ /* 0x010ff60003800000 */
[----:B------:R-:W-:Y:S05]  /*c590*/  @!P2 BRA `(.L_x_3433) ;  /* 0x00000000000ca947 */ /* 0x000fea0003800000 */
[----:B------:R-:W2:Y:S04]  /*c5a0*/  LDG.E R7, desc[UR36][R4.64] ;  /* 0x0000002404077981 */ /* 0x000ea8000c1e1900 */
[----:B-----5:R-:W2:Y:S02]  /*c5b0*/  LDG.E R14, desc[UR36][R4.64+0x4] ;  /* 0x00000424040e7981 */ /* 0x020ea4000c1e1900 */
[----:B--2---:R-:W-:-:S07]  /*c5c0*/  IMAD.IADD R14, R14, 0x1, -R7 ;  /* 0x000000010e0e7824 */ /* 0x004fce00078e0a07 */
.L_x_3433:
        /* <DEDUP_REMOVED lines=11> */
[----:B------:R-:W-:Y:S01]  /*c680*/  MOV R4, UR9 ;  /* 0x0000000900047c02 */ /* 0x000fe20008000f00 */
        /* <DEDUP_REMOVED lines=8> */
.L_x_3434:
[----:B------:R-:W-:Y:S05]  /*c710*/  @!P0 BRA `(.L_x_3435) ;  /* 0x00000000000c8947 */ /* 0x000fea0003800000 */
[----:B------:R-:W2:Y:S04]  /*c720*/  LDG.E R5, desc[UR36][R2.64] ;  /* 0x0000002402057981 */ /* 0x000ea8000c1e1900 */
[----:B------:R-:W2:Y:S02]  /*c730*/  LDG.E R4, desc[UR36][R2.64+0x4] ;  /* 0x0000042402047981 */ /* 0x000ea4000c1e1900 */
[----:B--2---:R-:W-:-:S07]  /*c740*/  IMAD.IADD R4, R4, 0x1, -R5 ;  /* 0x0000000104047824 */ /* 0x004fce00078e0a05 */
.L_x_3435:
[----:B-1----:R-:W-:Y:S01]  /*c750*/  IMAD R3, R0, 0x80, R14 ;  /* 0x0000008000037824 */ /* 0x002fe200078e020e */
[----:B------:R-:W-:Y:S01]  /*c760*/  ULDC UR7, c[0x0][0x74c] ;  /* 0x0001d30000077ab9 */ /* 0x000fe20000000800 */
[----:B------:R-:W-:-:S03]  /*c770*/  IADD3 R14, R14, 0x5f, RZ ;  /* 0x0000005f0e0e7810 */ /* 0x000fc60007ffe0ff */
[----:B-----5:R-:W-:Y:S02]  /*c780*/  IADD3 R3, R3, -UR7, -R4 ;  /* 0x8000000703037c10 */ /* 0x020fe4000fffe804 */
[----:B------:R-:W-:-:S04]  /*c790*/  IMAD.HI R14, R14, 0x2aaaaaab, RZ ;  /* 0x2aaaaaab0e0e7827 */ /* 0x000fc800078e02ff */
[----:B------:R-:W-:Y:S01]  /*c7a0*/  IMAD.HI R3, R3, 0x2aaaaaab, RZ ;  /* 0x2aaaaaab03037827 */ /* 0x000fe200078e02ff */
[----:B------:R-:W-:-:S04]  /*c7b0*/  SHF.R.U32.HI R5, RZ, 0x1f, R14 ;  /* 0x0000001fff057819 */ /* 0x000fc8000001160e */
[----:B------:R-:W-:Y:S02]  /*c7c0*/  SHF.R.U32.HI R2, RZ, 0x1f, R3 ;  /* 0x0000001fff027819 */ /* 0x000fe40000011603 */
[----:B------:R-:W-:Y:S02]  /*c7d0*/  LEA.HI.SX32 R5, R14, R5, 0x1c ;  /* 0x000000050e057211 */ /* 0x000fe400078fe2ff */
[----:B------:R-:W-:-:S04]  /*c7e0*/  LEA.HI.SX32 R2, R3, R2, 0x1c ;  /* 0x0000000203027211 */ /* 0x000fc800078fe2ff */
[----:B------:R-:W-:Y:S01]  /*c7f0*/  VIMNMX R4, RZ, R2, !PT ;  /* 0x00000002ff047248 */ /* 0x000fe20007fe0100 */
[----:B------:R-:W-:-:S03]  /*c800*/  IMAD.MOV.U32 R2, RZ, RZ, RZ ;  /* 0x000000ffff027224 */ /* 0x000fc600078e00ff */
[----:B------:R-:W-:-:S13]  /*c810*/  ISETP.GT.AND P1, PT, R5, R4, PT ;  /* 0x000000040500720c */ /* 0x000fda0003f24270 */
[----:B------:R-:W-:Y:S05]  /*c820*/  @!P1 BRA `(.L_x_3432) ;  /* 0x0000001800849947 */ /* 0x000fea0003800000 */
[----:B------:R-:W-:Y:S01]  /*c830*/  ISETP.NE.U32.AND P1, PT, R8, RZ, PT ;  /* 0x000000ff0800720c */ /* 0x000fe20003f25070 */
[----:B------:R-:W-:Y:S01]  /*c840*/  USHF.R.S32.HI UR7, URZ, 0x1f, UR20 ;  /* 0x0000001f3f077899 */ /* 0x000fe20008011414 */
[----:B------:R-:W-:Y:S01]  /*c850*/  R2UR UR18, R11 ;  /* 0x000000000b1272ca */ /* 0x000fe200000e0000 */
[----:B------:R-:W-:Y:S01]  /*c860*/  ULDC.64 UR10, c[0x0][0x718] ;  /* 0x0001c600000a7ab9 */ /* 0x000fe20000000a00 */
[----:B------:R-:W-:Y:S01]  /*c870*/  ISETP.NE.AND.EX P1, PT, R9, RZ, PT, P1 ;  /* 0x000000ff0900720c */ /* 0x000fe20003f25310 */
[----:B------:R-:W-:Y:S01]  /*c880*/  UMOV UR8, UR4 ;  /* 0x0000000400087c82 */ /* 0x000fe20008000000 */
[----:B------:R-:W-:Y:S01]  /*c890*/  SHF.R.S32.HI R11, RZ, 0x1f, R11 ;  /* 0x0000001fff0b7819 */ /* 0x000fe2000001140b */
[----:B------:R-:W-:Y:S01]  /*c8a0*/  UMOV UR9, UR5 ;  /* 0x0000000500097c82 */ /* 0x000fe20008000000 */
[----:B------:R-:W-:Y:S01]  /*c8b0*/  ULDC.64 UR12, c[0x0][0x730] ;  /* 0x0001cc00000c7ab9 */ /* 0x000fe20000000a00 */
[----:B------:R-:W-:Y:S01]  /*c8c0*/  UIMAD.WIDE.U32 UR4, UR20, UR10, UR8 ;  /* 0x0000000a140472a5 */ /* 0x000fe2000f8e0008 */
[----:B------:R-:W-:Y:S01]  /*c8d0*/  SEL R11, R11, RZ, !P1 ;  /* 0x000000ff0b0b7207 */ /* 0x000fe20004800000 */
[----:B------:R-:W-:Y:S01]  /*c8e0*/  UIMAD UR10, UR7, UR10, URZ ;  /* 0x0000000a070a72a4 */ /* 0x000fe2000f8e023f */
[----:B------:R-:W-:Y:S01]  /*c8f0*/  R2UR UR19, R0 ;  /* 0x00000000001372ca */ /* 0x000fe200000e0000 */
[----:B------:R-:W-:Y:S01]  /*c900*/  UIMAD UR7, UR7, UR12, URZ ;  /* 0x0000000c070772a4 */ /* 0x000fe2000f8e023f */
[----:B------:R-:W-:Y:S01]  /*c910*/  R2UR UR14, R11 ;  /* 0x000000000b0e72ca */ /* 0x000fe200000e0000 */
[----:B------:R-:W-:Y:S01]  /*c920*/  UIMAD UR10, UR20, UR11, UR10 ;  /* 0x0000000b140a72a4 */ /* 0x000fe2000f8e020a */
[----:B------:R-:W-:Y:S01]  /*c930*/  R2UR UR24, R13 ;  /* 0x000000000d1872ca */ /* 0x000fe200000e0000 */
[----:B------:R-:W-:Y:S01]  /*c940*/  UIMAD.WIDE.U32 UR8, UR20, UR12, UR8 ;  /* 0x0000000c140872a5 */ /* 0x000fe2000f8e0008 */
[----:B------:R-:W-:Y:S01]  /*c950*/  BSSY B0, `(.L_x_3432) ;  /* 0x000018e000007945 */ /* 0x000fe20003800000 */
[----:B------:R-:W-:Y:S01]  /*c960*/  ULDC UR11, c[0x0][0x2e8] ;  /* 0x0000ba00000b7ab9 */ /* 0x000fe20000000800 */
[----:B------:R-:W-:Y:S01]  /*c970*/  UIMAD UR7, UR20, UR13, UR7 ;  /* 0x0000000d140772a4 */ /* 0x000fe2000f8e0207 */
[----:B------:R-:W-:Y:S01]  /*c980*/  IMAD.MOV.U32 R2, RZ, RZ, RZ ;  /* 0x000000ffff027224 */ /* 0x000fe200078e00ff */
[----:B------:R-:W-:Y:S01]  /*c990*/  UISETP.NE.AND UP0, UPT, UR11, 0x1, UPT ;  /* 0x000000010b00788c */ /* 0x000fe2000bf05270 */
[----:B------:R-:W-:Y:S01]  /*c9a0*/  VOTEU.ANY UP1, P1 ;  /* 0x00000000003f7886 */ /* 0x000fe20000820100 */
[----:B------:R-:W-:-:S02]  /*c9b0*/  USEL UR21, UR18, URZ, !UP1 ;  /* 0x0000003f12157287 */ /* 0x000fc4000c800000 */
[----:B------:R-:W-:Y:S01]  /*c9c0*/  VOTEU.ANY UP1, P0 ;  /* 0x00000000003f7886 */ /* 0x000fe20000020100 */
[----:B------:R-:W-:Y:S01]  /*c9d0*/  ELECT P0, URZ, PT ;  /* 0x00000000003f782f */ /* 0x000fe20003800000 */
[----:B------:R-:W-:Y:S01]  /*c9e0*/  ULDC.64 UR12, c[0x0][0x720] ;  /* 0x0001c800000c7ab9 */ /* 0x000fe20000000a00 */
[----:B------:R-:W-:Y:S01]  /*c9f0*/  UIADD3 UR9, UR9, UR7, URZ ;  /* 0x0000000709097290 */ /* 0x000fe2000fffe03f */
[----:B------:R-:W-:Y:S01]  /*ca00*/  ULDC.64 UR16, c[0x0][0x738] ;  /* 0x0001ce0000107ab9 */ /* 0x000fe20000000a00 */
[----:B------:R-:W-:Y:S02]  /*ca10*/  UIADD3 UR5, UR5, UR10, URZ ;  /* 0x0000000a05057290 */ /* 0x000fe4000fffe03f */
[----:B------:R-:W-:Y:S02]  /*ca20*/  UIMAD UR7, UR14, UR12, URZ ;  /* 0x0000000c0e0772a4 */ /* 0x000fe4000f8e023f */
[----:B------:R-:W-:Y:S02]  /*ca30*/  UIMAD UR10, UR14, UR16, URZ ;  /* 0x000000100e0a72a4 */ /* 0x000fe4000f8e023f */
[----:B------:R-:W-:-:S02]  /*ca40*/  UIMAD.WIDE.U32 UR14, UR16, UR21, UR8 ;  /* 0x00000015100e72a5 */ /* 0x000fc4000f8e0008 */
[----:B------:R-:W-:Y:S01]  /*ca50*/  UIMAD.WIDE.U32 UR22, UR12, UR21, UR4 ;  /* 0x000000150c1672a5 */ /* 0x000fe2000f8e0004 */
[----:B------:R-:W-:Y:S01]  /*ca60*/  @UP0 ULDC UR8, c[0x0][0x2ec] ;  /* 0x0000bb0000080ab9 */ /* 0x000fe20000000800 */
[----:B------:R-:W-:Y:S02]  /*ca70*/  UIMAD UR5, UR13, UR21, UR7 ;  /* 0x000000150d0572a4 */ /* 0x000fe4000f8e0207 */
[----:B------:R-:W-:Y:S01]  /*ca80*/  UIMAD.WIDE.U32 UR8, UR20, UR8, URZ ;  /* 0x00000008140872a5 */ /* 0x000fe2000f8e003f */
[----:B------:R-:W-:Y:S01]  /*ca90*/  @UP0 ULDC UR7, c[0x0][0x2f0] ;  /* 0x0000bc0000070ab9 */ /* 0x000fe20000000800 */
[----:B------:R-:W-:Y:S01]  /*caa0*/  UMOV UR12, UR20 ;  /* 0x00000014000c7c82 */ /* 0x000fe20008000000 */
[----:B------:R-:W-:Y:S02]  /*cab0*/  UIMAD UR4, UR17, UR21, UR10 ;  /* 0x00000015110472a4 */ /* 0x000fe4000f8e020a */
[----:B------:R-:W-:Y:S02]  /*cac0*/  USEL UR13, UR18, URZ, !UP1 ;  /* 0x0000003f120d7287 */ /* 0x000fe4000c800000 */
[----:B------:R-:W-:-:S02]  /*cad0*/  ULEA UR11, UR19, UR24, 0x7 ;  /* 0x00000018130b7291 */ /* 0x000fc4000f8e383f */
        /* <DEDUP_REMOVED lines=9> */
.L_x_3465:
[----:B------:R-:W2:Y:S01]  /*cb70*/  S2R R2, SR_TID.X ;  /* 0x0000000000027919 */ /* 0x000ea20000002100 */
[----:B------:R-:W-:Y:S02]  /*cb80*/  IMAD.U32 R6, RZ, RZ, UR5 ;  /* 0x00000005ff067e24 */ /* 0x000fe4000f8e00ff */
[----:B------:R-:W-:Y:S02]  /*cb90*/  IMAD.U32 R7, RZ, RZ, UR4 ;  /* 0x00000004ff077e24 */ /* 0x000fe4000f8e00ff */
[----:B------:R-:W-:Y:S01]  /*cba0*/  IMAD.MOV.U32 R8, RZ, RZ, 0x1 ;  /* 0x00000001ff087424 */ /* 0x000fe200078e00ff */
[----:B------:R-:W-:Y:S01]  /*cbb0*/  IADD3 R6, R6, UR23, RZ ;  /* 0x0000001706067c10 */ /* 0x000fe2000fffe0ff */
[----:B------:R-:W-:Y:S01]  /*cbc0*/  VIADD R7, R7, UR15 ;  /* 0x0000000f07077c36 */ /* 0x000fe20008000000 */
        /* <DEDUP_REMOVED lines=9> */
.L_x_3438:
[----:B------:R-:W-:Y:S01]  /*cc60*/  R2UR UR19, R4 ;  /* 0x00000000041372ca */ /* 0x000fe200000e0000 */
[----:B------:R-:W2:Y:S01]  /*cc70*/  LDC.64 R12, c[0x0][0x198] ;  /* 0x00006600ff0c7b82 */ /* 0x000ea20000000a00 */
[----:B------:R-:W-:Y:S01]  /*cc80*/  ULDC.64 UR8, c[0x0][0x700] ;  /* 0x0001c00000087ab9 */ /* 0x000fe20000000a00 */
[----:B------:R-:W-:Y:S01]  /*cc90*/  VIADD R15, R5, 0xffffffff ;  /* 0xffffffff050f7836 */ /* 0x000fe20000000000 */
[----:B------:R-:W-:Y:S01]  /*cca0*/  UMOV UR28, 0x0 ;  /* 0x00000000001c7882 */ /* 0x000fe20000000000 */
[----:B------:R-:W-:Y:S01]  /*ccb0*/  IMAD.U32 R9, RZ, RZ, UR8 ;  /* 0x00000008ff097e24 */ /* 0x000fe2000f8e00ff */
[----:B------:R-:W-:Y:S01]  /*ccc0*/  R2UR UR8, R0 ;  /* 0x00000000000872ca */ /* 0x000fe200000e0000 */
[----:B------:R-:W-:Y:S01]  /*ccd0*/  IMAD.U32 R10, RZ, RZ, UR9 ;  /* 0x00000009ff0a7e24 */ /* 0x000fe2000f8e00ff */
[----:B------:R3:W-:Y:S01]  /*cce0*/  STL [R1+0x8], R15 ;  /* 0x0000080f01007387 */ /* 0x0007e20000100800 */
[----:B------:R-:W-:Y:S01]  /*ccf0*/  UMOV UR29, 0x14f00000 ;  /* 0x14f00000001d7882 */ /* 0x000fe20000000000 */
[----:B------:R-:W-:-:S02]  /*cd00*/  UMOV UR18, URZ ;  /* 0x0000003f00127c82 */ /* 0x000fc40008000000 */
[----:B------:R3:W-:Y:S01]  /*cd10*/  STL [R1], RZ ;  /* 0x000000ff01007387 */ /* 0x0007e20000100800 */
[----:B------:R-:W-:Y:S01]  /*cd20*/  UIMAD UR19, UR19, 0x60, URZ ;  /* 0x00000060131378a4 */ /* 0x000fe2000f8e023f */
[----:B------:R-:W-:-:S03]  /*cd30*/  UMOV UR10, UR18 ;  /* 0x00000012000a7c82 */ /* 0x000fc60008000000 */
[----:B------:R-:W-:Y:S02]  /*cd40*/  UIADD3 UR7, UP0, UR19, UR22, URZ ;  /* 0x0000001613077290 */ /* 0x000fe4000ff1e03f */
[----:B-1----:R-:W-:Y:S01]  /*cd50*/  IMAD.U32 R3, RZ, RZ, UR19 ;  /* 0x00000013ff037e24 */ /* 0x002fe2000f8e00ff */
[----:B------:R-:W-:Y:S02]  /*cd60*/  UIADD3 UR16, UR8, 0xe000, URZ ;  /* 0x0000e00008107890 */ /* 0x000fe4000fffe03f */
[----:B------:R-:W-:Y:S01]  /*cd70*/  UIADD3 UR17, UR8, 0x26810, URZ ;  /* 0x0002681008117890 */ /* 0x000fe2000fffe03f */
[----:B------:R-:W-:Y:S01]  /*cd80*/  PLOP3.LUT P1, PT, PT, PT, UP0, 0x80, 0x0 ;  /* 0x000000000000781c */ /* 0x000fe20003f2f008 */
[----:B------:R-:W-:Y:S01]  /*cd90*/  UIADD3 UR19, UR19, UR6, URZ ;  /* 0x0000000613137290 */ /* 0x000fe2000fffe03f */
[----:B------:R-:W-:Y:S01]  /*cda0*/  MOV R2, UR7 ;  /* 0x0000000700027c02 */ /* 0x000fe20008000f00 */
[----:B------:R-:W-:Y:S01]  /*cdb0*/  UIADD3 UR34, UR8, 0x1a000, URZ ;  /* 0x0001a00008227890 */ /* 0x000fe2000fffe03f */
[----:B------:R-:W-:Y:S01]  /*cdc0*/  LEA.HI.X.SX32 R3, R3, R6, 0x1, P1 ;  /* 0x0000000603037211 */ /* 0x000fe200008f0eff */
[----:B------:R-:W-:Y:S01]  /*cdd0*/  UMOV UR7, 0x18 ;  /* 0x0000001800077882 */ /* 0x000fe20000000000 */
[C---:B------:R-:W-:Y:S01]  /*cde0*/  LEA R11, P1, R2.reuse, R9, 0x2 ;  /* 0x00000009020b7211 */ /* 0x040fe200078210ff */
[----:B------:R-:W-:Y:S01]  /*cdf0*/  UMOV UR35, UR17 ;  /* 0x0000001100237c82 */ /* 0x000fe20008000000 */
[----:B--2---:R-:W-:Y:S01]  /*ce00*/  MOV R14, R13 ;  /* 0x0000000d000e7202 */ /* 0x004fe20000000f00 */
[----:B------:R-:W-:Y:S01]  /*ce10*/  UIADD3 UR9, UR8, 0x26800, URZ ;  /* 0x0002680008097890 */ /* 0x000fe2000fffe03f */
[----:B------:R-:W-:Y:S01]  /*ce20*/  R2UR UR24, R11 ;  /* 0x000000000b1872ca */ /* 0x000fe200000e0000 */
[----:B------:R-:W-:Y:S01]  /*ce30*/  IMAD.MOV.U32 R11, RZ, RZ, R12 ;  /* 0x000000ffff0b7224 */ /* 0x000fe200078e000c */
[----:B------:R-:W-:Y:S01]  /*ce40*/  LEA.HI.X R2, R2, R10, R3, 0x2, P1 ;  /* 0x0000000a02027211 */ /* 0x000fe200008f1403 */
[----:B------:R-:W-:-:S03]  /*ce50*/  IMAD.MOV.U32 R13, RZ, RZ, 0x8000 ;  /* 0x00008000ff0d7424 */ /* 0x000fc600078e00ff */
[----:B------:R-:W-:Y:S02]  /*ce60*/  R2UR UR25, R2 ;  /* 0x00000000021972ca */ /* 0x000fe400000e0000 */
[----:B------:R-:W-:-:S04]  /*ce70*/  IADD3 R2, P1, R11, 0xf0, RZ ;  /* 0x000000f00b027810 */ /* 0x000fc80007f3e0ff */
[----:B------:R-:W-:Y:S01]  /*ce80*/  R2UR UR26, R2 ;  /* 0x00000000021a72ca */ /* 0x000fe200000e0000 */
[----:B------:R-:W-:Y:S01]  /*ce90*/  IMAD.X R3, RZ, RZ, R14, P1 ;  /* 0x000000ffff037224 */ /* 0x000fe200008e060e */
[----:B------:R-:W-:-:S04]  /*cea0*/  IADD3 R12, P1, R11, 0x2f0, RZ ;  /* 0x000002f00b0c7810 */ /* 0x000fc80007f3e0ff */
[----:B------:R-:W-:Y:S02]  /*ceb0*/  R2UR UR30, R12 ;  /* 0x000000000c1e72ca */ /* 0x000fe400000e0000 */
[----:B------:R-:W-:Y:S02]  /*cec0*/  IADD3.X R12, RZ, R14, RZ, P1, !PT ;  /* 0x0000000eff0c7210 */ /* 0x000fe40000ffe4ff */
[----:B------:R-:W-:Y:S02]  /*ced0*/  R2UR UR27, R3 ;  /* 0x00000000031b72ca */ /* 0x000fe400000e0000 */
[----:B------:R-:W-:Y:S02]  /*cee0*/  R2UR UR31, R12 ;  /* 0x000000000c1f72ca */ /* 0x000fe400000e0000 */
[----:B------:R-:W-:-:S04]  /*cef0*/  IADD3 R12, P1, R11, 0x3f0, RZ ;  /* 0x000003f00b0c7810 */ /* 0x000fc80007f3e0ff */
[----:B------:R-:W-:Y:S01]  /*cf00*/  R2UR UR32, R12 ;  /* 0x000000000c2072ca */ /* 0x000fe200000e0000 */
[----:B------:R-:W-:Y:S01]  /*cf10*/  IMAD.X R12, RZ, RZ, R14, P1 ;  /* 0x000000ffff0c7224 */ /* 0x000fe200008e060e */
[----:B------:R-:W-:-:S03]  /*cf20*/  ISETP.GE.AND P1, PT, R4, R15, PT ;  /* 0x0000000f0400720c */ /* 0x000fc60003f26270 */
[----:B------:R-:W-:Y:S01]  /*cf30*/  UTMALDG.4D [UR16], [UR26], desc[UR28] ;  /* 0x00001c101a0075b4 */ /* 0x000fe20008019000 */
[----:B------:R-:W-:Y:S01]  /*cf40*/  R2UR UR33, R12 ;  /* 0x000000000c2172ca */ /* 0x000fe200000e0000 */
[----:B------:R1:W-:Y:S01]  /*cf50*/  UBLKCP.S.G [UR34], [UR24], UR7 ;  /* 0x00000022180073ba */ /* 0x0003e20008000207 */
[----:B------:R3:W-:Y:S01]  /*cf60*/  SYNCS.ARRIVE.TRANS64 RZ, [R0+URZ+0x26800], R13 ;  /* 0x0268000d00ff79a7 */ /* 0x0007e2000800003f */
[----:B-1----:R-:W-:Y:S01]  /*cf70*/  UIADD3 UR24, UR8, 0x4000, URZ ;  /* 0x0000400008187890 */ /* 0x002fe2000fffe03f */
[----:B------:R-:W-:Y:S01]  /*cf80*/  UMOV UR16, 0x0 ;  /* 0x0000000000107882 */ /* 0x000fe20000000000 */
[----:B------:R-:W-:Y:S01]  /*cf90*/  UMOV UR17, 0x10000000 ;  /* 0x1000000000117882 */ /* 0x000fe20000000000 */
[----:B------:R-:W-:Y:S01]  /*cfa0*/  UMOV UR27, UR11 ;  /* 0x0000000b001b7c82 */ /* 0x000fe20008000000 */
[----:B------:R-:W-:Y:S01]  /*cfb0*/  UMOV UR28, UR12 ;  /* 0x0000000c001c7c82 */ /* 0x000fe20008000000 */
[----:B------:R-:W-:Y:S01]  /*cfc0*/  UMOV UR29, UR13 ;  /* 0x0000000d001d7c82 */ /* 0x000fe20008000000 */
[----:B------:R-:W-:Y:S01]  /*cfd0*/  UMOV UR26, UR18 ;  /* 0x00000012001a7c82 */ /* 0x000fe20008000000 */
[----:B------:R-:W-:Y:S01]  /*cfe0*/  UMOV UR25, UR9 ;  /* 0x0000000900197c82 */ /* 0x000fe20008000000 */
[----:B------:R3:W-:Y:S02]  /*cff0*/  UTMALDG.4D [UR8], [UR30], desc[UR16] ;  /* 0x000010081e0075b4 */ /* 0x0007e40008019000 */
[----:B------:R3:W-:Y:S02]  /*d000*/  UTMALDG.4D [UR24], [UR32], desc[UR16] ;  /* 0x00001018200075b4 */ /* 0x0007e40008019000 */
[----:B---3--:R-:W-:Y:S05]  /*d010*/  @P1 BRA `(.L_x_3439) ;  /* 0x0000000c00bc1947 */ /* 0x008fea0003800000 */
        /* <DEDUP_REMOVED lines=12> */
.L_x_3449:
[----:B-123--:R-:W-:-:S04]  /*d0e0*/  SHF.L.U32 R17, R8, 0x1f, RZ ;  /* 0x0000001f08117819 */ /* 0x00efc800000006ff */
[----:B------:R-:W2:Y:S02]  /*d0f0*/  SYNCS.PHASECHK.TRANS64.TRYWAIT P1, [R0+URZ+0x26840], R17 ;  /* 0x02684011000075a7 */ /* 0x000ea4000802017f */
[----:B--2---:R-:W-:Y:S05]  /*d100*/  @!P1 BRA `(.L_x_3441) ;  /* 0x00000014007c9947 */ /* 0x004fea0003800000 */
.L_x_3466:
        /* <DEDUP_REMOVED lines=8> */
.L_x_3442:
[----:B------:R-:W3:Y:S01]  /*d190*/  LDC.64 R12, c[0x0][0x728] ;  /* 0x0001ca00ff0c7b82 */ /* 0x000ee20000000a00 */
[----:B------:R-:W-:Y:S01]  /*d1a0*/  IMAD R18, R15, 0x60, RZ ;  /* 0x000000600f127824 */ /* 0x000fe200078e02ff */
        /* <DEDUP_REMOVED lines=28> */
.L_x_3467:
        /* <DEDUP_REMOVED lines=8> */
.L_x_3444:
        /* <DEDUP_REMOVED lines=30> */
.L_x_3468:
        /* <DEDUP_REMOVED lines=8> */
.L_x_3446:
        /* <DEDUP_REMOVED lines=24> */
.L_x_3470:
        /* <DEDUP_REMOVED lines=8> */
.L_x_3448:
        /* <DEDUP_REMOVED lines=8> */
[----:B------:R-:W-:-:S05]  /*d8d0*/  IADD3 R15, R15, 0x2, RZ ;  /* 0x000000020f0f7810 */ /* 0x000fca0007ffe0ff */
[----:B------:R-:W-:Y:S02]  /*d8e0*/  UIADD3 UR19, UR19, 0xc0, URZ ;  /* 0x000000c013137890 */ /* 0x000fe4000fffe03f */
[----:B------:R-:W-:Y:S02]  /*d8f0*/  UIADD3 UR16, UR26, 0xe000, URZ ;  /* 0x0000e0001a107890 */ /* 0x000fe4000fffe03f */
[----:B------:R-:W-:Y:S02]  /*d900*/  UIADD3 UR7, UP0, UR19, UR22, URZ ;  /* 0x0000001613077290 */ /* 0x000fe4000ff1e03f */
[----:B------:R-:W-:Y:S02]  /*d910*/  UIADD3 UR17, UR26, 0x26810, URZ ;  /* 0x000268101a117890 */ /* 0x000fe4000fffe03f */
[----:B------:R-:W-:Y:S02]  /*d920*/  UIADD3 UR26, UR26, 0x1a000, URZ ;  /* 0x0001a0001a1a7890 */ /* 0x000fe4000fffe03f */
[----:B----4-:R-:W-:Y:S01]  /*d930*/  MOV R4, UR7 ;  /* 0x0000000700047c02 */ /* 0x010fe20008000f00 */
[----:B------:R-:W-:Y:S01]  /*d940*/  UMOV UR7, 0x18 ;  /* 0x0000001800077882 */ /* 0x000fe20000000000 */
[----:B------:R-:W-:Y:S01]  /*d950*/  PLOP3.LUT P2, PT, PT, PT, UP0, 0x80, 0x0 ;  /* 0x000000000000781c */ /* 0x000fe20003f4f008 */
[----:B------:R-:W-:Y:S01]  /*d960*/  UMOV UR27, UR17 ;  /* 0x00000011001b7c82 */ /* 0x000fe20008000000 */
[----:B------:R-:W-:-:S04]  /*d970*/  LEA R5, P1, R4, R9, 0x2 ;  /* 0x0000000904057211 */ /* 0x000fc800078210ff */
[----:B------:R-:W-:Y:S01]  /*d980*/  R2UR UR28, R5 ;  /* 0x00000000051c72ca */ /* 0x000fe200000e0000 */
[----:B------:R-:W-:Y:S01]  /*d990*/  IMAD.U32 R5, RZ, RZ, UR19 ;  /* 0x00000013ff057e24 */ /* 0x000fe2000f8e00ff */
[----:B------:R-:W-:-:S04]  /*d9a0*/  UIADD3 UR19, UR19, UR6, URZ ;  /* 0x0000000613137290 */ /* 0x000fc8000fffe03f */
[----:B------:R-:W-:-:S04]  /*d9b0*/  LEA.HI.X.SX32 R5, R5, R6, 0x1, P2 ;  /* 0x0000000605057211 */ /* 0x000fc800010f0eff */
[----:B------:R-:W-:Y:S01]  /*d9c0*/  LEA.HI.X R5, R4, R10, R5, 0x2, P1 ;  /* 0x0000000a04057211 */ /* 0x000fe200008f1405 */
[----:B------:R4:W-:Y:S01]  /*d9d0*/  UTMALDG.4D [UR16], [UR8], desc[UR24] ;  /* 0x00001810080075b4 */ /* 0x0009e20008019000 */
[----:B------:R-:W-:Y:S02]  /*d9e0*/  ISETP.NE.AND P1, PT, R16, RZ, PT ;  /* 0x000000ff1000720c */ /* 0x000fe40003f25270 */
[----:B------:R-:W-:-:S13]  /*d9f0*/  R2UR UR29, R5 ;  /* 0x00000000051d72ca */ /* 0x000fda00000e0000 */
[----:B------:R4:W-:Y:S02]  /*da00*/  UBLKCP.S.G [UR26], [UR28], UR7 ;  /* 0x0000001a1c0073ba */ /* 0x0009e40008000207 */
[----:B----4-:R-:W-:Y:S05]  /*da10*/  @P1 BRA `(.L_x_3449) ;  /* 0xfffffff400b01947 */ /* 0x010fea000383ffff */
.L_x_3440:
[----:B------:R-:W4:Y:S02]  /*da20*/  LDL.LU R4, [R1+0x10] ;  /* 0x0000100001047983 */ /* 0x000f240000300800 */
[----:B----4-:R-:W-:Y:S02]  /*da30*/  ISETP.NE.AND P1, PT, R4, RZ, PT ;  /* 0x000000ff0400720c */ /* 0x010fe40003f25270 */
[----:B------:R4:W5:Y:S11]  /*da40*/  LDL R4, [R1+0x8] ;  /* 0x0000080001047983 */ /* 0x0009760000100800 */
[----:B----4-:R-:W-:Y:S05]  /*da50*/  @!P1 BRA `(.L_x_3439) ;  /* 0x00000004002c9947 */ /* 0x010fea0003800000 */
[----:B------:R-:W-:-:S04]  /*da60*/  SHF.L.U32 R13, R8, 0x1f, RZ ;  /* 0x0000001f080d7819 */ /* 0x000fc800000006ff */
[----:B------:R-:W4:Y:S02]  /*da70*/  SYNCS.PHASECHK.TRANS64.TRYWAIT P1, [R0+URZ+0x26840], R13 ;  /* 0x0268400d000075a7 */ /* 0x000f24000802017f */
[----:B----4-:R-:W-:Y:S05]  /*da80*/  @!P1 BRA `(.L_x_3450) ;  /* 0x0000000c00709947 */ /* 0x010fea0003800000 */
.L_x_3471:
[----:B------:R-:W-:Y:S05]  /*da90*/  @P0 BRA `(.L_x_3451) ;  /* 0x00000000001c0947 */ /* 0x000fea0003800000 */
[----:B-----5:R-:W2:Y:S01]  /*daa0*/  S2R R4, SR_TID.X ;  /* 0x0000000000047919 */ /* 0x020ea20000002100 */
[----:B-1----:R-:W-:-:S04]  /*dab0*/  IMAD.MOV.U32 R5, RZ, RZ, 0x3180 ;  /* 0x00003180ff057424 */ /* 0x002fc800078e00ff */
[----:B------:R1:W-:Y:S01]  /*dac0*/  SYNCS.ARRIVE.TRANS64 RZ, [R0+URZ+0x26830], R5 ;  /* 0x0268300500ff79a7 */ /* 0x0003e2000800003f */
[----:B--2---:R-:W-:-:S04]  /*dad0*/  LOP3.LUT R4, R4, 0x1f, RZ, 0xc0, !PT ;  /* 0x0000001f04047812 */ /* 0x004fc800078ec0ff */
[----:B------:R-:W-:-:S13]  /*dae0*/  ISETP.NE.AND P1, PT, R4, RZ, PT ;  /* 0x000000ff0400720c */ /* 0x000fda0003f25270 */
[----:B-1----:R-:W-:Y:S05]  /*daf0*/  @!P1 BRA `(.L_x_3451) ;  /* 0x0000000000049947 */ /* 0x002fea0003800000 */
[----:B------:R-:W-:Y:S01]  /*db00*/  BPT.TRAP 0x1 ;  /* 0x000000040000795c */ /* 0x000fe20000300000 */
.L_x_3451:
[----:B-1---5:R-:W1:Y:S01]  /*db10*/  LDC.64 R4, c[0x0][0x728] ;  /* 0x0001ca00ff047b82 */ /* 0x022e620000000a00 */
        /* <DEDUP_REMOVED lines=26> */
.L_x_3472:
[----:B------:R-:W-:Y:S05]  /*dcc0*/  @P0 BRA `(.L_x_3453) ;  /* 0x00000000001c0947 */ /* 0x000fea0003800000 */
[----:B------:R-:W2:Y:S01]  /*dcd0*/  S2R R4, SR_TID.X ;  /* 0x0000000000047919 */ /* 0x000ea20000002100 */
[----:B------:R-:W-:-:S04]  /*dce0*/  MOV R5, 0x3180 ;  /* 0x0000318000057802 */ /* 0x000fc80000000f00 */
[----:B------:R1:W-:Y:S01]  /*dcf0*/  SYNCS.ARRIVE.TRANS64 RZ, [R0+URZ+0x26818], R5 ;  /* 0x0268180500ff79a7 */ /* 0x0003e2000800003f */
[----:B--2---:R-:W-:-:S04]  /*dd00*/  LOP3.LUT R4, R4, 0x1f, RZ, 0xc0, !PT ;  /* 0x0000001f04047812 */ /* 0x004fc800078ec0ff */
[----:B------:R-:W-:-:S13]  /*dd10*/  ISETP.NE.AND P0, PT, R4, RZ, PT ;  /* 0x000000ff0400720c */ /* 0x000fda0003f05270 */
[----:B-1----:R-:W-:Y:S05]  /*dd20*/  @!P0 BRA `(.L_x_3453) ;  /* 0x0000000000048947 */ /* 0x002fea0003800000 */
[----:B------:R-:W-:Y:S01]  /*dd30*/  BPT.TRAP 0x1 ;  /* 0x000000040000795c */ /* 0x000fe20000300000 */
.L_x_3453:
[----:B------:R-:W-:Y:S01]  /*dd40*/  R2UR UR19, R12 ;  /* 0x000000000c1372ca */ /* 0x000fe200000e0000 */
[----:B------:R-:W-:Y:S01]  /*dd50*/  UMOV UR24, 0x0 ;  /* 0x0000000000187882 */ /* 0x000fe20000000000 */
[----:B------:R-:W-:Y:S01]  /*dd60*/  R2UR UR26, R0 ;  /* 0x00000000001a72ca */ /* 0x000fe200000e0000 */
[----:B------:R-:W-:Y:S01]  /*dd70*/  UMOV UR25, 0x14f00000 ;  /* 0x14f0000000197882 */ /* 0x000fe20000000000 */
[----:B------:R-:W-:Y:S01]  /*dd80*/  R2UR UR8, R2 ;  /* 0x00000000020872ca */ /* 0x000fe200000e0000 */
[----:B------:R-:W-:Y:S01]  /*dd90*/  UMOV UR18, URZ ;  /* 0x0000003f00127c82 */ /* 0x000fe20008000000 */
[----:B------:R-:W-:-:S07]  /*dda0*/  R2UR UR9, R3 ;  /* 0x00000000030972ca */ /* 0x000fce00000e0000 */
[----:B------:R-:W-:Y:S02]  /*ddb0*/  UIADD3 UR19, UR19, 0x60, URZ ;  /* 0x0000006013137890 */ /* 0x000fe4000fffe03f */
[----:B------:R-:W-:Y:S02]  /*ddc0*/  UIADD3 UR16, UR26, 0x11000, URZ ;  /* 0x000110001a107890 */ /* 0x000fe4000fffe03f */
[----:B------:R-:W-:Y:S02]  /*ddd0*/  UIADD3 UR7, UP0, UR19, UR22, URZ ;  /* 0x0000001613077290 */ /* 0x000fe4000ff1e03f */
[----:B------:R-:W-:Y:S01]  /*dde0*/  IMAD.U32 R5, RZ, RZ, UR19 ;  /* 0x00000013ff057e24 */ /* 0x000fe2000f8e00ff */
        /* <DEDUP_REMOVED lines=9> */
[----:B------:R-:W-:Y:S01]  /*de80*/  MOV R2, 0x1 ;  /* 0x0000000100027802 */ /* 0x000fe20000000f00 */
[----:B------:R2:W-:Y:S01]  /*de90*/  UTMALDG.4D [UR16], [UR8], desc[UR24] ;  /* 0x00001810080075b4 */ /* 0x0005e20008019000 */
[----:B------:R-:W-:Y:S02]  /*dea0*/  LEA.HI.X R10, R4, R10, R5, 0x2, P0 ;  /* 0x0000000a040a7211 */ /* 0x000fe400000f1405 */
[----:B------:R-:W-:Y:S02]  /*deb0*/  R2UR UR28, R9 ;  /* 0x00000000091c72ca */ /* 0x000fe400000e0000 */
[----:B------:R-:W-:Y:S01]  /*dec0*/  R2UR UR29, R10 ;  /* 0x000000000a1d72ca */ /* 0x000fe200000e0000 */
[----:B------:R2:W5:Y:S04]  /*ded0*/  LDL.LU R4, [R1+0x8] ;  /* 0x0000080001047983 */ /* 0x0005680000300800 */
[----:B------:R2:W-:Y:S08]  /*dee0*/  STL [R1], R2 ;  /* 0x0000000201007387 */ /* 0x0005f00000100800 */
[----:B------:R2:W-:Y:S01]  /*def0*/  UBLKCP.S.G [UR26], [UR28], UR7 ;  /* 0x0000001a1c0073ba */ /* 0x0005e20008000207 */
[----:B------:R-:W-:Y:S01]  /*df00*/  NOP ;  /* 0x0000000000007918 */ /* 0x000fe20000000000 */
.L_x_3439:
[----:B--2---:R-:W2:Y:S01]  /*df10*/  LDL R2, [R1] ;  /* 0x0000000001027983 */ /* 0x004ea20000100800 */
[----:B------:R-:W1:Y:S02]  /*df20*/  S2R R3, SR_TID.X ;  /* 0x0000000000037919 */ /* 0x000e640000002100 */
[----:B-1----:R-:W-:-:S04]  /*df30*/  LOP3.LUT R5, R3, 0x7f, RZ, 0xc0, !PT ;  /* 0x0000007f03057812 */ /* 0x002fc800078ec0ff */
[----:B------:R-:W-:Y:S01]  /*df40*/  ISETP.NE.AND P1, PT, R5, RZ, PT ;  /* 0x000000ff0500720c */ /* 0x000fe20003f25270 */
[----:B--2---:R-:W-:Y:S01]  /*df50*/  IMAD R3, R2, 0x8, R0 ;  /* 0x0000000802037824 */ /* 0x004fe200078e0200 */
[----:B------:R-:W-:-:S04]  /*df60*/  SHF.L.U32 R2, R8, 0x1f, RZ ;  /* 0x0000001f08027819 */ /* 0x000fc800000006ff */
[----:B------:R-:W1:Y:S02]  /*df70*/  SYNCS.PHASECHK.TRANS64.TRYWAIT P0, [R3+URZ+0x26840], R2 ;  /* 0x02684002030075a7 */ /* 0x000e64000800017f */
[----:B-1----:R-:W-:Y:S05]  /*df80*/  @!P0 BRA `(.L_x_3454) ;  /* 0x0000000800588947 */ /* 0x002fea0003800000 */
.L_x_3473:
[----:B------:R-:W-:Y:S05]  /*df90*/  @P1 BRA `(.L_x_3455) ;  /* 0x0000000000181947 */ /* 0x000fea0003800000 */
[----:B------:R-:W2:Y:S01]  /*dfa0*/  S2R R5, SR_TID.X ;  /* 0x0000000000057919 */ /* 0x000ea20000002100 */
[----:B-1----:R-:W-:-:S04]  /*dfb0*/  IMAD.MOV.U32 R2, RZ, RZ, 0x3180 ;  /* 0x00003180ff027424 */ /* 0x002fc800078e00ff */
[----:B------:R1:W-:Y:S01]  /*dfc0*/  SYNCS.ARRIVE.TRANS64 RZ, [R3+URZ+0x26830], R2 ;  /* 0x0268300203ff79a7 */ /* 0x0003e2000800003f */
[----:B--2---:R-:W-:-:S13]  /*dfd0*/  LOP3.LUT P0, RZ, R5, 0x1f, RZ, 0xc0, !PT ;  /* 0x0000001f05ff7812 */ /* 0x004fda000780c0ff */
[----:B-1----:R-:W-:Y:S05]  /*dfe0*/  @!P0 BRA `(.L_x_3455) ;  /* 0x0000000000048947 */ /* 0x002fea0003800000 */
[----:B------:R-:W-:Y:S01]  /*dff0*/  BPT.TRAP 0x1 ;  /* 0x000000040000795c */ /* 0x000fe20000300000 */
.L_x_3455:
[----:B------:R-:W1:Y:S01]  /*e000*/  LDL.LU R5, [R1] ;  /* 0x0000000001057983 */ /* 0x000e620000300800 */
[----:B-----5:R-:W-:Y:S01]  /*e010*/  R2UR UR19, R4 ;  /* 0x00000000041372ca */ /* 0x020fe200000e0000 */
[----:B------:R-:W-:Y:S01]  /*e020*/  ULDC.64 UR26, c[0x0][0x728] ;  /* 0x0001ca00001a7ab9 */ /* 0x000fe20000000a00 */
[----:B------:R-:W-:Y:S01]  /*e030*/  R2UR UR9, R7 ;  /* 0x00000000070972ca */ /* 0x000fe200000e0000 */
[----:B------:R-:W-:Y:S01]  /*e040*/  UMOV UR18, URZ ;  /* 0x0000003f00127c82 */ /* 0x000fe20008000000 */
[----:B------:R-:W-:Y:S02]  /*e050*/  IADD3 R11, P0, R11, 0x1f0, RZ ;  /* 0x000001f00b0b7810 */ /* 0x000fe40007f1e0ff */
[----:B------:R-:W-:Y:S02]  /*e060*/  R2UR UR17, R3 ;  /* 0x00000000031172ca */ /* 0x000fe400000e0000 */
[----:B------:R-:W-:Y:S01]  /*e070*/  R2UR UR24, R11 ;  /* 0x000000000b1872ca */ /* 0x000fe200000e0000 */
[----:B------:R-:W-:-:S04]  /*e080*/  IMAD.X R14, RZ, RZ, R14, P0 ;  /* 0x000000ffff0e7224 */ /* 0x000fc800000e060e */
        /* <DEDUP_REMOVED lines=11> */
[C---:B-1----:R-:W-:Y:S01]  /*e140*/  IMAD R2, R5.reuse, 0x3000, R0 ;  /* 0x0000300005027824 */ /* 0x042fe200078e0200 */
[----:B---34-:R-:W-:-:S04]  /*e150*/  LEA R0, R5, R0, 0x9 ;  /* 0x0000000005007211 */ /* 0x018fc800078e48ff */
[----:B------:R-:W-:Y:S01]  /*e160*/  R2UR UR16, R2 ;  /* 0x00000000021072ca */ /* 0x000fe200000e0000 */
[----:B------:R-:W-:Y:S01]  /*e170*/  VIADD R2, R5, 0x1 ;  /* 0x0000000105027836 */ /* 0x000fe20000000000 */
[----:B------:R-:W-:-:S04]  /*e180*/  R2UR UR7, R0 ;  /* 0x00000000000772ca */ /* 0x000fc800000e0000 */
[----:B------:R-:W-:-:S04]  /*e190*/  ISETP.NE.AND P0, PT, R2, 0x2, PT ;  /* 0x000000020200780c */ /* 0x000fc80003f05270 */
[----:B------:R-:W-:Y:S02]  /*e1a0*/  SEL R3, RZ, 0x1, P0 ;  /* 0x00000001ff037807 */ /* 0x000fe40000000000 */
[----:B------:R-:W-:Y:S01]  /*e1b0*/  SEL R2, R2, RZ, P0 ;  /* 0x000000ff02027207 */ /* 0x000fe20000000000 */
[----:B------:R-:W-:Y:S01]  /*e1c0*/  UIADD3 UR16, UR16, 0x14000, URZ ;  /* 0x0001400010107890 */ /* 0x000fe2000fffe03f */
[----:B------:R-:W-:Y:S01]  /*e1d0*/  LOP3.LUT R10, R8, R3, RZ, 0x3c, !PT ;  /* 0x00000003080a7212 */ /* 0x000fe200078e3cff */
[----:B------:R-:W-:-:S03]  /*e1e0*/  UIADD3 UR28, UR7, 0x1a380, URZ ;  /* 0x0001a380071c7890 */ /* 0x000fc6000fffe03f */
[----:B------:R-:W-:-:S04]  /*e1f0*/  UMOV UR7, 0x18 ;  /* 0x0000001800077882 */ /* 0x000fc80000000000 */
[----:B------:R1:W-:Y:S02]  /*e200*/  UTMALDG.4D [UR16], [UR24], desc[UR26] ;  /* 0x00001a10180075b4 */ /* 0x0003e40008019000 */
[----:B------:R1:W-:Y:S02]  /*e210*/  UBLKCP.S.G [UR28], [UR8], UR7 ;  /* 0x0000001c080073ba */ /* 0x0003e40008000207 */
[----:B-1----:R-:W-:Y:S01]  /*e220*/  NOP ;  /* 0x0000000000007918 */ /* 0x002fe20000000000 */
.L_x_3436:
[----:B------:R-:W-:Y:S05]  /*e230*/  BSYNC B0 ;  /* 0x0000000000007941 */ /* 0x000fea0003800000 */
.L_x_3432:
[----:B------:R-:W-:-:S03]  /*e240*/  UMOV UR7, 0xffffffff ;  /* 0xffffffff00077882 */ /* 0x000fc60000000000 */
[----:B------:R-:W-:Y:S05]  /*e250*/  BRA.DIV UR7, `(.L_x_3456) ;  /* 0x0000000607b87947 */ /* 0x000fea000b800000 */
[----:B------:R-:W-:-:S13]  /*e260*/  ELECT P6, URZ, PT ;  /* 0x00000000003f782f */ /* 0x000fda00038c0000 */
.L_x_3476:
[----:B------:R-:W-:Y:S05]  /*e270*/  @!P6 BRA `(.L_x_3356) ;  /* 0x000000000084e947 */ /* 0x000fea0003800000 */
[----:B------:R-:W2:Y:S02]  /*e280*/  LDL.LU R0, [R1+0xc] ;  /* 0x00000c0001007983 */ /* 0x000ea40000300800 */
[----:B--2---:R-:W-:-:S04]  /*e290*/  LOP3.LUT R0, R0, 0x2, RZ, 0xfc, !PT ;  /* 0x0000000200007812 */ /* 0x004fc800078efcff */
[----:B------:R-:W-:-:S13]  /*e2a0*/  ISETP.NE.AND P2, PT, R0, 0x3, PT ;  /* 0x000000030000780c */ /* 0x000fda0003f45270 */
[----:B------:R-:W-:Y:S05]  /*e2b0*/  @!P2 BRA `(.L_x_3457) ;  /* 0x000000000004a947 */ /* 0x000fea0003800000 */
[----:B------:R-:W-:Y:S01]  /*e2c0*/  BPT.TRAP 0x1 ;  /* 0x000000040000795c */ /* 0x000fe20000300000 */
.L_x_3457:
        /* <DEDUP_REMOVED lines=15> */
.L_x_3477:
[----:B------:R-:W2:Y:S02]  /*e3c0*/  SYNCS.PHASECHK.TRANS64.TRYWAIT P0, [R3+URZ], R0 ;  /* 0x00000000030075a7 */ /* 0x000ea4000800017f */
[----:B--2---:R-:W-:Y:S05]  /*e3d0*/  @!P0 BRA `(.L_x_3459) ;  /* 0x00000004008c8947 */ /* 0x004fea0003800000 */
.L_x_3478:
[----:B------:R-:W-:Y:S05]  /*e3e0*/  @!P2 BRA `(.L_x_3460) ;  /* 0x000000000004a947 */ /* 0x000fea0003800000 */
[----:B------:R-:W-:Y:S01]  /*e3f0*/  BPT.TRAP 0x1 ;  /* 0x000000040000795c */ /* 0x000fe20000300000 */
.L_x_3460:
[----:B--2---:R-:W-:-:S04]  /*e400*/  VIADD R3, R8, 0x26840 ;  /* 0x0002684008037836 */ /* 0x004fc80000000000 */
[----:B------:R-:W-:-:S04]  /*e410*/  IMAD R5, R2, 0x8, R3 ;  /* 0x0000000802057824 */ /* 0x000fc800078e0203 */
[----:B------:R-:W2:Y:S02]  /*e420*/  SYNCS.PHASECHK.TRANS64.TRYWAIT P0, [R5+URZ], R4 ;  /* 0x00000004050075a7 */ /* 0x000ea4000800017f */
[----:B--2---:R-:W-:Y:S05]  /*e430*/  @!P0 BRA `(.L_x_3461) ;  /* 0x0000000400888947 */ /* 0x004fea0003800000 */
.L_x_3479:
[----:B------:R-:W-:-:S07]  /*e440*/  LEA R3, R6, R3, 0x3 ;  /* 0x0000000306037211 */ /* 0x000fce00078e18ff */
.L_x_3462:
[----:B---3--:R3:W4:Y:S02]  /*e450*/  SYNCS.PHASECHK.TRANS64.TRYWAIT P0, [R3+URZ], R0 ;  /* 0x00000000030075a7 */ /* 0x008724000800017f */
[----:B----4-:R-:W-:Y:S05]  /*e460*/  @!P0 NANOSLEEP.SYNCS 0x989680 ;  /* 0x009896800000895d */ /* 0x010fea0003900000 */
[----:B------:R-:W4:Y:S02]  /*e470*/  @!P0 SYNCS.PHASECHK.TRANS64 P0, [R3+URZ], R0 ;  /* 0x00000000030085a7 */ /* 0x000f24000800007f */
[----:B----4-:R-:W-:Y:S05]  /*e480*/  @!P0 BRA `(.L_x_3462) ;  /* 0xfffffffc00f08947 */ /* 0x010fea000383ffff */
.L_x_3356:
[----:B------:R-:W-:Y:S05]  /*e490*/  BSYNC B6 ;  /* 0x0000000000067941 */ /* 0x000fea0003800000 */
.L_x_3348:
[----:B------:R-:W-:Y:S05]  /*e4a0*/  EXIT ;  /* 0x000000000000794d */ /* 0x000fea0003800000 */
.L_x_3366:
[----:B------:R-:W-:Y:S01]  /*e4b0*/  IMAD.MOV.U32 R12, RZ, RZ, RZ ;  /* 0x000000ffff0c7224 */ /* 0x000fe200078e00ff */
[----:B------:R-:W-:Y:S01]  /*e4c0*/  MOV R15, 0xffffffff ;  /* 0xffffffff000f7802 */ /* 0x000fe20000000f00 */
[----:B------:R-:W-:-:S07]  /*e4d0*/  IMAD.MOV.U32 R11, RZ, RZ, 0x1f ;  /* 0x0000001fff0b7424 */ /* 0x000fce00078e00ff */
[----:B--2---:R-:W-:Y:S05]  /*e4e0*/  WARPSYNC.COLLECTIVE R15, `(.L_x_3463) ;  /* 0x000000000f087348 */ /* 0x004fea0003c00000 */
[----:B------:R1:W3:Y:S02]  /*e4f0*/  SHFL.IDX P6, R14, R13, R12, R11 ;  /* 0x0000000c0d0e7389 */ /* 0x0002e400000c000b */
[----:B-123--:R-:W-:Y:S01]  /*e500*/  ENDCOLLECTIVE ;  /* 0x000000000000791b */ /* 0x00efe20003800000 */
.L_x_3463:
[----:B------:R-:W-:Y:S05]  /*e510*/  BRA `(.L_x_3464) ;  /* 0xffffff3000047947 */ /* 0x000fea000383ffff */
.L_x_3368:
[----:B----4-:R4:W1:Y:S02]  /*e520*/  SYNCS.PHASECHK.TRANS64.TRYWAIT P0, [R17+URZ+0x26800], R2 ;  /* 0x02680002110075a7 */ /* 0x010864000800017f */
[----:B-1----:R-:W-:Y:S05]  /*e530*/  @!P0 NANOSLEEP.SYNCS 0x989680 ;  /* 0x009896800000895d */ /* 0x002fea0003900000 */
[----:B------:R-:W1:Y:S02]  /*e540*/  @!P0 SYNCS.PHASECHK.TRANS64 P0, [R17+URZ+0x26800], R2 ;  /* 0x02680002110085a7 */ /* 0x000e64000800007f */
[----:B-1----:R-:W-:Y:S05]  /*e550*/  @!P0 BRA `(.L_x_3368) ;  /* 0xfffffffc00f08947 */ /* 0x002fea000383ffff */
[----:B------:R-:W-:Y:S05]  /*e560*/  BRA `(.L_x_3367) ;  /* 0xffffff30000c7947 */ /* 0x000fea000383ffff */
.L_x_3373:
[----:B--2---:R2:W3:Y:S02]  /*e570*/  SYNCS.PHASECHK.TRANS64.TRYWAIT P1, [R6+URZ+0x26810], R19 ;  /* 0x02681013060075a7 */ /* 0x0044e4000802017f */
[----:B---3--:R-:W-:Y:S05]  /*e580*/  @!P1 NANOSLEEP.SYNCS 0x989680 ;  /* 0x009896800000995d */ /* 0x008fea0003900000 */
[----:B------:R-:W3:Y:S02]  /*e590*/  @!P1 SYNCS.PHASECHK.TRANS64 P1, [R6+URZ+0x26810], R19 ;  /* 0x02681013060095a7 */ /* 0x000ee4000802007f */
[----:B---3--:R-:W-:Y:S05]  /*e5a0*/  @!P1 BRA `(.L_x_3373) ;  /* 0xfffffffc00f09947 */ /* 0x008fea000383ffff */
[----:B------:R-:W-:Y:S05]  /*e5b0*/  BRA `(.L_x_3372) ;  /* 0xffffff3800cc7947 */ /* 0x000fea000383ffff */
.L_x_3377:
[----:B------:R1:W1:Y:S02]  /*e5c0*/  SYNCS.PHASECHK.TRANS64.TRYWAIT P1, [R6+URZ+0x26830], R19 ;  /* 0x02683013060075a7 */ /* 0x000264000802017f */
[----:B-1----:R-:W-:Y:S05]  /*e5d0*/  @!P1 NANOSLEEP.SYNCS 0x989680 ;  /* 0x009896800000995d */ /* 0x002fea0003900000 */
[----:B------:R-:W1:Y:S02]  /*e5e0*/  @!P1 SYNCS.PHASECHK.TRANS64 P1, [R6+URZ+0x26830], R19 ;  /* 0x02683013060095a7 */ /* 0x000e64000802007f */
[----:B-1----:R-:W-:Y:S05]  /*e5f0*/  @!P1 BRA `(.L_x_3377) ;  /* 0xfffffffc00f09947 */ /* 0x002fea000383ffff */
[----:B------:R-:W-:Y:S05]  /*e600*/  BRA `(.L_x_3376) ;  /* 0xffffff3c00c87947 */ /* 0x000fea000383ffff */
.L_x_3385:
[----:B--2---:R2:W3:Y:S02]  /*e610*/  SYNCS.PHASECHK.TRANS64.TRYWAIT P1, [R6+URZ+0x26810], R15 ;  /* 0x0268100f060075a7 */ /* 0x0044e4000802017f */
[----:B---3--:R-:W-:Y:S05]  /*e620*/  @!P1 NANOSLEEP.SYNCS 0x989680 ;  /* 0x009896800000995d */ /* 0x008fea0003900000 */
[----:B------:R-:W3:Y:S02]  /*e630*/  @!P1 SYNCS.PHASECHK.TRANS64 P1, [R6+URZ+0x26810], R15 ;  /* 0x0268100f060095a7 */ /* 0x000ee4000802007f */
[----:B---3--:R-:W-:Y:S05]  /*e640*/  @!P1 BRA `(.L_x_3385) ;  /* 0xfffffffc00f09947 */ /* 0x008fea000383ffff */
[----:B------:R-:W-:Y:S05]  /*e650*/  BRA `(.L_x_3384) ;  /* 0xffffff7c00d07947 */ /* 0x000fea000383ffff */
.L_x_3389:
[----:B------:R1:W1:Y:S02]  /*e660*/  SYNCS.PHASECHK.TRANS64.TRYWAIT P1, [R6+URZ+0x26830], R15 ;  /* 0x0268300f060075a7 */ /* 0x000264000802017f */
[----:B-1----:R-:W-:Y:S05]  /*e670*/  @!P1 NANOSLEEP.SYNCS 0x989680 ;  /* 0x009896800000995d */ /* 0x002fea0003900000 */
[----:B------:R-:W1:Y:S02]  /*e680*/  @!P1 SYNCS.PHASECHK.TRANS64 P1, [R6+URZ+0x26830], R15 ;  /* 0x0268300f060095a7 */ /* 0x000e64000802007f */
[----:B-1----:R-:W-:Y:S05]  /*e690*/  @!P1 BRA `(.L_x_3389) ;  /* 0xfffffffc00f09947 */ /* 0x002fea000383ffff */
[----:B------:R-:W-:Y:S05]  /*e6a0*/  BRA `(.L_x_3388) ;  /* 0xffffff8000c07947 */ /* 0x000fea000383ffff */
.L_x_3437:
[----:B-1----:R1:W2:Y:S02]  /*e6b0*/  SYNCS.PHASECHK.TRANS64.TRYWAIT P0, [R0+URZ+0x26820], R3 ;  /* 0x02682003000075a7 */ /* 0x0022a4000800017f */
[----:B--2---:R-:W-:Y:S05]  /*e6c0*/  @!P0 NANOSLEEP.SYNCS 0x989680 ;  /* 0x009896800000895d */ /* 0x004fea0003900000 */
[----:B------:R-:W2:Y:S02]  /*e6d0*/  @!P0 SYNCS.PHASECHK.TRANS64 P0, [R0+URZ+0x26820], R3 ;  /* 0x02682003000085a7 */ /* 0x000ea4000800007f */
[----:B--2---:R-:W-:Y:S05]  /*e6e0*/  @!P0 BRA `(.L_x_3437) ;  /* 0xfffffffc00f08947 */ /* 0x004fea000383ffff */
[----:B------:R-:W-:Y:S05]  /*e6f0*/  BRA `(.L_x_3465) ;  /* 0xffffffe4001c7947 */ /* 0x000fea000383ffff */
.L_x_3441:
[----:B--2---:R2:W3:Y:S02]  /*e700*/  SYNCS.PHASECHK.TRANS64.TRYWAIT P1, [R0+URZ+0x26840], R17 ;  /* 0x02684011000075a7 */ /* 0x0044e4000802017f */
[----:B---3--:R-:W-:Y:S05]  /*e710*/  @!P1 NANOSLEEP.SYNCS 0x989680 ;  /* 0x009896800000995d */ /* 0x008fea0003900000 */
[----:B------:R-:W3:Y:S02]  /*e720*/  @!P1 SYNCS.PHASECHK.TRANS64 P1, [R0+URZ+0x26840], R17 ;  /* 0x02684011000095a7 */ /* 0x000ee4000802007f */
[----:B---3--:R-:W-:Y:S05]  /*e730*/  @!P1 BRA `(.L_x_3441) ;  /* 0xfffffffc00f09947 */ /* 0x008fea000383ffff */
[----:B------:R-:W-:Y:S05]  /*e740*/  BRA `(.L_x_3466) ;  /* 0xffffffe800707947 */ /* 0x000fea000383ffff */
.L_x_3443:
[----:B-1----:R1:W3:Y:S02]  /*e750*/  SYNCS.PHASECHK.TRANS64.TRYWAIT P1, [R0+URZ+0x26828], R17 ;  /* 0x02682811000075a7 */ /* 0x0022e4000802017f */
[----:B---3--:R-:W-:Y:S05]  /*e760*/  @!P1 NANOSLEEP.SYNCS 0x989680 ;  /* 0x009896800000995d */ /* 0x008fea0003900000 */
[----:B------:R-:W3:Y:S02]  /*e770*/  @!P1 SYNCS.PHASECHK.TRANS64 P1, [R0+URZ+0x26828], R17 ;  /* 0x02682811000095a7 */ /* 0x000ee4000802007f */
[----:B---3--:R-:W-:Y:S05]  /*e780*/  @!P1 BRA `(.L_x_3443) ;  /* 0xfffffffc00f09947 */ /* 0x008fea000383ffff */
[----:B------:R-:W-:Y:S05]  /*e790*/  BRA `(.L_x_3467) ;  /* 0xffffffe800f47947 */ /* 0x000fea000383ffff */
.L_x_3445:
[----:B---3--:R3:W4:Y:S02]  /*e7a0*/  SYNCS.PHASECHK.TRANS64.TRYWAIT P1, [R0+URZ+0x26848], R17 ;  /* 0x02684811000075a7 */ /* 0x008724000802017f */
[----:B----4-:R-:W-:Y:S05]  /*e7b0*/  @!P1 NANOSLEEP.SYNCS 0x989680 ;  /* 0x009896800000995d */ /* 0x010fea0003900000 */
[----:B------:R-:W4:Y:S02]  /*e7c0*/  @!P1 SYNCS.PHASECHK.TRANS64 P1, [R0+URZ+0x26848], R17 ;  /* 0x02684811000095a7 */ /* 0x000f24000802007f */
[----:B----4-:R-:W-:Y:S05]  /*e7d0*/  @!P1 BRA `(.L_x_3445) ;  /* 0xfffffffc00f09947 */ /* 0x010fea000383ffff */
[----:B------:R-:W-:Y:S05]  /*e7e0*/  BRA `(.L_x_3468) ;  /* 0xffffffec00787947 */ /* 0x000fea000383ffff */
.L_x_3447:
[----:B------:R-:W-:-:S07]  /*e7f0*/  SHF.L.U32 R4, R8, 0x1f, RZ ;  /* 0x0000001f08047819 */ /* 0x000fce00000006ff */
.L_x_3469:
[----:B----4-:R4:W1:Y:S02]  /*e800*/  SYNCS.PHASECHK.TRANS64.TRYWAIT P1, [R0+URZ+0x26820], R4 ;  /* 0x02682004000075a7 */ /* 0x010864000802017f */
[----:B-1----:R-:W-:Y:S05]  /*e810*/  @!P1 NANOSLEEP.SYNCS 0x989680 ;  /* 0x009896800000995d */ /* 0x002fea0003900000 */
[----:B------:R-:W1:Y:S02]  /*e820*/  @!P1 SYNCS.PHASECHK.TRANS64 P1, [R0+URZ+0x26820], R4 ;  /* 0x02682004000095a7 */ /* 0x000e64000802007f */
[----:B-1----:R-:W-:Y:S05]  /*e830*/  @!P1 BRA `(.L_x_3469) ;  /* 0xfffffffc00f09947 */ /* 0x002fea000383ffff */
[----:B------:R-:W-:Y:S05]  /*e840*/  BRA `(.L_x_3470) ;  /* 0xffffffec00e07947 */ /* 0x000fea000383ffff */
.L_x_3450:
[----:B----4-:R4:W1:Y:S02]  /*e850*/  SYNCS.PHASECHK.TRANS64.TRYWAIT P1, [R0+URZ+0x26840], R13 ;  /* 0x0268400d000075a7 */ /* 0x010864000802017f */
[----:B-1----:R-:W-:Y:S05]  /*e860*/  @!P1 NANOSLEEP.SYNCS 0x989680 ;  /* 0x009896800000995d */ /* 0x002fea0003900000 */
[----:B------:R-:W1:Y:S02]  /*e870*/  @!P1 SYNCS.PHASECHK.TRANS64 P1, [R0+URZ+0x26840], R13 ;  /* 0x0268400d000095a7 */ /* 0x000e64000802007f */
[----:B-1----:R-:W-:Y:S05]  /*e880*/  @!P1 BRA `(.L_x_3450) ;  /* 0xfffffffc00f09947 */ /* 0x002fea000383ffff */
[----:B------:R-:W-:Y:S05]  /*e890*/  BRA `(.L_x_3471) ;  /* 0xfffffff0007c7947 */ /* 0x000fea000383ffff */
.L_x_3452:
[----:B-1----:R1:W2:Y:S02]  /*e8a0*/  SYNCS.PHASECHK.TRANS64.TRYWAIT P1, [R0+URZ+0x26828], R13 ;  /* 0x0268280d000075a7 */ /* 0x0022a4000802017f */
[----:B--2---:R-:W-:Y:S05]  /*e8b0*/  @!P1 NANOSLEEP.SYNCS 0x989680 ;  /* 0x009896800000995d */ /* 0x004fea0003900000 */
[----:B------:R-:W2:Y:S02]  /*e8c0*/  @!P1 SYNCS.PHASECHK.TRANS64 P1, [R0+URZ+0x26828], R13 ;  /* 0x0268280d000095a7 */ /* 0x000ea4000802007f */
[----:B--2---:R-:W-:Y:S05]  /*e8d0*/  @!P1 BRA `(.L_x_3452) ;  /* 0xfffffffc00f09947 */ /* 0x004fea000383ffff */
[----:B------:R-:W-:Y:S05]  /*e8e0*/  BRA `(.L_x_3472) ;  /* 0xfffffff000f47947 */ /* 0x000fea000383ffff */
.L_x_3454:
[----:B-1----:R1:W2:Y:S02]  /*e8f0*/  SYNCS.PHASECHK.TRANS64.TRYWAIT P0, [R3+URZ+0x26840], R2 ;  /* 0x02684002030075a7 */ /* 0x0022a4000800017f */
[----:B--2---:R-:W-:Y:S05]  /*e900*/  @!P0 NANOSLEEP.SYNCS 0x989680 ;  /* 0x009896800000895d */ /* 0x004fea0003900000 */
[----:B------:R-:W2:Y:S02]  /*e910*/  @!P0 SYNCS.PHASECHK.TRANS64 P0, [R3+URZ+0x26840], R2 ;  /* 0x02684002030085a7 */ /* 0x000ea4000800007f */
[----:B--2---:R-:W-:Y:S05]  /*e920*/  @!P0 BRA `(.L_x_3454) ;  /* 0xfffffffc00f08947 */ /* 0x004fea000383ffff */
[----:B------:R-:W-:Y:S05]  /*e930*/  BRA `(.L_x_3473) ;  /* 0xfffffff400947947 */ /* 0x000fea000383ffff */
.L_x_3456:
[----:B------:R-:W-:Y:S01]  /*e940*/  BSSY B0, `(.L_x_3474) ;  /* 0x0000006000007945 */ /* 0x000fe20003800000 */
[----:B------:R-:W-:-:S07]  /*e950*/  IMAD.MOV.U32 R15, RZ, RZ, -0x1 ;  /* 0xffffffffff0f7424 */ /* 0x000fce00078e00ff */
[----:B------:R-:W-:Y:S05]  /*e960*/  WARPSYNC.COLLECTIVE R15, `(.L_x_3475) ;  /* 0x000000000f0c7348 */ /* 0x000fea0003c00000 */
[----:B------:R-:W-:Y:S02]  /*e970*/  ELECT P6, UR62, PT ;  /* 0x00000000003e782f */ /* 0x000fe400038c0000 */
[----:B------:R-:W-:Y:S01]  /*e980*/  MOV R14, UR62 ;  /* 0x0000003e000e7c02 */ /* 0x000fe20008000f00 */
[----:B------:R-:W-:Y:S10]  /*e990*/  ENDCOLLECTIVE ;  /* 0x000000000000791b */ /* 0x000ff40003800000 */
.L_x_3475:
[----:B------:R-:W-:Y:S05]  /*e9a0*/  BSYNC B0 ;  /* 0x0000000000007941 */ /* 0x000fea0003800000 */
.L_x_3474:
[----:B------:R-:W-:Y:S05]  /*e9b0*/  BRA `(.L_x_3476) ;  /* 0xfffffff8002c7947 */ /* 0x000fea000383ffff */
.L_x_3458:
[----:B-1----:R1:W2:Y:S02]  /*e9c0*/  SYNCS.PHASECHK.TRANS64.TRYWAIT P0, [R7+URZ], R4 ;  /* 0x00000004070075a7 */ /* 0x0022a4000800017f */
[----:B--2---:R-:W-:Y:S05]  /*e9d0*/  @!P0 NANOSLEEP.SYNCS 0x989680 ;  /* 0x009896800000895d */ /* 0x004fea0003900000 */
[----:B------:R-:W2:Y:S02]  /*e9e0*/  @!P0 SYNCS.PHASECHK.TRANS64 P0, [R7+URZ], R4 ;  /* 0x00000004070085a7 */ /* 0x000ea4000800007f */
[----:B--2---:R-:W-:Y:S05]  /*e9f0*/  @!P0 BRA `(.L_x_3458) ;  /* 0xfffffffc00f08947 */ /* 0x004fea000383ffff */
[----:B------:R-:W-:Y:S05]  /*ea00*/  BRA `(.L_x_3477) ;  /* 0xfffffff8006c7947 */ /* 0x000fea000383ffff */
.L_x_3459:
[----:B--2---:R2:W3:Y:S02]  /*ea10*/  SYNCS.PHASECHK.TRANS64.TRYWAIT P0, [R3+URZ], R0 ;  /* 0x00000000030075a7 */ /* 0x0044e4000800017f */
[----:B---3--:R-:W-:Y:S05]  /*ea20*/  @!P0 NANOSLEEP.SYNCS 0x989680 ;  /* 0x009896800000895d */ /* 0x008fea0003900000 */
[----:B------:R-:W3:Y:S02]  /*ea30*/  @!P0 SYNCS.PHASECHK.TRANS64 P0, [R3+URZ], R0 ;  /* 0x00000000030085a7 */ /* 0x000ee4000800007f */
[----:B---3--:R-:W-:Y:S05]  /*ea40*/  @!P0 BRA `(.L_x_3459) ;  /* 0xfffffffc00f08947 */ /* 0x008fea000383ffff */
[----:B------:R-:W-:Y:S05]  /*ea50*/  BRA `(.L_x_3478) ;  /* 0xfffffff800607947 */ /* 0x000fea000383ffff */
.L_x_3461:
[----:B--2---:R2:W3:Y:S02]  /*ea60*/  SYNCS.PHASECHK.TRANS64.TRYWAIT P0, [R5+URZ], R4 ;  /* 0x00000004050075a7 */ /* 0x0044e4000800017f */
[----:B---3--:R-:W-:Y:S05]  /*ea70*/  @!P0 NANOSLEEP.SYNCS 0x989680 ;  /* 0x009896800000895d */ /* 0x008fea0003900000 */
[----:B------:R-:W3:Y:S02]  /*ea80*/  @!P0 SYNCS.PHASECHK.TRANS64 P0, [R5+URZ], R4 ;  /* 0x00000004050085a7 */ /* 0x000ee4000800007f */
[----:B---3--:R-:W-:Y:S05]  /*ea90*/  @!P0 BRA `(.L_x_3461) ;  /* 0xfffffffc00f08947 */ /* 0x008fea000383ffff */
[----:B------:R-:W-:Y:S05]  /*eaa0*/  BRA `(.L_x_3479) ;  /* 0xfffffff800647947 */ /* 0x000fea000383ffff */
.L_x_3480:
        /* <DEDUP_REMOVED lines=13> */
.L_x_7397:


//--------------------- .text._ZN7cutlass13device_kernelIN5flash32FlashAttnBwdPostprocessConvertdQIN4cute5tupleIJNS3_1CILi96EEENS5_ILi64EEEEEENS_10bfloat16_tEfNS_4arch4Sm90ELi256ENS3_8TiledMMAINS3_8MMA_AtomIJNS3_4SM904GMMA27MMA_64x16x16_F32BF16BF16_SSILNSF_5MajorE1ELSH_0ELNSF_7ScaleInE1ELSI_1EEEEEENS3_6LayoutINS4_IJNS5_ILi1EEENS5_ILi2EEESM_EEENS4_IJNS5_ILi0EEESM_SP_EEEEENS4_IJNS3_10UnderscoreESS_SS_EEEEELb1EEEEEvNT_6ParamsE --------------------------
	.section	.text._ZN7cutlass13device_kernelIN5flash32FlashAttnBwdPostprocessConvertdQIN4cute5tupleIJNS3_1CILi96EEENS5_ILi64EEEEEENS_10bfloat16_tEfNS_4arch4Sm90ELi256ENS3_8TiledMMAINS3_8MMA_AtomIJNS3_4SM904GMMA27MMA_64x16x16_F32BF16BF16_SSILNSF_5MajorE1ELSH_0ELNSF_7ScaleInE1ELSI_1EEEEEENS3_6LayoutINS4_IJNS5_ILi1EEENS5_ILi2EEESM_EEENS4_IJNS5_ILi0EEESM_SP_EEEEENS4_IJNS3_10UnderscoreESS_SS_EEEEELb1EEEEEvNT_6ParamsE,"ax",@progbits
	.align	128
.text._ZN7cutlass13device_kernelIN5flash32FlashAttnBwdPostprocessConvertdQIN4cute5tupleIJNS3_1CILi96EEENS5_ILi64EEEEEENS_10bfloat16_tEfNS_4arch4Sm90ELi256ENS3_8TiledMMAINS3_8MMA_AtomIJNS3_4SM904GMMA27MMA_64x16x16_F32BF16BF16_SSILNSF_5MajorE1ELSH_0ELNSF_7ScaleInE1ELSI_1EEEEEENS3_6LayoutINS4_IJNS5_ILi1EEENS5_ILi2EEESM_EEENS4_IJNS5_ILi0EEESM_SP_EEEEENS4_IJNS3_10UnderscoreESS_SS_EEEEELb1EEEEEvNT_6ParamsE:
        .type           _ZN7cutlass13device_kernelIN5flash32FlashAttnBwdPostprocessConvertdQIN4cute5tupleIJNS3_1CILi96EEENS5_ILi64EEEEEENS_10bfloat16_tEfNS_4arch4Sm90ELi256ENS3_8TiledMMAINS3_8MMA_AtomIJNS3_4SM904GMMA27MMA_64x16x16_F32BF16BF16_SSILNSF_5MajorE1ELSH_0ELNSF_7ScaleInE1ELSI_1EEEEEENS3_6LayoutINS4_IJNS5_ILi1EEENS5_ILi2EEESM_EEENS4_IJNS5_ILi0EEESM_SP_EEEEENS4_IJNS3_10UnderscoreESS_SS_EEEEELb1EEEEEvNT_6ParamsE,@function
        .size           _ZN7cutlass13device_kernelIN5flash32FlashAttnBwdPostprocessConvertdQIN4cute5tupleIJNS3_1CILi96EEENS5_ILi64EEEEEENS_10bfloat16_tEfNS_4arch4Sm90ELi256ENS3_8TiledMMAINS3_8MMA_AtomIJNS3_4SM904GMMA27MMA_64x16x16_F32BF16BF16_SSILNSF_5MajorE1ELSH_0ELNSF_7ScaleInE1ELSI_1EEEEEENS3_6LayoutINS4_IJNS5_ILi1EEENS5_ILi2EEESM_EEENS4_IJNS5_ILi0EEESM_SP_EEEEENS4_IJNS3_10UnderscoreESS_SS_EEEEELb1EEEEEvNT_6ParamsE,(.L_x_7398 - _ZN7cutlass13device_kernelIN5flash32FlashAttnBwdPostprocessConvertdQIN4cute5tupleIJNS3_1CILi96EEENS5_ILi64EEEEEENS_10bfloat16_tEfNS_4arch4Sm90ELi256ENS3_8TiledMMAINS3_8MMA_AtomIJNS3_4SM904GMMA27MMA_64x16x16_F32BF16BF16_SSILNSF_5MajorE1ELSH_0ELNSF_7ScaleInE1ELSI_1EEEEEENS3_6LayoutINS4_IJNS5_ILi1EEENS5_ILi2EEESM_EEENS4_IJNS5_ILi0EEESM_SP_EEEEENS4_IJNS3_10UnderscoreESS_SS_EEEEELb1EEEEEvNT_6ParamsE)
        .other          _ZN7cutlass13device_kernelIN5flash32FlashAttnBwdPostprocessConvertdQIN4cute5tupleIJNS3_1CILi96EEENS5_ILi64EEEEEENS_10bfloat16_tEfNS_4arch4Sm90ELi256ENS3_8TiledMMAINS3_8MMA_AtomIJNS3_4SM904GMMA27MMA_64x16x16_F32BF16BF16_SSILNSF_5MajorE1ELSH_0ELNSF_7ScaleInE1ELSI_1EEEEEENS3_6LayoutINS4_IJNS5_ILi1EEENS5_ILi2EEESM_EEENS4_IJNS5_ILi0EEESM_SP_EEEEENS4_IJNS3_10UnderscoreESS_SS_EEEEELb1EEEEEvNT_6ParamsE,@"STO_CUDA_ENTRY STV_DEFAULT"
_ZN7cutlass13device_kernelIN5flash32FlashAttnBwdPostprocessConvertdQIN4cute5tupleIJNS3_1CILi96EEENS5_ILi64EEEEEENS_10bfloat16_tEfNS_4arch4Sm90ELi256ENS3_8TiledMMAINS3_8MMA_AtomIJNS3_4SM904GMMA27MMA_64x16x16_F32BF16BF16_SSILNSF_5MajorE1ELSH_0ELNSF_7ScaleInE1ELSI_1EEEEEENS3_6LayoutINS4_IJNS5_ILi1EEENS5_ILi2EEESM_EEENS4_IJNS5_ILi0EEESM_SP_EEEEENS4_IJNS3_10UnderscoreESS_SS_EEEEELb1EEEEEvNT_6ParamsE:
[----:B------:R-:W-:Y:S08]  /*0000*/  LDC R1, c[0x0][0x28] ;  /* 0x00000a00ff017b82 */ /* 0x000ff00000000800 */
[----:B------:R-:W0:Y:S01]  /*0010*/  LDC.64 R4, c[0x0][0x278] ;  /* 0x00009e00ff047b82 */ /* 0x000e220000000a00 */
[----:B------:R-:W1:Y:S01]  /*0020*/  S2R R6, SR_CTAID.Z ;  /* 0x0000000000067919 */ /* 0x000e620000002700 */
[----:B------:R-:W-:-:S06]  /*0030*/  ULDC.64 UR8, c[0x0][0x208] ;  /* 0x0000820000087ab9 */ /* 0x000fcc0000000a00 */
[----:B------:R-:W2:Y:S08]  /*0040*/  LDC.64 R10, c[0x0][0x270] ;  /* 0x00009c00ff0a7b82 */ /* 0x000eb00000000a00 */
[----:B------:R-:W1:Y:S01]  /*0050*/  LDC.64 R2, c[0x0][0x270] ;  /* 0x00009c00ff027b82 */ /* 0x000e620000000a00 */
[----:B0-----:R-:W-:-:S04]  /*0060*/  ISETP.NE.U32.AND P0, PT, R4, RZ, PT ;  /* 0x000000ff0400720c */ /* 0x001fc80003f05070 */
[----:B------:R-:W-:-:S03]  /*0070*/  ISETP.NE.AND.EX P0, PT, R5, RZ, PT, P0 ;  /* 0x000000ff0500720c */ /* 0x000fc60003f05300 */
[----:B------:R-:W0:Y:S01]  /*0080*/  LDC R0, c[0x0][0x240] ;  /* 0x00009000ff007b82 */ /* 0x000e220000000800 */
[----:B--2---:R-:W-:-:S04]  /*0090*/  ISETP.NE.U32.AND P1, PT, R10, RZ, PT ;  /* 0x000000ff0a00720c */ /* 0x004fc80003f25070 */
[----:B------:R-:W-:Y:S01]  /*00a0*/  ISETP.NE.AND.EX P1, PT, R11, RZ, PT, P1 ;  /* 0x000000ff0b00720c */ /* 0x000fe20003f25310 */
[----:B-1----:R-:W-:-:S04]  /*00b0*/  IMAD.WIDE R2, R6, 0x4, R2 ;  /* 0x0000000406027825 */ /* 0x002fc800078e0202 */
[----:B------:R-:W1:Y:S08]  /*00c0*/  @P0 LDC.64 R4, c[0x0][0x278] ;  /* 0x00009e00ff040b82 */ /* 0x000e700000000a00 */
[----:B------:R2:W5:Y:S01]  /*00d0*/  @P1 LDG.E R9, desc[UR8][R2.64] ;  /* 0x0000000802091981 */ /* 0x000562000c1e1900 */
[----:B-1----:R-:W-:-:S05]  /*00e0*/  @P0 IMAD.WIDE R4, R6, 0x4, R4 ;  /* 0x0000000406040825 */ /* 0x002fca00078e0204 */
[----:B0-----:R2:W5:Y:S01]  /*00f0*/  @P0 LDG.E R0, desc[UR8][R4.64] ;  /* 0x0000000804000981 */ /* 0x001562000c1e1900 */
[----:B------:R-:W-:Y:S01]  /*0100*/  ISETP.NE.U32.AND P2, PT, R10, RZ, PT ;  /* 0x000000ff0a00720c */ /* 0x000fe20003f45070 */
[----:B------:R-:W0:Y:S03]  /*0110*/  S2R R33, SR_CTAID.X ;  /* 0x0000000000217919 */ /* 0x000e260000002500 */
[----:B------:R-:W-:Y:S01]  /*0120*/  ISETP.NE.AND.EX P2, PT, R11, RZ, PT, P2 ;  /* 0x000000ff0b00720c */ /* 0x000fe20003f45320 */
[----:B0-----:R-:W-:Y:S01]  /*0130*/  IMAD R7, R33, 0x60, RZ ;  /* 0x0000006021077824 */ /* 0x001fe200078e02ff */
[----:B--2---:R-:W-:Y:S11]  /*0140*/  @P0 BRA `(.L_x_3481) ;  /* 0x0000000000100947 */ /* 0x004ff60003800000 */
[----:B------:R-:W-:Y:S05]  /*0150*/  @!P1 BRA `(.L_x_3481) ;  /* 0x00000000000c9947 */ /* 0x000fea0003800000 */
[----:B------:R-:W2:Y:S04]  /*0160*/  LDG.E R5, desc[UR8][R2.64] ;  /* 0x0000000802057981 */ /* 0x000ea8000c1e1900 */
[----:B-----5:R-:W2:Y:S02]  /*0170*/  LDG.E R0, desc[UR8][R2.64+0x4] ;  /* 0x0000040802007981 */ /* 0x020ea4000c1e1900 */
[----:B--2---:R-:W-:-:S07]  /*0180*/  IMAD.IADD R0, R0, 0x1, -R5 ;  /* 0x0000000100007824 */ /* 0x004fce00078e0a05 */
.L_x_3481:
[----:B-----5:R-:W-:-:S13]  /*0190*/  ISETP.GE.AND P0, PT, R7, R0, PT ;  /* 0x000000000700720c */ /* 0x020fda0003f06270 */
[----:B------:R-:W-:Y:S05]  /*01a0*/  @P2 EXIT P0 ;  /* 0x000000000000294d */ /* 0x000fea0000000000 */
[----:B------:R-:W0:Y:S01]  /*01b0*/  S2R R2, SR_CTAID.Y ;  /* 0x0000000000027919 */ /* 0x000e220000002600 */
[----:B------:R-:W-:Y:S01]  /*01c0*/  @P1 IMAD R3, R6, 0x60, R9 ;  /* 0x0000006006031824 */ /* 0x000fe200078e0209 */
[----:B------:R-:W1:Y:S01]  /*01d0*/  LDC.64 R16, c[0x0][0x228] ;  /* 0x00008a00ff107b82 */ /* 0x000e620000000a00 */
[----:B------:R-:W-:Y:S01]  /*01e0*/  CS2R R12, SRZ ;  /* 0x00000000000c7805 */ /* 0x000fe2000001ff00 */
[----:B------:R-:W2:Y:S01]  /*01f0*/  S2R R40, SR_TID.X ;  /* 0x0000000000287919 */ /* 0x000ea20000002100 */
[----:B------:R-:W-:Y:S01]  /*0200*/  @P1 IMAD.HI R3, R3, 0x2aaaaaab, RZ ;  /* 0x2aaaaaab03031827 */ /* 0x000fe200078e02ff */
[----:B------:R-:W-:Y:S03]  /*0210*/  BSSY B0, `(.L_x_3482) ;  /* 0x0000031000007945 */ /* 0x000fe60003800000 */
[----:B------:R-:W-:Y:S01]  /*0220*/  IMAD R7, R33, 0x1800, RZ ;  /* 0x0000180021077824 */ /* 0x000fe200078e02ff */
[----:B------:R-:W-:Y:S01]  /*0230*/  @P1 SHF.R.U32.HI R4, RZ, 0x1f, R3 ;  /* 0x0000001fff041819 */ /* 0x000fe20000011603 */
[----:B------:R-:W3:Y:S03]  /*0240*/  LDC.64 R10, c[0x0][0x230] ;  /* 0x00008c00ff0a7b82 */ /* 0x000ee60000000a00 */
[----:B------:R-:W-:-:S05]  /*0250*/  @P1 LEA.HI.SX32 R4, R3, R4, 0x1c ;  /* 0x0000000403041211 */ /* 0x000fca00078fe2ff */
[----:B------:R-:W-:Y:S02]  /*0260*/  @P1 IMAD R3, R4, 0x1800, RZ ;  /* 0x0000180004031824 */ /* 0x000fe400078e02ff */
[----:B------:R-:W4:Y:S02]  /*0270*/  S2R R4, SR_CgaCtaId ;  /* 0x0000000000047919 */ /* 0x000f240000008800 */
[--C-:B------:R-:W-:Y:S01]  /*0280*/  @P1 IMAD.MOV.U32 R12, RZ, RZ, R3.reuse ;  /* 0x000000ffff0c1224 */ /* 0x100fe200078e0003 */
[----:B------:R-:W-:-:S04]  /*0290*/  @P1 SHF.R.S32.HI R13, RZ, 0x1f, R3 ;  /* 0x0000001fff0d1819 */ /* 0x000fc80000011403 */
[----:B------:R-:W-:-:S04]  /*02a0*/  IADD3 R14, P0, R7, R12, RZ ;  /* 0x0000000c070e7210 */ /* 0x000fc80007f1e0ff */
[----:B------:R-:W-:Y:S02]  /*02b0*/  LEA.HI.X.SX32 R15, R7, R13, 0x1, P0 ;  /* 0x0000000d070f7211 */ /* 0x000fe400000f0eff */
[----:B0-----:R-:W-:Y:S01]  /*02c0*/  SHF.R.S32.HI R5, RZ, 0x1f, R2 ;  /* 0x0000001fff057819 */ /* 0x001fe20000011402 */
[----:B------:R-:W0:Y:S01]  /*02d0*/  LDC.64 R12, c[0x0][0x210] ;  /* 0x00008400ff0c7b82 */ /* 0x000e220000000a00 */
[----:B------:R-:W-:Y:S01]  /*02e0*/  SHF.R.S32.HI R7, RZ, 0x1f, R6 ;  /* 0x0000001fff077819 */ /* 0x000fe20000011406 */
[-C--:B-1----:R-:W-:Y:S01]  /*02f0*/  IMAD.WIDE.U32 R14, R2, R16.reuse, R14 ;  /* 0x00000010020e7225 */ /* 0x082fe200078e000e */
[----:B------:R-:W-:Y:S02]  /*0300*/  SEL R6, R6, RZ, !P2 ;  /* 0x000000ff06067207 */ /* 0x000fe40005000000 */
[----:B------:R-:W-:Y:S01]  /*0310*/  SEL R7, R7, RZ, !P2 ;  /* 0x000000ff07077207 */ /* 0x000fe20005000000 */
[----:B------:R-:W-:Y:S01]  /*0320*/  IMAD R3, R5, R16, RZ ;  /* 0x0000001005037224 */ /* 0x000fe200078e02ff */
[----:B--2---:R-:W-:-:S03]  /*0330*/  ISETP.NE.AND P0, PT, R40, RZ, PT ;  /* 0x000000ff2800720c */ /* 0x004fc60003f05270 */
[----:B------:R-:W-:-:S04]  /*0340*/  IMAD R3, R2, R17, R3 ;  /* 0x0000001102037224 */ /* 0x000fc800078e0203 */
[----:B------:R-:W-:Y:S02]  /*0350*/  IMAD.IADD R15, R15, 0x1, R3 ;  /* 0x000000010f0f7824 */ /* 0x000fe400078e0203 */
[----:B---3--:R-:W-:-:S04]  /*0360*/  IMAD R3, R7, R10, RZ ;  /* 0x0000000a07037224 */ /* 0x008fc800078e02ff */
[C---:B------:R-:W-:Y:S02]  /*0370*/  IMAD R3, R6.reuse, R11, R3 ;  /* 0x0000000b06037224 */ /* 0x040fe400078e0203 */
[----:B------:R-:W-:-:S04]  /*0380*/  IMAD.WIDE.U32 R10, R6, R10, R14 ;  /* 0x0000000a060a7225 */ /* 0x000fc800078e000e */
[----:B------:R-:W-:Y:S01]  /*0390*/  IMAD.IADD R3, R11, 0x1, R3 ;  /* 0x000000010b037824 */ /* 0x000fe200078e0203 */
[----:B0-----:R-:W-:-:S04]  /*03a0*/  LEA R12, P2, R10, R12, 0x2 ;  /* 0x0000000c0a0c7211 */ /* 0x001fc800078410ff */
[----:B------:R-:W-:Y:S01]  /*03b0*/  LEA.HI.X R3, R10, R13, R3, 0x2, P2 ;  /* 0x0000000d0a037211 */ /* 0x000fe200010f1403 */
[----:B----4-:R-:W-:Y:S08]  /*03c0*/  @P0 BRA `(.L_x_3483) ;  /* 0x0000000000540947 */ /* 0x010ff00003800000 */
[----:B------:R-:W0:Y:S01]  /*03d0*/  S2UR UR7, SR_CgaCtaId ;  /* 0x00000000000779c3 */ /* 0x000e220000008800 */
[----:B------:R-:W-:Y:S01]  /*03e0*/  UMOV UR6, 0x400 ;  /* 0x0000040000067882 */ /* 0x000fe20000000000 */
[----:B------:R-:W-:Y:S01]  /*03f0*/  UMOV UR4, 0x1 ;  /* 0x0000000100047882 */ /* 0x000fe20000000000 */
[----:B------:R-:W-:Y:S01]  /*0400*/  IMAD.MOV.U32 R8, RZ, RZ, 0x6000 ;  /* 0x00006000ff087424 */ /* 0x000fe200078e00ff */
[----:B------:R-:W-:-:S04]  /*0410*/  UIADD3 UR4, -UR4, 0x100000, URZ ;  /* 0x0010000004047890 */ /* 0x000fc8000fffe13f */
[----:B------:R-:W-:Y:S02]  /*0420*/  USHF.L.U32 UR5, UR4, 0xb, URZ ;  /* 0x0000000b04057899 */ /* 0x000fe4000800063f */
[----:B------:R-:W-:Y:S01]  /*0430*/  USHF.L.U32 UR4, UR4, 0x1, URZ ;  /* 0x0000000104047899 */ /* 0x000fe2000800063f */
[----:B------:R-:W-:Y:S01]  /*0440*/  PLOP3.LUT P0, PT, PT, PT, PT, 0x80, 0x0 ;  /* 0x000000000000781c */ /* 0x000fe20003f0f070 */
[----:B------:R-:W-:Y:S01]  /*0450*/  UMOV UR10, 0x600 ;  /* 0x00000600000a7882 */ /* 0x000fe20000000000 */
[----:B0-----:R-:W-:-:S04]  /*0460*/  ULEA UR6, UR7, UR6, 0x18 ;  /* 0x0000000607067291 */ /* 0x001fc8000f8ec03f */
[----:B------:R-:W-:Y:S01]  /*0470*/  UIADD3 UR7, UR6, 0x9000, URZ ;  /* 0x0000900006077890 */ /* 0x000fe2000fffe03f */
[----:B------:R-:W0:Y:S07]  /*0480*/  FENCE.VIEW.ASYNC.S ;  /* 0x00000000000073c6 */ /* 0x000e2e0000000000 */
[----:B0-----:R0:W1:Y:S02]  /*0490*/  SYNCS.EXCH.64 URZ, [UR6+0x9000], UR4 ;  /* 0x00900004063f75b2 */ /* 0x0010640008000100 */
[----:B0-----:R-:W-:-:S02]  /*04a0*/  R2UR UR4, R12 ;  /* 0x000000000c0472ca */ /* 0x001fc400000e0000 */
[----:B------:R-:W-:Y:S01]  /*04b0*/  R2UR UR5, R3 ;  /* 0x00000000030572ca */ /* 0x000fe200000e0000 */
[----:B-1----:R0:W-:-:S14]  /*04c0*/  SYNCS.ARRIVE.TRANS64 RZ, [UR6+0x9000], R8 ;  /* 0x00900008ffff79a7 */ /* 0x0021dc0008000006 */
.L_x_3484:
[----:B------:R-:W-:Y:S01]  /*04d0*/  @P0 ELECT P2, URZ, PT ;  /* 0x00000000003f082f */ /* 0x000fe20003840000 */
[----:B------:R1:W-:-:S12]  /*04e0*/  UBLKCP.S.G [UR6], [UR4], UR10 ;  /* 0x00000006040073ba */ /* 0x0003d8000800020a */
[----:B------:R-:W-:Y:S02]  /*04f0*/  @P2 PLOP3.LUT P0, PT, P2, PT, PT, 0x8, 0x0 ;  /* 0x000000000000281c */ /* 0x000fe4000170e170 */
[----:B------:R-:W-:-:S11]  /*0500*/  PLOP3.LUT P2, PT, PT, PT, PT, 0x8, 0x0 ;  /* 0x000000000000781c */ /* 0x000fd60003f4e170 */
[----:B-1----:R-:W-:Y:S05]  /*0510*/  @P0 BRA.U.ANY `(.L_x_3484) ;  /* 0xfffffffd00ec0947 */ /* 0x002fea000393ffff */
.L_x_3483:
[----:B------:R-:W-:Y:S05]  /*0520*/  BSYNC B0 ;  /* 0x0000000000007941 */ /* 0x000fea0003800000 */
.L_x_3482:
[----:B------:R-:W-:Y:S01]  /*0530*/  BAR.SYNC.DEFER_BLOCKING 0x0 ;  /* 0x0000000000007b1d */ /* 0x000fe20000010000 */
[----:B------:R-:W-:Y:S02]  /*0540*/  MOV R3, 0x400 ;  /* 0x0000040000037802 */ /* 0x000fe40000000f00 */
[----:B------:R-:W-:Y:S02]  /*0550*/  CS2R R38, SRZ ;  /* 0x0000000000267805 */ /* 0x000fe4000001ff00 */
[--C-:B------:R-:W-:Y:S01]  /*0560*/  @P1 SHF.R.S32.HI R39, RZ, 0x1f, R9.reuse ;  /* 0x0000001fff271819 */ /* 0x100fe20000011409 */
[----:B------:R-:W-:Y:S01]  /*0570*/  @P1 IMAD.MOV.U32 R38, RZ, RZ, R9 ;  /* 0x000000ffff261224 */ /* 0x000fe200078e0009 */
[----:B------:R-:W-:Y:S02]  /*0580*/  LEA R3, R4, R3, 0x18 ;  /* 0x0000000304037211 */ /* 0x000fe400078ec0ff */
[----:B------:R-:W-:-:S07]  /*0590*/  SHF.L.U32 R4, RZ, 0x1f, RZ ;  /* 0x0000001fff047819 */ /* 0x000fce00000006ff */
.L_x_3485:
[----:B-1----:R1:W2:Y:S02]  /*05a0*/  SYNCS.PHASECHK.TRANS64.TRYWAIT P0, [R3+URZ+0x9000], R4 ;  /* 0x00900004030075a7 */ /* 0x0022a4000800017f */
[----:B--2---:R-:W-:Y:S05]  /*05b0*/  @!P0 NANOSLEEP.SYNCS 0x989680 ;  /* 0x009896800000895d */ /* 0x004fea0003900000 */
[----:B------:R-:W2:Y:S02]  /*05c0*/  @!P0 SYNCS.PHASECHK.TRANS64 P0, [R3+URZ+0x9000], R4 ;  /* 0x00900004030085a7 */ /* 0x000ea4000800007f */
[----:B--2---:R-:W-:Y:S05]  /*05d0*/  @!P0 BRA `(.L_x_3485) ;  /* 0xfffffffc00f08947 */ /* 0x004fea000383ffff */
[----:B------:R-:W-:Y:S01]  /*05e0*/  SHF.R.S32.HI R9, RZ, 0x1f, R40 ;  /* 0x0000001fff097819 */ /* 0x000fe20000011428 */
[----:B------:R-:W-:Y:S01]  /*05f0*/  ULDC UR4, c[0x0][0x268] ;  /* 0x00009a0000047ab9 */ /* 0x000fe20000000800 */
[----:B------:R-:W-:Y:S01]  /*0600*/  IMAD R0, R33, -0x60, R0 ;  /* 0xffffffa021007824 */ /* 0x000fe200078e0200 */
[----:B------:R-:W-:Y:S01]  /*0610*/  ULDC.64 UR6, c[0x0][0x258] ;  /* 0x0000960000067ab9 */ /* 0x000fe20000000a00 */
[-C--:B------:R-:W-:Y:S01]  /*0620*/  LEA.HI R20, R9, R40.reuse, RZ, 0x7 ;  /* 0x0000002809147211 */ /* 0x080fe200078f38ff */
[----:B------:R-:W-:Y:S01]  /*0630*/  IMAD R5, R5, UR6, RZ ;  /* 0x0000000605057c24 */ /* 0x000fe2000f8e02ff */
[CC--:B-1----:R-:W-:Y:S01]  /*0640*/  LEA.HI R4, R9.reuse, R40.reuse, RZ, 0x3 ;  /* 0x0000002809047211 */ /* 0x0c2fe200078f18ff */
[----:B------:R-:W-:Y:S01]  /*0650*/  BSSY B0, `(.L_x_3486) ;  /* 0x0000087000007945 */ /* 0x000fe20003800000 */
[----:B------:R-:W-:Y:S01]  /*0660*/  LOP3.LUT R11, R20, 0x3fffff80, RZ, 0xc0, !PT ;  /* 0x3fffff80140b7812 */ /* 0x000fe200078ec0ff */
[----:B------:R-:W-:Y:S01]  /*0670*/  IMAD R5, R2, UR7, R5 ;  /* 0x0000000702057c24 */ /* 0x000fe2000f8e0205 */
[----:B------:R-:W-:-:S02]  /*0680*/  LEA.HI R24, R9, R40, RZ, 0x5 ;  /* 0x0000002809187211 */ /* 0x000fc400078f28ff */
[----:B------:R-:W-:Y:S01]  /*0690*/  LOP3.LUT R13, R4, 0xfffffff8, RZ, 0xc0, !PT ;  /* 0xfffffff8040d7812 */ /* 0x000fe200078ec0ff */
[C---:B------:R-:W-:Y:S01]  /*06a0*/  IMAD.IADD R11, R40.reuse, 0x1, -R11 ;  /* 0x00000001280b7824 */ /* 0x040fe200078e0a0b */
[CC--:B0-----:R-:W-:Y:S02]  /*06b0*/  LEA.HI R8, R9.reuse, R40.reuse, RZ, 0x4 ;  /* 0x0000002809087211 */ /* 0x0c1fe400078f20ff */
[----:B------:R-:W-:Y:S01]  /*06c0*/  LEA.HI R10, R9, R40, RZ, 0x6 ;  /* 0x00000028090a7211 */ /* 0x000fe200078f30ff */
[----:B------:R-:W-:Y:S01]  /*06d0*/  IMAD.IADD R40, R40, 0x1, -R13 ;  /* 0x0000000128287824 */ /* 0x000fe200078e0a0d */
[----:B------:R-:W-:Y:S02]  /*06e0*/  SHF.R.S32.HI R20, RZ, 0x7, R20 ;  /* 0x00000007ff147819 */ /* 0x000fe40000011414 */
[--C-:B------:R-:W-:Y:S01]  /*06f0*/  SHF.R.S32.HI R9, RZ, 0x1f, R24.reuse ;  /* 0x0000001fff097819 */ /* 0x100fe20000011418 */
[----:B------:R-:W-:Y:S01]  /*0700*/  IMAD.SHL.U32 R22, R10, 0x2, RZ ;  /* 0x000000020a167824 */ /* 0x000fe200078e00ff */
[----:B------:R-:W-:Y:S01]  /*0710*/  SHF.R.S32.HI R24, RZ, 0x5, R24 ;  /* 0x00000005ff187819 */ /* 0x000fe20000011418 */
[----:B------:R-:W-:Y:S01]  /*0720*/  IMAD R11, R20, 0x300, R11 ;  /* 0x00000300140b7824 */ /* 0x000fe200078e020b */
[----:B------:R-:W-:-:S02]  /*0730*/  SHF.R.S32.HI R35, RZ, 0x4, R8 ;  /* 0x00000004ff237819 */ /* 0x000fc40000011408 */
[----:B------:R-:W-:Y:S01]  /*0740*/  LEA.HI R13, R9, R24, RZ, 0x2 ;  /* 0x00000018090d7211 */ /* 0x000fe200078f10ff */
[----:B------:R-:W-:Y:S01]  /*0750*/  IMAD.SHL.U32 R44, R11, 0x4, RZ ;  /* 0x000000040b2c7824 */ /* 0x000fe200078e00ff */
[--C-:B------:R-:W-:Y:S01]  /*0760*/  SHF.R.S32.HI R32, RZ, 0x3, R4.reuse ;  /* 0x00000003ff207819 */ /* 0x100fe20000011404 */
[----:B------:R-:W-:Y:S01]  /*0770*/  IMAD.SHL.U32 R45, R24, 0x40, RZ ;  /* 0x00000040182d7824 */ /* 0x000fe200078e00ff */
[----:B------:R-:W-:Y:S02]  /*0780*/  SHF.R.S32.HI R15, RZ, 0x1f, R4 ;  /* 0x0000001fff0f7819 */ /* 0x000fe40000011404 */
[----:B------:R-:W-:Y:S02]  /*0790*/  LOP3.LUT R17, R13, 0xfffffffc, RZ, 0xc0, !PT ;  /* 0xfffffffc0d117812 */ /* 0x000fe400078ec0ff */
[----:B------:R-:W-:Y:S02]  /*07a0*/  LEA.HI R12, R8, R35, RZ, 0x1 ;  /* 0x00000023080c7211 */ /* 0x000fe400078f08ff */
[----:B------:R-:W-:Y:S01]  /*07b0*/  LEA.HI R18, R15, R32, RZ, 0x2 ;  /* 0x000000200f127211 */ /* 0x000fe200078f10ff */
[----:B------:R-:W-:Y:S01]  /*07c0*/  IMAD.IADD R21, R24, 0x1, -R17 ;  /* 0x0000000118157824 */ /* 0x000fe200078e0a11 */
[----:B------:R-:W-:-:S02]  /*07d0*/  LEA R44, R44, R3, 0x2 ;  /* 0x000000032c2c7211 */ /* 0x000fc400078e10ff */
[----:B------:R-:W-:Y:S01]  /*07e0*/  LOP3.LUT R16, R12, 0x1fffffe, RZ, 0xc0, !PT ;  /* 0x01fffffe0c107812 */ /* 0x000fe200078ec0ff */
[----:B------:R-:W-:Y:S01]  /*07f0*/  IMAD R28, R21, 0x6, R20 ;  /* 0x00000006151c7824 */ /* 0x000fe200078e0214 */
[----:B------:R-:W-:Y:S01]  /*0800*/  LOP3.LUT R23, R18, 0xffffffc, RZ, 0xc0, !PT ;  /* 0x0ffffffc12177812 */ /* 0x000fe200078ec0ff */
[----:B------:R-:W0:Y:S01]  /*0810*/  LDS.128 R8, [R44] ;  /* 0x000000002c087984 */ /* 0x000e220000000c00 */
[----:B------:R-:W-:Y:S01]  /*0820*/  LOP3.LUT R25, R22, 0xffffff80, RZ, 0xc0, !PT ;  /* 0xffffff8016197812 */ /* 0x000fe200078ec0ff */
[----:B------:R-:W-:Y:S01]  /*0830*/  IMAD.IADD R35, R35, 0x1, -R16 ;  /* 0x0000000123237824 */ /* 0x000fe200078e0a10 */
[----:B------:R-:W-:Y:S01]  /*0840*/  SHF.R.S32.HI R29, RZ, 0x1f, R40 ;  /* 0x0000001fff1d7819 */ /* 0x000fe20000011428 */
[----:B------:R-:W-:Y:S01]  /*0850*/  IMAD.IADD R34, R32, 0x1, -R23 ;  /* 0x0000000120227824 */ /* 0x000fe200078e0a17 */
[----:B------:R-:W1:Y:S01]  /*0860*/  LDS.128 R12, [R44+0x800] ;  /* 0x000800002c0c7984 */ /* 0x000e620000000c00 */
[----:B------:R-:W-:Y:S01]  /*0870*/  IMAD R35, R28, 0x2, R35 ;  /* 0x000000021c237824 */ /* 0x000fe200078e0223 */
[----:B------:R-:W-:Y:S01]  /*0880*/  LEA.HI R36, R29, R40, RZ, 0x2 ;  /* 0x000000281d247211 */ /* 0x000fe200078f10ff */
[----:B------:R-:W-:Y:S01]  /*0890*/  IMAD R34, R34, 0x10, R25 ;  /* 0x0000001022227824 */ /* 0x000fe200078e0219 */
[----:B------:R-:W2:Y:S01]  /*08a0*/  LDS.128 R16, [R44+0x1000] ;  /* 0x001000002c107984 */ /* 0x000ea20000000c00 */
[----:B------:R-:W-:-:S02]  /*08b0*/  LOP3.LUT R45, R45, 0x40, RZ, 0xc0, !PT ;  /* 0x000000402d2d7812 */ /* 0x000fc400078ec0ff */
[C---:B------:R-:W-:Y:S01]  /*08c0*/  IMAD.SHL.U32 R43, R36.reuse, 0x10, RZ ;  /* 0x00000010242b7824 */ /* 0x040fe200078e00ff */
[----:B------:R-:W3:Y:S01]  /*08d0*/  LDS.128 R20, [R44+0x1800] ;  /* 0x001800002c147984 */ /* 0x000ee20000000c00 */
[----:B------:R-:W-:Y:S02]  /*08e0*/  LOP3.LUT R37, R36, 0x7fffffc, RZ, 0xc0, !PT ;  /* 0x07fffffc24257812 */ /* 0x000fe400078ec0ff */
[C---:B------:R-:W-:Y:S01]  /*08f0*/  LEA.HI R41, R40.reuse, R40, RZ, 0x1 ;  /* 0x0000002828297211 */ /* 0x040fe200078f08ff */
[----:B------:R-:W4:Y:S01]  /*0900*/  LDS.128 R24, [R44+0x2000] ;  /* 0x002000002c187984 */ /* 0x000f220000000c00 */
[C---:B------:R-:W-:Y:S01]  /*0910*/  SHF.L.U32 R36, R40.reuse, 0x3, RZ ;  /* 0x0000000328247819 */ /* 0x040fe200000006ff */
[----:B------:R-:W-:Y:S01]  /*0920*/  IMAD.IADD R40, R40, 0x1, -R37 ;  /* 0x0000000128287824 */ /* 0x000fe200078e0a25 */
[----:B------:R-:W-:Y:S01]  /*0930*/  LOP3.LUT R43, R43, 0x40, RZ, 0xc0, !PT ;  /* 0x000000402b2b7812 */ /* 0x000fe200078ec0ff */
[----:B------:R-:W5:Y:S01]  /*0940*/  LDS.128 R28, [R44+0x2800] ;  /* 0x002800002c1c7984 */ /* 0x000f620000000c00 */
[----:B------:R-:W-:Y:S01]  /*0950*/  SHF.R.S32.HI R41, RZ, 0x1, R41 ;  /* 0x00000001ff297819 */ /* 0x000fe20000011429 */
[----:B------:R-:W-:Y:S01]  /*0960*/  IMAD R40, R35, 0x8, R40 ;  /* 0x0000000823287824 */ /* 0x000fe200078e0228 */
[----:B------:R-:W-:-:S02]  /*0970*/  LOP3.LUT R37, R45, 0x8, R36, 0xf8, !PT ;  /* 0x000000082d257812 */ /* 0x000fc400078ef824 */
[----:B------:R-:W-:Y:S01]  /*0980*/  SHF.R.U32.HI R42, RZ, 0x3, R45 ;  /* 0x00000003ff2a7819 */ /* 0x000fe2000001162d */
[----:B------:R-:W-:Y:S01]  /*0990*/  IMAD R34, R41, 0x600, R34 ;  /* 0x0000060029227824 */ /* 0x000fe200078e0222 */
[----:B------:R-:W-:Y:S02]  /*09a0*/  LOP3.LUT R4, R43, 0x8, R4, 0xf8, !PT ;  /* 0x000000082b047812 */ /* 0x000fe400078ef804 */
[----:B------:R-:W-:Y:S02]  /*09b0*/  SHF.R.U32.HI R43, RZ, 0x3, R43 ;  /* 0x00000003ff2b7819 */ /* 0x000fe4000001162b */
[----:B------:R-:W-:Y:S02]  /*09c0*/  LOP3.LUT R37, R37, R42, RZ, 0x3c, !PT ;  /* 0x0000002a25257212 */ /* 0x000fe400078e3cff */
[----:B------:R-:W-:-:S03]  /*09d0*/  LOP3.LUT R43, R4, R43, RZ, 0x3c, !PT ;  /* 0x0000002b042b7212 */ /* 0x000fc600078e3cff */
[----:B------:R-:W-:Y:S01]  /*09e0*/  IMAD.IADD R4, R34, 0x1, R37 ;  /* 0x0000000122047824 */ /* 0x000fe200078e0225 */
[----:B------:R-:W-:Y:S01]  /*09f0*/  SHF.R.S32.HI R37, RZ, 0x1f, R36 ;  /* 0x0000001fff257819 */ /* 0x000fe20000011424 */
[----:B------:R-:W-:Y:S02]  /*0a00*/  IMAD.U32 R34, R40, 0x10, R43 ;  /* 0x0000001028227824 */ /* 0x000fe400078e002b */
[----:B0-----:R-:W-:Y:S01]  /*0a10*/  FMUL.FTZ R35, R9, UR4 ;  /* 0x0000000409237c20 */ /* 0x001fe20008410000 */
[----:B------:R-:W-:Y:S01]  /*0a20*/  FMUL.FTZ R40, R11, UR4 ;  /* 0x000000040b287c20 */ /* 0x000fe20008410000 */
[----:B------:R-:W-:Y:S01]  /*0a30*/  FMUL.FTZ R9, R10, UR4 ;  /* 0x000000040a097c20 */ /* 0x000fe20008410000 */
[----:B------:R-:W-:Y:S01]  /*0a40*/  FMUL.FTZ R8, R8, UR4 ;  /* 0x0000000408087c20 */ /* 0x000fe20008410000 */
[----:B------:R-:W-:Y:S02]  /*0a50*/  IMAD R34, R34, 0x2, R3 ;  /* 0x0000000222227824 */ /* 0x000fe400078e0203 */
[----:B-1----:R-:W-:Y:S01]  /*0a60*/  FMUL.FTZ R11, R14, UR4 ;  /* 0x000000040e0b7c20 */ /* 0x002fe20008410000 */
[----:B------:R-:W-:Y:S01]  /*0a70*/  FMUL.FTZ R10, R12, UR4 ;  /* 0x000000040c0a7c20 */ /* 0x000fe20008410000 */
[----:B------:R-:W-:Y:S01]  /*0a80*/  FMUL.FTZ R14, R15, UR4 ;  /* 0x000000040f0e7c20 */ /* 0x000fe20008410000 */
[----:B------:R-:W-:Y:S01]  /*0a90*/  FMUL.FTZ R13, R13, UR4 ;  /* 0x000000040d0d7c20 */ /* 0x000fe20008410000 */
[----:B--2---:R-:W-:Y:S01]  /*0aa0*/  FMUL.FTZ R12, R16, UR4 ;  /* 0x00000004100c7c20 */ /* 0x004fe20008410000 */
[----:B------:R-:W-:Y:S01]  /*0ab0*/  FMUL.FTZ R15, R18, UR4 ;  /* 0x00000004120f7c20 */ /* 0x000fe20008410000 */
[----:B------:R-:W-:Y:S01]  /*0ac0*/  FMUL.FTZ R18, R19, UR4 ;  /* 0x0000000413127c20 */ /* 0x000fe20008410000 */
[----:B------:R-:W-:Y:S01]  /*0ad0*/  FMUL.FTZ R17, R17, UR4 ;  /* 0x0000000411117c20 */ /* 0x000fe20008410000 */
[----:B---3--:R-:W-:Y:S01]  /*0ae0*/  FMUL.FTZ R16, R20, UR4 ;  /* 0x0000000414107c20 */ /* 0x008fe20008410000 */
[----:B------:R-:W-:Y:S01]  /*0af0*/  FMUL.FTZ R42, R23, UR4 ;  /* 0x00000004172a7c20 */ /* 0x000fe20008410000 */
[----:B------:R-:W-:Y:S01]  /*0b00*/  FMUL.FTZ R21, R21, UR4 ;  /* 0x0000000415157c20 */ /* 0x000fe20008410000 */
[----:B------:R-:W-:Y:S01]  /*0b10*/  FMUL.FTZ R19, R22, UR4 ;  /* 0x0000000416137c20 */ /* 0x000fe20008410000 */
[----:B----4-:R-:W-:Y:S01]  /*0b20*/  FMUL.FTZ R20, R24, UR4 ;  /* 0x0000000418147c20 */ /* 0x010fe20008410000 */
[----:B------:R-:W-:Y:S01]  /*0b30*/  FMUL.FTZ R25, R25, UR4 ;  /* 0x0000000419197c20 */ /* 0x000fe20008410000 */
[----:B------:R-:W-:Y:S01]  /*0b40*/  FMUL.FTZ R22, R26, UR4 ;  /* 0x000000041a167c20 */ /* 0x000fe20008410000 */
[----:B------:R-:W-:Y:S01]  /*0b50*/  FMUL.FTZ R27, R27, UR4 ;  /* 0x000000041b1b7c20 */ /* 0x000fe20008410000 */
[----:B-----5:R-:W-:Y:S01]  /*0b60*/  FMUL.FTZ R23, R28, UR4 ;  /* 0x000000041c177c20 */ /* 0x020fe20008410000 */
[----:B------:R-:W-:Y:S01]  /*0b70*/  FMUL.FTZ R28, R29, UR4 ;  /* 0x000000041d1c7c20 */ /* 0x000fe20008410000 */
[----:B------:R-:W-:Y:S01]  /*0b80*/  FMUL.FTZ R24, R30, UR4 ;  /* 0x000000041e187c20 */ /* 0x000fe20008410000 */
[----:B------:R-:W-:Y:S01]  /*0b90*/  FMUL.FTZ R31, R31, UR4 ;  /* 0x000000041f1f7c20 */ /* 0x000fe20008410000 */
[----:B------:R-:W-:Y:S01]  /*0ba0*/  F2FP.BF16.F32.PACK_AB R10, R13, R10 ;  /* 0x0000000a0d0a723e */ /* 0x000fe200000010ff */
[----:B------:R-:W-:Y:S01]  /*0bb0*/  ULDC UR4, c[0x0][0x244] ;  /* 0x0000910000047ab9 */ /* 0x000fe20000000800 */
[----:B------:R-:W-:-:S02]  /*0bc0*/  F2FP.BF16.F32.PACK_AB R8, R35, R8 ;  /* 0x000000082308723e */ /* 0x000fc400000010ff */
[----:B------:R-:W-:Y:S02]  /*0bd0*/  F2FP.BF16.F32.PACK_AB R9, R40, R9 ;  /* 0x000000092809723e */ /* 0x000fe400000010ff */
[----:B------:R-:W-:Y:S02]  /*0be0*/  F2FP.BF16.F32.PACK_AB R11, R14, R11 ;  /* 0x0000000b0e0b723e */ /* 0x000fe400000010ff */
[----:B------:R-:W-:Y:S02]  /*0bf0*/  F2FP.BF16.F32.PACK_AB R13, R18, R15 ;  /* 0x0000000f120d723e */ /* 0x000fe400000010ff */
[----:B------:R-:W-:Y:S01]  /*0c00*/  F2FP.BF16.F32.PACK_AB R12, R17, R12 ;  /* 0x0000000c110c723e */ /* 0x000fe200000010ff */
[----:B------:R0:W-:Y:S01]  /*0c10*/  STSM.16.MT88.4 [R34+0x6000], R8 ;  /* 0x0060000822007844 */ /* 0x0001e20000004200 */
[----:B------:R-:W-:Y:S02]  /*0c20*/  F2FP.BF16.F32.PACK_AB R14, R21, R16 ;  /* 0x00000010150e723e */ /* 0x000fe400000010ff */
[----:B------:R-:W-:-:S02]  /*0c30*/  F2FP.BF16.F32.PACK_AB R15, R42, R19 ;  /* 0x000000132a0f723e */ /* 0x000fc400000010ff */
[----:B------:R-:W-:Y:S02]  /*0c40*/  F2FP.BF16.F32.PACK_AB R16, R25, R20 ;  /* 0x000000141910723e */ /* 0x000fe400000010ff */
[----:B------:R-:W-:Y:S01]  /*0c50*/  F2FP.BF16.F32.PACK_AB R17, R27, R22 ;  /* 0x000000161b11723e */ /* 0x000fe200000010ff */
[----:B------:R1:W-:Y:S01]  /*0c60*/  STSM.16.MT88.4 [R34+0x6400], R12 ;  /* 0x0064000c22007844 */ /* 0x0003e20000004200 */
[----:B------:R-:W-:Y:S02]  /*0c70*/  F2FP.BF16.F32.PACK_AB R18, R28, R23 ;  /* 0x000000171c12723e */ /* 0x000fe400000010ff */
[----:B------:R-:W-:Y:S01]  /*0c80*/  F2FP.BF16.F32.PACK_AB R19, R31, R24 ;  /* 0x000000181f13723e */ /* 0x000fe200000010ff */
[----:B------:R-:W-:Y:S01]  /*0c90*/  IMAD R24, R4, 0x2, R3 ;  /* 0x0000000204187824 */ /* 0x000fe200078e0203 */
[----:B------:R-:W-:-:S03]  /*0ca0*/  IADD3 R26, P0, R32, R38, RZ ;  /* 0x00000026201a7210 */ /* 0x000fc60007f1e0ff */
[----:B------:R1:W-:Y:S01]  /*0cb0*/  STSM.16.MT88.4 [R34+0x6800], R16 ;  /* 0x0068001022007844 */ /* 0x0003e20000004200 */
[----:B------:R-:W-:Y:S01]  /*0cc0*/  LEA.HI.X.SX32 R27, R32, R39, 0x1, P0 ;  /* 0x00000027201b7211 */ /* 0x000fe200000f0eff */
[----:B------:R-:W-:Y:S01]  /*0cd0*/  BAR.SYNC.DEFER_BLOCKING 0x0 ;  /* 0x0000000000007b1d */ /* 0x000fe20000010000 */
[----:B------:R-:W-:Y:S01]  /*0ce0*/  ISETP.GE.AND P0, PT, R36, UR4, PT ;  /* 0x0000000424007c0c */ /* 0x000fe2000bf06270 */
[----:B------:R-:W-:Y:S01]  /*0cf0*/  IMAD.WIDE.U32 R36, R2, UR6, R36 ;  /* 0x0000000602247c25 */ /* 0x000fe2000f8e0024 */
[----:B0-----:R-:W-:Y:S02]  /*0d00*/  VIMNMX R9, R0, 0x60, PT ;  /* 0x0000006000097848 */ /* 0x001fe40003fe0100 */
[C---:B------:R-:W-:Y:S01]  /*0d10*/  IADD3 R2, R32.reuse, 0x40, RZ ;  /* 0x0000004020027810 */ /* 0x040fe20007ffe0ff */
[C---:B------:R-:W-:Y:S01]  /*0d20*/  VIADD R0, R32.reuse, 0x20 ;  /* 0x0000002020007836 */ /* 0x040fe20000000000 */
[----:B------:R-:W-:Y:S01]  /*0d30*/  ISETP.GE.OR P2, PT, R32, R9, P0 ;  /* 0x000000092000720c */ /* 0x000fe20000746670 */
[----:B------:R-:W-:Y:S01]  /*0d40*/  ULDC.64 UR4, c[0x0][0x260] ;  /* 0x0000980000047ab9 */ /* 0x000fe20000000a00 */
[----:B------:R-:W-:-:S02]  /*0d50*/  IMAD.IADD R37, R37, 0x1, R5 ;  /* 0x0000000125257824 */ /* 0x000fc400078e0205 */
[----:B------:R-:W-:Y:S01]  /*0d60*/  IMAD R7, R7, UR4, RZ ;  /* 0x0000000407077c24 */ /* 0x000fe2000f8e02ff */
[-C--:B------:R-:W-:Y:S01]  /*0d70*/  ISETP.GE.OR P1, PT, R0, R9.reuse, P0 ;  /* 0x000000090000720c */ /* 0x080fe20000726670 */
[----:B------:R-:W-:Y:S01]  /*0d80*/  VIADD R5, R3, 0x6000 ;  /* 0x0000600003057836 */ /* 0x000fe20000000000 */
[----:B------:R-:W-:Y:S01]  /*0d90*/  ISETP.GE.OR P0, PT, R2, R9, P0 ;  /* 0x000000090200720c */ /* 0x000fe20000706670 */
[C---:B------:R-:W-:Y:S02]  /*0da0*/  IMAD R9, R6.reuse, UR5, R7 ;  /* 0x0000000506097c24 */ /* 0x040fe4000f8e0207 */
[----:B------:R-:W-:-:S04]  /*0db0*/  IMAD.WIDE.U32 R6, R6, UR4, R36 ;  /* 0x0000000406067c25 */ /* 0x000fc8000f8e0024 */
[----:B------:R-:W-:Y:S02]  /*0dc0*/  IMAD R8, R4, 0x2, R5 ;  /* 0x0000000204087824 */ /* 0x000fe400078e0205 */
[----:B------:R-:W-:Y:S01]  /*0dd0*/  IMAD.WIDE R2, R33, 0x60, R26 ;  /* 0x0000006021027825 */ /* 0x000fe200078e021a */
[----:B------:R1:W0:Y:S03]  /*0de0*/  LDS.128 R20, [R24+0x6800] ;  /* 0x0068000018147984 */ /* 0x0002260000000c00 */
[----:B------:R-:W-:Y:S01]  /*0df0*/  IMAD.IADD R5, R7, 0x1, R9 ;  /* 0x0000000107057824 */ /* 0x000fe200078e0209 */
[----:B------:R-:W-:Y:S06]  /*0e00*/  @P2 BRA `(.L_x_3487) ;  /* 0x00000000002c2947 */ /* 0x000fec0003800000 */
[----:B------:R-:W2:Y:S01]  /*0e10*/  LDS.128 R8, [R8] ;  /* 0x0000000008087984 */ /* 0x000ea20000000c00 */
[----:B------:R-:W-:Y:S01]  /*0e20*/  ULDC.64 UR4, c[0x0][0x250] ;  /* 0x0000940000047ab9 */ /* 0x000fe20000000a00 */
[----:B------:R-:W-:Y:S02]  /*0e30*/  IMAD.MOV.U32 R4, RZ, RZ, R6 ;  /* 0x000000ffff047224 */ /* 0x000fe400078e0006 */
[----:B-1----:R-:W-:Y:S02]  /*0e40*/  IMAD R15, R3, UR4, RZ ;  /* 0x00000004030f7c24 */ /* 0x002fe4000f8e02ff */
[----:B------:R-:W-:-:S04]  /*0e50*/  IMAD.WIDE.U32 R12, R2, UR4, R4 ;  /* 0x00000004020c7c25 */ /* 0x000fc8000f8e0004 */
[----:B------:R-:W-:Y:S01]  /*0e60*/  IMAD R15, R2, UR5, R15 ;  /* 0x00000005020f7c24 */ /* 0x000fe2000f8e020f */
[----:B------:R-:W-:Y:S02]  /*0e70*/  ULDC.64 UR4, c[0x0][0x238] ;  /* 0x00008e0000047ab9 */ /* 0x000fe40000000a00 */
[----:B------:R-:W-:Y:S01]  /*0e80*/  LEA R14, P2, R12, UR4, 0x1 ;  /* 0x000000040c0e7c11 */ /* 0x000fe2000f8408ff */
[----:B------:R-:W-:-:S05]  /*0e90*/  IMAD.IADD R13, R13, 0x1, R15 ;  /* 0x000000010d0d7824 */ /* 0x000fca00078e020f */
[----:B------:R-:W-:-:S05]  /*0ea0*/  LEA.HI.X R15, R12, UR5, R13, 0x1, P2 ;  /* 0x000000050c0f7c11 */ /* 0x000fca00090f0c0d */
[----:B--2---:R2:W-:Y:S02]  /*0eb0*/  STG.E.128 desc[UR8][R14.64], R8 ;  /* 0x000000080e007986 */ /* 0x0045e4000c101d08 */
.L_x_3487:
[----:B------:R-:W-:Y:S05]  /*0ec0*/  BSYNC B0 ;  /* 0x0000000000007941 */ /* 0x000fea0003800000 */
.L_x_3486:
[----:B-1----:R-:W1:Y:S01]  /*0ed0*/  LDS.128 R24, [R24+0x6400] ;  /* 0x0064000018187984 */ /* 0x002e620000000c00 */
[----:B------:R-:W-:Y:S04]  /*0ee0*/  BSSY B0, `(.L_x_3488) ;  /* 0x000000f000007945 */ /* 0x000fe80003800000 */
[----:B------:R-:W-:Y:S05]  /*0ef0*/  @P1 BRA `(.L_x_3489) ;  /* 0x0000000000341947 */ /* 0x000fea0003800000 */
[----:B--2---:R-:W-:Y:S01]  /*0f00*/  IADD3 R11, P1, R2, 0x20, RZ ;  /* 0x00000020020b7810 */ /* 0x004fe20007f3e0ff */
        /* <DEDUP_REMOVED lines=12> */
.L_x_3489:
[----:B------:R-:W-:Y:S05]  /*0fd0*/  BSYNC B0 ;  /* 0x0000000000007941 */ /* 0x000fea0003800000 */
.L_x_3488:
[----:B------:R-:W-:Y:S05]  /*0fe0*/  @P0 EXIT ;  /* 0x000000000000094d */ /* 0x000fea0003800000 */
[----:B------:R-:W-:Y:S01]  /*0ff0*/  IADD3 R7, P0, R2, 0x40, RZ ;  /* 0x0000004002077810 */ /* 0x000fe20007f1e0ff */
[----:B------:R-:W-:-:S04]  /*1000*/  ULDC.64 UR4, c[0x0][0x250] ;  /* 0x0000940000047ab9 */ /* 0x000fc80000000a00 */
[----:B------:R-:W-:Y:S02]  /*1010*/  IMAD.X R2, RZ, RZ, R3, P0 ;  /* 0x000000ffff027224 */ /* 0x000fe400000e0603 */
[----:B------:R-:W-:Y:S02]  /*1020*/  IMAD.MOV.U32 R3, RZ, RZ, R5 ;  /* 0x000000ffff037224 */ /* 0x000fe400078e0005 */
        /* <DEDUP_REMOVED lines=8> */
[----:B0-----:R-:W-:Y:S01]  /*10b0*/  STG.E.128 desc[UR8][R4.64], R20 ;  /* 0x0000001404007986 */ /* 0x001fe2000c101d08 */
[----:B------:R-:W-:Y:S05]  /*10c0*/  EXIT ;  /* 0x000000000000794d */ /* 0x000fea0003800000 */
.L_x_3490:
        /* <DEDUP_REMOVED lines=11> */
.L_x_7398:


//--------------------- .text._ZN7cutlass13device_kernelIN5flash11enable_sm90INS1_16FlashAttnBwdSm90INS1_25CollectiveMainloopBwdSm90ILi2ELi2ELi2EN4cute5tupleIJNS5_1CILi1EEES8_S8_EEENS6_IJNS7_ILi96EEENS7_ILi128EEENS7_ILi64EEEEEENS_10bfloat16_tEfNS_4arch4Sm90ELb1ELb0ELb1ELb1ELb1ELb1ELb0ELb1ELi2ELi1ELi2ELi2ELb0EEENS1_24CollectiveEpilogueBwdGQAISD_fSG_Li256ELb1ELb1EEENS1_25SingleTileBwdLPTSchedulerILb1ELi128ELb1EEEEEEEEEvNT_6ParamsE --------------------------
	.section	.text._ZN7cutlass13device_kernelIN5flash11enable_sm90INS1_16FlashAttnBwdSm90INS1_25CollectiveMainloopBwdSm90ILi2ELi2ELi2EN4cute5tupleIJNS5_1CILi1EEES8_S8_EEENS6_IJNS7_ILi96EEENS7_ILi128EEENS7_ILi64EEEEEENS_10bfloat16_tEfNS_4arch4Sm90ELb1ELb0ELb1ELb1ELb1ELb1ELb0ELb1ELi2ELi1ELi2ELi2ELb0EEENS1_24CollectiveEpilogueBwdGQAISD_fSG_Li256ELb1ELb1EEENS1_25SingleTileBwdLPTSchedulerILb1ELi128ELb1EEEEEEEEEvNT_6ParamsE,"ax",@progbits
	.align	128
.text._ZN7cutlass13device_kernelIN5flash11enable_sm90INS1_16FlashAttnBwdSm90INS1_25CollectiveMainloopBwdSm90ILi2ELi2ELi2EN4cute5tupleIJNS5_1CILi1EEES8_S8_EEENS6_IJNS7_ILi96EEENS7_ILi128EEENS7_ILi64EEEEEENS_10bfloat16_tEfNS_4arch4Sm90ELb1ELb0ELb1ELb1ELb1ELb1ELb0ELb1ELi2ELi1ELi2ELi2ELb0EEENS1_24CollectiveEpilogueBwdGQAISD_fSG_Li256ELb1ELb1EEENS1_25SingleTileBwdLPTSchedulerILb1ELi128ELb1EEEEEEEEEvNT_6ParamsE:
        .type           _ZN7cutlass13device_kernelIN5flash11enable_sm90INS1_16FlashAttnBwdSm90INS1_25CollectiveMainloopBwdSm90ILi2ELi2ELi2EN4cute5tupleIJNS5_1CILi1EEES8_S8_EEENS6_IJNS7_ILi96EEENS7_ILi128EEENS7_ILi64EEEEEENS_10bfloat16_tEfNS_4arch4Sm90ELb1ELb0ELb1ELb1ELb1ELb1ELb0ELb1ELi2ELi1ELi2ELi2ELb0EEENS1_24CollectiveEpilogueBwdGQAISD_fSG_Li256ELb1ELb1EEENS1_25SingleTileBwdLPTSchedulerILb1ELi128ELb1EEEEEEEEEvNT_6ParamsE,@function
        .size           _ZN7cutlass13device_kernelIN5flash11enable_sm90INS1_16FlashAttnBwdSm90INS1_25CollectiveMainloopBwdSm90ILi2ELi2ELi2EN4cute5tupleIJNS5_1CILi1EEES8_S8_EEENS6_IJNS7_ILi96EEENS7_ILi128EEENS7_ILi64EEEEEENS_10bfloat16_tEfNS_4arch4Sm90ELb1ELb0ELb1ELb1ELb1ELb1ELb0ELb1ELi2ELi1ELi2ELi2ELb0EEENS1_24CollectiveEpilogueBwdGQAISD_fSG_Li256ELb1ELb1EEENS1_25SingleTileBwdLPTSchedulerILb1ELi128ELb1EEEEEEEEEvNT_6ParamsE,(.L_x_7399 - _ZN7cutlass13device_kernelIN5flash11enable_sm90INS1_16FlashAttnBwdSm90INS1_25CollectiveMainloopBwdSm90ILi2ELi2ELi2EN4cute5tupleIJNS5_1CILi1EEES8_S8_EEENS6_IJNS7_ILi96EEENS7_ILi128EEENS7_ILi64EEEEEENS_10bfloat16_tEfNS_4arch4Sm90ELb1ELb0ELb1ELb1ELb1ELb1ELb0ELb1ELi2ELi1ELi2ELi2ELb0EEENS1_24CollectiveEpilogueBwdGQAISD_fSG_Li256ELb1ELb1EEENS1_25SingleTileBwdLPTSchedulerILb1ELi128ELb1EEEEEEEEEvNT_6ParamsE)
        .other          _ZN7cutlass13device_kernelIN5flash11enable_sm90INS1_16FlashAttnBwdSm90INS1_25CollectiveMainloopBwdSm90ILi2ELi2ELi2EN4cute5tupleIJNS5_1CILi1EEES8_S8_EEENS6_IJNS7_ILi96EEENS7_ILi128EEENS7_ILi64EEEEEENS_10bfloat16_tEfNS_4arch4Sm90ELb1ELb0ELb1ELb1ELb1ELb1ELb0ELb1ELi2ELi1ELi2ELi2ELb0EEENS1_24CollectiveEpilogueBwdGQAISD_fSG_Li256ELb1ELb1EEENS1_25SingleTileBwdLPTSchedulerILb1ELi128ELb1EEEEEEEEEvNT_6ParamsE,@"STO_CUDA_ENTRY STV_DEFAULT"
_ZN7cutlass13device_kernelIN5flash11enable_sm90INS1_16FlashAttnBwdSm90INS1_25CollectiveMainloopBwdSm90ILi2ELi2ELi2EN4cute5tupleIJNS5_1CILi1EEES8_S8_EEENS6_IJNS7_ILi96EEENS7_ILi128EEENS7_ILi64EEEEEENS_10bfloat16_tEfNS_4arch4Sm90ELb1ELb0ELb1ELb1ELb1ELb1ELb0ELb1ELi2ELi1ELi2ELi2ELb0EEENS1_24CollectiveEpilogueBwdGQAISD_fSG_Li256ELb1ELb1EEENS1_25SingleTileBwdLPTSchedulerILb1ELi128ELb1EEEEEEEEEvNT_6ParamsE:
        /* <DEDUP_REMOVED lines=24> */
.L_x_3492:
[----:B------:R-:W-:Y:S05]  /*0180*/  BSYNC B0 ;  /* 0x0000000000007941 */ /* 0x000fea0003800000 */
.L_x_3491:
        /* <DEDUP_REMOVED lines=37> */
.L_x_3493:
        /* <DEDUP_REMOVED lines=22> */
.L_x_3494:
[----:B------:R-:W-:Y:S01]  /*0540*/  PLOP3.LUT P0, PT, PT, PT, UP0, 0x80, 0x0 ;  /* 0x000000000000781c */ /* 0x000fe20003f0f008 */
[----:B------:R-:W-:Y:S01]  /*0550*/  NOP ;  /* 0x0000000000007918 */ /* 0x000fe20000000000 */
[----:B------:R-:W-:Y:S01]  /*0560*/  ULDC.64 UR38, c[0x0][0x208] ;  /* 0x0000820000267ab9 */ /* 0x000fe20000000a00 */
[----:B------:R-:W-:Y:S01]  /*0570*/  BSSY B6, `(.L_x_3495) ;  /* 0x0000eeb000067945 */ /* 0x000fe20003800000 */
[----:B-12-4-:R-:W-:Y:S09]  /*0580*/  BAR.SYNC.DEFER_BLOCKING 0x0 ;  /* 0x0000000000007b1d */ /* 0x016ff20000010000 */
[----:B------:R-:W-:Y:S05]  /*0590*/  @!P0 BRA `(.L_x_3496) ;  /* 0x000000a800b08947 */ /* 0x000fea0003800000 */
.L_x_3497:
        /* <DEDUP_REMOVED lines=32> */
.L_x_3498:
[----:B------:R-:W-:Y:S01]  /*07a0*/  ULDC UR8, c[0x0][0x8cc] ;  /* 0x0002330000087ab9 */ /* 0x000fe20000000800 */
[----:B------:R-:W-:Y:S01]  /*07b0*/  UMOV UR7, UR9 ;  /* 0x0000000900077c82 */ /* 0x000fe20008000000 */
[----:B------:R-:W-:-:S11]  /*07c0*/  UISETP.NE.AND UP0, UPT, UR8, 0x1, UPT ;  /* 0x000000010800788c */ /* 0x000fd6000bf05270 */
[----:B------:R-:W-:Y:S02]  /*07d0*/  @UP0 ULDC.64 UR10, c[0x0][0x8d0] ;  /* 0x00023400000a0ab9 */ /* 0x000fe40000000a00 */
[----:B------:R-:W-:-:S04]  /*07e0*/  UIMAD.WIDE.U32 UR4, UR9, UR10, URZ ;  /* 0x0000000a090472a5 */ /* 0x000fc8000f8e003f */
[----:B------:R-:W-:-:S04]  /*07f0*/  @UP0 USHF.R.U32.HI UR7, URZ, UR11, UR5 ;  /* 0x0000000b3f070299 */ /* 0x000fc80008011605 */
[----:B------:R-:W-:-:S12]  /*0800*/  UIMAD UR4, UR7, UR8, URZ ;  /* 0x00000008070472a4 */ /* 0x000fd8000f8e023f */
.L_x_3499:
        /* <DEDUP_REMOVED lines=23> */
.L_x_3500:
        /* <DEDUP_REMOVED lines=14> */
.L_x_3502:
[----:B------:R-:W-:-:S05]  /*0a60*/  ULDC UR4, c[0x0][0x8f4] ;  /* 0x00023d0000047ab9 */ /* 0x000fca0000000800 */
.L_x_3501:
        /* <DEDUP_REMOVED lines=24> */
.L_x_3504:
        /* <DEDUP_REMOVED lines=14> */
.L_x_3505:
        /* <DEDUP_REMOVED lines=11> */
.L_x_3506:
        /* <DEDUP_REMOVED lines=13> */
.L_x_3507:
        /* <DEDUP_REMOVED lines=68> */
.L_x_3510:
        /* <DEDUP_REMOVED lines=15> */
.L_x_3509:
        /* <DEDUP_REMOVED lines=22> */
.L_x_3512:
        /* <DEDUP_REMOVED lines=15> */
.L_x_3511:
[----:B------:R-:W-:Y:S01]  /*15d0*/  SHF.R.S32.HI R6, RZ, 0x1f, R17 ;  /* 0x0000001fff067819 */ /* 0x000fe20000011411 */
[----:B------:R-:W-:-:S03]  /*15e0*/  UMOV UR4, 0xffffffff ;  /* 0xffffffff00047882 */ /* 0x000fc60000000000 */
[----:B------:R-:W-:-:S04]  /*15f0*/  LEA.HI R0, R6, R17, RZ, 0x7 ;  /* 0x0000001106007211 */ /* 0x000fc800078f38ff */
[----:B------:R-:W-:Y:S01]  /*1600*/  SHF.R.S32.HI R13, RZ, 0x7, R0 ;  /* 0x00000007ff0d7819 */ /* 0x000fe20000011400 */
[----:B------:R-:W-:Y:S06]  /*1610*/  BRA.DIV UR4, `(.L_x_3513) ;  /* 0x000000de04887947 */ /* 0x000fec000b800000 */
[----:B------:R1:W2:Y:S02]  /*1620*/  SHFL.IDX PT, R14, R13, RZ, 0x1f ;  /* 0x00001fff0d0e7589 */ /* 0x0002a400000e0000 */
.L_x_3641:
[----:B------:R-:W-:Y:S01]  /*1630*/  SHF.L.U32 R3, RZ, 0x1f, RZ ;  /* 0x0000001fff037819 */ /* 0x000fe200000006ff */
[----:B------:R-:W-:-:S03]  /*1640*/  IMAD.SHL.U32 R2, R17, 0x40, RZ ;  /* 0x0000004011027824 */ /* 0x000fc600078e00ff */
[----:B------:R-:W3:Y:S02]  /*1650*/  SYNCS.PHASECHK.TRANS64.TRYWAIT P0, [R16+URZ+0x26800], R3 ;  /* 0x02680003100075a7 */ /* 0x000ee4000800017f */
[----:B---3--:R-:W-:Y:S05]  /*1660*/  @P0 BRA `(.L_x_3514) ;  /* 0x0000000000080947 */ /* 0x008fea0003800000 */
[----:B------:R-:W3:Y:S02]  /*1670*/  SYNCS.PHASECHK.TRANS64.TRYWAIT P0, [R16+URZ+0x26800], R3 ;  /* 0x02680003100075a7 */ /* 0x000ee4000800017f */
[----:B---3--:R-:W-:Y:S05]  /*1680*/  @!P0 BRA `(.L_x_3515) ;  /* 0x000000dc00888947 */ /* 0x008fea0003800000 */
.L_x_3514:
        /* <DEDUP_REMOVED lines=80> */
[----:B------:R-:W-:Y:S02]  /*1b90*/  CS2R R150, SRZ ;  /* 0x0000000000967805 */ /* 0x000fe4000001ff00 */
[----:B------:R-:W-:Y:S01]  /*1ba0*/  LEA.HI R4, R13, R13, RZ, 0x1 ;  /* 0x0000000d0d047211 */ /* 0x000fe200078f08ff */
[----:B------:R-:W-:Y:S01]  /*1bb0*/  IMAD.IADD R0, R17, 0x1, -R0 ;  /* 0x0000000111007824 */ /* 0x000fe200078e0a00 */
[----:B------:R-:W-:Y:S01]  /*1bc0*/  SHF.R.S32.HI R9, RZ, 0x5, R8 ;  /* 0x00000005ff097819 */ /* 0x000fe20000011408 */
[----:B------:R-:W-:Y:S01]  /*1bd0*/  IMAD.U32 R12, RZ, RZ, UR4 ;  /* 0x00000004ff0c7e24 */ /* 0x000fe2000f8e00ff */
[----:B------:R-:W-:-:S02]  /*1be0*/  LOP3.LUT R8, R4, 0xfffffffe, RZ, 0xc0, !PT ;  /* 0xfffffffe04087812 */ /* 0x000fc400078ec0ff */
[----:B------:R-:W-:Y:S02]  /*1bf0*/  CS2R R148, SRZ ;  /* 0x0000000000947805 */ /* 0x000fe4000001ff00 */
[----:B------:R-:W-:Y:S01]  /*1c00*/  SHF.R.S32.HI R7, RZ, 0x1f, R0 ;  /* 0x0000001fff077819 */ /* 0x000fe20000011400 */
[----:B------:R-:W-:Y:S01]  /*1c10*/  IMAD R21, R9, -0x10, R12 ;  /* 0xfffffff009157824 */ /* 0x000fe200078e020c */
[----:B------:R-:W-:Y:S02]  /*1c20*/  IADD3 R23, R13, -R8, RZ ;  /* 0x800000080d177210 */ /* 0x000fe40007ffe0ff */
[----:B------:R-:W-:Y:S02]  /*1c30*/  CS2R R146, SRZ ;  /* 0x0000000000927805 */ /* 0x000fe4000001ff00 */
        /* <DEDUP_REMOVED lines=8> */
[--C-:B------:R-:W-:Y:S01]  /*1cc0*/  SHF.R.S32.HI R15, RZ, 0x2, R11.reuse ;  /* 0x00000002ff0f7819 */ /* 0x100fe2000001140b */
[C---:B------:R-:W-:Y:S01]  /*1cd0*/  VIADD R8, R7.reuse, 0x8 ;  /* 0x0000000807087836 */ /* 0x040fe20000000000 */
[----:B------:R-:W-:Y:S01]  /*1ce0*/  SHF.R.S32.HI R6, RZ, 0x1f, R11 ;  /* 0x0000001fff067819 */ /* 0x000fe2000001140b */
[----:B------:R-:W-:Y:S01]  /*1cf0*/  VIADD R18, R7, 0x10 ;  /* 0x0000001007127836 */ /* 0x000fe20000000000 */
[----:B------:R-:W-:Y:S02]  /*1d00*/  LOP3.LUT R14, R9, 0xfffffffc, RZ, 0xc0, !PT ;  /* 0xfffffffc090e7812 */ /* 0x000fe400078ec0ff */
[----:B------:R-:W-:Y:S02]  /*1d10*/  CS2R R136, SRZ ;  /* 0x0000000000887805 */ /* 0x000fe4000001ff00 */
[----:B------:R-:W-:Y:S02]  /*1d20*/  LEA.HI R12, R8, R8, RZ, 0x1 ;  /* 0x00000008080c7211 */ /* 0x000fe400078f08ff */
[----:B------:R-:W-:-:S02]  /*1d30*/  CS2R R134, SRZ ;  /* 0x0000000000867805 */ /* 0x000fc4000001ff00 */
[----:B------:R-:W-:Y:S01]  /*1d40*/  SHF.R.S32.HI R0, RZ, 0x3, R0 ;  /* 0x00000003ff007819 */ /* 0x000fe20000011400 */
[----:B------:R-:W-:Y:S01]  /*1d50*/  IMAD.IADD R9, R17, 0x1, -R14 ;  /* 0x0000000111097824 */ /* 0x000fe200078e0a0e */
[----:B-1----:R-:W-:Y:S02]  /*1d60*/  SHF.R.S32.HI R13, RZ, 0x1, R12 ;  /* 0x00000001ff0d7819 */ /* 0x002fe4000001140c */
[----:B------:R-:W-:Y:S02]  /*1d70*/  CS2R R132, SRZ ;  /* 0x0000000000847805 */ /* 0x000fe4000001ff00 */
[----:B------:R-:W-:Y:S01]  /*1d80*/  LEA.HI R11, R6, R15, RZ, 0x3 ;  /* 0x0000000f060b7211 */ /* 0x000fe200078f18ff */
[----:B------:R-:W-:Y:S01]  /*1d90*/  IMAD.HI R6, R0, 0x2aaaaaab, RZ ;  /* 0x2aaaaaab00067827 */ /* 0x000fe200078e02ff */
[----:B------:R-:W-:Y:S02]  /*1da0*/  LEA.HI R17, R18, R18, RZ, 0x1 ;  /* 0x0000001212117211 */ /* 0x000fe400078f08ff */
[----:B------:R-:W-:-:S02]  /*1db0*/  CS2R R130, SRZ ;  /* 0x0000000000827805 */ /* 0x000fc4000001ff00 */
[----:B------:R-:W-:Y:S01]  /*1dc0*/  LOP3.LUT R22, R11, 0xfffffff8, RZ, 0xc0, !PT ;  /* 0xfffffff80b167812 */ /* 0x000fe200078ec0ff */
[----:B------:R-:W-:Y:S01]  /*1dd0*/  IMAD.HI R14, R13, 0x2aaaaaab, RZ ;  /* 0x2aaaaaab0d0e7827 */ /* 0x000fe200078e02ff */
[----:B------:R-:W-:Y:S02]  /*1de0*/  LEA.HI R4, R4, R7, RZ, 0x1 ;  /* 0x0000000704047211 */ /* 0x000fe400078f08ff */
[----:B------:R-:W-:Y:S02]  /*1df0*/  CS2R R128, SRZ ;  /* 0x0000000000807805 */ /* 0x000fe4000001ff00 */
[----:B------:R-:W-:Y:S02]  /*1e00*/  SHF.R.S32.HI R19, RZ, 0x1, R17 ;  /* 0x00000001ff137819 */ /* 0x000fe40000011411 */
[----:B------:R-:W-:Y:S02]  /*1e10*/  CS2R R126, SRZ ;  /* 0x00000000007e7805 */ /* 0x000fe4000001ff00 */
[----:B------:R-:W-:-:S02]  /*1e20*/  IADD3 R22, R21, R22, -R15 ;  /* 0x0000001615167210 */ /* 0x000fc40007ffe80f */
[----:B------:R-:W-:Y:S02]  /*1e30*/  CS2R R124, SRZ ;  /* 0x00000000007c7805 */ /* 0x000fe4000001ff00 */
[----:B------:R-:W-:Y:S01]  /*1e40*/  LOP3.LUT R4, R4, 0xfffffffe, RZ, 0xc0, !PT ;  /* 0xfffffffe04047812 */ /* 0x000fe200078ec0ff */
[----:B------:R-:W-:Y:S01]  /*1e50*/  IMAD.HI R20, R19, 0x2aaaaaab, RZ ;  /* 0x2aaaaaab13147827 */ /* 0x000fe200078e02ff */
[----:B------:R-:W-:Y:S02]  /*1e60*/  SHF.R.U32.HI R11, RZ, 0x1, R6 ;  /* 0x00000001ff0b7819 */ /* 0x000fe40000011606 */
[----:B------:R-:W-:Y:S02]  /*1e70*/  CS2R R122, SRZ ;  /* 0x00000000007a7805 */ /* 0x000fe4000001ff00 */
[----:B------:R-:W-:Y:S02]  /*1e80*/  SHF.R.U32.HI R15, RZ, 0x1, R14 ;  /* 0x00000001ff0f7819 */ /* 0x000fe4000001160e */
[----:B------:R-:W-:-:S02]  /*1e90*/  CS2R R120, SRZ ;  /* 0x0000000000787805 */ /* 0x000fc4000001ff00 */
[----:B------:R-:W-:Y:S02]  /*1ea0*/  IADD3 R4, R7, -R4, RZ ;  /* 0x8000000407047210 */ /* 0x000fe40007ffe0ff */
[----:B------:R-:W-:Y:S02]  /*1eb0*/  CS2R R182, SRZ ;  /* 0x0000000000b67805 */ /* 0x000fe4000001ff00 */
[----:B------:R-:W-:Y:S02]  /*1ec0*/  LEA.HI R11, R6, R11, RZ, 0x1 ;  /* 0x0000000b060b7211 */ /* 0x000fe400078f08ff */
[----:B------:R-:W-:Y:S02]  /*1ed0*/  CS2R R180, SRZ ;  /* 0x0000000000b47805 */ /* 0x000fe4000001ff00 */
[----:B------:R-:W-:Y:S02]  /*1ee0*/  LEA.HI R14, R14, R15, RZ, 0x1 ;  /* 0x0000000f0e0e7211 */ /* 0x000fe400078f08ff */
[----:B------:R-:W-:-:S02]  /*1ef0*/  CS2R R178, SRZ ;  /* 0x0000000000b27805 */ /* 0x000fc4000001ff00 */
[----:B------:R-:W-:Y:S01]  /*1f00*/  LOP3.LUT R7, R12, 0xfffffffe, RZ, 0xc0, !PT ;  /* 0xfffffffe0c077812 */ /* 0x000fe200078ec0ff */
[----:B------:R-:W-:Y:S01]  /*1f10*/  IMAD R11, R11, -0xc, R0 ;  /* 0xfffffff40b0b7824 */ /* 0x000fe200078e0200 */
[----:B------:R-:W-:Y:S01]  /*1f20*/  SHF.R.U32.HI R21, RZ, 0x1, R20 ;  /* 0x00000001ff157819 */ /* 0x000fe20000011614 */
[----:B------:R-:W-:Y:S01]  /*1f30*/  IMAD R14, R14, -0xc, R13 ;  /* 0xfffffff40e0e7824 */ /* 0x000fe200078e020d */
[----:B------:R-:W-:Y:S01]  /*1f40*/  LOP3.LUT R17, R17, 0xfffffffe, RZ, 0xc0, !PT ;  /* 0xfffffffe11117812 */ /* 0x000fe200078ec0ff */
[----:B------:R-:W-:Y:S01]  /*1f50*/  IMAD.IADD R7, R8, 0x1, -R7 ;  /* 0x0000000108077824 */ /* 0x000fe200078e0a07 */
[----:B------:R-:W-:Y:S01]  /*1f60*/  LEA.HI R20, R20, R21, RZ, 0x1 ;  /* 0x0000001514147211 */ /* 0x000fe200078f08ff */
[----:B------:R-:W-:Y:S01]  /*1f70*/  IMAD R4, R11, 0x8, R4 ;  /* 0x000000080b047824 */ /* 0x000fe200078e0204 */
[----:B------:R-:W-:Y:S01]  /*1f80*/  CS2R R176, SRZ ;  /* 0x0000000000b07805 */ /* 0x000fe2000001ff00 */
[----:B------:R-:W-:Y:S01]  /*1f90*/  IMAD.IADD R17, R18, 0x1, -R17 ;  /* 0x0000000112117824 */ /* 0x000fe200078e0a11 */
[----:B------:R-:W-:Y:S01]  /*1fa0*/  LEA R0, R14, R7, 0x3 ;  /* 0x000000070e007211 */ /* 0x000fe200078e18ff */
[----:B------:R-:W-:Y:S01]  /*1fb0*/  IMAD R20, R20, -0xc, R19 ;  /* 0xfffffff414147824 */ /* 0x000fe200078e0213 */
[----:B------:R1:W-:Y:S01]  /*1fc0*/  STL [R1+0x4], R4 ;  /* 0x0000040401007387 */ /* 0x0003e20000100800 */
[----:B------:R-:W-:Y:S01]  /*1fd0*/  IMAD R8, R23, -0x40, R22 ;  /* 0xffffffc017087824 */ /* 0x000fe200078e0216 */
[----:B------:R-:W-:Y:S01]  /*1fe0*/  CS2R R174, SRZ ;  /* 0x0000000000ae7805 */ /* 0x000fe2000001ff00 */
[----:B------:R-:W-:Y:S01]  /*1ff0*/  IMAD R237, R20, 0x8, R17 ;  /* 0x0000000814ed7824 */ /* 0x000fe200078e0211 */
[----:B------:R2:W-:Y:S01]  /*2000*/  STL [R1], R0 ;  /* 0x0000000001007387 */ /* 0x0005e20000100800 */
[----:B------:R-:W-:-:S02]  /*2010*/  CS2R R172, SRZ ;  /* 0x0000000000ac7805 */ /* 0x000fc4000001ff00 */
[----:B------:R-:W-:Y:S02]  /*2020*/  CS2R R170, SRZ ;  /* 0x0000000000aa7805 */ /* 0x000fe4000001ff00 */
[----:B------:R-:W-:Y:S02]  /*2030*/  CS2R R168, SRZ ;  /* 0x0000000000a87805 */ /* 0x000fe4000001ff00 */
[----:B------:R-:W-:Y:S02]  /*2040*/  CS2R R166, SRZ ;  /* 0x0000000000a67805 */ /* 0x000fe4000001ff00 */
[----:B------:R-:W-:Y:S01]  /*2050*/  CS2R R164, SRZ ;  /* 0x0000000000a47805 */ /* 0x000fe2000001ff00 */
[----:B-1----:R-:W-:Y:S01]  /*2060*/  IMAD.MOV.U32 R4, RZ, RZ, RZ ;  /* 0x000000ffff047224 */ /* 0x002fe200078e00ff */
[----:B------:R-:W-:Y:S02]  /*2070*/  CS2R R162, SRZ ;  /* 0x0000000000a27805 */ /* 0x000fe4000001ff00 */
[----:B------:R-:W-:-:S02]  /*2080*/  CS2R R160, SRZ ;  /* 0x0000000000a07805 */ /* 0x000fc4000001ff00 */
[----:B------:R-:W-:Y:S01]  /*2090*/  CS2R R158, SRZ ;  /* 0x00000000009e7805 */ /* 0x000fe2000001ff00 */
[----:B--2---:R-:W-:Y:S01]  /*20a0*/  IMAD.MOV.U32 R0, RZ, RZ, RZ ;  /* 0x000000ffff007224 */ /* 0x004fe200078e00ff */
[----:B------:R-:W-:Y:S02]  /*20b0*/  CS2R R156, SRZ ;  /* 0x00000000009c7805 */ /* 0x000fe4000001ff00 */
[----:B------:R-:W-:Y:S02]  /*20c0*/  CS2R R154, SRZ ;  /* 0x00000000009a7805 */ /* 0x000fe4000001ff00 */
[----:B------:R-:W-:-:S07]  /*20d0*/  CS2R R152, SRZ ;  /* 0x0000000000987805 */ /* 0x000fce000001ff00 */
.L_x_3527:
[----:B------:R-:W-:-:S06]  /*20e0*/  ULOP3.LUT UR4, UR36, 0x1, URZ, 0xfc, !UPT ;  /* 0x0000000124047892 */ /* 0x000fcc000f8efc3f */
[----:B--2---:R-:W-:-:S04]  /*20f0*/  MOV R6, UR4 ;  /* 0x0000000400067c02 */ /* 0x004fc80008000f00 */
[----:B------:R-:W-:-:S13]  /*2100*/  ISETP.NE.AND P0, PT, R6, 0x3, PT ;  /* 0x000000030600780c */ /* 0x000fda0003f05270 */
[----:B------:R-:W-:Y:S05]  /*2110*/  @!P0 BRA `(.L_x_3517) ;  /* 0x0000000000048947 */ /* 0x000fea0003800000 */
[----:B------:R-:W-:Y:S01]  /*2120*/  BPT.TRAP 0x1 ;  /* 0x000000040000795c */ /* 0x000fe20000300000 */
.L_x_3517:
[----:B------:R-:W-:Y:S01]  /*2130*/  IMAD R6, R0, 0x8, R16 ;  /* 0x0000000800067824 */ /* 0x000fe200078e0210 */
[----:B------:R-:W-:-:S04]  /*2140*/  SHF.L.U32 R21, R4, 0x1f, RZ ;  /* 0x0000001f04157819 */ /* 0x000fc800000006ff */
[----:B------:R1:W2:Y:S01]  /*2150*/  SYNCS.PHASECHK.TRANS64.TRYWAIT P1, [R6+URZ+0x26810], R21 ;  /* 0x02681015060075a7 */ /* 0x0002a2000802017f */
[----:B------:R-:W-:Y:S05]  /*2160*/  @!P0 BRA `(.L_x_3518) ;  /* 0x0000000000048947 */ /* 0x000fea0003800000 */
[----:B------:R-:W-:Y:S01]  /*2170*/  BPT.TRAP 0x1 ;  /* 0x000000040000795c */ /* 0x000fe20000300000 */
.L_x_3518:
[----:B------:R-:W-:-:S05]  /*2180*/  VIADD R7, R16, 0xe000 ;  /* 0x0000e00010077836 */ /* 0x000fca0000000000 */
[----:B------:R-:W-:-:S04]  /*2190*/  SHF.R.U32.HI R7, RZ, 0x4, R7 ;  /* 0x00000004ff077819 */ /* 0x000fc80000011607 */
[----:B------:R-:W-:Y:S01]  /*21a0*/  LOP3.LUT R7, R7, 0x3fff, RZ, 0xc0, !PT ;  /* 0x00003fff07077812 */ /* 0x000fe200078ec0ff */
[----:B--2---:R-:W-:Y:S06]  /*21b0*/  @P1 BRA `(.L_x_3519) ;  /* 0x0000000000081947 */ /* 0x004fec0003800000 */
[----:B------:R-:W2:Y:S02]  /*21c0*/  SYNCS.PHASECHK.TRANS64.TRYWAIT P1, [R6+URZ+0x26810], R21 ;  /* 0x02681015060075a7 */ /* 0x000ea4000802017f */
[----:B--2---:R-:W-:Y:S05]  /*21d0*/  @!P1 BRA `(.L_x_3520) ;  /* 0x000000d000c89947 */ /* 0x004fea0003800000 */
.L_x_3519:
[----:B------:R-:W-:Y:S05]  /*21e0*/  WARPSYNC.ALL ;  /* 0x0000000000007948 */ /* 0x000fea0003800000 */
[----:B------:R-:W-:Y:S01]  /*21f0*/  LOP3.LUT R11, R7, 0x10000, RZ, 0xfc, !PT ;  /* 0x00010000070b7812 */ /* 0x000fe200078efcff */
[----:B------:R-:W-:Y:S01]  /*2200*/  IMAD R12, R5, 0x2000, R16 ;  /* 0x00002000050c7824 */ /* 0x000fe200078e0210 */
[----:B------:R-:W3:Y:S04]  /*2210*/  LDL R14, [R1+0x4] ;  /* 0x00000400010e7983 */ /* 0x000ee80000100800 */
        /* <DEDUP_REMOVED lines=34> */
[----:B---3--:R-:W-:-:S05]  /*2440*/  LEA R12, R0, R14, 0x7 ;  /* 0x0000000e000c7211 */ /* 0x008fca00078e38ff */
[----:B------:R-:W-:Y:S02]  /*2450*/  IMAD R11, R3, 0x2, R12 ;  /* 0x00000002030b7824 */ /* 0x000fe400078e020c */
[----:B----4-:R-:W-:Y:S02]  /*2460*/  IMAD R14, R0, 0x80, R13 ;  /* 0x00000080000e7824 */ /* 0x010fe400078e020d */
[C---:B------:R-:W-:Y:S02]  /*2470*/  IMAD R17, R11.reuse, 0x4, R16 ;  /* 0x000000040b117824 */ /* 0x040fe400078e0210 */
[----:B------:R-:W-:Y:S01]  /*2480*/  IMAD R190, R11, 0x4, R18 ;  /* 0x000000040bbe7824 */ /* 0x000fe200078e0212 */
[----:B------:R-:W-:Y:S02]  /*2490*/  LEA R13, R3, R14, 0x1 ;  /* 0x0000000e030d7211 */ /* 0x000fe400078e08ff */
[C---:B------:R-:W-:Y:S02]  /*24a0*/  LEA R14, R19.reuse, R16, 0x2 ;  /* 0x00000010130e7211 */ /* 0x040fe400078e10ff */
[----:B------:R-:W-:Y:S01]  /*24b0*/  LEA R11, R19, R18, 0x2 ;  /* 0x00000012130b7211 */ /* 0x000fe200078e10ff */
[----:B------:R-:W-:-:S02]  /*24c0*/  IMAD R15, R13, 0x4, R16 ;  /* 0x000000040d0f7824 */ /* 0x000fc400078e0210 */
        /* <DEDUP_REMOVED lines=10> */
.L_x_3521:
[----:B------:R1:W1:Y:S01]  /*2570*/  SYNCS.PHASECHK.TRANS64.TRYWAIT P1, [R6+URZ+0x26830], R21 ;  /* 0x02683015060075a7 */ /* 0x000262000802017f */
[----:B------:R-:W-:Y:S05]  /*2580*/  @!P0 BRA `(.L_x_3522) ;  /* 0x0000000000048947 */ /* 0x000fea0003800000 */
[----:B------:R-:W-:Y:S01]  /*2590*/  BPT.TRAP 0x1 ;  /* 0x000000040000795c */ /* 0x000fe20000300000 */
.L_x_3522:
[----:B------:R-:W-:-:S05]  /*25a0*/  VIADD R13, R16, 0x14000 ;  /* 0x00014000100d7836 */ /* 0x000fca0000000000 */
[----:B------:R-:W-:-:S04]  /*25b0*/  SHF.R.U32.HI R13, RZ, 0x4, R13 ;  /* 0x00000004ff0d7819 */ /* 0x000fc8000001160d */
[----:B------:R-:W-:-:S04]  /*25c0*/  LOP3.LUT R13, R13, 0x3fff, RZ, 0xc0, !PT ;  /* 0x00003fff0d0d7812 */ /* 0x000fc800078ec0ff */
[----:B------:R-:W-:Y:S01]  /*25d0*/  LOP3.LUT R19, R13, 0x10000, RZ, 0xfc, !PT ;  /* 0x000100000d137812 */ /* 0x000fe200078efcff */
[----:B-1----:R-:W-:Y:S06]  /*25e0*/  @P1 BRA `(.L_x_3523) ;  /* 0x0000000000081947 */ /* 0x002fec0003800000 */
[----:B------:R-:W1:Y:S02]  /*25f0*/  SYNCS.PHASECHK.TRANS64.TRYWAIT P1, [R6+URZ+0x26830], R21 ;  /* 0x02683015060075a7 */ /* 0x000e64000802017f */
[----:B-1----:R-:W-:Y:S05]  /*2600*/  @!P1 BRA `(.L_x_3524) ;  /* 0x000000cc00d09947 */ /* 0x002fea0003800000 */
.L_x_3523:
        /* <DEDUP_REMOVED lines=17> */
[----:B------:R-:W-:-:S02]  /*2720*/  IMAD.MOV.U32 R92, RZ, RZ, -0x2 ;  /* 0xfffffffeff5c7424 */ /* 0x000fc400078e00ff */
        /* <DEDUP_REMOVED lines=23> */
[----:B--2---:R-:W-:Y:S01]  /*28a0*/  FMUL.FTZ R21, R76, UR10 ;  /* 0x0000000a4c157c20 */ /* 0x004fe20008410000 */
        /* <DEDUP_REMOVED lines=30> */
[----:B------:R-:W-:Y:S01]  /*2a90*/  VIADD R118, R9, 0xc ;  /* 0x0000000c09767836 */ /* 0x000fe20000000000 */
[----:B------:R-:W-:Y:S01]  /*2aa0*/  SHFL.IDX PT, R227, R17, R199, 0x1f ;  /* 0x00001fc711e37589 */ /* 0x000fe200000e0000 */
[----:B------:R-:W-:Y:S01]  /*2ab0*/  IMAD R236, R0, 0x300, R13 ;  /* 0x0000030000ec7824 */ /* 0x000fe200078e020d */
[----:B------:R-:W3:Y:S01]  /*2ac0*/  MUFU.TANH R82, R82 ;  /* 0x0000005200527308 */ /* 0x000ee20000002400 */
[----:B------:R-:W-:Y:S01]  /*2ad0*/  FMUL.FTZ R115, R115, UR10 ;  /* 0x0000000a73737c20 */ /* 0x000fe20008410000 */
[----:B------:R-:W3:Y:S06]  /*2ae0*/  SHFL.IDX PT, R225, R17, R118, 0x1f ;  /* 0x00001f7611e17589 */ /* 0x000eec00000e0000 */
[----:B------:R-:W3:Y:S08]  /*2af0*/  MUFU.TANH R85, R85 ;  /* 0x0000005500557308 */ /* 0x000ef00000002400 */
        /* <DEDUP_REMOVED lines=10> */
[----:B------:R-:W-:Y:S01]  /*2ba0*/  UIADD3 UR4, UR9, 0x4, URZ ;  /* 0x0000000409047890 */ /* 0x000fe2000fffe03f */
[----:B------:R-:W-:Y:S01]  /*2bb0*/  UMOV UR7, 0x40000040 ;  /* 0x4000004000077882 */ /* 0x000fe20000000000 */
[----:B------:R-:W-:Y:S02]  /*2bc0*/  UMOV UR5, 0x40000040 ;  /* 0x4000004000057882 */ /* 0x000fe40000000000 */
        /* <DEDUP_REMOVED lines=11> */
[----:B------:R-:W3:Y:S01]  /*2c80*/  MUFU.TANH R87, R87 ;  /* 0x0000005700577308 */ /* 0x000ee20000002400 */
[----:B------:R-:W-:-:S02]  /*2c90*/  WARPGROUP.DEPBAR.LE gsb0, 0x0 ;  /* 0x00008000000079c5 */ /* 0x000fc40000010000 */
[----:B------:R-:W-:-:S05]  /*2ca0*/  WARPGROUP.ARRIVE ;  /* 0x00000000000079c5 */ /* 0x000fca0000000000 */
[----:B------:R-:W-:Y:S01]  /*2cb0*/  MUFU.TANH R88, R88 ;  /* 0x0000005800587308 */ /* 0x000fe20000002400 */
[----:B------:R-:W-:Y:S01]  /*2cc0*/  HGMMA.64x96x16.F32.BF16 R24, gdesc[UR4], R24, gsb0 ;  /* 0x01600000041879f0 */ /* 0x000fe20008001818 */
[----:B------:R-:W-:Y:S02]  /*2cd0*/  UIMAD UR4, UR45, -0x60, UR43 ;  /* 0xffffffa02d0478a4 */ /* 0x000fe4000f8e022b */
[----:B------:R-:W-:-:S04]  /*2ce0*/  UIADD3 UR6, UR8, 0x6, URZ ;  /* 0x0000000608067890 */ /* 0x000fc8000fffe03f */
[----:B------:R-:W3:Y:S01]  /*2cf0*/  MUFU.TANH R89, R89 ;  /* 0x0000005900597308 */ /* 0x000ee20000002400 */
[----:B------:R-:W-:Y:S01]  /*2d00*/  UMOV UR7, 0x40000040 ;  /* 0x4000004000077882 */ /* 0x000fe20000000000 */
[----:B------:R-:W-:Y:S01]  /*2d10*/  UMOV UR5, 0x40000040 ;  /* 0x4000004000057882 */ /* 0x000fe20000000000 */
[----:B------:R-:W-:Y:S01]  /*2d20*/  IMAD R93, R3, R92, UR4 ;  /* 0x00000004035d7e24 */ /* 0x000fe2000f8e025c */
[----:B------:R-:W-:-:S03]  /*2d30*/  UIADD3 UR4, UR9, 0x6, URZ ;  /* 0x0000000609047890 */ /* 0x000fc6000fffe03f */
[----:B------:R-:W-:Y:S01]  /*2d40*/  IMAD.IADD R93, R93, 0x1, -R8 ;  /* 0x000000015d5d7824 */ /* 0x000fe200078e0a08 */
[----:B------:R-:W3:Y:S04]  /*2d50*/  MUFU.TANH R91, R91 ;  /* 0x0000005b005b7308 */ /* 0x000ee80000002400 */
[C---:B------:R-:W-:Y:S02]  /*2d60*/  SEL R103, R93.reuse, 0x60, P2 ;  /* 0x000000605d677807 */ /* 0x040fe40001000000 */
[----:B------:R-:W-:Y:S02]  /*2d70*/  IADD3 R97, R93, 0x8, RZ ;  /* 0x000000085d617810 */ /* 0x000fe40007ffe0ff */
[C---:B------:R-:W-:Y:S01]  /*2d80*/  ISETP.GT.AND P6, PT, R103.reuse, RZ, PT ;  /* 0x000000ff6700720c */ /* 0x040fe20003fc4270 */
[----:B------:R-:W3:Y:S01]  /*2d90*/  MUFU.TANH R90, R90 ;  /* 0x0000005a005a7308 */ /* 0x000ee20000002400 */
[----:B------:R-:W-:-:S02]  /*2da0*/  ISETP.GT.AND P5, PT, R103, 0x1, PT ;  /* 0x000000016700780c */ /* 0x000fc40003fa4270 */
[C---:B------:R-:W-:Y:S02]  /*2db0*/  ISETP.GT.AND P4, PT, R103.reuse, 0x10, PT ;  /* 0x000000106700780c */ /* 0x040fe40003f84270 */
[----:B-1----:R-:W-:Y:S02]  /*2dc0*/  FSEL R113, R192, -INF , !P6 ;  /* 0xff800000c0717808 */ /* 0x002fe40007000000 */
[----:B--2---:R-:W-:Y:S01]  /*2dd0*/  FSEL R197, R18, -INF , !P5 ;  /* 0xff80000012c57808 */ /* 0x004fe20006800000 */
[----:B------:R-:W1:Y:S01]  /*2de0*/  MUFU.TANH R184, R184 ;  /* 0x000000b800b87308 */ /* 0x000e620000002400 */
[C---:B------:R-:W-:Y:S02]  /*2df0*/  ISETP.GT.AND P6, PT, R103.reuse, 0x11, PT ;  /* 0x000000116700780c */ /* 0x040fe40003fc4270 */
[----:B------:R-:W-:Y:S02]  /*2e00*/  ISETP.GT.AND P5, PT, R103, 0x18, PT ;  /* 0x000000186700780c */ /* 0x000fe40003fa4270 */
[----:B-----5:R-:W-:-:S02]  /*2e10*/  FSEL R94, R73, -INF , !P4 ;  /* 0xff800000495e7808 */ /* 0x020fc40006000000 */
[----:B------:R-:W-:Y:S01]  /*2e20*/  ISETP.GT.AND P4, PT, R103, 0x21, PT ;  /* 0x000000216700780c */ /* 0x000fe20003f84270 */
[----:B------:R-:W2:Y:S01]  /*2e30*/  MUFU.TANH R187, R187 ;  /* 0x000000bb00bb7308 */ /* 0x000ea20000002400 */
[----:B----4-:R-:W-:Y:S02]  /*2e40*/  FSEL R93, R74, -INF , !P6 ;  /* 0xff8000004a5d7808 */ /* 0x010fe40007000000 */
[----:B---3--:R-:W-:Y:S02]  /*2e50*/  FSEL R95, R77, -INF , !P5 ;  /* 0xff8000004d5f7808 */ /* 0x008fe40006800000 */
[C---:B------:R-:W-:Y:S02]  /*2e60*/  ISETP.GT.AND P6, PT, R103.reuse, 0x28, PT ;  /* 0x000000286700780c */ /* 0x040fe40003fc4270 */
[----:B------:R-:W-:Y:S01]  /*2e70*/  ISETP.GT.AND P5, PT, R103, 0x29, PT ;  /* 0x000000296700780c */ /* 0x000fe20003fa4270 */
[----:B------:R-:W3:Y:S01]  /*2e80*/  MUFU.TANH R188, R188 ;  /* 0x000000bc00bc7308 */ /* 0x000ee20000002400 */
[----:B------:R-:W-:-:S02]  /*2e90*/  FSEL R98, R82, -INF , !P4 ;  /* 0xff80000052627808 */ /* 0x000fc40006000000 */
[----:B------:R-:W-:Y:S02]  /*2ea0*/  SEL R193, R97, 0x60, P1 ;  /* 0x0000006061c17807 */ /* 0x000fe40000800000 */
[----:B------:R-:W-:Y:S02]  /*2eb0*/  ISETP.GT.AND P4, PT, R103, 0x38, PT ;  /* 0x000000386700780c */ /* 0x000fe40003f84270 */
[----:B------:R-:W-:Y:S01]  /*2ec0*/  FSEL R96, R85, -INF , !P6 ;  /* 0xff80000055607808 */ /* 0x000fe20007000000 */
[----:B------:R-:W4:Y:S01]  /*2ed0*/  MUFU.TANH R189, R189 ;  /* 0x000000bd00bd7308 */ /* 0x000f220000002400 */
[----:B------:R-:W-:Y:S02]  /*2ee0*/  FSEL R97, R86, -INF , !P5 ;  /* 0xff80000056617808 */ /* 0x000fe40006800000 */
[----:B------:R-:W-:Y:S02]  /*2ef0*/  ISETP.GT.AND P6, PT, R103, 0x39, PT ;  /* 0x000000396700780c */ /* 0x000fe40003fc4270 */
[----:B------:R-:W-:-:S02]  /*2f00*/  ISETP.GT.AND P5, PT, R193, RZ, PT ;  /* 0x000000ffc100720c */ /* 0x000fc40003fa4270 */
[----:B------:R-:W-:Y:S01]  /*2f10*/  FSEL R100, R185, -INF , !P4 ;  /* 0xff800000b9647808 */ /* 0x000fe20006000000 */
[----:B------:R-:W5:Y:S01]  /*2f20*/  MUFU.TANH R105, R105 ;  /* 0x0000006900697308 */ /* 0x000f620000002400 */
[----:B------:R-:W-:Y:S02]  /*2f30*/  ISETP.GT.AND P4, PT, R193, 0x1, PT ;  /* 0x00000001c100780c */ /* 0x000fe40003f84270 */
[----:B------:R-:W-:Y:S02]  /*2f40*/  FSEL R223, R186, -INF , !P6 ;  /* 0xff800000badf7808 */ /* 0x000fe40007000000 */
[C---:B------:R-:W-:Y:S01]  /*2f50*/  FSEL R226, R19.reuse, -INF , !P5 ;  /* 0xff80000013e27808 */ /* 0x040fe20006800000 */
[----:B------:R-:W-:Y:S01]  /*2f60*/  FFMA.FTZ R19, -R19, R19, 1 ;  /* 0x3f80000013137423 */ /* 0x000fe20000010113 */
[C---:B------:R-:W-:Y:S01]  /*2f70*/  ISETP.GT.AND P6, PT, R193.reuse, 0x8, PT ;  /* 0x00000008c100780c */ /* 0x040fe20003fc4270 */
[----:B------:R-:W5:Y:S01]  /*2f80*/  MUFU.TANH R108, R108 ;  /* 0x0000006c006c7308 */ /* 0x000f620000002400 */
[----:B------:R-:W-:-:S02]  /*2f90*/  ISETP.GT.AND P5, PT, R193, 0x9, PT ;  /* 0x00000009c100780c */ /* 0x000fc40003fa4270 */
[----:B------:R-:W-:Y:S02]  /*2fa0*/  FSEL R224, R20, -INF , !P4 ;  /* 0xff80000014e07808 */ /* 0x000fe40006000000 */
[----:B------:R-:W-:Y:S02]  /*2fb0*/  ISETP.GT.AND P4, PT, R193, 0x10, PT ;  /* 0x00000010c100780c */ /* 0x000fe40003f84270 */
[----:B------:R-:W-:Y:S01]  /*2fc0*/  FSEL R219, R23, -INF , !P6 ;  /* 0xff80000017db7808 */ /* 0x000fe20007000000 */
[----:B------:R-:W5:Y:S01]  /*2fd0*/  MUFU.TANH R109, R109 ;  /* 0x0000006d006d7308 */ /* 0x000f620000002400 */
[----:B------:R-:W-:Y:S02]  /*2fe0*/  FSEL R221, R72, -INF , !P5 ;  /* 0xff80000048dd7808 */ /* 0x000fe40006800000 */
[----:B------:R-:W-:Y:S02]  /*2ff0*/  ISETP.GT.AND P3, PT, R103, 0x8, PT ;  /* 0x000000086700780c */ /* 0x000fe40003f64270 */
[----:B------:R-:W-:-:S02]  /*3000*/  ISETP.GT.AND P6, PT, R193, 0x11, PT ;  /* 0x00000011c100780c */ /* 0x000fc40003fc4270 */
[----:B------:R-:W-:Y:S01]  /*3010*/  ISETP.GT.AND P5, PT, R193, 0x18, PT ;  /* 0x00000018c100780c */ /* 0x000fe20003fa4270 */
[----:B------:R-:W-:Y:S01]  /*3020*/  MUFU.TANH R106, R106 ;  /* 0x0000006a006a7308 */ /* 0x000fe20000002400 */
[----:B------:R-:W-:Y:S02]  /*3030*/  FSEL R209, R75, -INF , !P4 ;  /* 0xff8000004bd17808 */ /* 0x000fe40006000000 */
[----:B------:R-:W-:Y:S02]  /*3040*/  ISETP.GT.AND P2, PT, R103, 0x9, PT ;  /* 0x000000096700780c */ /* 0x000fe40003f44270 */
[----:B------:R-:W-:Y:S02]  /*3050*/  ISETP.GT.AND P4, PT, R193, 0x19, PT ;  /* 0x00000019c100780c */ /* 0x000fe40003f84270 */
[----:B------:R-:W-:Y:S01]  /*3060*/  FSEL R198, R21, -INF , !P3 ;  /* 0xff80000015c67808 */ /* 0x000fe20005800000 */
[----:B------:R-:W-:Y:S01]  /*3070*/  MUFU.TANH R107, R107 ;  /* 0x0000006b006b7308 */ /* 0x000fe20000002400 */
[----:B------:R-:W-:-:S02]  /*3080*/  FSEL R208, R76, -INF , !P6 ;  /* 0xff8000004cd07808 */ /* 0x000fc40007000000 */
[----:B------:R-:W-:Y:S02]  /*3090*/  FSEL R205, R79, -INF , !P5 ;  /* 0xff8000004fcd7808 */ /* 0x000fe40006800000 */
[----:B------:R-:W-:Y:S02]  /*30a0*/  ISETP.GT.AND P3, PT, R103, 0x19, PT ;  /* 0x000000196700780c */ /* 0x000fe40003f64270 */
[C---:B------:R-:W-:Y:S01]  /*30b0*/  ISETP.GT.AND P6, PT, R193.reuse, 0x20, PT ;  /* 0x00000020c100780c */ /* 0x040fe20003fc4270 */
[----:B------:R-:W5:Y:S01]  /*30c0*/  MUFU.TANH R112, R112 ;  /* 0x0000007000707308 */ /* 0x000f620000002400 */
[----:B------:R-:W-:Y:S02]  /*30d0*/  WARPGROUP.DEPBAR.LE gsb0, 0x0 ;  /* 0x00008000000079c5 */ /* 0x000fe40000010000 */
[----:B------:R-:W1:Y:S01]  /*30e0*/  LDS R190, [R190+0x380] ;  /* 0x00038000bebe7984 */ /* 0x000e620000000800 */
[----:B------:R-:W-:Y:S01]  /*30f0*/  WARPGROUP.ARRIVE ;  /* 0x00000000000079c5 */ /* 0x000fe20000000000 */
[----:B------:R-:W-:-:S02]  /*3100*/  ISETP.GT.AND P5, PT, R193, 0x21, PT ;  /* 0x00000021c100780c */ /* 0x000fc40003fa4270 */
[----:B------:R-:W-:Y:S01]  /*3110*/  FSEL R200, R22, -INF , !P2 ;  /* 0xff80000016c87808 */ /* 0x000fe20005000000 */
[----:B------:R-:W5:Y:S01]  /*3120*/  MUFU.TANH R110, R110 ;  /* 0x0000006e006e7308 */ /* 0x000f620000002400 */
[----:B------:R-:W-:Y:S01]  /*3130*/  FSEL R207, R80, -INF , !P4 ;  /* 0xff80000050cf7808 */ /* 0x000fe20006000000 */
[----:B------:R-:W-:Y:S01]  /*3140*/  HGMMA.64x96x16.F32.BF16 R24, gdesc[UR4], R24, gsb0 ;  /* 0x01600000041879f0 */ /* 0x000fe20008001818 */
[----:B------:R-:W-:Y:S01]  /*3150*/  ISETP.GT.AND P2, PT, R103, 0x20, PT ;  /* 0x000000206700780c */ /* 0x000fe20003f44270 */
[----:B------:R-:W-:Y:S01]  /*3160*/  ULDC UR4, c[0x0][0x744] ;  /* 0x0001d10000047ab9 */ /* 0x000fe20000000800 */
[----:B------:R-:W-:Y:S01]  /*3170*/  ISETP.GT.AND P4, PT, R193, 0x28, PT ;  /* 0x00000028c100780c */ /* 0x000fe20003f84270 */
[--C-:B------:R-:W-:Y:S01]  /*3180*/  FFMA.FTZ R113, R113, UR4, -R104.reuse ;  /* 0x0000000471717c23 */ /* 0x100fe20008010868 */
[----:B------:R-:W-:Y:S01]  /*3190*/  FSEL R92, R78, -INF , !P3 ;  /* 0xff8000004e5c7808 */ /* 0x000fe20005800000 */
[----:B------:R-:W5:Y:S01]  /*31a0*/  MUFU.TANH R111, R111 ;  /* 0x0000006f006f7308 */ /* 0x000f620000002400 */
[----:B------:R-:W-:Y:S01]  /*31b0*/  FSEL R222, R83, -INF , !P6 ;  /* 0xff80000053de7808 */ /* 0x000fe20007000000 */
[----:B------:R-:W-:Y:S01]  /*31c0*/  FFMA.FTZ R104, R226, UR4, -R104 ;  /* 0x00000004e2687c23 */ /* 0x000fe20008010868 */
[----:B------:R-:W-:Y:S01]  /*31d0*/  FSEL R203, R84, -INF , !P5 ;  /* 0xff80000054cb7808 */ /* 0x000fe20006800000 */
[----:B------:R-:W-:Y:S01]  /*31e0*/  FFMA.FTZ R221, R221, UR4, -R225 ;  /* 0x00000004dddd7c23 */ /* 0x000fe200080108e1 */
[----:B------:R-:W-:Y:S01]  /*31f0*/  ISETP.GT.AND P3, PT, R103, 0x30, PT ;  /* 0x000000306700780c */ /* 0x000fe20003f64270 */
[--C-:B------:R-:W-:Y:S01]  /*3200*/  FFMA.FTZ R94, R94, UR4, -R227.reuse ;  /* 0x000000045e5e7c23 */ /* 0x100fe200080108e3 */
[C---:B------:R-:W-:Y:S01]  /*3210*/  ISETP.GT.AND P6, PT, R193.reuse, 0x29, PT ;  /* 0x00000029c100780c */ /* 0x040fe20003fc4270 */
[----:B------:R-:W5:Y:S01]  /*3220*/  MUFU.TANH R114, R114 ;  /* 0x0000007200727308 */ /* 0x000f620000002400 */
[----:B------:R-:W-:Y:S01]  /*3230*/  ISETP.GT.AND P5, PT, R193, 0x30, PT ;  /* 0x00000030c100780c */ /* 0x000fe20003fa4270 */
[----:B------:R-:W-:Y:S01]  /*3240*/  FFMA.FTZ R209, R209, UR4, -R227 ;  /* 0x00000004d1d17c23 */ /* 0x000fe200080108e3 */
[----:B------:R-:W-:Y:S01]  /*3250*/  FSEL R206, R81, -INF , !P2 ;  /* 0xff80000051ce7808 */ /* 0x000fe20005000000 */
[----:B------:R-:W2:Y:S01]  /*3260*/  SHFL.IDX PT, R227, R15, R118, 0x1f ;  /* 0x00001f760fe37589 */ /* 0x000ea200000e0000 */
[----:B------:R-:W-:-:S02]  /*3270*/  FSEL R204, R87, -INF , !P4 ;  /* 0xff80000057cc7808 */ /* 0x000fc40006000000 */
[----:B------:R-:W-:Y:S01]  /*3280*/  ISETP.GT.AND P2, PT, R103, 0x31, PT ;  /* 0x000000316700780c */ /* 0x000fe20003f44270 */
[----:B------:R-:W5:Y:S01]  /*3290*/  MUFU.EX2 R113, R113 ;  /* 0x0000007100717308 */ /* 0x000f620000000800 */
[----:B------:R-:W-:Y:S02]  /*32a0*/  ISETP.GT.AND P4, PT, R193, 0x31, PT ;  /* 0x00000031c100780c */ /* 0x000fe40003f84270 */
[----:B------:R-:W-:Y:S02]  /*32b0*/  FSEL R230, R89, -INF , !P3 ;  /* 0xff80000059e67808 */ /* 0x000fe40005800000 */
[----:B------:R-:W-:Y:S02]  /*32c0*/  FSEL R202, R88, -INF , !P6 ;  /* 0xff80000058ca7808 */ /* 0x000fe40007000000 */
[----:B------:R-:W-:Y:S01]  /*32d0*/  FSEL R218, R91, -INF , !P5 ;  /* 0xff8000005bda7808 */ /* 0x000fe20006800000 */
[----:B------:R-:W-:Y:S01]  /*32e0*/  MUFU.TANH R191, R191 ;  /* 0x000000bf00bf7308 */ /* 0x000fe20000002400 */
[C---:B------:R-:W-:Y:S01]  /*32f0*/  ISETP.GT.AND P1, PT, R103.reuse, 0x40, PT ;  /* 0x000000406700780c */ /* 0x040fe20003f24270 */
[----:B-1----:R-:W1:Y:S01]  /*3300*/  SHFL.IDX PT, R195, R190, R9, 0x1f ;  /* 0x00001f09bec37589 */ /* 0x002e6200000e0000 */
[----:B------:R-:W-:-:S02]  /*3310*/  ISETP.GT.AND P3, PT, R103, 0x41, PT ;  /* 0x000000416700780c */ /* 0x000fc40003f64270 */
[C---:B------:R-:W-:Y:S01]  /*3320*/  ISETP.GT.AND P6, PT, R193.reuse, 0x38, PT ;  /* 0x00000038c100780c */ /* 0x040fe20003fc4270 */
[----:B------:R-:W1:Y:S01]  /*3330*/  SHFL.IDX PT, R232, R190, R118, 0x1f ;  /* 0x00001f76bee87589 */ /* 0x000e6200000e0000 */
[----:B------:R-:W-:Y:S01]  /*3340*/  ISETP.GT.AND P5, PT, R193, 0x39, PT ;  /* 0x00000039c100780c */ /* 0x000fe20003fa4270 */
[----:B------:R-:W-:Y:S01]  /*3350*/  MUFU.TANH R115, R115 ;  /* 0x0000007300737308 */ /* 0x000fe20000002400 */
[----:B------:R-:W-:Y:S01]  /*3360*/  FSEL R99, R90, -INF , !P2 ;  /* 0xff8000005a637808 */ /* 0x000fe20005000000 */
[----:B------:R-:W-:Y:S01]  /*3370*/  SHFL.IDX PT, R233, R190, R199, 0x1f ;  /* 0x00001fc7bee97589 */ /* 0x000fe200000e0000 */
[----:B------:R-:W-:Y:S01]  /*3380*/  FSEL R217, R184, -INF , !P4 ;  /* 0xff800000b8d97808 */ /* 0x000fe20006000000 */
[--C-:B--2---:R-:W-:Y:S01]  /*3390*/  FFMA.FTZ R97, R97, UR4, -R227.reuse ;  /* 0x0000000461617c23 */ /* 0x104fe200080108e3 */
[C---:B------:R-:W-:Y:S01]  /*33a0*/  ISETP.GT.AND P2, PT, R103.reuse, 0x48, PT ;  /* 0x000000486700780c */ /* 0x040fe20003f44270 */
[----:B------:R-:W-:Y:S01]  /*33b0*/  FFMA.FTZ R202, R202, UR4, -R227 ;  /* 0x00000004caca7c23 */ /* 0x000fe200080108e3 */
[----:B------:R-:W-:Y:S01]  /*33c0*/  ISETP.GT.AND P4, PT, R103, 0x49, PT ;  /* 0x000000496700780c */ /* 0x000fe20003f84270 */
[----:B------:R-:W-:Y:S01]  /*33d0*/  MUFU.TANH R196, R196 ;  /* 0x000000c400c47308 */ /* 0x000fe20000002400 */
[----:B------:R-:W-:-:S02]  /*33e0*/  FSEL R213, R187, -INF , !P6 ;  /* 0xff800000bbd57808 */ /* 0x000fc40007000000 */
[----:B---3--:R-:W-:Y:S02]  /*33f0*/  FSEL R211, R188, -INF , !P5 ;  /* 0xff800000bcd37808 */ /* 0x008fe40006800000 */
[----:B----4-:R-:W-:Y:S02]  /*3400*/  FSEL R101, R189, -INF , !P1 ;  /* 0xff800000bd657808 */ /* 0x010fe40004800000 */
[----:B-----5:R-:W-:Y:S01]  /*3410*/  FSEL R102, R105, -INF , !P3 ;  /* 0xff80000069667808 */ /* 0x020fe20005800000 */
[----:B------:R-:W-:Y:S01]  /*3420*/  MUFU.TANH R201, R201 ;  /* 0x000000c900c97308 */ /* 0x000fe20000002400 */
[C---:B------:R-:W-:Y:S02]  /*3430*/  ISETP.GT.AND P6, PT, R103.reuse, 0x50, PT ;  /* 0x000000506700780c */ /* 0x040fe40003fc4270 */
[C---:B------:R-:W-:Y:S02]  /*3440*/  ISETP.GT.AND P5, PT, R103.reuse, 0x51, PT ;  /* 0x000000516700780c */ /* 0x040fe40003fa4270 */
[----:B------:R-:W-:-:S02]  /*3450*/  ISETP.GT.AND P1, PT, R103, 0x58, PT ;  /* 0x000000586700780c */ /* 0x000fc40003f24270 */
[----:B------:R-:W-:Y:S01]  /*3460*/  ISETP.GT.AND P3, PT, R103, 0x59, PT ;  /* 0x000000596700780c */ /* 0x000fe20003f64270 */
[----:B------:R-:W2:Y:S01]  /*3470*/  MUFU.EX2 R104, R104 ;  /* 0x0000006800687308 */ /* 0x000ea20000000800 */
[----:B------:R-:W-:Y:S02]  /*3480*/  FSEL R103, R108, -INF , !P2 ;  /* 0xff8000006c677808 */ /* 0x000fe40005000000 */
[----:B------:R-:W-:Y:S02]  /*3490*/  FSEL R235, R109, -INF , !P4 ;  /* 0xff8000006deb7808 */ /* 0x000fe40006000000 */
[C---:B------:R-:W-:Y:S02]  /*34a0*/  ISETP.GT.AND P2, PT, R193.reuse, 0x40, PT ;  /* 0x00000040c100780c */ /* 0x040fe40003f44270 */
[----:B------:R-:W-:Y:S01]  /*34b0*/  ISETP.GT.AND P4, PT, R193, 0x41, PT ;  /* 0x00000041c100780c */ /* 0x000fe20003f84270 */
[----:B------:R-:W-:Y:S01]  /*34c0*/  MUFU.EX2 R94, R94 ;  /* 0x0000005e005e7308 */ /* 0x000fe20000000800 */
[----:B------:R-:W-:-:S02]  /*34d0*/  FSEL R220, R112, -INF , !P6 ;  /* 0xff80000070dc7808 */ /* 0x000fc40007000000 */
[----:B------:R-:W-:Y:S02]  /*34e0*/  FSEL R214, R106, -INF , !P2 ;  /* 0xff8000006ad67808 */ /* 0x000fe40005000000 */
[----:B------:R-:W-:Y:S02]  /*34f0*/  FSEL R216, R107, -INF , !P4 ;  /* 0xff8000006bd87808 */ /* 0x000fe40006000000 */
[C---:B------:R-:W-:Y:S01]  /*3500*/  ISETP.GT.AND P6, PT, R193.reuse, 0x48, PT ;  /* 0x00000048c100780c */ /* 0x040fe20003fc4270 */
[----:B------:R-:W-:Y:S02]  /*3510*/  WARPGROUP.DEPBAR.LE gsb0, 0x0 ;  /* 0x00008000000079c5 */ /* 0x000fe40000010000 */
[C---:B------:R-:W-:Y:S01]  /*3520*/  ISETP.GT.AND P2, PT, R193.reuse, 0x49, PT ;  /* 0x00000049c100780c */ /* 0x040fe20003f44270 */
[--C-:B-1----:R-:W-:Y:S01]  /*3530*/  FADD.FTZ R194, R24, -R195.reuse ;  /* 0x800000c318c27221 */ /* 0x102fe20000010000 */
[----:B------:R-:W-:Y:S01]  /*3540*/  ISETP.GT.AND P4, PT, R193, 0x50, PT ;  /* 0x00000050c100780c */ /* 0x000fe20003f84270 */
[----:B------:R-:W-:Y:S01]  /*3550*/  FFMA.FTZ R24, -R192, R192, 1 ;  /* 0x3f800000c0187423 */ /* 0x000fe200000101c0 */
[----:B------:R-:W-:Y:S01]  /*3560*/  FSEL R215, R110, -INF , !P6 ;  /* 0xff8000006ed77808 */ /* 0x000fe20007000000 */
[----:B------:R-:W-:Y:S01]  /*3570*/  FMUL.FTZ R192, R116, UR10 ;  /* 0x0000000a74c07c20 */ /* 0x000fe20008410000 */
[----:B------:R-:W-:Y:S01]  /*3580*/  FSEL R210, R111, -INF , !P2 ;  /* 0xff8000006fd27808 */ /* 0x000fe20005000000 */
[----:B------:R-:W-:Y:S01]  /*3590*/  FADD.FTZ R195, R26, -R195 ;  /* 0x800000c31ac37221 */ /* 0x000fe20000010000 */
[----:B------:R-:W-:Y:S01]  /*35a0*/  FSEL R212, R114, -INF , !P4 ;  /* 0xff80000072d47808 */ /* 0x000fe20006000000 */
[----:B------:R-:W-:Y:S01]  /*35b0*/  FFMA.FTZ R26, R200, UR4, -R225 ;  /* 0x00000004c81a7c23 */ /* 0x000fe200080108e1 */
[----:B------:R-:W-:Y:S01]  /*35c0*/  ISETP.GT.AND P6, PT, R193, 0x51, PT ;  /* 0x00000051c100780c */ /* 0x000fe20003fc4270 */
[----:B------:R-:W-:Y:S01]  /*35d0*/  VIADD R200, R9, 0x1c ;  /* 0x0000001c09c87836 */ /* 0x000fe20000000000 */
[C---:B------:R-:W-:Y:S01]  /*35e0*/  ISETP.GT.AND P2, PT, R193.reuse, 0x58, PT ;  /* 0x00000058c100780c */ /* 0x040fe20003f44270 */
[----:B------:R-:W-:Y:S01]  /*35f0*/  SHFL.IDX PT, R225, R15, R9, 0x1f ;  /* 0x00001f090fe17589 */ /* 0x000fe200000e0000 */
[----:B------:R-:W-:Y:S01]  /*3600*/  ISETP.GT.AND P4, PT, R193, 0x59, PT ;  /* 0x00000059c100780c */ /* 0x000fe20003f84270 */
[----:B------:R-:W-:Y:S01]  /*3610*/  FMUL.FTZ R193, R113, R194 ;  /* 0x000000c271c17220 */ /* 0x000fe20000410000 */
[----:B------:R-:W-:Y:S01]  /*3620*/  FMUL.FTZ R194, R117, UR10 ;  /* 0x0000000a75c27c20 */ /* 0x000fe20008410000 */
[C---:B------:R-:W-:Y:S01]  /*3630*/  VIADD R117, R9.reuse, 0x8 ;  /* 0x0000000809757836 */ /* 0x040fe20000000000 */
[----:B------:R-:W1:Y:S01]  /*3640*/  SHFL.IDX PT, R229, R17, R200, 0x1f ;  /* 0x00001fc811e57589 */ /* 0x000e6200000e0000 */
[----:B------:R-:W-:Y:S01]  /*3650*/  FMUL.FTZ R116, R24, R193 ;  /* 0x000000c118747220 */ /* 0x000fe20000410000 */
[----:B------:R-:W-:Y:S01]  /*3660*/  VIADD R193, R9, 0x4 ;  /* 0x0000000409c17836 */ /* 0x000fe20000000000 */
[----:B------:R-:W3:Y:S01]  /*3670*/  MUFU.TANH R192, R192 ;  /* 0x000000c000c07308 */ /* 0x000ee20000002400 */
[----:B------:R-:W4:Y:S04]  /*3680*/  SHFL.IDX PT, R228, R17, R117, 0x1f ;  /* 0x00001f7511e47589 */ /* 0x000f2800000e0000 */
[----:B------:R-:W5:Y:S03]  /*3690*/  SHFL.IDX PT, R24, R17, R193, 0x1f ;  /* 0x00001fc111187589 */ /* 0x000f6600000e0000 */
[----:B------:R-:W3:Y:S01]  /*36a0*/  MUFU.TANH R194, R194 ;  /* 0x000000c200c27308 */ /* 0x000ee20000002400 */
[----:B------:R-:W3:Y:S04]  /*36b0*/  SHFL.IDX PT, R227, R14, R117, 0x1f ;  /* 0x00001f750ee37589 */ /* 0x000ee800000e0000 */
[----:B------:R-:W3:Y:S01]  /*36c0*/  SHFL.IDX PT, R234, R190, R193, 0x1f ;  /* 0x00001fc1beea7589 */ /* 0x000ee200000e0000 */
[----:B--2---:R-:W-:Y:S01]  /*36d0*/  FMUL.FTZ R195, R104, R195 ;  /* 0x000000c368c37220 */ /* 0x004fe20000410000 */
[----:B------:R-:W-:Y:S01]  /*36e0*/  FADD.FTZ R29, R29, -R232 ;  /* 0x800000e81d1d7221 */ /* 0x000fe20000010000 */
[----:B------:R-:W-:Y:S01]  /*36f0*/  MUFU.EX2 R26, R26 ;  /* 0x0000001a001a7308 */ /* 0x000fe20000000800 */
[----:B------:R-:W-:Y:S01]  /*3700*/  LDS R12, [R12+0x380] ;  /* 0x000380000c0c7984 */ /* 0x000fe20000000800 */
[--C-:B-1----:R-:W-:Y:S01]  /*3710*/  FFMA.FTZ R92, R92, UR4, -R229.reuse ;  /* 0x000000045c5c7c23 */ /* 0x102fe200080108e5 */
[----:B------:R-:W-:Y:S01]  /*3720*/  FFMA.FTZ R207, R207, UR4, -R229 ;  /* 0x00000004cfcf7c23 */ /* 0x000fe200080108e5 */
[--C-:B------:R-:W-:Y:S01]  /*3730*/  FFMA.FTZ R229, R206, UR4, -R225.reuse ;  /* 0x00000004cee57c23 */ /* 0x100fe200080108e1 */
[----:B------:R-:W-:Y:S01]  /*3740*/  FFMA.FTZ R206, R222, UR4, -R225 ;  /* 0x00000004dece7c23 */ /* 0x000fe200080108e1 */
[--C-:B----4-:R-:W-:Y:S01]  /*3750*/  FFMA.FTZ R198, R198, UR4, -R228.reuse ;  /* 0x00000004c6c67c23 */ /* 0x110fe200080108e4 */
[----:B------:R-:W-:Y:S01]  /*3760*/  FFMA.FTZ R219, R219, UR4, -R228 ;  /* 0x00000004dbdb7c23 */ /* 0x000fe200080108e4 */
[----:B------:R-:W-:Y:S01]  /*3770*/  MUFU.EX2 R209, R209 ;  /* 0x000000d100d17308 */ /* 0x000fe20000000800 */
[----:B------:R-:W1:Y:S01]  /*3780*/  SHFL.IDX PT, R228, R15, R117, 0x1f ;  /* 0x00001f750fe47589 */ /* 0x000e6200000e0000 */
[--C-:B-----5:R-:W-:Y:S01]  /*3790*/  FFMA.FTZ R119, R197, UR4, -R24.reuse ;  /* 0x00000004c5777c23 */ /* 0x120fe20008010818 */
[----:B------:R-:W-:Y:S01]  /*37a0*/  FFMA.FTZ R224, R224, UR4, -R24 ;  /* 0x00000004e0e07c23 */ /* 0x000fe20008010818 */
[----:B------:R-:W-:-:S02]  /*37b0*/  VIADD R197, R9, 0x14 ;  /* 0x0000001409c57836 */ /* 0x000fc40000000000 */
[--C-:B---3--:R-:W-:Y:S01]  /*37c0*/  FFMA.FTZ R103, R103, UR4, -R227.reuse ;  /* 0x0000000467677c23 */ /* 0x108fe200080108e3 */
[----:B------:R-:W-:Y:S01]  /*37d0*/  FFMA.FTZ R215, R215, UR4, -R227 ;  /* 0x00000004d7d77c23 */ /* 0x000fe200080108e3 */
[----:B------:R2:W-:Y:S01]  /*37e0*/  MUFU.EX2 R24, R198 ;  /* 0x000000c600187308 */ /* 0x0005e20000000800 */
[----:B------:R-:W3:Y:S04]  /*37f0*/  SHFL.IDX PT, R231, R17, R197, 0x1f ;  /* 0x00001fc511e77589 */ /* 0x000ee800000e0000 */
[----:B------:R-:W4:Y:S01]  /*3800*/  SHFL.IDX PT, R225, R15, R197, 0x1f ;  /* 0x00001fc50fe17589 */ /* 0x000f2200000e0000 */
[----:B------:R-:W-:Y:S01]  /*3810*/  FMUL.FTZ R195, R19, R195 ;  /* 0x000000c313c37220 */ /* 0x000fe20000410000 */
[----:B------:R-:W-:Y:S01]  /*3820*/  FADD.FTZ R232, R31, -R232 ;  /* 0x800000e81fe87221 */ /* 0x000fe20000010000 */
[----:B------:R-:W-:Y:S01]  /*3830*/  FADD.FTZ R27, R27, -R234 ;  /* 0x800000ea1b1b7221 */ /* 0x000fe20000010000 */
[----:B--2---:R-:W-:-:S02]  /*3840*/  VIADD R198, R9, 0x18 ;  /* 0x0000001809c67836 */ /* 0x004fc40000000000 */
[--C-:B------:R-:W-:Y:S01]  /*3850*/  FADD.FTZ R32, R32, -R233.reuse ;  /* 0x800000e920207221 */ /* 0x100fe20000010000 */
[----:B------:R-:W-:Y:S01]  /*3860*/  FADD.FTZ R34, R34, -R233 ;  /* 0x800000e922227221 */ /* 0x000fe20000010000 */
[----:B------:R-:W-:Y:S01]  /*3870*/  FFMA.FTZ R77, -R77, R77, 1 ;  /* 0x3f8000004d4d7423 */ /* 0x000fe2000001014d */
[----:B------:R-:W-:Y:S01]  /*3880*/  FFMA.FTZ R76, -R76, R76, 1 ;  /* 0x3f8000004c4c7423 */ /* 0x000fe2000001014c */
[----:B------:R-:W2:Y:S01]  /*3890*/  SHFL.IDX PT, R226, R17, R198, 0x1f ;  /* 0x00001fc611e27589 */ /* 0x000ea200000e0000 */
[----:B------:R-:W-:Y:S01]  /*38a0*/  MUFU.EX2 R92, R92 ;  /* 0x0000005c005c7308 */ /* 0x000fe20000000800 */
[--C-:B-1----:R-:W-:Y:S02]  /*38b0*/  FFMA.FTZ R204, R204, UR4, -R228.reuse ;  /* 0x00000004cccc7c23 */ /* 0x102fe400080108e4 */
[----:B------:R-:W1:Y:S04]  /*38c0*/  SHFL.IDX PT, R17, R15, R193, 0x1f ;  /* 0x00001fc10f117589 */ /* 0x000e6800000e0000 */
[----:B------:R-:W-:Y:S01]  /*38d0*/  SHFL.IDX PT, R227, R14, R198, 0x1f ;  /* 0x00001fc60ee37589 */ /* 0x000fe200000e0000 */
[----:B------:R-:W-:Y:S01]  /*38e0*/  MUFU.EX2 R207, R207 ;  /* 0x000000cf00cf7308 */ /* 0x000fe20000000800 */
[--C-:B---3--:R-:W-:Y:S01]  /*38f0*/  FFMA.FTZ R93, R93, UR4, -R231.reuse ;  /* 0x000000045d5d7c23 */ /* 0x108fe200080108e7 */
[----:B------:R-:W-:Y:S01]  /*3900*/  FFMA.FTZ R208, R208, UR4, -R231 ;  /* 0x00000004d0d07c23 */ /* 0x000fe200080108e7 */
[----:B------:R-:W-:Y:S01]  /*3910*/  FFMA.FTZ R231, R96, UR4, -R228 ;  /* 0x0000000460e77c23 */ /* 0x000fe200080108e4 */
[--C-:B----4-:R-:W-:Y:S01]  /*3920*/  FFMA.FTZ R99, R99, UR4, -R225.reuse ;  /* 0x0000000463637c23 */ /* 0x110fe200080108e1 */
[----:B------:R-:W-:Y:S01]  /*3930*/  FFMA.FTZ R217, R217, UR4, -R225 ;  /* 0x00000004d9d97c23 */ /* 0x000fe200080108e1 */
[----:B------:R-:W3:Y:S02]  /*3940*/  SHFL.IDX PT, R228, R14, R193, 0x1f ;  /* 0x00001fc10ee47589 */ /* 0x000ee400000e0000 */
[----:B------:R-:W4:Y:S02]  /*3950*/  MUFU.EX2 R19, R224 ;  /* 0x000000e000137308 */ /* 0x000f240000000800 */
[----:B------:R-:W5:Y:S01]  /*3960*/  SHFL.IDX PT, R225, R14, R199, 0x1f ;  /* 0x00001fc70ee17589 */ /* 0x000f6200000e0000 */
[--C-:B--2---:R-:W-:Y:S01]  /*3970*/  FFMA.FTZ R95, R95, UR4, -R226.reuse ;  /* 0x000000045f5f7c23 */ /* 0x104fe200080108e2 */
[----:B------:R-:W-:-:S04]  /*3980*/  FFMA.FTZ R205, R205, UR4, -R226 ;  /* 0x00000004cdcd7c23 */ /* 0x000fc800080108e2 */
[----:B------:R-:W2:Y:S01]  /*3990*/  MUFU.EX2 R31, R219 ;  /* 0x000000db001f7308 */ /* 0x000ea20000000800 */
[----:B------:R-:W4:Y:S01]  /*39a0*/  SHFL.IDX PT, R226, R15, R199, 0x1f ;  /* 0x00001fc70fe27589 */ /* 0x000f2200000e0000 */
[--C-:B-1----:R-:W-:Y:S01]  /*39b0*/  FFMA.FTZ R222, R98, UR4, -R17.reuse ;  /* 0x0000000462de7c23 */ /* 0x102fe20008010811 */
[----:B------:R-:W-:Y:S02]  /*39c0*/  FFMA.FTZ R203, R203, UR4, -R17 ;  /* 0x00000004cbcb7c23 */ /* 0x000fe40008010811 */
[----:B------:R-:W1:Y:S03]  /*39d0*/  SHFL.IDX PT, R98, R15, R198, 0x1f ;  /* 0x00001fc60f627589 */ /* 0x000e6600000e0000 */
[----:B------:R5:W-:Y:S01]  /*39e0*/  MUFU.EX2 R96, R222 ;  /* 0x000000de00607308 */ /* 0x000be20000000800 */
[----:B---3--:R-:W-:-:S07]  /*39f0*/  FFMA.FTZ R102, R102, UR4, -R228 ;  /* 0x0000000466667c23 */ /* 0x008fce00080108e4 */
[----:B------:R3:W-:Y:S01]  /*3a00*/  MUFU.EX2 R17, R229 ;  /* 0x000000e500117308 */ /* 0x0007e20000000800 */
[----:B-----5:R-:W5:Y:S01]  /*3a10*/  SHFL.IDX PT, R222, R14, R9, 0x1f ;  /* 0x00001f090ede7589 */ /* 0x020f6200000e0000 */
[----:B------:R-:W-:Y:S01]  /*3a20*/  FFMA.FTZ R216, R216, UR4, -R228 ;  /* 0x00000004d8d87c23 */ /* 0x000fe200080108e4 */
[--C-:B------:R-:W-:Y:S01]  /*3a30*/  FFMA.FTZ R220, R220, UR4, -R225.reuse ;  /* 0x00000004dcdc7c23 */ /* 0x100fe200080108e1 */
[----:B------:R-:W-:Y:S01]  /*3a40*/  FFMA.FTZ R212, R212, UR4, -R225 ;  /* 0x00000004d4d47c23 */ /* 0x000fe200080108e1 */
[----:B------:R-:W-:Y:S02]  /*3a50*/  FSEL R225, R191, -INF , !P5 ;  /* 0xff800000bfe17808 */ /* 0x000fe40006800000 */
[----:B------:R-:W-:Y:S01]  /*3a60*/  FSEL R228, R192, -INF , !P1 ;  /* 0xff800000c0e47808 */ /* 0x000fe20004800000 */
[----:B------:R-:W-:Y:S01]  /*3a70*/  MUFU.EX2 R95, R95 ;  /* 0x0000005f005f7308 */ /* 0x000fe20000000800 */
[--C-:B----4-:R-:W-:Y:S01]  /*3a80*/  FFMA.FTZ R230, R230, UR4, -R226.reuse ;  /* 0x00000004e6e67c23 */ /* 0x110fe200080108e2 */
[----:B------:R-:W-:Y:S01]  /*3a90*/  FFMA.FTZ R218, R218, UR4, -R226 ;  /* 0x00000004dada7c23 */ /* 0x000fe200080108e2 */
[----:B---3--:R3:W4:Y:S01]  /*3aa0*/  SHFL.IDX PT, R229, R15, R200, 0x1f ;  /* 0x00001fc80fe57589 */ /* 0x00872200000e0000 */
[--C-:B------:R-:W-:Y:S01]  /*3ab0*/  FFMA.FTZ R228, R228, UR4, -R227.reuse ;  /* 0x00000004e4e47c23 */ /* 0x100fe200080108e3 */
[--C-:B-1----:R-:W-:Y:S01]  /*3ac0*/  FFMA.FTZ R100, R100, UR4, -R98.reuse ;  /* 0x0000000464647c23 */ /* 0x102fe20008010862 */
[----:B------:R-:W-:Y:S01]  /*3ad0*/  FFMA.FTZ R213, R213, UR4, -R98 ;  /* 0x00000004d5d57c23 */ /* 0x000fe20008010862 */
[----:B------:R-:W1:Y:S01]  /*3ae0*/  SHFL.IDX PT, R226, R14, R118, 0x1f ;  /* 0x00001f760ee27589 */ /* 0x000e6200000e0000 */
[----:B------:R2:W-:Y:S08]  /*3af0*/  MUFU.EX2 R98, R230 ;  /* 0x000000e600627308 */ /* 0x0005f00000000800 */
[----:B---3--:R3:W-:Y:S01]  /*3b00*/  MUFU.EX2 R15, R231 ;  /* 0x000000e7000f7308 */ /* 0x0087e20000000800 */
[--C-:B-----5:R-:W-:Y:S01]  /*3b10*/  FFMA.FTZ R101, R101, UR4, -R222.reuse ;  /* 0x0000000465657c23 */ /* 0x120fe200080108de */
[----:B------:R-:W-:Y:S01]  /*3b20*/  FFMA.FTZ R214, R214, UR4, -R222 ;  /* 0x00000004d6d67c23 */ /* 0x000fe200080108de */
[----:B--2---:R-:W-:Y:S01]  /*3b30*/  FSEL R230, R196, -INF , !P2 ;  /* 0xff800000c4e67808 */ /* 0x004fe20005000000 */
[----:B------:R-:W2:Y:S04]  /*3b40*/  SHFL.IDX PT, R222, R14, R197, 0x1f ;  /* 0x00001fc50ede7589 */ /* 0x000ea800000e0000 */
[----:B------:R-:W-:Y:S01]  /*3b50*/  FFMA.FTZ R227, R230, UR4, -R227 ;  /* 0x00000004e6e37c23 */ /* 0x000fe200080108e3 */
[----:B---3--:R-:W-:Y:S01]  /*3b60*/  SHFL.IDX PT, R231, R190, R117, 0x1f ;  /* 0x00001f75bee77589 */ /* 0x008fe200000e0000 */
[----:B------:R-:W-:Y:S01]  /*3b70*/  FFMA.FTZ R219, -R18, R18, 1 ;  /* 0x3f80000012db7423 */ /* 0x000fe20000010112 */
[--C-:B----4-:R-:W-:Y:S01]  /*3b80*/  FFMA.FTZ R223, R223, UR4, -R229.reuse ;  /* 0x00000004dfdf7c23 */ /* 0x110fe200080108e5 */
[----:B------:R-:W-:Y:S01]  /*3b90*/  FFMA.FTZ R211, R211, UR4, -R229 ;  /* 0x00000004d3d37c23 */ /* 0x000fe200080108e5 */
[----:B------:R-:W-:Y:S01]  /*3ba0*/  FSEL R229, R115, -INF , !P6 ;  /* 0xff80000073e57808 */ /* 0x000fe20007000000 */
[----:B------:R-:W-:Y:S01]  /*3bb0*/  SHFL.IDX PT, R230, R190, R197, 0x1f ;  /* 0x00001fc5bee67589 */ /* 0x000fe200000e0000 */
[--C-:B-1----:R-:W-:Y:S01]  /*3bc0*/  FFMA.FTZ R235, R235, UR4, -R226.reuse ;  /* 0x00000004ebeb7c23 */ /* 0x102fe200080108e2 */
[----:B------:R-:W-:Y:S01]  /*3bd0*/  FFMA.FTZ R210, R210, UR4, -R226 ;  /* 0x00000004d2d27c23 */ /* 0x000fe200080108e2 */
[----:B------:R-:W-:Y:S01]  /*3be0*/  FMUL.FTZ R32, R94, R32 ;  /* 0x000000205e207220 */ /* 0x000fe20000410000 */
[----:B------:R1:W3:Y:S01]  /*3bf0*/  SHFL.IDX PT, R226, R14, R200, 0x1f ;  /* 0x00001fc80ee27589 */ /* 0x0002e200000e0000 */
[----:B------:R4:W-:Y:S08]  /*3c00*/  MUFU.EX2 R13, R235 ;  /* 0x000000eb000d7308 */ /* 0x0009f00000000800 */
[----:B------:R-:W-:Y:S01]  /*3c10*/  MUFU.EX2 R93, R93 ;  /* 0x0000005d005d7308 */ /* 0x000fe20000000800 */
[----:B----4-:R-:W4:Y:S07]  /*3c20*/  LDL R235, [R1+0x10] ;  /* 0x0000100001eb7983 */ /* 0x010f2e0000100800 */
[----:B-1----:R2:W-:Y:S08]  /*3c30*/  MUFU.EX2 R14, R223 ;  /* 0x000000df000e7308 */ /* 0x0025f00000000800 */
[----:B------:R-:W-:Y:S01]  /*3c40*/  MUFU.EX2 R208, R208 ;  /* 0x000000d000d07308 */ /* 0x000fe20000000800 */
[--C-:B--2---:R-:W-:Y:S01]  /*3c50*/  FFMA.FTZ R223, R225, UR4, -R222.reuse ;  /* 0x00000004e1df7c23 */ /* 0x104fe200080108de */
[----:B------:R-:W-:Y:S01]  /*3c60*/  FFMA.FTZ R222, R229, UR4, -R222 ;  /* 0x00000004e5de7c23 */ /* 0x000fe200080108de */
[----:B------:R-:W-:-:S02]  /*3c70*/  FSEL R225, R194, -INF , !P3 ;  /* 0xff800000c2e17808 */ /* 0x000fc40005800000 */
[----:B------:R-:W-:-:S03]  /*3c80*/  FSEL R229, R201, -INF , !P4 ;  /* 0xff800000c9e57808 */ /* 0x000fc60006000000 */
[--C-:B---3--:R-:W-:Y:S01]  /*3c90*/  FFMA.FTZ R225, R225, UR4, -R226.reuse ;  /* 0x00000004e1e17c23 */ /* 0x108fe200080108e2 */
[----:B------:R-:W-:Y:S01]  /*3ca0*/  FFMA.FTZ R78, -R78, R78, 1 ;  /* 0x3f8000004e4e7423 */ /* 0x000fe2000001014e */
[----:B------:R-:W-:Y:S01]  /*3cb0*/  FFMA.FTZ R226, R229, UR4, -R226 ;  /* 0x00000004e5e27c23 */ /* 0x000fe200080108e2 */
[----:B------:R-:W-:Y:S01]  /*3cc0*/  FFMA.FTZ R80, -R80, R80, 1 ;  /* 0x3f80000050507423 */ /* 0x000fe20000010150 */
[----:B------:R-:W-:Y:S01]  /*3cd0*/  SHFL.IDX PT, R229, R190, R198, 0x1f ;  /* 0x00001fc6bee57589 */ /* 0x000fe200000e0000 */
[----:B------:R-:W-:Y:S03]  /*3ce0*/  MUFU.EX2 R203, R203 ;  /* 0x000000cb00cb7308 */ /* 0x000fe60000000800 */
[----:B------:R-:W1:Y:S01]  /*3cf0*/  SHFL.IDX PT, R190, R190, R200, 0x1f ;  /* 0x00001fc8bebe7589 */ /* 0x000e6200000e0000 */
[----:B------:R-:W-:-:S04]  /*3d00*/  FADD.FTZ R28, R28, -R231 ;  /* 0x800000e71c1c7221 */ /* 0x000fc80000010000 */
[----:B------:R-:W2:Y:S01]  /*3d10*/  MUFU.EX2 R18, R221 ;  /* 0x000000dd00127308 */ /* 0x000ea20000000800 */
[----:B------:R-:W-:-:S07]  /*3d20*/  FADD.FTZ R30, R30, -R231 ;  /* 0x800000e71e1e7221 */ /* 0x000fce0000010000 */
        /* <DEDUP_REMOVED lines=12> */
[----:B------:R-:W-:Y:S01]  /*3df0*/  FFMA.FTZ R27, -R22, R22, 1 ;  /* 0x3f800000161b7423 */ /* 0x000fe20000010116 */
[----:B------:R-:W-:Y:S01]  /*3e00*/  FFMA.FTZ R22, -R23, R23, 1 ;  /* 0x3f80000017167423 */ /* 0x000fe20000010117 */
[----:B------:R-:W-:Y:S01]  /*3e10*/  FMUL.FTZ R23, R31, R30 ;  /* 0x0000001e1f177220 */ /* 0x000fe20000410000 */
[----:B------:R-:W-:-:S02]  /*3e20*/  FMUL.FTZ R28, R26, R29 ;  /* 0x0000001d1a1c7220 */ /* 0x000fc40000410000 */
[----:B------:R-:W-:Y:S01]  /*3e30*/  MUFU.EX2 R100, R100 ;  /* 0x0000006400647308 */ /* 0x000fe20000000800 */
[----:B------:R-:W-:Y:S01]  /*3e40*/  FMUL.FTZ R22, R22, R23 ;  /* 0x0000001716167220 */ /* 0x000fe20000410000 */
[----:B------:R-:W-:Y:S01]  /*3e50*/  FMUL.FTZ R23, R27, R28 ;  /* 0x0000001c1b177220 */ /* 0x000fe20000410000 */
[----:B--2---:R-:W-:Y:S01]  /*3e60*/  FMUL.FTZ R27, R18, R232 ;  /* 0x000000e8121b7220 */ /* 0x004fe20000410000 */
[----:B------:R-:W-:-:S04]  /*3e70*/  FFMA.FTZ R30, -R72, R72, 1 ;  /* 0x3f800000481e7423 */ /* 0x000fc80000010148 */
[----:B------:R-:W-:Y:S01]  /*3e80*/  FMUL.FTZ R30, R30, R27 ;  /* 0x0000001b1e1e7220 */ /* 0x000fe20000410000 */
[----:B------:R-:W-:Y:S01]  /*3e90*/  MUFU.EX2 R213, R213 ;  /* 0x000000d500d57308 */ /* 0x000fe20000000800 */
[----:B------:R-:W-:-:S07]  /*3ea0*/  FFMA.FTZ R29, -R73, R73, 1 ;  /* 0x3f800000491d7423 */ /* 0x000fce0000010149 */
[----:B------:R-:W1:Y:S01]  /*3eb0*/  MUFU.EX2 R27, R205 ;  /* 0x000000cd001b7308 */ /* 0x000e620000000800 */
[----:B------:R-:W-:Y:S01]  /*3ec0*/  FMUL.FTZ R29, R29, R32 ;  /* 0x000000201d1d7220 */ /* 0x000fe20000410000 */
[--C-:B------:R-:W-:Y:S01]  /*3ed0*/  FADD.FTZ R36, R36, -R229.reuse ;  /* 0x800000e524247221 */ /* 0x100fe20000010000 */
[----:B------:R-:W-:Y:S01]  /*3ee0*/  FFMA.FTZ R32, -R75, R75, 1 ;  /* 0x3f8000004b207423 */ /* 0x000fe2000001014b */
[----:B------:R-:W-:Y:S01]  /*3ef0*/  FMUL.FTZ R73, R209, R34 ;  /* 0x00000022d1497220 */ /* 0x000fe20000410000 */
[----:B------:R-:W-:Y:S01]  /*3f00*/  FADD.FTZ R38, R38, -R229 ;  /* 0x800000e526267221 */ /* 0x000fe20000010000 */
[----:B------:R-:W-:Y:S02]  /*3f10*/  FMUL.FTZ R72, R95, R36 ;  /* 0x000000245f487220 */ /* 0x000fe40000410000 */
[----:B------:R-:W-:Y:S01]  /*3f20*/  FMUL.FTZ R32, R32, R73 ;  /* 0x0000004920207220 */ /* 0x000fe20000410000 */
[----:B------:R-:W-:Y:S01]  /*3f30*/  FFMA.FTZ R36, -R79, R79, 1 ;  /* 0x3f8000004f247423 */ /* 0x000fe2000001014f */
[----:B------:R-:W-:Y:S01]  /*3f40*/  MUFU.EX2 R206, R206 ;  /* 0x000000ce00ce7308 */ /* 0x000fe20000000800 */
[----:B-1----:R-:W-:Y:S01]  /*3f50*/  FMUL.FTZ R73, R27, R38 ;  /* 0x000000261b497220 */ /* 0x002fe20000410000 */
[----:B------:R-:W-:-:S06]  /*3f60*/  FMUL.FTZ R38, R77, R72 ;  /* 0x000000484d267220 */ /* 0x000fcc0000410000 */
[----:B------:R-:W-:Y:S01]  /*3f70*/  MUFU.EX2 R99, R99 ;  /* 0x0000006300637308 */ /* 0x000fe20000000800 */
[----:B------:R-:W1:Y:S01]  /*3f80*/  SHFL.IDX PT, R72, R12, R118, 0x1f ;  /* 0x00001f760c487589 */ /* 0x000e6200000e0000 */
[----:B------:R-:W-:-:S03]  /*3f90*/  FMUL.FTZ R36, R36, R73 ;  /* 0x0000004924247220 */ /* 0x000fc60000410000 */
[----:B------:R-:W2:Y:S01]  /*3fa0*/  SHFL.IDX PT, R73, R12, R198, 0x1f ;  /* 0x00001fc60c497589 */ /* 0x000ea200000e0000 */
[--C-:B------:R-:W-:Y:S01]  /*3fb0*/  FADD.FTZ R33, R33, -R230.reuse ;  /* 0x800000e621217221 */ /* 0x100fe20000010000 */
[----:B------:R-:W-:Y:S01]  /*3fc0*/  FADD.FTZ R35, R35, -R230 ;  /* 0x800000e623237221 */ /* 0x000fe20000010000 */
[----:B------:R-:W-:Y:S01]  /*3fd0*/  FFMA.FTZ R34, -R74, R74, 1 ;  /* 0x3f8000004a227423 */ /* 0x000fe2000001014a */
[----:B------:R-:W-:Y:S01]  /*3fe0*/  MUFU.EX2 R217, R217 ;  /* 0x000000d900d97308 */ /* 0x000fe20000000800 */
[----:B------:R-:W-:Y:S01]  /*3ff0*/  FMUL.FTZ R33, R93, R33 ;  /* 0x000000215d217220 */ /* 0x000fe20000410000 */
[----:B------:R-:W-:-:S03]  /*4000*/  FMUL.FTZ R35, R208, R35 ;  /* 0x00000023d0237220 */ /* 0x000fc60000410000 */
[----:B------:R-:W-:Y:S01]  /*4010*/  FMUL.FTZ R34, R34, R33 ;  /* 0x0000002122227220 */ /* 0x000fe20000410000 */
[----:B------:R-:W-:Y:S01]  /*4020*/  FMUL.FTZ R33, R76, R35 ;  /* 0x000000234c217220 */ /* 0x000fe20000410000 */
[----:B------:R-:W-:Y:S01]  /*4030*/  SHFL.IDX PT, R28, R12, R193, 0x1f ;  /* 0x00001fc10c1c7589 */ /* 0x000fe200000e0000 */
[----:B------:R-:W-:Y:S03]  /*4040*/  MUFU.EX2 R101, R101 ;  /* 0x0000006500657308 */ /* 0x000fe60000000800 */
[----:B------:R-:W3:Y:S04]  /*4050*/  SHFL.IDX PT, R35, R12, R9, 0x1f ;  /* 0x00001f090c237589 */ /* 0x000ee800000e0000 */
[----:B------:R-:W-:Y:S01]  /*4060*/  SHFL.IDX PT, R77, R12, R117, 0x1f ;  /* 0x00001f750c4d7589 */ /* 0x000fe200000e0000 */
[----:B------:R-:W-:Y:S01]  /*4070*/  FFMA.FTZ R87, -R87, R87, 1 ;  /* 0x3f80000057577423 */ /* 0x000fe20000010157 */
[----:B------:R-:W-:Y:S01]  /*4080*/  FFMA.FTZ R187, -R187, R187, 1 ;  /* 0x3f800000bbbb7423 */ /* 0x000fe200000101bb */
[----:B------:R-:W-:Y:S01]  /*4090*/  FFMA.FTZ R186, -R186, R186, 1 ;  /* 0x3f800000baba7423 */ /* 0x000fe200000101ba */
[----:B------:R-:W-:Y:S01]  /*40a0*/  SHFL.IDX PT, R75, R12, R199, 0x1f ;  /* 0x00001fc70c4b7589 */ /* 0x000fe200000e0000 */
[----:B------:R-:W-:Y:S03]  /*40b0*/  MUFU.EX2 R102, R102 ;  /* 0x0000006600667308 */ /* 0x000fe60000000800 */
[----:B------:R-:W5:Y:S04]  /*40c0*/  SHFL.IDX PT, R76, R12, R197, 0x1f ;  /* 0x00001fc50c4c7589 */ /* 0x000f6800000e0000 */
[----:B------:R1:W-:Y:S01]  /*40d0*/  SHFL.IDX PT, R74, R12, R200, 0x1f ;  /* 0x00001fc80c4a7589 */ /* 0x0003e200000e0000 */
[----:B------:R-:W-:Y:S01]  /*40e0*/  FFMA.FTZ R184, -R184, R184, 1 ;  /* 0x3f800000b8b87423 */ /* 0x000fe200000101b8 */
[----:B------:R-:W-:Y:S01]  /*40f0*/  MUFU.EX2 R119, R119 ;  /* 0x0000007700777308 */ /* 0x000fe20000000800 */
[----:B-1----:R-:W-:Y:S01]  /*4100*/  FADD.FTZ R12, R45, -R72 ;  /* 0x800000482d0c7221 */ /* 0x002fe20000010000 */
[----:B--2---:R-:W-:-:S06]  /*4110*/  FADD.FTZ R45, R52, -R73 ;  /* 0x80000049342d7221 */ /* 0x004fcc0000010000 */
[----:B------:R-:W-:Y:S01]  /*4120*/  MUFU.EX2 R103, R103 ;  /* 0x0000006700677308 */ /* 0x000fe20000000800 */
[----:B------:R1:W2:Y:S01]  /*4130*/  LDS R52, [R11+0x380] ;  /* 0x000380000b347984 */ /* 0x0002a20000000800 */
[----:B------:R-:W-:Y:S01]  /*4140*/  FMUL.FTZ R37, R92, R37 ;  /* 0x000000255c257220 */ /* 0x000fe20000410000 */
[----:B------:R-:W-:Y:S01]  /*4150*/  FMUL.FTZ R79, R207, R39 ;  /* 0x00000027cf4f7220 */ /* 0x000fe20000410000 */
[--C-:B---3--:R-:W-:Y:S02]  /*4160*/  FADD.FTZ R40, R40, -R35.reuse ;  /* 0x8000002328287221 */ /* 0x108fe40000010000 */
[----:B------:R-:W-:Y:S01]  /*4170*/  FMUL.FTZ R39, R78, R37 ;  /* 0x000000254e277220 */ /* 0x000fe20000410000 */
[----:B------:R-:W-:Y:S01]  /*4180*/  FMUL.FTZ R37, R80, R79 ;  /* 0x0000004f50257220 */ /* 0x000fe20000410000 */
[----:B------:R-:W-:Y:S02]  /*4190*/  FADD.FTZ R79, R42, -R35 ;  /* 0x800000232a4f7221 */ /* 0x000fe40000010000 */
[----:B------:R-:W3:Y:S01]  /*41a0*/  MUFU.EX2 R35, R202 ;  /* 0x000000ca00237308 */ /* 0x000ee20000000800 */
[--C-:B------:R-:W-:Y:S01]  /*41b0*/  FADD.FTZ R41, R41, -R28.reuse ;  /* 0x8000001c29297221 */ /* 0x100fe20000010000 */
[----:B------:R-:W-:Y:S01]  /*41c0*/  FADD.FTZ R28, R43, -R28 ;  /* 0x8000001c2b1c7221 */ /* 0x000fe20000010000 */
[----:B-----5:R-:W-:Y:S01]  /*41d0*/  FADD.FTZ R42, R49, -R76 ;  /* 0x8000004c312a7221 */ /* 0x020fe20000010000 */
[--C-:B------:R-:W-:Y:S01]  /*41e0*/  FADD.FTZ R43, R48, -R75.reuse ;  /* 0x8000004b302b7221 */ /* 0x100fe20000010000 */
[----:B------:R-:W-:Y:S01]  /*41f0*/  FADD.FTZ R72, R47, -R72 ;  /* 0x800000482f487221 */ /* 0x000fe20000010000 */
[----:B------:R-:W-:Y:S01]  /*4200*/  FMUL.FTZ R49, R203, R28 ;  /* 0x0000001ccb317220 */ /* 0x000fe20000410000 */
[----:B------:R-:W-:Y:S01]  /*4210*/  FADD.FTZ R75, R50, -R75 ;  /* 0x8000004b324b7221 */ /* 0x000fe20000010000 */
[----:B------:R-:W-:-:S02]  /*4220*/  FADD.FTZ R76, R51, -R76 ;  /* 0x8000004c334c7221 */ /* 0x000fc40000010000 */
[----:B-1----:R-:W-:Y:S01]  /*4230*/  FMUL.FTZ R11, R84, R49 ;  /* 0x00000031540b7220 */ /* 0x002fe20000410000 */
[----:B------:R-:W-:Y:S01]  /*4240*/  FMUL.FTZ R49, R97, R12 ;  /* 0x0000000c61317220 */ /* 0x000fe20000410000 */
[----:B------:R-:W-:Y:S01]  /*4250*/  FFMA.FTZ R51, -R88, R88, 1 ;  /* 0x3f80000058337423 */ /* 0x000fe20000010158 */
[----:B------:R-:W-:Y:S01]  /*4260*/  FMUL.FTZ R12, R218, R75 ;  /* 0x0000004bda0c7220 */ /* 0x000fe20000410000 */
[----:B---3--:R-:W-:-:S04]  /*4270*/  FMUL.FTZ R72, R35, R72 ;  /* 0x0000004823487220 */ /* 0x008fc80000410000 */
[----:B------:R-:W-:Y:S01]  /*4280*/  FMUL.FTZ R51, R51, R72 ;  /* 0x0000004833337220 */ /* 0x000fe20000410000 */
[--C-:B------:R-:W-:Y:S01]  /*4290*/  FADD.FTZ R44, R44, -R77.reuse ;  /* 0x8000004d2c2c7221 */ /* 0x100fe20000010000 */
[----:B--2---:R-:W1:Y:S04]  /*42a0*/  SHFL.IDX PT, R75, R52, R9, 0x1f ;  /* 0x00001f09344b7589 */ /* 0x004e6800000e0000 */
[----:B------:R-:W2:Y:S01]  /*42b0*/  SHFL.IDX PT, R72, R52, R193, 0x1f ;  /* 0x00001fc134487589 */ /* 0x000ea200000e0000 */
[----:B------:R-:W-:Y:S01]  /*42c0*/  FADD.FTZ R77, R46, -R77 ;  /* 0x8000004d2e4d7221 */ /* 0x000fe20000010000 */
[----:B------:R-:W-:Y:S01]  /*42d0*/  FFMA.FTZ R46, -R81, R81, 1 ;  /* 0x3f800000512e7423 */ /* 0x000fe20000010151 */
[----:B------:R-:W-:Y:S01]  /*42e0*/  FMUL.FTZ R47, R17, R40 ;  /* 0x00000028112f7220 */ /* 0x000fe20000410000 */
[----:B------:R-:W3:Y:S04]  /*42f0*/  SHFL.IDX PT, R118, R52, R118, 0x1f ;  /* 0x00001f7634767589 */ /* 0x000ee800000e0000 */
[----:B------:R-:W5:Y:S01]  /*4300*/  SHFL.IDX PT, R199, R52, R199, 0x1f ;  /* 0x00001fc734c77589 */ /* 0x000f6200000e0000 */
[----:B------:R-:W-:Y:S01]  /*4310*/  FMUL.FTZ R46, R46, R47 ;  /* 0x0000002f2e2e7220 */ /* 0x000fe20000410000 */
[----:B------:R-:W-:Y:S01]  /*4320*/  FFMA.FTZ R47, -R85, R85, 1 ;  /* 0x3f800000552f7423 */ /* 0x000fe20000010155 */
[----:B------:R-:W-:Y:S01]  /*4330*/  FMUL.FTZ R44, R15, R44 ;  /* 0x0000002c0f2c7220 */ /* 0x000fe20000410000 */
[----:B------:R-:W5:Y:S01]  /*4340*/  SHFL.IDX PT, R200, R52, R200, 0x1f ;  /* 0x00001fc834c87589 */ /* 0x000f6200000e0000 */
[--C-:B------:R-:W-:Y:S01]  /*4350*/  FADD.FTZ R53, R53, -R74.reuse ;  /* 0x8000004a35357221 */ /* 0x100fe20000010000 */
[----:B------:R-:W-:Y:S01]  /*4360*/  FADD.FTZ R55, R55, -R74 ;  /* 0x8000004a37377221 */ /* 0x000fe20000010000 */
[----:B------:R-:W-:Y:S01]  /*4370*/  FMUL.FTZ R28, R204, R77 ;  /* 0x0000004dcc1c7220 */ /* 0x000fe20000410000 */
[----:B------:R-:W-:Y:S01]  /*4380*/  FADD.FTZ R54, R54, -R73 ;  /* 0x8000004936367221 */ /* 0x000fe20000010000 */
[----:B------:R-:W4:Y:S01]  /*4390*/  SHFL.IDX PT, R74, R52, R197, 0x1f ;  /* 0x00001fc5344a7589 */ /* 0x000f2200000e0000 */
[----:B------:R-:W-:Y:S01]  /*43a0*/  FMUL.FTZ R47, R47, R44 ;  /* 0x0000002c2f2f7220 */ /* 0x000fe20000410000 */
[----:B------:R-:W-:Y:S01]  /*43b0*/  FMUL.FTZ R44, R87, R28 ;  /* 0x0000001c572c7220 */ /* 0x000fe20000410000 */
[----:B------:R-:W-:Y:S01]  /*43c0*/  FFMA.FTZ R48, -R86, R86, 1 ;  /* 0x3f80000056307423 */ /* 0x000fe20000010156 */
[----:B------:R-:W-:Y:S01]  /*43d0*/  FFMA.FTZ R50, -R89, R89, 1 ;  /* 0x3f80000059327423 */ /* 0x000fe20000010159 */
[----:B------:R-:W-:Y:S01]  /*43e0*/  FMUL.FTZ R43, R98, R43 ;  /* 0x0000002b622b7220 */ /* 0x000fe20000410000 */
[----:B------:R-:W4:Y:S01]  /*43f0*/  SHFL.IDX PT, R117, R52, R117, 0x1f ;  /* 0x00001f7534757589 */ /* 0x000f2200000e0000 */
[----:B------:R-:W-:Y:S01]  /*4400*/  FMUL.FTZ R28, R100, R45 ;  /* 0x0000002d641c7220 */ /* 0x000fe20000410000 */
[----:B------:R-:W-:Y:S01]  /*4410*/  FMUL.FTZ R54, R213, R54 ;  /* 0x00000036d5367220 */ /* 0x000fe20000410000 */
[----:B------:R-:W5:Y:S01]  /*4420*/  MUFU.EX2 R212, R212 ;  /* 0x000000d400d47308 */ /* 0x000f620000000800 */
[----:B------:R2:W4:Y:S01]  /*4430*/  SHFL.IDX PT, R77, R52, R198, 0x1f ;  /* 0x00001fc6344d7589 */ /* 0x00052200000e0000 */
[----:B------:R-:W-:Y:S01]  /*4440*/  FMUL.FTZ R45, R14, R53 ;  /* 0x000000350e2d7220 */ /* 0x000fe20000410000 */
[--C-:B-1----:R-:W-:Y:S01]  /*4450*/  FADD.FTZ R56, R56, -R75.reuse ;  /* 0x8000004b38387221 */ /* 0x102fe20000010000 */
[----:B------:R-:W-:Y:S01]  /*4460*/  FMUL.FTZ R40, R206, R79 ;  /* 0x0000004fce287220 */ /* 0x000fe20000410000 */
[----:B------:R-:W-:Y:S01]  /*4470*/  FMUL.FTZ R48, R48, R49 ;  /* 0x0000003130307220 */ /* 0x000fe20000410000 */
[----:B------:R-:W-:Y:S01]  /*4480*/  FMUL.FTZ R50, R50, R43 ;  /* 0x0000002b32327220 */ /* 0x000fe20000410000 */
[----:B------:R-:W-:Y:S01]  /*4490*/  FFMA.FTZ R49, -R91, R91, 1 ;  /* 0x3f8000005b317423 */ /* 0x000fe2000001015b */
[----:B------:R-:W1:Y:S01]  /*44a0*/  MUFU.EX2 R214, R214 ;  /* 0x000000d600d67308 */ /* 0x000e620000000800 */
[----:B------:R-:W-:Y:S01]  /*44b0*/  FFMA.FTZ R73, -R90, R90, 1 ;  /* 0x3f8000005a497423 */ /* 0x000fe2000001015a */
[----:B------:R-:W-:Y:S01]  /*44c0*/  FMUL.FTZ R42, R99, R42 ;  /* 0x0000002a632a7220 */ /* 0x000fe20000410000 */
[----:B--2---:R-:W-:Y:S01]  /*44d0*/  FMUL.FTZ R52, R187, R54 ;  /* 0x00000036bb347220 */ /* 0x004fe20000410000 */
[----:B------:R-:W-:Y:S01]  /*44e0*/  FMUL.FTZ R43, R217, R76 ;  /* 0x0000004cd92b7220 */ /* 0x000fe20000410000 */
[----:B------:R-:W-:Y:S01]  /*44f0*/  FMUL.FTZ R54, R186, R45 ;  /* 0x0000002dba367220 */ /* 0x000fe20000410000 */
[----:B------:R-:W-:Y:S01]  /*4500*/  FADD.FTZ R79, R58, -R75 ;  /* 0x8000004b3a4f7221 */ /* 0x000fe20000010000 */
[--C-:B------:R-:W-:Y:S01]  /*4510*/  FADD.FTZ R81, R57, -R72.reuse ;  /* 0x8000004839517221 */ /* 0x100fe20000010000 */
[----:B------:R-:W2:Y:S01]  /*4520*/  MUFU.EX2 R225, R225 ;  /* 0x000000e100e17308 */ /* 0x000ea20000000800 */
[----:B------:R-:W-:Y:S01]  /*4530*/  FADD.FTZ R58, R59, -R72 ;  /* 0x800000483b3a7221 */ /* 0x000fe20000010000 */
[----:B------:R-:W-:Y:S01]  /*4540*/  FMUL.FTZ R45, R101, R56 ;  /* 0x00000038652d7220 */ /* 0x000fe20000410000 */
[----:B------:R-:W-:Y:S01]  /*4550*/  FFMA.FTZ R72, -R189, R189, 1 ;  /* 0x3f800000bd487423 */ /* 0x000fe200000101bd */
[----:B------:R-:W-:Y:S01]  /*4560*/  FMUL.FTZ R49, R49, R12 ;  /* 0x0000000c31317220 */ /* 0x000fe20000410000 */
[----:B------:R-:W-:-:S03]  /*4570*/  FMUL.FTZ R73, R73, R42 ;  /* 0x0000002a49497220 */ /* 0x000fc60000410000 */
[----:B------:R-:W2:Y:S01]  /*4580*/  MUFU.EX2 R220, R220 ;  /* 0x000000dc00dc7308 */ /* 0x000ea20000000800 */
[----:B------:R-:W-:Y:S01]  /*4590*/  FMUL.FTZ R42, R184, R43 ;  /* 0x0000002bb82a7220 */ /* 0x000fe20000410000 */
[----:B------:R-:W-:Y:S01]  /*45a0*/  FMUL.FTZ R72, R72, R45 ;  /* 0x0000002d48487220 */ /* 0x000fe20000410000 */
[----:B---3--:R-:W-:Y:S01]  /*45b0*/  FADD.FTZ R78, R61, -R118 ;  /* 0x800000763d4e7221 */ /* 0x008fe20000010000 */
[----:B------:R-:W-:Y:S01]  /*45c0*/  FFMA.FTZ R185, -R185, R185, 1 ;  /* 0x3f800000b9b97423 */ /* 0x000fe200000101b9 */
[----:B-----5:R-:W-:-:S03]  /*45d0*/  FADD.FTZ R61, R66, -R199 ;  /* 0x800000c7423d7221 */ /* 0x020fc60000010000 */
[----:B------:R-:W3:Y:S01]  /*45e0*/  MUFU.EX2 R12, R211 ;  /* 0x000000d3000c7308 */ /* 0x000ee20000000800 */
[----:B------:R-:W-:Y:S01]  /*45f0*/  FMUL.FTZ R53, R185, R28 ;  /* 0x0000001cb9357220 */ /* 0x000fe20000410000 */
[----:B------:R-:W-:-:S06]  /*4600*/  FFMA.FTZ R114, -R114, R114, 1 ;  /* 0x3f80000072727423 */ /* 0x000fcc0000010172 */
[----:B------:R-:W5:Y:S01]  /*4610*/  MUFU.EX2 R43, R216 ;  /* 0x000000d8002b7308 */ /* 0x000f620000000800 */
[----:B------:R-:W-:-:S07]  /*4620*/  FMUL.FTZ R61, R212, R61 ;  /* 0x0000003dd43d7220 */ /* 0x000fce0000410000 */
[----:B------:R-:W5:Y:S01]  /*4630*/  MUFU.EX2 R215, R215 ;  /* 0x000000d700d77308 */ /* 0x000f620000000800 */
[----:B------:R-:W-:-:S07]  /*4640*/  FFMA.FTZ R83, -R83, R83, 1 ;  /* 0x3f80000053537423 */ /* 0x000fce0000010153 */
[----:B------:R-:W5:Y:S01]  /*4650*/  MUFU.EX2 R210, R210 ;  /* 0x000000d200d27308 */ /* 0x000f620000000800 */
[----:B------:R-:W-:-:S07]  /*4660*/  FADD.FTZ R28, R69, -R200 ;  /* 0x800000c8451c7221 */ /* 0x000fce0000010000 */
[----:B------:R-:W5:Y:S01]  /*4670*/  MUFU.EX2 R223, R223 ;  /* 0x000000df00df7308 */ /* 0x000f620000000800 */
[----:B------:R-:W-:-:S07]  /*4680*/  FADD.FTZ R59, R64, -R199 ;  /* 0x800000c7403b7221 */ /* 0x000fce0000010000 */
[----:B------:R-:W-:Y:S08]  /*4690*/  MUFU.EX2 R228, R228 ;  /* 0x000000e400e47308 */ /* 0x000ff00000000800 */
[----:B------:R-:W5:Y:S08]  /*46a0*/  MUFU.EX2 R45, R222 ;  /* 0x000000de002d7308 */ /* 0x000f700000000800 */
[----:B------:R-:W5:Y:S08]  /*46b0*/  MUFU.EX2 R227, R227 ;  /* 0x000000e300e37308 */ /* 0x000f700000000800 */
[----:B------:R-:W5:Y:S01]  /*46c0*/  MUFU.EX2 R226, R226 ;  /* 0x000000e200e27308 */ /* 0x000f620000000800 */
[----:B------:R-:W-:Y:S01]  /*46d0*/  FADD.FTZ R25, R25, -R234 ;  /* 0x800000ea19197221 */ /* 0x000fe20000010000 */
[--C-:B----4-:R-:W-:Y:S01]  /*46e0*/  FADD.FTZ R64, R65, -R74.reuse ;  /* 0x8000004a41407221 */ /* 0x110fe20000010000 */
[----:B------:R-:W-:Y:S01]  /*46f0*/  FADD.FTZ R66, R67, -R74 ;  /* 0x8000004a43427221 */ /* 0x000fe20000010000 */
[----:B------:R-:W-:Y:S01]  /*4700*/  FFMA.FTZ R74, -R106, R106, 1 ;  /* 0x3f8000006a4a7423 */ /* 0x000fe2000001016a */
[----:B-1----:R-:W-:Y:S01]  /*4710*/  FMUL.FTZ R79, R214, R79 ;  /* 0x0000004fd64f7220 */ /* 0x002fe20000410000 */
[----:B------:R-:W-:Y:S01]  /*4720*/  FMUL.FTZ R114, R114, R61 ;  /* 0x0000003d72727220 */ /* 0x000fe20000410000 */
[----:B------:R-:W-:Y:S01]  /*4730*/  FMUL.FTZ R40, R83, R40 ;  /* 0x0000002853287220 */ /* 0x000fe20000410000 */
[----:B------:R-:W-:Y:S01]  /*4740*/  FFMA.FTZ R194, -R194, R194, 1 ;  /* 0x3f800000c2c27423 */ /* 0x000fe200000101c2 */
[----:B--2---:R-:W-:Y:S01]  /*4750*/  FMUL.FTZ R61, R225, R28 ;  /* 0x0000001ce13d7220 */ /* 0x004fe20000410000 */
[----:B------:R-:W-:Y:S01]  /*4760*/  FFMA.FTZ R75, -R105, R105, 1 ;  /* 0x3f800000694b7423 */ /* 0x000fe20000010169 */
[----:B------:R-:W-:Y:S01]  /*4770*/  FMUL.FTZ R56, R102, R81 ;  /* 0x0000005166387220 */ /* 0x000fe20000410000 */
[----:B------:R-:W-:Y:S01]  /*4780*/  FMUL.FTZ R224, R119, R25 ;  /* 0x0000001977e07220 */ /* 0x000fe20000410000 */
[--C-:B------:R-:W-:Y:S01]  /*4790*/  FADD.FTZ R60, R60, -R117.reuse ;  /* 0x800000753c3c7221 */ /* 0x100fe20000010000 */
[----:B------:R-:W-:Y:S01]  /*47a0*/  FADD.FTZ R62, R62, -R117 ;  /* 0x800000753e3e7221 */ /* 0x000fe20000010000 */
[----:B------:R-:W-:Y:S01]  /*47b0*/  FADD.FTZ R83, R63, -R118 ;  /* 0x800000763f537221 */ /* 0x000fe20000010000 */
[----:B------:R-:W-:Y:S01]  /*47c0*/  FFMA.FTZ R112, -R112, R112, 1 ;  /* 0x3f80000070707423 */ /* 0x000fe20000010170 */
[----:B------:R-:W-:Y:S01]  /*47d0*/  FMUL.FTZ R59, R220, R59 ;  /* 0x0000003bdc3b7220 */ /* 0x000fe20000410000 */
[--C-:B------:R-:W-:Y:S01]  /*47e0*/  FADD.FTZ R57, R68, -R77.reuse ;  /* 0x8000004d44397221 */ /* 0x100fe20000010000 */
[----:B------:R-:W-:Y:S01]  /*47f0*/  FADD.FTZ R70, R70, -R77 ;  /* 0x8000004d46467221 */ /* 0x000fe20000010000 */
[----:B------:R-:W-:Y:S01]  /*4800*/  FADD.FTZ R71, R71, -R200 ;  /* 0x800000c847477221 */ /* 0x000fe20000010000 */
[----:B------:R-:W-:Y:S01]  /*4810*/  FMUL.FTZ R74, R74, R79 ;  /* 0x0000004f4a4a7220 */ /* 0x000fe20000410000 */
[----:B------:R-:W-:Y:S01]  /*4820*/  FFMA.FTZ R82, -R82, R82, 1 ;  /* 0x3f80000052527423 */ /* 0x000fe20000010152 */
[----:B------:R-:W-:Y:S01]  /*4830*/  FMUL.FTZ R41, R96, R41 ;  /* 0x0000002960297220 */ /* 0x000fe20000410000 */
[----:B------:R-:W-:Y:S01]  /*4840*/  FMUL.FTZ R79, R194, R61 ;  /* 0x0000003dc24f7220 */ /* 0x000fe20000410000 */
[----:B------:R-:W-:Y:S01]  /*4850*/  FFMA.FTZ R188, -R188, R188, 1 ;  /* 0x3f800000bcbc7423 */ /* 0x000fe200000101bc */
[----:B---3--:R-:W-:Y:S01]  /*4860*/  FMUL.FTZ R55, R12, R55 ;  /* 0x000000370c377220 */ /* 0x008fe20000410000 */
[----:B------:R-:W-:Y:S01]  /*4870*/  FMUL.FTZ R75, R75, R56 ;  /* 0x000000384b4b7220 */ /* 0x000fe20000410000 */
[----:B------:R-:W-:Y:S01]  /*4880*/  F2FP.BF16.F32.PACK_AB R61, R11, R40 ;  /* 0x000000280b3d723e */ /* 0x000fe200000010ff */
[----:B------:R-:W-:Y:S01]  /*4890*/  FMUL.FTZ R25, R219, R224 ;  /* 0x000000e0db197220 */ /* 0x000fe20000410000 */
[----:B------:R-:W-:Y:S01]  /*48a0*/  FFMA.FTZ R77, -R107, R107, 1 ;  /* 0x3f8000006b4d7423 */ /* 0x000fe2000001016b */
[----:B-----5:R-:W-:Y:S01]  /*48b0*/  FMUL.FTZ R58, R43, R58 ;  /* 0x0000003a2b3a7220 */ /* 0x020fe20000410000 */
        /* <DEDUP_REMOVED lines=8> */
[----:B------:R-:W-:Y:S01]  /*4940*/  FMUL.FTZ R112, R112, R59 ;  /* 0x0000003b70707220 */ /* 0x000fe20000410000 */
[----:B------:R-:W-:-:S02]  /*4950*/  IMAD R11, R0, 0x3000, R235 ;  /* 0x00003000000b7824 */ /* 0x000fc400078e02eb */
[----:B------:R-:W-:Y:S01]  /*4960*/  FFMA.FTZ R191, -R191, R191, 1 ;  /* 0x3f800000bfbf7423 */ /* 0x000fe200000101bf */
        /* <DEDUP_REMOVED lines=25> */
[----:B------:R-:W-:Y:S02]  /*4b00*/  LEA R11, R11, R16, 0x1 ;  /* 0x000000100b0b7211 */ /* 0x000fe400078e08ff */
        /* <DEDUP_REMOVED lines=12> */
[----:B------:R-:W-:Y:S02]  /*4bd0*/  R2UR UR6, R236 ;  /* 0x00000000ec0672ca */ /* 0x000fe400000e0000 */
[----:B------:R-:W-:Y:S02]  /*4be0*/  F2FP.BF16.F32.PACK_AB R52, R75, R72 ;  /* 0x000000484b34723e */ /* 0x000fe400000010ff */
[----:B------:R-:W-:-:S02]  /*4bf0*/  F2FP.BF16.F32.PACK_AB R53, R77, R74 ;  /* 0x0000004a4d35723e */ /* 0x000fc400000010ff */
[----:B------:R-:W-:Y:S02]  /*4c00*/  F2FP.BF16.F32.PACK_AB R54, R109, R76 ;  /* 0x0000004c6d36723e */ /* 0x000fe400000010ff */
[----:B------:R-:W-:Y:S01]  /*4c10*/  F2FP.BF16.F32.PACK_AB R55, R111, R110 ;  /* 0x0000006e6f37723e */ /* 0x000fe200000010ff */
[----:B------:R-:W-:Y:S01]  /*4c20*/  STSM.16.MT88.4 [R11+0x1b000], R64 ;  /* 0x01b000400b007844 */ /* 0x000fe20000004200 */
[----:B------:R-:W-:Y:S02]  /*4c30*/  F2FP.BF16.F32.PACK_AB R48, R191, R112 ;  /* 0x00000070bf30723e */ /* 0x000fe400000010ff */
[----:B------:R-:W-:Y:S02]  /*4c40*/  F2FP.BF16.F32.PACK_AB R49, R115, R114 ;  /* 0x000000727331723e */ /* 0x000fe400000010ff */
[----:B------:R-:W-:Y:S02]  /*4c50*/  F2FP.BF16.F32.PACK_AB R50, R79, R192 ;  /* 0x000000c04f32723e */ /* 0x000fe400000010ff */
[----:B------:R-:W-:Y:S01]  /*4c60*/  F2FP.BF16.F32.PACK_AB R51, R201, R196 ;  /* 0x000000c4c933723e */ /* 0x000fe200000010ff */
[----:B------:R-:W-:Y:S01]  /*4c70*/  STSM.16.MT88.4 [R11+0x1b800], R60 ;  /* 0x01b8003c0b007844 */ /* 0x000fe20000004200 */
[----:B------:R-:W-:-:S02]  /*4c80*/  F2FP.BF16.F32.PACK_AB R28, R119, R113 ;  /* 0x00000071771c723e */ /* 0x000fc400000010ff */
[----:B------:R-:W-:Y:S01]  /*4c90*/  F2FP.BF16.F32.PACK_AB R30, R26, R24 ;  /* 0x000000181a1e723e */ /* 0x000fe200000010ff */
[----:B------:R-:W-:Y:S01]  /*4ca0*/  STSM.16.MT88.4 [R11+0x1c000], R56 ;  /* 0x01c000380b007844 */ /* 0x000fe20000004200 */
[----:B------:R-:W-:Y:S02]  /*4cb0*/  F2FP.BF16.F32.PACK_AB R29, R19, R104 ;  /* 0x00000068131d723e */ /* 0x000fe400000010ff */
        /* <DEDUP_REMOVED lines=225> */
.L_x_3525:
        /* <DEDUP_REMOVED lines=56> */
.L_x_3526:
[----:B------:R-:W-:Y:S01]  /*5e50*/  UIADD3 UR45, UR45, 0x1, URZ ;  /* 0x000000012d2d7890 */ /* 0x000fe2000fffe03f */
[----:B------:R-:W-:Y:S02]  /*5e60*/  VIADD R0, R0, 0x1 ;  /* 0x0000000100007836 */ /* 0x000fe40000000000 */
[----:B------:R-:W-:-:S03]  /*5e70*/  VIADD R6, R6, 0x26820 ;  /* 0x0002682006067836 */ /* 0x000fc60000000000 */
        /* <DEDUP_REMOVED lines=8> */
.L_x_3516:
[----:B------:R-:W-:-:S06]  /*5f00*/  UISETP.GE.AND UP0, UPT, UR45, UR44, UPT ;  /* 0x0000002c2d00728c */ /* 0x000fcc000bf06270 */
[----:B------:R-:W-:-:S13]  /*5f10*/  PLOP3.LUT P0, PT, PT, PT, UP0, 0x80, 0x0 ;  /* 0x000000000000781c */ /* 0x000fda0003f0f008 */
[----:B------:R-:W-:Y:S05]  /*5f20*/  @P0 BRA `(.L_x_3528) ;  /* 0x0000004000580947 */ /* 0x000fea0003800000 */
[----:B------:R-:W3:Y:S04]  /*5f30*/  LDL.LU R14, [R1+0x14] ;  /* 0x00001400010e7983 */ /* 0x000ee80000300800 */
[----:B------:R-:W4:Y:S01]  /*5f40*/  LDL.LU R12, [R1+0x8] ;  /* 0x00000800010c7983 */ /* 0x000f220000300800 */
[----:B------:R-:W-:Y:S01]  /*5f50*/  UIMAD UR4, UR41, -0x80, UR42 ;  /* 0xffffff80290478a4 */ /* 0x000fe2000f8e022a */
[----:B------:R-:W-:Y:S01]  /*5f60*/  MOV R185, 0x40000040 ;  /* 0x4000004000b97802 */ /* 0x000fe20000000f00 */
[----:B------:R-:W-:Y:S01]  /*5f70*/  IMAD.MOV.U32 R187, RZ, RZ, 0x40000040 ;  /* 0x40000040ffbb7424 */ /* 0x000fe200078e00ff */
[----:B--2---:R-:W2:Y:S01]  /*5f80*/  S2R R6, SR_TID.X ;  /* 0x0000000000067919 */ /* 0x004ea20000002100 */
[----:B------:R-:W-:Y:S01]  /*5f90*/  IMAD.MOV.U32 R189, RZ, RZ, 0x40000040 ;  /* 0x40000040ffbd7424 */ /* 0x000fe200078e00ff */
[----:B------:R-:W-:Y:S01]  /*5fa0*/  MOV R193, 0x40000040 ;  /* 0x4000004000c17802 */ /* 0x000fe20000000f00 */
[----:B------:R-:W-:Y:S01]  /*5fb0*/  IMAD.MOV.U32 R191, RZ, RZ, 0x40000040 ;  /* 0x40000040ffbf7424 */ /* 0x000fe200078e00ff */
[----:B--2---:R-:W-:-:S04]  /*5fc0*/  IADD3 R6, R6, -0x80, RZ ;  /* 0xffffff8006067810 */ /* 0x004fc80007ffe0ff */
[----:B------:R-:W-:-:S04]  /*5fd0*/  SHF.R.S32.HI R7, RZ, 0x1f, R6 ;  /* 0x0000001fff077819 */ /* 0x000fc80000011406 */
[CC--:B------:R-:W-:Y:S02]  /*5fe0*/  LEA.HI R9, R7.reuse, R6.reuse, RZ, 0x5 ;  /* 0x0000000607097211 */ /* 0x0c0fe400078f28ff */
[-C--:B------:R-:W-:Y:S02]  /*5ff0*/  LEA.HI R8, R7, R6.reuse, RZ, 0x7 ;  /* 0x0000000607087211 */ /* 0x080fe400078f38ff */
[----:B------:R-:W-:Y:S02]  /*6000*/  LOP3.LUT R9, R9, 0xffffffe0, RZ, 0xc0, !PT ;  /* 0xffffffe009097812 */ /* 0x000fe400078ec0ff */
[----:B------:R-:W-:Y:S02]  /*6010*/  LEA.HI R11, R7, R6, RZ, 0x2 ;  /* 0x00000006070b7211 */ /* 0x000fe400078f10ff */
[----:B------:R-:W-:Y:S01]  /*6020*/  LOP3.LUT R7, R8, 0xffffff80, RZ, 0xc0, !PT ;  /* 0xffffff8008077812 */ /* 0x000fe200078ec0ff */
[----:B------:R-:W-:Y:S01]  /*6030*/  IMAD.IADD R10, R6, 0x1, -R9 ;  /* 0x00000001060a7824 */ /* 0x000fe200078e0a09 */
[----:B-1----:R-:W-:-:S02]  /*6040*/  LOP3.LUT R13, R11, 0xfffffffc, RZ, 0xc0, !PT ;  /* 0xfffffffc0b0d7812 */ /* 0x002fc400078ec0ff */
[----:B------:R-:W-:Y:S01]  /*6050*/  SHF.R.S32.HI R8, RZ, 0x7, R8 ;  /* 0x00000007ff087819 */ /* 0x000fe20000011408 */
[C---:B------:R-:W-:Y:S01]  /*6060*/  IMAD.IADD R9, R6.reuse, 0x1, -R7 ;  /* 0x0000000106097824 */ /* 0x040fe200078e0a07 */
[----:B------:R-:W-:Y:S01]  /*6070*/  SHF.R.S32.HI R11, RZ, 0x1f, R10 ;  /* 0x0000001fff0b7819 */ /* 0x000fe2000001140a */
[----:B------:R-:W-:-:S03]  /*6080*/  IMAD.IADD R7, R6, 0x1, -R13 ;  /* 0x0000000106077824 */ /* 0x000fc600078e0a0d */
[CC--:B------:R-:W-:Y:S02]  /*6090*/  LEA.HI R6, R11.reuse, R10.reuse, RZ, 0x3 ;  /* 0x0000000a0b067211 */ /* 0x0c0fe400078f18ff */
[----:B------:R-:W-:Y:S02]  /*60a0*/  LEA.HI R10, R11, R10, RZ, 0x2 ;  /* 0x0000000a0b0a7211 */ /* 0x000fe400078f10ff */
[----:B------:R-:W-:Y:S02]  /*60b0*/  SHF.R.S32.HI R6, RZ, 0x3, R6 ;  /* 0x00000003ff067819 */ /* 0x000fe40000011406 */
[----:B---3--:R-:W-:Y:S02]  /*60c0*/  LEA.HI R9, R14, R9, RZ, 0x5 ;  /* 0x000000090e097211 */ /* 0x008fe400078f28ff */
[----:B------:R-:W-:Y:S02]  /*60d0*/  MOV R14, UR4 ;  /* 0x00000004000e7c02 */ /* 0x000fe40008000f00 */
[----:B------:R-:W-:-:S02]  /*60e0*/  SHF.R.S32.HI R13, RZ, 0x5, R9 ;  /* 0x00000005ff0d7819 */ /* 0x000fc40000011409 */
[----:B------:R-:W-:Y:S02]  /*60f0*/  SHF.R.S32.HI R9, RZ, 0x2, R10 ;  /* 0x00000002ff097819 */ /* 0x000fe4000001140a */
[----:B----4-:R-:W-:Y:S01]  /*6100*/  SHF.R.S32.HI R11, RZ, 0x2, R12 ;  /* 0x00000002ff0b7819 */ /* 0x010fe2000001140c */
[----:B------:R-:W-:Y:S01]  /*6110*/  IMAD R17, R13, -0x10, R14 ;  /* 0xfffffff00d117824 */ /* 0x000fe200078e020e */
[----:B------:R-:W-:Y:S01]  /*6120*/  LEA.HI R14, R8, R8, RZ, 0x1 ;  /* 0x00000008080e7211 */ /* 0x000fe200078f08ff */
[C---:B------:R-:W-:Y:S01]  /*6130*/  VIADD R13, R9.reuse, 0x8 ;  /* 0x00000008090d7836 */ /* 0x040fe20000000000 */
[----:B------:R-:W-:Y:S01]  /*6140*/  SHF.R.S32.HI R12, RZ, 0x1f, R12 ;  /* 0x0000001fff0c7819 */ /* 0x000fe2000001140c */
[----:B------:R-:W-:Y:S01]  /*6150*/  VIADD R19, R9, 0x10 ;  /* 0x0000001009137836 */ /* 0x000fe20000000000 */
[----:B------:R-:W-:Y:S02]  /*6160*/  LOP3.LUT R15, R14, 0xfffffffe, RZ, 0xc0, !PT ;  /* 0xfffffffe0e0f7812 */ /* 0x000fe400078ec0ff */
[----:B------:R-:W-:-:S02]  /*6170*/  LEA.HI R12, R12, R11, RZ, 0x3 ;  /* 0x0000000b0c0c7211 */ /* 0x000fc400078f18ff */
[----:B------:R-:W-:Y:S01]  /*6180*/  LEA.HI R14, R13, R13, RZ, 0x1 ;  /* 0x0000000d0d0e7211 */ /* 0x000fe200078f08ff */
[----:B------:R-:W-:Y:S01]  /*6190*/  IMAD.IADD R8, R8, 0x1, -R15 ;  /* 0x0000000108087824 */ /* 0x000fe200078e0a0f */
[----:B------:R-:W-:Y:S02]  /*61a0*/  LOP3.LUT R12, R12, 0xfffffff8, RZ, 0xc0, !PT ;  /* 0xfffffff80c0c7812 */ /* 0x000fe400078ec0ff */
[----:B------:R-:W-:Y:S02]  /*61b0*/  SHF.R.S32.HI R15, RZ, 0x1, R14 ;  /* 0x00000001ff0f7819 */ /* 0x000fe4000001140e */
[----:B------:R-:W-:Y:S01]  /*61c0*/  IADD3 R23, R17, R12, -R11 ;  /* 0x0000000c11177210 */ /* 0x000fe20007ffe80b */
[----:B------:R-:W-:Y:S01]  /*61d0*/  IMAD.HI R11, R6, 0x2aaaaaab, RZ ;  /* 0x2aaaaaab060b7827 */ /* 0x000fe200078e02ff */
[----:B------:R-:W-:Y:S02]  /*61e0*/  LEA.HI R10, R10, R9, RZ, 0x1 ;  /* 0x000000090a0a7211 */ /* 0x000fe400078f08ff */
[----:B------:R-:W-:Y:S01]  /*61f0*/  LEA.HI R20, R19, R19, RZ, 0x1 ;  /* 0x0000001313147211 */ /* 0x000fe200078f08ff */
[----:B------:R-:W-:Y:S01]  /*6200*/  IMAD.HI R17, R15, 0x2aaaaaab, RZ ;  /* 0x2aaaaaab0f117827 */ /* 0x000fe200078e02ff */
[----:B------:R-:W-:-:S02]  /*6210*/  SHF.R.U32.HI R12, RZ, 0x1, R11 ;  /* 0x00000001ff0c7819 */ /* 0x000fc4000001160b */
[----:B------:R-:W-:Y:S01]  /*6220*/  LOP3.LUT R10, R10, 0xfffffffe, RZ, 0xc0, !PT ;  /* 0xfffffffe0a0a7812 */ /* 0x000fe200078ec0ff */
[----:B------:R-:W-:Y:S01]  /*6230*/  IMAD R8, R8, -0x40, R23 ;  /* 0xffffffc008087824 */ /* 0x000fe200078e0217 */
[----:B------:R-:W-:Y:S02]  /*6240*/  SHF.R.U32.HI R18, RZ, 0x1, R17 ;  /* 0x00000001ff127819 */ /* 0x000fe40000011611 */
[----:B------:R-:W-:Y:S02]  /*6250*/  LEA.HI R11, R11, R12, RZ, 0x1 ;  /* 0x0000000c0b0b7211 */ /* 0x000fe400078f08ff */
[----:B------:R-:W-:Y:S02]  /*6260*/  LEA.HI R18, R17, R18, RZ, 0x1 ;  /* 0x0000001211127211 */ /* 0x000fe400078f08ff */
[----:B------:R-:W-:Y:S01]  /*6270*/  LOP3.LUT R14, R14, 0xfffffffe, RZ, 0xc0, !PT ;  /* 0xfffffffe0e0e7812 */ /* 0x000fe200078ec0ff */
[----:B------:R-:W-:Y:S01]  /*6280*/  IMAD R11, R11, -0xc, R6 ;  /* 0xfffffff40b0b7824 */ /* 0x000fe200078e0206 */
[----:B------:R-:W-:Y:S01]  /*6290*/  SHF.R.S32.HI R21, RZ, 0x1, R20 ;  /* 0x00000001ff157819 */ /* 0x000fe20000011414 */
[----:B------:R-:W-:Y:S01]  /*62a0*/  IMAD R15, R18, -0xc, R15 ;  /* 0xfffffff4120f7824 */ /* 0x000fe200078e020f */
[----:B------:R-:W-:Y:S01]  /*62b0*/  IADD3 R10, R9, -R10, RZ ;  /* 0x8000000a090a7210 */ /* 0x000fe20007ffe0ff */
[----:B------:R-:W-:Y:S01]  /*62c0*/  IMAD.IADD R14, R13, 0x1, -R14 ;  /* 0x000000010d0e7824 */ /* 0x000fe200078e0a0e */
[----:B------:R-:W-:Y:S01]  /*62d0*/  LOP3.LUT R20, R20, 0xfffffffe, RZ, 0xc0, !PT ;  /* 0xfffffffe14147812 */ /* 0x000fe200078ec0ff */
[----:B------:R-:W-:-:S03]  /*62e0*/  IMAD.HI R22, R21, 0x2aaaaaab, RZ ;  /* 0x2aaaaaab15167827 */ /* 0x000fc600078e02ff */
[----:B------:R-:W-:Y:S01]  /*62f0*/  LEA R9, R15, R14, 0x3 ;  /* 0x0000000e0f097211 */ /* 0x000fe200078e18ff */
[----:B------:R-:W-:Y:S01]  /*6300*/  IMAD R10, R11, 0x8, R10 ;  /* 0x000000080b0a7824 */ /* 0x000fe200078e020a */
[----:B------:R-:W-:Y:S01]  /*6310*/  SHF.R.U32.HI R23, RZ, 0x1, R22 ;  /* 0x00000001ff177819 */ /* 0x000fe20000011616 */
[C-C-:B------:R-:W-:Y:S02]  /*6320*/  IMAD R6, R5.reuse, 0x800, R16.reuse ;  /* 0x0000080005067824 */ /* 0x140fe400078e0210 */
[----:B------:R-:W-:Y:S01]  /*6330*/  IMAD R5, R5, 0x2000, R16 ;  /* 0x0000200005057824 */ /* 0x000fe200078e0210 */
[----:B------:R1:W-:Y:S01]  /*6340*/  STL [R1+0x20], R10 ;  /* 0x0000200a01007387 */ /* 0x0003e20000100800 */
[----:B------:R-:W-:Y:S01]  /*6350*/  LEA.HI R22, R22, R23, RZ, 0x1 ;  /* 0x0000001716167211 */ /* 0x000fe200078f08ff */
[----:B------:R-:W-:Y:S01]  /*6360*/  IMAD.IADD R20, R19, 0x1, -R20 ;  /* 0x0000000113147824 */ /* 0x000fe200078e0a14 */
[----:B------:R-:W-:Y:S01]  /*6370*/  IADD3 R6, R6, 0x1a800, RZ ;  /* 0x0001a80006067810 */ /* 0x000fe20007ffe0ff */
[----:B------:R2:W-:Y:S01]  /*6380*/  STL [R1+0x1c], R9 ;  /* 0x00001c0901007387 */ /* 0x0005e20000100800 */
[----:B------:R-:W-:-:S02]  /*6390*/  IMAD.MOV.U32 R23, RZ, RZ, 0x40000040 ;  /* 0x40000040ff177424 */ /* 0x000fc400078e00ff */
[----:B------:R-:W-:Y:S01]  /*63a0*/  SHF.R.U32.HI R6, RZ, 0x4, R6 ;  /* 0x00000004ff067819 */ /* 0x000fe20000011606 */
[----:B------:R-:W-:-:S03]  /*63b0*/  IMAD R21, R22, -0xc, R21 ;  /* 0xfffffff416157824 */ /* 0x000fc600078e0215 */
[----:B------:R-:W-:Y:S01]  /*63c0*/  LOP3.LUT R6, R6, 0x3fff, RZ, 0xc0, !PT ;  /* 0x00003fff06067812 */ /* 0x000fe200078ec0ff */
[----:B-1----:R-:W-:Y:S02]  /*63d0*/  IMAD R10, R21, 0x8, R20 ;  /* 0x00000008150a7824 */ /* 0x002fe400078e0214 */
[----:B--2---:R-:W-:Y:S01]  /*63e0*/  VIADD R9, R5, 0x4000 ;  /* 0x0000400005097836 */ /* 0x004fe20000000000 */
[----:B------:R-:W-:Y:S02]  /*63f0*/  SHF.R.U32.HI R5, RZ, 0x4, R5 ;  /* 0x00000004ff057819 */ /* 0x000fe40000011605 */
[----:B------:R-:W-:Y:S01]  /*6400*/  LOP3.LUT R6, R6, 0x10000, RZ, 0xfc, !PT ;  /* 0x0001000006067812 */ /* 0x000fe200078efcff */
[----:B------:R-:W-:Y:S01]  /*6410*/  STL [R1+0x14], R10 ;  /* 0x0000140a01007387 */ /* 0x000fe20000100800 */
[----:B------:R-:W-:Y:S02]  /*6420*/  SHF.R.U32.HI R9, RZ, 0x4, R9 ;  /* 0x00000004ff097819 */ /* 0x000fe40000011609 */
[----:B------:R-:W-:-:S02]  /*6430*/  LOP3.LUT R5, R5, 0x3fff, RZ, 0xc0, !PT ;  /* 0x00003fff05057812 */ /* 0x000fc400078ec0ff */
[----:B------:R-:W-:Y:S02]  /*6440*/  LOP3.LUT R9, R9, 0x3fff, RZ, 0xc0, !PT ;  /* 0x00003fff09097812 */ /* 0x000fe400078ec0ff */
[----:B------:R-:W-:Y:S02]  /*6450*/  LOP3.LUT R11, R5, 0x10000, RZ, 0xfc, !PT ;  /* 0x00010000050b7812 */ /* 0x000fe400078efcff */
[----:B------:R-:W-:Y:S01]  /*6460*/  LOP3.LUT R5, R9, 0x10000, RZ, 0xfc, !PT ;  /* 0x0001000009057812 */ /* 0x000fe200078efcff */
[----:B------:R-:W-:Y:S01]  /*6470*/  VIADD R9, R7, 0x8 ;  /* 0x0000000807097836 */ /* 0x000fe20000000000 */
[C---:B------:R-:W-:Y:S01]  /*6480*/  IADD3 R186, R11.reuse, 0x6, RZ ;  /* 0x000000060bba7810 */ /* 0x040fe20007ffe0ff */
[----:B------:R-:W-:Y:S01]  /*6490*/  STL [R1+0xc], R11 ;  /* 0x00000c0b01007387 */ /* 0x000fe20000100800 */
[----:B------:R-:W-:Y:S01]  /*64a0*/  VIADD R22, R11, 0x2 ;  /* 0x000000020b167836 */ /* 0x000fe20000000000 */
[----:B------:R-:W-:Y:S01]  /*64b0*/  IADD3 R9, R7, 0x14, RZ ;  /* 0x0000001407097810 */ /* 0x000fe20007ffe0ff */
[C---:B------:R-:W-:Y:S01]  /*64c0*/  VIADD R188, R5.reuse, 0x2 ;  /* 0x0000000205bc7836 */ /* 0x040fe20000000000 */
[----:B------:R1:W-:Y:S01]  /*64d0*/  STL [R1+0x18], R6 ;  /* 0x0000180601007387 */ /* 0x0003e20000100800 */
[----:B------:R-:W-:-:S02]  /*64e0*/  VIADD R190, R5, 0x4 ;  /* 0x0000000405be7836 */ /* 0x000fc40000000000 */
[----:B------:R-:W-:Y:S01]  /*64f0*/  VIADD R192, R5, 0x6 ;  /* 0x0000000605c07836 */ /* 0x000fe20000000000 */
[----:B------:R2:W-:Y:S01]  /*6500*/  STL [R1+0x8], R5 ;  /* 0x0000080501007387 */ /* 0x0005e20000100800 */
[----:B------:R-:W-:Y:S02]  /*6510*/  VIADD R184, R11, 0x4 ;  /* 0x000000040bb87836 */ /* 0x000fe40000000000 */
[C---:B-1----:R-:W-:Y:S02]  /*6520*/  VIADD R6, R7.reuse, 0xc ;  /* 0x0000000c07067836 */ /* 0x042fe40000000000 */
[C---:B------:R-:W-:Y:S01]  /*6530*/  VIADD R6, R7.reuse, 0x18 ;  /* 0x0000001807067836 */ /* 0x040fe20000000000 */
[C---:B--2---:R-:W-:Y:S01]  /*6540*/  IADD3 R5, R7.reuse, 0x4, RZ ;  /* 0x0000000407057810 */ /* 0x044fe20007ffe0ff */
[C---:B------:R-:W-:Y:S02]  /*6550*/  VIADD R5, R7.reuse, 0x10 ;  /* 0x0000001007057836 */ /* 0x040fe40000000000 */
[----:B------:R-:W-:-:S07]  /*6560*/  VIADD R5, R7, 0x1c ;  /* 0x0000001c07057836 */ /* 0x000fce0000000000 */
.L_x_3539:
[----:B------:R-:W-:-:S05]  /*6570*/  IMAD.U32 R5, RZ, RZ, UR36 ;  /* 0x00000024ff057e24 */ /* 0x000fca000f8e00ff */
[----:B------:R-:W-:-:S04]  /*6580*/  LOP3.LUT R5, R5, 0x1, RZ, 0xfc, !PT ;  /* 0x0000000105057812 */ /* 0x000fc800078efcff */
[----:B------:R-:W-:-:S13]  /*6590*/  ISETP.NE.AND P0, PT, R5, 0x3, PT ;  /* 0x000000030500780c */ /* 0x000fda0003f05270 */
[----:B--2---:R-:W-:Y:S05]  /*65a0*/  @!P0 BRA `(.L_x_3529) ;  /* 0x0000000000048947 */ /* 0x004fea0003800000 */
[----:B------:R-:W-:Y:S01]  /*65b0*/  BPT.TRAP 0x1 ;  /* 0x000000040000795c */ /* 0x000fe20000300000 */
.L_x_3529:
[----:B------:R-:W-:Y:S01]  /*65c0*/  IMAD R5, R0, 0x8, R16 ;  /* 0x0000000800057824 */ /* 0x000fe200078e0210 */
[----:B------:R-:W-:-:S04]  /*65d0*/  SHF.L.U32 R18, R4, 0x1f, RZ ;  /* 0x0000001f04127819 */ /* 0x000fc800000006ff */
[----:B------:R1:W2:Y:S01]  /*65e0*/  SYNCS.PHASECHK.TRANS64.TRYWAIT P1, [R5+URZ+0x26810], R18 ;  /* 0x02681012050075a7 */ /* 0x0002a2000802017f */
[----:B------:R-:W-:Y:S05]  /*65f0*/  @!P0 BRA `(.L_x_3530) ;  /* 0x0000000000048947 */ /* 0x000fea0003800000 */
[----:B------:R-:W-:Y:S01]  /*6600*/  BPT.TRAP 0x1 ;  /* 0x000000040000795c */ /* 0x000fe20000300000 */
.L_x_3530:
[----:B------:R-:W-:-:S05]  /*6610*/  VIADD R6, R16, 0xe000 ;  /* 0x0000e00010067836 */ /* 0x000fca0000000000 */
[----:B------:R-:W-:-:S04]  /*6620*/  SHF.R.U32.HI R6, RZ, 0x4, R6 ;  /* 0x00000004ff067819 */ /* 0x000fc80000011606 */
[----:B------:R-:W-:-:S04]  /*6630*/  LOP3.LUT R6, R6, 0x3fff, RZ, 0xc0, !PT ;  /* 0x00003fff06067812 */ /* 0x000fc800078ec0ff */
[----:B------:R-:W-:Y:S01]  /*6640*/  LOP3.LUT R9, R6, 0x10000, RZ, 0xfc, !PT ;  /* 0x0001000006097812 */ /* 0x000fe200078efcff */
[----:B--2---:R-:W-:Y:S06]  /*6650*/  @P1 BRA `(.L_x_3531) ;  /* 0x0000000000081947 */ /* 0x004fec0003800000 */
[----:B------:R-:W2:Y:S02]  /*6660*/  SYNCS.PHASECHK.TRANS64.TRYWAIT P1, [R5+URZ+0x26810], R18 ;  /* 0x02681012050075a7 */ /* 0x000ea4000802017f */
[----:B--2---:R-:W-:Y:S05]  /*6670*/  @!P1 BRA `(.L_x_3532) ;  /* 0x0000008c00c89947 */ /* 0x004fea0003800000 */
.L_x_3531:
        /* <DEDUP_REMOVED lines=10> */
[----:B------:R-:W-:-:S02]  /*6720*/  R2UR UR8, R22 ;  /* 0x00000000160872ca */ /* 0x000fc400000e0000 */
[----:B------:R-:W-:Y:S01]  /*6730*/  R2UR UR9, R23 ;  /* 0x00000000170972ca */ /* 0x000fe200000e0000 */
[----:B------:R-:W-:Y:S01]  /*6740*/  UMOV UR11, 0x40000040 ;  /* 0x40000040000b7882 */ /* 0x000fe20000000000 */
[----:B---3--:R-:W-:-:S13]  /*6750*/  R2UR UR4, R13 ;  /* 0x000000000d0472ca */ /* 0x008fda00000e0000 */
[----:B------:R-:W-:Y:S01]  /*6760*/  HGMMA.64x96x16.F32.BF16 R72, gdesc[UR4], RZ, !UPT, gsb0 ;  /* 0x01600000044879f0 */ /* 0x000fe2000c0018ff */
[----:B------:R-:W-:-:S07]  /*6770*/  UIADD3 UR4, UR6, 0x2, URZ ;  /* 0x0000000206047890 */ /* 0x000fce000fffe03f */
[----:B------:R-:W-:Y:S01]  /*6780*/  UMOV UR10, UR4 ;  /* 0x00000004000a7c82 */ /* 0x000fe20008000000 */
[----:B------:R-:W-:Y:S02]  /*6790*/  WARPGROUP.DEPBAR.LE gsb0, 0x0 ;  /* 0x00008000000079c5 */ /* 0x000fe40000010000 */
[----:B------:R-:W-:-:S06]  /*67a0*/  WARPGROUP.ARRIVE ;  /* 0x00000000000079c5 */ /* 0x000fcc0000000000 */
[----:B------:R-:W-:Y:S01]  /*67b0*/  HGMMA.64x96x16.F32.BF16 R72, gdesc[UR8], R72, gsb0 ;  /* 0x01600000084879f0 */ /* 0x000fe20008001848 */
[----:B------:R-:W-:Y:S02]  /*67c0*/  R2UR UR8, R184 ;  /* 0x00000000b80872ca */ /* 0x000fe400000e0000 */
[----:B------:R-:W-:Y:S01]  /*67d0*/  R2UR UR9, R185 ;  /* 0x00000000b90972ca */ /* 0x000fe200000e0000 */
[----:B------:R-:W-:Y:S01]  /*67e0*/  UIADD3 UR4, UR6, 0x4, URZ ;  /* 0x0000000406047890 */ /* 0x000fe2000fffe03f */
[----:B------:R-:W-:-:S06]  /*67f0*/  UMOV UR11, 0x40000040 ;  /* 0x40000040000b7882 */ /* 0x000fcc0000000000 */
[----:B------:R-:W-:Y:S01]  /*6800*/  UMOV UR10, UR4 ;  /* 0x00000004000a7c82 */ /* 0x000fe20008000000 */
[----:B------:R-:W-:Y:S02]  /*6810*/  WARPGROUP.DEPBAR.LE gsb0, 0x0 ;  /* 0x00008000000079c5 */ /* 0x000fe40000010000 */
[----:B------:R-:W-:-:S06]  /*6820*/  WARPGROUP.ARRIVE ;  /* 0x00000000000079c5 */ /* 0x000fcc0000000000 */
[----:B------:R-:W-:Y:S01]  /*6830*/  HGMMA.64x96x16.F32.BF16 R72, gdesc[UR8], R72, gsb0 ;  /* 0x01600000084879f0 */ /* 0x000fe20008001848 */
[----:B------:R-:W-:Y:S02]  /*6840*/  R2UR UR4, R186 ;  /* 0x00000000ba0472ca */ /* 0x000fe400000e0000 */
[----:B------:R-:W-:Y:S01]  /*6850*/  R2UR UR5, R187 ;  /* 0x00000000bb0572ca */ /* 0x000fe200000e0000 */
[----:B------:R-:W-:Y:S01]  /*6860*/  UIADD3 UR6, UR6, 0x6, URZ ;  /* 0x0000000606067890 */ /* 0x000fe2000fffe03f */
[----:B------:R-:W-:Y:S01]  /*6870*/  UMOV UR7, 0x40000040 ;  /* 0x4000004000077882 */ /* 0x000fe20000000000 */
[C---:B----4-:R-:W-:Y:S01]  /*6880*/  IMAD R12, R0.reuse, 0x80, R12 ;  /* 0x00000080000c7824 */ /* 0x050fe200078e020c */
[C---:B-----5:R-:W-:Y:S01]  /*6890*/  LEA R10, R0.reuse, R10, 0x7 ;  /* 0x0000000a000a7211 */ /* 0x060fe200078e38ff */
[----:B--2---:R-:W-:-:S03]  /*68a0*/  IMAD R14, R0, 0x80, R11 ;  /* 0x00000080000e7824 */ /* 0x004fc600078e020b */
[C---:B------:R-:W-:Y:S01]  /*68b0*/  LEA R9, R3.reuse, R12, 0x1 ;  /* 0x0000000c03097211 */ /* 0x040fe200078e08ff */
[----:B------:R-:W-:Y:S01]  /*68c0*/  IMAD R11, R3, 0x2, R14 ;  /* 0x00000002030b7824 */ /* 0x000fe200078e020e */
[----:B------:R-:W-:Y:S02]  /*68d0*/  WARPGROUP.DEPBAR.LE gsb0, 0x0 ;  /* 0x00008000000079c5 */ /* 0x000fe40000010000 */
[----:B------:R-:W-:-:S06]  /*68e0*/  WARPGROUP.ARRIVE ;  /* 0x00000000000079c5 */ /* 0x000fcc0000000000 */
[----:B------:R-:W-:Y:S01]  /*68f0*/  HGMMA.64x96x16.F32.BF16 R72, gdesc[UR4], R72, gsb0 ;  /* 0x01600000044879f0 */ /* 0x000fe20008001848 */
[----:B------:R-:W-:Y:S01]  /*6900*/  IMAD R227, R3, 0x2, R10 ;  /* 0x0000000203e37824 */ /* 0x000fe200078e020a */
[----:B------:R-:W-:Y:S01]  /*6910*/  LEA R12, R11, R16, 0x2 ;  /* 0x000000100b0c7211 */ /* 0x000fe200078e10ff */
[--C-:B------:R-:W-:Y:S02]  /*6920*/  IMAD R13, R9, 0x4, R16.reuse ;  /* 0x00000004090d7824 */ /* 0x100fe400078e0210 */
[----:B------:R-:W-:Y:S02]  /*6930*/  IMAD R198, R227, 0x4, R16 ;  /* 0x00000004e3c67824 */ /* 0x000fe400078e0210 */
[----:B------:R-:W-:-:S04]  /*6940*/  VIADD R10, R16, 0x1a000 ;  /* 0x0001a000100a7836 */ /* 0x000fc80000000000 */
[--C-:B------:R-:W-:Y:S02]  /*6950*/  IMAD R227, R227, 0x4, R10.reuse ;  /* 0x00000004e3e37824 */ /* 0x100fe400078e020a */
[----:B------:R-:W-:Y:S01]  /*6960*/  IMAD R9, R9, 0x4, R10 ;  /* 0x0000000409097824 */ /* 0x000fe200078e020a */
[----:B------:R-:W-:Y:S01]  /*6970*/  LEA R10, R11, R10, 0x2 ;  /* 0x0000000a0b0a7211 */ /* 0x000fe200078e10ff */
[----:B------:R-:W-:Y:S02]  /*6980*/  WARPGROUP.DEPBAR.LE gsb0, 0x0 ;  /* 0x00008000000079c5 */ /* 0x000fe40000010000 */
[----:B------:R-:W2:Y:S04]  /*6990*/  LDS R198, [R198+0x1a000] ;  /* 0x01a00000c6c67984 */ /* 0x000ea80000000800 */
[----:B------:R-:W3:Y:S04]  /*69a0*/  LDS R13, [R13+0x1a000] ;  /* 0x01a000000d0d7984 */ /* 0x000ee80000000800 */
[----:B------:R-:W4:Y:S01]  /*69b0*/  LDS R12, [R12+0x1a000] ;  /* 0x01a000000c0c7984 */ /* 0x000f220000000800 */
[----:B------:R-:W-:Y:S05]  /*69c0*/  @!P0 BRA `(.L_x_3533) ;  /* 0x0000000000048947 */ /* 0x000fea0003800000 */
[----:B------:R-:W-:Y:S01]  /*69d0*/  BPT.TRAP 0x1 ;  /* 0x000000040000795c */ /* 0x000fe20000300000 */
.L_x_3533:
[----:B------:R1:W1:Y:S01]  /*69e0*/  SYNCS.PHASECHK.TRANS64.TRYWAIT P1, [R5+URZ+0x26830], R18 ;  /* 0x02683012050075a7 */ /* 0x000262000802017f */
[----:B------:R-:W-:Y:S05]  /*69f0*/  @!P0 BRA `(.L_x_3534) ;  /* 0x0000000000048947 */ /* 0x000fea0003800000 */
[----:B------:R-:W-:Y:S01]  /*6a00*/  BPT.TRAP 0x1 ;  /* 0x000000040000795c */ /* 0x000fe20000300000 */
.L_x_3534:
        /* <DEDUP_REMOVED lines=8> */
.L_x_3535:
        /* <DEDUP_REMOVED lines=20> */
[----:B---3--:R-:W-:Y:S01]  /*6bd0*/  SHFL.IDX PT, R224, R13, R233, 0x1f ;  /* 0x00001fe90de07589 */ /* 0x008fe200000e0000 */
[----:B------:R-:W-:-:S03]  /*6be0*/  VIADD R11, R7, 0x1c ;  /* 0x0000001c070b7836 */ /* 0x000fc60000000000 */
[----:B--2---:R-:W-:Y:S04]  /*6bf0*/  SHFL.IDX PT, R204, R198, R231, 0x1f ;  /* 0x00001fe7c6cc7589 */ /* 0x004fe800000e0000 */
        /* <DEDUP_REMOVED lines=141> */
[----:B------:R-:W-:Y:S01]  /*74d0*/  MUFU.TANH R84, R84 ;  /* 0x0000005400547308 */ /* 0x000fe20000002400 */
[----:B--2---:R-:W-:-:S07]  /*74e0*/  FSEL R205, R80, -INF , P1 ;  /* 0xff80000050cd7808 */ /* 0x004fce0000800000 */
[----:B------:R-:W-:Y:S01]  /*74f0*/  MUFU.TANH R83, R83 ;  /* 0x0000005300537308 */ /* 0x000fe20000002400 */
[----:B----4-:R-:W-:-:S05]  /*7500*/  FSEL R225, R82, -INF , P2 ;  /* 0xff80000052e17808 */ /* 0x010fca0001000000 */
[----:B------:R-:W-:Y:S02]  /*7510*/  FFMA.FTZ R225, R225, UR4, -R216 ;  /* 0x00000004e1e17c23 */ /* 0x000fe400080108d8 */
[----:B------:R-:W2:Y:S01]  /*7520*/  MUFU.TANH R194, R194 ;  /* 0x000000c200c27308 */ /* 0x000ea20000002400 */
[----:B------:R-:W-:Y:S02]  /*7530*/  WARPGROUP.DEPBAR.LE gsb0, 0x0 ;  /* 0x00008000000079c5 */ /* 0x000fe40000010000 */
[----:B------:R-:W-:-:S05]  /*7540*/  WARPGROUP.ARRIVE ;  /* 0x00000000000079c5 */ /* 0x000fca0000000000 */
[----:B------:R4:W-:Y:S01]  /*7550*/  MUFU.EX2 R88, R199 ;  /* 0x000000c700587308 */ /* 0x0009e20000000800 */
[----:B------:R-:W-:Y:S01]  /*7560*/  HGMMA.64x96x16.F32.BF16 R24, gdesc[UR8], R24, gsb0 ;  /* 0x01600000081879f0 */ /* 0x000fe20008001818 */
[----:B------:R-:W-:Y:S01]  /*7570*/  R2UR UR8, R192 ;  /* 0x00000000c00872ca */ /* 0x000fe200000e0000 */
[----:B------:R-:W-:Y:S01]  /*7580*/  UMOV UR10, UR6 ;  /* 0x00000006000a7c82 */ /* 0x000fe20008000000 */
[----:B------:R-:W-:Y:S01]  /*7590*/  R2UR UR9, R193 ;  /* 0x00000000c10972ca */ /* 0x000fe200000e0000 */
[----:B------:R-:W-:Y:S01]  /*75a0*/  UMOV UR11, 0x40000040 ;  /* 0x40000040000b7882 */ /* 0x000fe20000000000 */
[----:B----4-:R-:W-:Y:S02]  /*75b0*/  FSEL R199, R78, -INF , P2 ;  /* 0xff8000004ec77808 */ /* 0x010fe40001000000 */
[----:B------:R-:W4:Y:S01]  /*75c0*/  MUFU.TANH R195, R195 ;  /* 0x000000c300c37308 */ /* 0x000f220000002400 */
[----:B--2---:R-:W-:Y:S02]  /*75d0*/  FSEL R202, R194, -INF , P2 ;  /* 0xff800000c2ca7808 */ /* 0x004fe40001000000 */
[--C-:B------:R-:W-:Y:S01]  /*75e0*/  FFMA.FTZ R95, R199, UR4, -R96.reuse ;  /* 0x00000004c75f7c23 */ /* 0x100fe20008010860 */
[----:B------:R-:W-:Y:S01]  /*75f0*/  FSEL R199, R81, -INF , P2 ;  /* 0xff80000051c77808 */ /* 0x000fe20001000000 */
[----:B------:R-:W-:Y:S01]  /*7600*/  FFMA.FTZ R96, R205, UR4, -R96 ;  /* 0x00000004cd607c23 */ /* 0x000fe20008010860 */
[----:B------:R-:W-:-:S02]  /*7610*/  FSEL R205, R83, -INF , P1 ;  /* 0xff80000053cd7808 */ /* 0x000fc40000800000 */
[----:B------:R-:W2:Y:S01]  /*7620*/  MUFU.TANH R98, R98 ;  /* 0x0000006200627308 */ /* 0x000ea20000002400 */
[----:B------:R-:W-:Y:S01]  /*7630*/  FFMA.FTZ R223, R202, UR4, -R213 ;  /* 0x00000004cadf7c23 */ /* 0x000fe200080108d5 */
[--C-:B------:R-:W-:Y:S01]  /*7640*/  FFMA.FTZ R226, R199, UR4, -R224.reuse ;  /* 0x00000004c7e27c23 */ /* 0x100fe200080108e0 */
[----:B------:R-:W-:Y:S01]  /*7650*/  FSEL R199, R84, -INF , P1 ;  /* 0xff80000054c77808 */ /* 0x000fe20000800000 */
[----:B------:R-:W-:Y:S01]  /*7660*/  FFMA.FTZ R224, R205, UR4, -R224 ;  /* 0x00000004cde07c23 */ /* 0x000fe200080108e0 */
[----:B------:R-:W-:-:S03]  /*7670*/  FFMA.FTZ R202, -R14, R14, 1 ;  /* 0x3f8000000eca7423 */ /* 0x000fc6000001010e */
[----:B------:R-:W3:Y:S01]  /*7680*/  MUFU.TANH R99, R99 ;  /* 0x0000006300637308 */ /* 0x000ee20000002400 */
[----:B------:R-:W-:Y:S01]  /*7690*/  FFMA.FTZ R216, R199, UR4, -R216 ;  /* 0x00000004c7d87c23 */ /* 0x000fe200080108d8 */
[----:B----4-:R-:W-:-:S05]  /*76a0*/  FSEL R199, R195, -INF , P2 ;  /* 0xff800000c3c77808 */ /* 0x010fca0001000000 */
[----:B-1----:R-:W-:Y:S01]  /*76b0*/  FFMA.FTZ R199, R199, UR4, -R198 ;  /* 0x00000004c7c77c23 */ /* 0x002fe200080108c6 */
[----:B------:R-:W-:Y:S01]  /*76c0*/  MUFU.EX2 R118, R118 ;  /* 0x0000007600767308 */ /* 0x000fe20000000800 */
[----:B--2---:R-:W-:-:S05]  /*76d0*/  FSEL R200, R98, -INF , P1 ;  /* 0xff80000062c87808 */ /* 0x004fca0000800000 */
[----:B------:R-:W-:Y:S02]  /*76e0*/  FFMA.FTZ R213, R200, UR4, -R213 ;  /* 0x00000004c8d57c23 */ /* 0x000fe400080108d5 */
[----:B------:R-:W1:Y:S01]  /*76f0*/  MUFU.TANH R100, R100 ;  /* 0x0000006400647308 */ /* 0x000e620000002400 */
[----:B---3--:R-:W-:-:S05]  /*7700*/  FSEL R205, R99, -INF , P1 ;  /* 0xff80000063cd7808 */ /* 0x008fca0000800000 */
[----:B------:R-:W-:Y:S02]  /*7710*/  FFMA.FTZ R198, R205, UR4, -R198 ;  /* 0x00000004cdc67c23 */ /* 0x000fe400080108c6 */
[----:B------:R-:W2:Y:S08]  /*7720*/  MUFU.TANH R101, R101 ;  /* 0x0000006500657308 */ /* 0x000eb00000002400 */
[----:B------:R-:W3:Y:S01]  /*7730*/  MUFU.TANH R102, R102 ;  /* 0x0000006600667308 */ /* 0x000ee20000002400 */
[----:B-1----:R-:W-:-:S05]  /*7740*/  FSEL R200, R100, -INF , P2 ;  /* 0xff80000064c87808 */ /* 0x002fca0001000000 */
[----:B------:R-:W-:Y:S02]  /*7750*/  FFMA.FTZ R200, R200, UR4, -R201 ;  /* 0x00000004c8c87c23 */ /* 0x000fe400080108c9 */
[----:B------:R-:W-:Y:S01]  /*7760*/  MUFU.TANH R103, R103 ;  /* 0x0000006700677308 */ /* 0x000fe20000002400 */
[----:B--2---:R-:W-:-:S05]  /*7770*/  FSEL R210, R101, -INF , P2 ;  /* 0xff80000065d27808 */ /* 0x004fca0001000000 */
[----:B------:R-:W-:Y:S02]  /*7780*/  FFMA.FTZ R210, R210, UR4, -R209 ;  /* 0x00000004d2d27c23 */ /* 0x000fe400080108d1 */
[----:B------:R-:W1:Y:S01]  /*7790*/  MUFU.TANH R104, R104 ;  /* 0x0000006800687308 */ /* 0x000e620000002400 */
[----:B---3--:R-:W-:-:S05]  /*77a0*/  FSEL R205, R102, -INF , P1 ;  /* 0xff80000066cd7808 */ /* 0x008fca0000800000 */
[----:B------:R-:W-:Y:S02]  /*77b0*/  FFMA.FTZ R201, R205, UR4, -R201 ;  /* 0x00000004cdc97c23 */ /* 0x000fe400080108c9 */
[----:B------:R-:W-:Y:S08]  /*77c0*/  MUFU.TANH R106, R106 ;  /* 0x0000006a006a7308 */ /* 0x000ff00000002400 */
[----:B------:R-:W-:Y:S01]  /*77d0*/  MUFU.TANH R105, R105 ;  /* 0x0000006900697308 */ /* 0x000fe20000002400 */
[----:B-1----:R-:W-:-:S05]  /*77e0*/  FSEL R205, R104, -INF , P2 ;  /* 0xff80000068cd7808 */ /* 0x002fca0001000000 */
[----:B------:R-:W-:Y:S02]  /*77f0*/  FFMA.FTZ R205, R205, UR4, -R206 ;  /* 0x00000004cdcd7c23 */ /* 0x000fe400080108ce */
[----:B------:R-:W-:Y:S01]  /*7800*/  MUFU.TANH R107, R107 ;  /* 0x0000006b006b7308 */ /* 0x000fe20000002400 */
[----:B------:R-:W-:Y:S02]  /*7810*/  WARPGROUP.DEPBAR.LE gsb0, 0x0 ;  /* 0x00008000000079c5 */ /* 0x000fe40000010000 */
[----:B------:R-:W-:-:S05]  /*7820*/  WARPGROUP.ARRIVE ;  /* 0x00000000000079c5 */ /* 0x000fca0000000000 */
[----:B------:R1:W-:Y:S01]  /*7830*/  MUFU.EX2 R13, R208 ;  /* 0x000000d0000d7308 */ /* 0x0003e20000000800 */
[----:B------:R-:W-:Y:S07]  /*7840*/  HGMMA.64x96x16.F32.BF16 R24, gdesc[UR8], R24, gsb0 ;  /* 0x01600000081879f0 */ /* 0x000fee0008001818 */
[----:B------:R-:W2:Y:S01]  /*7850*/  MUFU.TANH R108, R108 ;  /* 0x0000006c006c7308 */ /* 0x000ea20000002400 */
[----:B-1----:R-:W1:Y:S07]  /*7860*/  SHFL.IDX PT, R208, R12, R233, 0x1f ;  /* 0x00001fe90cd07589 */ /* 0x002e6e00000e0000 */
[----:B------:R-:W-:Y:S08]  /*7870*/  MUFU.TANH R110, R110 ;  /* 0x0000006e006e7308 */ /* 0x000ff00000002400 */
[----:B------:R-:W-:Y:S01]  /*7880*/  MUFU.TANH R109, R109 ;  /* 0x0000006d006d7308 */ /* 0x000fe20000002400 */
[----:B--2---:R-:W-:-:S07]  /*7890*/  FSEL R211, R108, -INF , P2 ;  /* 0xff8000006cd37808 */ /* 0x004fce0001000000 */
[----:B------:R-:W-:Y:S01]  /*78a0*/  MUFU.TANH R111, R111 ;  /* 0x0000006f006f7308 */ /* 0x000fe20000002400 */
[----:B-1----:R-:W-:-:S07]  /*78b0*/  FFMA.FTZ R211, R211, UR4, -R208 ;  /* 0x00000004d3d37c23 */ /* 0x002fce00080108d0 */
[----:B------:R1:W-:Y:S08]  /*78c0*/  MUFU.EX2 R14, R203 ;  /* 0x000000cb000e7308 */ /* 0x0003f00000000800 */
[----:B------:R-:W2:Y:S01]  /*78d0*/  MUFU.TANH R112, R112 ;  /* 0x0000007000707308 */ /* 0x000ea20000002400 */
[----:B-1----:R-:W-:-:S05]  /*78e0*/  FSEL R203, R105, -INF , P2 ;  /* 0xff80000069cb7808 */ /* 0x002fca0001000000 */
[----:B------:R-:W-:Y:S02]  /*78f0*/  FFMA.FTZ R203, R203, UR4, -R212 ;  /* 0x00000004cbcb7c23 */ /* 0x000fe400080108d4 */
[----:B------:R-:W-:Y:S08]  /*7900*/  MUFU.TANH R114, R114 ;  /* 0x0000007200727308 */ /* 0x000ff00000002400 */
[----:B------:R-:W1:Y:S01]  /*7910*/  MUFU.TANH R113, R113 ;  /* 0x0000007100717308 */ /* 0x000e620000002400 */
[----:B--2---:R-:W-:-:S05]  /*7920*/  FSEL R219, R112, -INF , P2 ;  /* 0xff80000070db7808 */ /* 0x004fca0001000000 */
[----:B------:R-:W-:Y:S02]  /*7930*/  FFMA.FTZ R219, R219, UR4, -R217 ;  /* 0x00000004dbdb7c23 */ /* 0x000fe400080108d9 */
[----:B------:R-:W2:Y:S08]  /*7940*/  MUFU.TANH R115, R115 ;  /* 0x0000007300737308 */ /* 0x000eb00000002400 */
[----:B------:R-:W-:Y:S01]  /*7950*/  MUFU.TANH R116, R116 ;  /* 0x0000007400747308 */ /* 0x000fe20000002400 */
[----:B-1----:R-:W-:-:S05]  /*7960*/  FSEL R222, R113, -INF , P2 ;  /* 0xff80000071de7808 */ /* 0x002fca0001000000 */
[----:B------:R-:W-:Y:S02]  /*7970*/  FFMA.FTZ R222, R222, UR4, -R218 ;  /* 0x00000004dede7c23 */ /* 0x000fe400080108da */
[----:B------:R-:W-:Y:S01]  /*7980*/  MUFU.TANH R197, R197 ;  /* 0x000000c500c57308 */ /* 0x000fe20000002400 */
[----:B--2---:R-:W-:-:S07]  /*7990*/  FSEL R221, R115, -INF , P1 ;  /* 0xff80000073dd7808 */ /* 0x004fce0000800000 */
[----:B------:R-:W-:Y:S08]  /*79a0*/  MUFU.TANH R196, R196 ;  /* 0x000000c400c47308 */ /* 0x000ff00000002400 */
[----:B------:R-:W1:Y:S01]  /*79b0*/  MUFU.TANH R119, R119 ;  /* 0x0000007700777308 */ /* 0x000e620000002400 */
[----:B------:R-:W-:Y:S02]  /*79c0*/  WARPGROUP.DEPBAR.LE gsb0, 0x0 ;  /* 0x00008000000079c5 */ /* 0x000fe40000010000 */
[----:B------:R-:W2:Y:S05]  /*79d0*/  LDS R227, [R227+0x380] ;  /* 0x00038000e3e37984 */ /* 0x000eaa0000000800 */
[----:B------:R-:W-:Y:S08]  /*79e0*/  MUFU.EX2 R117, R117 ;  /* 0x0000007500757308 */ /* 0x000ff00000000800 */
[----:B------:R-:W3:Y:S01]  /*79f0*/  MUFU.EX2 R87, R87 ;  /* 0x0000005700577308 */ /* 0x000ee20000000800 */
[----:B-1----:R-:W-:-:S07]  /*7a00*/  FSEL R228, R119, -INF , P1 ;  /* 0xff80000077e47808 */ /* 0x002fce0000800000 */
[----:B------:R-:W1:Y:S01]  /*7a10*/  MUFU.EX2 R86, R86 ;  /* 0x0000005600567308 */ /* 0x000e620000000800 */
[----:B------:R-:W-:-:S07]  /*7a20*/  FFMA.FTZ R237, -R237, R237, 1 ;  /* 0x3f800000eded7423 */ /* 0x000fce00000101ed */
[----:B------:R-:W4:Y:S08]  /*7a30*/  MUFU.EX2 R93, R93 ;  /* 0x0000005d005d7308 */ /* 0x000f300000000800 */
[----:B------:R-:W-:Y:S01]  /*7a40*/  MUFU.EX2 R91, R91 ;  /* 0x0000005b005b7308 */ /* 0x000fe20000000800 */
[----:B--2---:R-:W2:Y:S07]  /*7a50*/  SHFL.IDX PT, R234, R227, R7, 0x1f ;  /* 0x00001f07e3ea7589 */ /* 0x004eae00000e0000 */
[----:B------:R-:W4:Y:S01]  /*7a60*/  MUFU.EX2 R92, R92 ;  /* 0x0000005c005c7308 */ /* 0x000f220000000800 */
[----:B------:R-:W-:Y:S04]  /*7a70*/  SHFL.IDX PT, R232, R227, R232, 0x1f ;  /* 0x00001fe8e3e87589 */ /* 0x000fe800000e0000 */
[----:B------:R-:W3:Y:S01]  /*7a80*/  SHFL.IDX PT, R233, R227, R233, 0x1f ;  /* 0x00001fe9e3e97589 */ /* 0x000ee200000e0000 */
[----:B------:R-:W-:Y:S01]  /*7a90*/  FFMA.FTZ R235, -R235, R235, 1 ;  /* 0x3f800000ebeb7423 */ /* 0x000fe200000101eb */
[----:B------:R-:W-:Y:S01]  /*7aa0*/  FFMA.FTZ R18, -R18, R18, 1 ;  /* 0x3f80000012127423 */ /* 0x000fe20000010112 */
[----:B------:R-:W-:Y:S01]  /*7ab0*/  FFMA.FTZ R19, -R19, R19, 1 ;  /* 0x3f80000013137423 */ /* 0x000fe20000010113 */
[----:B------:R-:W1:Y:S01]  /*7ac0*/  SHFL.IDX PT, R229, R227, R229, 0x1f ;  /* 0x00001fe5e3e57589 */ /* 0x000e6200000e0000 */
[----:B------:R-:W-:Y:S01]  /*7ad0*/  FFMA.FTZ R20, -R20, R20, 1 ;  /* 0x3f80000014147423 */ /* 0x000fe20000010114 */
[----:B------:R-:W-:Y:S01]  /*7ae0*/  FFMA.FTZ R72, -R72, R72, 1 ;  /* 0x3f80000048487423 */ /* 0x000fe20000010148 */
[----:B------:R-:W-:Y:S01]  /*7af0*/  MUFU.EX2 R94, R94 ;  /* 0x0000005e005e7308 */ /* 0x000fe20000000800 */
[----:B------:R-:W4:Y:S01]  /*7b00*/  SHFL.IDX PT, R230, R227, R230, 0x1f ;  /* 0x00001fe6e3e67589 */ /* 0x000f2200000e0000 */
[----:B------:R-:W-:-:S06]  /*7b10*/  FFMA.FTZ R79, -R79, R79, 1 ;  /* 0x3f8000004f4f7423 */ /* 0x000fcc000001014f */
        /* <DEDUP_REMOVED lines=8> */
[--C-:B---3--:R-:W-:Y:S01]  /*7ba0*/  FADD.FTZ R28, R28, -R233.reuse ;  /* 0x800000e91c1c7221 */ /* 0x108fe20000010000 */
[----:B------:R-:W-:Y:S01]  /*7bb0*/  FADD.FTZ R30, R30, -R233 ;  /* 0x800000e91e1e7221 */ /* 0x000fe20000010000 */
[--C-:B-1----:R-:W-:Y:S01]  /*7bc0*/  FADD.FTZ R29, R29, -R229.reuse ;  /* 0x800000e51d1d7221 */ /* 0x102fe20000010000 */
[----:B------:R-:W-:Y:S01]  /*7bd0*/  FADD.FTZ R31, R31, -R229 ;  /* 0x800000e51f1f7221 */ /* 0x000fe20000010000 */
[----:B------:R-:W-:Y:S01]  /*7be0*/  FFMA.FTZ R209, R24, UR4, -R209 ;  /* 0x0000000418d17c23 */ /* 0x000fe200080108d1 */
[----:B------:R-:W-:Y:S01]  /*7bf0*/  FSEL R24, R106, -INF , P1 ;  /* 0xff8000006a187808 */ /* 0x000fe20000800000 */
[--C-:B----4-:R-:W-:Y:S01]  /*7c00*/  FADD.FTZ R33, R33, -R230.reuse ;  /* 0x800000e621217221 */ /* 0x110fe20000010000 */
[----:B--2---:R-:W-:Y:S01]  /*7c10*/  FSEL R207, R109, -INF , P2 ;  /* 0xff8000006dcf7808 */ /* 0x004fe20001000000 */
[----:B------:R-:W-:Y:S01]  /*7c20*/  FADD.FTZ R35, R35, -R230 ;  /* 0x800000e623237221 */ /* 0x000fe20000010000 */
[----:B------:R-:W1:Y:S01]  /*7c30*/  MUFU.EX2 R85, R85 ;  /* 0x0000005500557308 */ /* 0x000e620000000800 */
[----:B------:R-:W-:Y:S01]  /*7c40*/  FFMA.FTZ R206, R24, UR4, -R206 ;  /* 0x0000000418ce7c23 */ /* 0x000fe200080108ce */
[----:B------:R-:W-:Y:S01]  /*7c50*/  FSEL R24, R107, -INF , P1 ;  /* 0xff8000006b187808 */ /* 0x000fe20000800000 */
[----:B------:R-:W-:-:S04]  /*7c60*/  FFMA.FTZ R207, R207, UR4, -R215 ;  /* 0x00000004cfcf7c23 */ /* 0x000fc800080108d7 */
[----:B------:R-:W-:Y:S01]  /*7c70*/  FFMA.FTZ R212, R24, UR4, -R212 ;  /* 0x0000000418d47c23 */ /* 0x000fe200080108d4 */
[----:B------:R-:W-:Y:S01]  /*7c80*/  FSEL R24, R110, -INF , P1 ;  /* 0xff8000006e187808 */ /* 0x000fe20000800000 */
[----:B------:R-:W-:Y:S04]  /*7c90*/  MUFU.EX2 R97, R97 ;  /* 0x0000006100617308 */ /* 0x000fe80000000800 */
[----:B------:R-:W-:-:S04]  /*7ca0*/  FFMA.FTZ R208, R24, UR4, -R208 ;  /* 0x0000000418d07c23 */ /* 0x000fc800080108d0 */
[----:B------:R2:W3:Y:S08]  /*7cb0*/  MUFU.EX2 R24, R204 ;  /* 0x000000cc00187308 */ /* 0x0004f00000000800 */
[----:B------:R-:W-:Y:S01]  /*7cc0*/  MUFU.EX2 R95, R95 ;  /* 0x0000005f005f7308 */ /* 0x000fe20000000800 */
[----:B--2---:R-:W-:-:S05]  /*7cd0*/  FSEL R204, R111, -INF , P1 ;  /* 0xff8000006fcc7808 */ /* 0x004fca0000800000 */
[----:B------:R-:W-:Y:S02]  /*7ce0*/  FFMA.FTZ R204, R204, UR4, -R215 ;  /* 0x00000004cccc7c23 */ /* 0x000fe400080108d7 */
[----:B------:R2:W4:Y:S01]  /*7cf0*/  SHFL.IDX PT, R215, R12, R231, 0x1f ;  /* 0x00001fe70cd77589 */ /* 0x00052200000e0000 */
[----:B------:R-:W-:Y:S03]  /*7d00*/  MUFU.EX2 R96, R96 ;  /* 0x0000006000607308 */ /* 0x000fe60000000800 */
[----:B------:R-:W1:Y:S01]  /*7d10*/  SHFL.IDX PT, R231, R227, R231, 0x1f ;  /* 0x00001fe7e3e77589 */ /* 0x000e6200000e0000 */
[----:B------:R-:W-:-:S04]  /*7d20*/  FFMA.FTZ R17, -R17, R17, 1 ;  /* 0x3f80000011117423 */ /* 0x000fc80000010111 */
[----:B------:R-:W3:Y:S01]  /*7d30*/  MUFU.EX2 R90, R90 ;  /* 0x0000005a005a7308 */ /* 0x000ee20000000800 */
[----:B--2---:R-:W-:-:S05]  /*7d40*/  FSEL R12, R114, -INF , P1 ;  /* 0xff800000720c7808 */ /* 0x004fca0000800000 */
[----:B------:R-:W-:Y:S02]  /*7d50*/  FFMA.FTZ R217, R12, UR4, -R217 ;  /* 0x000000040cd97c23 */ /* 0x000fe400080108d9 */
[----:B------:R2:W3:Y:S02]  /*7d60*/  MUFU.EX2 R12, R214 ;  /* 0x000000d6000c7308 */ /* 0x0004e40000000800 */
[----:B--2---:R-:W-:Y:S01]  /*7d70*/  FFMA.FTZ R214, R221, UR4, -R218 ;  /* 0x00000004ddd67c23 */ /* 0x004fe200080108da */
[----:B------:R-:W-:Y:S01]  /*7d80*/  FSEL R218, R116, -INF , P2 ;  /* 0xff80000074da7808 */ /* 0x000fe20001000000 */
[----:B------:R-:W-:Y:S01]  /*7d90*/  FMUL.FTZ R28, R87, R28 ;  /* 0x0000001c571c7220 */ /* 0x000fe20000410000 */
[----:B------:R-:W-:Y:S01]  /*7da0*/  FSEL R221, R197, -INF , P1 ;  /* 0xff800000c5dd7808 */ /* 0x000fe20000800000 */
[----:B------:R-:W-:Y:S01]  /*7db0*/  FMUL.FTZ R29, R86, R29 ;  /* 0x0000001d561d7220 */ /* 0x000fe20000410000 */
[----:B------:R-:W-:Y:S01]  /*7dc0*/  FMUL.FTZ R33, R93, R33 ;  /* 0x000000215d217220 */ /* 0x000fe20000410000 */
[--C-:B----4-:R-:W-:Y:S01]  /*7dd0*/  FFMA.FTZ R218, R218, UR4, -R215.reuse ;  /* 0x00000004dada7c23 */ /* 0x110fe200080108d7 */
[----:B------:R-:W-:Y:S01]  /*7de0*/  FMUL.FTZ R35, R92, R35 ;  /* 0x000000235c237220 */ /* 0x000fe20000410000 */
[----:B------:R-:W-:Y:S01]  /*7df0*/  FFMA.FTZ R215, R221, UR4, -R215 ;  /* 0x00000004ddd77c23 */ /* 0x000fe200080108d7 */
[----:B------:R-:W-:Y:S01]  /*7e00*/  FSEL R221, R196, -INF , P2 ;  /* 0xff800000c4dd7808 */ /* 0x000fe20001000000 */
[--C-:B-1----:R-:W-:Y:S01]  /*7e10*/  FADD.FTZ R38, R38, -R231.reuse ;  /* 0x800000e726267221 */ /* 0x102fe20000010000 */
[----:B------:R-:W-:-:S03]  /*7e20*/  FADD.FTZ R36, R36, -R231 ;  /* 0x800000e724247221 */ /* 0x000fc60000010000 */
[--C-:B------:R-:W-:Y:S01]  /*7e30*/  FFMA.FTZ R221, R221, UR4, -R220.reuse ;  /* 0x00000004dddd7c23 */ /* 0x100fe200080108dc */
[----:B------:R-:W-:Y:S01]  /*7e40*/  FFMA.FTZ R220, R228, UR4, -R220 ;  /* 0x00000004e4dc7c23 */ /* 0x000fe200080108dc */
[C---:B------:R-:W-:Y:S02]  /*7e50*/  VIADD R228, R7.reuse, 0x10 ;  /* 0x0000001007e47836 */ /* 0x040fe40000000000 */
[----:B------:R-:W-:Y:S01]  /*7e60*/  FMUL.FTZ R33, R20, R33 ;  /* 0x0000002114217220 */ /* 0x000fe20000410000 */
[C---:B------:R-:W-:Y:S01]  /*7e70*/  IADD3 R231, R7.reuse, 0x8, RZ ;  /* 0x0000000807e77810 */ /* 0x040fe20007ffe0ff */
[C---:B------:R-:W-:Y:S02]  /*7e80*/  VIADD R230, R7.reuse, 0xc ;  /* 0x0000000c07e67836 */ /* 0x040fe40000000000 */
[----:B------:R-:W-:Y:S01]  /*7e90*/  VIADD R229, R7, 0x14 ;  /* 0x0000001407e57836 */ /* 0x000fe20000000000 */
[----:B------:R-:W1:Y:S01]  /*7ea0*/  SHFL.IDX PT, R228, R227, R228, 0x1f ;  /* 0x00001fe4e3e47589 */ /* 0x000e6200000e0000 */
[----:B------:R-:W-:Y:S01]  /*7eb0*/  FMUL.FTZ R36, R26, R36 ;  /* 0x000000241a247220 */ /* 0x000fe20000410000 */
[----:B------:R-:W-:Y:S01]  /*7ec0*/  FMUL.FTZ R30, R85, R30 ;  /* 0x0000001e551e7220 */ /* 0x000fe20000410000 */
[----:B------:R-:W-:Y:S01]  /*7ed0*/  IADD3 R233, R7, 0x18, RZ ;  /* 0x0000001807e97810 */ /* 0x000fe20007ffe0ff */
[----:B------:R2:W4:Y:S01]  /*7ee0*/  SHFL.IDX PT, R227, R227, R11, 0x1f ;  /* 0x00001f0be3e37589 */ /* 0x00052200000e0000 */
[----:B------:R-:W-:Y:S01]  /*7ef0*/  FFMA.FTZ R78, -R78, R78, 1 ;  /* 0x3f8000004e4e7423 */ /* 0x000fe2000001014e */
[----:B------:R-:W-:Y:S01]  /*7f00*/  FFMA.FTZ R80, -R80, R80, 1 ;  /* 0x3f80000050507423 */ /* 0x000fe20000010150 */
[----:B------:R-:W-:Y:S01]  /*7f10*/  FFMA.FTZ R74, -R74, R74, 1 ;  /* 0x3f8000004a4a7423 */ /* 0x000fe2000001014a */
[----:B------:R-:W-:Y:S01]  /*7f20*/  MUFU.EX2 R201, R201 ;  /* 0x000000c900c97308 */ /* 0x000fe20000000800 */
[----:B------:R-:W-:-:S07]  /*7f30*/  FFMA.FTZ R195, -R195, R195, 1 ;  /* 0x3f800000c3c37423 */ /* 0x000fce00000101c3 */
[----:B------:R-:W-:Y:S08]  /*7f40*/  MUFU.EX2 R209, R209 ;  /* 0x000000d100d17308 */ /* 0x000ff00000000800 */
[----:B------:R-:W-:Y:S01]  /*7f50*/  MUFU.EX2 R205, R205 ;  /* 0x000000cd00cd7308 */ /* 0x000fe20000000800 */
[----:B-1----:R-:W-:Y:S01]  /*7f60*/  FADD.FTZ R34, R34, -R228 ;  /* 0x800000e422227221 */ /* 0x002fe20000010000 */
[----:B------:R-:W-:-:S06]  /*7f70*/  FMUL.FTZ R20, R72, R35 ;  /* 0x0000002348147220 */ /* 0x000fcc0000410000 */
        /* <DEDUP_REMOVED lines=24> */
[----:B--2---:R1:W2:Y:S01]  /*8100*/  MUFU.EX2 R11, R226 ;  /* 0x000000e2000b7308 */ /* 0x0042a20000000800 */
[--C-:B----4-:R-:W-:Y:S01]  /*8110*/  FADD.FTZ R37, R37, -R227.reuse ;  /* 0x800000e325257221 */ /* 0x110fe20000010000 */
[----:B------:R-:W-:Y:S01]  /*8120*/  FADD.FTZ R39, R39, -R227 ;  /* 0x800000e327277221 */ /* 0x000fe20000010000 */
[----:B------:R-:W-:Y:S01]  /*8130*/  FFMA.FTZ R119, -R119, R119, 1 ;  /* 0x3f80000077777423 */ /* 0x000fe20000010177 */
[----:B------:R-:W-:Y:S01]  /*8140*/  R2UR UR4, R236 ;  /* 0x00000000ec0472ca */ /* 0x000fe200000e0000 */
[----:B-1----:R-:W-:-:S03]  /*8150*/  FFMA.FTZ R226, -R15, R15, 1 ;  /* 0x3f8000000fe27423 */ /* 0x002fc6000001010f */
[----:B------:R1:W4:Y:S02]  /*8160*/  MUFU.EX2 R15, R224 ;  /* 0x000000e0000f7308 */ /* 0x0003240000000800 */
[----:B-1----:R-:W-:Y:S01]  /*8170*/  FMUL.FTZ R224, R226, R234 ;  /* 0x000000eae2e07220 */ /* 0x002fe20000410000 */
[----:B------:R-:W-:Y:S01]  /*8180*/  FADD.FTZ R226, R25, -R232 ;  /* 0x800000e819e27221 */ /* 0x000fe20000010000 */
[----:B------:R-:W-:-:S04]  /*8190*/  FMUL.FTZ R34, R91, R34 ;  /* 0x000000225b227220 */ /* 0x000fc80000410000 */
[----:B------:R1:W-:Y:S01]  /*81a0*/  MUFU.EX2 R25, R225 ;  /* 0x000000e100197308 */ /* 0x0003e20000000800 */
[----:B---3--:R-:W-:Y:S01]  /*81b0*/  FMUL.FTZ R72, R24, R38 ;  /* 0x0000002618487220 */ /* 0x008fe20000410000 */
[----:B------:R-:W-:Y:S01]  /*81c0*/  FADD.FTZ R232, R27, -R232 ;  /* 0x800000e81be87221 */ /* 0x000fe20000010000 */
[----:B------:R-:W-:-:S05]  /*81d0*/  FFMA.FTZ R227, -R2, R2, 1 ;  /* 0x3f80000002e37423 */ /* 0x000fca0000010102 */
[----:B------:R3:W-:Y:S01]  /*81e0*/  MUFU.EX2 R27, R216 ;  /* 0x000000d8001b7308 */ /* 0x0007e20000000800 */
[----:B-1----:R-:W-:-:S07]  /*81f0*/  FADD.FTZ R225, R32, -R228 ;  /* 0x800000e420e17221 */ /* 0x002fce0000010000 */
[----:B------:R1:W4:Y:S01]  /*8200*/  MUFU.EX2 R32, R223 ;  /* 0x000000df00207308 */ /* 0x0003220000000800 */
[----:B---3--:R-:W-:Y:S02]  /*8210*/  FFMA.FTZ R216, -R3, R3, 1 ;  /* 0x3f80000003d87423 */ /* 0x008fe40000010103 */
[----:B------:R3:W5:Y:S04]  /*8220*/  LDL.LU R3, [R1+0x28] ;  /* 0x0000280001037983 */ /* 0x0007680000300800 */
[----:B------:R3:W5:Y:S01]  /*8230*/  LDL.LU R2, [R1+0x24] ;  /* 0x0000240001027983 */ /* 0x0007620000300800 */
[----:B------:R-:W-:Y:S01]  /*8240*/  FMUL.FTZ R232, R89, R232 ;  /* 0x000000e859e87220 */ /* 0x000fe20000410000 */
[----:B-1----:R-:W-:Y:S01]  /*8250*/  FMUL.FTZ R223, R117, R226 ;  /* 0x000000e275df7220 */ /* 0x002fe20000410000 */
[----:B------:R-:W-:Y:S01]  /*8260*/  VIADD R228, R7, 0x10 ;  /* 0x0000001007e47836 */ /* 0x000fe20000000000 */
[----:B------:R1:W2:Y:S01]  /*8270*/  LDS R226, [R9+0x380] ;  /* 0x0003800009e27984 */ /* 0x0002a20000000800 */
[----:B------:R-:W-:Y:S01]  /*8280*/  FFMA.FTZ R35, -R73, R73, 1 ;  /* 0x3f80000049237423 */ /* 0x000fe20000010149 */
[----:B------:R-:W-:Y:S01]  /*8290*/  FMUL.FTZ R223, R216, R223 ;  /* 0x000000dfd8df7220 */ /* 0x000fe20000410000 */
[----:B------:R-:W-:Y:S01]  /*82a0*/  FMUL.FTZ R216, R227, R232 ;  /* 0x000000e8e3d87220 */ /* 0x000fe20000410000 */
[----:B------:R-:W-:-:S02]  /*82b0*/  VIADD R232, R7, 0x4 ;  /* 0x0000000407e87836 */ /* 0x000fc40000000000 */
[----:B------:R-:W-:Y:S01]  /*82c0*/  FMUL.FTZ R35, R35, R36 ;  /* 0x0000002423237220 */ /* 0x000fe20000410000 */
[----:B------:R-:W-:Y:S01]  /*82d0*/  FFMA.FTZ R36, -R76, R76, 1 ;  /* 0x3f8000004c247423 */ /* 0x000fe2000001014c */
[----:B------:R-:W-:Y:S01]  /*82e0*/  FMUL.FTZ R39, R97, R39 ;  /* 0x0000002761277220 */ /* 0x000fe20000410000 */
[----:B-1----:R1:W-:Y:S01]  /*82f0*/  MUFU.EX2 R9, R213 ;  /* 0x000000d500097308 */ /* 0x0023e20000000800 */
[----:B------:R-:W-:Y:S01]  /*8300*/  FMUL.FTZ R30, R17, R30 ;  /* 0x0000001e111e7220 */ /* 0x000fe20000410000 */
[----:B------:R-:W-:Y:S02]  /*8310*/  VIADD R234, R7, 0x1c ;  /* 0x0000001c07ea7836 */ /* 0x000fe40000000000 */
[----:B------:R-:W-:Y:S01]  /*8320*/  FMUL.FTZ R36, R36, R39 ;  /* 0x0000002724247220 */ /* 0x000fe20000410000 */
[----:B------:R-:W-:Y:S01]  /*8330*/  FFMA.FTZ R39, -R77, R77, 1 ;  /* 0x3f8000004d277423 */ /* 0x000fe2000001014d */
[----:B------:R-:W-:Y:S02]  /*8340*/  FMUL.FTZ R37, R90, R37 ;  /* 0x000000255a257220 */ /* 0x000fe40000410000 */
[----:B------:R-:W3:Y:S01]  /*8350*/  MUFU.EX2 R17, R199 ;  /* 0x000000c700117308 */ /* 0x000ee20000000800 */
[----:B-1----:R-:W-:Y:S01]  /*8360*/  FMUL.FTZ R213, R237, R28 ;  /* 0x0000001cedd57220 */ /* 0x002fe20000410000 */
[----:B------:R-:W-:Y:S01]  /*8370*/  FMUL.FTZ R28, R13, R31 ;  /* 0x0000001f0d1c7220 */ /* 0x000fe20000410000 */
[----:B------:R-:W-:Y:S01]  /*8380*/  FMUL.FTZ R31, R235, R29 ;  /* 0x0000001deb1f7220 */ /* 0x000fe20000410000 */
[----:B------:R-:W-:-:S02]  /*8390*/  FMUL.FTZ R37, R74, R37 ;  /* 0x000000254a257220 */ /* 0x000fc40000410000 */
[----:B------:R-:W-:Y:S01]  /*83a0*/  FMUL.FTZ R29, R18, R28 ;  /* 0x0000001c121d7220 */ /* 0x000fe20000410000 */
[----:B------:R-:W-:Y:S01]  /*83b0*/  FFMA.FTZ R28, -R21, R21, 1 ;  /* 0x3f800000151c7423 */ /* 0x000fe20000010115 */
[----:B------:R-:W-:Y:S01]  /*83c0*/  FMUL.FTZ R21, R14, R225 ;  /* 0x000000e10e157220 */ /* 0x000fe20000410000 */
[----:B------:R1:W3:Y:S03]  /*83d0*/  MUFU.EX2 R18, R198 ;  /* 0x000000c600127308 */ /* 0x0002e60000000800 */
[----:B------:R-:W-:Y:S01]  /*83e0*/  FMUL.FTZ R21, R19, R21 ;  /* 0x0000001513157220 */ /* 0x000fe20000410000 */
[----:B------:R-:W-:Y:S01]  /*83f0*/  FMUL.FTZ R19, R28, R34 ;  /* 0x000000221c137220 */ /* 0x000fe20000410000 */
[----:B------:R-:W-:-:S04]  /*8400*/  FFMA.FTZ R34, -R75, R75, 1 ;  /* 0x3f8000004b227423 */ /* 0x000fc8000001014b */
[----:B------:R-:W-:Y:S01]  /*8410*/  FMUL.FTZ R34, R34, R72 ;  /* 0x0000004822227220 */ /* 0x000fe20000410000 */
[----:B--2---:R-:W2:Y:S04]  /*8420*/  SHFL.IDX PT, R28, R226, R7, 0x1f ;  /* 0x00001f07e21c7589 */ /* 0x004ea800000e0000 */
[----:B------:R-:W4:Y:S04]  /*8430*/  SHFL.IDX PT, R72, R226, R231, 0x1f ;  /* 0x00001fe7e2487589 */ /* 0x000f2800000e0000 */
[----:B------:R-:W3:Y:S04]  /*8440*/  SHFL.IDX PT, R38, R226, R232, 0x1f ;  /* 0x00001fe8e2267589 */ /* 0x000ee800000e0000 */
[----:B------:R-:W3:Y:S04]  /*8450*/  SHFL.IDX PT, R75, R226, R228, 0x1f ;  /* 0x00001fe4e24b7589 */ /* 0x000ee800000e0000 */
[----:B------:R-:W3:Y:S04]  /*8460*/  SHFL.IDX PT, R73, R226, R230, 0x1f ;  /* 0x00001fe6e2497589 */ /* 0x000ee800000e0000 */
[----:B-1----:R-:W1:Y:S01]  /*8470*/  SHFL.IDX PT, R198, R226, R229, 0x1f ;  /* 0x00001fe5e2c67589 */ /* 0x002e6200000e0000 */
[--C-:B--2---:R-:W-:Y:S01]  /*8480*/  FADD.FTZ R40, R40, -R28.reuse ;  /* 0x8000001c28287221 */ /* 0x104fe20000010000 */
[----:B------:R-:W-:-:S02]  /*8490*/  FADD.FTZ R28, R42, -R28 ;  /* 0x8000001c2a1c7221 */ /* 0x000fc40000010000 */
[----:B------:R-:W2:Y:S01]  /*84a0*/  SHFL.IDX PT, R199, R226, R233, 0x1f ;  /* 0x00001fe9e2c77589 */ /* 0x000ea200000e0000 */
[----:B----4-:R-:W-:Y:S01]  /*84b0*/  FADD.FTZ R44, R44, -R72 ;  /* 0x800000482c2c7221 */ /* 0x010fe20000010000 */
[----:B------:R-:W-:Y:S02]  /*84c0*/  FMUL.FTZ R28, R94, R28 ;  /* 0x0000001c5e1c7220 */ /* 0x000fe40000410000 */
[----:B------:R4:W-:Y:S01]  /*84d0*/  LDS R42, [R10+0x380] ;  /* 0x000380000a2a7984 */ /* 0x0009e20000000800 */
[----:B------:R-:W-:Y:S01]  /*84e0*/  FMUL.FTZ R40, R12, R40 ;  /* 0x000000280c287220 */ /* 0x000fe20000410000 */
[--C-:B---3--:R-:W-:Y:S01]  /*84f0*/  FADD.FTZ R41, R41, -R38.reuse ;  /* 0x8000002629297221 */ /* 0x108fe20000010000 */
[----:B------:R-:W-:Y:S01]  /*8500*/  FADD.FTZ R38, R43, -R38 ;  /* 0x800000262b267221 */ /* 0x000fe20000010000 */
[----:B------:R-:W-:Y:S01]  /*8510*/  FADD.FTZ R46, R46, -R72 ;  /* 0x800000482e2e7221 */ /* 0x000fe20000010000 */
[----:B------:R-:W3:Y:S01]  /*8520*/  SHFL.IDX PT, R226, R226, R234, 0x1f ;  /* 0x00001feae2e27589 */ /* 0x000ee200000e0000 */
[----:B------:R-:W-:Y:S01]  /*8530*/  FMUL.FTZ R41, R95, R41 ;  /* 0x000000295f297220 */ /* 0x000fe20000410000 */
[----:B------:R-:W-:Y:S01]  /*8540*/  FMUL.FTZ R39, R39, R40 ;  /* 0x0000002827277220 */ /* 0x000fe20000410000 */
[----:B----4-:R-:W-:Y:S01]  /*8550*/  FMUL.FTZ R10, R79, R28 ;  /* 0x0000001c4f0a7220 */ /* 0x010fe20000410000 */
[----:B------:R-:W-:Y:S01]  /*8560*/  FMUL.FTZ R28, R11, R44 ;  /* 0x0000002c0b1c7220 */ /* 0x000fe20000410000 */
[----:B------:R-:W-:Y:S01]  /*8570*/  FFMA.FTZ R44, -R82, R82, 1 ;  /* 0x3f800000522c7423 */ /* 0x000fe20000010152 */
[----:B------:R-:W-:Y:S01]  /*8580*/  FMUL.FTZ R40, R78, R41 ;  /* 0x000000294e287220 */ /* 0x000fe20000410000 */
[----:B------:R-:W4:Y:S01]  /*8590*/  LDL R82, [R1+0x10] ;  /* 0x0000100001527983 */ /* 0x000f220000100800 */
[----:B------:R-:W-:Y:S01]  /*85a0*/  FADD.FTZ R48, R48, -R75 ;  /* 0x8000004b30307221 */ /* 0x000fe20000010000 */
        /* <DEDUP_REMOVED lines=8> */
[----:B------:R-:W-:Y:S01]  /*8630*/  FFMA.FTZ R43, -R81, R81, 1 ;  /* 0x3f800000512b7423 */ /* 0x000fe20000010151 */
[----:B------:R-:W-:Y:S01]  /*8640*/  FFMA.FTZ R46, -R194, R194, 1 ;  /* 0x3f800000c22e7423 */ /* 0x000fe200000101c2 */
[--C-:B-1----:R-:W-:Y:S01]  /*8650*/  FADD.FTZ R49, R49, -R198.reuse ;  /* 0x800000c631317221 */ /* 0x102fe20000010000 */
[----:B------:R-:W-:Y:S01]  /*8660*/  FADD.FTZ R50, R50, -R75 ;  /* 0x8000004b32327221 */ /* 0x000fe20000010000 */
[----:B------:R-:W-:Y:S01]  /*8670*/  FMUL.FTZ R43, R43, R28 ;  /* 0x0000001c2b2b7220 */ /* 0x000fe20000410000 */
[----:B------:R-:W-:Y:S01]  /*8680*/  FMUL.FTZ R46, R46, R73 ;  /* 0x000000492e2e7220 */ /* 0x000fe20000410000 */
[----:B------:R-:W-:Y:S01]  /*8690*/  FMUL.FTZ R28, R17, R49 ;  /* 0x00000031111c7220 */ /* 0x000fe20000410000 */
[----:B------:R-:W-:Y:S01]  /*86a0*/  FADD.FTZ R51, R51, -R198 ;  /* 0x800000c633337221 */ /* 0x000fe20000010000 */
[--C-:B--2---:R-:W-:Y:S01]  /*86b0*/  FADD.FTZ R54, R54, -R199.reuse ;  /* 0x800000c736367221 */ /* 0x104fe20000010000 */
[----:B------:R-:W-:Y:S01]  /*86c0*/  FFMA.FTZ R48, -R99, R99, 1 ;  /* 0x3f80000063307423 */ /* 0x000fe20000010163 */
[----:B------:R-:W-:Y:S01]  /*86d0*/  FMUL.FTZ R49, R195, R28 ;  /* 0x0000001cc3317220 */ /* 0x000fe20000410000 */
[----:B------:R-:W-:Y:S01]  /*86e0*/  FMUL.FTZ R51, R18, R51 ;  /* 0x0000003312337220 */ /* 0x000fe20000410000 */
[--C-:B---3--:R-:W-:Y:S01]  /*86f0*/  FADD.FTZ R55, R55, -R226.reuse ;  /* 0x800000e237377221 */ /* 0x108fe20000010000 */
[----:B------:R-:W1:Y:S01]  /*8700*/  MUFU.EX2 R221, R221 ;  /* 0x000000dd00dd7308 */ /* 0x000e620000000800 */
[----:B------:R-:W-:Y:S01]  /*8710*/  FADD.FTZ R52, R52, -R199 ;  /* 0x800000c734347221 */ /* 0x000fe20000010000 */
[----:B------:R-:W-:Y:S01]  /*8720*/  FMUL.FTZ R48, R48, R51 ;  /* 0x0000003330307220 */ /* 0x000fe20000410000 */
[----:B------:R-:W-:Y:S01]  /*8730*/  FMUL.FTZ R45, R25, R45 ;  /* 0x0000002d192d7220 */ /* 0x000fe20000410000 */
[----:B------:R-:W-:Y:S01]  /*8740*/  FADD.FTZ R53, R53, -R226 ;  /* 0x800000e235357221 */ /* 0x000fe20000010000 */
[----:B------:R-:W2:Y:S01]  /*8750*/  SHFL.IDX PT, R79, R42, R7, 0x1f ;  /* 0x00001f072a4f7589 */ /* 0x000ea200000e0000 */
[----:B------:R-:W-:Y:S01]  /*8760*/  FMUL.FTZ R50, R9, R50 ;  /* 0x0000003209327220 */ /* 0x000fe20000410000 */
[----:B------:R-:W-:-:S02]  /*8770*/  FMUL.FTZ R47, R27, R47 ;  /* 0x0000002f1b2f7220 */ /* 0x000fc40000410000 */
[----:B------:R-:W3:Y:S04]  /*8780*/  SHFL.IDX PT, R76, R42, R232, 0x1f ;  /* 0x00001fe82a4c7589 */ /* 0x000ee800000e0000 */
[----:B------:R-:W1:Y:S04]  /*8790*/  SHFL.IDX PT, R77, R42, R231, 0x1f ;  /* 0x00001fe72a4d7589 */ /* 0x000e6800000e0000 */
[----:B------:R-:W1:Y:S04]  /*87a0*/  SHFL.IDX PT, R74, R42, R230, 0x1f ;  /* 0x00001fe62a4a7589 */ /* 0x000e6800000e0000 */
[----:B------:R-:W1:Y:S04]  /*87b0*/  SHFL.IDX PT, R73, R42, R233, 0x1f ;  /* 0x00001fe92a497589 */ /* 0x000e6800000e0000 */
[----:B------:R-:W1:Y:S04]  /*87c0*/  SHFL.IDX PT, R75, R42, R228, 0x1f ;  /* 0x00001fe42a4b7589 */ /* 0x000e6800000e0000 */
[----:B------:R-:W1:Y:S04]  /*87d0*/  SHFL.IDX PT, R28, R42, R229, 0x1f ;  /* 0x00001fe52a1c7589 */ /* 0x000e6800000e0000 */
[----:B------:R-:W1:Y:S01]  /*87e0*/  SHFL.IDX PT, R72, R42, R234, 0x1f ;  /* 0x00001fea2a487589 */ /* 0x000e6200000e0000 */
[----:B------:R-:W-:Y:S01]  /*87f0*/  FMUL.FTZ R83, R201, R54 ;  /* 0x00000036c9537220 */ /* 0x000fe20000410000 */
[----:B------:R-:W-:Y:S01]  /*8800*/  FFMA.FTZ R51, -R103, R103, 1 ;  /* 0x3f80000067337423 */ /* 0x000fe20000010167 */
[----:B------:R-:W-:Y:S01]  /*8810*/  FMUL.FTZ R54, R209, R55 ;  /* 0x00000037d1367220 */ /* 0x000fe20000410000 */
[--C-:B--2---:R-:W-:Y:S01]  /*8820*/  FADD.FTZ R56, R56, -R79.reuse ;  /* 0x8000004f38387221 */ /* 0x104fe20000010000 */
[----:B------:R-:W2:Y:S01]  /*8830*/  MUFU.EX2 R220, R220 ;  /* 0x000000dc00dc7308 */ /* 0x000ea20000000800 */
[----:B------:R-:W-:Y:S01]  /*8840*/  FMUL.FTZ R44, R44, R45 ;  /* 0x0000002d2c2c7220 */ /* 0x000fe20000410000 */
[----:B------:R-:W-:Y:S01]  /*8850*/  FMUL.FTZ R51, R51, R54 ;  /* 0x0000003633337220 */ /* 0x000fe20000410000 */
[--C-:B---3--:R-:W-:Y:S01]  /*8860*/  FADD.FTZ R54, R57, -R76.reuse ;  /* 0x8000004c39367221 */ /* 0x108fe20000010000 */
[----:B------:R-:W-:Y:S01]  /*8870*/  FADD.FTZ R59, R59, -R76 ;  /* 0x8000004c3b3b7221 */ /* 0x000fe20000010000 */
[----:B------:R-:W-:Y:S01]  /*8880*/  FADD.FTZ R55, R58, -R79 ;  /* 0x8000004f3a377221 */ /* 0x000fe20000010000 */
[----:B-1----:R-:W-:Y:S01]  /*8890*/  FADD.FTZ R60, R60, -R77 ;  /* 0x8000004d3c3c7221 */ /* 0x002fe20000010000 */
[--C-:B------:R-:W-:Y:S01]  /*88a0*/  FADD.FTZ R58, R61, -R74.reuse ;  /* 0x8000004a3d3a7221 */ /* 0x100fe20000010000 */
[--C-:B------:R-:W-:Y:S01]  /*88b0*/  FADD.FTZ R57, R68, -R73.reuse ;  /* 0x8000004944397221 */ /* 0x100fe20000010000 */
[----:B------:R-:W-:Y:S01]  /*88c0*/  FADD.FTZ R70, R70, -R73 ;  /* 0x8000004946467221 */ /* 0x000fe20000010000 */
[----:B------:R-:W-:Y:S01]  /*88d0*/  FMUL.FTZ R61, R205, R56 ;  /* 0x00000038cd3d7220 */ /* 0x000fe20000410000 */
[----:B------:R-:W-:Y:S01]  /*88e0*/  FFMA.FTZ R73, -R105, R105, 1 ;  /* 0x3f80000069497423 */ /* 0x000fe20000010169 */
        /* <DEDUP_REMOVED lines=8> */
[----:B------:R-:W-:Y:S01]  /*8970*/  FADD.FTZ R77, R62, -R77 ;  /* 0x8000004d3e4d7221 */ /* 0x000fe20000010000 */
[--C-:B------:R-:W-:Y:S01]  /*8980*/  FADD.FTZ R64, R64, -R75.reuse ;  /* 0x8000004b40407221 */ /* 0x100fe20000010000 */
[----:B------:R-:W-:Y:S01]  /*8990*/  FMUL.FTZ R73, R73, R54 ;  /* 0x0000003649497220 */ /* 0x000fe20000410000 */
        /* <DEDUP_REMOVED lines=297> */
.L_x_3537:
        /* <DEDUP_REMOVED lines=58> */
.L_x_3538:
        /* <DEDUP_REMOVED lines=12> */
.L_x_3528:
        /* <DEDUP_REMOVED lines=34> */
.L_x_3508:
[----:B------:R-:W-:Y:S05]  /*a2b0*/  @P0 BRA `(.L_x_3503) ;  /* 0x0000005000580947 */ /* 0x000fea0003800000 */
[----:B------:R-:W-:Y:S01]  /*a2c0*/  ULDC.64 UR4, c[0x0][0x878] ;  /* 0x00021e0000047ab9 */ /* 0x000fe20000000a00 */
[----:B--2---:R-:W2:Y:S01]  /*a2d0*/  LDC R10, c[0x0][0x850] ;  /* 0x00021400ff0a7b82 */ /* 0x004ea20000000800 */
[----:B------:R-:W-:Y:S01]  /*a2e0*/  UISETP.NE.U32.AND UP0, UPT, UR4, URZ, UPT ;  /* 0x0000003f0400728c */ /* 0x000fe2000bf05070 */
[----:B------:R-:W3:Y:S01]  /*a2f0*/  S2R R16, SR_TID.X ;  /* 0x0000000000107919 */ /* 0x000ee20000002100 */
[----:B------:R-:W4:Y:S02]  /*a300*/  S2R R9, SR_CgaCtaId ;  /* 0x0000000000097919 */ /* 0x000f240000008800 */
[----:B------:R-:W-:Y:S02]  /*a310*/  UISETP.NE.AND.EX UP0, UPT, UR5, URZ, UPT, UP0 ;  /* 0x0000003f0500728c */ /* 0x000fe4000bf05300 */
[----:B------:R-:W-:Y:S01]  /*a320*/  USHF.L.U32 UR6, UR41, 0xd, URZ ;  /* 0x0000000d29067899 */ /* 0x000fe2000800063f */
[----:B------:R-:W-:Y:S01]  /*a330*/  IMAD.U32 R7, RZ, RZ, UR37 ;  /* 0x00000025ff077e24 */ /* 0x000fe2000f8e00ff */
[----:B------:R-:W-:Y:S01]  /*a340*/  ULDC.64 UR8, c[0x0][0x818] ;  /* 0x0002060000087ab9 */ /* 0x000fe20000000a00 */
[----:B------:R-:W-:Y:S01]  /*a350*/  ULDC.64 UR10, c[0x0][0x848] ;  /* 0x00021200000a7ab9 */ /* 0x000fe20000000a00 */
[----:B------:R-:W-:-:S05]  /*a360*/  PLOP3.LUT P1, PT, PT, PT, UP0, 0x80, 0x0 ;  /* 0x000000000000781c */ /* 0x000fca0003f2f008 */
[----:B------:R-:W-:Y:S02]  /*a370*/  @UP0 ULDC.64 UR4, c[0x0][0x878] ;  /* 0x00021e0000040ab9 */ /* 0x000fe40000000a00 */
[----:B------:R-:W-:-:S06]  /*a380*/  @UP0 UIMAD.WIDE UR4, UR40, 0x4, UR4 ;  /* 0x00000004280408a5 */ /* 0x000fcc000f8e0204 */
[----:B------:R-:W-:Y:S01]  /*a390*/  MOV R2, UR4 ;  /* 0x0000000400027c02 */ /* 0x000fe20008000f00 */
[----:B------:R-:W-:-:S05]  /*a3a0*/  IMAD.U32 R3, RZ, RZ, UR5 ;  /* 0x00000005ff037e24 */ /* 0x000fca000f8e00ff */
[----:B------:R-:W5:Y:S01]  /*a3b0*/  @P1 LDG.E R2, desc[UR38][R2.64] ;  /* 0x0000002602021981 */ /* 0x000f62000c1e1900 */
[----:B--2---:R-:W-:Y:S01]  /*a3c0*/  ISETP.NE.AND P0, PT, R10, 0x1, PT ;  /* 0x000000010a00780c */ /* 0x004fe20003f05270 */
[----:B---3--:R-:W-:-:S12]  /*a3d0*/  VIADD R15, R16, 0xffffff80 ;  /* 0xffffff80100f7836 */ /* 0x008fd80000000000 */
[----:B------:R-:W2:Y:S08]  /*a3e0*/  @P0 LDC R0, c[0x0][0x854] ;  /* 0x00021500ff000b82 */ /* 0x000eb00000000800 */
[----:B------:R-:W3:Y:S01]  /*a3f0*/  @P0 LDC R5, c[0x0][0x858] ;  /* 0x00021600ff050b82 */ /* 0x000ee20000000800 */
[----:B--2---:R-:W-:-:S05]  /*a400*/  @P0 IMAD.HI.U32 R0, R0, UR37, RZ ;  /* 0x0000002500000c27 */ /* 0x004fca000f8e00ff */
[----:B---3--:R-:W-:Y:S02]  /*a410*/  @P0 SHF.R.U32.HI R7, RZ, R5, R0 ;  /* 0x00000005ff070219 */ /* 0x008fe40000011600 */
[----:B------:R-:W-:Y:S02]  /*a420*/  MOV R0, 0x400 ;  /* 0x0000040000007802 */ /* 0x000fe40000000f00 */
[----:B------:R-:W-:Y:S02]  /*a430*/  SHF.R.S32.HI R8, RZ, 0x1f, R7 ;  /* 0x0000001fff087819 */ /* 0x000fe40000011407 */
[----:B----4-:R-:W-:-:S03]  /*a440*/  LEA R19, R9, R0, 0x18 ;  /* 0x0000000009137211 */ /* 0x010fc600078ec0ff */
        /* <DEDUP_REMOVED lines=14> */
[----:B------:R-:W-:Y:S02]  /*a530*/  UIADD3 UR7, UP1, UR6, UR4, URZ ;  /* 0x0000000406077290 */ /* 0x000fe4000ff3e03f */
[----:B------:R-:W-:Y:S02]  /*a540*/  @!UP0 UMOV UR5, URZ ;  /* 0x0000003f00058c82 */ /* 0x000fe40008000000 */
[----:B------:R-:W-:Y:S02]  /*a550*/  ULEA.HI.X.SX32 UR4, UR6, UR5, 0x1, UP1 ;  /* 0x0000000506047291 */ /* 0x000fe400088f0e3f */
[----:B------:R-:W-:Y:S01]  /*a560*/  MOV R4, UR7 ;  /* 0x0000000700047c02 */ /* 0x000fe20008000f00 */
[----:B------:R-:W-:-:S03]  /*a570*/  USEL UR6, UR40, URZ, !UP0 ;  /* 0x0000003f28067287 */ /* 0x000fc6000c000000 */
[----:B------:R-:W-:Y:S01]  /*a580*/  IMAD.U32 R5, RZ, RZ, UR4 ;  /* 0x00000004ff057e24 */ /* 0x000fe2000f8e00ff */
[----:B------:R-:W-:Y:S02]  /*a590*/  ULDC.64 UR4, c[0x0][0x840] ;  /* 0x0002100000047ab9 */ /* 0x000fe40000000a00 */
[----:B------:R-:W-:Y:S02]  /*a5a0*/  IMAD R6, R8, UR4, RZ ;  /* 0x0000000408067c24 */ /* 0x000fe4000f8e02ff */
[----:B------:R-:W-:Y:S01]  /*a5b0*/  IMAD.WIDE.U32 R2, R7, UR8, R4 ;  /* 0x0000000807027c25 */ /* 0x000fe2000f8e0004 */
[----:B------:R-:W-:-:S03]  /*a5c0*/  ULDC.64 UR8, c[0x0][0x820] ;  /* 0x0002080000087ab9 */ /* 0x000fc60000000a00 */
[----:B------:R-:W-:Y:S01]  /*a5d0*/  IMAD.WIDE.U32 R4, R7, UR4, R4 ;  /* 0x0000000407047c25 */ /* 0x000fe2000f8e0004 */
[----:B------:R-:W-:Y:S01]  /*a5e0*/  USHF.R.S32.HI UR4, URZ, 0x1f, UR40 ;  /* 0x0000001f3f047899 */ /* 0x000fe20008011428 */
[----:B------:R-:W-:Y:S02]  /*a5f0*/  IADD3 R3, R3, R11, RZ ;  /* 0x0000000b03037210 */ /* 0x000fe40007ffe0ff */
[----:B-1----:R-:W-:Y:S01]  /*a600*/  IMAD R13, R7, UR5, R6 ;  /* 0x00000005070d7c24 */ /* 0x002fe2000f8e0206 */
[----:B------:R-:W-:Y:S01]  /*a610*/  USEL UR4, UR4, URZ, !UP0 ;  /* 0x0000003f04047287 */ /* 0x000fe2000c000000 */
[----:B------:R-:W-:Y:S02]  /*a620*/  IMAD.SHL.U32 R6, R9, 0x20, RZ ;  /* 0x0000002009067824 */ /* 0x000fe400078e00ff */
[----:B------:R-:W-:Y:S01]  /*a630*/  IMAD.IADD R5, R5, 0x1, R13 ;  /* 0x0000000105057824 */ /* 0x000fe200078e020d */
[----:B------:R-:W-:Y:S01]  /*a640*/  UIMAD UR5, UR4, UR8, URZ ;  /* 0x00000008040572a4 */ /* 0x000fe2000f8e023f */
[----:B------:R-:W-:Y:S01]  /*a650*/  MOV R13, UR10 ;  /* 0x0000000a000d7c02 */ /* 0x000fe20008000f00 */
[----:B------:R-:W-:Y:S01]  /*a660*/  UIMAD UR4, UR4, UR10, URZ ;  /* 0x0000000a040472a4 */ /* 0x000fe2000f8e023f */
[----:B------:R-:W-:Y:S01]  /*a670*/  LOP3.LUT R9, R6, 0x3ffff000, RZ, 0xc0, !PT ;  /* 0x3ffff00006097812 */ /* 0x000fe200078ec0ff */
[----:B------:R-:W-:Y:S01]  /*a680*/  IMAD.U32 R11, RZ, RZ, UR8 ;  /* 0x00000008ff0b7e24 */ /* 0x000fe2000f8e00ff */
[----:B------:R-:W-:-:S02]  /*a690*/  UIMAD UR5, UR6, UR9, UR5 ;  /* 0x00000009060572a4 */ /* 0x000fc4000f8e0205 */
[----:B------:R-:W-:Y:S01]  /*a6a0*/  IMAD.WIDE.U32 R4, R13, UR6, R4 ;  /* 0x000000060d047c25 */ /* 0x000fe2000f8e0004 */
[----:B------:R-:W-:-:S03]  /*a6b0*/  UIMAD UR4, UR6, UR11, UR4 ;  /* 0x0000000b060472a4 */ /* 0x000fc6000f8e0204 */
[----:B------:R-:W-:Y:S02]  /*a6c0*/  IMAD R0, R0, 0x4, R9 ;  /* 0x0000000400007824 */ /* 0x000fe400078e0209 */
[----:B------:R-:W-:Y:S02]  /*a6d0*/  IMAD.MOV R9, RZ, RZ, -R7 ;  /* 0x000000ffff097224 */ /* 0x000fe400078e0a07 */
[----:B------:R-:W-:-:S04]  /*a6e0*/  IMAD.WIDE.U32 R2, R11, UR6, R2 ;  /* 0x000000060b027c25 */ /* 0x000fc8000f8e0002 */
[----:B------:R-:W-:Y:S01]  /*a6f0*/  IMAD R11, R10, R9, UR37 ;  /* 0x000000250a0b7e24 */ /* 0x000fe2000f8e0209 */
[----:B------:R-:W-:Y:S01]  /*a700*/  IADD3 R9, R5, UR4, RZ ;  /* 0x0000000405097c10 */ /* 0x000fe2000fffe0ff */
[----:B------:R-:W-:Y:S01]  /*a710*/  VIADD R10, R3, UR5 ;  /* 0x00000005030a7c36 */ /* 0x000fe20008000000 */
[----:B------:R-:W-:Y:S05]  /*a720*/  WARPSYNC.ALL ;  /* 0x0000000000007948 */ /* 0x000fea0003800000 */
[----:B------:R-:W-:Y:S01]  /*a730*/  IMAD R0, R0, 0x4, R19 ;  /* 0x0000000400007824 */ /* 0x000fe200078e0213 */
[----:B------:R-:W-:Y:S01]  /*a740*/  BAR.SYNC.DEFER_BLOCKING 0x1, 0x100 ;  /* 0x0044000000007b1d */ /* 0x000fe20000010000 */
[----:B------:R-:W-:-:S02]  /*a750*/  ISETP.NE.AND P0, PT, R15, RZ, PT ;  /* 0x000000ff0f00720c */ /* 0x000fc40003f05270 */
[----:B------:R-:W-:-:S03]  /*a760*/  ISETP.NE.AND P1, PT, R16, 0x80, PT ;  /* 0x000000801000780c */ /* 0x000fc60003f25270 */
[----:B------:R-:W-:Y:S01]  /*a770*/  ULDC UR4, c[0x0][0x870] ;  /* 0x00021c0000047ab9 */ /* 0x000fe20000000800 */
[----:B------:R-:W-:Y:S01]  /*a780*/  ULDC UR5, c[0x0][0x80c] ;  /* 0x0002030000057ab9 */ /* 0x000fe20000000800 */
[----:B------:R-:W-:Y:S01]  /*a790*/  UIMAD UR4, UR41, UR4, URZ ;  /* 0x00000004290472a4 */ /* 0x000fe2000f8e023f */
[----:B------:R-:W1:Y:S01]  /*a7a0*/  LDC.64 R12, c[0x0][0x800] ;  /* 0x00020000ff0c7b82 */ /* 0x000e620000000a00 */
[----:B------:R-:W-:Y:S01]  /*a7b0*/  UIMAD UR6, UR40, UR5, URZ ;  /* 0x00000005280672a4 */ /* 0x000fe2000f8e023f */
[----:B------:R-:W-:Y:S01]  /*a7c0*/  BSSY B0, `(.L_x_3540) ;  /* 0x000001e000007945 */ /* 0x000fe20003800000 */
[----:B------:R-:W-:Y:S02]  /*a7d0*/  UIMAD UR4, UR4, UR5, URZ ;  /* 0x00000005040472a4 */ /* 0x000fe4000f8e023f */
[----:B------:R-:W-:Y:S02]  /*a7e0*/  USHF.R.S32.HI UR5, URZ, 0x1f, UR6 ;  /* 0x0000001f3f057899 */ /* 0x000fe40008011406 */
[----:B------:R-:W-:Y:S01]  /*a7f0*/  IMAD.U32 R6, RZ, RZ, UR6 ;  /* 0x00000006ff067e24 */ /* 0x000fe2000f8e00ff */
[----:B------:R-:W2:Y:S01]  /*a800*/  LDC.64 R14, c[0x0][0x828] ;  /* 0x00020a00ff0e7b82 */ /* 0x000ea20000000a00 */
[----:B------:R-:W-:-:S02]  /*a810*/  USHF.R.S32.HI UR6, URZ, 0x1f, UR4 ;  /* 0x0000001f3f067899 */ /* 0x000fc40008011404 */
[----:B------:R-:W-:Y:S01]  /*a820*/  IMAD.U32 R17, RZ, RZ, UR5 ;  /* 0x00000005ff117e24 */ /* 0x000fe2000f8e00ff */
[----:B------:R-:W-:Y:S01]  /*a830*/  IADD3 R7, P2, P3, R6, UR4, R7 ;  /* 0x0000000406077c10 */ /* 0x000fe2000fb5e007 */
[----:B------:R-:W-:Y:S01]  /*a840*/  ULDC.64 UR4, c[0x0][0x868] ;  /* 0x00021a0000047ab9 */ /* 0x000fe20000000a00 */
[----:B------:R3:W-:Y:S02]  /*a850*/  STS.128 [R0], R152 ;  /* 0x0000009800007388 */ /* 0x0007e40000000c00 */
[----:B------:R-:W-:Y:S01]  /*a860*/  IADD3.X R8, R17, UR6, R8, P2, P3 ;  /* 0x0000000611087c10 */ /* 0x000fe200097e6408 */
[C---:B------:R-:W-:Y:S01]  /*a870*/  IMAD.SHL.U32 R17, R7.reuse, 0x4, RZ ;  /* 0x0000000407117824 */ /* 0x040fe200078e00ff */
[----:B------:R3:W-:Y:S02]  /*a880*/  STS.128 [R0+0x800], R156 ;  /* 0x0008009c00007388 */ /* 0x0007e40000000c00 */
[----:B------:R-:W-:Y:S02]  /*a890*/  SHF.L.U64.HI R16, R7, 0x2, R8 ;  /* 0x0000000207107819 */ /* 0x000fe40000010208 */
[----:B------:R-:W-:Y:S01]  /*a8a0*/  IADD3 R6, P4, R17, UR4, RZ ;  /* 0x0000000411067c10 */ /* 0x000fe2000ff9e0ff */
[----:B------:R3:W-:Y:S01]  /*a8b0*/  STS.128 [R0+0x1000], R160 ;  /* 0x001000a000007388 */ /* 0x0007e20000000c00 */
[----:B-1----:R-:W-:-:S02]  /*a8c0*/  LEA R12, P2, R2, R12, 0x2 ;  /* 0x0000000c020c7211 */ /* 0x002fc400078410ff */
[----:B------:R-:W-:Y:S01]  /*a8d0*/  IADD3.X R7, R16, UR5, RZ, P4, !PT ;  /* 0x0000000510077c10 */ /* 0x000fe2000a7fe4ff */
[----:B------:R3:W-:Y:S04]  /*a8e0*/  STS.128 [R0+0x1800], R164 ;  /* 0x001800a400007388 */ /* 0x0007e80000000c00 */
[----:B------:R3:W-:Y:S01]  /*a8f0*/  STS.128 [R0+0x2000], R168 ;  /* 0x002000a800007388 */ /* 0x0007e20000000c00 */
[----:B--2---:R-:W-:-:S03]  /*a900*/  LEA R14, P3, R4, R14, 0x2 ;  /* 0x0000000e040e7211 */ /* 0x004fc600078610ff */
[----:B------:R3:W-:Y:S04]  /*a910*/  STS.128 [R0+0x2800], R172 ;  /* 0x002800ac00007388 */ /* 0x0007e80000000c00 */
[----:B------:R3:W-:Y:S04]  /*a920*/  STS.128 [R0+0x3000], R176 ;  /* 0x003000b000007388 */ /* 0x0007e80000000c00 */
[----:B------:R3:W-:Y:S01]  /*a930*/  STS.128 [R0+0x3800], R180 ;  /* 0x003800b400007388 */ /* 0x0007e20000000c00 */
[----:B------:R-:W-:Y:S05]  /*a940*/  @P0 BRA `(.L_x_3541) ;  /* 0x0000000000140947 */ /* 0x000fea0003800000 */
.L_x_3542:
[----:B------:R-:W2:Y:S04]  /*a950*/  LDG.E.STRONG.GPU R8, desc[UR38][R6.64] ;  /* 0x0000002606087981 */ /* 0x000ea8000c1ef900 */
[----:B--2---:R-:W-:Y:S01]  /*a960*/  CCTL.IVALL ;  /* 0x00000000ff00798f */ /* 0x004fe20002000000 */
[----:B------:R-:W-:Y:S05]  /*a970*/  YIELD ;  /* 0x0000000000007946 */ /* 0x000fea0003800000 */
[----:B------:R-:W-:-:S13]  /*a980*/  ISETP.NE.AND P0, PT, R8, R11, PT ;  /* 0x0000000b0800720c */ /* 0x000fda0003f05270 */
[----:B------:R-:W-:Y:S05]  /*a990*/  @P0 BRA `(.L_x_3542) ;  /* 0xfffffffc00ec0947 */ /* 0x000fea000383ffff */
.L_x_3541:
[----:B------:R-:W-:Y:S05]  /*a9a0*/  BSYNC B0 ;  /* 0x0000000000007941 */ /* 0x000fea0003800000 */
.L_x_3540:
[----:B------:R-:W-:Y:S01]  /*a9b0*/  UMOV UR4, 0xffffffff ;  /* 0xffffffff00047882 */ /* 0x000fe20000000000 */
[----:B------:R-:W-:Y:S02]  /*a9c0*/  LEA.HI.X R10, R2, R13, R10, 0x2, P2 ;  /* 0x0000000d020a7211 */ /* 0x000fe400010f140a */
[----:B------:R-:W-:Y:S01]  /*a9d0*/  LEA.HI.X R9, R4, R15, R9, 0x2, P3 ;  /* 0x0000000f04097211 */ /* 0x000fe200018f1409 */
[----:B------:R-:W-:Y:S06]  /*a9e0*/  BRA.DIV UR4, `(.L_x_3543) ;  /* 0x0000004e04147947 */ /* 0x000fec000b800000 */
[----:B------:R-:W-:Y:S01]  /*a9f0*/  NOP ;  /* 0x0000000000007918 */ /* 0x000fe20000000000 */
.L_x_3644:
        /* <DEDUP_REMOVED lines=17> */
.L_x_3546:
[----:B------:R-:W-:Y:S01]  /*ab10*/  @P0 ELECT P2, URZ, PT ;  /* 0x00000000003f082f */ /* 0x000fe20003840000 */
[----:B------:R1:W-:-:S12]  /*ab20*/  UBLKRED.G.S.ADD.F32.RN [UR4], [UR6], UR7, desc[UR8] ;  /* 0x00000804060073bb */ /* 0x0003d800080a1407 */
[----:B------:R-:W-:Y:S02]  /*ab30*/  @P2 PLOP3.LUT P0, PT, P2, PT, PT, 0x8, 0x0 ;  /* 0x000000000000281c */ /* 0x000fe4000170e170 */
[----:B------:R-:W-:-:S11]  /*ab40*/  PLOP3.LUT P2, PT, PT, PT, PT, 0x8, 0x0 ;  /* 0x000000000000781c */ /* 0x000fd60003f4e170 */
[----:B-1----:R-:W-:Y:S05]  /*ab50*/  @P0 BRA.U.ANY `(.L_x_3546) ;  /* 0xfffffffd00ec0947 */ /* 0x002fea000393ffff */
[----:B------:R0:W-:Y:S01]  /*ab60*/  UTMACMDFLUSH ;  /* 0x00000000000079b7 */ /* 0x0001e20000000000 */
[----:B------:R-:W-:-:S04]  /*ab70*/  DEPBAR.LE SB0, 0x0 ;  /* 0x000080000000791a */ /* 0x000fc80000000000 */
.L_x_3545:
[----:B------:R-:W-:Y:S05]  /*ab80*/  BSYNC B0 ;  /* 0x0000000000007941 */ /* 0x000fea0003800000 */
.L_x_3544:
        /* <DEDUP_REMOVED lines=14> */
.L_x_3548:
[----:B------:R-:W-:Y:S05]  /*ac70*/  BSYNC B0 ;  /* 0x0000000000007941 */ /* 0x000fea0003800000 */
.L_x_3547:
        /* <DEDUP_REMOVED lines=14> */
.L_x_3551:
[----:B-1-3--:R-:W2:Y:S04]  /*ad60*/  LDG.E.STRONG.GPU R0, desc[UR38][R2.64] ;  /* 0x0000002602007981 */ /* 0x00aea8000c1ef900 */
[----:B--2---:R-:W-:Y:S01]  /*ad70*/  CCTL.IVALL ;  /* 0x00000000ff00798f */ /* 0x004fe20002000000 */
[----:B------:R-:W-:Y:S05]  /*ad80*/  YIELD ;  /* 0x0000000000007946 */ /* 0x000fea0003800000 */
[----:B------:R-:W-:-:S13]  /*ad90*/  ISETP.NE.AND P0, PT, R0, R11, PT ;  /* 0x0000000b0000720c */ /* 0x000fda0003f05270 */
[----:B------:R-:W-:Y:S05]  /*ada0*/  @P0 BRA `(.L_x_3551) ;  /* 0xfffffffc00ec0947 */ /* 0x000fea000383ffff */
.L_x_3550:
[----:B------:R-:W-:Y:S05]  /*adb0*/  BSYNC B0 ;  /* 0x0000000000007941 */ /* 0x000fea0003800000 */
.L_x_3549:
[----:B------:R-:W-:-:S03]  /*adc0*/  UMOV UR4, 0xffffffff ;  /* 0xffffffff00047882 */ /* 0x000fc60000000000 */
[----:B------:R-:W-:Y:S05]  /*add0*/  BRA.DIV UR4, `(.L_x_3552) ;  /* 0x0000004a04347947 */ /* 0x000fea000b800000 */
[----:B------:R-:W-:Y:S01]  /*ade0*/  NOP ;  /* 0x0000000000007918 */ /* 0x000fe20000000000 */
.L_x_3647:
        /* <DEDUP_REMOVED lines=17> */
.L_x_3555:
[----:B------:R-:W-:Y:S01]  /*af00*/  @P0 ELECT P2, URZ, PT ;  /* 0x00000000003f082f */ /* 0x000fe20003840000 */
[----:B------:R2:W-:-:S12]  /*af10*/  UBLKRED.G.S.ADD.F32.RN [UR4], [UR6], UR7, desc[UR8] ;  /* 0x00000804060073bb */ /* 0x0005d800080a1407 */
[----:B------:R-:W-:Y:S02]  /*af20*/  @P2 PLOP3.LUT P0, PT, P2, PT, PT, 0x8, 0x0 ;  /* 0x000000000000281c */ /* 0x000fe4000170e170 */
[----:B------:R-:W-:-:S11]  /*af30*/  PLOP3.LUT P2, PT, PT, PT, PT, 0x8, 0x0 ;  /* 0x000000000000781c */ /* 0x000fd60003f4e170 */
[----:B--2---:R-:W-:Y:S05]  /*af40*/  @P0 BRA.U.ANY `(.L_x_3555) ;  /* 0xfffffffd00ec0947 */ /* 0x004fea000393ffff */
[----:B------:R0:W-:Y:S01]  /*af50*/  UTMACMDFLUSH ;  /* 0x00000000000079b7 */ /* 0x0001e20000000000 */
[----:B------:R-:W-:-:S04]  /*af60*/  DEPBAR.LE SB0, 0x0 ;  /* 0x000080000000791a */ /* 0x000fc80000000000 */
.L_x_3554:
[----:B------:R-:W-:Y:S05]  /*af70*/  BSYNC B0 ;  /* 0x0000000000007941 */ /* 0x000fea0003800000 */
.L_x_3553:
        /* <DEDUP_REMOVED lines=14> */
.L_x_3496:
        /* <DEDUP_REMOVED lines=29> */
.L_x_3557:
[----:B------:R-:W-:Y:S01]  /*b230*/  ULDC UR9, c[0x0][0x8cc] ;  /* 0x0002330000097ab9 */ /* 0x000fe20000000800 */
[----:B------:R-:W-:Y:S01]  /*b240*/  UMOV UR7, UR8 ;  /* 0x0000000800077c82 */ /* 0x000fe20008000000 */
[----:B------:R-:W-:-:S11]  /*b250*/  UISETP.NE.AND UP0, UPT, UR9, 0x1, UPT ;  /* 0x000000010900788c */ /* 0x000fd6000bf05270 */
[----:B------:R-:W-:Y:S02]  /*b260*/  @UP0 ULDC.64 UR10, c[0x0][0x8d0] ;  /* 0x00023400000a0ab9 */ /* 0x000fe40000000a00 */
[----:B------:R-:W-:-:S04]  /*b270*/  UIMAD.WIDE.U32 UR4, UR8, UR10, URZ ;  /* 0x0000000a080472a5 */ /* 0x000fc8000f8e003f */
[----:B------:R-:W-:-:S04]  /*b280*/  @UP0 USHF.R.U32.HI UR7, URZ, UR11, UR5 ;  /* 0x0000000b3f070299 */ /* 0x000fc80008011605 */
[----:B------:R-:W-:-:S12]  /*b290*/  UIMAD UR4, UR7, UR9, URZ ;  /* 0x00000009070472a4 */ /* 0x000fd8000f8e023f */
.L_x_3558:
        /* <DEDUP_REMOVED lines=23> */
.L_x_3559:
        /* <DEDUP_REMOVED lines=11> */
[----:B------:R-:W-:Y:S01]  /*b4c0*/  R2UR UR4, R0 ;  /* 0x00000000000472ca */ /* 0x000fe200000e0000 */
[----:B------:R-:W-:-:S14]  /*b4d0*/  BRA `(.L_x_3560) ;  /* 0x0000000000047947 */ /* 0x000fdc0003800000 */
.L_x_3561:
[----:B------:R-:W-:-:S05]  /*b4e0*/  ULDC UR4, c[0x0][0x8f4] ;  /* 0x00023d0000047ab9 */ /* 0x000fca0000000800 */
.L_x_3560:
        /* <DEDUP_REMOVED lines=46> */
[----:B--2---:R-:W-:-:S05]  /*b7d0*/  IMAD.IADD R0, R0, 0x1, -R5 ;  /* 0x0000000100007824 */ /* 0x004fca00078e0a05 */
[----:B------:R-:W-:-:S15]  /*b7e0*/  R2UR UR14, R0 ;  /* 0x00000000000e72ca */ /* 0x000fde00000e0000 */
.L_x_3562:
        /* <DEDUP_REMOVED lines=13> */
.L_x_3563:
        /* <DEDUP_REMOVED lines=11> */
[----:B------:R-:W-:-:S15]  /*b970*/  R2UR UR11, R0 ;  /* 0x00000000000b72ca */ /* 0x000fde00000e0000 */
.L_x_3564:
        /* <DEDUP_REMOVED lines=68> */
.L_x_3568:
[----:B------:R-:W2:Y:S04]  /*bdc0*/  LDG.E.STRONG.GPU R4, desc[UR38][R2.64] ;  /* 0x0000002602047981 */ /* 0x000ea8000c1ef900 */
[----:B--2---:R-:W-:Y:S01]  /*bdd0*/  CCTL.IVALL ;  /* 0x00000000ff00798f */ /* 0x004fe20002000000 */
[----:B------:R-:W-:Y:S05]  /*bde0*/  YIELD ;  /* 0x0000000000007946 */ /* 0x000fea0003800000 */
[----:B------:R-:W-:-:S13]  /*bdf0*/  ISETP.NE.AND P1, PT, R4, R5, PT ;  /* 0x000000050400720c */ /* 0x000fda0003f25270 */
[----:B------:R-:W-:Y:S05]  /*be00*/  @P1 BRA `(.L_x_3568) ;  /* 0xfffffffc00ec1947 */ /* 0x000fea000383ffff */
.L_x_3567:
[----:B------:R-:W-:Y:S05]  /*be10*/  BSYNC B0 ;  /* 0x0000000000007941 */ /* 0x000fea0003800000 */
.L_x_3566:
[----:B------:R-:W-:-:S03]  /*be20*/  UMOV UR6, 0xffffffff ;  /* 0xffffffff00067882 */ /* 0x000fc60000000000 */
[----:B------:R-:W-:Y:S05]  /*be30*/  BRA.DIV UR6, `(.L_x_3569) ;  /* 0x0000003a06387947 */ /* 0x000fea000b800000 */
[----:B------:R-:W-:Y:S01]  /*be40*/  NOP ;  /* 0x0000000000007918 */ /* 0x000fe20000000000 */
.L_x_3650:
[----:B------:R-:W-:Y:S01]  /*be50*/  MOV R9, UR13 ;  /* 0x0000000d00097c02 */ /* 0x000fe20008000f00 */
        /* <DEDUP_REMOVED lines=21> */
.L_x_3571:
[----:B------:R-:W-:Y:S05]  /*bfb0*/  BSYNC B0 ;  /* 0x0000000000007941 */ /* 0x000fea0003800000 */
.L_x_3570:
        /* <DEDUP_REMOVED lines=20> */
.L_x_3573:
[----:B------:R-:W-:Y:S05]  /*c100*/  BSYNC B0 ;  /* 0x0000000000007941 */ /* 0x000fea0003800000 */
.L_x_3572:
[----:B------:R-:W-:Y:S06]  /*c110*/  BAR.ARV 0xa, 0xa0 ;  /* 0x0282800000007b1d */ /* 0x000fec0000002000 */
[----:B------:R-:W-:Y:S04]  /*c120*/  BSSY B0, `(.L_x_3574) ;  /* 0x0000003000007945 */ /* 0x000fe80003800000 */
[----:B------:R-:W-:Y:S05]  /*c130*/  @!P0 BRA `(.L_x_3575) ;  /* 0x0000000000048947 */ /* 0x000fea0003800000 */
[----:B------:R-:W-:-:S04]  /*c140*/  DEPBAR.LE SB0, 0x0 ;  /* 0x000080000000791a */ /* 0x000fc80000000000 */
.L_x_3575:
[----:B------:R-:W-:Y:S05]  /*c150*/  BSYNC B0 ;  /* 0x0000000000007941 */ /* 0x000fea0003800000 */
.L_x_3574:
        /* <DEDUP_REMOVED lines=19> */
.L_x_3577:
[----:B------:R-:W-:Y:S05]  /*c290*/  BSYNC B0 ;  /* 0x0000000000007941 */ /* 0x000fea0003800000 */
.L_x_3576:
[----:B------:R-:W-:Y:S01]  /*c2a0*/  UIADD3 UR7, UR13, 0x1, URZ ;  /* 0x000000010d077890 */ /* 0x000fe2000fffe03f */
[----:B------:R-:W-:Y:S11]  /*c2b0*/  BRA `(.L_x_3578) ;  /* 0x0000000000047947 */ /* 0x000ff60003800000 */
.L_x_3565:
[----:B------:R-:W-:-:S05]  /*c2c0*/  UMOV UR7, UR13 ;  /* 0x0000000d00077c82 */ /* 0x000fca0008000000 */
.L_x_3578:
        /* <DEDUP_REMOVED lines=16> */
.L_x_3603:
        /* <DEDUP_REMOVED lines=18> */
.L_x_3581:
[----:B------:R-:W2:Y:S04]  /*c4f0*/  LDG.E.STRONG.GPU R4, desc[UR38][R2.64] ;  /* 0x0000002602047981 */ /* 0x000ea8000c1ef900 */
[----:B--2---:R-:W-:Y:S01]  /*c500*/  CCTL.IVALL ;  /* 0x00000000ff00798f */ /* 0x004fe20002000000 */
[----:B------:R-:W-:Y:S05]  /*c510*/  YIELD ;  /* 0x0000000000007946 */ /* 0x000fea0003800000 */
[----:B------:R-:W-:-:S13]  /*c520*/  ISETP.NE.AND P1, PT, R4, R5, PT ;  /* 0x000000050400720c */ /* 0x000fda0003f25270 */
[----:B------:R-:W-:Y:S05]  /*c530*/  @P1 BRA `(.L_x_3581) ;  /* 0xfffffffc00ec1947 */ /* 0x000fea000383ffff */
.L_x_3580:
[----:B------:R-:W-:Y:S05]  /*c540*/  BSYNC B0 ;  /* 0x0000000000007941 */ /* 0x000fea0003800000 */
.L_x_3579:
[----:B------:R-:W-:-:S03]  /*c550*/  UMOV UR24, 0xffffffff ;  /* 0xffffffff00187882 */ /* 0x000fc60000000000 */
[----:B------:R-:W-:Y:S05]  /*c560*/  BRA.DIV UR24, `(.L_x_3582) ;  /* 0x0000003218887947 */ /* 0x000fea000b800000 */
[----:B------:R-:W-:Y:S01]  /*c570*/  NOP ;  /* 0x0000000000007918 */ /* 0x000fe20000000000 */
.L_x_3653:
        /* <DEDUP_REMOVED lines=19> */
.L_x_3584:
[----:B------:R-:W-:Y:S05]  /*c6b0*/  BSYNC B0 ;  /* 0x0000000000007941 */ /* 0x000fea0003800000 */
.L_x_3583:
        /* <DEDUP_REMOVED lines=15> */
.L_x_3586:
[----:B------:R-:W-:Y:S05]  /*c7b0*/  BSYNC B0 ;  /* 0x0000000000007941 */ /* 0x000fea0003800000 */
.L_x_3585:
[----:B------:R-:W-:Y:S06]  /*c7c0*/  BAR.ARV 0xa, 0xa0 ;  /* 0x0282800000007b1d */ /* 0x000fec0000002000 */
[----:B------:R-:W-:Y:S04]  /*c7d0*/  BSSY B0, `(.L_x_3587) ;  /* 0x0000003000007945 */ /* 0x000fe80003800000 */
[----:B------:R-:W-:Y:S05]  /*c7e0*/  @!P0 BRA `(.L_x_3588) ;  /* 0x0000000000048947 */ /* 0x000fea0003800000 */
[----:B------:R-:W-:-:S04]  /*c7f0*/  DEPBAR.LE SB0, 0x0 ;  /* 0x000080000000791a */ /* 0x000fc80000000000 */
.L_x_3588:
[----:B------:R-:W-:Y:S05]  /*c800*/  BSYNC B0 ;  /* 0x0000000000007941 */ /* 0x000fea0003800000 */
.L_x_3587:
        /* <DEDUP_REMOVED lines=19> */
.L_x_3590:
[----:B------:R-:W-:Y:S05]  /*c940*/  BSYNC B0 ;  /* 0x0000000000007941 */ /* 0x000fea0003800000 */
.L_x_3589:
        /* <DEDUP_REMOVED lines=16> */
.L_x_3593:
[----:B------:R-:W2:Y:S04]  /*ca50*/  LDG.E.STRONG.GPU R4, desc[UR38][R2.64] ;  /* 0x0000002602047981 */ /* 0x000ea8000c1ef900 */
[----:B--2---:R-:W-:Y:S01]  /*ca60*/  CCTL.IVALL ;  /* 0x00000000ff00798f */ /* 0x004fe20002000000 */
[----:B------:R-:W-:Y:S05]  /*ca70*/  YIELD ;  /* 0x0000000000007946 */ /* 0x000fea0003800000 */
[----:B------:R-:W-:-:S13]  /*ca80*/  ISETP.NE.AND P1, PT, R4, R5, PT ;  /* 0x000000050400720c */ /* 0x000fda0003f25270 */
[----:B------:R-:W-:Y:S05]  /*ca90*/  @P1 BRA `(.L_x_3593) ;  /* 0xfffffffc00ec1947 */ /* 0x000fea000383ffff */
.L_x_3592:
[----:B------:R-:W-:Y:S05]  /*caa0*/  BSYNC B0 ;  /* 0x0000000000007941 */ /* 0x000fea0003800000 */
.L_x_3591:
[----:B------:R-:W-:-:S03]  /*cab0*/  UMOV UR18, 0xffffffff ;  /* 0xffffffff00127882 */ /* 0x000fc60000000000 */
[----:B------:R-:W-:Y:S05]  /*cac0*/  BRA.DIV UR18, `(.L_x_3594) ;  /* 0x0000002e124c7947 */ /* 0x000fea000b800000 */
[----:B------:R-:W-:Y:S01]  /*cad0*/  NOP ;  /* 0x0000000000007918 */ /* 0x000fe20000000000 */
.L_x_3656:
        /* <DEDUP_REMOVED lines=15> */
.L_x_3596:
[----:B------:R-:W-:Y:S05]  /*cbd0*/  BSYNC B0 ;  /* 0x0000000000007941 */ /* 0x000fea0003800000 */
.L_x_3595:
        /* <DEDUP_REMOVED lines=15> */
.L_x_3598:
[----:B------:R-:W-:Y:S05]  /*ccd0*/  BSYNC B0 ;  /* 0x0000000000007941 */ /* 0x000fea0003800000 */
.L_x_3597:
[----:B------:R-:W-:Y:S06]  /*cce0*/  BAR.ARV 0xa, 0xa0 ;  /* 0x0282800000007b1d */ /* 0x000fec0000002000 */
[----:B------:R-:W-:Y:S04]  /*ccf0*/  BSSY B0, `(.L_x_3599) ;  /* 0x0000003000007945 */ /* 0x000fe80003800000 */
[----:B------:R-:W-:Y:S05]  /*cd00*/  @!P0 BRA `(.L_x_3600) ;  /* 0x0000000000048947 */ /* 0x000fea0003800000 */
[----:B------:R-:W-:-:S04]  /*cd10*/  DEPBAR.LE SB0, 0x0 ;  /* 0x000080000000791a */ /* 0x000fc80000000000 */
.L_x_3600:
[----:B------:R-:W-:Y:S05]  /*cd20*/  BSYNC B0 ;  /* 0x0000000000007941 */ /* 0x000fea0003800000 */
.L_x_3599:
        /* <DEDUP_REMOVED lines=19> */
.L_x_3602:
[----:B------:R-:W-:Y:S05]  /*ce60*/  BSYNC B0 ;  /* 0x0000000000007941 */ /* 0x000fea0003800000 */
.L_x_3601:
[----:B------:R-:W-:Y:S02]  /*ce70*/  UIADD3 UR7, UR7, 0x2, URZ ;  /* 0x0000000207077890 */ /* 0x000fe4000fffe03f */
[----:B------:R-:W-:Y:S02]  /*ce80*/  UIADD3 UR6, UR6, 0x3000, URZ ;  /* 0x0000300006067890 */ /* 0x000fe4000fffe03f */
[----:B------:R-:W-:-:S06]  /*ce90*/  UISETP.GE.AND UP0, UPT, UR7, UR12, UPT ;  /* 0x0000000c0700728c */ /* 0x000fcc000bf06270 */
[----:B------:R-:W-:-:S13]  /*cea0*/  PLOP3.LUT P1, PT, PT, PT, UP0, 0x80, 0x0 ;  /* 0x000000000000781c */ /* 0x000fda0003f2f008 */
[----:B------:R-:W-:Y:S05]  /*ceb0*/  @!P1 BRA `(.L_x_3603) ;  /* 0xfffffff400449947 */ /* 0x000fea000383ffff */
[----:B------:R-:W-:Y:S05]  /*cec0*/  BRA `(.L_x_3503) ;  /* 0x0000002400547947 */ /* 0x000fea0003800000 */
.L_x_3556:
        /* <DEDUP_REMOVED lines=21> */
.L_x_3604:
[----:B------:R-:W1:Y:S01]  /*d020*/  LDC R3, c[0x0][0x8cc] ;  /* 0x00023300ff037b82 */ /* 0x000e620000000800 */
[----:B------:R-:W-:Y:S01]  /*d030*/  IMAD.MOV.U32 R0, RZ, RZ, R5 ;  /* 0x000000ffff007224 */ /* 0x000fe200078e0005 */
[----:B-1----:R-:W-:-:S13]  /*d040*/  ISETP.NE.AND P0, PT, R3, 0x1, PT ;  /* 0x000000010300780c */ /* 0x002fda0003f05270 */
[----:B------:R-:W1:Y:S02]  /*d050*/  @P0 LDC.64 R6, c[0x0][0x8d0] ;  /* 0x00023400ff060b82 */ /* 0x000e640000000a00 */
[----:B-1----:R-:W-:-:S05]  /*d060*/  @P0 IMAD.HI.U32 R4, R5, R6, RZ ;  /* 0x0000000605040227 */ /* 0x002fca00078e00ff */
[----:B------:R-:W-:-:S05]  /*d070*/  @P0 SHF.R.U32.HI R0, RZ, R7, R4 ;  /* 0x00000007ff000219 */ /* 0x000fca0000011604 */
[----:B------:R-:W-:-:S07]  /*d080*/  IMAD R3, R0, R3, RZ ;  /* 0x0000000300037224 */ /* 0x000fce00078e02ff */
.L_x_3605:
[----:B------:R-:W1:Y:S01]  /*d090*/  LDC R8, c[0x0][0x8c0] ;  /* 0x00023000ff087b82 */ /* 0x000e620000000800 */
[----:B------:R-:W-:Y:S01]  /*d0a0*/  IMAD.IADD R3, R5, 0x1, -R3 ;  /* 0x0000000105037824 */ /* 0x000fe200078e0a03 */
[----:B------:R-:W-:-:S06]  /*d0b0*/  ULDC.64 UR6, c[0x0][0x900] ;  /* 0x0002400000067ab9 */ /* 0x000fcc0000000a00 */
[----:B------:R-:W2:Y:S01]  /*d0c0*/  LDC R4, c[0x0][0x8cc] ;  /* 0x00023300ff047b82 */ /* 0x000ea20000000800 */
[C---:B-1----:R-:W-:Y:S02]  /*d0d0*/  ISETP.NE.AND P0, PT, R8.reuse, 0x1, PT ;  /* 0x000000010800780c */ /* 0x042fe40003f05270 */
[----:B------:R-:W-:Y:S01]  /*d0e0*/  R2UR UR20, R8 ;  /* 0x00000000081472ca */ /* 0x000fe200000e0000 */
[----:B--2---:R-:W-:-:S10]  /*d0f0*/  IMAD R3, R2, R4, R3 ;  /* 0x0000000402037224 */ /* 0x004fd400078e0203 */
[----:B------:R-:W1:Y:S01]  /*d100*/  @P0 LDC R6, c[0x0][0x8c4] ;  /* 0x00023100ff060b82 */ /* 0x000e620000000800 */
[----:B------:R-:W-:Y:S02]  /*d110*/  MOV R13, R3 ;  /* 0x00000003000d7202 */ /* 0x000fe40000000f00 */
[----:B------:R-:W-:-:S05]  /*d120*/  R2UR UR5, R3 ;  /* 0x00000000030572ca */ /* 0x000fca00000e0000 */
        /* <DEDUP_REMOVED lines=13> */
.L_x_3606:
        /* <DEDUP_REMOVED lines=10> */
.L_x_3608:
[----:B------:R-:W2:Y:S02]  /*d2a0*/  LDC R4, c[0x0][0x8f4] ;  /* 0x00023d00ff047b82 */ /* 0x000ea40000000800 */
.L_x_3607:
[----:B--2--5:R-:W-:Y:S01]  /*d2b0*/  VIADD R4, R4, 0x7f ;  /* 0x0000007f04047836 */ /* 0x024fe20000000000 */
[----:B------:R-:W-:Y:S01]  /*d2c0*/  LOP3.LUT R12, R0, 0x1ffffff, RZ, 0x3c, !PT ;  /* 0x01ffffff000c7812 */ /* 0x000fe200078e3cff */
[----:B------:R-:W-:Y:S02]  /*d2d0*/  IMAD.MOV.U32 R10, RZ, RZ, 0x1 ;  /* 0x00000001ff0a7424 */ /* 0x000fe400078e00ff */
[----:B-1----:R-:W-:Y:S01]  /*d2e0*/  IMAD.MOV.U32 R2, RZ, RZ, RZ ;  /* 0x000000ffff027224 */ /* 0x002fe200078e00ff */
        /* <DEDUP_REMOVED lines=23> */
[----:B-1----:R-:W-:Y:S01]  /*d460*/  ISETP.NE.U32.AND P0, PT, R2, RZ, PT ;  /* 0x000000ff0200720c */ /* 0x002fe20003f05070 */
[----:B------:R-:W-:-:S02]  /*d470*/  IMAD.MOV.U32 R11, RZ, RZ, RZ ;  /* 0x000000ffff0b7224 */ /* 0x000fc400078e00ff */
        /* <DEDUP_REMOVED lines=13> */
[----:B--2---:R-:W-:-:S07]  /*d550*/  IADD3 R0, -R7, R0, RZ ;  /* 0x0000000007007210 */ /* 0x004fce0007ffe1ff */
.L_x_3610:
        /* <DEDUP_REMOVED lines=20> */
.L_x_3611:
[----:B------:R-:W-:Y:S05]  /*d6a0*/  @!P0 BRA `(.L_x_3612) ;  /* 0x00000000000c8947 */ /* 0x000fea0003800000 */
[----:B------:R-:W2:Y:S04]  /*d6b0*/  LDG.E R5, desc[UR38][R2.64] ;  /* 0x0000002602057981 */ /* 0x000ea8000c1e1900 */
[----:B------:R-:W2:Y:S02]  /*d6c0*/  LDG.E R4, desc[UR38][R2.64+0x4] ;  /* 0x0000042602047981 */ /* 0x000ea4000c1e1900 */
[----:B--2---:R-:W-:-:S07]  /*d6d0*/  IMAD.IADD R4, R4, 0x1, -R5 ;  /* 0x0000000104047824 */ /* 0x004fce00078e0a05 */
.L_x_3612:
[----:B-1----:R-:W-:Y:S01]  /*d6e0*/  IMAD R3, R12, 0x80, R0 ;  /* 0x000000800c037824 */ /* 0x002fe200078e0200 */
[----:B------:R-:W-:Y:S01]  /*d6f0*/  ULDC UR7, c[0x0][0x74c] ;  /* 0x0001d30000077ab9 */ /* 0x000fe20000000800 */
[----:B------:R-:W-:-:S03]  /*d700*/  IADD3 R0, R0, 0x5f, RZ ;  /* 0x0000005f00007810 */ /* 0x000fc60007ffe0ff */
[----:B-----5:R-:W-:Y:S02]  /*d710*/  IADD3 R3, R3, -UR7, -R4 ;  /* 0x8000000703037c10 */ /* 0x020fe4000fffe804 */
[----:B------:R-:W-:-:S04]  /*d720*/  IMAD.HI R0, R0, 0x2aaaaaab, RZ ;  /* 0x2aaaaaab00007827 */ /* 0x000fc800078e02ff */
[----:B------:R-:W-:-:S05]  /*d730*/  IMAD.HI R3, R3, 0x2aaaaaab, RZ ;  /* 0x2aaaaaab03037827 */ /* 0x000fca00078e02ff */
[----:B------:R-:W-:-:S04]  /*d740*/  SHF.R.U32.HI R2, RZ, 0x1f, R3 ;  /* 0x0000001fff027819 */ /* 0x000fc80000011603 */
[----:B------:R-:W-:Y:S02]  /*d750*/  LEA.HI.SX32 R2, R3, R2, 0x1c ;  /* 0x0000000203027211 */ /* 0x000fe400078fe2ff */
[----:B------:R-:W-:Y:S02]  /*d760*/  SHF.R.U32.HI R3, RZ, 0x1f, R0 ;  /* 0x0000001fff037819 */ /* 0x000fe40000011600 */
[----:B------:R-:W-:Y:S01]  /*d770*/  VIMNMX R4, RZ, R2, !PT ;  /* 0x00000002ff047248 */ /* 0x000fe20007fe0100 */
[----:B------:R-:W-:Y:S01]  /*d780*/  IMAD.MOV.U32 R2, RZ, RZ, RZ ;  /* 0x000000ffff027224 */ /* 0x000fe200078e00ff */
[----:B------:R-:W-:-:S04]  /*d790*/  LEA.HI.SX32 R0, R0, R3, 0x1c ;  /* 0x0000000300007211 */ /* 0x000fc800078fe2ff */
        /* <DEDUP_REMOVED lines=54> */
.L_x_3657:
        /* <DEDUP_REMOVED lines=15> */
.L_x_3615:
[----:B------:R-:W-:Y:S01]  /*dbf0*/  R2UR UR19, R4 ;  /* 0x00000000041372ca */ /* 0x000fe200000e0000 */
[----:B------:R-:W2:Y:S01]  /*dc00*/  LDC.64 R12, c[0x0][0x198] ;  /* 0x00006600ff0c7b82 */ /* 0x000ea20000000a00 */
[----:B------:R-:W-:Y:S01]  /*dc10*/  ULDC.64 UR8, c[0x0][0x700] ;  /* 0x0001c00000087ab9 */ /* 0x000fe20000000a00 */
[----:B------:R-:W-:Y:S01]  /*dc20*/  UMOV UR34, 0x0 ;  /* 0x0000000000227882 */ /* 0x000fe20000000000 */
[----:B------:R-:W-:Y:S01]  /*dc30*/  IMAD.U32 R9, RZ, RZ, UR8 ;  /* 0x00000008ff097e24 */ /* 0x000fe2000f8e00ff */
[----:B------:R-:W-:Y:S01]  /*dc40*/  R2UR UR8, R15 ;  /* 0x000000000f0872ca */ /* 0x000fe200000e0000 */
[----:B------:R-:W-:Y:S01]  /*dc50*/  IMAD.U32 R8, RZ, RZ, UR9 ;  /* 0x00000009ff087e24 */ /* 0x000fe2000f8e00ff */
[----:B------:R-:W-:Y:S01]  /*dc60*/  UMOV UR35, 0x14f00000 ;  /* 0x14f0000000237882 */ /* 0x000fe20000000000 */
        /* <DEDUP_REMOVED lines=9> */
[----:B------:R-:W-:Y:S01]  /*dd00*/  IMAD.U32 R3, RZ, RZ, UR19 ;  /* 0x00000013ff037e24 */ /* 0x000fe2000f8e00ff */
[----:B------:R-:W-:Y:S02]  /*dd10*/  UIADD3 UR16, UR8, 0xe000, URZ ;  /* 0x0000e00008107890 */ /* 0x000fe4000fffe03f */
[----:B------:R-:W-:Y:S01]  /*dd20*/  UIADD3 UR17, UR8, 0x26810, URZ ;  /* 0x0002681008117890 */ /* 0x000fe2000fffe03f */
[----:B------:R-:W-:Y:S01]  /*dd30*/  PLOP3.LUT P1, PT, PT, PT, UP0, 0x80, 0x0 ;  /* 0x000000000000781c */ /* 0x000fe20003f2f008 */
[----:B------:R-:W-:Y:S01]  /*dd40*/  UIADD3 UR19, UR19, UR6, URZ ;  /* 0x0000000613137290 */ /* 0x000fe2000fffe03f */
[----:B-1----:R-:W-:Y:S01]  /*dd50*/  MOV R2, UR7 ;  /* 0x0000000700027c02 */ /* 0x002fe20008000f00 */
[----:B--2---:R-:W-:Y:S01]  /*dd60*/  IMAD.MOV.U32 R7, RZ, RZ, R12 ;  /* 0x000000ffff077224 */ /* 0x004fe200078e000c */
[----:B------:R-:W-:Y:S01]  /*dd70*/  LEA.HI.X.SX32 R3, R3, R14, 0x1, P1 ;  /* 0x0000000e03037211 */ /* 0x000fe200008f0eff */
[----:B------:R-:W-:Y:S01]  /*dd80*/  IMAD.MOV.U32 R6, RZ, RZ, R13 ;  /* 0x000000ffff067224 */ /* 0x000fe200078e000d */
[----:B------:R-:W-:Y:S01]  /*dd90*/  LEA R5, P1, R2, R9, 0x2 ;  /* 0x0000000902057211 */ /* 0x000fe200078210ff */
[----:B------:R-:W-:Y:S01]  /*dda0*/  UIADD3 UR42, UR8, 0x1a000, URZ ;  /* 0x0001a000082a7890 */ /* 0x000fe2000fffe03f */
[----:B------:R-:W-:Y:S01]  /*ddb0*/  IADD3 R13, R0, -0x1, RZ ;  /* 0xffffffff000d7810 */ /* 0x000fe20007ffe0ff */
[----:B------:R-:W-:Y:S01]  /*ddc0*/  UIADD3 UR9, UR8, 0x26800, URZ ;  /* 0x0002680008097890 */ /* 0x000fe2000fffe03f */
[----:B------:R-:W-:Y:S01]  /*ddd0*/  LEA.HI.X R2, R2, R8, R3, 0x2, P1 ;  /* 0x0000000802027211 */ /* 0x000fe200008f1403 */
[----:B------:R-:W-:Y:S01]  /*dde0*/  UIADD3 UR24, UR8, 0x4000, URZ ;  /* 0x0000400008187890 */ /* 0x000fe2000fffe03f */
[----:B------:R-:W-:Y:S01]  /*ddf0*/  R2UR UR30, R5 ;  /* 0x00000000051e72ca */ /* 0x000fe200000e0000 */
[----:B------:R1:W-:Y:S01]  /*de00*/  STL [R1+0x8], R13 ;  /* 0x0000080d01007387 */ /* 0x0003e20000100800 */
[----:B------:R-:W-:Y:S01]  /*de10*/  R2UR UR31, R2 ;  /* 0x00000000021f72ca */ /* 0x000fe200000e0000 */
[----:B------:R-:W-:Y:S01]  /*de20*/  IMAD.MOV.U32 R12, RZ, RZ, 0x8000 ;  /* 0x00008000ff0c7424 */ /* 0x000fe200078e00ff */
[C---:B------:R-:W-:Y:S01]  /*de30*/  IADD3 R2, P1, R7.reuse, 0x2f0, RZ ;  /* 0x000002f007027810 */ /* 0x040fe20007f3e0ff */
[----:B------:R1:W-:Y:S01]  /*de40*/  STL [R1], RZ ;  /* 0x000000ff01007387 */ /* 0x0003e20000100800 */
[----:B------:R-:W-:Y:S01]  /*de50*/  UMOV UR7, 0x18 ;  /* 0x0000001800077882 */ /* 0x000fe20000000000 */
[----:B------:R-:W-:Y:S01]  /*de60*/  UMOV UR43, UR17 ;  /* 0x00000011002b7c82 */ /* 0x000fe20008000000 */
[----:B------:R-:W-:Y:S01]  /*de70*/  R2UR UR44, R2 ;  /* 0x00000000022c72ca */ /* 0x000fe200000e0000 */
[----:B------:R-:W-:Y:S01]  /*de80*/  UMOV UR26, UR18 ;  /* 0x00000012001a7c82 */ /* 0x000fe20008000000 */
[----:B------:R-:W-:Y:S01]  /*de90*/  IADD3 R2, P2, R7, 0x3f0, RZ ;  /* 0x000003f007027810 */ /* 0x000fe20007f5e0ff */
[----:B------:R-:W-:-:S03]  /*dea0*/  UMOV UR25, UR9 ;  /* 0x0000000900197c82 */ /* 0x000fc60008000000 */
        /* <DEDUP_REMOVED lines=18> */
[C---:B------:R-:W-:Y:S02]  /*dfd0*/  IMAD.IADD R16, R0.reuse, 0x1, R5 ;  /* 0x0000000100107824 */ /* 0x040fe400078e0205 */
[----:B------:R-:W-:Y:S01]  /*dfe0*/  VIADD R5, R0, 0xfffffffe ;  /* 0xfffffffe00057836 */ /* 0x000fe20000000000 */
[----:B------:R-:W-:-:S04]  /*dff0*/  MOV R0, R4 ;  /* 0x0000000400007202 */ /* 0x000fc80000000f00 */
[----:B------:R-:W-:Y:S02]  /*e000*/  ISETP.NE.AND P1, PT, R5, R4, PT ;  /* 0x000000040500720c */ /* 0x000fe40003f25270 */
[----:B------:R-:W-:-:S05]  /*e010*/  LOP3.LUT R5, R16, 0x1, RZ, 0xc0, !PT ;  /* 0x0000000110057812 */ /* 0x000fca00078ec0ff */
[----:B------:R2:W-:Y:S06]  /*e020*/  STL [R1+0xc], R5 ;  /* 0x00000c0501007387 */ /* 0x0005ec0000100800 */
[----:B------:R-:W-:Y:S05]  /*e030*/  @!P1 BRA `(.L_x_3617) ;  /* 0x00000008005c9947 */ /* 0x000fea0003800000 */
[----:B------:R-:W-:Y:S01]  /*e040*/  IMAD.IADD R16, R16, 0x1, -R5 ;  /* 0x0000000110107824 */ /* 0x000fe200078e0a05 */
[----:B------:R-:W-:Y:S01]  /*e050*/  MOV R10, 0x1 ;  /* 0x00000001000a7802 */ /* 0x000fe20000000f00 */
[----:B------:R-:W-:-:S07]  /*e060*/  IMAD.MOV.U32 R0, RZ, RZ, R4 ;  /* 0x000000ffff007224 */ /* 0x000fce00078e0004 */
.L_x_3626:
[----:B-123--:R-:W-:-:S04]  /*e070*/  SHF.L.U32 R17, R10, 0x1f, RZ ;  /* 0x0000001f0a117819 */ /* 0x00efc800000006ff */
[----:B------:R-:W3:Y:S02]  /*e080*/  SYNCS.PHASECHK.TRANS64.TRYWAIT P1, [R15+URZ+0x26840], R17 ;  /* 0x026840110f0075a7 */ /* 0x000ee4000802017f */
[----:B---3--:R-:W-:Y:S05]  /*e090*/  @!P1 BRA `(.L_x_3618) ;  /* 0x0000001800089947 */ /* 0x008fea0003800000 */
.L_x_3658:
[----:B------:R-:W-:Y:S05]  /*e0a0*/  @P0 BRA `(.L_x_3619) ;  /* 0x00000000001c0947 */ /* 0x000fea0003800000 */
[----:B------:R-:W4:Y:S02]  /*e0b0*/  S2R R2, SR_TID.X ;  /* 0x0000000000027919 */ /* 0x000f240000002100 */
[----:B----4-:R-:W-:Y:S01]  /*e0c0*/  LOP3.LUT R3, R2, 0x1f, RZ, 0xc0, !PT ;  /* 0x0000001f02037812 */ /* 0x010fe200078ec0ff */
[----:B------:R-:W-:-:S03]  /*e0d0*/  IMAD.MOV.U32 R2, RZ, RZ, 0x3180 ;  /* 0x00003180ff027424 */ /* 0x000fc600078e00ff */
[----:B------:R-:W-:Y:S01]  /*e0e0*/  ISETP.NE.AND P1, PT, R3, RZ, PT ;  /* 0x000000ff0300720c */ /* 0x000fe20003f25270 */
[----:B------:R4:W-:-:S12]  /*e0f0*/  SYNCS.ARRIVE.TRANS64 RZ, [R15+URZ+0x26830], R2 ;  /* 0x026830020fff79a7 */ /* 0x0009d8000800003f */
[----:B----4-:R-:W-:Y:S05]  /*e100*/  @!P1 BRA `(.L_x_3619) ;  /* 0x0000000000049947 */ /* 0x010fea0003800000 */
[----:B-1----:R-:W-:Y:S01]  /*e110*/  BPT.TRAP 0x1 ;  /* 0x000000040000795c */ /* 0x002fe20000300000 */
.L_x_3619:
        /* <DEDUP_REMOVED lines=18> */
[----:B--2---:R-:W-:Y:S01]  /*e240*/  IMAD.MOV.U32 R7, RZ, RZ, R4 ;  /* 0x000000ffff077224 */ /* 0x004fe200078e0004 */
        /* <DEDUP_REMOVED lines=9> */
[----:B------:R-:W2:Y:S02]  /*e2e0*/  SYNCS.PHASECHK.TRANS64.TRYWAIT P1, [R15+URZ+0x26828], R17 ;  /* 0x026828110f0075a7 */ /* 0x000ea4000802017f */
[----:B-12---:R-:W-:Y:S05]  /*e2f0*/  @!P1 BRA `(.L_x_3620) ;  /* 0x0000001400849947 */ /* 0x006fea0003800000 */
.L_x_3659:
        /* <DEDUP_REMOVED lines=8> */
.L_x_3621:
        /* <DEDUP_REMOVED lines=29> */
[----:B--2-4-:R-:W-:Y:S05]  /*e550*/  @!P1 BRA `(.L_x_3622) ;  /* 0x0000001400009947 */ /* 0x014fea0003800000 */
.L_x_3660:
        /* <DEDUP_REMOVED lines=8> */
.L_x_3623:
        /* <DEDUP_REMOVED lines=24> */
.L_x_3662:
        /* <DEDUP_REMOVED lines=8> */
.L_x_3625:
        /* <DEDUP_REMOVED lines=29> */
.L_x_3617:
[----:B------:R-:W4:Y:S02]  /*e9b0*/  LDL.LU R4, [R1+0xc] ;  /* 0x00000c0001047983 */ /* 0x000f240000300800 */
[----:B----4-:R-:W-:Y:S02]  /*e9c0*/  ISETP.NE.AND P1, PT, R4, RZ, PT ;  /* 0x000000ff0400720c */ /* 0x010fe40003f25270 */
[----:B------:R4:W5:Y:S11]  /*e9d0*/  LDL R4, [R1+0x8] ;  /* 0x0000080001047983 */ /* 0x0009760000100800 */
[----:B----4-:R-:W-:Y:S05]  /*e9e0*/  @!P1 BRA `(.L_x_3616) ;  /* 0x00000004002c9947 */ /* 0x010fea0003800000 */
[----:B-1----:R-:W-:-:S04]  /*e9f0*/  SHF.L.U32 R12, R10, 0x1f, RZ ;  /* 0x0000001f0a0c7819 */ /* 0x002fc800000006ff */
[----:B------:R-:W1:Y:S02]  /*ea00*/  SYNCS.PHASECHK.TRANS64.TRYWAIT P1, [R15+URZ+0x26840], R12 ;  /* 0x0268400c0f0075a7 */ /* 0x000e64000802017f */
[----:B-1----:R-:W-:Y:S05]  /*ea10*/  @!P1 BRA `(.L_x_3627) ;  /* 0x0000000c00fc9947 */ /* 0x002fea0003800000 */
.L_x_3663:
[----:B------:R-:W-:Y:S05]  /*ea20*/  @P0 BRA `(.L_x_3628) ;  /* 0x00000000001c0947 */ /* 0x000fea0003800000 */
[----:B-----5:R-:W2:Y:S02]  /*ea30*/  S2R R4, SR_TID.X ;  /* 0x0000000000047919 */ /* 0x020ea40000002100 */
[----:B--2---:R-:W-:Y:S01]  /*ea40*/  LOP3.LUT R5, R4, 0x1f, RZ, 0xc0, !PT ;  /* 0x0000001f04057812 */ /* 0x004fe200078ec0ff */
[----:B------:R-:W-:-:S03]  /*ea50*/  IMAD.MOV.U32 R4, RZ, RZ, 0x3180 ;  /* 0x00003180ff047424 */ /* 0x000fc600078e00ff */
[----:B------:R-:W-:Y:S01]  /*ea60*/  ISETP.NE.AND P1, PT, R5, RZ, PT ;  /* 0x000000ff0500720c */ /* 0x000fe20003f25270 */
[----:B------:R4:W-:-:S12]  /*ea70*/  SYNCS.ARRIVE.TRANS64 RZ, [R15+URZ+0x26830], R4 ;  /* 0x026830040fff79a7 */ /* 0x0009d8000800003f */
[----:B----4-:R-:W-:Y:S05]  /*ea80*/  @!P1 BRA `(.L_x_3628) ;  /* 0x0000000000049947 */ /* 0x010fea0003800000 */
[----:B------:R-:W-:Y:S01]  /*ea90*/  BPT.TRAP 0x1 ;  /* 0x000000040000795c */ /* 0x000fe20000300000 */
.L_x_3628:
        /* <DEDUP_REMOVED lines=27> */
.L_x_3664:
[----:B------:R-:W-:Y:S05]  /*ec50*/  @P0 BRA `(.L_x_3630) ;  /* 0x00000000001c0947 */ /* 0x000fea0003800000 */
[----:B------:R-:W4:Y:S02]  /*ec60*/  S2R R4, SR_TID.X ;  /* 0x0000000000047919 */ /* 0x000f240000002100 */
[----:B----4-:R-:W-:Y:S02]  /*ec70*/  LOP3.LUT R5, R4, 0x1f, RZ, 0xc0, !PT ;  /* 0x0000001f04057812 */ /* 0x010fe400078ec0ff */
[----:B------:R-:W-:Y:S02]  /*ec80*/  MOV R4, 0x3180 ;  /* 0x0000318000047802 */ /* 0x000fe40000000f00 */
[----:B------:R-:W-:Y:S02]  /*ec90*/  ISETP.NE.AND P0, PT, R5, RZ, PT ;  /* 0x000000ff0500720c */ /* 0x000fe40003f05270 */
[----:B------:R4:W-:Y:S11]  /*eca0*/  SYNCS.ARRIVE.TRANS64 RZ, [R15+URZ+0x26818], R4 ;  /* 0x026818040fff79a7 */ /* 0x0009f6000800003f */
[----:B----4-:R-:W-:Y:S05]  /*ecb0*/  @!P0 BRA `(.L_x_3630) ;  /* 0x0000000000048947 */ /* 0x010fea0003800000 */
[----:B------:R-:W-:Y:S01]  /*ecc0*/  BPT.TRAP 0x1 ;  /* 0x000000040000795c */ /* 0x000fe20000300000 */
.L_x_3630:
        /* <DEDUP_REMOVED lines=24> */
[----:B------:R-:W-:-:S02]  /*ee50*/  R2UR UR29, R8 ;  /* 0x00000000081d72ca */ /* 0x000fc400000e0000 */
[----:B------:R-:W-:-:S05]  /*ee60*/  MOV R0, 0x1 ;  /* 0x0000000100007802 */ /* 0x000fca0000000f00 */
[----:B------:R4:W-:Y:S06]  /*ee70*/  STL [R1], R0 ;  /* 0x0000000001007387 */ /* 0x0009ec0000100800 */
[----:B------:R4:W-:Y:S01]  /*ee80*/  UBLKCP.S.G [UR26], [UR28], UR7 ;  /* 0x0000001a1c0073ba */ /* 0x0009e20008000207 */
[----:B------:R-:W-:Y:S01]  /*ee90*/  NOP ;  /* 0x0000000000007918 */ /* 0x000fe20000000000 */
.L_x_3616:
[----:B----4-:R-:W4:Y:S01]  /*eea0*/  LDL R0, [R1] ;  /* 0x0000000001007983 */ /* 0x010f220000100800 */
[----:B------:R-:W2:Y:S02]  /*eeb0*/  S2R R2, SR_TID.X ;  /* 0x0000000000027919 */ /* 0x000ea40000002100 */
[----:B--2---:R-:W-:-:S04]  /*eec0*/  LOP3.LUT R2, R2, 0x7f, RZ, 0xc0, !PT ;  /* 0x0000007f02027812 */ /* 0x004fc800078ec0ff */
[----:B------:R-:W-:Y:S01]  /*eed0*/  ISETP.NE.AND P1, PT, R2, RZ, PT ;  /* 0x000000ff0200720c */ /* 0x000fe20003f25270 */
[----:B----4-:R-:W-:Y:S01]  /*eee0*/  IMAD R3, R0, 0x8, R15 ;  /* 0x0000000800037824 */ /* 0x010fe200078e020f */
[----:B------:R-:W-:-:S04]  /*eef0*/  SHF.L.U32 R0, R10, 0x1f, RZ ;  /* 0x0000001f0a007819 */ /* 0x000fc800000006ff */
[----:B------:R-:W2:Y:S02]  /*ef00*/  SYNCS.PHASECHK.TRANS64.TRYWAIT P0, [R3+URZ+0x26840], R0 ;  /* 0x02684000030075a7 */ /* 0x000ea4000800017f */
[----:B--2---:R-:W-:Y:S05]  /*ef10*/  @!P0 BRA `(.L_x_3631) ;  /* 0x0000000800e48947 */ /* 0x004fea0003800000 */
.L_x_3665:
[----:B------:R-:W-:Y:S05]  /*ef20*/  @P1 BRA `(.L_x_3632) ;  /* 0x0000000000181947 */ /* 0x000fea0003800000 */
[----:B------:R-:W4:Y:S01]  /*ef30*/  S2R R2, SR_TID.X ;  /* 0x0000000000027919 */ /* 0x000f220000002100 */
[----:B--2---:R-:W-:-:S04]  /*ef40*/  IMAD.MOV.U32 R0, RZ, RZ, 0x3180 ;  /* 0x00003180ff007424 */ /* 0x004fc800078e00ff */
[----:B------:R2:W-:Y:S01]  /*ef50*/  SYNCS.ARRIVE.TRANS64 RZ, [R3+URZ+0x26830], R0 ;  /* 0x0268300003ff79a7 */ /* 0x0005e2000800003f */
[----:B----4-:R-:W-:-:S13]  /*ef60*/  LOP3.LUT P0, RZ, R2, 0x1f, RZ, 0xc0, !PT ;  /* 0x0000001f02ff7812 */ /* 0x010fda000780c0ff */
[----:B--2---:R-:W-:Y:S05]  /*ef70*/  @!P0 BRA `(.L_x_3632) ;  /* 0x0000000000048947 */ /* 0x004fea0003800000 */
[----:B-1----:R-:W-:Y:S01]  /*ef80*/  BPT.TRAP 0x1 ;  /* 0x000000040000795c */ /* 0x002fe20000300000 */
.L_x_3632:
[----:B------:R-:W2:Y:S01]  /*ef90*/  LDL.LU R2, [R1] ;  /* 0x0000000001027983 */ /* 0x000ea20000300800 */
[----:B-1---5:R-:W-:Y:S01]  /*efa0*/  R2UR UR19, R4 ;  /* 0x00000000041372ca */ /* 0x022fe200000e0000 */
        /* <DEDUP_REMOVED lines=18> */
[C---:B--2---:R-:W-:Y:S01]  /*f0d0*/  IMAD R0, R2.reuse, 0x3000, R15 ;  /* 0x0000300002007824 */ /* 0x044fe200078e020f */
[C---:B---3--:R-:W-:Y:S01]  /*f0e0*/  LEA R15, R2.reuse, R15, 0x9 ;  /* 0x0000000f020f7211 */ /* 0x048fe200078e48ff */
[----:B------:R-:W-:-:S03]  /*f0f0*/  VIADD R2, R2, 0x1 ;  /* 0x0000000102027836 */ /* 0x000fc60000000000 */
        /* <DEDUP_REMOVED lines=12> */
.L_x_3613:
[----:B------:R-:W-:Y:S05]  /*f1c0*/  BSYNC B0 ;  /* 0x0000000000007941 */ /* 0x000fea0003800000 */
.L_x_3609:
[----:B------:R-:W-:-:S03]  /*f1d0*/  UMOV UR7, 0xffffffff ;  /* 0xffffffff00077882 */ /* 0x000fc60000000000 */
[----:B------:R-:W-:Y:S05]  /*f1e0*/  BRA.DIV UR7, `(.L_x_3633) ;  /* 0x0000000a07447947 */ /* 0x000fea000b800000 */
[----:B------:R-:W-:-:S13]  /*f1f0*/  ELECT P6, URZ, PT ;  /* 0x00000000003f782f */ /* 0x000fda00038c0000 */
.L_x_3668:
[----:B------:R-:W-:Y:S05]  /*f200*/  @!P6 BRA `(.L_x_3503) ;  /* 0x000000000084e947 */ /* 0x000fea0003800000 */
[----:B------:R-:W-:-:S06]  /*f210*/  ULOP3.LUT UR7, UR36, 0x2, URZ, 0xfc, !UPT ;  /* 0x0000000224077892 */ /* 0x000fcc000f8efc3f */
[----:B------:R-:W-:-:S04]  /*f220*/  MOV R0, UR7 ;  /* 0x0000000700007c02 */ /* 0x000fc80008000f00 */
[----:B------:R-:W-:-:S13]  /*f230*/  ISETP.NE.AND P2, PT, R0, 0x3, PT ;  /* 0x000000030000780c */ /* 0x000fda0003f45270 */
[----:B------:R-:W-:Y:S05]  /*f240*/  @!P2 BRA `(.L_x_3634) ;  /* 0x000000000004a947 */ /* 0x000fea0003800000 */
[----:B------:R-:W-:Y:S01]  /*f250*/  BPT.TRAP 0x1 ;  /* 0x000000040000795c */ /* 0x000fe20000300000 */
.L_x_3634:
        /* <DEDUP_REMOVED lines=15> */
.L_x_3669:
[----:B------:R-:W2:Y:S02]  /*f350*/  SYNCS.PHASECHK.TRANS64.TRYWAIT P0, [R3+URZ], R0 ;  /* 0x00000000030075a7 */ /* 0x000ea4000800017f */
[----:B--2---:R-:W-:Y:S05]  /*f360*/  @!P0 BRA `(.L_x_3636) ;  /* 0x0000000800188947 */ /* 0x004fea0003800000 */
.L_x_3670:
[----:B------:R-:W-:Y:S05]  /*f370*/  @!P2 BRA `(.L_x_3637) ;  /* 0x000000000004a947 */ /* 0x000fea0003800000 */
[----:B------:R-:W-:Y:S01]  /*f380*/  BPT.TRAP 0x1 ;  /* 0x000000040000795c */ /* 0x000fe20000300000 */
.L_x_3637:
[----:B--2---:R-:W-:-:S05]  /*f390*/  VIADD R3, R8, 0x26840 ;  /* 0x0002684008037836 */ /* 0x004fca0000000000 */
[----:B------:R-:W-:-:S04]  /*f3a0*/  LEA R5, R2, R3, 0x3 ;  /* 0x0000000302057211 */ /* 0x000fc800078e18ff */
[----:B------:R-:W2:Y:S02]  /*f3b0*/  SYNCS.PHASECHK.TRANS64.TRYWAIT P0, [R5+URZ], R4 ;  /* 0x00000004050075a7 */ /* 0x000ea4000800017f */
[----:B--2---:R-:W-:Y:S05]  /*f3c0*/  @!P0 BRA `(.L_x_3638) ;  /* 0x0000000800148947 */ /* 0x004fea0003800000 */
.L_x_3671:
[----:B------:R-:W-:-:S07]  /*f3d0*/  IMAD R3, R6, 0x8, R3 ;  /* 0x0000000806037824 */ /* 0x000fce00078e0203 */
.L_x_3639:
[----:B---3--:R3:W4:Y:S02]  /*f3e0*/  SYNCS.PHASECHK.TRANS64.TRYWAIT P0, [R3+URZ], R0 ;  /* 0x00000000030075a7 */ /* 0x008724000800017f */
[----:B----4-:R-:W-:Y:S05]  /*f3f0*/  @!P0 NANOSLEEP.SYNCS 0x989680 ;  /* 0x009896800000895d */ /* 0x010fea0003900000 */
[----:B------:R-:W4:Y:S02]  /*f400*/  @!P0 SYNCS.PHASECHK.TRANS64 P0, [R3+URZ], R0 ;  /* 0x00000000030085a7 */ /* 0x000f24000800007f */
[----:B----4-:R-:W-:Y:S05]  /*f410*/  @!P0 BRA `(.L_x_3639) ;  /* 0xfffffffc00f08947 */ /* 0x010fea000383ffff */
.L_x_3503:
[----:B------:R-:W-:Y:S05]  /*f420*/  BSYNC B6 ;  /* 0x0000000000067941 */ /* 0x000fea0003800000 */
.L_x_3495:
[----:B------:R-:W-:Y:S05]  /*f430*/  EXIT ;  /* 0x000000000000794d */ /* 0x000fea0003800000 */
.L_x_3513:
[----:B------:R-:W-:Y:S01]  /*f440*/  IMAD.MOV.U32 R12, RZ, RZ, RZ ;  /* 0x000000ffff0c7224 */ /* 0x000fe200078e00ff */
[----:B------:R-:W-:Y:S01]  /*f450*/  MOV R11, 0x1f ;  /* 0x0000001f000b7802 */ /* 0x000fe20000000f00 */
[----:B------:R-:W-:-:S07]  /*f460*/  IMAD.MOV.U32 R15, RZ, RZ, -0x1 ;  /* 0xffffffffff0f7424 */ /* 0x000fce00078e00ff */
[----:B------:R-:W-:Y:S05]  /*f470*/  WARPSYNC.COLLECTIVE R15, `(.L_x_3640) ;  /* 0x000000000f087348 */ /* 0x000fea0003c00000 */
[----:B------:R1:W2:Y:S02]  /*f480*/  SHFL.IDX P6, R14, R13, R12, R11 ;  /* 0x0000000c0d0e7389 */ /* 0x0002a400000c000b */
[----:B-12---:R-:W-:Y:S01]  /*f490*/  ENDCOLLECTIVE ;  /* 0x000000000000791b */ /* 0x006fe20003800000 */
.L_x_3640:
[----:B------:R-:W-:Y:S05]  /*f4a0*/  BRA `(.L_x_3641) ;  /* 0xffffff2000607947 */ /* 0x000fea000383ffff */
.L_x_3515:
[----:B---3--:R3:W4:Y:S02]  /*f4b0*/  SYNCS.PHASECHK.TRANS64.TRYWAIT P0, [R16+URZ+0x26800], R3 ;  /* 0x02680003100075a7 */ /* 0x008724000800017f */
[----:B----4-:R-:W-:Y:S05]  /*f4c0*/  @!P0 NANOSLEEP.SYNCS 0x989680 ;  /* 0x009896800000895d */ /* 0x010fea0003900000 */
[----:B------:R-:W4:Y:S02]  /*f4d0*/  @!P0 SYNCS.PHASECHK.TRANS64 P0, [R16+URZ+0x26800], R3 ;  /* 0x02680003100085a7 */ /* 0x000f24000800007f */
[----:B----4-:R-:W-:Y:S05]  /*f4e0*/  @!P0 BRA `(.L_x_3515) ;  /* 0xfffffffc00f08947 */ /* 0x010fea000383ffff */
[----:B------:R-:W-:Y:S05]  /*f4f0*/  BRA `(.L_x_3514) ;  /* 0xffffff2000647947 */ /* 0x000fea000383ffff */
.L_x_3520:
[----:B--2---:R2:W3:Y:S02]  /*f500*/  SYNCS.PHASECHK.TRANS64.TRYWAIT P1, [R6+URZ+0x26810], R21 ;  /* 0x02681015060075a7 */ /* 0x0044e4000802017f */
[----:B---3--:R-:W-:Y:S05]  /*f510*/  @!P1 NANOSLEEP.SYNCS 0x989680 ;  /* 0x009896800000995d */ /* 0x008fea0003900000 */
[----:B------:R-:W3:Y:S02]  /*f520*/  @!P1 SYNCS.PHASECHK.TRANS64 P1, [R6+URZ+0x26810], R21 ;  /* 0x02681015060095a7 */ /* 0x000ee4000802007f */
[----:B---3--:R-:W-:Y:S05]  /*f530*/  @!P1 BRA `(.L_x_3520) ;  /* 0xfffffffc00f09947 */ /* 0x008fea000383ffff */
[----:B------:R-:W-:Y:S05]  /*f540*/  BRA `(.L_x_3519) ;  /* 0xffffff2c00247947 */ /* 0x000fea000383ffff */
.L_x_3524:
[----:B------:R1:W1:Y:S02]  /*f550*/  SYNCS.PHASECHK.TRANS64.TRYWAIT P1, [R6+URZ+0x26830], R21 ;  /* 0x02683015060075a7 */ /* 0x000264000802017f */
[----:B-1----:R-:W-:Y:S05]  /*f560*/  @!P1 NANOSLEEP.SYNCS 0x989680 ;  /* 0x009896800000995d */ /* 0x002fea0003900000 */
[----:B------:R-:W1:Y:S02]  /*f570*/  @!P1 SYNCS.PHASECHK.TRANS64 P1, [R6+URZ+0x26830], R21 ;  /* 0x02683015060095a7 */ /* 0x000e64000802007f */
[----:B-1----:R-:W-:Y:S05]  /*f580*/  @!P1 BRA `(.L_x_3524) ;  /* 0xfffffffc00f09947 */ /* 0x002fea000383ffff */
[----:B------:R-:W-:Y:S05]  /*f590*/  BRA `(.L_x_3523) ;  /* 0xffffff30001c7947 */ /* 0x000fea000383ffff */
.L_x_3532:
[----:B--2---:R2:W3:Y:S02]  /*f5a0*/  SYNCS.PHASECHK.TRANS64.TRYWAIT P1, [R5+URZ+0x26810], R18 ;  /* 0x02681012050075a7 */ /* 0x0044e4000802017f */
[----:B---3--:R-:W-:Y:S05]  /*f5b0*/  @!P1 NANOSLEEP.SYNCS 0x989680 ;  /* 0x009896800000995d */ /* 0x008fea0003900000 */
[----:B------:R-:W3:Y:S02]  /*f5c0*/  @!P1 SYNCS.PHASECHK.TRANS64 P1, [R5+URZ+0x26810], R18 ;  /* 0x02681012050095a7 */ /* 0x000ee4000802007f */
[----:B---3--:R-:W-:Y:S05]  /*f5d0*/  @!P1 BRA `(.L_x_3532) ;  /* 0xfffffffc00f09947 */ /* 0x008fea000383ffff */
[----:B------:R-:W-:Y:S05]  /*f5e0*/  BRA `(.L_x_3531) ;  /* 0xffffff7000247947 */ /* 0x000fea000383ffff */
.L_x_3536:
[----:B------:R1:W1:Y:S02]  /*f5f0*/  SYNCS.PHASECHK.TRANS64.TRYWAIT P1, [R5+URZ+0x26830], R18 ;  /* 0x02683012050075a7 */ /* 0x000264000802017f */
[----:B-1----:R-:W-:Y:S05]  /*f600*/  @!P1 NANOSLEEP.SYNCS 0x989680 ;  /* 0x009896800000995d */ /* 0x002fea0003900000 */
[----:B------:R-:W1:Y:S02]  /*f610*/  @!P1 SYNCS.PHASECHK.TRANS64 P1, [R5+URZ+0x26830], R18 ;  /* 0x02683012050095a7 */ /* 0x000e64000802007f */
[----:B-1----:R-:W-:Y:S05]  /*f620*/  @!P1 BRA `(.L_x_3536) ;  /* 0xfffffffc00f09947 */ /* 0x002fea000383ffff */
[----:B------:R-:W-:Y:S05]  /*f630*/  BRA `(.L_x_3535) ;  /* 0xffffff7400147947 */ /* 0x000fea000383ffff */
.L_x_3543:
[----:B------:R-:W-:Y:S01]  /*f640*/  BSSY B0, `(.L_x_3642) ;  /* 0x0000005000007945 */ /* 0x000fe20003800000 */
[----:B------:R-:W-:-:S07]  /*f650*/  IMAD.MOV.U32 R15, RZ, RZ, -0x1 ;  /* 0xffffffffff0f7424 */ /* 0x000fce00078e00ff */
[----:B---3--:R-:W-:Y:S05]  /*f660*/  WARPSYNC.COLLECTIVE R15, `(.L_x_3643) ;  /* 0x000000000f087348 */ /* 0x008fea0003c00000 */
[----:B------:R-:W-:Y:S01]  /*f670*/  NOP ;  /* 0x0000000000007918 */ /* 0x000fe20000000000 */
[----:B---3--:R-:W-:Y:S01]  /*f680*/  ENDCOLLECTIVE ;  /* 0x000000000000791b */ /* 0x008fe20003800000 */
.L_x_3643:
[----:B------:R-:W-:Y:S05]  /*f690*/  BSYNC B0 ;  /* 0x0000000000007941 */ /* 0x000fea0003800000 */
.L_x_3642:
[----:B------:R-:W-:Y:S05]  /*f6a0*/  BRA `(.L_x_3644) ;  /* 0xffffffb000d47947 */ /* 0x000fea000383ffff */
.L_x_3552:
[----:B------:R-:W-:Y:S01]  /*f6b0*/  BSSY B0, `(.L_x_3645) ;  /* 0x0000005000007945 */ /* 0x000fe20003800000 */
[----:B------:R-:W-:-:S07]  /*f6c0*/  MOV R15, 0xffffffff ;  /* 0xffffffff000f7802 */ /* 0x000fce0000000f00 */
[----:B-1-3--:R-:W-:Y:S05]  /*f6d0*/  WARPSYNC.COLLECTIVE R15, `(.L_x_3646) ;  /* 0x000000000f087348 */ /* 0x00afea0003c00000 */
[----:B------:R-:W-:Y:S01]  /*f6e0*/  NOP ;  /* 0x0000000000007918 */ /* 0x000fe20000000000 */
[----:B-1-3--:R-:W-:Y:S01]  /*f6f0*/  ENDCOLLECTIVE ;  /* 0x000000000000791b */ /* 0x00afe20003800000 */
.L_x_3646:
[----:B------:R-:W-:Y:S05]  /*f700*/  BSYNC B0 ;  /* 0x0000000000007941 */ /* 0x000fea0003800000 */
.L_x_3645:
[----:B------:R-:W-:Y:S05]  /*f710*/  BRA `(.L_x_3647) ;  /* 0xffffffb400b47947 */ /* 0x000fea000383ffff */
.L_x_3569:
[----:B------:R-:W-:Y:S01]  /*f720*/  BSSY B0, `(.L_x_3648) ;  /* 0x0000005000007945 */ /* 0x000fe20003800000 */
[----:B------:R-:W-:-:S07]  /*f730*/  IMAD.MOV.U32 R15, RZ, RZ, -0x1 ;  /* 0xffffffffff0f7424 */ /* 0x000fce00078e00ff */
[----:B------:R-:W-:Y:S05]  /*f740*/  WARPSYNC.COLLECTIVE R15, `(.L_x_3649) ;  /* 0x000000000f087348 */ /* 0x000fea0003c00000 */
[----:B------:R-:W-:Y:S01]  /*f750*/  NOP ;  /* 0x0000000000007918 */ /* 0x000fe20000000000 */
[----:B------:R-:W-:Y:S01]  /*f760*/  ENDCOLLECTIVE ;  /* 0x000000000000791b */ /* 0x000fe20003800000 */
.L_x_3649:
[----:B------:R-:W-:Y:S05]  /*f770*/  BSYNC B0 ;  /* 0x0000000000007941 */ /* 0x000fea0003800000 */
.L_x_3648:
[----:B------:R-:W-:Y:S05]  /*f780*/  BRA `(.L_x_3650) ;  /* 0xffffffc400b07947 */ /* 0x000fea000383ffff */
.L_x_3582:
[----:B------:R-:W-:Y:S01]  /*f790*/  BSSY B0, `(.L_x_3651) ;  /* 0x0000005000007945 */ /* 0x000fe20003800000 */
[----:B------:R-:W-:-:S07]  /*f7a0*/  IMAD.MOV.U32 R15, RZ, RZ, -0x1 ;  /* 0xffffffffff0f7424 */ /* 0x000fce00078e00ff */
[----:B------:R-:W-:Y:S05]  /*f7b0*/  WARPSYNC.COLLECTIVE R15, `(.L_x_3652) ;  /* 0x000000000f087348 */ /* 0x000fea0003c00000 */
[----:B------:R-:W-:Y:S01]  /*f7c0*/  NOP ;  /* 0x0000000000007918 */ /* 0x000fe20000000000 */
[----:B------:R-:W-:Y:S01]  /*f7d0*/  ENDCOLLECTIVE ;  /* 0x000000000000791b */ /* 0x000fe20003800000 */
.L_x_3652:
[----:B------:R-:W-:Y:S05]  /*f7e0*/  BSYNC B0 ;  /* 0x0000000000007941 */ /* 0x000fea0003800000 */
.L_x_3651:
[----:B------:R-:W-:Y:S05]  /*f7f0*/  BRA `(.L_x_3653) ;  /* 0xffffffcc00607947 */ /* 0x000fea000383ffff */
.L_x_3594:
[----:B------:R-:W-:Y:S01]  /*f800*/  BSSY B0, `(.L_x_3654) ;  /* 0x0000005000007945 */ /* 0x000fe20003800000 */
[----:B------:R-:W-:-:S07]  /*f810*/  MOV R15, 0xffffffff ;  /* 0xffffffff000f7802 */ /* 0x000fce0000000f00 */
[----:B------:R-:W-:Y:S05]  /*f820*/  WARPSYNC.COLLECTIVE R15, `(.L_x_3655) ;  /* 0x000000000f087348 */ /* 0x000fea0003c00000 */
[----:B------:R-:W-:Y:S01]  /*f830*/  NOP ;  /* 0x0000000000007918 */ /* 0x000fe20000000000 */
[----:B------:R-:W-:Y:S01]  /*f840*/  ENDCOLLECTIVE ;  /* 0x000000000000791b */ /* 0x000fe20003800000 */
.L_x_3655:
[----:B------:R-:W-:Y:S05]  /*f850*/  BSYNC B0 ;  /* 0x0000000000007941 */ /* 0x000fea0003800000 */
.L_x_3654:
[----:B------:R-:W-:Y:S05]  /*f860*/  BRA `(.L_x_3656) ;  /* 0xffffffd0009c7947 */ /* 0x000fea000383ffff */
.L_x_3614:
[----:B-1----:R1:W2:Y:S02]  /*f870*/  SYNCS.PHASECHK.TRANS64.TRYWAIT P0, [R15+URZ+0x26820], R2 ;  /* 0x026820020f0075a7 */ /* 0x0022a4000800017f */
[----:B--2---:R-:W-:Y:S05]  /*f880*/  @!P0 NANOSLEEP.SYNCS 0x989680 ;  /* 0x009896800000895d */ /* 0x004fea0003900000 */
[----:B------:R-:W2:Y:S02]  /*f890*/  @!P0 SYNCS.PHASECHK.TRANS64 P0, [R15+URZ+0x26820], R2 ;  /* 0x026820020f0085a7 */ /* 0x000ea4000800007f */
[----:B--2---:R-:W-:Y:S05]  /*f8a0*/  @!P0 BRA `(.L_x_3614) ;  /* 0xfffffffc00f08947 */ /* 0x004fea000383ffff */
[----:B------:R-:W-:Y:S05]  /*f8b0*/  BRA `(.L_x_3657) ;  /* 0xffffffe000907947 */ /* 0x000fea000383ffff */
.L_x_3618:
[----:B---3--:R3:W4:Y:S02]  /*f8c0*/  SYNCS.PHASECHK.TRANS64.TRYWAIT P1, [R15+URZ+0x26840], R17 ;  /* 0x026840110f0075a7 */ /* 0x008724000802017f */
[----:B----4-:R-:W-:Y:S05]  /*f8d0*/  @!P1 NANOSLEEP.SYNCS 0x989680 ;  /* 0x009896800000995d */ /* 0x010fea0003900000 */
[----:B------:R-:W4:Y:S02]  /*f8e0*/  @!P1 SYNCS.PHASECHK.TRANS64 P1, [R15+URZ+0x26840], R17 ;  /* 0x026840110f0095a7 */ /* 0x000f24000802007f */
[----:B----4-:R-:W-:Y:S05]  /*f8f0*/  @!P1 BRA `(.L_x_3618) ;  /* 0xfffffffc00f09947 */ /* 0x010fea000383ffff */
[----:B------:R-:W-:Y:S05]  /*f900*/  BRA `(.L_x_3658) ;  /* 0xffffffe400e47947 */ /* 0x000fea000383ffff */
.L_x_3620:
[----:B-1----:R1:W2:Y:S02]  /*f910*/  SYNCS.PHASECHK.TRANS64.TRYWAIT P1, [R15+URZ+0x26828], R17 ;  /* 0x026828110f0075a7 */ /* 0x0022a4000802017f */
[----:B--2---:R-:W-:Y:S05]  /*f920*/  @!P1 NANOSLEEP.SYNCS 0x989680 ;  /* 0x009896800000995d */ /* 0x004fea0003900000 */
[----:B------:R-:W2:Y:S02]  /*f930*/  @!P1 SYNCS.PHASECHK.TRANS64 P1, [R15+URZ+0x26828], R17 ;  /* 0x026828110f0095a7 */ /* 0x000ea4000802007f */
[----:B--2---:R-:W-:Y:S05]  /*f940*/  @!P1 BRA `(.L_x_3620) ;  /* 0xfffffffc00f09947 */ /* 0x004fea000383ffff */
[----:B------:R-:W-:Y:S05]  /*f950*/  BRA `(.L_x_3659) ;  /* 0xffffffe800687947 */ /* 0x000fea000383ffff */
.L_x_3622:
[----:B--2---:R2:W4:Y:S02]  /*f960*/  SYNCS.PHASECHK.TRANS64.TRYWAIT P1, [R15+URZ+0x26848], R17 ;  /* 0x026848110f0075a7 */ /* 0x004524000802017f */
[----:B----4-:R-:W-:Y:S05]  /*f970*/  @!P1 NANOSLEEP.SYNCS 0x989680 ;  /* 0x009896800000995d */ /* 0x010fea0003900000 */
[----:B------:R-:W4:Y:S02]  /*f980*/  @!P1 SYNCS.PHASECHK.TRANS64 P1, [R15+URZ+0x26848], R17 ;  /* 0x026848110f0095a7 */ /* 0x000f24000802007f */
[----:B----4-:R-:W-:Y:S05]  /*f990*/  @!P1 BRA `(.L_x_3622) ;  /* 0xfffffffc00f09947 */ /* 0x010fea000383ffff */
[----:B------:R-:W-:Y:S05]  /*f9a0*/  BRA `(.L_x_3660) ;  /* 0xffffffe800ec7947 */ /* 0x000fea000383ffff */
.L_x_3624:
[----:B------:R-:W-:-:S07]  /*f9b0*/  SHF.L.U32 R4, R10, 0x1f, RZ ;  /* 0x0000001f0a047819 */ /* 0x000fce00000006ff */
.L_x_3661:
[----:B----4-:R4:W1:Y:S02]  /*f9c0*/  SYNCS.PHASECHK.TRANS64.TRYWAIT P1, [R15+URZ+0x26820], R4 ;  /* 0x026820040f0075a7 */ /* 0x010864000802017f */
[----:B-1----:R-:W-:Y:S05]  /*f9d0*/  @!P1 NANOSLEEP.SYNCS 0x989680 ;  /* 0x009896800000995d */ /* 0x002fea0003900000 */
[----:B------:R-:W1:Y:S02]  /*f9e0*/  @!P1 SYNCS.PHASECHK.TRANS64 P1, [R15+URZ+0x26820], R4 ;  /* 0x026820040f0095a7 */ /* 0x000e64000802007f */
[----:B-1----:R-:W-:Y:S05]  /*f9f0*/  @!P1 BRA `(.L_x_3661) ;  /* 0xfffffffc00f09947 */ /* 0x002fea000383ffff */
[----:B------:R-:W-:Y:S05]  /*fa00*/  BRA `(.L_x_3662) ;  /* 0xffffffec00547947 */ /* 0x000fea000383ffff */
.L_x_3627:
[----:B-1----:R1:W4:Y:S02]  /*fa10*/  SYNCS.PHASECHK.TRANS64.TRYWAIT P1, [R15+URZ+0x26840], R12 ;  /* 0x0268400c0f0075a7 */ /* 0x002324000802017f */
[----:B----4-:R-:W-:Y:S05]  /*fa20*/  @!P1 NANOSLEEP.SYNCS 0x989680 ;  /* 0x009896800000995d */ /* 0x010fea0003900000 */
[----:B------:R-:W4:Y:S02]  /*fa30*/  @!P1 SYNCS.PHASECHK.TRANS64 P1, [R15+URZ+0x26840], R12 ;  /* 0x0268400c0f0095a7 */ /* 0x000f24000802007f */
[----:B----4-:R-:W-:Y:S05]  /*fa40*/  @!P1 BRA `(.L_x_3627) ;  /* 0xfffffffc00f09947 */ /* 0x010fea000383ffff */
[----:B------:R-:W-:Y:S05]  /*fa50*/  BRA `(.L_x_3663) ;  /* 0xffffffec00f07947 */ /* 0x000fea000383ffff */
.L_x_3629:
[----:B--2---:R2:W4:Y:S02]  /*fa60*/  SYNCS.PHASECHK.TRANS64.TRYWAIT P1, [R15+URZ+0x26828], R12 ;  /* 0x0268280c0f0075a7 */ /* 0x004524000802017f */
[----:B----4-:R-:W-:Y:S05]  /*fa70*/  @!P1 NANOSLEEP.SYNCS 0x989680 ;  /* 0x009896800000995d */ /* 0x010fea0003900000 */
[----:B------:R-:W4:Y:S02]  /*fa80*/  @!P1 SYNCS.PHASECHK.TRANS64 P1, [R15+URZ+0x26828], R12 ;  /* 0x0268280c0f0095a7 */ /* 0x000f24000802007f */
[----:B----4-:R-:W-:Y:S05]  /*fa90*/  @!P1 BRA `(.L_x_3629) ;  /* 0xfffffffc00f09947 */ /* 0x010fea000383ffff */
[----:B------:R-:W-:Y:S05]  /*faa0*/  BRA `(.L_x_3664) ;  /* 0xfffffff000687947 */ /* 0x000fea000383ffff */
.L_x_3631:
[----:B--2---:R2:W4:Y:S02]  /*fab0*/  SYNCS.PHASECHK.TRANS64.TRYWAIT P0, [R3+URZ+0x26840], R0 ;  /* 0x02684000030075a7 */ /* 0x004524000800017f */
[----:B----4-:R-:W-:Y:S05]  /*fac0*/  @!P0 NANOSLEEP.SYNCS 0x989680 ;  /* 0x009896800000895d */ /* 0x010fea0003900000 */
[----:B------:R-:W4:Y:S02]  /*fad0*/  @!P0 SYNCS.PHASECHK.TRANS64 P0, [R3+URZ+0x26840], R0 ;  /* 0x02684000030085a7 */ /* 0x000f24000800007f */
[----:B----4-:R-:W-:Y:S05]  /*fae0*/  @!P0 BRA `(.L_x_3631) ;  /* 0xfffffffc00f08947 */ /* 0x010fea000383ffff */
[----:B------:R-:W-:Y:S05]  /*faf0*/  BRA `(.L_x_3665) ;  /* 0xfffffff400087947 */ /* 0x000fea000383ffff */
.L_x_3633:
[----:B------:R-:W-:Y:S01]  /*fb00*/  BSSY B0, `(.L_x_3666) ;  /* 0x0000006000007945 */ /* 0x000fe20003800000 */
[----:B------:R-:W-:-:S07]  /*fb10*/  IMAD.MOV.U32 R15, RZ, RZ, -0x1 ;  /* 0xffffffffff0f7424 */ /* 0x000fce00078e00ff */
[----:B------:R-:W-:Y:S05]  /*fb20*/  WARPSYNC.COLLECTIVE R15, `(.L_x_3667) ;  /* 0x000000000f0c7348 */ /* 0x000fea0003c00000 */
[----:B------:R-:W-:Y:S02]  /*fb30*/  ELECT P6, UR62, PT ;  /* 0x00000000003e782f */ /* 0x000fe400038c0000 */
[----:B------:R-:W-:Y:S01]  /*fb40*/  MOV R14, UR62 ;  /* 0x0000003e000e7c02 */ /* 0x000fe20008000f00 */
[----:B------:R-:W-:Y:S10]  /*fb50*/  ENDCOLLECTIVE ;  /* 0x000000000000791b */ /* 0x000ff40003800000 */
.L_x_3667:
[----:B------:R-:W-:Y:S05]  /*fb60*/  BSYNC B0 ;  /* 0x0000000000007941 */ /* 0x000fea0003800000 */
.L_x_3666:
[----:B------:R-:W-:Y:S05]  /*fb70*/  BRA `(.L_x_3668) ;  /* 0xfffffff400a07947 */ /* 0x000fea000383ffff */
.L_x_3635:
[----:B-1----:R1:W2:Y:S02]  /*fb80*/  SYNCS.PHASECHK.TRANS64.TRYWAIT P0, [R7+URZ], R4 ;  /* 0x00000004070075a7 */ /* 0x0022a4000800017f */
[----:B--2---:R-:W-:Y:S05]  /*fb90*/  @!P0 NANOSLEEP.SYNCS 0x989680 ;  /* 0x009896800000895d */ /* 0x004fea0003900000 */
[----:B------:R-:W2:Y:S02]  /*fba0*/  @!P0 SYNCS.PHASECHK.TRANS64 P0, [R7+URZ], R4 ;  /* 0x00000004070085a7 */ /* 0x000ea4000800007f */
[----:B--2---:R-:W-:Y:S05]  /*fbb0*/  @!P0 BRA `(.L_x_3635) ;  /* 0xfffffffc00f08947 */ /* 0x004fea000383ffff */
[----:B------:R-:W-:Y:S05]  /*fbc0*/  BRA `(.L_x_3669) ;  /* 0xfffffff400e07947 */ /* 0x000fea000383ffff */
.L_x_3636:
[----:B--2---:R2:W3:Y:S02]  /*fbd0*/  SYNCS.PHASECHK.TRANS64.TRYWAIT P0, [R3+URZ], R0 ;  /* 0x00000000030075a7 */ /* 0x0044e4000800017f */
[----:B---3--:R-:W-:Y:S05]  /*fbe0*/  @!P0 NANOSLEEP.SYNCS 0x989680 ;  /* 0x009896800000895d */ /* 0x008fea0003900000 */
[----:B------:R-:W3:Y:S02]  /*fbf0*/  @!P0 SYNCS.PHASECHK.TRANS64 P0, [R3+URZ], R0 ;  /* 0x00000000030085a7 */ /* 0x000ee4000800007f */
[----:B---3--:R-:W-:Y:S05]  /*fc00*/  @!P0 BRA `(.L_x_3636) ;  /* 0xfffffffc00f08947 */ /* 0x008fea000383ffff */
[----:B------:R-:W-:Y:S05]  /*fc10*/  BRA `(.L_x_3670) ;  /* 0xfffffff400d47947 */ /* 0x000fea000383ffff */
.L_x_3638:
[----:B--2---:R2:W3:Y:S02]  /*fc20*/  SYNCS.PHASECHK.TRANS64.TRYWAIT P0, [R5+URZ], R4 ;  /* 0x00000004050075a7 */ /* 0x0044e4000800017f */
[----:B---3--:R-:W-:Y:S05]  /*fc30*/  @!P0 NANOSLEEP.SYNCS 0x989680 ;  /* 0x009896800000895d */ /* 0x008fea0003900000 */
[----:B------:R-:W3:Y:S02]  /*fc40*/  @!P0 SYNCS.PHASECHK.TRANS64 P0, [R5+URZ], R4 ;  /* 0x00000004050085a7 */ /* 0x000ee4000800007f */
[----:B---3--:R-:W-:Y:S05]  /*fc50*/  @!P0 BRA `(.L_x_3638) ;  /* 0xfffffffc00f08947 */ /* 0x008fea000383ffff */
[----:B------:R-:W-:Y:S05]  /*fc60*/  BRA `(.L_x_3671) ;  /* 0xfffffff400d87947 */ /* 0x000fea000383ffff */
.L_x_3672:
        /* <DEDUP_REMOVED lines=9> */
.L_x_7399:


//--------------------- .text._ZN7cutlass13device_kernelIN5flash22FlashAttnBwdPreprocessIN4cute5tupleIJNS3_1CILi96EEENS5_ILi64EEEEEENS_10bfloat16_tEfNS_4arch4Sm90ELb1ELb1EEEEEvNT_6ParamsE --------------------------
	.section	.text._ZN7cutlass13device_kernelIN5flash22FlashAttnBwdPreprocessIN4cute5tupleIJNS3_1CILi96EEENS5_ILi64EEEEEENS_10bfloat16_tEfNS_4arch4Sm90ELb1ELb1EEEEEvNT_6ParamsE,"ax",@progbits
	.align	128
.text._ZN7cutlass13device_kernelIN5flash22FlashAttnBwdPreprocessIN4cute5tupleIJNS3_1CILi96EEENS5_ILi64EEEEEENS_10bfloat16_tEfNS_4arch4Sm90ELb1ELb1EEEEEvNT_6ParamsE:
        .type           _ZN7cutlass13device_kernelIN5flash22FlashAttnBwdPreprocessIN4cute5tupleIJNS3_1CILi96EEENS5_ILi64EEEEEENS_10bfloat16_tEfNS_4arch4Sm90ELb1ELb1EEEEEvNT_6ParamsE,@function
        .size           _ZN7cutlass13device_kernelIN5flash22FlashAttnBwdPreprocessIN4cute5tupleIJNS3_1CILi96EEENS5_ILi64EEEEEENS_10bfloat16_tEfNS_4arch4Sm90ELb1ELb1EEEEEvNT_6ParamsE,(.L_x_7400 - _ZN7cutlass13device_kernelIN5flash22FlashAttnBwdPreprocessIN4cute5tupleIJNS3_1CILi96EEENS5_ILi64EEEEEENS_10bfloat16_tEfNS_4arch4Sm90ELb1ELb1EEEEEvNT_6ParamsE)
        .other          _ZN7cutlass13device_kernelIN5flash22FlashAttnBwdPreprocessIN4cute5tupleIJNS3_1CILi96EEENS5_ILi64EEEEEENS_10bfloat16_tEfNS_4arch4Sm90ELb1ELb1EEEEEvNT_6ParamsE,@"STO_CUDA_ENTRY STV_DEFAULT"
_ZN7cutlass13device_kernelIN5flash22FlashAttnBwdPreprocessIN4cute5tupleIJNS3_1CILi96EEENS5_ILi64EEEEEENS_10bfloat16_tEfNS_4arch4Sm90ELb1ELb1EEEEEvNT_6ParamsE:
        /* <DEDUP_REMOVED lines=14> */
[----:B------:R-:W-:Y:S01]  /*00e0*/  ISETP.NE.U32.AND P2, PT, R4, RZ, PT ;  /* 0x000000ff0400720c */ /* 0x000fe20003f45070 */
[----:B------:R-:W3:Y:S03]  /*00f0*/  S2R R2, SR_CTAID.X ;  /* 0x0000000000027919 */ /* 0x000ee60000002500 */
[----:B------:R-:W-:Y:S01]  /*0100*/  ISETP.NE.AND.EX P2, PT, R5, RZ, PT, P2 ;  /* 0x000000ff0500720c */ /* 0x000fe20003f45320 */
[----:B------:R-:W4:Y:S01]  /*0110*/  S2R R3, SR_TID.X ;  /* 0x0000000000037919 */ /* 0x000f220000002100 */
[----:B-1----:R-:W-:-:S05]  /*0120*/  @P1 IMAD.WIDE R8, R0, 0x4, R8 ;  /* 0x0000000400081825 */ /* 0x002fca00078e0208 */
[----:B0-----:R2:W5:Y:S01]  /*0130*/  @P1 LDG.E R38, desc[UR4][R8.64] ;  /* 0x0000000408261981 */ /* 0x001562000c1e1900 */
[----:B---3--:R-:W-:Y:S01]  /*0140*/  IMAD R4, R2, 0x60, RZ ;  /* 0x0000006002047824 */ /* 0x008fe200078e02ff */
[----:B----4-:R-:W-:Y:S06]  /*0150*/  @P1 BRA `(.L_x_3673) ;  /* 0x0000000000101947 */ /* 0x010fec0003800000 */
[----:B------:R-:W-:Y:S05]  /*0160*/  @!P0 BRA `(.L_x_3673) ;  /* 0x00000000000c8947 */ /* 0x000fea0003800000 */
[----:B------:R-:W3:Y:S04]  /*0170*/  LDG.E R5, desc[UR4][R6.64] ;  /* 0x0000000406057981 */ /* 0x000ee8000c1e1900 */
[----:B-----5:R-:W3:Y:S02]  /*0180*/  LDG.E R38, desc[UR4][R6.64+0x4] ;  /* 0x0000040406267981 */ /* 0x020ee4000c1e1900 */
[----:B---3--:R-:W-:-:S07]  /*0190*/  IMAD.IADD R38, R38, 0x1, -R5 ;  /* 0x0000000126267824 */ /* 0x008fce00078e0a05 */
.L_x_3673:
[----:B-----5:R-:W-:-:S13]  /*01a0*/  ISETP.GE.AND P1, PT, R4, R38, PT ;  /* 0x000000260400720c */ /* 0x020fda0003f26270 */
[----:B------:R-:W-:Y:S05]  /*01b0*/  @P2 EXIT P1 ;  /* 0x000000000000294d */ /* 0x000fea0000800000 */
[----:B------:R-:W0:Y:S01]  /*01c0*/  S2UR UR6, SR_CTAID.Y ;  /* 0x00000000000679c3 */ /* 0x000e220000002600 */
[----:B------:R-:W-:Y:S01]  /*01d0*/  IMAD R5, R2, -0x60, R38 ;  /* 0xffffffa002057824 */ /* 0x000fe200078e0226 */
[C---:B------:R-:W-:Y:S01]  /*01e0*/  ISETP.GT.AND P1, PT, R3.reuse, 0x5f, PT ;  /* 0x0000005f0300780c */ /* 0x040fe20003f24270 */
[----:B------:R-:W-:Y:S01]  /*01f0*/  BSSY B0, `(.L_x_3674) ;  /* 0x0000024000007945 */ /* 0x000fe20003800000 */
[----:B--2---:R-:W-:Y:S02]  /*0200*/  SHF.R.S32.HI R6, RZ, 0x1f, R3 ;  /* 0x0000001fff067819 */ /* 0x004fe40000011403 */
[----:B------:R-:W-:Y:S02]  /*0210*/  CS2R R8, SRZ ;  /* 0x0000000000087805 */ /* 0x000fe4000001ff00 */
[----:B------:R-:W-:Y:S01]  /*0220*/  ISETP.GE.OR P3, PT, R3, R5, P1 ;  /* 0x000000050300720c */ /* 0x000fe20000f66670 */
[----:B------:R-:W-:Y:S01]  /*0230*/  @P0 IMAD.MOV.U32 R8, RZ, RZ, R36 ;  /* 0x000000ffff080224 */ /* 0x000fe200078e0024 */
[----:B------:R-:W1:Y:S01]  /*0240*/  LDC.64 R12, c[0x0][0x230] ;  /* 0x00008c00ff0c7b82 */ /* 0x000e620000000a00 */
[----:B------:R-:W-:Y:S01]  /*0250*/  LEA.HI R33, R6, R3, RZ, 0x3 ;  /* 0x0000000306217211 */ /* 0x000fe200078f18ff */
[----:B------:R-:W-:Y:S01]  /*0260*/  IMAD.MOV.U32 R7, RZ, RZ, 0x7f800000 ;  /* 0x7f800000ff077424 */ /* 0x000fe200078e00ff */
[----:B------:R-:W-:-:S02]  /*0270*/  SHF.R.S32.HI R32, RZ, 0x1f, R0 ;  /* 0x0000001fff207819 */ /* 0x000fc40000011400 */
[----:B------:R-:W-:Y:S02]  /*0280*/  LOP3.LUT R6, R33, 0xfffffff8, RZ, 0xc0, !PT ;  /* 0xfffffff821067812 */ /* 0x000fe400078ec0ff */
[----:B------:R-:W-:Y:S01]  /*0290*/  @P0 SHF.R.S32.HI R9, RZ, 0x1f, R36 ;  /* 0x0000001fff090819 */ /* 0x000fe20000011424 */
[----:B------:R-:W2:Y:S01]  /*02a0*/  LDC.64 R10, c[0x0][0x250] ;  /* 0x00009400ff0a7b82 */ /* 0x000ea20000000a00 */
[----:B------:R-:W-:Y:S02]  /*02b0*/  IADD3 R37, -R6, R3, RZ ;  /* 0x0000000306257210 */ /* 0x000fe40007ffe1ff */
[----:B------:R-:W-:Y:S02]  /*02c0*/  SEL R6, R0, RZ, !P2 ;  /* 0x000000ff00067207 */ /* 0x000fe40005000000 */
[----:B------:R-:W-:Y:S01]  /*02d0*/  SEL R32, R32, RZ, !P2 ;  /* 0x000000ff20207207 */ /* 0x000fe20005000000 */
[----:B------:R-:W-:Y:S01]  /*02e0*/  IMAD.SHL.U32 R18, R37, 0x8, RZ ;  /* 0x0000000825127824 */ /* 0x000fe200078e00ff */
[----:B0-----:R-:W-:Y:S01]  /*02f0*/  USHF.R.S32.HI UR7, URZ, 0x1f, UR6 ;  /* 0x0000001f3f077899 */ /* 0x001fe20008011406 */
[----:B------:R-:W-:Y:S11]  /*0300*/  @P3 BRA `(.L_x_3675) ;  /* 0x0000000000483947 */ /* 0x000ff60003800000 */
[----:B------:R-:W0:Y:S01]  /*0310*/  LDC.64 R20, c[0x0][0x290] ;  /* 0x0000a400ff147b82 */ /* 0x000e220000000a00 */
[----:B------:R-:W-:Y:S01]  /*0320*/  SHF.R.S32.HI R7, RZ, 0x1f, R4 ;  /* 0x0000001fff077819 */ /* 0x000fe20000011404 */
[----:B------:R-:W-:Y:S01]  /*0330*/  ULDC.64 UR8, c[0x0][0x298] ;  /* 0x0000a60000087ab9 */ /* 0x000fe20000000a00 */
[--C-:B------:R-:W-:Y:S01]  /*0340*/  SHF.R.S32.HI R15, RZ, 0x1f, R3.reuse ;  /* 0x0000001fff0f7819 */ /* 0x100fe20000011403 */
[----:B------:R-:W-:Y:S01]  /*0350*/  IMAD R17, R32, UR8, RZ ;  /* 0x0000000820117c24 */ /* 0x000fe2000f8e02ff */
[----:B------:R-:W-:-:S04]  /*0360*/  IADD3 R14, P2, P3, R8, R4, R3 ;  /* 0x00000004080e7210 */ /* 0x000fc80007b5e003 */
[----:B------:R-:W-:Y:S01]  /*0370*/  IADD3.X R15, R9, R7, R15, P2, P3 ;  /* 0x00000007090f7210 */ /* 0x000fe200017e640f */
[C---:B0-----:R-:W-:Y:S02]  /*0380*/  IMAD R16, R20.reuse, UR7, RZ ;  /* 0x0000000714107c24 */ /* 0x041fe4000f8e02ff */
[----:B------:R-:W-:-:S04]  /*0390*/  IMAD.WIDE.U32 R14, R20, UR6, R14 ;  /* 0x00000006140e7c25 */ /* 0x000fc8000f8e000e */
[----:B------:R-:W-:-:S05]  /*03a0*/  IMAD R7, R21, UR6, R16 ;  /* 0x0000000615077c24 */ /* 0x000fca000f8e0210 */
[----:B------:R-:W-:Y:S01]  /*03b0*/  IADD3 R15, R15, R7, RZ ;  /* 0x000000070f0f7210 */ /* 0x000fe20007ffe0ff */
[C---:B------:R-:W-:Y:S02]  /*03c0*/  IMAD R7, R6.reuse, UR9, R17 ;  /* 0x0000000906077c24 */ /* 0x040fe4000f8e0211 */
[----:B------:R-:W-:Y:S01]  /*03d0*/  IMAD.WIDE.U32 R14, R6, UR8, R14 ;  /* 0x00000008060e7c25 */ /* 0x000fe2000f8e000e */
[----:B------:R-:W-:-:S03]  /*03e0*/  ULDC.64 UR8, c[0x0][0x288] ;  /* 0x0000a20000087ab9 */ /* 0x000fc60000000a00 */
[----:B------:R-:W-:Y:S01]  /*03f0*/  IMAD.IADD R7, R15, 0x1, R7 ;  /* 0x000000010f077824 */ /* 0x000fe200078e0207 */
[----:B------:R-:W-:-:S04]  /*0400*/  LEA R16, P2, R14, UR8, 0x2 ;  /* 0x000000080e107c11 */ /* 0x000fc8000f8410ff */
[----:B------:R-:W-:-:S05]  /*0410*/  LEA.HI.X R17, R14, UR9, R7, 0x2, P2 ;  /* 0x000000090e117c11 */ /* 0x000fca00090f1407 */
[----:B------:R0:W5:Y:S04]  /*0420*/  LDG.E R7, desc[UR4][R16.64] ;  /* 0x0000000410077981 */ /* 0x000168000c1e1900 */
.L_x_3675:
[----:B------:R-:W-:Y:S05]  /*0430*/  BSYNC B0 ;  /* 0x0000000000007941 */ /* 0x000fea0003800000 */
.L_x_3674:
[----:B------:R-:W-:Y:S01]  /*0440*/  ULDC UR8, c[0x0][0x21c] ;  /* 0x0000870000087ab9 */ /* 0x000fe20000000800 */
[----:B------:R-:W-:Y:S01]  /*0450*/  SHF.R.S32.HI R33, RZ, 0x3, R33 ;  /* 0x00000003ff217819 */ /* 0x000fe20000011421 */
[----:B-1----:R-:W-:Y:S01]  /*0460*/  IMAD R14, R12, UR7, RZ ;  /* 0x000000070c0e7c24 */ /* 0x002fe2000f8e02ff */
[----:B------:R-:W-:Y:S01]  /*0470*/  ISETP.GE.AND P2, PT, R18, UR8, PT ;  /* 0x0000000812007c0c */ /* 0x000fe2000bf46270 */
[----:B0-2---:R-:W-:Y:S01]  /*0480*/  IMAD R16, R10, UR7, RZ ;  /* 0x000000070a107c24 */ /* 0x005fe2000f8e02ff */
[----:B------:R-:W-:Y:S01]  /*0490*/  SHF.R.S32.HI R19, RZ, 0x1f, R18 ;  /* 0x0000001fff137819 */ /* 0x000fe20000011412 */
[----:B------:R-:W-:Y:S01]  /*04a0*/  IMAD R15, R13, UR6, R14 ;  /* 0x000000060d0f7c24 */ /* 0x000fe2000f8e020e */
[----:B------:R-:W-:Y:S01]  /*04b0*/  ISETP.GE.OR P4, PT, R33, R5, P2 ;  /* 0x000000052100720c */ /* 0x000fe20001786670 */
[----:B------:R-:W-:Y:S01]  /*04c0*/  IMAD R11, R11, UR6, R16 ;  /* 0x000000060b0b7c24 */ /* 0x000fe2000f8e0210 */
[----:B------:R-:W-:Y:S01]  /*04d0*/  SHF.R.S32.HI R34, RZ, 0x1f, R33 ;  /* 0x0000001fff227819 */ /* 0x000fe20000011421 */
[----:B------:R-:W-:Y:S01]  /*04e0*/  IMAD.WIDE.U32 R40, R12, UR6, R18 ;  /* 0x000000060c287c25 */ /* 0x000fe2000f8e0012 */
[----:B------:R-:W-:Y:S01]  /*04f0*/  IADD3 R28, P3, R33, R8, RZ ;  /* 0x00000008211c7210 */ /* 0x000fe20007f7e0ff */
[----:B------:R-:W-:Y:S01]  /*0500*/  ULDC.64 UR10, c[0x0][0x238] ;  /* 0x00008e00000a7ab9 */ /* 0x000fe20000000a00 */
[----:B------:R-:W-:Y:S01]  /*0510*/  ULDC.64 UR12, c[0x0][0x258] ;  /* 0x00009600000c7ab9 */ /* 0x000fe20000000a00 */
[----:B------:R-:W-:-:S02]  /*0520*/  IMAD.IADD R41, R41, 0x1, R15 ;  /* 0x0000000129297824 */ /* 0x000fc400078e020f */
[----:B------:R-:W-:-:S04]  /*0530*/  IMAD.WIDE.U32 R30, R10, UR6, R18 ;  /* 0x000000060a1e7c25 */ /* 0x000fc8000f8e0012 */
[----:B------:R-:W0:Y:S01]  /*0540*/  @!P4 LDC.64 R12, c[0x0][0x228] ;  /* 0x00008a00ff0ccb82 */ /* 0x000e220000000a00 */
[----:B------:R-:W-:Y:S01]  /*0550*/  IADD3 R31, R31, R11, RZ ;  /* 0x0000000b1f1f7210 */ /* 0x000fe20007ffe0ff */
[----:B------:R-:W-:Y:S02]  /*0560*/  IMAD.X R29, R34, 0x1, R9, P3 ;  /* 0x00000001221d7824 */ /* 0x000fe400018e0609 */
[----:B------:R-:W-:Y:S02]  /*0570*/  IMAD R17, R32, UR10, RZ ;  /* 0x0000000a20117c24 */ /* 0x000fe4000f8e02ff */
[----:B------:R-:W-:Y:S02]  /*0580*/  IMAD.WIDE R28, R2, 0x60, R28 ;  /* 0x00000060021c7825 */ /* 0x000fe400078e021c */
[----:B------:R-:W1:Y:S02]  /*0590*/  @!P4 LDC.64 R14, c[0x0][0x248] ;  /* 0x00009200ff0ecb82 */ /* 0x000e640000000a00 */
[----:B------:R-:W-:-:S02]  /*05a0*/  VIADD R35, R33, 0x20 ;  /* 0x0000002021237836 */ /* 0x000fc40000000000 */
[----:B------:R-:W-:Y:S02]  /*05b0*/  IMAD R19, R32, UR12, RZ ;  /* 0x0000000c20137c24 */ /* 0x000fe4000f8e02ff */
[C---:B------:R-:W-:Y:S01]  /*05c0*/  IMAD R17, R6.reuse, UR11, R17 ;  /* 0x0000000b06117c24 */ /* 0x040fe2000f8e0211 */
[CC--:B------:R-:W-:Y:S01]  /*05d0*/  ISETP.GE.OR P2, PT, R35.reuse, R5.reuse, P2 ;  /* 0x000000052300720c */ /* 0x0c0fe20001746670 */
[----:B------:R-:W2:Y:S01]  /*05e0*/  @!P4 LDC.64 R10, c[0x0][0x240] ;  /* 0x00009000ff0acb82 */ /* 0x000ea20000000a00 */
[----:B------:R-:W-:Y:S01]  /*05f0*/  IMAD.WIDE.U32 R40, R6, UR10, R40 ;  /* 0x0000000a06287c25 */ /* 0x000fe2000f8e0028 */
[----:B------:R-:W-:-:S03]  /*0600*/  ISETP.GE.AND P3, PT, R35, R5, PT ;  /* 0x000000052300720c */ /* 0x000fc60003f66270 */
[C---:B------:R-:W-:Y:S01]  /*0610*/  IMAD R21, R6.reuse, UR13, R19 ;  /* 0x0000000d06157c24 */ /* 0x040fe2000f8e0213 */
[----:B------:R-:W-:Y:S01]  /*0620*/  IADD3 R41, R41, R17, RZ ;  /* 0x0000001129297210 */ /* 0x000fe20007ffe0ff */
[----:B------:R-:W-:Y:S01]  /*0630*/  IMAD.WIDE.U32 R30, R6, UR12, R30 ;  /* 0x0000000c061e7c25 */ /* 0x000fe2000f8e001e */
[----:B------:R-:W3:Y:S01]  /*0640*/  @!P4 LDC.64 R8, c[0x0][0x210] ;  /* 0x00008400ff08cb82 */ /* 0x000ee20000000a00 */
[----:B------:R-:W-:Y:S02]  /*0650*/  ISETP.GE.OR P3, PT, R18, UR8, P3 ;  /* 0x0000000812007c0c */ /* 0x000fe40009f66670 */
[----:B0-----:R-:W-:Y:S02]  /*0660*/  @!P4 IMAD R16, R29, R12, RZ ;  /* 0x0000000c1d10c224 */ /* 0x001fe400078e02ff */
[----:B------:R-:W-:Y:S02]  /*0670*/  IMAD.IADD R31, R31, 0x1, R21 ;  /* 0x000000011f1f7824 */ /* 0x000fe400078e0215 */
[----:B------:R-:W-:-:S02]  /*0680*/  @!P4 IMAD R19, R28, R13, R16 ;  /* 0x0000000d1c13c224 */ /* 0x000fc400078e0210 */
[----:B-1----:R-:W-:Y:S02]  /*0690*/  @!P4 IMAD R16, R29, R14, RZ ;  /* 0x0000000e1d10c224 */ /* 0x002fe400078e02ff */
[----:B------:R-:W-:-:S03]  /*06a0*/  @!P4 IMAD.WIDE.U32 R12, R28, R12, R40 ;  /* 0x0000000c1c0cc225 */ /* 0x000fc600078e0028 */
[----:B------:R-:W0:Y:S01]  /*06b0*/  @!P3 LDC.64 R22, c[0x0][0x228] ;  /* 0x00008a00ff16bb82 */ /* 0x000e220000000a00 */
[C---:B------:R-:W-:Y:S02]  /*06c0*/  @!P4 IMAD R21, R28.reuse, R15, R16 ;  /* 0x0000000f1c15c224 */ /* 0x040fe400078e0210 */
[----:B------:R-:W-:-:S04]  /*06d0*/  @!P4 IMAD.WIDE.U32 R14, R28, R14, R30 ;  /* 0x0000000e1c0ec225 */ /* 0x000fc800078e001e */
[----:B------:R-:W-:Y:S01]  /*06e0*/  @!P4 IMAD.IADD R19, R13, 0x1, R19 ;  /* 0x000000010d13c824 */ /* 0x000fe200078e0213 */
[----:B------:R-:W-:Y:S01]  /*06f0*/  @!P4 IADD3 R13, R15, R21, RZ ;  /* 0x000000150f0dc210 */ /* 0x000fe20007ffe0ff */
[----:B------:R-:W1:Y:S01]  /*0700*/  @!P2 LDC.64 R16, c[0x0][0x248] ;  /* 0x00009200ff10ab82 */ /* 0x000e620000000a00 */
[----:B--2---:R-:W-:Y:S02]  /*0710*/  @!P4 LEA R24, P6, R14, R10, 0x1 ;  /* 0x0000000a0e18c211 */ /* 0x004fe400078c08ff */
[----:B---3--:R-:W-:Y:S01]  /*0720*/  @!P4 LEA R26, P5, R12, R8, 0x1 ;  /* 0x000000080c1ac211 */ /* 0x008fe200078a08ff */
[----:B------:R-:W-:Y:S01]  /*0730*/  VIADD R8, R33, 0x40 ;  /* 0x0000004021087836 */ /* 0x000fe20000000000 */
[----:B------:R-:W-:Y:S02]  /*0740*/  @!P4 LEA.HI.X R25, R14, R11, R13, 0x1, P6 ;  /* 0x0000000b0e19c211 */ /* 0x000fe400030f0c0d */
[----:B------:R-:W-:Y:S02]  /*0750*/  CS2R R14, SRZ ;  /* 0x00000000000e7805 */ /* 0x000fe4000001ff00 */
[----:B------:R-:W-:-:S02]  /*0760*/  @!P2 IADD3 R42, P6, R28, 0x20, RZ ;  /* 0x000000201c2aa810 */ /* 0x000fc40007fde0ff */
[----:B------:R-:W-:Y:S02]  /*0770*/  CS2R R10, SRZ ;  /* 0x00000000000a7805 */ /* 0x000fe4000001ff00 */
[----:B------:R-:W-:Y:S02]  /*0780*/  @!P4 LEA.HI.X R27, R12, R9, R19, 0x1, P5 ;  /* 0x000000090c1bc211 */ /* 0x000fe400028f0c13 */
[----:B------:R-:W-:Y:S02]  /*0790*/  CS2R R12, SRZ ;  /* 0x00000000000c7805 */ /* 0x000fe4000001ff00 */
[----:B------:R-:W-:Y:S01]  /*07a0*/  ISETP.GE.AND P5, PT, R8, R5, PT ;  /* 0x000000050800720c */ /* 0x000fe20003fa6270 */
[----:B------:R-:W-:Y:S01]  /*07b0*/  @!P2 IMAD.X R21, RZ, RZ, R29, P6 ;  /* 0x000000ffff15a224 */ /* 0x000fe200030e061d */
[----:B------:R-:W-:Y:S02]  /*07c0*/  CS2R R8, SRZ ;  /* 0x0000000000087805 */ /* 0x000fe4000001ff00 */
[----:B------:R-:W-:Y:S01]  /*07d0*/  ISETP.LT.AND P6, PT, R18, UR8, !P5 ;  /* 0x0000000812007c0c */ /* 0x000fe2000efc1270 */
[----:B------:R2:W3:Y:S01]  /*07e0*/  @!P4 LDG.E.128 R12, desc[UR4][R24.64] ;  /* 0x00000004180cc981 */ /* 0x0004e2000c1e1d00 */
[----:B------:R-:W4:Y:S03]  /*07f0*/  @!P2 LDC.64 R18, c[0x0][0x240] ;  /* 0x00009000ff12ab82 */ /* 0x000f260000000a00 */
[----:B------:R0:W3:Y:S01]  /*0800*/  @!P4 LDG.E.128 R8, desc[UR4][R26.64] ;  /* 0x000000041a08c981 */ /* 0x0000e2000c1e1d00 */
[----:B------:R-:W-:Y:S01]  /*0810*/  @!P3 IADD3 R39, P4, R28, 0x20, RZ ;  /* 0x000000201c27b810 */ /* 0x000fe20007f9e0ff */
[----:B-1----:R-:W-:-:S03]  /*0820*/  @!P2 IMAD R21, R21, R16, RZ ;  /* 0x000000101515a224 */ /* 0x002fc600078e02ff */
[----:B--2---:R-:W1:Y:S01]  /*0830*/  @!P3 LDC.64 R24, c[0x0][0x210] ;  /* 0x00008400ff18bb82 */ /* 0x004e620000000a00 */
[C---:B------:R-:W-:Y:S01]  /*0840*/  @!P2 IMAD R21, R42.reuse, R17, R21 ;  /* 0x000000112a15a224 */ /* 0x040fe200078e0215 */
[----:B0-----:R-:W-:Y:S01]  /*0850*/  @!P2 MOV R26, R30 ;  /* 0x0000001e001aa202 */ /* 0x001fe20000000f00 */
[----:B------:R-:W-:Y:S02]  /*0860*/  @!P2 IMAD.MOV.U32 R27, RZ, RZ, R31 ;  /* 0x000000ffff1ba224 */ /* 0x000fe400078e001f */
[----:B------:R-:W-:Y:S02]  /*0870*/  @!P3 IMAD.X R20, RZ, RZ, R29, P4 ;  /* 0x000000ffff14b224 */ /* 0x000fe400020e061d */
[----:B------:R-:W-:Y:S02]  /*0880*/  @!P2 IMAD.WIDE.U32 R42, R42, R16, R26 ;  /* 0x000000102a2aa225 */ /* 0x000fe400078e001a */
[----:B------:R-:W0:Y:S02]  /*0890*/  @P6 LDC.64 R16, c[0x0][0x228] ;  /* 0x00008a00ff106b82 */ /* 0x000e240000000a00 */
[----:B------:R-:W-:Y:S01]  /*08a0*/  @!P3 IMAD R20, R20, R22, RZ ;  /* 0x000000161414b224 */ /* 0x000fe200078e02ff */
[----:B------:R-:W-:Y:S01]  /*08b0*/  @!P2 IADD3 R21, R43, R21, RZ ;  /* 0x000000152b15a210 */ /* 0x000fe20007ffe0ff */
[----:B------:R-:W-:Y:S01]  /*08c0*/  @!P3 IMAD.MOV.U32 R44, RZ, RZ, R40 ;  /* 0x000000ffff2cb224 */ /* 0x000fe200078e0028 */
[----:B----4-:R-:W-:Y:S01]  /*08d0*/  @!P2 LEA R26, P4, R42, R18, 0x1 ;  /* 0x000000122a1aa211 */ /* 0x010fe200078808ff */
[----:B------:R-:W-:-:S02]  /*08e0*/  @!P3 IMAD.MOV.U32 R45, RZ, RZ, R41 ;  /* 0x000000ffff2db224 */ /* 0x000fc400078e0029 */
[C---:B------:R-:W-:Y:S01]  /*08f0*/  @!P3 IMAD R23, R39.reuse, R23, R20 ;  /* 0x000000172717b224 */ /* 0x040fe200078e0214 */
[----:B------:R-:W-:Y:S01]  /*0900*/  @!P2 LEA.HI.X R27, R42, R19, R21, 0x1, P4 ;  /* 0x000000132a1ba211 */ /* 0x000fe200020f0c15 */
[----:B------:R-:W-:Y:S01]  /*0910*/  @!P3 IMAD.WIDE.U32 R44, R39, R22, R44 ;  /* 0x00000016272cb225 */ /* 0x000fe200078e002c */
[----:B------:R-:W2:Y:S01]  /*0920*/  @P6 LDC.64 R20, c[0x0][0x248] ;  /* 0x00009200ff146b82 */ /* 0x000ea20000000a00 */
[----:B------:R-:W-:Y:S02]  /*0930*/  @P6 IADD3 R22, P4, R28, 0x40, RZ ;  /* 0x000000401c166810 */ /* 0x000fe40007f9e0ff */
[----:B------:R-:W-:Y:S02]  /*0940*/  @!P3 IMAD.IADD R23, R45, 0x1, R23 ;  /* 0x000000012d17b824 */ /* 0x000fe400078e0217 */
[----:B------:R-:W-:Y:S02]  /*0950*/  @P6 IADD3.X R39, RZ, R29, RZ, P4, !PT ;  /* 0x0000001dff276210 */ /* 0x000fe400027fe4ff */
[C---:B-1----:R-:W-:Y:S01]  /*0960*/  @!P3 LEA R42, P4, R44.reuse, R24, 0x1 ;  /* 0x000000182c2ab211 */ /* 0x042fe200078808ff */
[----:B------:R-:W1:Y:S03]  /*0970*/  @P6 LDC.64 R18, c[0x0][0x210] ;  /* 0x00008400ff126b82 */ /* 0x000e660000000a00 */
[----:B------:R-:W-:-:S05]  /*0980*/  @!P3 LEA.HI.X R43, R44, R25, R23, 0x1, P4 ;  /* 0x000000192c2bb211 */ /* 0x000fca00020f0c17 */
[----:B------:R-:W4:Y:S01]  /*0990*/  @P6 LDC.64 R24, c[0x0][0x240] ;  /* 0x00009000ff186b82 */ /* 0x000f220000000a00 */
[----:B------:R-:W-:Y:S01]  /*09a0*/  @P6 IADD3 R23, P4, R28, 0x40, RZ ;  /* 0x000000401c176810 */ /* 0x000fe20007f9e0ff */
[----:B0-----:R-:W-:-:S04]  /*09b0*/  @P6 IMAD R39, R39, R16, RZ ;  /* 0x0000001027276224 */ /* 0x001fc800078e02ff */
[----:B------:R-:W-:Y:S02]  /*09c0*/  @P6 IMAD.X R29, RZ, RZ, R29, P4 ;  /* 0x000000ffff1d6224 */ /* 0x000fe400020e061d */
[----:B------:R-:W-:-:S04]  /*09d0*/  @P6 IMAD.WIDE.U32 R44, R22, R16, R40 ;  /* 0x00000010162c6225 */ /* 0x000fc800078e0028 */
[----:B------:R-:W-:Y:S02]  /*09e0*/  @P6 IMAD R17, R22, R17, R39 ;  /* 0x0000001116116224 */ /* 0x000fe400078e0227 */
[----:B--2---:R-:W-:Y:S02]  /*09f0*/  @P6 IMAD R16, R29, R20, RZ ;  /* 0x000000141d106224 */ /* 0x004fe400078e02ff */
[----:B------:R-:W-:Y:S02]  /*0a00*/  @P6 IMAD.MOV.U32 R28, RZ, RZ, R30 ;  /* 0x000000ffff1c6224 */ /* 0x000fe400078e001e */
[----:B------:R-:W-:Y:S01]  /*0a10*/  @P6 IMAD.MOV.U32 R29, RZ, RZ, R31 ;  /* 0x000000ffff1d6224 */ /* 0x000fe200078e001f */
[----:B------:R-:W-:Y:S01]  /*0a20*/  @P6 IADD3 R17, R45, R17, RZ ;  /* 0x000000112d116210 */ /* 0x000fe20007ffe0ff */
[C---:B------:R-:W-:Y:S01]  /*0a30*/  @P6 IMAD R31, R23.reuse, R21, R16 ;  /* 0x00000015171f6224 */ /* 0x040fe200078e0210 */
[----:B-1----:R-:W-:Y:S01]  /*0a40*/  @P6 LEA R40, P4, R44, R18, 0x1 ;  /* 0x000000122c286211 */ /* 0x002fe200078808ff */
[----:B------:R-:W-:Y:S01]  /*0a50*/  @P6 IMAD.WIDE.U32 R28, R23, R20, R28 ;  /* 0x00000014171c6225 */ /* 0x000fe200078e001c */
[----:B------:R-:W-:-:S02]  /*0a60*/  CS2R R20, SRZ ;  /* 0x0000000000147805 */ /* 0x000fc4000001ff00 */
[----:B------:R-:W-:Y:S02]  /*0a70*/  CS2R R22, SRZ ;  /* 0x0000000000167805 */ /* 0x000fe4000001ff00 */
[----:B------:R-:W-:Y:S02]  /*0a80*/  @P6 LEA.HI.X R41, R44, R19, R17, 0x1, P4 ;  /* 0x000000132c296211 */ /* 0x000fe400020f0c11 */
[----:B------:R-:W-:Y:S02]  /*0a90*/  @P6 IADD3 R29, R29, R31, RZ ;  /* 0x0000001f1d1d6210 */ /* 0x000fe40007ffe0ff */
[C---:B----4-:R-:W-:Y:S02]  /*0aa0*/  @P6 LEA R44, P4, R28.reuse, R24, 0x1 ;  /* 0x000000181c2c6211 */ /* 0x050fe400078808ff */
[----:B------:R-:W-:Y:S02]  /*0ab0*/  CS2R R16, SRZ ;  /* 0x0000000000107805 */ /* 0x000fe4000001ff00 */
[----:B------:R-:W-:Y:S01]  /*0ac0*/  CS2R R18, SRZ ;  /* 0x0000000000127805 */ /* 0x000fe2000001ff00 */
[----:B------:R0:W2:Y:S01]  /*0ad0*/  @!P2 LDG.E.128 R20, desc[UR4][R26.64] ;  /* 0x000000041a14a981 */ /* 0x0000a2000c1e1d00 */
[----:B------:R-:W-:-:S02]  /*0ae0*/  @P6 LEA.HI.X R45, R28, R25, R29, 0x1, P4 ;  /* 0x000000191c2d6211 */ /* 0x000fc400020f0c1d */
[----:B------:R-:W-:Y:S02]  /*0af0*/  CS2R R24, SRZ ;  /* 0x0000000000187805 */ /* 0x000fe4000001ff00 */
[----:B------:R-:W-:Y:S02]  /*0b00*/  CS2R R28, SRZ ;  /* 0x00000000001c7805 */ /* 0x000fe4000001ff00 */
[----:B------:R-:W-:Y:S01]  /*0b10*/  CS2R R30, SRZ ;  /* 0x00000000001e7805 */ /* 0x000fe2000001ff00 */
[----:B------:R3:W4:Y:S01]  /*0b20*/  @!P3 LDG.E.128 R16, desc[UR4][R42.64] ;  /* 0x000000042a10b981 */ /* 0x000722000c1e1d00 */
[----:B0-----:R-:W-:-:S04]  /*0b30*/  CS2R R26, SRZ ;  /* 0x00000000001a7805 */ /* 0x001fc8000001ff00 */
[----:B------:R-:W4:Y:S04]  /*0b40*/  @P6 LDG.E.128 R28, desc[UR4][R44.64] ;  /* 0x000000042c1c6981 */ /* 0x000f28000c1e1d00 */
[----:B------:R0:W4:Y:S01]  /*0b50*/  @P6 LDG.E.128 R24, desc[UR4][R40.64] ;  /* 0x0000000428186981 */ /* 0x000122000c1e1d00 */
[----:B------:R-:W-:Y:S01]  /*0b60*/  @P0 IMAD R36, R0, 0x60, R36 ;  /* 0x0000006000240824 */ /* 0x000fe200078e0224 */
[----:B------:R-:W-:-:S03]  /*0b70*/  ISETP.NE.AND P2, PT, R37, RZ, PT ;  /* 0x000000ff2500720c */ /* 0x000fc60003f45270 */
[----:B------:R-:W-:Y:S01]  /*0b80*/  @P0 IMAD.HI R36, R36, 0x2aaaaaab, RZ ;  /* 0x2aaaaaab24240827 */ /* 0x000fe200078e02ff */
[----:B------:R-:W-:Y:S01]  /*0b90*/  BSSY B0, `(.L_x_3676) ;  /* 0x000007a000007945 */ /* 0x000fe20003800000 */
[----:B---3--:R-:W-:Y:S02]  /*0ba0*/  LOP3.LUT R42, R12, 0xffff0000, RZ, 0xc0, !PT ;  /* 0xffff00000c2a7812 */ /* 0x008fe400078ec0ff */
[C---:B------:R-:W-:Y:S01]  /*0bb0*/  LOP3.LUT R39, R8.reuse, 0xffff0000, RZ, 0xc0, !PT ;  /* 0xffff000008277812 */ /* 0x040fe200078ec0ff */
[----:B------:R-:W-:Y:S02]  /*0bc0*/  IMAD.U32 R8, R8, 0x10000, RZ ;  /* 0x0001000008087824 */ /* 0x000fe400078e00ff */
[----:B------:R-:W-:Y:S02]  /*0bd0*/  IMAD.U32 R43, R12, 0x10000, RZ ;  /* 0x000100000c2b7824 */ /* 0x000fe400078e00ff */
[----:B------:R-:W-:Y:S01]  /*0be0*/  FMUL.FTZ R42, R39, R42 ;  /* 0x0000002a272a7220 */ /* 0x000fe20000410000 */
[----:B------:R-:W-:Y:S01]  /*0bf0*/  SHF.L.U32 R12, R9, 0x10, RZ ;  /* 0x00000010090c7819 */ /* 0x000fe200000006ff */
[----:B------:R-:W-:-:S02]  /*0c00*/  IMAD.U32 R39, R13, 0x10000, RZ ;  /* 0x000100000d277824 */ /* 0x000fc400078e00ff */
[----:B------:R-:W-:Y:S01]  /*0c10*/  FFMA.FTZ R43, R8, R43, R42 ;  /* 0x0000002b082b7223 */ /* 0x000fe2000001002a */
[----:B------:R-:W-:Y:S02]  /*0c20*/  LOP3.LUT R9, R9, 0xffff0000, RZ, 0xc0, !PT ;  /* 0xffff000009097812 */ /* 0x000fe400078ec0ff */
[----:B0-----:R-:W-:Y:S01]  /*0c30*/  LOP3.LUT R40, R13, 0xffff0000, RZ, 0xc0, !PT ;  /* 0xffff00000d287812 */ /* 0x001fe200078ec0ff */
[----:B------:R-:W-:Y:S01]  /*0c40*/  FFMA.FTZ R12, R12, R39, R43 ;  /* 0x000000270c0c7223 */ /* 0x000fe2000001002b */
[----:B------:R-:W-:Y:S01]  /*0c50*/  SHF.L.U32 R13, R14, 0x10, RZ ;  /* 0x000000100e0d7819 */ /* 0x000fe200000006ff */
[C---:B------:R-:W-:Y:S02]  /*0c60*/  IMAD.U32 R8, R10.reuse, 0x10000, RZ ;  /* 0x000100000a087824 */ /* 0x040fe400078e00ff */
[----:B------:R-:W-:Y:S01]  /*0c70*/  FFMA.FTZ R39, R9, R40, R12 ;  /* 0x0000002809277223 */ /* 0x000fe2000001000c */
[----:B------:R-:W-:Y:S02]  /*0c80*/  LOP3.LUT R10, R10, 0xffff0000, RZ, 0xc0, !PT ;  /* 0xffff00000a0a7812 */ /* 0x000fe400078ec0ff */
[----:B------:R-:W-:Y:S01]  /*0c90*/  LOP3.LUT R9, R14, 0xffff0000, RZ, 0xc0, !PT ;  /* 0xffff00000e097812 */ /* 0x000fe200078ec0ff */
[----:B------:R-:W-:Y:S01]  /*0ca0*/  FFMA.FTZ R39, R8, R13, R39 ;  /* 0x0000000d08277223 */ /* 0x000fe20000010027 */
[----:B------:R-:W-:-:S02]  /*0cb0*/  IMAD.U32 R8, R11, 0x10000, RZ ;  /* 0x000100000b087824 */ /* 0x000fc400078e00ff */
[----:B------:R-:W-:Y:S02]  /*0cc0*/  IMAD.U32 R13, R15, 0x10000, RZ ;  /* 0x000100000f0d7824 */ /* 0x000fe400078e00ff */
[----:B------:R-:W-:-:S04]  /*0cd0*/  FFMA.FTZ R9, R10, R9, R39 ;  /* 0x000000090a097223 */ /* 0x000fc80000010027 */
[----:B------:R-:W-:Y:S01]  /*0ce0*/  FFMA.FTZ R8, R8, R13, R9 ;  /* 0x0000000d08087223 */ /* 0x000fe20000010009 */
[----:B------:R-:W-:Y:S02]  /*0cf0*/  LOP3.LUT R11, R11, 0xffff0000, RZ, 0xc0, !PT ;  /* 0xffff00000b0b7812 */ /* 0x000fe400078ec0ff */
[----:B------:R-:W-:-:S05]  /*0d00*/  LOP3.LUT R15, R15, 0xffff0000, RZ, 0xc0, !PT ;  /* 0xffff00000f0f7812 */ /* 0x000fca00078ec0ff */
[----:B------:R-:W-:Y:S01]  /*0d10*/  FFMA.FTZ R8, R11, R15, R8 ;  /* 0x0000000f0b087223 */ /* 0x000fe20000010008 */
[C---:B--2---:R-:W-:Y:S01]  /*0d20*/  LOP3.LUT R41, R20.reuse, 0xffff0000, RZ, 0xc0, !PT ;  /* 0xffff000014297812 */ /* 0x044fe200078ec0ff */
[----:B------:R-:W-:Y:S01]  /*0d30*/  IMAD.U32 R14, R20, 0x10000, RZ ;  /* 0x00010000140e7824 */ /* 0x000fe200078e00ff */
[C---:B----4-:R-:W-:Y:S02]  /*0d40*/  SHF.L.U32 R9, R16.reuse, 0x10, RZ ;  /* 0x0000001010097819 */ /* 0x050fe400000006ff */
[----:B------:R-:W-:Y:S01]  /*0d50*/  LOP3.LUT R16, R16, 0xffff0000, RZ, 0xc0, !PT ;  /* 0xffff000010107812 */ /* 0x000fe200078ec0ff */
[C---:B------:R-:W-:Y:S01]  /*0d60*/  IMAD.U32 R39, R21.reuse, 0x10000, RZ ;  /* 0x0001000015277824 */ /* 0x040fe200078e00ff */
[----:B------:R-:W-:Y:S02]  /*0d70*/  LOP3.LUT R20, R21, 0xffff0000, RZ, 0xc0, !PT ;  /* 0xffff000015147812 */ /* 0x000fe400078ec0ff */
[----:B------:R-:W-:Y:S01]  /*0d80*/  LOP3.LUT R45, R28, 0xffff0000, RZ, 0xc0, !PT ;  /* 0xffff00001c2d7812 */ /* 0x000fe200078ec0ff */
[----:B------:R-:W-:Y:S01]  /*0d90*/  FMUL.FTZ R16, R16, R41 ;  /* 0x0000002910107220 */ /* 0x000fe20000410000 */
[----:B------:R-:W-:-:S02]  /*0da0*/  SHF.L.U32 R21, R22, 0x10, RZ ;  /* 0x0000001016157819 */ /* 0x000fc400000006ff */
[----:B------:R-:W-:Y:S02]  /*0db0*/  LOP3.LUT R40, R24, 0xffff0000, RZ, 0xc0, !PT ;  /* 0xffff000018287812 */ /* 0x000fe400078ec0ff */
[----:B------:R-:W-:Y:S01]  /*0dc0*/  LOP3.LUT R43, R22, 0xffff0000, RZ, 0xc0, !PT ;  /* 0xffff0000162b7812 */ /* 0x000fe200078ec0ff */
[C---:B------:R-:W-:Y:S01]  /*0dd0*/  IMAD.U32 R22, R23.reuse, 0x10000, RZ ;  /* 0x0001000017167824 */ /* 0x040fe200078e00ff */
[----:B------:R-:W-:Y:S01]  /*0de0*/  LOP3.LUT R42, R23, 0xffff0000, RZ, 0xc0, !PT ;  /* 0xffff0000172a7812 */ /* 0x000fe200078ec0ff */
[----:B------:R-:W-:Y:S01]  /*0df0*/  IMAD.U32 R24, R24, 0x10000, RZ ;  /* 0x0001000018187824 */ /* 0x000fe200078e00ff */
[----:B------:R-:W-:Y:S01]  /*0e00*/  SHF.L.U32 R23, R28, 0x10, RZ ;  /* 0x000000101c177819 */ /* 0x000fe200000006ff */
[----:B------:R-:W-:Y:S01]  /*0e10*/  FMUL.FTZ R45, R40, R45 ;  /* 0x0000002d282d7220 */ /* 0x000fe20000410000 */
[----:B------:R-:W-:Y:S02]  /*0e20*/  IMAD.U32 R10, R17, 0x10000, RZ ;  /* 0x00010000110a7824 */ /* 0x000fe400078e00ff */
[----:B------:R-:W-:Y:S01]  /*0e30*/  FFMA.FTZ R41, R9, R14, R16 ;  /* 0x0000000e09297223 */ /* 0x000fe20000010010 */
[----:B------:R-:W-:-:S02]  /*0e40*/  IMAD.U32 R9, R25, 0x10000, RZ ;  /* 0x0001000019097824 */ /* 0x000fc400078e00ff */
[----:B------:R-:W-:Y:S01]  /*0e50*/  FFMA.FTZ R24, R24, R23, R45 ;  /* 0x0000001718187223 */ /* 0x000fe2000001002d */
[----:B------:R-:W-:Y:S01]  /*0e60*/  IMAD.U32 R14, R29, 0x10000, RZ ;  /* 0x000100001d0e7824 */ /* 0x000fe200078e00ff */
[----:B------:R-:W-:Y:S01]  /*0e70*/  LOP3.LUT R17, R17, 0xffff0000, RZ, 0xc0, !PT ;  /* 0xffff000011117812 */ /* 0x000fe200078ec0ff */
[----:B------:R-:W-:Y:S01]  /*0e80*/  FFMA.FTZ R16, R10, R39, R41 ;  /* 0x000000270a107223 */ /* 0x000fe20000010029 */
[----:B------:R-:W-:Y:S01]  /*0e90*/  LOP3.LUT R25, R25, 0xffff0000, RZ, 0xc0, !PT ;  /* 0xffff000019197812 */ /* 0x000fe200078ec0ff */
[----:B------:R-:W-:Y:S01]  /*0ea0*/  FFMA.FTZ R24, R9, R14, R24 ;  /* 0x0000000e09187223 */ /* 0x000fe20000010018 */
[----:B------:R-:W-:Y:S01]  /*0eb0*/  LOP3.LUT R10, R29, 0xffff0000, RZ, 0xc0, !PT ;  /* 0xffff00001d0a7812 */ /* 0x000fe200078ec0ff */
[----:B------:R-:W-:Y:S02]  /*0ec0*/  IMAD.U32 R12, R18, 0x10000, RZ ;  /* 0x00010000120c7824 */ /* 0x000fe400078e00ff */
[----:B------:R-:W-:Y:S01]  /*0ed0*/  FFMA.FTZ R17, R17, R20, R16 ;  /* 0x0000001411117223 */ /* 0x000fe20000010010 */
[----:B------:R-:W-:Y:S01]  /*0ee0*/  SHF.L.U32 R9, R26, 0x10, RZ ;  /* 0x000000101a097819 */ /* 0x000fe200000006ff */
[----:B------:R-:W-:-:S02]  /*0ef0*/  IMAD.U32 R14, R30, 0x10000, RZ ;  /* 0x000100001e0e7824 */ /* 0x000fc400078e00ff */
[----:B------:R-:W-:Y:S01]  /*0f00*/  FFMA.FTZ R10, R25, R10, R24 ;  /* 0x0000000a190a7223 */ /* 0x000fe20000010018 */
[----:B------:R-:W-:Y:S01]  /*0f10*/  FFMA.FTZ R21, R12, R21, R17 ;  /* 0x000000150c157223 */ /* 0x000fe20000010011 */
[----:B------:R-:W-:Y:S02]  /*0f20*/  LOP3.LUT R18, R18, 0xffff0000, RZ, 0xc0, !PT ;  /* 0xffff000012127812 */ /* 0x000fe400078ec0ff */
[----:B------:R-:W-:Y:S01]  /*0f30*/  LOP3.LUT R26, R26, 0xffff0000, RZ, 0xc0, !PT ;  /* 0xffff00001a1a7812 */ /* 0x000fe200078ec0ff */
[----:B------:R-:W-:Y:S01]  /*0f40*/  FFMA.FTZ R23, R9, R14, R10 ;  /* 0x0000000e09177223 */ /* 0x000fe2000001000a */
        /* <DEDUP_REMOVED lines=11> */
[----:B------:R-:W-:-:S04]  /*1000*/  FFMA.FTZ R18, R19, R42, R18 ;  /* 0x0000002a13127223 */ /* 0x000fc80000010012 */
[----:B------:R-:W-:Y:S01]  /*1010*/  FFMA.FTZ R27, R27, R12, R10 ;  /* 0x0000000c1b1b7223 */ /* 0x000fe2000001000a */
[----:B------:R-:W0:Y:S04]  /*1020*/  SHFL.BFLY PT, R9, R8, 0x4, 0x1f ;  /* 0x0c801f0008097f89 */ /* 0x000e2800000e0000 */
[----:B------:R-:W1:Y:S04]  /*1030*/  SHFL.BFLY PT, R11, R18, 0x4, 0x1f ;  /* 0x0c801f00120b7f89 */ /* 0x000e6800000e0000 */
[----:B------:R-:W2:Y:S01]  /*1040*/  SHFL.BFLY PT, R10, R27, 0x4, 0x1f ;  /* 0x0c801f001b0a7f89 */ /* 0x000ea200000e0000 */
[----:B0-----:R-:W-:Y:S01]  /*1050*/  FADD.FTZ R9, R8, R9 ;  /* 0x0000000908097221 */ /* 0x001fe20000010000 */
[----:B-1----:R-:W-:Y:S01]  /*1060*/  FADD.FTZ R11, R18, R11 ;  /* 0x0000000b120b7221 */ /* 0x002fe20000010000 */
[----:B--2---:R-:W-:-:S04]  /*1070*/  FADD.FTZ R14, R27, R10 ;  /* 0x0000000a1b0e7221 */ /* 0x004fc80000010000 */
[----:B------:R-:W0:Y:S04]  /*1080*/  SHFL.BFLY PT, R12, R11, 0x2, 0x1f ;  /* 0x0c401f000b0c7f89 */ /* 0x000e2800000e0000 */
[----:B------:R-:W1:Y:S04]  /*1090*/  SHFL.BFLY PT, R10, R9, 0x2, 0x1f ;  /* 0x0c401f00090a7f89 */ /* 0x000e6800000e0000 */
[----:B------:R-:W2:Y:S01]  /*10a0*/  SHFL.BFLY PT, R13, R14, 0x2, 0x1f ;  /* 0x0c401f000e0d7f89 */ /* 0x000ea200000e0000 */
[----:B0-----:R-:W-:Y:S01]  /*10b0*/  FADD.FTZ R12, R11, R12 ;  /* 0x0000000c0b0c7221 */ /* 0x001fe20000010000 */
[----:B-1----:R-:W-:Y:S01]  /*10c0*/  FADD.FTZ R10, R9, R10 ;  /* 0x0000000a090a7221 */ /* 0x002fe20000010000 */
[----:B--2---:R-:W-:-:S03]  /*10d0*/  FADD.FTZ R16, R14, R13 ;  /* 0x0000000d0e107221 */ /* 0x004fc60000010000 */
[----:B------:R-:W0:Y:S01]  /*10e0*/  SHFL.BFLY PT, R15, R12, 0x1, 0x1f ;  /* 0x0c201f000c0f7f89 */ /* 0x000e2200000e0000 */
[----:B------:R-:W1:Y:S03]  /*10f0*/  LDC.64 R8, c[0x0][0x2d0] ;  /* 0x0000b400ff087b82 */ /* 0x000e660000000a00 */
[----:B------:R-:W2:Y:S04]  /*1100*/  SHFL.BFLY PT, R13, R10, 0x1, 0x1f ;  /* 0x0c201f000a0d7f89 */ /* 0x000ea800000e0000 */
[----:B------:R-:W3:Y:S01]  /*1110*/  SHFL.BFLY PT, R17, R16, 0x1, 0x1f ;  /* 0x0c201f0010117f89 */ /* 0x000ee200000e0000 */
[----:B------:R-:W-:-:S04]  /*1120*/  @P0 SHF.R.U32.HI R11, RZ, 0x1f, R36 ;  /* 0x0000001fff0b0819 */ /* 0x000fc80000011624 */
[----:B------:R-:W-:Y:S01]  /*1130*/  @P0 LEA.HI.SX32 R36, R36, R11, 0x1c ;  /* 0x0000000b24240211 */ /* 0x000fe200078fe2ff */
[----:B------:R-:W-:-:S06]  /*1140*/  HFMA2.MMA R11, -RZ, RZ, 0, 0 ;  /* 0x00000000ff0b7435 */ /* 0x000fcc00000001ff */
[----:B------:R-:W-:Y:S02]  /*1150*/  @P0 IMAD R11, R36, 0x60, RZ ;  /* 0x00000060240b0824 */ /* 0x000fe400078e02ff */
[----:B0-----:R-:W-:Y:S01]  /*1160*/  FADD.FTZ R19, R12, R15 ;  /* 0x0000000f0c137221 */ /* 0x001fe20000010000 */
[----:B--2---:R-:W-:Y:S01]  /*1170*/  FADD.FTZ R18, R10, R13 ;  /* 0x0000000d0a127221 */ /* 0x004fe20000010000 */
[----:B---3--:R-:W-:Y:S01]  /*1180*/  FADD.FTZ R17, R16, R17 ;  /* 0x0000001110117221 */ /* 0x008fe20000010000 */
[----:B------:R-:W-:Y:S06]  /*1190*/  @P2 BRA `(.L_x_3677) ;  /* 0x0000000000642947 */ /* 0x000fec0003800000 */
[----:B------:R-:W0:Y:S01]  /*11a0*/  LDC.64 R14, c[0x0][0x278] ;  /* 0x00009e00ff0e7b82 */ /* 0x000e220000000a00 */
[----:B------:R-:W-:Y:S01]  /*11b0*/  SHF.R.S32.HI R13, RZ, 0x1f, R11 ;  /* 0x0000001fff0d7819 */ /* 0x000fe2000001140b */
[----:B------:R-:W-:Y:S01]  /*11c0*/  ULDC.64 UR8, c[0x0][0x280] ;  /* 0x0000a00000087ab9 */ /* 0x000fe20000000a00 */
[C---:B------:R-:W-:Y:S02]  /*11d0*/  IADD3 R12, P0, R4.reuse, R11, RZ ;  /* 0x0000000b040c7210 */ /* 0x040fe40007f1e0ff */
[----:B------:R-:W-:Y:S02]  /*11e0*/  ISETP.GE.AND P2, PT, R33, R5, PT ;  /* 0x000000052100720c */ /* 0x000fe40003f46270 */
[----:B------:R-:W-:Y:S02]  /*11f0*/  LEA.HI.X.SX32 R13, R4, R13, 0x1, P0 ;  /* 0x0000000d040d7211 */ /* 0x000fe400000f0eff */
[----:B------:R-:W-:Y:S01]  /*1200*/  FSEL R17, R17, RZ, !P5 ;  /* 0x000000ff11117208 */ /* 0x000fe20006800000 */
[----:B0-----:R-:W-:-:S02]  /*1210*/  IMAD R10, R14, UR7, RZ ;  /* 0x000000070e0a7c24 */ /* 0x001fc4000f8e02ff */
[----:B------:R-:W-:-:S04]  /*1220*/  IMAD.WIDE.U32 R12, R14, UR6, R12 ;  /* 0x000000060e0c7c25 */ /* 0x000fc8000f8e000c */
[----:B------:R-:W-:-:S04]  /*1230*/  IMAD R15, R15, UR6, R10 ;  /* 0x000000060f0f7c24 */ /* 0x000fc8000f8e020a */
[----:B------:R-:W-:Y:S02]  /*1240*/  IMAD.IADD R13, R13, 0x1, R15 ;  /* 0x000000010d0d7824 */ /* 0x000fe400078e020f */
[----:B------:R-:W-:Y:S02]  /*1250*/  IMAD R15, R32, UR8, RZ ;  /* 0x00000008200f7c24 */ /* 0x000fe4000f8e02ff */
[----:B------:R-:W-:-:S04]  /*1260*/  IMAD.WIDE.U32 R12, R6, UR8, R12 ;  /* 0x00000008060c7c25 */ /* 0x000fc8000f8e000c */
[----:B------:R-:W-:Y:S01]  /*1270*/  IMAD R15, R6, UR9, R15 ;  /* 0x00000009060f7c24 */ /* 0x000fe2000f8e020f */
[----:B------:R-:W-:Y:S01]  /*1280*/  IADD3 R10, P0, R33, R12, RZ ;  /* 0x0000000c210a7210 */ /* 0x000fe20007f1e0ff */
[----:B------:R-:W-:-:S03]  /*1290*/  ULDC.64 UR8, c[0x0][0x260] ;  /* 0x0000980000087ab9 */ /* 0x000fc60000000a00 */
[----:B------:R-:W-:Y:S02]  /*12a0*/  IADD3.X R13, R34, R13, R15, P0, !PT ;  /* 0x0000000d220d7210 */ /* 0x000fe400007fe40f */
[C---:B------:R-:W-:Y:S02]  /*12b0*/  LEA R12, P3, R10.reuse, UR8, 0x2 ;  /* 0x000000080a0c7c11 */ /* 0x040fe4000f8610ff */
[----:B------:R-:W-:Y:S02]  /*12c0*/  ISETP.GE.AND P0, PT, R35, R5, PT ;  /* 0x000000052300720c */ /* 0x000fe40003f06270 */
[----:B------:R-:W-:Y:S02]  /*12d0*/  LEA.HI.X R13, R10, UR9, R13, 0x2, P3 ;  /* 0x000000090a0d7c11 */ /* 0x000fe400098f140d */
[----:B------:R-:W-:Y:S02]  /*12e0*/  FSEL R5, R18, RZ, !P2 ;  /* 0x000000ff12057208 */ /* 0x000fe40005000000 */
[----:B------:R-:W-:Y:S01]  /*12f0*/  FSEL R15, R19, RZ, !P0 ;  /* 0x000000ff130f7208 */ /* 0x000fe20004000000 */
[----:B------:R0:W-:Y:S04]  /*1300*/  STG.E desc[UR4][R12.64+0x100], R17 ;  /* 0x000100110c007986 */ /* 0x0001e8000c101904 */
[----:B------:R0:W-:Y:S04]  /*1310*/  STG.E desc[UR4][R12.64], R5 ;  /* 0x000000050c007986 */ /* 0x0001e8000c101904 */
[----:B------:R0:W-:Y:S02]  /*1320*/  STG.E desc[UR4][R12.64+0x80], R15 ;  /* 0x0000800f0c007986 */ /* 0x0001e4000c101904 */
.L_x_3677:
[----:B------:R-:W-:Y:S05]  /*1330*/  BSYNC B0 ;  /* 0x0000000000007941 */ /* 0x000fea0003800000 */
.L_x_3676:
[----:B0-----:R-:W-:Y:S01]  /*1340*/  IADD3 R5, R38, 0x5f, RZ ;  /* 0x0000005f26057810 */ /* 0x001fe20007ffe0ff */
[----:B------:R-:W-:Y:S01]  /*1350*/  IMAD.SHL.U32 R12, R11, 0x40, RZ ;  /* 0x000000400b0c7824 */ /* 0x000fe200078e00ff */
[----:B------:R-:W-:Y:S01]  /*1360*/  SHF.L.U32 R14, R3, 0x2, RZ ;  /* 0x00000002030e7819 */ /* 0x000fe200000006ff */
[----:B------:R-:W-:Y:S01]  /*1370*/  IMAD R15, R2, 0x1800, RZ ;  /* 0x00001800020f7824 */ /* 0x000fe200078e02ff */
[----:B------:R-:W-:Y:S01]  /*1380*/  BSSY B0, `(.L_x_3678) ;  /* 0x0000028000007945 */ /* 0x000fe20003800000 */
[----:B------:R-:W-:-:S03]  /*1390*/  IMAD.HI R10, R5, 0x2aaaaaab, RZ ;  /* 0x2aaaaaab050a7827 */ /* 0x000fc600078e02ff */
[----:B------:R-:W-:Y:S02]  /*13a0*/  SHF.R.S32.HI R16, RZ, 0x1f, R15 ;  /* 0x0000001fff107819 */ /* 0x000fe4000001140f */
[----:B------:R-:W-:-:S04]  /*13b0*/  SHF.R.U32.HI R13, RZ, 0x1f, R10 ;  /* 0x0000001fff0d7819 */ /* 0x000fc8000001160a */
[----:B------:R-:W-:Y:S02]  /*13c0*/  LEA.HI.SX32 R10, R10, R13, 0x1c ;  /* 0x0000000d0a0a7211 */ /* 0x000fe400078fe2ff */
[----:B------:R-:W-:Y:S02]  /*13d0*/  SHF.R.S32.HI R13, RZ, 0x1f, R12 ;  /* 0x0000001fff0d7819 */ /* 0x000fe4000001140c */
[----:B------:R-:W-:Y:S01]  /*13e0*/  IADD3 R12, P0, P2, R12, R14, R15 ;  /* 0x0000000e0c0c7210 */ /* 0x000fe20007a1e00f */
[--C-:B------:R-:W-:Y:S01]  /*13f0*/  IMAD R10, R10, 0x60, -R5.reuse ;  /* 0x000000600a0a7824 */ /* 0x100fe200078e0a05 */
[----:B------:R-:W-:Y:S01]  /*1400*/  SHF.R.S32.HI R14, RZ, 0x1f, R14 ;  /* 0x0000001fff0e7819 */ /* 0x000fe2000001140e */
[----:B------:R-:W-:-:S03]  /*1410*/  IMAD R5, R2, -0x60, R5 ;  /* 0xffffffa002057824 */ /* 0x000fc600078e0205 */
[----:B------:R-:W-:Y:S01]  /*1420*/  IADD3.X R13, R13, R14, R16, P0, P2 ;  /* 0x0000000e0d0d7210 */ /* 0x000fe200007e4410 */
[----:B------:R-:W-:Y:S02]  /*1430*/  IMAD.IADD R10, R5, 0x1, R10 ;  /* 0x00000001050a7824 */ /* 0x000fe400078e020a */
[----:B-1----:R-:W-:-:S03]  /*1440*/  IMAD R14, R8, UR7, RZ ;  /* 0x00000007080e7c24 */ /* 0x002fc6000f8e02ff */
[----:B------:R-:W-:Y:S01]  /*1450*/  ISETP.GE.OR P1, PT, R3, R10, P1 ;  /* 0x0000000a0300720c */ /* 0x000fe20000f26670 */
[----:B------:R-:W-:Y:S02]  /*1460*/  IMAD R5, R9, UR6, R14 ;  /* 0x0000000609057c24 */ /* 0x000fe4000f8e020e */
[----:B------:R-:W-:-:S05]  /*1470*/  IMAD.WIDE.U32 R8, R8, UR6, R12 ;  /* 0x0000000608087c25 */ /* 0x000fca000f8e000c */
[----:B------:R-:W-:-:S05]  /*1480*/  IADD3 R5, R9, R5, RZ ;  /* 0x0000000509057210 */ /* 0x000fca0007ffe0ff */
[----:B------:R-:W-:Y:S05]  /*1490*/  @P1 BRA `(.L_x_3679) ;  /* 0x0000000000581947 */ /* 0x000fea0003800000 */
[----:B------:R-:W0:Y:S01]  /*14a0*/  LDC.64 R14, c[0x0][0x2a8] ;  /* 0x0000aa00ff0e7b82 */ /* 0x000e220000000a00 */
[----:B------:R-:W-:Y:S01]  /*14b0*/  IADD3 R10, P0, P1, R11, R4, R3 ;  /* 0x000000040b0a7210 */ /* 0x000fe2000791e003 */
[----:B------:R-:W-:Y:S01]  /*14c0*/  ULDC.64 UR8, c[0x0][0x2b0] ;  /* 0x0000ac0000087ab9 */ /* 0x000fe20000000a00 */
[----:B------:R-:W-:Y:S02]  /*14d0*/  SHF.R.S32.HI R13, RZ, 0x1f, R11 ;  /* 0x0000001fff0d7819 */ /* 0x000fe4000001140b */
[----:B------:R-:W-:Y:S02]  /*14e0*/  SHF.R.S32.HI R12, RZ, 0x1f, R4 ;  /* 0x0000001fff0c7819 */ /* 0x000fe40000011404 */
[----:B------:R-:W-:-:S04]  /*14f0*/  SHF.R.S32.HI R11, RZ, 0x1f, R3 ;  /* 0x0000001fff0b7819 */ /* 0x000fc80000011403 */
[----:B------:R-:W-:Y:S02]  /*1500*/  IADD3.X R11, R13, R12, R11, P0, P1 ;  /* 0x0000000c0d0b7210 */ /* 0x000fe400007e240b */
[----:B-----5:R-:W-:Y:S01]  /*1510*/  FSETP.NEU.FTZ.AND P0, PT, R7, -INF , PT ;  /* 0xff8000000700780b */ /* 0x020fe20003f1d000 */
[C---:B0-----:R-:W-:Y:S02]  /*1520*/  IMAD R12, R14.reuse, UR7, RZ ;  /* 0x000000070e0c7c24 */ /* 0x041fe4000f8e02ff */
[----:B------:R-:W-:-:S04]  /*1530*/  IMAD.WIDE.U32 R10, R14, UR6, R10 ;  /* 0x000000060e0a7c25 */ /* 0x000fc8000f8e000a */
[----:B------:R-:W-:Y:S01]  /*1540*/  FMUL.FTZ R14, R7, 1.4426950216293334961 ;  /* 0x3fb8aa3b070e7820 */ /* 0x000fe20000410000 */
[----:B------:R-:W-:Y:S02]  /*1550*/  IMAD R13, R15, UR6, R12 ;  /* 0x000000060f0d7c24 */ /* 0x000fe4000f8e020c */
[----:B------:R-:W-:Y:S02]  /*1560*/  IMAD R15, R32, UR8, RZ ;  /* 0x00000008200f7c24 */ /* 0x000fe4000f8e02ff */
[----:B------:R-:W-:Y:S01]  /*1570*/  FSEL R7, R14, RZ, P0 ;  /* 0x000000ff0e077208 */ /* 0x000fe20000000000 */
[----:B------:R-:W-:Y:S02]  /*1580*/  IMAD.IADD R11, R11, 0x1, R13 ;  /* 0x000000010b0b7824 */ /* 0x000fe400078e020d */
[C---:B------:R-:W-:Y:S02]  /*1590*/  IMAD R15, R6.reuse, UR9, R15 ;  /* 0x00000009060f7c24 */ /* 0x040fe4000f8e020f */
[----:B------:R-:W-:Y:S01]  /*15a0*/  IMAD.WIDE.U32 R10, R6, UR8, R10 ;  /* 0x00000008060a7c25 */ /* 0x000fe2000f8e000a */
[----:B------:R-:W-:-:S04]  /*15b0*/  ULDC.64 UR8, c[0x0][0x2a0] ;  /* 0x0000a80000087ab9 */ /* 0x000fc80000000a00 */
[----:B------:R-:W-:Y:S02]  /*15c0*/  IADD3 R11, R11, R15, RZ ;  /* 0x0000000f0b0b7210 */ /* 0x000fe40007ffe0ff */
[----:B------:R-:W-:-:S04]  /*15d0*/  LEA R12, P1, R10, UR8, 0x2 ;  /* 0x000000080a0c7c11 */ /* 0x000fc8000f8210ff */
[----:B------:R-:W-:-:S05]  /*15e0*/  LEA.HI.X R13, R10, UR9, R11, 0x2, P1 ;  /* 0x000000090a0d7c11 */ /* 0x000fca00088f140b */
[----:B------:R0:W-:Y:S04]  /*15f0*/  STG.E desc[UR4][R12.64], R7 ;  /* 0x000000070c007986 */ /* 0x0001e8000c101904 */
.L_x_3679:
[----:B------:R-:W-:Y:S05]  /*1600*/  BSYNC B0 ;  /* 0x0000000000007941 */ /* 0x000fea0003800000 */
.L_x_3678:
[----:B------:R-:W-:Y:S01]  /*1610*/  ULDC.64 UR10, c[0x0][0x2e8] ;  /* 0x0000ba00000a7ab9 */ /* 0x000fe20000000a00 */
[----:B------:R-:W-:Y:S01]  /*1620*/  ULDC.64 UR8, c[0x0][0x2d8] ;  /* 0x0000b60000087ab9 */ /* 0x000fe20000000a00 */
[----:B------:R-:W-:Y:S01]  /*1630*/  ISETP.NE.U32.AND P0, PT, RZ, UR10, PT ;  /* 0x0000000aff007c0c */ /* 0x000fe2000bf05070 */
[----:B0----5:R-:W-:Y:S02]  /*1640*/  IMAD R7, R32, UR8, RZ ;  /* 0x0000000820077c24 */ /* 0x021fe4000f8e02ff */
[----:B------:R-:W-:Y:S01]  /*1650*/  IMAD.MOV.U32 R4, RZ, RZ, R8 ;  /* 0x000000ffff047224 */ /* 0x000fe200078e0008 */
[----:B------:R-:W-:Y:S01]  /*1660*/  ISETP.NE.AND.EX P0, PT, RZ, UR11, PT, P0 ;  /* 0x0000000bff007c0c */ /* 0x000fe2000bf05300 */
[C---:B------:R-:W-:Y:S02]  /*1670*/  IMAD R7, R6.reuse, UR9, R7 ;  /* 0x0000000906077c24 */ /* 0x040fe4000f8e0207 */
[----:B------:R-:W-:Y:S01]  /*1680*/  IMAD.WIDE.U32 R4, R6, UR8, R4 ;  /* 0x0000000806047c25 */ /* 0x000fe2000f8e0004 */
[----:B------:R-:W-:Y:S01]  /*1690*/  ISETP.NE.OR P0, PT, R3, RZ, !P0 ;  /* 0x000000ff0300720c */ /* 0x000fe20004705670 */
[----:B------:R-:W-:-:S02]  /*16a0*/  ULDC.64 UR8, c[0x0][0x2b8] ;  /* 0x0000ae0000087ab9 */ /* 0x000fc40000000a00 */
[----:B------:R-:W-:Y:S02]  /*16b0*/  LEA R6, P1, R4, UR8, 0x2 ;  /* 0x0000000804067c11 */ /* 0x000fe4000f8210ff */
[----:B------:R-:W-:-:S04]  /*16c0*/  IADD3 R5, R5, R7, RZ ;  /* 0x0000000705057210 */ /* 0x000fc80007ffe0ff */
[----:B------:R-:W-:-:S05]  /*16d0*/  LEA.HI.X R7, R4, UR9, R5, 0x2, P1 ;  /* 0x0000000904077c11 */ /* 0x000fca00088f1405 */
[----:B------:R0:W-:Y:S04]  /*16e0*/  STG.E.128 desc[UR4][R6.64], RZ ;  /* 0x000000ff06007986 */ /* 0x0001e8000c101d04 */
[----:B------:R0:W-:Y:S04]  /*16f0*/  STG.E.128 desc[UR4][R6.64+0x1000], RZ ;  /* 0x001000ff06007986 */ /* 0x0001e8000c101d04 */
[----:B------:R0:W-:Y:S04]  /*1700*/  STG.E.128 desc[UR4][R6.64+0x2000], RZ ;  /* 0x002000ff06007986 */ /* 0x0001e8000c101d04 */
[----:B------:R0:W-:Y:S04]  /*1710*/  STG.E.128 desc[UR4][R6.64+0x3000], RZ ;  /* 0x003000ff06007986 */ /* 0x0001e8000c101d04 */
[----:B------:R0:W-:Y:S04]  /*1720*/  STG.E.128 desc[UR4][R6.64+0x4000], RZ ;  /* 0x004000ff06007986 */ /* 0x0001e8000c101d04 */
[----:B------:R0:W-:Y:S01]  /*1730*/  STG.E.128 desc[UR4][R6.64+0x5000], RZ ;  /* 0x005000ff06007986 */ /* 0x0001e2000c101d04 */
[----:B------:R-:W-:Y:S05]  /*1740*/  @P0 EXIT ;  /* 0x000000000000094d */ /* 0x000fea0003800000 */
[----:B------:R-:W1:Y:S08]  /*1750*/  LDC R3, c[0x0][0x2e0] ;  /* 0x0000b800ff037b82 */ /* 0x000e700000000800 */
[----:B0-----:R-:W0:Y:S08]  /*1760*/  LDC R7, c[0x0][0x220] ;  /* 0x00008800ff077b82 */ /* 0x001e300000000800 */
[----:B------:R-:W2:Y:S01]  /*1770*/  LDC.64 R4, c[0x0][0x2e8] ;  /* 0x0000ba00ff047b82 */ /* 0x000ea20000000a00 */
[----:B-1----:R-:W-:-:S04]  /*1780*/  IMAD R0, R2, R3, R0 ;  /* 0x0000000302007224 */ /* 0x002fc800078e0200 */
[----:B0-----:R-:W-:-:S04]  /*1790*/  IMAD R3, R0, R7, UR6 ;  /* 0x0000000600037e24 */ /* 0x001fc8000f8e0207 */
[----:B--2---:R-:W-:-:S05]  /*17a0*/  IMAD.WIDE R2, R3, 0x4, R4 ;  /* 0x0000000403027825 */ /* 0x004fca00078e0204 */
[----:B------:R-:W-:Y:S01]  /*17b0*/  STG.E desc[UR4][R2.64], RZ ;  /* 0x000000ff02007986 */ /* 0x000fe2000c101904 */
[----:B------:R-:W-:Y:S05]  /*17c0*/  EXIT ;  /* 0x000000000000794d */ /* 0x000fea0003800000 */
.L_x_3680:
        /* <DEDUP_REMOVED lines=11> */
.L_x_7400:


//--------------------- .text._ZN7cutlass13device_kernelIN5flash11enable_sm90INS1_16FlashAttnBwdSm90INS1_25CollectiveMainloopBwdSm90ILi2ELi2ELi2EN4cute5tupleIJNS5_1CILi1EEES8_S8_EEENS6_IJNS7_ILi128EEESA_NS7_ILi64EEEEEENS_10bfloat16_tEfNS_4arch4Sm90ELb0ELb0ELb0ELb0ELb0ELb1ELb0ELb0ELi2ELi1ELi2ELi2ELb0EEENS1_21CollectiveEpilogueBwdISC_SD_SF_Li256ELb0ELb0ELi1EEENS1_19SingleTileSchedulerILb0ELb0ELb0ELi128EEEEEEEEEvNT_6ParamsE --------------------------
	.section	.text._ZN7cutlass13device_kernelIN5flash11enable_sm90INS1_16FlashAttnBwdSm90INS1_25CollectiveMainloopBwdSm90ILi2ELi2ELi2EN4cute5tupleIJNS5_1CILi1EEES8_S8_EEENS6_IJNS7_ILi128EEESA_NS7_ILi64EEEEEENS_10bfloat16_tEfNS_4arch4Sm90ELb0ELb0ELb0ELb0ELb0ELb1ELb0ELb0ELi2ELi1ELi2ELi2ELb0EEENS1_21CollectiveEpilogueBwdISC_SD_SF_Li256ELb0ELb0ELi1EEENS1_19SingleTileSchedulerILb0ELb0ELb0ELi128EEEEEEEEEvNT_6ParamsE,"ax",@progbits
	.align	128
.text._ZN7cutlass13device_kernelIN5flash11enable_sm90INS1_16FlashAttnBwdSm90INS1_25CollectiveMainloopBwdSm90ILi2ELi2ELi2EN4cute5tupleIJNS5_1CILi1EEES8_S8_EEENS6_IJNS7_ILi128EEESA_NS7_ILi64EEEEEENS_10bfloat16_tEfNS_4arch4Sm90ELb0ELb0ELb0ELb0ELb0ELb1ELb0ELb0ELi2ELi1ELi2ELi2ELb0EEENS1_21CollectiveEpilogueBwdISC_SD_SF_Li256ELb0ELb0ELi1EEENS1_19SingleTileSchedulerILb0ELb0ELb0ELi128EEEEEEEEEvNT_6ParamsE:
        .type           _ZN7cutlass13device_kernelIN5flash11enable_sm90INS1_16FlashAttnBwdSm90INS1_25CollectiveMainloopBwdSm90ILi2ELi2ELi2EN4cute5tupleIJNS5_1CILi1EEES8_S8_EEENS6_IJNS7_ILi128EEESA_NS7_ILi64EEEEEENS_10bfloat16_tEfNS_4arch4Sm90ELb0ELb0ELb0ELb0ELb0ELb1ELb0ELb0ELi2ELi1ELi2ELi2ELb0EEENS1_21CollectiveEpilogueBwdISC_SD_SF_Li256ELb0ELb0ELi1EEENS1_19SingleTileSchedulerILb0ELb0ELb0ELi128EEEEEEEEEvNT_6ParamsE,@function
        .size           _ZN7cutlass13device_kernelIN5flash11enable_sm90INS1_16FlashAttnBwdSm90INS1_25CollectiveMainloopBwdSm90ILi2ELi2ELi2EN4cute5tupleIJNS5_1CILi1EEES8_S8_EEENS6_IJNS7_ILi128EEESA_NS7_ILi64EEEEEENS_10bfloat16_tEfNS_4arch4Sm90ELb0ELb0ELb0ELb0ELb0ELb1ELb0ELb0ELi2ELi1ELi2ELi2ELb0EEENS1_21CollectiveEpilogueBwdISC_SD_SF_Li256ELb0ELb0ELi1EEENS1_19SingleTileSchedulerILb0ELb0ELb0ELi128EEEEEEEEEvNT_6ParamsE,(.L_x_7401 - _ZN7cutlass13device_kernelIN5flash11enable_sm90INS1_16FlashAttnBwdSm90INS1_25CollectiveMainloopBwdSm90ILi2ELi2ELi2EN4cute5tupleIJNS5_1CILi1EEES8_S8_EEENS6_IJNS7_ILi128EEESA_NS7_ILi64EEEEEENS_10bfloat16_tEfNS_4arch4Sm90ELb0ELb0ELb0ELb0ELb0ELb1ELb0ELb0ELi2ELi1ELi2ELi2ELb0EEENS1_21CollectiveEpilogueBwdISC_SD_SF_Li256ELb0ELb0ELi1EEENS1_19SingleTileSchedulerILb0ELb0ELb0ELi128EEEEEEEEEvNT_6ParamsE)
        .other          _ZN7cutlass13device_kernelIN5flash11enable_sm90INS1_16FlashAttnBwdSm90INS1_25CollectiveMainloopBwdSm90ILi2ELi2ELi2EN4cute5tupleIJNS5_1CILi1EEES8_S8_EEENS6_IJNS7_ILi128EEESA_NS7_ILi64EEEEEENS_10bfloat16_tEfNS_4arch4Sm90ELb0ELb0ELb0ELb0ELb0ELb1ELb0ELb0ELi2ELi1ELi2ELi2ELb0EEENS1_21CollectiveEpilogueBwdISC_SD_SF_Li256ELb0ELb0ELi1EEENS1_19SingleTileSchedulerILb0ELb0ELb0ELi128EEEEEEEEEvNT_6ParamsE,@"STO_CUDA_ENTRY STV_DEFAULT"
_ZN7cutlass13device_kernelIN5flash11enable_sm90INS1_16FlashAttnBwdSm90INS1_25CollectiveMainloopBwdSm90ILi2ELi2ELi2EN4cute5tupleIJNS5_1CILi1EEES8_S8_EEENS6_IJNS7_ILi128EEESA_NS7_ILi64EEEEEENS_10bfloat16_tEfNS_4arch4Sm90ELb0ELb0ELb0ELb0ELb0ELb1ELb0ELb0ELi2ELi1ELi2ELi2ELb0EEENS1_21CollectiveEpilogueBwdISC_SD_SF_Li256ELb0ELb0ELi1EEENS1_19SingleTileSchedulerILb0ELb0ELb0ELi128EEEEEEEEEvNT_6ParamsE:
        /* <DEDUP_REMOVED lines=29> */
.L_x_3682:
[----:B------:R-:W-:Y:S05]  /*01d0*/  BSYNC B0 ;  /* 0x0000000000007941 */ /* 0x000fea0003800000 */
.L_x_3681:
        /* <DEDUP_REMOVED lines=34> */
.L_x_3683:
        /* <DEDUP_REMOVED lines=22> */
.L_x_3684:
[----:B---3--:R-:W-:Y:S01]  /*0560*/  ISETP.NE.AND P0, PT, R2, RZ, PT ;  /* 0x000000ff0200720c */ /* 0x008fe20003f05270 */
[----:B------:R-:W-:Y:S01]  /*0570*/  IMAD.MOV.U32 R16, RZ, RZ, 0x1 ;  /* 0x00000001ff107424 */ /* 0x000fe200078e00ff */
[----:B------:R-:W-:Y:S01]  /*0580*/  NOP ;  /* 0x0000000000007918 */ /* 0x000fe20000000000 */
[----:B------:R-:W-:Y:S03]  /*0590*/  BSSY B6, `(.L_x_3685) ;  /* 0x000071c000067945 */ /* 0x000fe60003800000 */
[----:B------:R-:W-:Y:S01]  /*05a0*/  SEL R16, R16, 0x2, !P0 ;  /* 0x0000000210107807 */ /* 0x000fe20004000000 */
[----:B-12-4-:R-:W-:Y:S06]  /*05b0*/  BAR.SYNC.DEFER_BLOCKING 0x0 ;  /* 0x0000000000007b1d */ /* 0x016fec0000010000 */
[----:B------:R-:W-:Y:S05]  /*05c0*/  @!P0 BRA `(.L_x_3686) ;  /* 0x0000004c00548947 */ /* 0x000fea0003800000 */
.L_x_3687:
        /* <DEDUP_REMOVED lines=26> */
[----:B------:R-:W-:Y:S02]  /*0770*/  IMAD.U32 R10, RZ, RZ, UR6 ;  /* 0x00000006ff0a7e24 */ /* 0x000fe4000f8e00ff */
[----:B------:R-:W-:Y:S02]  /*0780*/  IMAD.U32 R6, RZ, RZ, UR4 ;  /* 0x00000004ff067e24 */ /* 0x000fe4000f8e00ff */
[----:B------:R-:W-:-:S02]  /*0790*/  IMAD.U32 R7, RZ, RZ, UR5 ;  /* 0x00000005ff077e24 */ /* 0x000fc4000f8e00ff */
[----:B------:R-:W-:Y:S02]  /*07a0*/  IMAD.U32 R11, RZ, RZ, UR7 ;  /* 0x00000007ff0b7e24 */ /* 0x000fe4000f8e00ff */
[----:B------:R-:W-:Y:S02]  /*07b0*/  IMAD.MOV.U32 R8, RZ, RZ, 0x70 ;  /* 0x00000070ff087424 */ /* 0x000fe400078e00ff */
[----:B------:R-:W-:Y:S02]  /*07c0*/  IMAD.MOV.U32 R12, RZ, RZ, 0x1 ;  /* 0x00000001ff0c7424 */ /* 0x000fe400078e00ff */
[----:B-1----:R-:W-:-:S07]  /*07d0*/  IMAD.MOV.U32 R13, RZ, RZ, RZ ;  /* 0x000000ffff0d7224 */ /* 0x002fce00078e00ff */
[----:B------:R-:W-:-:S07]  /*07e0*/  LEPC R20, `(.L_x_3690) ;  /* 0x000000001014794e */ /* 0x000fce0000000000 */
[----:B--2---:R-:W-:Y:S05]  /*07f0*/  CALL.ABS.NOINC R14 ;  /* 0x000000000e007343 */ /* 0x004fea0003c00000 */
.L_x_3690:
[----:B------:R-:W1:Y:S01]  /*0800*/  LDC.64 R2, c[0x4][R2] ;  /* 0x0100000002027b82 */ /* 0x000e620000000a00 */
[----:B------:R-:W-:Y:S01]  /*0810*/  ULDC.64 UR4, c[0x4][0x90] ;  /* 0x0100240000047ab9 */ /* 0x000fe20000000a00 */
[----:B------:R-:W-:Y:S01]  /*0820*/  ULDC.64 UR6, c[0x4][0x98] ;  /* 0x0100260000067ab9 */ /* 0x000fe20000000a00 */
[----:B------:R-:W-:Y:S02]  /*0830*/  IMAD.U32 R4, RZ, RZ, UR4 ;  /* 0x00000004ff047e24 */ /* 0x000fe4000f8e00ff */
        /* <DEDUP_REMOVED lines=8> */
[----:B------:R-:W-:-:S07]  /*08c0*/  IMAD.MOV.U32 R13, RZ, RZ, RZ ;  /* 0x000000ffff0d7224 */ /* 0x000fce00078e00ff */
[----:B------:R-:W-:-:S07]  /*08d0*/  LEPC R20, `(.L_x_3689) ;  /* 0x000000001014794e */ /* 0x000fce0000000000 */
[----:B-1----:R-:W-:Y:S05]  /*08e0*/  CALL.ABS.NOINC R2 ;  /* 0x0000000002007343 */ /* 0x002fea0003c00000 */
.L_x_3689:
        /* <DEDUP_REMOVED lines=22> */
.L_x_3692:
        /* <DEDUP_REMOVED lines=15> */
.L_x_3691:
[----:B------:R-:W-:Y:S01]  /*0b40*/  SHF.R.S32.HI R2, RZ, 0x1f, R17 ;  /* 0x0000001fff027819 */ /* 0x000fe20000011411 */
[----:B------:R-:W-:-:S03]  /*0b50*/  UMOV UR4, 0xffffffff ;  /* 0xffffffff00047882 */ /* 0x000fc60000000000 */
[----:B------:R-:W-:-:S04]  /*0b60*/  LEA.HI R3, R2, R17, RZ, 0x7 ;  /* 0x0000001102037211 */ /* 0x000fc800078f38ff */
[----:B------:R-:W-:Y:S01]  /*0b70*/  SHF.R.S32.HI R13, RZ, 0x7, R3 ;  /* 0x00000007ff0d7819 */ /* 0x000fe20000011403 */
[----:B------:R-:W-:Y:S06]  /*0b80*/  BRA.DIV UR4, `(.L_x_3693) ;  /* 0x0000006a04f87947 */ /* 0x000fec000b800000 */
[----:B------:R1:W2:Y:S02]  /*0b90*/  SHFL.IDX PT, R14, R13, RZ, 0x1f ;  /* 0x00001fff0d0e7589 */ /* 0x0002a400000e0000 */
.L_x_3764:
[----:B------:R-:W-:Y:S02]  /*0ba0*/  SHF.L.U32 R6, RZ, 0x1f, RZ ;  /* 0x0000001fff067819 */ /* 0x000fe400000006ff */
[----:B------:R-:W-:Y:S02]  /*0bb0*/  LEA.HI R4, R2, R17, RZ, 0x4 ;  /* 0x0000001102047211 */ /* 0x000fe400078f20ff */
[----:B------:R-:W3:Y:S01]  /*0bc0*/  SYNCS.PHASECHK.TRANS64.TRYWAIT P0, [R225+URZ+0x30c00], R6 ;  /* 0x030c0006e10075a7 */ /* 0x000ee2000800017f */
[----:B--2---:R-:W-:Y:S02]  /*0bd0*/  LEA.HI R0, R14, R14, RZ, 0x1 ;  /* 0x0000000e0e007211 */ /* 0x004fe400078f08ff */
[----:B------:R-:W-:Y:S02]  /*0be0*/  SHF.R.S32.HI R7, RZ, 0x4, R4 ;  /* 0x00000004ff077819 */ /* 0x000fe40000011404 */
[----:B------:R-:W-:Y:S02]  /*0bf0*/  LOP3.LUT R5, R0, 0xffffe, RZ, 0xc0, !PT ;  /* 0x000ffffe00057812 */ /* 0x000fe400078ec0ff */
[----:B------:R-:W-:-:S03]  /*0c00*/  LEA.HI R4, R4, R7, RZ, 0x1 ;  /* 0x0000000704047211 */ /* 0x000fc600078f08ff */
[----:B------:R-:W-:Y:S01]  /*0c10*/  IMAD.IADD R0, R14, 0x1, -R5 ;  /* 0x000000010e007824 */ /* 0x000fe200078e0a05 */
[----:B------:R-:W-:-:S05]  /*0c20*/  LOP3.LUT R4, R4, 0xfffffffe, RZ, 0xc0, !PT ;  /* 0xfffffffe04047812 */ /* 0x000fca00078ec0ff */
[----:B------:R-:W-:-:S05]  /*0c30*/  IMAD.IADD R4, R7, 0x1, -R4 ;  /* 0x0000000107047824 */ /* 0x000fca00078e0a04 */
[----:B------:R2:W-:Y:S02]  /*0c40*/  STL [R1+0xc], R4 ;  /* 0x00000c0401007387 */ /* 0x0005e40000100800 */
[----:B--23--:R-:W-:Y:S05]  /*0c50*/  @P0 BRA `(.L_x_3694) ;  /* 0x0000000000080947 */ /* 0x00cfea0003800000 */
[----:B------:R-:W2:Y:S02]  /*0c60*/  SYNCS.PHASECHK.TRANS64.TRYWAIT P0, [R225+URZ+0x30c00], R6 ;  /* 0x030c0006e10075a7 */ /* 0x000ea4000800017f */
[----:B--2---:R-:W-:Y:S05]  /*0c70*/  @!P0 BRA `(.L_x_3695) ;  /* 0x0000006800d88947 */ /* 0x004fea0003800000 */
.L_x_3694:
        /* <DEDUP_REMOVED lines=37> */
[----:B------:R-:W3:Y:S01]  /*0ed0*/  LDL R12, [R1+0xc] ;  /* 0x00000c00010c7983 */ /* 0x000ee20000100800 */
[----:B--2---:R-:W-:Y:S01]  /*0ee0*/  LOP3.LUT R6, R3, 0xffffff80, RZ, 0xc0, !PT ;  /* 0xffffff8003067812 */ /* 0x004fe200078ec0ff */
[----:B------:R-:W-:Y:S01]  /*0ef0*/  IMAD.SHL.U32 R3, R17, 0x40, RZ ;  /* 0x0000004011037824 */ /* 0x000fe200078e00ff */
[----:B------:R-:W-:Y:S01]  /*0f00*/  LOP3.LUT R4, R4, 0xffffffe0, RZ, 0xc0, !PT ;  /* 0xffffffe004047812 */ /* 0x000fe200078ec0ff */
[----:B------:R-:W-:Y:S01]  /*0f10*/  IMAD.SHL.U32 R8, R5, 0x10, RZ ;  /* 0x0000001005087824 */ /* 0x000fe200078e00ff */
[CC--:B------:R-:W-:Y:S01]  /*0f20*/  LEA.HI R5, R2.reuse, R17.reuse, RZ, 0x2 ;  /* 0x0000001102057211 */ /* 0x0c0fe200078f10ff */
[----:B------:R-:W-:Y:S01]  /*0f30*/  VIADD R9, R9, 0x7f ;  /* 0x0000007f09097836 */ /* 0x000fe20000000000 */
[----:B------:R-:W-:Y:S01]  /*0f40*/  LOP3.LUT R3, R3, 0x1c0, RZ, 0xc0, !PT ;  /* 0x000001c003037812 */ /* 0x000fe200078ec0ff */
[C---:B------:R-:W-:Y:S01]  /*0f50*/  IMAD.IADD R4, R17.reuse, 0x1, -R4 ;  /* 0x0000000111047824 */ /* 0x040fe200078e0a04 */
[----:B------:R-:W-:Y:S01]  /*0f60*/  LEA.HI R7, R2, R17, RZ, 0x3 ;  /* 0x0000001102077211 */ /* 0x000fe200078f18ff */
[----:B------:R-:W-:Y:S01]  /*0f70*/  IMAD.IADD R6, R17, 0x1, -R6 ;  /* 0x0000000111067824 */ /* 0x000fe200078e0a06 */
[----:B------:R-:W-:Y:S01]  /*0f80*/  LOP3.LUT R2, R5, 0xfffffffc, RZ, 0xc0, !PT ;  /* 0xfffffffc05027812 */ /* 0x000fe200078ec0ff */
[----:B------:R-:W2:Y:S01]  /*0f90*/  S2R R18, SR_CTAID.X ;  /* 0x0000000000127919 */ /* 0x000ea20000002500 */
[----:B------:R-:W-:Y:S01]  /*0fa0*/  SHF.R.S32.HI R10, RZ, 0x1f, R9 ;  /* 0x0000001fff0a7819 */ /* 0x000fe20000011409 */
[----:B------:R-:W2:Y:S01]  /*0fb0*/  LDC R21, c[0x0][0x290] ;  /* 0x0000a400ff157b82 */ /* 0x000ea20000000800 */
[----:B------:R-:W-:Y:S01]  /*0fc0*/  LOP3.LUT R8, R3, 0x30, R8, 0xf8, !PT ;  /* 0x0000003003087812 */ /* 0x000fe200078ef808 */
[----:B------:R-:W-:Y:S01]  /*0fd0*/  IMAD R19, R13, 0x400, R6 ;  /* 0x000004000d137824 */ /* 0x000fe200078e0206 */
[----:B------:R-:W-:Y:S01]  /*0fe0*/  SHF.R.S32.HI R5, RZ, 0x1f, R4 ;  /* 0x0000001fff057819 */ /* 0x000fe20000011404 */
[----:B------:R-:W-:Y:S01]  /*0ff0*/  IMAD.IADD R2, R17, 0x1, -R2 ;  /* 0x0000000111027824 */ /* 0x000fe200078e0a02 */
[----:B------:R-:W-:Y:S01]  /*1000*/  SHF.R.U32.HI R11, RZ, 0x3, R3 ;  /* 0x00000003ff0b7819 */ /* 0x000fe20000011603 */
[----:B------:R-:W-:Y:S01]  /*1010*/  IMAD.MOV.U32 R215, RZ, RZ, RZ ;  /* 0x000000ffffd77224 */ /* 0x000fe200078e00ff */
[----:B------:R-:W-:-:S02]  /*1020*/  LEA.HI R3, R13, R13, RZ, 0x1 ;  /* 0x0000000d0d037211 */ /* 0x000fc400078f08ff */
[----:B------:R-:W-:Y:S02]  /*1030*/  LEA.HI R235, R10, R9, RZ, 0x7 ;  /* 0x000000090aeb7211 */ /* 0x000fe400078f38ff */
[----:B------:R-:W-:Y:S02]  /*1040*/  LOP3.LUT R8, R8, 0x8, R7, 0xf8, !PT ;  /* 0x0000000808087812 */ /* 0x000fe400078ef807 */
[CC--:B------:R-:W-:Y:S02]  /*1050*/  LEA.HI R7, R5.reuse, R4.reuse, RZ, 0x3 ;  /* 0x0000000405077211 */ /* 0x0c0fe400078f18ff */
[----:B------:R-:W-:Y:S02]  /*1060*/  LEA.HI R9, R5, R4, RZ, 0x2 ;  /* 0x0000000405097211 */ /* 0x000fe400078f10ff */
[----:B------:R-:W-:Y:S02]  /*1070*/  LOP3.LUT R4, R3, 0xfffffffe, RZ, 0xc0, !PT ;  /* 0xfffffffe03047812 */ /* 0x000fe400078ec0ff */
[----:B------:R-:W-:-:S02]  /*1080*/  LOP3.LUT R11, R8, R11, RZ, 0x3c, !PT ;  /* 0x0000000b080b7212 */ /* 0x000fc400078e3cff */
[----:B------:R-:W-:Y:S01]  /*1090*/  SHF.R.S32.HI R3, RZ, 0x1f, R6 ;  /* 0x0000001fff037819 */ /* 0x000fe20000011406 */
[----:B------:R-:W-:Y:S01]  /*10a0*/  IMAD.IADD R226, R13, 0x1, -R4 ;  /* 0x000000010de27824 */ /* 0x000fe200078e0a04 */
[--C-:B------:R-:W-:Y:S02]  /*10b0*/  SHF.R.S32.HI R8, RZ, 0x3, R7.reuse ;  /* 0x00000003ff087819 */ /* 0x100fe40000011407 */
[----:B------:R-:W-:Y:S02]  /*10c0*/  SHF.R.S32.HI R7, RZ, 0x1f, R7 ;  /* 0x0000001fff077819 */ /* 0x000fe40000011407 */
[----:B------:R-:W-:Y:S02]  /*10d0*/  LEA.HI R4, R3, R6, RZ, 0x2 ;  /* 0x0000000603047211 */ /* 0x000fe400078f10ff */
[----:B------:R-:W-:Y:S01]  /*10e0*/  LEA.HI R7, R7, R8, RZ, 0x4 ;  /* 0x0000000807077211 */ /* 0x000fe200078f20ff */
[----:B--2---:R-:W-:Y:S01]  /*10f0*/  IMAD R18, R18, -0x80, R21 ;  /* 0xffffff8012127824 */ /* 0x004fe200078e0215 */
[----:B------:R-:W-:-:S02]  /*1100*/  LOP3.LUT R5, R4, 0x7ffffffc, RZ, 0xc0, !PT ;  /* 0x7ffffffc04057812 */ /* 0x000fc400078ec0ff */
[----:B------:R-:W-:Y:S02]  /*1110*/  SHF.R.S32.HI R10, RZ, 0x2, R9 ;  /* 0x00000002ff0a7819 */ /* 0x000fe40000011409 */
[----:B------:R-:W-:Y:S02]  /*1120*/  LOP3.LUT R7, R7, 0x1ffffff0, RZ, 0xc0, !PT ;  /* 0x1ffffff007077812 */ /* 0x000fe400078ec0ff */
[----:B------:R-:W-:Y:S02]  /*1130*/  LEA.HI R9, R9, R10, RZ, 0x1 ;  /* 0x0000000a09097211 */ /* 0x000fe400078f08ff */
[----:B------:R-:W-:Y:S01]  /*1140*/  SHF.R.S32.HI R235, RZ, 0x7, R235 ;  /* 0x00000007ffeb7819 */ /* 0x000fe200000114eb */
[----:B------:R-:W-:Y:S01]  /*1150*/  IMAD.IADD R8, R8, 0x1, -R7 ;  /* 0x0000000108087824 */ /* 0x000fe200078e0a07 */
[----:B------:R-:W-:Y:S01]  /*1160*/  LOP3.LUT R9, R9, 0xfffffffe, RZ, 0xc0, !PT ;  /* 0xfffffffe09097812 */ /* 0x000fe200078ec0ff */
[----:B------:R-:W-:-:S04]  /*1170*/  VIADD R7, R10, 0x10 ;  /* 0x000000100a077836 */ /* 0x000fc80000000000 */
[----:B------:R-:W-:Y:S02]  /*1180*/  IMAD.IADD R9, R10, 0x1, -R9 ;  /* 0x000000010a097824 */ /* 0x000fe400078e0a09 */
[----:B---3--:R-:W-:Y:S01]  /*1190*/  IMAD R236, R13, 0x10, R12 ;  /* 0x000000100dec7824 */ /* 0x008fe200078e020c */
[----:B------:R-:W-:Y:S01]  /*11a0*/  LEA.HI R12, R3, R6, RZ, 0x5 ;  /* 0x00000006030c7211 */ /* 0x000fe200078f28ff */
[----:B------:R-:W-:Y:S02]  /*11b0*/  IMAD.IADD R3, R6, 0x1, -R5 ;  /* 0x0000000106037824 */ /* 0x000fe400078e0a05 */
[C---:B------:R-:W-:Y:S01]  /*11c0*/  VIADD R5, R10.reuse, 0x8 ;  /* 0x000000080a057836 */ /* 0x040fe20000000000 */
[----:B------:R-:W-:Y:S01]  /*11d0*/  SHF.R.S32.HI R17, RZ, 0x5, R12 ;  /* 0x00000005ff117819 */ /* 0x000fe2000001140c */
[----:B-1----:R-:W-:Y:S02]  /*11e0*/  VIADD R13, R10, 0x18 ;  /* 0x000000180a0d7836 */ /* 0x002fe40000000000 */
[----:B------:R-:W-:Y:S01]  /*11f0*/  IMAD.U32 R236, R236, 0x200, R11 ;  /* 0x00000200ecec7824 */ /* 0x000fe200078e000b */
[----:B------:R-:W-:Y:S01]  /*1200*/  LEA.HI R6, R5, R5, RZ, 0x1 ;  /* 0x0000000505067211 */ /* 0x000fe200078f08ff */
[----:B------:R-:W-:Y:S01]  /*1210*/  IMAD R17, R17, -0x10, R18 ;  /* 0xfffffff011117824 */ /* 0x000fe200078e0212 */
[----:B------:R-:W-:-:S02]  /*1220*/  LEA.HI R11, R7, R7, RZ, 0x1 ;  /* 0x00000007070b7211 */ /* 0x000fc400078f08ff */
[----:B------:R-:W-:Y:S02]  /*1230*/  LEA.HI R15, R13, R13, RZ, 0x1 ;  /* 0x0000000d0d0f7211 */ /* 0x000fe400078f08ff */
[----:B------:R-:W-:Y:S02]  /*1240*/  LOP3.LUT R10, R6, 0xfffffffe, RZ, 0xc0, !PT ;  /* 0xfffffffe060a7812 */ /* 0x000fe400078ec0ff */
[----:B------:R-:W-:Y:S02]  /*1250*/  LOP3.LUT R12, R11, 0xfffffffe, RZ, 0xc0, !PT ;  /* 0xfffffffe0b0c7812 */ /* 0x000fe400078ec0ff */
[----:B------:R-:W-:Y:S01]  /*1260*/  LOP3.LUT R14, R15, 0xfffffffe, RZ, 0xc0, !PT ;  /* 0xfffffffe0f0e7812 */ /* 0x000fe200078ec0ff */
[----:B------:R-:W-:Y:S01]  /*1270*/  IMAD.IADD R10, R5, 0x1, -R10 ;  /* 0x00000001050a7824 */ /* 0x000fe200078e0a0a */
[----:B------:R-:W-:Y:S01]  /*1280*/  SHF.R.S32.HI R5, RZ, 0x1, R6 ;  /* 0x00000001ff057819 */ /* 0x000fe20000011406 */
[----:B------:R-:W-:Y:S01]  /*1290*/  IMAD.IADD R12, R7, 0x1, -R12 ;  /* 0x00000001070c7824 */ /* 0x000fe200078e0a0c */
[----:B------:R-:W-:Y:S01]  /*12a0*/  SHF.R.S32.HI R6, RZ, 0x1f, R6 ;  /* 0x0000001fff067819 */ /* 0x000fe20000011406 */
[----:B------:R-:W-:Y:S01]  /*12b0*/  IMAD.IADD R237, R13, 0x1, -R14 ;  /* 0x000000010ded7824 */ /* 0x000fe200078e0a0e */
[----:B------:R-:W-:-:S02]  /*12c0*/  SHF.R.S32.HI R7, RZ, 0x1, R11 ;  /* 0x00000001ff077819 */ /* 0x000fc4000001140b */
[----:B------:R-:W-:Y:S02]  /*12d0*/  SHF.R.S32.HI R14, RZ, 0x1f, R11 ;  /* 0x0000001fff0e7819 */ /* 0x000fe4000001140b */
[--C-:B------:R-:W-:Y:S02]  /*12e0*/  SHF.R.S32.HI R13, RZ, 0x2, R4.reuse ;  /* 0x00000002ff0d7819 */ /* 0x100fe40000011404 */
[----:B------:R-:W-:Y:S02]  /*12f0*/  LEA.HI R6, R6, R5, RZ, 0x4 ;  /* 0x0000000506067211 */ /* 0x000fe400078f20ff */
[----:B------:R-:W-:Y:S02]  /*1300*/  SHF.R.S32.HI R4, RZ, 0x1f, R4 ;  /* 0x0000001fff047819 */ /* 0x000fe40000011404 */
[----:B------:R-:W-:Y:S02]  /*1310*/  LEA.HI R14, R14, R7, RZ, 0x4 ;  /* 0x000000070e0e7211 */ /* 0x000fe400078f20ff */
[----:B------:R-:W-:-:S02]  /*1320*/  SHF.R.S32.HI R11, RZ, 0x1, R15 ;  /* 0x00000001ff0b7819 */ /* 0x000fc4000001140f */
[----:B------:R-:W-:Y:S02]  /*1330*/  SHF.R.S32.HI R18, RZ, 0x1f, R15 ;  /* 0x0000001fff127819 */ /* 0x000fe4000001140f */
[----:B------:R-:W-:Y:S02]  /*1340*/  LOP3.LUT R6, R6, 0x1ffffff0, RZ, 0xc0, !PT ;  /* 0x1ffffff006067812 */ /* 0x000fe400078ec0ff */
[----:B------:R-:W-:Y:S02]  /*1350*/  LEA.HI R4, R4, R13, RZ, 0x3 ;  /* 0x0000000d04047211 */ /* 0x000fe400078f18ff */
[----:B------:R-:W-:Y:S01]  /*1360*/  LOP3.LUT R14, R14, 0x1ffffff0, RZ, 0xc0, !PT ;  /* 0x1ffffff00e0e7812 */ /* 0x000fe200078ec0ff */
[----:B------:R-:W-:Y:S01]  /*1370*/  IMAD.IADD R5, R5, 0x1, -R6 ;  /* 0x0000000105057824 */ /* 0x000fe200078e0a06 */
[----:B------:R-:W-:Y:S01]  /*1380*/  LEA.HI R18, R18, R11, RZ, 0x4 ;  /* 0x0000000b12127211 */ /* 0x000fe200078f20ff */
[----:B------:R-:W-:Y:S01]  /*1390*/  IMAD R6, R8, 0x8, R9 ;  /* 0x0000000808067824 */ /* 0x000fe200078e0209 */
[----:B------:R-:W-:Y:S01]  /*13a0*/  LOP3.LUT R4, R4, 0xfffffff8, RZ, 0xc0, !PT ;  /* 0xfffffff804047812 */ /* 0x000fe200078ec0ff */
[----:B------:R-:W-:Y:S01]  /*13b0*/  IMAD.IADD R7, R7, 0x1, -R14 ;  /* 0x0000000107077824 */ /* 0x000fe200078e0a0e */
[----:B------:R-:W-:Y:S01]  /*13c0*/  LOP3.LUT R18, R18, 0x1ffffff0, RZ, 0xc0, !PT ;  /* 0x1ffffff012127812 */ /* 0x000fe200078ec0ff */
[----:B------:R-:W-:Y:S01]  /*13d0*/  IMAD R5, R5, 0x8, R10 ;  /* 0x0000000805057824 */ /* 0x000fe200078e020a */
[----:B------:R-:W-:Y:S01]  /*13e0*/  IADD3 R17, R17, R4, -R13 ;  /* 0x0000000411117210 */ /* 0x000fe20007ffe80d */
[----:B------:R-:W-:Y:S01]  /*13f0*/  IMAD R4, R7, 0x8, R12 ;  /* 0x0000000807047824 */ /* 0x000fe200078e020c */
[----:B------:R1:W-:Y:S01]  /*1400*/  STL [R1+0x8], R6 ;  /* 0x0000080601007387 */ /* 0x0003e20000100800 */
[----:B------:R-:W-:-:S02]  /*1410*/  IMAD.IADD R18, R11, 0x1, -R18 ;  /* 0x000000010b127824 */ /* 0x000fc400078e0a12 */
[----:B------:R-:W-:Y:S01]  /*1420*/  IMAD.SHL.U32 R8, R19, 0x4, RZ ;  /* 0x0000000413087824 */ /* 0x000fe200078e00ff */
[----:B------:R2:W-:Y:S01]  /*1430*/  STL [R1+0x4], R5 ;  /* 0x0000040501007387 */ /* 0x0005e20000100800 */
[----:B------:R-:W-:Y:S02]  /*1440*/  IMAD R237, R18, 0x8, R237 ;  /* 0x0000000812ed7824 */ /* 0x000fe400078e02ed */
[----:B------:R-:W-:Y:S01]  /*1450*/  IMAD R226, R226, -0x40, R17 ;  /* 0xffffffc0e2e27824 */ /* 0x000fe200078e0211 */
[----:B------:R3:W-:Y:S01]  /*1460*/  STL [R1], R4 ;  /* 0x0000000401007387 */ /* 0x0007e20000100800 */
[----:B------:R-:W-:Y:S01]  /*1470*/  IMAD R8, R8, 0x4, R225 ;  /* 0x0000000408087824 */ /* 0x000fe200078e02e1 */
[----:B-1----:R-:W-:Y:S01]  /*1480*/  CS2R R6, SRZ ;  /* 0x0000000000067805 */ /* 0x002fe2000001ff00 */
[----:B--2---:R-:W-:Y:S01]  /*1490*/  IMAD.MOV.U32 R5, RZ, RZ, RZ ;  /* 0x000000ffff057224 */ /* 0x004fe200078e00ff */
[----:B---3--:R-:W-:-:S07]  /*14a0*/  LOP3.LUT R4, R16, 0x1, RZ, 0xfc, !PT ;  /* 0x0000000110047812 */ /* 0x008fce00078efcff */
.L_x_3707:
[----:B------:R-:W-:Y:S01]  /*14b0*/  ISETP.NE.AND P0, PT, R4, 0x3, PT ;  /* 0x000000030400780c */ /* 0x000fe20003f05270 */
[----:B------:R-:W-:-:S12]  /*14c0*/  YIELD ;  /* 0x0000000000007946 */ /* 0x000fd80003800000 */
[----:B-1----:R-:W-:Y:S05]  /*14d0*/  @!P0 BRA `(.L_x_3697) ;  /* 0x0000000000048947 */ /* 0x002fea0003800000 */
[----:B------:R-:W-:Y:S01]  /*14e0*/  BPT.TRAP 0x1 ;  /* 0x000000040000795c */ /* 0x000fe20000300000 */
.L_x_3697:
[----:B------:R-:W-:Y:S01]  /*14f0*/  IMAD R9, R7, 0x8, R225 ;  /* 0x0000000807097824 */ /* 0x000fe200078e02e1 */
[----:B------:R-:W-:-:S04]  /*1500*/  SHF.L.U32 R22, R6, 0x1f, RZ ;  /* 0x0000001f06167819 */ /* 0x000fc800000006ff */
[----:B------:R1:W2:Y:S01]  /*1510*/  SYNCS.PHASECHK.TRANS64.TRYWAIT P1, [R9+URZ+0x30c10], R22 ;  /* 0x030c1016090075a7 */ /* 0x0002a2000802017f */
[----:B------:R-:W-:Y:S05]  /*1520*/  @!P0 BRA `(.L_x_3698) ;  /* 0x0000000000048947 */ /* 0x000fea0003800000 */
[----:B------:R-:W-:Y:S01]  /*1530*/  BPT.TRAP 0x1 ;  /* 0x000000040000795c */ /* 0x000fe20000300000 */
.L_x_3698:
[----:B------:R-:W-:-:S05]  /*1540*/  VIADD R10, R225, 0x10000 ;  /* 0x00010000e10a7836 */ /* 0x000fca0000000000 */
[----:B------:R-:W-:-:S04]  /*1550*/  SHF.R.U32.HI R10, RZ, 0x4, R10 ;  /* 0x00000004ff0a7819 */ /* 0x000fc8000001160a */
[----:B------:R-:W-:Y:S01]  /*1560*/  LOP3.LUT R10, R10, 0x3fff, RZ, 0xc0, !PT ;  /* 0x00003fff0a0a7812 */ /* 0x000fe200078ec0ff */
[----:B--2---:R-:W-:Y:S06]  /*1570*/  @P1 BRA `(.L_x_3699) ;  /* 0x0000000000081947 */ /* 0x004fec0003800000 */
[----:B------:R-:W2:Y:S02]  /*1580*/  SYNCS.PHASECHK.TRANS64.TRYWAIT P1, [R9+URZ+0x30c10], R22 ;  /* 0x030c1016090075a7 */ /* 0x000ea4000802017f */
[----:B--2---:R-:W-:Y:S05]  /*1590*/  @!P1 BRA `(.L_x_3700) ;  /* 0x0000006000a49947 */ /* 0x004fea0003800000 */
.L_x_3699:
[----:B------:R-:W-:Y:S05]  /*15a0*/  WARPSYNC.ALL ;  /* 0x0000000000007948 */ /* 0x000fea0003800000 */
[----:B------:R-:W-:Y:S01]  /*15b0*/  LOP3.LUT R12, R10, 0x10000, RZ, 0xfc, !PT ;  /* 0x000100000a0c7812 */ /* 0x000fe200078efcff */
[----:B------:R-:W-:Y:S01]  /*15c0*/  IMAD R11, R0, 0x2000, R225 ;  /* 0x00002000000b7824 */ /* 0x000fe200078e02e1 */
[----:B------:R-:W3:Y:S04]  /*15d0*/  LDL R15, [R1+0x8] ;  /* 0x00000800010f7983 */ /* 0x000ee80000100800 */
[----:B------:R-:W-:Y:S01]  /*15e0*/  R2UR UR9, R11 ;  /* 0x000000000b0972ca */ /* 0x000fe200000e0000 */
[C---:B------:R-:W-:Y:S01]  /*15f0*/  IMAD R12, R7.reuse, 0x400, R12 ;  /* 0x00000400070c7824 */ /* 0x040fe200078e020c */
[----:B------:R-:W4:Y:S04]  /*1600*/  LDL R14, [R1+0x4] ;  /* 0x00000400010e7983 */ /* 0x000f280000100800 */
[----:B------:R-:W-:Y:S01]  /*1610*/  R2UR UR8, R12 ;  /* 0x000000000c0872ca */ /* 0x000fe200000e0000 */
[----:B------:R-:W5:Y:S01]  /*1620*/  LDL R13, [R1] ;  /* 0x00000000010d7983 */ /* 0x000f620000100800 */
[----:B------:R-:W-:Y:S01]  /*1630*/  WARPGROUP.ARRIVE ;  /* 0x00000000000079c5 */ /* 0x000fe20000000000 */
[----:B------:R-:W-:Y:S01]  /*1640*/  UMOV UR7, 0x40000040 ;  /* 0x4000004000077882 */ /* 0x000fe20000000000 */
[----:B------:R-:W-:Y:S01]  /*1650*/  UMOV UR5, 0x40000040 ;  /* 0x4000004000057882 */ /* 0x000fe20000000000 */
[----:B------:R-:W-:-:S02]  /*1660*/  IMAD R18, R7, 0x80, R237 ;  /* 0x0000008007127824 */ /* 0x000fc400078e02ed */
[----:B------:R-:W-:Y:S01]  /*1670*/  USHF.R.U32.HI UR4, URZ, 0x4, UR9 ;  /* 0x000000043f047899 */ /* 0x000fe20008011609 */
[----:B------:R-:W-:Y:S02]  /*1680*/  VIADD R11, R225, 0x20000 ;  /* 0x00020000e10b7836 */ /* 0x000fe40000000000 */
[----:B------:R-:W-:Y:S01]  /*1690*/  IMAD R18, R3, 0x2, R18 ;  /* 0x0000000203127824 */ /* 0x000fe200078e0212 */
[----:B------:R-:W-:Y:S02]  /*16a0*/  ULOP3.LUT UR4, UR4, 0x3fff, URZ, 0xc0, !UPT ;  /* 0x00003fff04047892 */ /* 0x000fe4000f8ec03f */
[----:B------:R-:W-:Y:S01]  /*16b0*/  UMOV UR6, UR8 ;  /* 0x0000000800067c82 */ /* 0x000fe20008000000 */
[C---:B------:R-:W-:Y:S01]  /*16c0*/  IMAD R216, R18.reuse, 0x4, R225 ;  /* 0x0000000412d87824 */ /* 0x040fe200078e02e1 */
[----:B------:R-:W-:Y:S01]  /*16d0*/  ULOP3.LUT UR10, UR4, 0x10000, URZ, 0xfc, !UPT ;  /* 0x00010000040a7892 */ /* 0x000fe2000f8efc3f */
[----:B------:R-:W-:-:S06]  /*16e0*/  IMAD R220, R18, 0x4, R11 ;  /* 0x0000000412dc7824 */ /* 0x000fcc00078e020b */
        /* <DEDUP_REMOVED lines=13> */
[----:B---3--:R-:W-:-:S04]  /*17c0*/  IMAD R12, R7, 0x80, R15 ;  /* 0x00000080070c7824 */ /* 0x008fc800078e020f */
[----:B------:R-:W-:Y:S02]  /*17d0*/  IMAD R12, R3, 0x2, R12 ;  /* 0x00000002030c7824 */ /* 0x000fe400078e020c */
[C---:B----4-:R-:W-:Y:S02]  /*17e0*/  IMAD R14, R7.reuse, 0x80, R14 ;  /* 0x00000080070e7824 */ /* 0x050fe400078e020e */
[----:B------:R-:W-:Y:S01]  /*17f0*/  IMAD R20, R12, 0x4, R225 ;  /* 0x000000040c147824 */ /* 0x000fe200078e02e1 */
[----:B------:R-:W-:Y:S02]  /*1800*/  WARPGROUP.DEPBAR.LE gsb0, 0x0 ;  /* 0x00008000000079c5 */ /* 0x000fe40000010000 */
[----:B------:R-:W-:Y:S01]  /*1810*/  WARPGROUP.ARRIVE ;  /* 0x00000000000079c5 */ /* 0x000fe20000000000 */
[----:B-----5:R-:W-:Y:S02]  /*1820*/  IMAD R16, R7, 0x80, R13 ;  /* 0x0000008007107824 */ /* 0x020fe400078e020d */
[----:B------:R-:W-:-:S02]  /*1830*/  IMAD R14, R3, 0x2, R14 ;  /* 0x00000002030e7824 */ /* 0x000fc400078e020e */
[----:B------:R-:W-:Y:S01]  /*1840*/  IMAD R16, R3, 0x2, R16 ;  /* 0x0000000203107824 */ /* 0x000fe200078e0210 */
[----:B------:R-:W-:Y:S01]  /*1850*/  HGMMA.64x128x16.F32.BF16 R88, gdesc[UR4], R88, gsb0 ;  /* 0x01e00000045879f0 */ /* 0x000fe20008001858 */
[----:B------:R-:W-:Y:S01]  /*1860*/  UIADD3 UR6, UR8, 0x6, URZ ;  /* 0x0000000608067890 */ /* 0x000fe2000fffe03f */
[--C-:B------:R-:W-:Y:S01]  /*1870*/  IMAD R234, R14, 0x4, R225.reuse ;  /* 0x000000040eea7824 */ /* 0x100fe200078e02e1 */
[----:B------:R-:W-:Y:S01]  /*1880*/  UIADD3 UR4, UR10, 0x6, URZ ;  /* 0x000000060a047890 */ /* 0x000fe2000fffe03f */
[----:B------:R-:W-:Y:S01]  /*1890*/  IMAD R222, R16, 0x4, R225 ;  /* 0x0000000410de7824 */ /* 0x000fe200078e02e1 */
[----:B------:R-:W-:Y:S01]  /*18a0*/  UMOV UR7, 0x40000040 ;  /* 0x4000004000077882 */ /* 0x000fe20000000000 */
[----:B------:R-:W-:Y:S01]  /*18b0*/  UMOV UR5, 0x40000040 ;  /* 0x4000004000057882 */ /* 0x000fe20000000000 */
[--C-:B------:R-:W-:Y:S02]  /*18c0*/  IMAD R217, R12, 0x4, R11.reuse ;  /* 0x000000040cd97824 */ /* 0x100fe400078e020b */
[----:B------:R-:W-:-:S02]  /*18d0*/  IMAD R221, R14, 0x4, R11 ;  /* 0x000000040edd7824 */ /* 0x000fc400078e020b */
[----:B------:R-:W-:Y:S01]  /*18e0*/  IMAD R219, R16, 0x4, R11 ;  /* 0x0000000410db7824 */ /* 0x000fe200078e020b */
[----:B------:R-:W-:Y:S02]  /*18f0*/  WARPGROUP.DEPBAR.LE gsb0, 0x0 ;  /* 0x00008000000079c5 */ /* 0x000fe40000010000 */
[----:B------:R-:W-:-:S06]  /*1900*/  WARPGROUP.ARRIVE ;  /* 0x00000000000079c5 */ /* 0x000fcc0000000000 */
[----:B------:R-:W-:Y:S03]  /*1910*/  HGMMA.64x128x16.F32.BF16 R88, gdesc[UR4], R88, gsb0 ;  /* 0x01e00000045879f0 */ /* 0x000fe60008001858 */
[----:B------:R-:W-:Y:S02]  /*1920*/  WARPGROUP.DEPBAR.LE gsb0, 0x0 ;  /* 0x00008000000079c5 */ /* 0x000fe40000010000 */
[----:B------:R-:W3:Y:S04]  /*1930*/  LDS R20, [R20+0x20000] ;  /* 0x0200000014147984 */ /* 0x000ee80000000800 */
[----:B------:R-:W4:Y:S04]  /*1940*/  LDS R234, [R234+0x20000] ;  /* 0x02000000eaea7984 */ /* 0x000f280000000800 */
[----:B------:R-:W1:Y:S04]  /*1950*/  LDS R222, [R222+0x20000] ;  /* 0x02000000dede7984 */ /* 0x000e680000000800 */
[----:B------:R-:W1:Y:S01]  /*1960*/  LDS R216, [R216+0x20000] ;  /* 0x02000000d8d87984 */ /* 0x000e620000000800 */
[----:B------:R-:W-:Y:S05]  /*1970*/  @!P0 BRA `(.L_x_3701) ;  /* 0x0000000000048947 */ /* 0x000fea0003800000 */
[----:B------:R-:W-:Y:S01]  /*1980*/  BPT.TRAP 0x1 ;  /* 0x000000040000795c */ /* 0x000fe20000300000 */
.L_x_3701:
[----:B------:R1:W1:Y:S01]  /*1990*/  SYNCS.PHASECHK.TRANS64.TRYWAIT P1, [R9+URZ+0x30c30], R22 ;  /* 0x030c3016090075a7 */ /* 0x000262000802017f */
[----:B------:R-:W-:Y:S05]  /*19a0*/  @!P0 BRA `(.L_x_3702) ;  /* 0x0000000000048947 */ /* 0x000fea0003800000 */
[----:B------:R-:W-:Y:S01]  /*19b0*/  BPT.TRAP 0x1 ;  /* 0x000000040000795c */ /* 0x000fe20000300000 */
.L_x_3702:
[----:B------:R-:W-:-:S05]  /*19c0*/  VIADD R11, R225, 0x18000 ;  /* 0x00018000e10b7836 */ /* 0x000fca0000000000 */
[----:B------:R-:W-:-:S04]  /*19d0*/  SHF.R.U32.HI R11, RZ, 0x4, R11 ;  /* 0x00000004ff0b7819 */ /* 0x000fc8000001160b */
[----:B------:R-:W-:-:S04]  /*19e0*/  LOP3.LUT R218, R11, 0x3fff, RZ, 0xc0, !PT ;  /* 0x00003fff0bda7812 */ /* 0x000fc800078ec0ff */
[----:B------:R-:W-:Y:S01]  /*19f0*/  LOP3.LUT R12, R218, 0x10000, RZ, 0xfc, !PT ;  /* 0x00010000da0c7812 */ /* 0x000fe200078efcff */
[----:B-1----:R-:W-:Y:S06]  /*1a00*/  @P1 BRA `(.L_x_3703) ;  /* 0x0000000000081947 */ /* 0x002fec0003800000 */
[----:B------:R-:W1:Y:S02]  /*1a10*/  SYNCS.PHASECHK.TRANS64.TRYWAIT P1, [R9+URZ+0x30c30], R22 ;  /* 0x030c3016090075a7 */ /* 0x000e64000802017f */
[----:B-1----:R-:W-:Y:S05]  /*1a20*/  @!P1 BRA `(.L_x_3704) ;  /* 0x0000005c00949947 */ /* 0x002fea0003800000 */
.L_x_3703:
[----:B------:R-:W-:Y:S01]  /*1a30*/  UIADD3 UR9, UR9, 0x4000, URZ ;  /* 0x0000400009097890 */ /* 0x000fe2000fffe03f */
[----:B------:R-:W-:Y:S01]  /*1a40*/  IMAD R12, R7, 0x400, R12 ;  /* 0x00000400070c7824 */ /* 0x000fe200078e020c */
[----:B------:R-:W-:Y:S01]  /*1a50*/  WARPGROUP.ARRIVE ;  /* 0x00000000000079c5 */ /* 0x000fe20000000000 */
[----:B------:R-:W-:Y:S01]  /*1a60*/  UMOV UR7, 0x40000040 ;  /* 0x4000004000077882 */ /* 0x000fe20000000000 */
[----:B------:R-:W-:Y:S01]  /*1a70*/  USHF.R.U32.HI UR9, URZ, 0x4, UR9 ;  /* 0x000000043f097899 */ /* 0x000fe20008011609 */
[----:B------:R-:W-:Y:S01]  /*1a80*/  VIADD R231, R2, 0xc ;  /* 0x0000000c02e77836 */ /* 0x000fe20000000000 */
[----:B------:R-:W-:Y:S01]  /*1a90*/  R2UR UR8, R12 ;  /* 0x000000000c0872ca */ /* 0x000fe200000e0000 */
[----:B------:R-:W-:Y:S01]  /*1aa0*/  UMOV UR5, 0x40000040 ;  /* 0x4000004000057882 */ /* 0x000fe20000000000 */
[----:B------:R-:W-:Y:S01]  /*1ab0*/  ULOP3.LUT UR9, UR9, 0x3fff, URZ, 0xc0, !UPT ;  /* 0x00003fff09097892 */ /* 0x000fe2000f8ec03f */
[----:B------:R-:W-:Y:S01]  /*1ac0*/  VIADD R230, R2, 0x10 ;  /* 0x0000001002e67836 */ /* 0x000fe20000000000 */
[----:B---3--:R-:W1:Y:S01]  /*1ad0*/  SHFL.IDX PT, R15, R20, R231, 0x1f ;  /* 0x00001fe7140f7589 */ /* 0x008e6200000e0000 */
[C---:B------:R-:W-:Y:S01]  /*1ae0*/  ISETP.GT.AND P2, PT, R226.reuse, RZ, PT ;  /* 0x000000ffe200720c */ /* 0x040fe20003f44270 */
[----:B------:R-:W-:Y:S01]  /*1af0*/  ULOP3.LUT UR9, UR9, 0x10000, URZ, 0xfc, !UPT ;  /* 0x0001000009097892 */ /* 0x000fe2000f8efc3f */
[----:B------:R-:W-:Y:S01]  /*1b00*/  ISETP.GT.AND P1, PT, R226, 0x8, PT ;  /* 0x00000008e200780c */ /* 0x000fe20003f24270 */
[----:B------:R-:W3:Y:S01]  /*1b10*/  SHFL.IDX PT, R16, R20, R230, 0x1f ;  /* 0x00001fe614107589 */ /* 0x000ee200000e0000 */
[----:B------:R-:W-:Y:S01]  /*1b20*/  FSEL R18, R93, -INF , P2 ;  /* 0xff8000005d127808 */ /* 0x000fe20001000000 */
[C---:B------:R-:W-:Y:S01]  /*1b30*/  VIADD R232, R2.reuse, 0x8 ;  /* 0x0000000802e87836 */ /* 0x040fe20000000000 */
[----:B------:R-:W-:Y:S01]  /*1b40*/  ULDC UR10, c[0x0][0x744] ;  /* 0x0001d100000a7ab9 */ /* 0x000fe20000000800 */
[----:B------:R-:W5:Y:S01]  /*1b50*/  SHFL.IDX PT, R11, R20, R2, 0x1f ;  /* 0x00001f02140b7589 */ /* 0x000f6200000e0000 */
[----:B------:R-:W-:Y:S01]  /*1b60*/  UMOV UR6, UR8 ;  /* 0x0000000800067c82 */ /* 0x000fe20008000000 */
[----:B------:R-:W-:Y:S01]  /*1b70*/  UMOV UR4, UR9 ;  /* 0x0000000900047c82 */ /* 0x000fe20008000000 */
[----:B--2---:R-:W-:Y:S01]  /*1b80*/  FSEL R22, R95, -INF , P1 ;  /* 0xff8000005f167808 */ /* 0x004fe20000800000 */
[----:B------:R-:W-:Y:S01]  /*1b90*/  HGMMA.64x128x16.F32.BF16 R24, gdesc[UR4], RZ, !UPT, gsb0 ;  /* 0x01e00000041879f0 */ /* 0x000fe2000c0018ff */
[----:B------:R-:W-:Y:S01]  /*1ba0*/  UIADD3 UR6, UR8, 0x2, URZ ;  /* 0x0000000208067890 */ /* 0x000fe2000fffe03f */
[----:B------:R-:W2:Y:S01]  /*1bb0*/  SHFL.IDX PT, R13, R20, R232, 0x1f ;  /* 0x00001fe8140d7589 */ /* 0x000ea200000e0000 */
[----:B------:R-:W-:Y:S01]  /*1bc0*/  UIADD3 UR4, UR9, 0x2, URZ ;  /* 0x0000000209047890 */ /* 0x000fe2000fffe03f */
[----:B------:R-:W-:Y:S01]  /*1bd0*/  VIADD R227, R2, 0x1c ;  /* 0x0000001c02e37836 */ /* 0x000fe20000000000 */
[----:B------:R-:W-:Y:S01]  /*1be0*/  UMOV UR7, 0x40000040 ;  /* 0x4000004000077882 */ /* 0x000fe20000000000 */
[----:B------:R-:W-:Y:S01]  /*1bf0*/  UMOV UR5, 0x40000040 ;  /* 0x4000004000057882 */ /* 0x000fe20000000000 */
[----:B------:R-:W-:Y:S01]  /*1c00*/  FSEL R19, R96, -INF , P2 ;  /* 0xff80000060137808 */ /* 0x000fe20001000000 */
[----:B------:R-:W-:Y:S01]  /*1c10*/  VIADD R228, R2, 0x18 ;  /* 0x0000001802e47836 */ /* 0x000fe20000000000 */
[----:B------:R-:W-:Y:S01]  /*1c20*/  FSEL R21, R98, -INF , P1 ;  /* 0xff80000062157808 */ /* 0x000fe20000800000 */
[----:B------:R-:W-:Y:S01]  /*1c30*/  VIADD R233, R2, 0x4 ;  /* 0x0000000402e97836 */ /* 0x000fe20000000000 */
[----:B------:R-:W-:Y:S01]  /*1c40*/  FSEL R88, R88, -INF , P2 ;  /* 0xff80000058587808 */ /* 0x000fe20001000000 */
[--C-:B-1----:R-:W-:Y:S01]  /*1c50*/  FFMA.FTZ R23, R18, UR10, -R15.reuse ;  /* 0x0000000a12177c23 */ /* 0x102fe2000801080f */
[----:B------:R-:W-:Y:S01]  /*1c60*/  FFMA.FTZ R17, R22, UR10, -R15 ;  /* 0x0000000a16117c23 */ /* 0x000fe2000801080f */
[----:B------:R-:W-:Y:S01]  /*1c70*/  VIADD R229, R2, 0x14 ;  /* 0x0000001402e57836 */ /* 0x000fe20000000000 */
[----:B------:R-:W1:Y:S01]  /*1c80*/  SHFL.IDX PT, R12, R20, R233, 0x1f ;  /* 0x00001fe9140c7589 */ /* 0x000e6200000e0000 */
[----:B------:R4:W-:Y:S01]  /*1c90*/  MUFU.EX2 R15, R23 ;  /* 0x00000017000f7308 */ /* 0x0009e20000000800 */
[--C-:B---3--:R-:W-:Y:S01]  /*1ca0*/  FFMA.FTZ R22, R19, UR10, -R16.reuse ;  /* 0x0000000a13167c23 */ /* 0x108fe20008010810 */
[----:B------:R-:W-:Y:S01]  /*1cb0*/  FFMA.FTZ R19, R21, UR10, -R16 ;  /* 0x0000000a15137c23 */ /* 0x000fe20008010810 */
[----:B------:R-:W-:Y:S01]  /*1cc0*/  FSEL R94, R94, -INF , P1 ;  /* 0xff8000005e5e7808 */ /* 0x000fe20000800000 */
[----:B------:R-:W3:Y:S01]  /*1cd0*/  SHFL.IDX PT, R21, R20, R228, 0x1f ;  /* 0x00001fe414157589 */ /* 0x000ee200000e0000 */
[----:B-----5:R-:W-:Y:S01]  /*1ce0*/  FFMA.FTZ R88, R88, UR10, -R11 ;  /* 0x0000000a58587c23 */ /* 0x020fe2000801080b */
[----:B------:R-:W-:Y:S01]  /*1cf0*/  FSEL R100, R100, -INF , P2 ;  /* 0xff80000064647808 */ /* 0x000fe20001000000 */
[----:B------:R-:W-:Y:S01]  /*1d00*/  IMAD R218, R7, 0x400, R218 ;  /* 0x0000040007da7824 */ /* 0x000fe200078e02da */
[----:B------:R-:W5:Y:S01]  /*1d10*/  SHFL.IDX PT, R18, R20, R229, 0x1f ;  /* 0x00001fe514127589 */ /* 0x000f6200000e0000 */
[----:B------:R1:W-:Y:S01]  /*1d20*/  MUFU.EX2 R223, R88 ;  /* 0x0000005800df7308 */ /* 0x0003e20000000800 */
[----:B--2---:R-:W-:Y:S01]  /*1d30*/  FFMA.FTZ R14, R94, UR10, -R13 ;  /* 0x0000000a5e0e7c23 */ /* 0x004fe2000801080d */
[----:B------:R-:W-:Y:S01]  /*1d40*/  FSEL R94, R103, -INF , P1 ;  /* 0xff800000675e7808 */ /* 0x000fe20000800000 */
[----:B----4-:R-:W2:Y:S01]  /*1d50*/  SHFL.IDX PT, R23, R20, R227, 0x1f ;  /* 0x00001fe314177589 */ /* 0x010ea200000e0000 */
[----:B------:R-:W-:-:S02]  /*1d60*/  FSEL R102, R102, -INF , P1 ;  /* 0xff80000066667808 */ /* 0x000fc40000800000 */
[----:B------:R-:W-:Y:S01]  /*1d70*/  FSEL R89, R89, -INF , P2 ;  /* 0xff80000059597808 */ /* 0x000fe20001000000 */
[----:B------:R-:W-:Y:S01]  /*1d80*/  SHFL.IDX PT, R98, R234, R230, 0x1f ;  /* 0x00001fe6ea627589 */ /* 0x000fe200000e0000 */
[----:B------:R4:W-:Y:S01]  /*1d90*/  MUFU.EX2 R16, R22 ;  /* 0x0000001600107308 */ /* 0x0009e20000000800 */
[----:B-1----:R-:W-:Y:S02]  /*1da0*/  FSEL R88, R101, -INF , P2 ;  /* 0xff80000065587808 */ /* 0x002fe40001000000 */
[----:B------:R-:W-:Y:S01]  /*1db0*/  FSEL R97, R97, -INF , P2 ;  /* 0xff80000061617808 */ /* 0x000fe20001000000 */
[----:B------:R-:W-:Y:S01]  /*1dc0*/  SHFL.IDX PT, R96, R234, R231, 0x1f ;  /* 0x00001fe7ea607589 */ /* 0x000fe200000e0000 */
[----:B------:R-:W-:Y:S01]  /*1dd0*/  FSEL R90, R90, -INF , P1 ;  /* 0xff8000005a5a7808 */ /* 0x000fe20000800000 */
[----:B------:R-:W-:Y:S01]  /*1de0*/  FFMA.FTZ R89, R89, UR10, -R12 ;  /* 0x0000000a59597c23 */ /* 0x000fe2000801080c */
[----:B------:R-:W-:Y:S01]  /*1df0*/  FSEL R99, R99, -INF , P1 ;  /* 0xff80000063637808 */ /* 0x000fe20000800000 */
[----:B------:R-:W-:Y:S01]  /*1e00*/  SHFL.IDX PT, R101, R234, R228, 0x1f ;  /* 0x00001fe4ea657589 */ /* 0x000fe200000e0000 */
[----:B------:R-:W-:Y:S01]  /*1e10*/  FSEL R91, R91, -INF , P1 ;  /* 0xff8000005b5b7808 */ /* 0x000fe20000800000 */
[----:B------:R1:W-:Y:S01]  /*1e20*/  MUFU.EX2 R224, R89 ;  /* 0x0000005900e07308 */ /* 0x0003e20000000800 */
[--C-:B---3--:R-:W-:Y:S01]  /*1e30*/  FFMA.FTZ R100, R100, UR10, -R21.reuse ;  /* 0x0000000a64647c23 */ /* 0x108fe20008010815 */
[----:B----4-:R-:W-:Y:S01]  /*1e40*/  FFMA.FTZ R22, R102, UR10, -R21 ;  /* 0x0000000a66167c23 */ /* 0x010fe20008010815 */
[----:B------:R-:W-:Y:S01]  /*1e50*/  FFMA.FTZ R11, R90, UR10, -R11 ;  /* 0x0000000a5a0b7c23 */ /* 0x000fe2000801080b */
[----:B------:R-:W-:Y:S01]  /*1e60*/  FSEL R93, R108, -INF , P2 ;  /* 0xff8000006c5d7808 */ /* 0x000fe20001000000 */
[--C-:B-----5:R-:W-:Y:S01]  /*1e70*/  FFMA.FTZ R97, R97, UR10, -R18.reuse ;  /* 0x0000000a61617c23 */ /* 0x120fe20008010812 */
[----:B------:R-:W3:Y:S01]  /*1e80*/  SHFL.IDX PT, R90, R234, R2, 0x1f ;  /* 0x00001f02ea5a7589 */ /* 0x000ee200000e0000 */
[----:B------:R-:W-:Y:S01]  /*1e90*/  FFMA.FTZ R99, R99, UR10, -R18 ;  /* 0x0000000a63637c23 */ /* 0x000fe20008010812 */
[----:B------:R4:W-:Y:S01]  /*1ea0*/  MUFU.EX2 R21, R100 ;  /* 0x0000006400157308 */ /* 0x0009e20000000800 */
[--C-:B--2---:R-:W-:Y:S01]  /*1eb0*/  FFMA.FTZ R95, R88, UR10, -R23.reuse ;  /* 0x0000000a585f7c23 */ /* 0x104fe20008010817 */
[----:B------:R-:W-:Y:S01]  /*1ec0*/  FFMA.FTZ R88, R94, UR10, -R23 ;  /* 0x0000000a5e587c23 */ /* 0x000fe20008010817 */
[----:B-1----:R-:W-:Y:S01]  /*1ed0*/  FSEL R89, R104, -INF , P2 ;  /* 0xff80000068597808 */ /* 0x002fe20001000000 */
[----:B------:R-:W1:Y:S01]  /*1ee0*/  SHFL.IDX PT, R94, R234, R232, 0x1f ;  /* 0x00001fe8ea5e7589 */ /* 0x000e6200000e0000 */
[----:B------:R-:W-:Y:S01]  /*1ef0*/  FFMA.FTZ R12, R91, UR10, -R12 ;  /* 0x0000000a5b0c7c23 */ /* 0x000fe2000801080c */
[----:B------:R-:W-:-:S02]  /*1f00*/  FSEL R91, R106, -INF , P1 ;  /* 0xff8000006a5b7808 */ /* 0x000fc40000800000 */
[----:B------:R-:W-:Y:S01]  /*1f10*/  SHFL.IDX PT, R104, R234, R227, 0x1f ;  /* 0x00001fe3ea687589 */ /* 0x000fe200000e0000 */
[----:B------:R2:W-:Y:S01]  /*1f20*/  MUFU.EX2 R18, R97 ;  /* 0x0000006100127308 */ /* 0x0005e20000000800 */
[----:B------:R-:W-:Y:S02]  /*1f30*/  FSEL R103, R114, -INF , P1 ;  /* 0xff80000072677808 */ /* 0x000fe40000800000 */
[----:B----4-:R-:W4:Y:S01]  /*1f40*/  SHFL.IDX PT, R100, R234, R229, 0x1f ;  /* 0x00001fe5ea647589 */ /* 0x010f2200000e0000 */
[----:B------:R-:W-:Y:S02]  /*1f50*/  FSEL R115, R115, -INF , P1 ;  /* 0xff80000073737808 */ /* 0x000fe40000800000 */
[----:B------:R-:W-:Y:S01]  /*1f60*/  FSEL R92, R92, -INF , P2 ;  /* 0xff8000005c5c7808 */ /* 0x000fe20001000000 */
[----:B------:R-:W5:Y:S01]  /*1f70*/  SHFL.IDX PT, R106, R222, R2, 0x1f ;  /* 0x00001f02de6a7589 */ /* 0x000f6200000e0000 */
[----:B------:R1:W-:Y:S01]  /*1f80*/  MUFU.EX2 R20, R99 ;  /* 0x0000006300147308 */ /* 0x0003e20000000800 */
[----:B--2---:R-:W-:-:S02]  /*1f90*/  FSEL R97, R110, -INF , P1 ;  /* 0xff8000006e617808 */ /* 0x004fc40000800000 */
[----:B------:R-:W-:Y:S01]  /*1fa0*/  FFMA.FTZ R92, R92, UR10, -R13 ;  /* 0x0000000a5c5c7c23 */ /* 0x000fe2000801080d */
[----:B------:R-:W-:Y:S01]  /*1fb0*/  SHFL.IDX PT, R114, R222, R230, 0x1f ;  /* 0x00001fe6de727589 */ /* 0x000fe200000e0000 */
[----:B------:R-:W-:Y:S01]  /*1fc0*/  FSEL R119, R119, -INF , P1 ;  /* 0xff80000077777808 */ /* 0x000fe20000800000 */
[--C-:B---3--:R-:W-:Y:S01]  /*1fd0*/  FFMA.FTZ R89, R89, UR10, -R90.reuse ;  /* 0x0000000a59597c23 */ /* 0x108fe2000801085a */
[----:B------:R-:W-:Y:S01]  /*1fe0*/  FSEL R111, R111, -INF , P1 ;  /* 0xff8000006f6f7808 */ /* 0x000fe20000800000 */
[----:B------:R2:W-:Y:S01]  /*1ff0*/  MUFU.EX2 R23, R95 ;  /* 0x0000005f00177308 */ /* 0x0005e20000000800 */
[----:B-1----:R-:W-:Y:S01]  /*2000*/  FSEL R99, R113, -INF , P2 ;  /* 0xff80000071637808 */ /* 0x002fe20001000000 */
[----:B------:R-:W-:Y:S01]  /*2010*/  FFMA.FTZ R90, R91, UR10, -R90 ;  /* 0x0000000a5b5a7c23 */ /* 0x000fe2000801085a */
[--C-:B------:R-:W-:Y:S01]  /*2020*/  FFMA.FTZ R93, R93, UR10, -R94.reuse ;  /* 0x0000000a5d5d7c23 */ /* 0x100fe2000801085e */
[----:B------:R-:W-:Y:S01]  /*2030*/  FFMA.FTZ R94, R97, UR10, -R94 ;  /* 0x0000000a615e7c23 */ /* 0x000fe2000801085e */
[----:B------:R-:W-:Y:S01]  /*2040*/  FSEL R97, R112, -INF , P2 ;  /* 0xff80000070617808 */ /* 0x000fe20001000000 */
[----:B------:R-:W-:Y:S01]  /*2050*/  SHFL.IDX PT, R108, R222, R233, 0x1f ;  /* 0x00001fe9de6c7589 */ /* 0x000fe200000e0000 */
[----:B------:R-:W-:Y:S01]  /*2060*/  FSEL R102, R116, -INF , P2 ;  /* 0xff80000074667808 */ /* 0x000fe20001000000 */
[----:B------:R1:W-:Y:S01]  /*2070*/  MUFU.EX2 R13, R92 ;  /* 0x0000005c000d7308 */ /* 0x0003e20000000800 */
[----:B--2---:R-:W-:Y:S01]  /*2080*/  FSEL R95, R109, -INF , P2 ;  /* 0xff8000006d5f7808 */ /* 0x004fe20001000000 */
[----:B------:R-:W-:Y:S01]  /*2090*/  FFMA.FTZ R97, R97, UR10, -R98 ;  /* 0x0000000a61617c23 */ /* 0x000fe20008010862 */
[----:B----4-:R-:W-:Y:S01]  /*20a0*/  FFMA.FTZ R99, R99, UR10, -R100 ;  /* 0x0000000a63637c23 */ /* 0x010fe20008010864 */
[----:B------:R-:W-:Y:S01]  /*20b0*/  FFMA.FTZ R98, R103, UR10, -R98 ;  /* 0x0000000a67627c23 */ /* 0x000fe20008010862 */
[----:B------:R-:W-:Y:S01]  /*20c0*/  FFMA.FTZ R100, R115, UR10, -R100 ;  /* 0x0000000a73647c23 */ /* 0x000fe20008010864 */
[----:B------:R-:W2:Y:S01]  /*20d0*/  SHFL.IDX PT, R112, R222, R231, 0x1f ;  /* 0x00001fe7de707589 */ /* 0x000ea200000e0000 */
[----:B------:R-:W-:Y:S01]  /*20e0*/  FSEL R103, R117, -INF , P2 ;  /* 0xff80000075677808 */ /* 0x000fe20001000000 */
[----:B------:R-:W-:Y:S01]  /*20f0*/  FFMA.FTZ R95, R95, UR10, -R96 ;  /* 0x0000000a5f5f7c23 */ /* 0x000fe20008010860 */
[----:B------:R-:W-:Y:S01]  /*2100*/  FSEL R118, R118, -INF , P1 ;  /* 0xff80000076767808 */ /* 0x000fe20000800000 */
[----:B------:R-:W3:Y:S01]  /*2110*/  SHFL.IDX PT, R115, R222, R229, 0x1f ;  /* 0x00001fe5de737589 */ /* 0x000ee200000e0000 */
[----:B------:R-:W-:Y:S01]  /*2120*/  FSEL R91, R105, -INF , P2 ;  /* 0xff800000695b7808 */ /* 0x000fe20001000000 */
[--C-:B------:R-:W-:Y:S01]  /*2130*/  FFMA.FTZ R103, R103, UR10, -R104.reuse ;  /* 0x0000000a67677c23 */ /* 0x100fe20008010868 */
[----:B------:R-:W-:Y:S01]  /*2140*/  FFMA.FTZ R104, R119, UR10, -R104 ;  /* 0x0000000a77687c23 */ /* 0x000fe20008010868 */
[----:B-1----:R-:W1:Y:S01]  /*2150*/  SHFL.IDX PT, R92, R234, R233, 0x1f ;  /* 0x00001fe9ea5c7589 */ /* 0x002e6200000e0000 */
[----:B------:R-:W-:Y:S01]  /*2160*/  FFMA.FTZ R96, R111, UR10, -R96 ;  /* 0x0000000a6f607c23 */ /* 0x000fe20008010860 */
[----:B------:R-:W-:Y:S01]  /*2170*/  FSEL R105, R120, -INF , P2 ;  /* 0xff80000078697808 */ /* 0x000fe20001000000 */
[--C-:B------:R-:W-:Y:S01]  /*2180*/  FFMA.FTZ R102, R102, UR10, -R101.reuse ;  /* 0x0000000a66667c23 */ /* 0x100fe20008010865 */
[----:B------:R-:W4:Y:S01]  /*2190*/  SHFL.IDX PT, R119, R222, R228, 0x1f ;  /* 0x00001fe4de777589 */ /* 0x000f2200000e0000 */
[----:B------:R-:W-:Y:S01]  /*21a0*/  FSEL R111, R122, -INF , P1 ;  /* 0xff8000007a6f7808 */ /* 0x000fe20000800000 */
[----:B------:R-:W-:Y:S01]  /*21b0*/  FFMA.FTZ R101, R118, UR10, -R101 ;  /* 0x0000000a76657c23 */ /* 0x000fe20008010865 */
[----:B------:R-:W-:Y:S01]  /*21c0*/  FSEL R110, R124, -INF , P2 ;  /* 0xff8000007c6e7808 */ /* 0x000fe20001000000 */
[--C-:B-----5:R-:W-:Y:S01]  /*21d0*/  FFMA.FTZ R105, R105, UR10, -R106.reuse ;  /* 0x0000000a69697c23 */ /* 0x120fe2000801086a */
[----:B------:R-:W5:Y:S01]  /*21e0*/  SHFL.IDX PT, R124, R216, R232, 0x1f ;  /* 0x00001fe8d87c7589 */ /* 0x000f6200000e0000 */
[----:B------:R-:W-:Y:S01]  /*21f0*/  FSEL R118, R131, -INF , P1 ;  /* 0xff80000083767808 */ /* 0x000fe20000800000 */
[----:B------:R-:W-:Y:S01]  /*2200*/  FFMA.FTZ R106, R111, UR10, -R106 ;  /* 0x0000000a6f6a7c23 */ /* 0x000fe2000801086a */
[----:B------:R-:W-:Y:S01]  /*2210*/  FSEL R111, R125, -INF , P2 ;  /* 0xff8000007d6f7808 */ /* 0x000fe20001000000 */
[----:B------:R-:W5:Y:S01]  /*2220*/  SHFL.IDX PT, R131, R216, R233, 0x1f ;  /* 0x00001fe9d8837589 */ /* 0x000f6200000e0000 */
[----:B------:R-:W-:Y:S01]  /*2230*/  FSEL R127, R127, -INF , P1 ;  /* 0xff8000007f7f7808 */ /* 0x000fe20000800000 */
[----:B------:R-:W-:Y:S01]  /*2240*/  MUFU.EX2 R11, R11 ;  /* 0x0000000b000b7308 */ /* 0x000fe20000000800 */
[----:B------:R-:W-:Y:S01]  /*2250*/  FSEL R113, R128, -INF , P2 ;  /* 0xff80000080717808 */ /* 0x000fe20001000000 */
[--C-:B--2---:R-:W-:Y:S01]  /*2260*/  FFMA.FTZ R111, R111, UR10, -R112.reuse ;  /* 0x0000000a6f6f7c23 */ /* 0x104fe20008010870 */
[----:B------:R-:W-:Y:S01]  /*2270*/  FSEL R116, R129, -INF , P2 ;  /* 0xff80000081747808 */ /* 0x000fe20001000000 */
[----:B------:R-:W-:Y:S01]  /*2280*/  FFMA.FTZ R112, R127, UR10, -R112 ;  /* 0x0000000a7f707c23 */ /* 0x000fe20008010870 */
[----:B------:R-:W-:Y:S01]  /*2290*/  FSEL R117, R130, -INF , P1 ;  /* 0xff80000082757808 */ /* 0x000fe20000800000 */
[--C-:B------:R-:W-:Y:S01]  /*22a0*/  FFMA.FTZ R113, R113, UR10, -R114.reuse ;  /* 0x0000000a71717c23 */ /* 0x100fe20008010872 */
[----:B------:R-:W2:Y:S01]  /*22b0*/  SHFL.IDX PT, R109, R222, R232, 0x1f ;  /* 0x00001fe8de6d7589 */ /* 0x000ea200000e0000 */
[--C-:B---3--:R-:W-:Y:S01]  /*22c0*/  FFMA.FTZ R116, R116, UR10, -R115.reuse ;  /* 0x0000000a74747c23 */ /* 0x108fe20008010873 */
[----:B------:R-:W-:Y:S01]  /*22d0*/  FFMA.FTZ R115, R118, UR10, -R115 ;  /* 0x0000000a76737c23 */ /* 0x000fe20008010873 */
[----:B------:R-:W-:Y:S01]  /*22e0*/  FFMA.FTZ R114, R117, UR10, -R114 ;  /* 0x0000000a75727c23 */ /* 0x000fe20008010872 */
[----:B------:R-:W3:Y:S01]  /*22f0*/  SHFL.IDX PT, R127, R216, R231, 0x1f ;  /* 0x00001fe7d87f7589 */ /* 0x000ee200000e0000 */
[----:B------:R-:W-:Y:S01]  /*2300*/  FSEL R107, R107, -INF , P1 ;  /* 0xff8000006b6b7808 */ /* 0x000fe20000800000 */
[--C-:B-1----:R-:W-:Y:S01]  /*2310*/  FFMA.FTZ R91, R91, UR10, -R92.reuse ;  /* 0x0000000a5b5b7c23 */ /* 0x102fe2000801085c */
[----:B------:R-:W-:Y:S01]  /*2320*/  FSEL R117, R132, -INF , P2 ;  /* 0xff80000084757808 */ /* 0x000fe20001000000 */
[----:B------:R-:W1:Y:S01]  /*2330*/  SHFL.IDX PT, R122, R222, R227, 0x1f ;  /* 0x00001fe3de7a7589 */ /* 0x000e6200000e0000 */
[----:B------:R-:W-:Y:S01]  /*2340*/  FSEL R118, R134, -INF , P1 ;  /* 0xff80000086767808 */ /* 0x000fe20000800000 */
[----:B------:R-:W-:Y:S01]  /*2350*/  FFMA.FTZ R92, R107, UR10, -R92 ;  /* 0x0000000a6b5c7c23 */ /* 0x000fe2000801085c */
[----:B------:R-:W-:Y:S01]  /*2360*/  FSEL R107, R121, -INF , P2 ;  /* 0xff800000796b7808 */ /* 0x000fe20001000000 */
[----:B----4-:R-:W-:Y:S01]  /*2370*/  FFMA.FTZ R117, R117, UR10, -R119 ;  /* 0x0000000a75757c23 */ /* 0x010fe20008010877 */
[----:B------:R-:W4:Y:S01]  /*2380*/  SHFL.IDX PT, R129, R216, R229, 0x1f ;  /* 0x00001fe5d8817589 */ /* 0x000f2200000e0000 */
[----:B------:R-:W-:-:S02]  /*2390*/  WARPGROUP.DEPBAR.LE gsb0, 0x0 ;  /* 0x00008000000079c5 */ /* 0x000fc40000010000 */
[----:B------:R-:W-:Y:S01]  /*23a0*/  WARPGROUP.ARRIVE ;  /* 0x00000000000079c5 */ /* 0x000fe20000000000 */
[----:B------:R-:W-:Y:S01]  /*23b0*/  FFMA.FTZ R118, R118, UR10, -R119 ;  /* 0x0000000a76767c23 */ /* 0x000fe20008010877 */
[----:B------:R-:W-:Y:S01]  /*23c0*/  FSEL R119, R140, -INF , P2 ;  /* 0xff8000008c777808 */ /* 0x000fe20001000000 */
[----:B------:R-:W-:Y:S01]  /*23d0*/  FFMA.FTZ R107, R107, UR10, -R108 ;  /* 0x0000000a6b6b7c23 */ /* 0x000fe2000801086c */
[----:B------:R-:W-:Y:S01]  /*23e0*/  FSEL R123, R123, -INF , P1 ;  /* 0xff8000007b7b7808 */ /* 0x000fe20000800000 */
[----:B------:R-:W-:Y:S01]  /*23f0*/  SHFL.IDX PT, R134, R216, R230, 0x1f ;  /* 0x00001fe6d8867589 */ /* 0x000fe200000e0000 */
[----:B------:R-:W-:Y:S01]  /*2400*/  HGMMA.64x128x16.F32.BF16 R24, gdesc[UR4], R24, gsb0 ;  /* 0x01e00000041879f0 */ /* 0x000fe20008001818 */
[----:B------:R-:W-:Y:S01]  /*2410*/  UIADD3 UR6, UR8, 0x4, URZ ;  /* 0x0000000408067890 */ /* 0x000fe2000fffe03f */
[----:B------:R-:W-:Y:S01]  /*2420*/  FSEL R132, R137, -INF , P2 ;  /* 0xff80000089847808 */ /* 0x000fe20001000000 */
[----:B------:R-:W-:Y:S01]  /*2430*/  UIADD3 UR4, UR9, 0x4, URZ ;  /* 0x0000000409047890 */ /* 0x000fe2000fffe03f */
[----:B------:R-:W-:Y:S01]  /*2440*/  FSEL R120, R139, -INF , P1 ;  /* 0xff8000008b787808 */ /* 0x000fe20000800000 */
[----:B------:R-:W-:Y:S01]  /*2450*/  UMOV UR7, 0x40000040 ;  /* 0x4000004000077882 */ /* 0x000fe20000000000 */
[----:B------:R-:W-:Y:S01]  /*2460*/  UMOV UR5, 0x40000040 ;  /* 0x4000004000057882 */ /* 0x000fe20000000000 */
[----:B-----5:R-:W-:Y:S01]  /*2470*/  FFMA.FTZ R128, R119, UR10, -R124 ;  /* 0x0000000a77807c23 */ /* 0x020fe2000801087c */
[----:B------:R-:W-:Y:S01]  /*2480*/  FFMA.FTZ R108, R123, UR10, -R108 ;  /* 0x0000000a7b6c7c23 */ /* 0x000fe2000801086c */
[----:B------:R-:W5:Y:S01]  /*2490*/  SHFL.IDX PT, R119, R216, R227, 0x1f ;  /* 0x00001fe3d8777589 */ /* 0x000f6200000e0000 */
[--C-:B------:R-:W-:Y:S01]  /*24a0*/  FFMA.FTZ R132, R132, UR10, -R131.reuse ;  /* 0x0000000a84847c23 */ /* 0x100fe20008010883 */
[----:B------:R-:W-:Y:S01]  /*24b0*/  FFMA.FTZ R131, R120, UR10, -R131 ;  /* 0x0000000a78837c23 */ /* 0x000fe20008010883 */
[----:B------:R-:W-:Y:S01]  /*24c0*/  FSEL R130, R141, -INF , P2 ;  /* 0xff8000008d827808 */ /* 0x000fe20001000000 */
[----:B------:R-:W5:Y:S01]  /*24d0*/  SHFL.IDX PT, R123, R216, R2, 0x1f ;  /* 0x00001f02d87b7589 */ /* 0x000f6200000e0000 */
[----:B------:R-:W-:Y:S01]  /*24e0*/  FSEL R120, R143, -INF , P1 ;  /* 0xff8000008f787808 */ /* 0x000fe20000800000 */
[----:B--2---:R-:W-:Y:S01]  /*24f0*/  FFMA.FTZ R110, R110, UR10, -R109 ;  /* 0x0000000a6e6e7c23 */ /* 0x004fe2000801086d */
[----:B------:R-:W-:Y:S01]  /*2500*/  FSEL R126, R126, -INF , P1 ;  /* 0xff8000007e7e7808 */ /* 0x000fe20000800000 */
[--C-:B---3--:R-:W-:Y:S01]  /*2510*/  FFMA.FTZ R130, R130, UR10, -R127.reuse ;  /* 0x0000000a82827c23 */ /* 0x108fe2000801087f */
[----:B------:R-:W-:Y:S01]  /*2520*/  FSEL R133, R133, -INF , P2 ;  /* 0xff80000085857808 */ /* 0x000fe20001000000 */
[----:B------:R-:W-:Y:S01]  /*2530*/  FFMA.FTZ R127, R120, UR10, -R127 ;  /* 0x0000000a787f7c23 */ /* 0x000fe2000801087f */
[----:B------:R-:W-:Y:S01]  /*2540*/  FSEL R120, R145, -INF , P2 ;  /* 0xff80000091787808 */ /* 0x000fe20001000000 */
[----:B------:R-:W-:Y:S01]  /*2550*/  FFMA.FTZ R109, R126, UR10, -R109 ;  /* 0x0000000a7e6d7c23 */ /* 0x000fe2000801086d */
[----:B------:R-:W-:Y:S01]  /*2560*/  FSEL R126, R136, -INF , P2 ;  /* 0xff800000887e7808 */ /* 0x000fe20001000000 */
[--C-:B-1----:R-:W-:Y:S01]  /*2570*/  FFMA.FTZ R222, R133, UR10, -R122.reuse ;  /* 0x0000000a85de7c23 */ /* 0x102fe2000801087a */
[----:B------:R-:W-:Y:S01]  /*2580*/  FSEL R136, R147, -INF , P1 ;  /* 0xff80000093887808 */ /* 0x000fe20000800000 */
[--C-:B----4-:R-:W-:Y:S01]  /*2590*/  FFMA.FTZ R133, R120, UR10, -R129.reuse ;  /* 0x0000000a78857c23 */ /* 0x110fe20008010881 */
[----:B------:R-:W-:Y:S01]  /*25a0*/  FSEL R120, R149, -INF , P2 ;  /* 0xff80000095787808 */ /* 0x000fe20001000000 */
[----:B------:R-:W-:Y:S01]  /*25b0*/  MUFU.EX2 R12, R12 ;  /* 0x0000000c000c7308 */ /* 0x000fe20000000800 */
[----:B------:R-:W-:Y:S01]  /*25c0*/  FSEL R138, R138, -INF , P1 ;  /* 0xff8000008a8a7808 */ /* 0x000fe20000800000 */
[----:B------:R-:W-:Y:S01]  /*25d0*/  FFMA.FTZ R129, R136, UR10, -R129 ;  /* 0x0000000a88817c23 */ /* 0x000fe20008010881 */
[----:B------:R-:W-:Y:S01]  /*25e0*/  FSEL R136, R151, -INF , P1 ;  /* 0xff80000097887808 */ /* 0x000fe20000800000 */
[----:B------:R-:W-:Y:S01]  /*25f0*/  VIADD R234, R225, 0x20c00 ;  /* 0x00020c00e1ea7836 */ /* 0x000fe20000000000 */
[----:B------:R-:W-:Y:S01]  /*2600*/  FSEL R135, R135, -INF , P1 ;  /* 0xff80000087877808 */ /* 0x000fe20000800000 */
[--C-:B-----5:R-:W-:Y:S01]  /*2610*/  FFMA.FTZ R120, R120, UR10, -R119.reuse ;  /* 0x0000000a78787c23 */ /* 0x120fe20008010877 */
[----:B------:R-:W-:Y:S01]  /*2620*/  FSEL R121, R142, -INF , P1 ;  /* 0xff8000008e797808 */ /* 0x000fe20000800000 */
[----:B------:R-:W-:Y:S01]  /*2630*/  FFMA.FTZ R119, R136, UR10, -R119 ;  /* 0x0000000a88777c23 */ /* 0x000fe20008010877 */
[----:B------:R-:W-:Y:S01]  /*2640*/  FSEL R125, R146, -INF , P1 ;  /* 0xff800000927d7808 */ /* 0x000fe20000800000 */
[--C-:B------:R-:W-:Y:S01]  /*2650*/  FFMA.FTZ R126, R126, UR10, -R123.reuse ;  /* 0x0000000a7e7e7c23 */ /* 0x100fe2000801087b */
[----:B------:R-:W-:Y:S01]  /*2660*/  FFMA.FTZ R123, R138, UR10, -R123 ;  /* 0x0000000a8a7b7c23 */ /* 0x000fe2000801087b */
[----:B------:R-:W-:Y:S01]  /*2670*/  FFMA.FTZ R122, R135, UR10, -R122 ;  /* 0x0000000a877a7c23 */ /* 0x000fe2000801087a */
[----:B------:R-:W-:Y:S01]  /*2680*/  FFMA.FTZ R124, R121, UR10, -R124 ;  /* 0x0000000a797c7c23 */ /* 0x000fe2000801087c */
[----:B------:R-:W-:Y:S01]  /*2690*/  FSEL R135, R144, -INF , P2 ;  /* 0xff80000090877808 */ /* 0x000fe20001000000 */
[----:B------:R-:W1:Y:S01]  /*26a0*/  SHFL.IDX PT, R121, R216, R228, 0x1f ;  /* 0x00001fe4d8797589 */ /* 0x000e6200000e0000 */
[----:B------:R-:W-:Y:S01]  /*26b0*/  FSEL R148, R148, -INF , P2 ;  /* 0xff80000094947808 */ /* 0x000fe20001000000 */
[----:B------:R-:W-:Y:S01]  /*26c0*/  MUFU.EX2 R22, R22 ;  /* 0x0000001600167308 */ /* 0x000fe20000000800 */
[----:B------:R-:W-:Y:S01]  /*26d0*/  FSEL R150, R150, -INF , P1 ;  /* 0xff80000096967808 */ /* 0x000fe20000800000 */
[--C-:B------:R-:W-:Y:S01]  /*26e0*/  FFMA.FTZ R135, R135, UR10, -R134.reuse ;  /* 0x0000000a87877c23 */ /* 0x100fe20008010886 */
[----:B------:R-:W-:-:S05]  /*26f0*/  FFMA.FTZ R134, R125, UR10, -R134 ;  /* 0x0000000a7d867c23 */ /* 0x000fca0008010886 */
[----:B------:R-:W-:Y:S08]  /*2700*/  MUFU.EX2 R88, R88 ;  /* 0x0000005800587308 */ /* 0x000ff00000000800 */
[----:B------:R-:W2:Y:S01]  /*2710*/  MUFU.EX2 R14, R14 ;  /* 0x0000000e000e7308 */ /* 0x000ea20000000800 */
[--C-:B-1----:R-:W-:Y:S01]  /*2720*/  FFMA.FTZ R125, R148, UR10, -R121.reuse ;  /* 0x0000000a947d7c23 */ /* 0x102fe20008010879 */
[----:B------:R-:W-:-:S06]  /*2730*/  FFMA.FTZ R121, R150, UR10, -R121 ;  /* 0x0000000a96797c23 */ /* 0x000fcc0008010879 */
[----:B------:R-:W-:Y:S08]  /*2740*/  MUFU.EX2 R17, R17 ;  /* 0x0000001100117308 */ /* 0x000ff00000000800 */
[----:B------:R-:W1:Y:S08]  /*2750*/  MUFU.EX2 R89, R89 ;  /* 0x0000005900597308 */ /* 0x000e700000000800 */
[----:B------:R-:W-:Y:S08]  /*2760*/  MUFU.EX2 R90, R90 ;  /* 0x0000005a005a7308 */ /* 0x000ff00000000800 */
[----:B------:R-:W3:Y:S08]  /*2770*/  MUFU.EX2 R91, R91 ;  /* 0x0000005b005b7308 */ /* 0x000ef00000000800 */
[----:B------:R-:W4:Y:S08]  /*2780*/  MUFU.EX2 R92, R92 ;  /* 0x0000005c005c7308 */ /* 0x000f300000000800 */
[----:B------:R-:W5:Y:S08]  /*2790*/  MUFU.EX2 R110, R110 ;  /* 0x0000006e006e7308 */ /* 0x000f700000000800 */
[----:B------:R-:W5:Y:S08]  /*27a0*/  MUFU.EX2 R109, R109 ;  /* 0x0000006d006d7308 */ /* 0x000f700000000800 */
[----:B------:R-:W-:Y:S08]  /*27b0*/  MUFU.EX2 R111, R111 ;  /* 0x0000006f006f7308 */ /* 0x000ff00000000800 */
[----:B------:R-:W-:Y:S01]  /*27c0*/  MUFU.EX2 R112, R112 ;  /* 0x0000007000707308 */ /* 0x000fe20000000800 */
[----:B------:R-:W-:-:S02]  /*27d0*/  WARPGROUP.DEPBAR.LE gsb0, 0x0 ;  /* 0x00008000000079c5 */ /* 0x000fc40000010000 */
[----:B------:R-:W-:-:S05]  /*27e0*/  WARPGROUP.ARRIVE ;  /* 0x00000000000079c5 */ /* 0x000fca0000000000 */
[----:B------:R-:W-:Y:S01]  /*27f0*/  MUFU.EX2 R113, R113 ;  /* 0x0000007100717308 */ /* 0x000fe20000000800 */
[----:B------:R-:W-:Y:S01]  /*2800*/  HGMMA.64x128x16.F32.BF16 R24, gdesc[UR4], R24, gsb0 ;  /* 0x01e00000041879f0 */ /* 0x000fe20008001818 */
[----:B------:R-:W-:Y:S02]  /*2810*/  UIADD3 UR6, UR8, 0x6, URZ ;  /* 0x0000000608067890 */ /* 0x000fe4000fffe03f */
[----:B------:R-:W-:Y:S01]  /*2820*/  UIADD3 UR4, UR9, 0x6, URZ ;  /* 0x0000000609047890 */ /* 0x000fe2000fffe03f */
[----:B------:R-:W-:Y:S01]  /*2830*/  UMOV UR7, 0x40000040 ;  /* 0x4000004000077882 */ /* 0x000fe20000000000 */
[----:B------:R-:W-:Y:S02]  /*2840*/  UMOV UR5, 0x40000040 ;  /* 0x4000004000057882 */ /* 0x000fe40000000000 */
[----:B------:R-:W-:Y:S08]  /*2850*/  MUFU.EX2 R116, R116 ;  /* 0x0000007400747308 */ /* 0x000ff00000000800 */
[----:B------:R-:W5:Y:S08]  /*2860*/  MUFU.EX2 R19, R19 ;  /* 0x0000001300137308 */ /* 0x000f700000000800 */
        /* <DEDUP_REMOVED lines=14> */
[----:B------:R-:W-:-:S02]  /*2950*/  WARPGROUP.DEPBAR.LE gsb0, 0x0 ;  /* 0x00008000000079c5 */ /* 0x000fc40000010000 */
[----:B------:R-:W-:-:S05]  /*2960*/  WARPGROUP.ARRIVE ;  /* 0x00000000000079c5 */ /* 0x000fca0000000000 */
[----:B------:R-:W-:Y:S01]  /*2970*/  MUFU.EX2 R102, R102 ;  /* 0x0000006600667308 */ /* 0x000fe20000000800 */
[----:B------:R-:W-:Y:S01]  /*2980*/  HGMMA.64x128x16.F32.BF16 R24, gdesc[UR4], R24, gsb0 ;  /* 0x01e00000041879f0 */ /* 0x000fe20008001818 */
[----:B------:R-:W-:Y:S01]  /*2990*/  R2UR UR4, R218 ;  /* 0x00000000da0472ca */ /* 0x000fe200000e0000 */
[----:B------:R-:W-:-:S05]  /*29a0*/  UMOV UR7, 0x40000040 ;  /* 0x4000004000077882 */ /* 0x000fca0000000000 */
[----:B------:R-:W-:Y:S01]  /*29b0*/  MUFU.EX2 R101, R101 ;  /* 0x0000006500657308 */ /* 0x000fe20000000800 */
[----:B------:R-:W-:-:S07]  /*29c0*/  R2UR UR5, R225 ;  /* 0x00000000e10572ca */ /* 0x000fce00000e0000 */
[----:B------:R-:W-:Y:S01]  /*29d0*/  MUFU.EX2 R103, R103 ;  /* 0x0000006700677308 */ /* 0x000fe20000000800 */
[----:B------:R-:W-:-:S05]  /*29e0*/  UMOV UR6, UR4 ;  /* 0x0000000400067c82 */ /* 0x000fca0008000000 */
[----:B------:R-:W-:Y:S02]  /*29f0*/  USHF.R.U32.HI UR5, URZ, 0x4, UR5 ;  /* 0x000000043f057899 */ /* 0x000fe40008011605 */
[----:B------:R-:W-:Y:S02]  /*2a00*/  MUFU.EX2 R104, R104 ;  /* 0x0000006800687308 */ /* 0x000fe40000000800 */
[----:B------:R-:W-:-:S03]  /*2a10*/  ULOP3.LUT UR9, UR5, 0x3fff, URZ, 0xc0, !UPT ;  /* 0x00003fff05097892 */ /* 0x000fc6000f8ec03f */
[----:B------:R-:W-:-:S03]  /*2a20*/  UMOV UR5, 0x40000040 ;  /* 0x4000004000057882 */ /* 0x000fc60000000000 */
        /* <DEDUP_REMOVED lines=11> */
[----:B------:R-:W2:Y:S04]  /*2ae0*/  LDS R217, [R217+0x400] ;  /* 0x00040000d9d97984 */ /* 0x000ea80000000800 */
[----:B------:R-:W-:Y:S04]  /*2af0*/  LDS R221, [R221+0x400] ;  /* 0x00040000dddd7984 */ /* 0x000fe80000000800 */
[----:B------:R-:W-:Y:S04]  /*2b00*/  LDS R220, [R220+0x400] ;  /* 0x00040000dcdc7984 */ /* 0x000fe80000000800 */
[----:B------:R-:W-:Y:S04]  /*2b10*/  LDS R219, [R219+0x400] ;  /* 0x00040000dbdb7984 */ /* 0x000fe80000000800 */
[----:B--2---:R-:W2:Y:S04]  /*2b20*/  SHFL.IDX PT, R137, R217, R233, 0x1f ;  /* 0x00001fe9d9897589 */ /* 0x004ea800000e0000 */
[----:B------:R-:W1:Y:S04]  /*2b30*/  SHFL.IDX PT, R141, R217, R232, 0x1f ;  /* 0x00001fe8d98d7589 */ /* 0x000e6800000e0000 */
[----:B------:R-:W3:Y:S04]  /*2b40*/  SHFL.IDX PT, R143, R217, R229, 0x1f ;  /* 0x00001fe5d98f7589 */ /* 0x000ee800000e0000 */
[----:B------:R-:W4:Y:S04]  /*2b50*/  SHFL.IDX PT, R139, R217, R231, 0x1f ;  /* 0x00001fe7d98b7589 */ /* 0x000f2800000e0000 */
[----:B------:R-:W5:Y:S04]  /*2b60*/  SHFL.IDX PT, R140, R217, R230, 0x1f ;  /* 0x00001fe6d98c7589 */ /* 0x000f6800000e0000 */
[----:B------:R-:W5:Y:S01]  /*2b70*/  SHFL.IDX PT, R145, R217, R228, 0x1f ;  /* 0x00001fe4d9917589 */ /* 0x000f6200000e0000 */
[--C-:B--2---:R-:W-:Y:S01]  /*2b80*/  FADD.FTZ R136, R25, -R137.reuse ;  /* 0x8000008919887221 */ /* 0x104fe20000010000 */
[----:B------:R-:W-:-:S02]  /*2b90*/  FADD.FTZ R137, R27, -R137 ;  /* 0x800000891b897221 */ /* 0x000fc40000010000 */
[----:B------:R-:W2:Y:S01]  /*2ba0*/  SHFL.IDX PT, R147, R217, R2, 0x1f ;  /* 0x00001f02d9937589 */ /* 0x000ea200000e0000 */
[--C-:B-1----:R-:W-:Y:S01]  /*2bb0*/  FADD.FTZ R138, R28, -R141.reuse ;  /* 0x8000008d1c8a7221 */ /* 0x102fe20000010000 */
[----:B------:R-:W-:Y:S02]  /*2bc0*/  FADD.FTZ R25, R30, -R141 ;  /* 0x8000008d1e197221 */ /* 0x000fe40000010000 */
[----:B------:R-:W1:Y:S01]  /*2bd0*/  SHFL.IDX PT, R217, R217, R227, 0x1f ;  /* 0x00001fe3d9d97589 */ /* 0x000e6200000e0000 */
[----:B------:R-:W-:Y:S01]  /*2be0*/  MUFU.EX2 R30, R126 ;  /* 0x0000007e001e7308 */ /* 0x000fe20000000800 */
[--C-:B---3--:R-:W-:Y:S01]  /*2bf0*/  FADD.FTZ R141, R33, -R143.reuse ;  /* 0x8000008f218d7221 */ /* 0x108fe20000010000 */
[----:B------:R-:W-:Y:S01]  /*2c00*/  FADD.FTZ R143, R35, -R143 ;  /* 0x8000008f238f7221 */ /* 0x000fe20000010000 */
[----:B------:R-:W3:Y:S01]  /*2c10*/  SHFL.IDX PT, R33, R221, R230, 0x1f ;  /* 0x00001fe6dd217589 */ /* 0x000ee200000e0000 */
[----:B------:R-:W-:Y:S01]  /*2c20*/  FMUL.FTZ R25, R14, R25 ;  /* 0x000000190e197220 */ /* 0x000fe20000410000 */
[--C-:B----4-:R-:W-:Y:S01]  /*2c30*/  FADD.FTZ R142, R29, -R139.reuse ;  /* 0x8000008b1d8e7221 */ /* 0x110fe20000010000 */
[----:B------:R-:W-:Y:S01]  /*2c40*/  FADD.FTZ R27, R31, -R139 ;  /* 0x8000008b1f1b7221 */ /* 0x000fe20000010000 */
[----:B------:R-:W4:Y:S01]  /*2c50*/  SHFL.IDX PT, R146, R221, R2, 0x1f ;  /* 0x00001f02dd927589 */ /* 0x000f2200000e0000 */
[----:B------:R2:W-:Y:S01]  /*2c60*/  MUFU.EX2 R29, R122 ;  /* 0x0000007a001d7308 */ /* 0x0005e20000000800 */
[--C-:B-----5:R-:W-:Y:S01]  /*2c70*/  FADD.FTZ R139, R32, -R140.reuse ;  /* 0x8000008c208b7221 */ /* 0x120fe20000010000 */
[----:B------:R-:W-:Y:S01]  /*2c80*/  FADD.FTZ R140, R34, -R140 ;  /* 0x8000008c228c7221 */ /* 0x000fe20000010000 */
[----:B------:R-:W5:Y:S01]  /*2c90*/  SHFL.IDX PT, R32, R221, R233, 0x1f ;  /* 0x00001fe9dd207589 */ /* 0x000f6200000e0000 */
[----:B------:R-:W-:Y:S01]  /*2ca0*/  FMUL.FTZ R141, R18, R141 ;  /* 0x0000008d128d7220 */ /* 0x000fe20000410000 */
[--C-:B------:R-:W-:Y:S01]  /*2cb0*/  FADD.FTZ R144, R36, -R145.reuse ;  /* 0x8000009124907221 */ /* 0x100fe20000010000 */
[----:B------:R-:W-:Y:S01]  /*2cc0*/  FADD.FTZ R38, R38, -R145 ;  /* 0x8000009126267221 */ /* 0x000fe20000010000 */
[----:B------:R-:W5:Y:S01]  /*2cd0*/  SHFL.IDX PT, R34, R221, R228, 0x1f ;  /* 0x00001fe4dd227589 */ /* 0x000f6200000e0000 */
[----:B------:R-:W-:Y:S02]  /*2ce0*/  MUFU.EX2 R31, R123 ;  /* 0x0000007b001f7308 */ /* 0x000fe40000000800 */
[----:B------:R-:W-:Y:S01]  /*2cf0*/  FMUL.FTZ R38, R22, R38 ;  /* 0x0000002616267220 */ /* 0x000fe20000410000 */
[----:B--2---:R-:W2:Y:S01]  /*2d00*/  SHFL.IDX PT, R122, R221, R232, 0x1f ;  /* 0x00001fe8dd7a7589 */ /* 0x004ea200000e0000 */
[--C-:B------:R-:W-:Y:S01]  /*2d10*/  FADD.FTZ R24, R24, -R147.reuse ;  /* 0x8000009318187221 */ /* 0x100fe20000010000 */
[----:B------:R-:W-:-:S02]  /*2d20*/  FADD.FTZ R26, R26, -R147 ;  /* 0x800000931a1a7221 */ /* 0x000fc40000010000 */
[----:B------:R-:W2:Y:S01]  /*2d30*/  SHFL.IDX PT, R35, R221, R229, 0x1f ;  /* 0x00001fe5dd237589 */ /* 0x000ea200000e0000 */
[--C-:B-1----:R-:W-:Y:S01]  /*2d40*/  FADD.FTZ R37, R37, -R217.reuse ;  /* 0x800000d925257221 */ /* 0x102fe20000010000 */
[----:B------:R-:W-:Y:S01]  /*2d50*/  FADD.FTZ R39, R39, -R217 ;  /* 0x800000d927277221 */ /* 0x000fe20000010000 */
[----:B------:R-:W1:Y:S01]  /*2d60*/  MUFU.EX2 R28, R222 ;  /* 0x000000de001c7308 */ /* 0x000e620000000800 */
        /* <DEDUP_REMOVED lines=15> */
[----:B------:R5:W-:Y:S01]  /*2e60*/  MUFU.EX2 R34, R128 ;  /* 0x0000008000227308 */ /* 0x000be20000000800 */
[--C-:B--2---:R-:W-:Y:S01]  /*2e70*/  FADD.FTZ R44, R44, -R122.reuse ;  /* 0x8000007a2c2c7221 */ /* 0x104fe20000010000 */
[----:B------:R-:W-:Y:S01]  /*2e80*/  FADD.FTZ R46, R46, -R122 ;  /* 0x8000007a2e2e7221 */ /* 0x000fe20000010000 */
[----:B-1----:R-:W-:Y:S01]  /*2e90*/  SHFL.IDX PT, R131, R220, R227, 0x1f ;  /* 0x00001fe3dc837589 */ /* 0x002fe200000e0000 */
[----:B------:R-:W-:Y:S01]  /*2ea0*/  FMUL.FTZ R40, R89, R40 ;  /* 0x0000002859287220 */ /* 0x000fe20000410000 */
[--C-:B------:R-:W-:Y:S01]  /*2eb0*/  FADD.FTZ R49, R49, -R35.reuse ;  /* 0x8000002331317221 */ /* 0x100fe20000010000 */
[----:B------:R-:W-:Y:S01]  /*2ec0*/  FADD.FTZ R51, R51, -R35 ;  /* 0x8000002333337221 */ /* 0x000fe20000010000 */
[----:B------:R-:W1:Y:S01]  /*2ed0*/  SHFL.IDX PT, R122, R219, R229, 0x1f ;  /* 0x00001fe5db7a7589 */ /* 0x000e6200000e0000 */
[----:B------:R2:W2:Y:S01]  /*2ee0*/  MUFU.EX2 R32, R132 ;  /* 0x0000008400207308 */ /* 0x0004a20000000800 */
[----:B------:R-:W-:Y:S01]  /*2ef0*/  FMUL.FTZ R41, R91, R41 ;  /* 0x000000295b297220 */ /* 0x000fe20000410000 */
[----:B------:R-:W-:Y:S01]  /*2f00*/  FMUL.FTZ R42, R90, R42 ;  /* 0x0000002a5a2a7220 */ /* 0x000fe20000410000 */
[----:B------:R-:W2:Y:S01]  /*2f10*/  SHFL.IDX PT, R151, R219, R231, 0x1f ;  /* 0x00001fe7db977589 */ /* 0x000ea200000e0000 */
[--C-:B---3--:R-:W-:Y:S01]  /*2f20*/  FADD.FTZ R60, R60, -R216.reuse ;  /* 0x800000d83c3c7221 */ /* 0x108fe20000010000 */
[----:B------:R-:W-:Y:S01]  /*2f30*/  FADD.FTZ R62, R62, -R216 ;  /* 0x800000d83e3e7221 */ /* 0x000fe20000010000 */
[----:B------:R-:W-:Y:S01]  /*2f40*/  FMUL.FTZ R43, R92, R43 ;  /* 0x0000002b5c2b7220 */ /* 0x000fe20000410000 */
[----:B------:R-:W3:Y:S01]  /*2f50*/  SHFL.IDX PT, R148, R219, R230, 0x1f ;  /* 0x00001fe6db947589 */ /* 0x000ee200000e0000 */
[----:B------:R3:W3:Y:S01]  /*2f60*/  MUFU.EX2 R35, R124 ;  /* 0x0000007c00237308 */ /* 0x0006e20000000800 */
[--C-:B----4-:R-:W-:Y:S01]  /*2f70*/  FADD.FTZ R216, R81, -R145.reuse ;  /* 0x8000009151d87221 */ /* 0x110fe20000010000 */
[----:B------:R-:W-:Y:S01]  /*2f80*/  FADD.FTZ R145, R83, -R145 ;  /* 0x8000009153917221 */ /* 0x000fe20000010000 */
[----:B------:R-:W4:Y:S01]  /*2f90*/  SHFL.IDX PT, R126, R219, R228, 0x1f ;  /* 0x00001fe4db7e7589 */ /* 0x000f2200000e0000 */
[--C-:B-----5:R-:W-:Y:S01]  /*2fa0*/  FADD.FTZ R45, R45, -R36.reuse ;  /* 0x800000242d2d7221 */ /* 0x120fe20000010000 */
[----:B------:R-:W-:Y:S01]  /*2fb0*/  FADD.FTZ R47, R47, -R36 ;  /* 0x800000242f2f7221 */ /* 0x000fe20000010000 */
[----:B------:R-:W-:Y:S01]  /*2fc0*/  F2FP.BF16.F32.PACK_AB R83, R39, R38 ;  /* 0x000000262753723e */ /* 0x000fe200000010ff */
[----:B------:R-:W5:Y:S01]  /*2fd0*/  SHFL.IDX PT, R123, R219, R227, 0x1f ;  /* 0x00001fe3db7b7589 */ /* 0x000f6200000e0000 */
[----:B------:R5:W5:Y:S01]  /*2fe0*/  MUFU.EX2 R36, R130 ;  /* 0x0000008200247308 */ /* 0x000b620000000800 */
[--C-:B------:R-:W-:Y:S01]  /*2ff0*/  FADD.FTZ R57, R57, -R218.reuse ;  /* 0x800000da39397221 */ /* 0x100fe20000010000 */
[----:B------:R-:W-:Y:S01]  /*3000*/  FADD.FTZ R59, R59, -R218 ;  /* 0x800000da3b3b7221 */ /* 0x000fe20000010000 */
[----:B------:R-:W5:Y:S01]  /*3010*/  SHFL.IDX PT, R149, R220, R228, 0x1f ;  /* 0x00001fe4dc957589 */ /* 0x000f6200000e0000 */
[----:B------:R-:W-:Y:S01]  /*3020*/  FMUL.FTZ R60, R110, R60 ;  /* 0x0000003c6e3c7220 */ /* 0x000fe20000410000 */
[----:B------:R-:W-:Y:S01]  /*3030*/  FMUL.FTZ R62, R109, R62 ;  /* 0x0000003e6d3e7220 */ /* 0x000fe20000410000 */
[----:B------:R-:W-:Y:S01]  /*3040*/  FMUL.FTZ R81, R19, R140 ;  /* 0x0000008c13517220 */ /* 0x000fe20000410000 */
[----:B------:R3:W5:Y:S01]  /*3050*/  SHFL.IDX PT, R217, R219, R2, 0x1f ;  /* 0x00001f02dbd97589 */ /* 0x00076200000e0000 */
[--C-:B-1----:R-:W-:Y:S01]  /*3060*/  FADD.FTZ R65, R65, -R122.reuse ;  /* 0x8000007a41417221 */ /* 0x102fe20000010000 */
[----:B------:R-:W-:Y:S01]  /*3070*/  FADD.FTZ R122, R67, -R122 ;  /* 0x8000007a437a7221 */ /* 0x000fe20000010000 */
[----:B------:R-:W1:Y:S01]  /*3080*/  MUFU.EX2 R38, R119 ;  /* 0x0000007700267308 */ /* 0x000e620000000800 */
[----:B------:R-:W1:Y:S01]  /*3090*/  SHFL.IDX PT, R150, R220, R232, 0x1f ;  /* 0x00001fe8dc967589 */ /* 0x000e6200000e0000 */
[--C-:B--2---:R-:W-:Y:S01]  /*30a0*/  FADD.FTZ R61, R61, -R151.reuse ;  /* 0x800000973d3d7221 */ /* 0x104fe20000010000 */
[----:B------:R-:W-:Y:S01]  /*30b0*/  FADD.FTZ R63, R63, -R151 ;  /* 0x800000973f3f7221 */ /* 0x000fe20000010000 */
[----:B------:R-:W-:Y:S01]  /*30c0*/  FMUL.FTZ R37, R23, R37 ;  /* 0x0000002517257220 */ /* 0x000fe20000410000 */
[----:B------:R-:W2:Y:S01]  /*30d0*/  SHFL.IDX PT, R146, R220, R233, 0x1f ;  /* 0x00001fe9dc927589 */ /* 0x000ea200000e0000 */
[----:B---3--:R-:W-:Y:S01]  /*30e0*/  FADD.FTZ R64, R64, -R148 ;  /* 0x8000009440407221 */ /* 0x008fe20000010000 */
[--C-:B------:R-:W-:Y:S01]  /*30f0*/  FADD.FTZ R219, R85, -R131.reuse ;  /* 0x8000008355db7221 */ /* 0x100fe20000010000 */
[----:B------:R-:W-:Y:S01]  /*3100*/  FMUL.FTZ R85, R12, R137 ;  /* 0x000000890c557220 */ /* 0x000fe20000410000 */
[----:B------:R-:W3:Y:S01]  /*3110*/  SHFL.IDX PT, R147, R220, R231, 0x1f ;  /* 0x00001fe7dc937589 */ /* 0x000ee200000e0000 */
[----:B----4-:R-:W-:Y:S01]  /*3120*/  FADD.FTZ R67, R70, -R126 ;  /* 0x8000007e46437221 */ /* 0x010fe20000010000 */
[----:B------:R-:W-:Y:S01]  /*3130*/  FADD.FTZ R131, R87, -R131 ;  /* 0x8000008357837221 */ /* 0x000fe20000010000 */
[----:B------:R-:W-:Y:S01]  /*3140*/  FADD.FTZ R66, R66, -R148 ;  /* 0x8000009442427221 */ /* 0x000fe20000010000 */
[----:B------:R-:W4:Y:S01]  /*3150*/  SHFL.IDX PT, R128, R220, R2, 0x1f ;  /* 0x00001f02dc807589 */ /* 0x000f2200000e0000 */
[----:B------:R-:W-:Y:S01]  /*3160*/  F2FP.BF16.F32.PACK_AB R85, R85, R26 ;  /* 0x0000001a5555723e */ /* 0x000fe200000010ff */
[----:B------:R-:W-:Y:S01]  /*3170*/  FMUL.FTZ R26, R17, R27 ;  /* 0x0000001b111a7220 */ /* 0x000fe20000410000 */
[----:B-----5:R-:W-:Y:S01]  /*3180*/  FADD.FTZ R70, R69, -R123 ;  /* 0x8000007b45467221 */ /* 0x020fe20000010000 */
[----:B------:R-:W5:Y:S01]  /*3190*/  SHFL.IDX PT, R221, R221, R227, 0x1f ;  /* 0x00001fe3dddd7589 */ /* 0x000f6200000e0000 */
[----:B------:R-:W-:Y:S01]  /*31a0*/  FADD.FTZ R218, R84, -R149 ;  /* 0x8000009554da7221 */ /* 0x000fe20000010000 */
[----:B------:R-:W-:Y:S01]  /*31b0*/  FADD.FTZ R123, R71, -R123 ;  /* 0x8000007b477b7221 */ /* 0x000fe20000010000 */
[----:B------:R-:W-:Y:S01]  /*31c0*/  FADD.FTZ R149, R86, -R149 ;  /* 0x8000009556957221 */ /* 0x000fe20000010000 */
[----:B------:R-:W5:Y:S01]  /*31d0*/  SHFL.IDX PT, R132, R220, R230, 0x1f ;  /* 0x00001fe6dc847589 */ /* 0x000f6200000e0000 */
[----:B------:R-:W-:Y:S01]  /*31e0*/  FMUL.FTZ R86, R13, R138 ;  /* 0x0000008a0d567220 */ /* 0x000fe20000410000 */
[----:B------:R-:W-:Y:S01]  /*31f0*/  FMUL.FTZ R71, R15, R142 ;  /* 0x0000008e0f477220 */ /* 0x000fe20000410000 */
[----:B------:R-:W-:Y:S01]  /*3200*/  F2FP.BF16.F32.PACK_AB R87, R26, R25 ;  /* 0x000000191a57723e */ /* 0x000fe200000010ff */
[----:B------:R-:W-:Y:S01]  /*3210*/  FMUL.FTZ R61, R111, R61 ;  /* 0x0000003d6f3d7220 */ /* 0x000fe20000410000 */
[----:B------:R-:W-:Y:S01]  /*3220*/  FMUL.FTZ R63, R112, R63 ;  /* 0x0000003f703f7220 */ /* 0x000fe20000410000 */
[----:B------:R-:W-:Y:S01]  /*3230*/  FMUL.FTZ R64, R113, R64 ;  /* 0x0000004071407220 */ /* 0x000fe20000410000 */
[----:B------:R-:W-:Y:S01]  /*3240*/  FMUL.FTZ R25, R116, R65 ;  /* 0x0000004174197220 */ /* 0x000fe20000410000 */
[--C-:B------:R-:W-:Y:S01]  /*3250*/  FADD.FTZ R56, R56, -R217.reuse ;  /* 0x800000d938387221 */ /* 0x100fe20000010000 */
[----:B------:R-:W-:Y:S01]  /*3260*/  FADD.FTZ R58, R58, -R217 ;  /* 0x800000d93a3a7221 */ /* 0x000fe20000010000 */
[----:B------:R-:W-:Y:S01]  /*3270*/  FADD.FTZ R124, R68, -R126 ;  /* 0x8000007e447c7221 */ /* 0x000fe20000010000 */
[----:B-1----:R-:W-:Y:S01]  /*3280*/  FADD.FTZ R148, R76, -R150 ;  /* 0x800000964c947221 */ /* 0x002fe20000010000 */
[----:B--2---:R-:W-:Y:S01]  /*3290*/  FADD.FTZ R130, R73, -R146 ;  /* 0x8000009249827221 */ /* 0x004fe20000010000 */
[----:B------:R-:W-:Y:S01]  /*32a0*/  FADD.FTZ R150, R78, -R150 ;  /* 0x800000964e967221 */ /* 0x000fe20000010000 */
[--C-:B---3--:R-:W-:Y:S01]  /*32b0*/  FADD.FTZ R217, R79, -R147.reuse ;  /* 0x800000934fd97221 */ /* 0x108fe20000010000 */
[----:B------:R-:W-:Y:S01]  /*32c0*/  FADD.FTZ R151, R77, -R147 ;  /* 0x800000934d977221 */ /* 0x000fe20000010000 */
[----:B----4-:R-:W-:Y:S01]  /*32d0*/  FADD.FTZ R126, R72, -R128 ;  /* 0x80000080487e7221 */ /* 0x010fe20000010000 */
[----:B------:R-:W-:Y:S01]  /*32e0*/  F2FP.BF16.F32.PACK_AB R86, R71, R86 ;  /* 0x000000564756723e */ /* 0x000fe200000010ff */
[----:B------:R-:W-:Y:S01]  /*32f0*/  FMUL.FTZ R27, R28, R70 ;  /* 0x000000461c1b7220 */ /* 0x000fe20000410000 */
[----:B------:R-:W-:Y:S01]  /*3300*/  FMUL.FTZ R84, R223, R24 ;  /* 0x00000018df547220 */ /* 0x000fe20000410000 */
[--C-:B-----5:R-:W-:Y:S01]  /*3310*/  FADD.FTZ R53, R53, -R221.reuse ;  /* 0x800000dd35357221 */ /* 0x120fe20000010000 */
[----:B------:R-:W-:Y:S01]  /*3320*/  FADD.FTZ R55, R55, -R221 ;  /* 0x800000dd37377221 */ /* 0x000fe20000010000 */
[----:B------:R-:W-:Y:S01]  /*3330*/  FMUL.FTZ R69, R224, R136 ;  /* 0x00000088e0457220 */ /* 0x000fe20000410000 */
[----:B------:R-:W-:Y:S01]  /*3340*/  FMUL.FTZ R68, R20, R143 ;  /* 0x0000008f14447220 */ /* 0x000fe20000410000 */
[--C-:B------:R-:W-:Y:S01]  /*3350*/  FADD.FTZ R147, R80, -R132.reuse ;  /* 0x8000008450937221 */ /* 0x100fe20000010000 */
[----:B------:R-:W-:Y:S01]  /*3360*/  FADD.FTZ R132, R82, -R132 ;  /* 0x8000008452847221 */ /* 0x000fe20000010000 */
        /* <DEDUP_REMOVED lines=17> */
[----:B------:R-:W-:-:S02]  /*3480*/  IMAD R42, R7, 0x4000, R236 ;  /* 0x00004000072a7824 */ /* 0x000fc400078e02ec */
        /* <DEDUP_REMOVED lines=19> */
[----:B------:R-:W-:Y:S01]  /*35c0*/  IMAD R42, R42, 0x2, R225 ;  /* 0x000000022a2a7824 */ /* 0x000fe200078e02e1 */
        /* <DEDUP_REMOVED lines=22> */
[----:B------:R-:W-:Y:S01]  /*3730*/  STSM.16.MT88.4 [R42+0x20c00], R84 ;  /* 0x020c00542a007844 */ /* 0x000fe20000004200 */
[----:B------:R-:W-:-:S02]  /*3740*/  F2FP.BF16.F32.PACK_AB R73, R51, R50 ;  /* 0x000000323349723e */ /* 0x000fc400000010ff */
[----:B------:R-:W-:Y:S01]  /*3750*/  F2FP.BF16.F32.PACK_AB R74, R53, R52 ;  /* 0x00000034354a723e */ /* 0x000fe200000010ff */
[----:B------:R-:W-:Y:S01]  /*3760*/  STSM.16.MT88.4 [R42+0x21400], R80 ;  /* 0x021400502a007844 */ /* 0x000fe20000004200 */
        /* <DEDUP_REMOVED lines=15> */
[----:B------:R-:W-:Y:S01]  /*3860*/  F2FP.BF16.F32.PACK_AB R25, R12, R11 ;  /* 0x0000000b0c19723e */ /* 0x000fe200000010ff */
[----:B------:R-:W-:Y:S01]  /*3870*/  IMAD R11, R0, 0x2000, R234 ;  /* 0x00002000000b7824 */ /* 0x000fe200078e02ea */
[----:B------:R-:W-:Y:S01]  /*3880*/  F2FP.BF16.F32.PACK_AB R26, R15, R13 ;  /* 0x0000000d0f1a723e */ /* 0x000fe200000010ff */
[----:B------:R1:W-:Y:S01]  /*3890*/  STSM.16.MT88.4 [R42+0x24400], R56 ;  /* 0x024400382a007844 */ /* 0x0003e20000004200 */
[----:B------:R-:W-:-:S02]  /*38a0*/  F2FP.BF16.F32.PACK_AB R27, R17, R14 ;  /* 0x0000000e111b723e */ /* 0x000fc400000010ff */
[----:B------:R-:W-:Y:S02]  /*38b0*/  F2FP.BF16.F32.PACK_AB R32, R32, R30 ;  /* 0x0000001e2020723e */ /* 0x000fe400000010ff */
[----:B------:R-:W-:Y:S01]  /*38c0*/  WARPGROUP.ARRIVE ;  /* 0x00000000000079c5 */ /* 0x000fe20000000000 */
[----:B------:R-:W-:Y:S02]  /*38d0*/  F2FP.BF16.F32.PACK_AB R33, R33, R31 ;  /* 0x0000001f2121723e */ /* 0x000fe400000010ff */
[----:B------:R-:W-:Y:S02]  /*38e0*/  F2FP.BF16.F32.PACK_AB R34, R36, R34 ;  /* 0x000000222422723e */ /* 0x000fe400000010ff */
[----:B------:R-:W-:Y:S01]  /*38f0*/  F2FP.BF16.F32.PACK_AB R35, R127, R35 ;  /* 0x000000237f23723e */ /* 0x000fe200000010ff */
[----:B------:R-:W-:Y:S01]  /*3900*/  HGMMA.64x64x16.F32.BF16 R152, R24, gdesc[UR4].tnspB, R152, gsb0 ;  /* 0x40e0000418987df0 */ /* 0x000fe20008001898 */
[----:B------:R-:W-:Y:S01]  /*3910*/  UIADD3 UR6, UR4, 0x80, URZ ;  /* 0x0000008004067890 */ /* 0x000fe2000fffe03f */
[----:B------:R-:W-:Y:S01]  /*3920*/  F2FP.BF16.F32.PACK_AB R128, R133, R135 ;  /* 0x000000878580723e */ /* 0x000fe200000010ff */
[----:B------:R-:W-:Y:S01]  /*3930*/  UMOV UR7, 0x40000040 ;  /* 0x4000004000077882 */ /* 0x000fe20000000000 */
[----:B------:R-:W-:-:S02]  /*3940*/  F2FP.BF16.F32.PACK_AB R129, R129, R134 ;  /* 0x000000868181723e */ /* 0x000fc400000010ff */
[----:B------:R-:W-:Y:S02]  /*3950*/  F2FP.BF16.F32.PACK_AB R130, R120, R125 ;  /* 0x0000007d7882723e */ /* 0x000fe400000010ff */
[----:B------:R-:W-:Y:S02]  /*3960*/  F2FP.BF16.F32.PACK_AB R131, R38, R121 ;  /* 0x000000792683723e */ /* 0x000fe400000010ff */
[----:B------:R-:W-:-:S04]  /*3970*/  SHF.R.U32.HI R11, RZ, 0x4, R11 ;  /* 0x00000004ff0b7819 */ /* 0x000fc8000001160b */
[----:B------:R-:W-:-:S04]  /*3980*/  LOP3.LUT R11, R11, 0x3fff, RZ, 0xc0, !PT ;  /* 0x00003fff0b0b7812 */ /* 0x000fc800078ec0ff */
[----:B------:R-:W-:-:S05]  /*3990*/  LOP3.LUT R12, R11, 0x10000, RZ, 0xfc, !PT ;  /* 0x000100000b0c7812 */ /* 0x000fca00078efcff */
[----:B------:R-:W-:-:S05]  /*39a0*/  IMAD R12, R7, 0x800, R12 ;  /* 0x00000800070c7824 */ /* 0x000fca00078e020c */
[----:B------:R-:W-:Y:S01]  /*39b0*/  R2UR UR8, R12 ;  /* 0x000000000c0872ca */ /* 0x000fe200000e0000 */
        /* <DEDUP_REMOVED lines=51> */
[----:B------:R-:W-:Y:S01]  /*3cf0*/  UMOV UR4, UR8 ;  /* 0x0000000800047c82 */ /* 0x000fe20008000000 */
[----:B------:R-:W-:Y:S02]  /*3d00*/  WARPGROUP.DEPBAR.LE gsb0, 0x0 ;  /* 0x00008000000079c5 */ /* 0x000fe40000010000 */
[----:B------:R-:W-:-:S06]  /*3d10*/  WARPGROUP.ARRIVE ;  /* 0x00000000000079c5 */ /* 0x000fcc0000000000 */
[----:B------:R-:W-:Y:S01]  /*3d20*/  HGMMA.64x64x16.F32.BF16 R152, R128, gdesc[UR4].tnspB, R152, gsb0 ;  /* 0x40e0000480987df0 */ /* 0x000fe20008001898 */
[----:B------:R-:W-:Y:S01]  /*3d30*/  UMOV UR6, UR9 ;  /* 0x0000000900067c82 */ /* 0x000fe20008000000 */
[----:B------:R-:W-:Y:S01]  /*3d40*/  UMOV UR7, 0x40000040 ;  /* 0x4000004000077882 */ /* 0x000fe20000000000 */
        /* <DEDUP_REMOVED lines=58> */
.L_x_3705:
        /* <DEDUP_REMOVED lines=68> */
.L_x_3706:
[----:B------:R-:W-:Y:S02]  /*4530*/  VIADD R5, R5, 0x1 ;  /* 0x0000000105057836 */ /* 0x000fe40000000000 */
[----:B------:R-:W-:Y:S02]  /*4540*/  VIADD R9, R9, 0x30c20 ;  /* 0x00030c2009097836 */ /* 0x000fe40000000000 */
[----:B------:R-:W-:Y:S01]  /*4550*/  VIADD R7, R7, 0x1 ;  /* 0x0000000107077836 */ /* 0x000fe20000000000 */
[----:B------:R-:W-:Y:S02]  /*4560*/  ISETP.GE.AND P1, PT, R5, R235, PT ;  /* 0x000000eb0500720c */ /* 0x000fe40003f26270 */
[----:B------:R-:W-:Y:S02]  /*4570*/  PRMT R9, RZ, 0x654, R9 ;  /* 0x00000654ff097816 */ /* 0x000fe40000000009 */
[C---:B------:R-:W-:Y:S02]  /*4580*/  ISETP.NE.AND P0, PT, R7.reuse, 0x2, PT ;  /* 0x000000020700780c */ /* 0x040fe40003f05270 */
[----:B------:R2:W-:Y:S02]  /*4590*/  SYNCS.ARRIVE.TRANS64.RED.A1T0 RZ, [R9+URZ], RZ ;  /* 0x000000ff09ff79a7 */ /* 0x0005e4000810043f */
[----:B------:R-:W-:-:S02]  /*45a0*/  SEL R7, R7, RZ, P0 ;  /* 0x000000ff07077207 */ /* 0x000fc40000000000 */
[----:B--2---:R-:W-:-:S04]  /*45b0*/  SEL R9, RZ, 0x1, P0 ;  /* 0x00000001ff097807 */ /* 0x004fc80000000000 */
[----:B------:R-:W-:Y:S01]  /*45c0*/  LOP3.LUT R6, R6, R9, RZ, 0x3c, !PT ;  /* 0x0000000906067212 */ /* 0x000fe200078e3cff */
[----:B------:R-:W-:Y:S06]  /*45d0*/  @!P1 BRA `(.L_x_3707) ;  /* 0xffffffcc00b49947 */ /* 0x000fec000383ffff */
.L_x_3696:
        /* <DEDUP_REMOVED lines=42> */
[----:B--2---:R-:W-:Y:S02]  /*4880*/  IMAD.U32 R6, RZ, RZ, UR6 ;  /* 0x00000006ff067e24 */ /* 0x004fe4000f8e00ff */
[----:B------:R-:W-:Y:S02]  /*4890*/  IMAD.U32 R7, RZ, RZ, UR7 ;  /* 0x00000007ff077e24 */ /* 0x000fe4000f8e00ff */
[----:B-1----:R-:W-:-:S02]  /*48a0*/  IMAD.U32 R10, RZ, RZ, UR4 ;  /* 0x00000004ff0a7e24 */ /* 0x002fc4000f8e00ff */
[----:B------:R-:W-:Y:S02]  /*48b0*/  IMAD.U32 R11, RZ, RZ, UR5 ;  /* 0x00000005ff0b7e24 */ /* 0x000fe4000f8e00ff */
[----:B------:R-:W-:Y:S02]  /*48c0*/  IMAD.MOV.U32 R8, RZ, RZ, 0x70 ;  /* 0x00000070ff087424 */ /* 0x000fe400078e00ff */
[----:B------:R-:W-:Y:S02]  /*48d0*/  IMAD.MOV.U32 R12, RZ, RZ, 0x1 ;  /* 0x00000001ff0c7424 */ /* 0x000fe400078e00ff */
[----:B---3--:R-:W-:-:S07]  /*48e0*/  IMAD.MOV.U32 R13, RZ, RZ, RZ ;  /* 0x000000ffff0d7224 */ /* 0x008fce00078e00ff */
[----:B------:R-:W-:-:S07]  /*48f0*/  LEPC R20, `(.L_x_3708) ;  /* 0x000000001014794e */ /* 0x000fce0000000000 */
[----:B----4-:R-:W-:Y:S05]  /*4900*/  CALL.ABS.NOINC R2 ;  /* 0x0000000002007343 */ /* 0x010fea0003c00000 */
.L_x_3708:
        /* <DEDUP_REMOVED lines=10> */
[----:B-1----:R-:W-:Y:S02]  /*49b0*/  IMAD.U32 R10, RZ, RZ, UR6 ;  /* 0x00000006ff0a7e24 */ /* 0x002fe4000f8e00ff */
[----:B--2---:R-:W-:Y:S02]  /*49c0*/  IMAD.U32 R6, RZ, RZ, UR4 ;  /* 0x00000004ff067e24 */ /* 0x004fe4000f8e00ff */
[----:B------:R-:W-:-:S02]  /*49d0*/  IMAD.U32 R7, RZ, RZ, UR5 ;  /* 0x00000005ff077e24 */ /* 0x000fc4000f8e00ff */
[----:B------:R-:W-:Y:S02]  /*49e0*/  IMAD.U32 R11, RZ, RZ, UR7 ;  /* 0x00000007ff0b7e24 */ /* 0x000fe4000f8e00ff */
[----:B------:R-:W-:Y:S02]  /*49f0*/  IMAD.MOV.U32 R8, RZ, RZ, 0x70 ;  /* 0x00000070ff087424 */ /* 0x000fe400078e00ff */
[----:B------:R-:W-:Y:S02]  /*4a00*/  IMAD.MOV.U32 R12, RZ, RZ, 0x1 ;  /* 0x00000001ff0c7424 */ /* 0x000fe400078e00ff */
[----:B---3--:R-:W-:-:S07]  /*4a10*/  IMAD.MOV.U32 R13, RZ, RZ, RZ ;  /* 0x000000ffff0d7224 */ /* 0x008fce00078e00ff */
[----:B------:R-:W-:-:S07]  /*4a20*/  LEPC R20, `(.L_x_3709) ;  /* 0x000000001014794e */ /* 0x000fce0000000000 */
[----:B----4-:R-:W-:Y:S05]  /*4a30*/  CALL.ABS.NOINC R2 ;  /* 0x0000000002007343 */ /* 0x010fea0003c00000 */
.L_x_3709:
        /* <DEDUP_REMOVED lines=18> */
.L_x_3710:
        /* <DEDUP_REMOVED lines=18> */
.L_x_3711:
[----:B------:R-:W3:Y:S01]  /*4c80*/  LDL.LU R20, [R1+0xc] ;  /* 0x00000c0001147983 */ /* 0x000ee20000300800 */
[----:B------:R-:W-:Y:S02]  /*4c90*/  F2FP.BF16.F32.PACK_AB R152, R153, R152 ;  /* 0x000000989998723e */ /* 0x000fe400000010ff */
[----:B------:R-:W-:Y:S01]  /*4ca0*/  F2FP.BF16.F32.PACK_AB R153, R155, R154 ;  /* 0x0000009a9b99723e */ /* 0x000fe200000010ff */
[----:B------:R-:W4:Y:S01]  /*4cb0*/  S2R R0, SR_TID.X ;  /* 0x0000000000007919 */ /* 0x000f220000002100 */
        /* <DEDUP_REMOVED lines=15> */
[----:B--2---:R-:W-:Y:S01]  /*4db0*/  F2FP.BF16.F32.PACK_AB R6, R189, R188 ;  /* 0x000000bcbd06723e */ /* 0x004fe200000010ff */
[----:B----4-:R-:W-:Y:S01]  /*4dc0*/  VIADD R9, R0, 0xffffff80 ;  /* 0xffffff8000097836 */ /* 0x010fe20000000000 */
[----:B-1----:R-:W-:-:S02]  /*4dd0*/  F2FP.BF16.F32.PACK_AB R8, R193, R192 ;  /* 0x000000c0c108723e */ /* 0x002fc400000010ff */
[----:B------:R-:W-:Y:S02]  /*4de0*/  F2FP.BF16.F32.PACK_AB R10, R197, R196 ;  /* 0x000000c4c50a723e */ /* 0x000fe400000010ff */
[----:B------:R-:W-:Y:S02]  /*4df0*/  SHF.R.S32.HI R2, RZ, 0x1f, R9 ;  /* 0x0000001fff027819 */ /* 0x000fe40000011409 */
[----:B------:R-:W-:Y:S02]  /*4e00*/  F2FP.BF16.F32.PACK_AB R11, R199, R198 ;  /* 0x000000c6c70b723e */ /* 0x000fe400000010ff */
[CC--:B------:R-:W-:Y:S02]  /*4e10*/  LEA.HI R0, R2.reuse, R9.reuse, RZ, 0x4 ;  /* 0x0000000902007211 */ /* 0x0c0fe400078f20ff */
[----:B------:R-:W-:Y:S02]  /*4e20*/  LEA.HI R2, R2, R9, RZ, 0x5 ;  /* 0x0000000902027211 */ /* 0x000fe400078f28ff */
[----:B------:R-:W-:-:S02]  /*4e30*/  LOP3.LUT R0, R0, 0xfffffff0, RZ, 0xc0, !PT ;  /* 0xfffffff000007812 */ /* 0x000fc400078ec0ff */
[----:B------:R-:W-:Y:S02]  /*4e40*/  SHF.R.S32.HI R24, RZ, 0x5, R2 ;  /* 0x00000005ff187819 */ /* 0x000fe40000011402 */
[----:B------:R-:W-:Y:S01]  /*4e50*/  F2FP.BF16.F32.PACK_AB R12, R201, R200 ;  /* 0x000000c8c90c723e */ /* 0x000fe200000010ff */
[----:B------:R-:W-:Y:S01]  /*4e60*/  IMAD.IADD R0, R9, 0x1, -R0 ;  /* 0x0000000109007824 */ /* 0x000fe200078e0a00 */
[----:B------:R-:W-:Y:S01]  /*4e70*/  F2FP.BF16.F32.PACK_AB R9, R195, R194 ;  /* 0x000000c2c309723e */ /* 0x000fe200000010ff */
[----:B------:R-:W1:Y:S01]  /*4e80*/  SHFL.IDX PT, R21, R24, RZ, 0x1f ;  /* 0x00001fff18157589 */ /* 0x000e6200000e0000 */
        /* <DEDUP_REMOVED lines=11> */
[----:B------:R-:W-:Y:S01]  /*4f40*/  F2FP.BF16.F32.PACK_AB R18, R213, R212 ;  /* 0x000000d4d512723e */ /* 0x000fe200000010ff */
[C---:B------:R-:W-:Y:S01]  /*4f50*/  IMAD.SHL.U32 R0, R5.reuse, 0x40, RZ ;  /* 0x0000004005007824 */ /* 0x040fe200078e00ff */
[----:B------:R-:W-:Y:S01]  /*4f60*/  BAR.SYNC.DEFER_BLOCKING 0x1, 0x100 ;  /* 0x0044000000007b1d */ /* 0x000fe20000010000 */
[----:B------:R-:W-:Y:S01]  /*4f70*/  IMAD R3, R24, 0x400, R3 ;  /* 0x0000040018037824 */ /* 0x000fe200078e0203 */
[----:B------:R-:W-:Y:S01]  /*4f80*/  R2P PR, R5, 0x6 ;  /* 0x0000000605007804 */ /* 0x000fe20000000000 */
[----:B------:R-:W-:Y:S01]  /*4f90*/  IMAD.MOV.U32 R5, RZ, RZ, 0x40 ;  /* 0x00000040ff057424 */ /* 0x000fe200078e00ff */
[----:B------:R-:W-:Y:S02]  /*4fa0*/  LOP3.LUT R0, R0, 0x1c0, RZ, 0xc0, !PT ;  /* 0x000001c000007812 */ /* 0x000fe400078ec0ff */
[----:B------:R-:W-:Y:S02]  /*4fb0*/  F2FP.BF16.F32.PACK_AB R19, R22, R19 ;  /* 0x000000131613723e */ /* 0x000fe400000010ff */
[----:B------:R-:W-:-:S02]  /*4fc0*/  SEL R5, R5, 0xffffffc0, !P2 ;  /* 0xffffffc005057807 */ /* 0x000fc40005000000 */
[----:B-1----:R-:W-:Y:S01]  /*4fd0*/  ISETP.NE.AND P0, PT, R21, 0x7, PT ;  /* 0x000000071500780c */ /* 0x002fe20003f05270 */
[----:B---3--:R-:W-:-:S05]  /*4fe0*/  IMAD.SHL.U32 R7, R20, 0x8, RZ ;  /* 0x0000000814077824 */ /* 0x008fca00078e00ff */
[----:B------:R-:W-:Y:S02]  /*4ff0*/  LOP3.LUT R7, R0, 0x8, R7, 0xf8, !PT ;  /* 0x0000000800077812 */ /* 0x000fe400078ef807 */
[----:B------:R-:W-:-:S04]  /*5000*/  SHF.R.U32.HI R0, RZ, 0x3, R0 ;  /* 0x00000003ff007819 */ /* 0x000fc80000011600 */
[----:B------:R-:W-:Y:S02]  /*5010*/  LOP3.LUT R0, R7, R0, RZ, 0x3c, !PT ;  /* 0x0000000007007212 */ /* 0x000fe400078e3cff */
[----:B------:R-:W-:-:S03]  /*5020*/  F2FP.BF16.F32.PACK_AB R7, R191, R190 ;  /* 0x000000bebf07723e */ /* 0x000fc600000010ff */
[----:B------:R-:W-:Y:S02]  /*5030*/  IMAD.IADD R0, R0, 0x1, R3 ;  /* 0x0000000100007824 */ /* 0x000fe400078e0203 */
[----:B------:R-:W-:Y:S02]  /*5040*/  IMAD.MOV.U32 R3, RZ, RZ, 0x20 ;  /* 0x00000020ff037424 */ /* 0x000fe400078e00ff */
[----:B------:R-:W-:-:S03]  /*5050*/  IMAD R0, R0, 0x2, R225 ;  /* 0x0000000200007824 */ /* 0x000fc600078e02e1 */
[----:B------:R-:W-:Y:S02]  /*5060*/  SEL R3, R3, 0xffffffe0, !P1 ;  /* 0xffffffe003037807 */ /* 0x000fe40004800000 */
[--C-:B------:R-:W-:Y:S01]  /*5070*/  IADD3 R20, R5, 0x4000, R0.reuse ;  /* 0x0000400005147810 */ /* 0x100fe20007ffe000 */
[----:B------:R1:W-:Y:S01]  /*5080*/  STSM.16.M88.4 [R0+0x4000], R152 ;  /* 0x0040009800007844 */ /* 0x0003e20000000200 */
[----:B------:R-:W-:Y:S02]  /*5090*/  IADD3 R2, R3, 0x4000, R0 ;  /* 0x0000400003027810 */ /* 0x000fe40007ffe000 */
[----:B------:R-:W-:Y:S01]  /*50a0*/  F2FP.BF16.F32.PACK_AB R5, R187, R186 ;  /* 0x000000babb05723e */ /* 0x000fe200000010ff */
[----:B------:R-:W-:Y:S02]  /*50b0*/  IMAD.IADD R3, R3, 0x1, R20 ;  /* 0x0000000103037824 */ /* 0x000fe400078e0214 */
[----:B------:R1:W-:Y:S04]  /*50c0*/  STSM.16.M88.4 [R2], R160 ;  /* 0x000000a002007844 */ /* 0x0003e80000000200 */
[----:B------:R1:W-:Y:S04]  /*50d0*/  STSM.16.M88.4 [R20], R168 ;  /* 0x000000a814007844 */ /* 0x0003e80000000200 */
        /* <DEDUP_REMOVED lines=33> */
.L_x_3713:
[----:B------:R-:W-:Y:S05]  /*52f0*/  BSYNC B0 ;  /* 0x0000000000007941 */ /* 0x000fea0003800000 */
.L_x_3712:
[----:B------:R-:W-:-:S04]  /*5300*/  DEPBAR.LE SB0, 0x0 ;  /* 0x000080000000791a */ /* 0x000fc80000000000 */
[----:B------:R-:W-:Y:S05]  /*5310*/  BRA `(.L_x_3688) ;  /* 0x00000024000c7947 */ /* 0x000fea0003800000 */
.L_x_3686:
        /* <DEDUP_REMOVED lines=51> */
.L_x_3728:
        /* <DEDUP_REMOVED lines=21> */
.L_x_3717:
[----:B------:R-:W-:Y:S05]  /*57a0*/  BSYNC B0 ;  /* 0x0000000000007941 */ /* 0x000fea0003800000 */
.L_x_3716:
        /* <DEDUP_REMOVED lines=13> */
.L_x_3719:
[----:B------:R-:W-:Y:S05]  /*5880*/  BSYNC B0 ;  /* 0x0000000000007941 */ /* 0x000fea0003800000 */
.L_x_3718:
[----:B------:R-:W-:Y:S06]  /*5890*/  BAR.ARV 0xa, 0xa0 ;  /* 0x0282800000007b1d */ /* 0x000fec0000002000 */
[----:B------:R-:W-:Y:S04]  /*58a0*/  BSSY B0, `(.L_x_3720) ;  /* 0x0000003000007945 */ /* 0x000fe80003800000 */
[----:B------:R-:W-:Y:S05]  /*58b0*/  @!P0 BRA `(.L_x_3721) ;  /* 0x0000000000048947 */ /* 0x000fea0003800000 */
[----:B------:R-:W-:-:S04]  /*58c0*/  DEPBAR.LE SB0, 0x0 ;  /* 0x000080000000791a */ /* 0x000fc80000000000 */
.L_x_3721:
[----:B------:R-:W-:Y:S05]  /*58d0*/  BSYNC B0 ;  /* 0x0000000000007941 */ /* 0x000fea0003800000 */
.L_x_3720:
        /* <DEDUP_REMOVED lines=13> */
.L_x_3723:
[----:B------:R-:W-:Y:S05]  /*59b0*/  BSYNC B0 ;  /* 0x0000000000007941 */ /* 0x000fea0003800000 */
.L_x_3722:
        /* <DEDUP_REMOVED lines=13> */
.L_x_3725:
[----:B------:R-:W-:Y:S05]  /*5a90*/  BSYNC B0 ;  /* 0x0000000000007941 */ /* 0x000fea0003800000 */
.L_x_3724:
[----:B------:R-:W-:Y:S01]  /*5aa0*/  VIADD R0, R0, 0xfffffffe ;  /* 0xfffffffe00007836 */ /* 0x000fe20000000000 */
[----:B------:R-:W-:Y:S06]  /*5ab0*/  BAR.ARV 0xa, 0xa0 ;  /* 0x0282800000007b1d */ /* 0x000fec0000002000 */
[----:B------:R-:W-:Y:S01]  /*5ac0*/  BSSY B0, `(.L_x_3726) ;  /* 0x0000004000007945 */ /* 0x000fe20003800000 */
[----:B------:R-:W-:-:S03]  /*5ad0*/  ISETP.NE.AND P1, PT, R0, RZ, PT ;  /* 0x000000ff0000720c */ /* 0x000fc60003f25270 */
[----:B------:R-:W-:Y:S10]  /*5ae0*/  @!P0 BRA `(.L_x_3727) ;  /* 0x0000000000048947 */ /* 0x000ff40003800000 */
[----:B------:R-:W-:-:S04]  /*5af0*/  DEPBAR.LE SB0, 0x0 ;  /* 0x000080000000791a */ /* 0x000fc80000000000 */
.L_x_3727:
[----:B------:R-:W-:Y:S05]  /*5b00*/  BSYNC B0 ;  /* 0x0000000000007941 */ /* 0x000fea0003800000 */
.L_x_3726:
[----:B------:R-:W-:Y:S06]  /*5b10*/  BAR.ARV 0xb, 0xa0 ;  /* 0x02c2800000007b1d */ /* 0x000fec0000002000 */
[----:B------:R-:W-:Y:S02]  /*5b20*/  UIADD3 UR5, UR5, 0x2, URZ ;  /* 0x0000000205057890 */ /* 0x000fe4000fffe03f */
[----:B------:R-:W-:Y:S01]  /*5b30*/  UIADD3 UR4, UR4, 0x1, URZ ;  /* 0x0000000104047890 */ /* 0x000fe2000fffe03f */
[----:B------:R-:W-:Y:S11]  /*5b40*/  @P1 BRA `(.L_x_3728) ;  /* 0xfffffff800c01947 */ /* 0x000ff6000383ffff */
[----:B------:R-:W-:-:S12]  /*5b50*/  USHF.L.U32 UR5, UR5, 0xd, URZ ;  /* 0x0000000d05057899 */ /* 0x000fd8000800063f */
.L_x_3715:
        /* <DEDUP_REMOVED lines=19> */
.L_x_3730:
[----:B------:R-:W-:Y:S05]  /*5c90*/  BSYNC B0 ;  /* 0x0000000000007941 */ /* 0x000fea0003800000 */
.L_x_3729:
        /* <DEDUP_REMOVED lines=19> */
.L_x_3732:
[----:B------:R-:W-:Y:S05]  /*5dd0*/  BSYNC B0 ;  /* 0x0000000000007941 */ /* 0x000fea0003800000 */
.L_x_3731:
[----:B------:R-:W-:Y:S06]  /*5de0*/  BAR.ARV 0xa, 0xa0 ;  /* 0x0282800000007b1d */ /* 0x000fec0000002000 */
[----:B------:R-:W-:Y:S04]  /*5df0*/  BSSY B0, `(.L_x_3733) ;  /* 0x0000003000007945 */ /* 0x000fe80003800000 */
[----:B------:R-:W-:Y:S05]  /*5e00*/  @!P0 BRA `(.L_x_3734) ;  /* 0x0000000000048947 */ /* 0x000fea0003800000 */
[----:B------:R-:W-:-:S04]  /*5e10*/  DEPBAR.LE SB0, 0x0 ;  /* 0x000080000000791a */ /* 0x000fc80000000000 */
.L_x_3734:
[----:B------:R-:W-:Y:S05]  /*5e20*/  BSYNC B0 ;  /* 0x0000000000007941 */ /* 0x000fea0003800000 */
.L_x_3733:
[----:B------:R-:W-:Y:S06]  /*5e30*/  BAR.ARV 0xb, 0xa0 ;  /* 0x02c2800000007b1d */ /* 0x000fec0000002000 */
[----:B------:R-:W-:Y:S05]  /*5e40*/  BRA `(.L_x_3688) ;  /* 0x0000001800407947 */ /* 0x000fea0003800000 */
.L_x_3714:
        /* <DEDUP_REMOVED lines=28> */
[----:B------:R-:W-:-:S03]  /*6010*/  LEA R4, P0, R2, R4, 0x2 ;  /* 0x0000000402047211 */ /* 0x000fc600078010ff */
[----:B------:R-:W-:Y:S01]  /*6020*/  IMAD.IADD R0, R3, 0x1, R11 ;  /* 0x0000000103007824 */ /* 0x000fe200078e020b */
[----:B------:R-:W-:-:S04]  /*6030*/  R2UR UR4, R4 ;  /* 0x00000000040472ca */ /* 0x000fc800000e0000 */
        /* <DEDUP_REMOVED lines=17> */
[----:B-1----:R-:W-:Y:S01]  /*6150*/  LEA R11, R0, R11, 0x18 ;  /* 0x0000000b000b7211 */ /* 0x002fe200078ec0ff */
[----:B------:R-:W-:Y:S01]  /*6160*/  IMAD.MOV.U32 R0, RZ, RZ, 0x1 ;  /* 0x00000001ff007424 */ /* 0x000fe200078e00ff */
[----:B--2---:R-:W-:-:S04]  /*6170*/  LOP3.LUT R8, R8, 0x7f, RZ, 0xc0, !PT ;  /* 0x0000007f08087812 */ /* 0x004fc800078ec0ff */
[----:B------:R-:W-:Y:S02]  /*6180*/  SHF.L.U32 R0, R0, 0x1f, RZ ;  /* 0x0000001f00007819 */ /* 0x000fe400000006ff */
[----:B------:R-:W-:Y:S02]  /*6190*/  ISETP.NE.AND P0, PT, R8, RZ, PT ;  /* 0x000000ff0800720c */ /* 0x000fe40003f05270 */
[----:B------:R-:W1:Y:S02]  /*61a0*/  SYNCS.PHASECHK.TRANS64.TRYWAIT P1, [R11+URZ+0x30c20], R0 ;  /* 0x030c20000b0075a7 */ /* 0x000e64000802017f */
[----:B-1-3--:R-:W-:Y:S09]  /*61b0*/  @!P1 BRA `(.L_x_3737) ;  /* 0x0000001400c49947 */ /* 0x00aff20003800000 */
.L_x_3765:
[----:B------:R-:W-:Y:S02]  /*61c0*/  IMAD.IADD R10, R7, 0x1, R3 ;  /* 0x00000001070a7824 */ /* 0x000fe400078e0203 */
[----:B------:R-:W-:Y:S02]  /*61d0*/  IMAD.SHL.U32 R2, R2, 0x80, RZ ;  /* 0x0000008002027824 */ /* 0x000fe400078e00ff */
        /* <DEDUP_REMOVED lines=8> */
.L_x_3738:
        /* <DEDUP_REMOVED lines=29> */
[----:B------:R-:W-:Y:S01]  /*6430*/  R2UR UR34, R0 ;  /* 0x00000000002272ca */ /* 0x000fe200000e0000 */
[----:B------:R-:W-:Y:S02]  /*6440*/  IMAD.MOV.U32 R0, RZ, RZ, R5 ;  /* 0x000000ffff007224 */ /* 0x000fe400078e0005 */
[----:B------:R-:W-:Y:S02]  /*6450*/  IMAD.MOV.U32 R5, RZ, RZ, RZ ;  /* 0x000000ffff057224 */ /* 0x000fe400078e00ff */
[----:B------:R-:W-:-:S05]  /*6460*/  IMAD.X R2, RZ, RZ, R0, P1 ;  /* 0x000000ffff027224 */ /* 0x000fca00008e0600 */
[----:B------:R-:W-:Y:S01]  /*6470*/  R2UR UR33, R2 ;  /* 0x00000000022172ca */ /* 0x000fe200000e0000 */
[----:B------:R-:W-:-:S05]  /*6480*/  IMAD.X R2, RZ, RZ, R0, P2 ;  /* 0x000000ffff027224 */ /* 0x000fca00010e0600 */
        /* <DEDUP_REMOVED lines=16> */
[----:B------:R-:W-:Y:S02]  /*6590*/  IMAD.MOV.U32 R20, RZ, RZ, RZ ;  /* 0x000000ffff147224 */ /* 0x000fe400078e00ff */
[----:B------:R-:W-:Y:S01]  /*65a0*/  IMAD.MOV.U32 R15, RZ, RZ, RZ ;  /* 0x000000ffff0f7224 */ /* 0x000fe200078e00ff */
        /* <DEDUP_REMOVED lines=8> */
[----:B------:R-:W-:Y:S02]  /*6630*/  IMAD.IADD R18, R4, 0x1, -R19 ;  /* 0x0000000104127824 */ /* 0x000fe400078e0a13 */
[----:B------:R-:W-:Y:S02]  /*6640*/  IMAD.MOV.U32 R9, RZ, RZ, 0x1 ;  /* 0x00000001ff097424 */ /* 0x000fe400078e00ff */
[----:B------:R-:W-:-:S07]  /*6650*/  IMAD.MOV.U32 R15, RZ, RZ, RZ ;  /* 0x000000ffff0f7224 */ /* 0x000fce00078e00ff */
.L_x_3749:
[----:B------:R-:W-:-:S04]  /*6660*/  SHF.L.U32 R21, R9, 0x1f, RZ ;  /* 0x0000001f09157819 */ /* 0x000fc800000006ff */
[----:B-1----:R-:W1:Y:S02]  /*6670*/  SYNCS.PHASECHK.TRANS64.TRYWAIT P1, [R11+URZ+0x30c40], R21 ;  /* 0x030c40150b0075a7 */ /* 0x002e64000802017f */
[----:B-12---:R-:W-:Y:S05]  /*6680*/  @!P1 BRA `(.L_x_3741) ;  /* 0x0000001000a49947 */ /* 0x006fea0003800000 */
.L_x_3766:
[----:B------:R-:W-:Y:S05]  /*6690*/  @P0 BRA `(.L_x_3742) ;  /* 0x0000000000140947 */ /* 0x000fea0003800000 */
[----:B------:R-:W-:Y:S01]  /*66a0*/  ISETP.NE.AND P1, PT, R14, RZ, PT ;  /* 0x000000ff0e00720c */ /* 0x000fe20003f25270 */
[----:B------:R-:W-:-:S04]  /*66b0*/  IMAD.MOV.U32 R0, RZ, RZ, 0x4200 ;  /* 0x00004200ff007424 */ /* 0x000fc800078e00ff */
[----:B------:R2:W-:Y:S08]  /*66c0*/  SYNCS.ARRIVE.TRANS64 RZ, [R11+URZ+0x30c30], R0 ;  /* 0x030c30000bff79a7 */ /* 0x0005f0000800003f */
[----:B------:R-:W-:Y:S05]  /*66d0*/  @!P1 BRA `(.L_x_3742) ;  /* 0x0000000000049947 */ /* 0x000fea0003800000 */
[----:B------:R-:W-:Y:S01]  /*66e0*/  BPT.TRAP 0x1 ;  /* 0x000000040000795c */ /* 0x000fe20000300000 */
.L_x_3742:
        /* <DEDUP_REMOVED lines=22> */
[----:B------:R-:W-:-:S03]  /*6850*/  R2UR UR10, R4 ;  /* 0x00000000040a72ca */ /* 0x000fc600000e0000 */
[----:B------:R-:W-:-:S05]  /*6860*/  IMAD.X R5, RZ, RZ, R0, P1 ;  /* 0x000000ffff057224 */ /* 0x000fca00008e0600 */
[----:B------:R-:W-:-:S13]  /*6870*/  R2UR UR11, R5 ;  /* 0x00000000050b72ca */ /* 0x000fda00000e0000 */
[----:B------:R2:W-:Y:S01]  /*6880*/  UTMALDG.4D [UR16], [UR10], desc[UR14] ;  /* 0x00000e100a0075b4 */ /* 0x0005e20008019000 */
[----:B------:R2:W-:Y:S01]  /*6890*/  UBLKCP.S.G [UR6], [UR8], UR13 ;  /* 0x00000006080073ba */ /* 0x0005e2000800020d */
[----:B------:R-:W3:Y:S02]  /*68a0*/  SYNCS.PHASECHK.TRANS64.TRYWAIT P1, [R11+URZ+0x30c28], R21 ;  /* 0x030c28150b0075a7 */ /* 0x000ee4000802017f */
[----:B--23--:R-:W-:Y:S05]  /*68b0*/  @!P1 BRA `(.L_x_3743) ;  /* 0x00000010002c9947 */ /* 0x00cfea0003800000 */
.L_x_3767:
[----:B------:R-:W-:Y:S05]  /*68c0*/  @P0 BRA `(.L_x_3744) ;  /* 0x0000000000140947 */ /* 0x000fea0003800000 */
[----:B------:R-:W-:Y:S01]  /*68d0*/  ISETP.NE.AND P1, PT, R14, RZ, PT ;  /* 0x000000ff0e00720c */ /* 0x000fe20003f25270 */
[----:B------:R-:W-:-:S04]  /*68e0*/  IMAD.MOV.U32 R2, RZ, RZ, 0x4200 ;  /* 0x00004200ff027424 */ /* 0x000fc800078e00ff */
[----:B------:R3:W-:Y:S08]  /*68f0*/  SYNCS.ARRIVE.TRANS64 RZ, [R11+URZ+0x30c18], R2 ;  /* 0x030c18020bff79a7 */ /* 0x0007f0000800003f */
[----:B------:R-:W-:Y:S05]  /*6900*/  @!P1 BRA `(.L_x_3744) ;  /* 0x0000000000049947 */ /* 0x000fea0003800000 */
[----:B------:R-:W-:Y:S01]  /*6910*/  BPT.TRAP 0x1 ;  /* 0x000000040000795c */ /* 0x000fe20000300000 */
.L_x_3744:
[----:B------:R-:W-:Y:S01]  /*6920*/  VIADD R17, R17, 0x80 ;  /* 0x0000008011117836 */ /* 0x000fe20000000000 */
[----:B------:R-:W-:Y:S01]  /*6930*/  R2UR UR17, R11 ;  /* 0x000000000b1172ca */ /* 0x000fe200000e0000 */
[----:B------:R-:W-:Y:S01]  /*6940*/  UMOV UR14, 0x0 ;  /* 0x00000000000e7882 */ /* 0x000fe20000000000 */
[----:B---3--:R-:W-:Y:S01]  /*6950*/  IADD3 R2, P1, R8, 0xf0, RZ ;  /* 0x000000f008027810 */ /* 0x008fe20007f3e0ff */
[----:B------:R-:W-:Y:S01]  /*6960*/  UMOV UR15, 0x14f00000 ;  /* 0x14f00000000f7882 */ /* 0x000fe20000000000 */
[----:B------:R-:W-:Y:S01]  /*6970*/  R2UR UR19, R17 ;  /* 0x00000000111372ca */ /* 0x000fe200000e0000 */
[----:B------:R-:W-:Y:S01]  /*6980*/  UMOV UR18, URZ ;  /* 0x0000003f00127c82 */ /* 0x000fe20008000000 */
[----:B------:R-:W-:Y:S01]  /*6990*/  R2UR UR10, R2 ;  /* 0x00000000020a72ca */ /* 0x000fe200000e0000 */
[----:B------:R-:W-:Y:S01]  /*69a0*/  IMAD.X R3, RZ, RZ, R0, P1 ;  /* 0x000000ffff037224 */ /* 0x000fe200008e0600 */
[----:B------:R-:W-:-:S04]  /*69b0*/  UMOV UR13, 0x20 ;  /* 0x00000020000d7882 */ /* 0x000fc80000000000 */
        /* <DEDUP_REMOVED lines=10> */
.L_x_3768:
        /* <DEDUP_REMOVED lines=9> */
.L_x_3746:
        /* <DEDUP_REMOVED lines=24> */
.L_x_3770:
[----:B------:R-:W-:Y:S05]  /*6c70*/  @P0 BRA `(.L_x_3748) ;  /* 0x0000000000140947 */ /* 0x000fea0003800000 */
[----:B------:R-:W-:Y:S01]  /*6c80*/  ISETP.NE.AND P1, PT, R14, RZ, PT ;  /* 0x000000ff0e00720c */ /* 0x000fe20003f25270 */
[----:B-1----:R-:W-:-:S04]  /*6c90*/  IMAD.MOV.U32 R4, RZ, RZ, 0x4200 ;  /* 0x00004200ff047424 */ /* 0x002fc800078e00ff */
[----:B------:R2:W-:Y:S08]  /*6ca0*/  SYNCS.ARRIVE.TRANS64 RZ, [R11+URZ+0x30c10], R4 ;  /* 0x030c10040bff79a7 */ /* 0x0005f0000800003f */
[----:B------:R-:W-:Y:S05]  /*6cb0*/  @!P1 BRA `(.L_x_3748) ;  /* 0x0000000000049947 */ /* 0x000fea0003800000 */
[----:B------:R-:W-:Y:S01]  /*6cc0*/  BPT.TRAP 0x1 ;  /* 0x000000040000795c */ /* 0x000fe20000300000 */
.L_x_3748:
        /* <DEDUP_REMOVED lines=21> */
[----:B------:R-:W-:-:S07]  /*6e20*/  IMAD.U32 R5, RZ, RZ, UR19 ;  /* 0x00000013ff057e24 */ /* 0x000fce000f8e00ff */
.L_x_3740:
[----:B------:R-:W-:-:S13]  /*6e30*/  ISETP.NE.AND P1, PT, R19, RZ, PT ;  /* 0x000000ff1300720c */ /* 0x000fda0003f25270 */
[----:B------:R-:W-:Y:S05]  /*6e40*/  @!P1 BRA `(.L_x_3739) ;  /* 0x0000000000f09947 */ /* 0x000fea0003800000 */
[----:B------:R-:W-:-:S04]  /*6e50*/  SHF.L.U32 R12, R9, 0x1f, RZ ;  /* 0x0000001f090c7819 */ /* 0x000fc800000006ff */
[----:B------:R-:W3:Y:S02]  /*6e60*/  SYNCS.PHASECHK.TRANS64.TRYWAIT P1, [R11+URZ+0x30c40], R12 ;  /* 0x030c400c0b0075a7 */ /* 0x000ee4000802017f */
[----:B---3--:R-:W-:Y:S05]  /*6e70*/  @!P1 BRA `(.L_x_3750) ;  /* 0x0000000800fc9947 */ /* 0x008fea0003800000 */
.L_x_3771:
[----:B------:R-:W-:Y:S05]  /*6e80*/  @P0 BRA `(.L_x_3751) ;  /* 0x0000000000140947 */ /* 0x000fea0003800000 */
[----:B------:R-:W-:Y:S01]  /*6e90*/  ISETP.NE.AND P1, PT, R14, RZ, PT ;  /* 0x000000ff0e00720c */ /* 0x000fe20003f25270 */
[----:B-12---:R-:W-:-:S04]  /*6ea0*/  IMAD.MOV.U32 R4, RZ, RZ, 0x4200 ;  /* 0x00004200ff047424 */ /* 0x006fc800078e00ff */
[----:B------:R4:W-:Y:S08]  /*6eb0*/  SYNCS.ARRIVE.TRANS64 RZ, [R11+URZ+0x30c30], R4 ;  /* 0x030c30040bff79a7 */ /* 0x0009f0000800003f */
[----:B------:R-:W-:Y:S05]  /*6ec0*/  @!P1 BRA `(.L_x_3751) ;  /* 0x0000000000049947 */ /* 0x000fea0003800000 */
[----:B------:R-:W-:Y:S01]  /*6ed0*/  BPT.TRAP 0x1 ;  /* 0x000000040000795c */ /* 0x000fe20000300000 */
.L_x_3751:
        /* <DEDUP_REMOVED lines=26> */
.L_x_3772:
[----:B------:R-:W-:Y:S05]  /*7080*/  @P0 BRA `(.L_x_3753) ;  /* 0x0000000000140947 */ /* 0x000fea0003800000 */
[----:B------:R-:W-:Y:S01]  /*7090*/  ISETP.NE.AND P0, PT, R14, RZ, PT ;  /* 0x000000ff0e00720c */ /* 0x000fe20003f05270 */
[----:B------:R-:W-:-:S04]  /*70a0*/  IMAD.MOV.U32 R4, RZ, RZ, 0x4200 ;  /* 0x00004200ff047424 */ /* 0x000fc800078e00ff */
[----:B------:R2:W-:Y:S08]  /*70b0*/  SYNCS.ARRIVE.TRANS64 RZ, [R11+URZ+0x30c18], R4 ;  /* 0x030c18040bff79a7 */ /* 0x0005f0000800003f */
[----:B------:R-:W-:Y:S05]  /*70c0*/  @!P0 BRA `(.L_x_3753) ;  /* 0x0000000000048947 */ /* 0x000fea0003800000 */
[----:B------:R-:W-:Y:S01]  /*70d0*/  BPT.TRAP 0x1 ;  /* 0x000000040000795c */ /* 0x000fe20000300000 */
.L_x_3753:
        /* <DEDUP_REMOVED lines=19> */
.L_x_3739:
[----:B------:R-:W4:Y:S01]  /*7210*/  S2R R2, SR_TID.X ;  /* 0x0000000000027919 */ /* 0x000f220000002100 */
[----:B------:R-:W-:Y:S01]  /*7220*/  IMAD R13, R20, 0x8, R11 ;  /* 0x00000008140d7824 */ /* 0x000fe200078e020b */
[----:B----4-:R-:W-:Y:S02]  /*7230*/  LOP3.LUT R3, R2, 0x7f, RZ, 0xc0, !PT ;  /* 0x0000007f02037812 */ /* 0x010fe400078ec0ff */
[----:B------:R-:W-:Y:S02]  /*7240*/  SHF.L.U32 R2, R9, 0x1f, RZ ;  /* 0x0000001f09027819 */ /* 0x000fe400000006ff */
[----:B------:R-:W-:Y:S02]  /*7250*/  ISETP.NE.AND P1, PT, R3, RZ, PT ;  /* 0x000000ff0300720c */ /* 0x000fe40003f25270 */
[----:B------:R-:W4:Y:S02]  /*7260*/  SYNCS.PHASECHK.TRANS64.TRYWAIT P0, [R13+URZ+0x30c40], R2 ;  /* 0x030c40020d0075a7 */ /* 0x000f24000800017f */
[----:B----4-:R-:W-:Y:S09]  /*7270*/  @!P0 BRA `(.L_x_3754) ;  /* 0x0000000800248947 */ /* 0x010ff20003800000 */
.L_x_3773:
[----:B------:R-:W-:Y:S05]  /*7280*/  @P1 BRA `(.L_x_3755) ;  /* 0x0000000000181947 */ /* 0x000fea0003800000 */
[----:B------:R-:W5:Y:S01]  /*7290*/  S2R R3, SR_TID.X ;  /* 0x0000000000037919 */ /* 0x000f620000002100 */
[----:B----4-:R-:W-:-:S04]  /*72a0*/  IMAD.MOV.U32 R2, RZ, RZ, 0x4200 ;  /* 0x00004200ff027424 */ /* 0x010fc800078e00ff */
[----:B------:R4:W-:Y:S01]  /*72b0*/  SYNCS.ARRIVE.TRANS64 RZ, [R13+URZ+0x30c30], R2 ;  /* 0x030c30020dff79a7 */ /* 0x0009e2000800003f */
[----:B-----5:R-:W-:-:S13]  /*72c0*/  LOP3.LUT P0, RZ, R3, 0x1f, RZ, 0xc0, !PT ;  /* 0x0000001f03ff7812 */ /* 0x020fda000780c0ff */
[----:B----4-:R-:W-:Y:S05]  /*72d0*/  @!P0 BRA `(.L_x_3755) ;  /* 0x0000000000048947 */ /* 0x010fea0003800000 */
[----:B--2---:R-:W-:Y:S01]  /*72e0*/  BPT.TRAP 0x1 ;  /* 0x000000040000795c */ /* 0x004fe20000300000 */
.L_x_3755:
[----:B----4-:R-:W4:Y:S01]  /*72f0*/  LDC.64 R2, c[0x0][0x728] ;  /* 0x0001ca00ff027b82 */ /* 0x010f220000000a00 */
[----:B------:R-:W-:Y:S01]  /*7300*/  IADD3 R6, P0, R5, R6, RZ ;  /* 0x0000000605067210 */ /* 0x000fe20007f1e0ff */
[C-C-:B-12---:R-:W-:Y:S01]  /*7310*/  IMAD R4, R20.reuse, 0x4000, R11.reuse ;  /* 0x0000400014047824 */ /* 0x146fe200078e020b */
[----:B------:R-:W-:Y:S01]  /*7320*/  R2UR UR17, R13 ;  /* 0x000000000d1172ca */ /* 0x000fe200000e0000 */
[----:B---3--:R-:W-:Y:S01]  /*7330*/  IMAD R11, R20, 0x200, R11 ;  /* 0x00000200140b7824 */ /* 0x008fe200078e020b */
[----:B------:R-:W-:Y:S01]  /*7340*/  LEA.HI.X.SX32 R10, R5, R10, 0x1, P0 ;  /* 0x0000000a050a7211 */ /* 0x000fe200000f0eff */
[----:B------:R-:W-:Y:S01]  /*7350*/  UMOV UR8, 0x0 ;  /* 0x0000000000087882 */ /* 0x000fe20000000000 */
[----:B------:R-:W-:Y:S01]  /*7360*/  R2UR UR16, R4 ;  /* 0x00000000041072ca */ /* 0x000fe200000e0000 */
[----:B------:R-:W-:Y:S01]  /*7370*/  UMOV UR9, 0x14f00000 ;  /* 0x14f0000000097882 */ /* 0x000fe20000000000 */
[----:B------:R-:W-:Y:S01]  /*7380*/  R2UR UR10, R11 ;  /* 0x000000000b0a72ca */ /* 0x000fe200000e0000 */
[----:B------:R-:W-:Y:S01]  /*7390*/  UMOV UR18, URZ ;  /* 0x0000003f00127c82 */ /* 0x000fe20008000000 */
[----:B------:R-:W-:Y:S01]  /*73a0*/  R2UR UR19, R5 ;  /* 0x00000000051372ca */ /* 0x000fe200000e0000 */
[----:B------:R-:W-:-:S04]  /*73b0*/  UMOV UR13, 0x20 ;  /* 0x00000020000d7882 */ /* 0x000fc80000000000 */
[----:B------:R-:W-:-:S04]  /*73c0*/  UIADD3 UR17, UR17, 0x30c30, URZ ;  /* 0x00030c3011117890 */ /* 0x000fc8000fffe03f */
[----:B------:R-:W-:Y:S02]  /*73d0*/  UIADD3 UR16, UR16, 0x18000, URZ ;  /* 0x0001800010107890 */ /* 0x000fe4000fffe03f */
[----:B------:R-:W-:Y:S01]  /*73e0*/  UIADD3 UR10, UR10, 0x20400, URZ ;  /* 0x000204000a0a7890 */ /* 0x000fe2000fffe03f */
[----:B----4-:R-:W-:Y:S01]  /*73f0*/  LEA R2, P0, R6, R2, 0x2 ;  /* 0x0000000206027211 */ /* 0x010fe200078010ff */
[----:B------:R-:W-:-:S03]  /*7400*/  UMOV UR11, UR17 ;  /* 0x00000011000b7c82 */ /* 0x000fc60008000000 */
[----:B------:R-:W-:Y:S02]  /*7410*/  LEA.HI.X R3, R6, R3, R10, 0x2, P0 ;  /* 0x0000000306037211 */ /* 0x000fe400000f140a */
[----:B------:R-:W-:Y:S02]  /*7420*/  IADD3 R8, P0, R8, 0x1f0, RZ ;  /* 0x000001f008087810 */ /* 0x000fe40007f1e0ff */
[----:B------:R-:W-:Y:S02]  /*7430*/  R2UR UR14, R2 ;  /* 0x00000000020e72ca */ /* 0x000fe400000e0000 */
[----:B------:R-:W-:Y:S01]  /*7440*/  R2UR UR6, R8 ;  /* 0x00000000080672ca */ /* 0x000fe200000e0000 */
[----:B------:R-:W-:Y:S01]  /*7450*/  IMAD.X R0, RZ, RZ, R0, P0 ;  /* 0x000000ffff007224 */ /* 0x000fe200000e0600 */
[----:B------:R-:W-:-:S04]  /*7460*/  R2UR UR15, R3 ;  /* 0x00000000030f72ca */ /* 0x000fc800000e0000 */
[----:B------:R-:W-:Y:S01]  /*7470*/  R2UR UR7, R0 ;  /* 0x00000000000772ca */ /* 0x000fe200000e0000 */
[----:B------:R-:W-:-:S05]  /*7480*/  VIADD R0, R20, 0x1 ;  /* 0x0000000114007836 */ /* 0x000fca0000000000 */
[----:B------:R-:W-:-:S04]  /*7490*/  ISETP.NE.AND P0, PT, R0, 0x2, PT ;  /* 0x000000020000780c */ /* 0x000fc80003f05270 */
[----:B------:R-:W-:Y:S02]  /*74a0*/  SEL R2, RZ, 0x1, P0 ;  /* 0x00000001ff027807 */ /* 0x000fe40000000000 */
[----:B------:R-:W-:Y:S01]  /*74b0*/  SEL R0, R0, RZ, P0 ;  /* 0x000000ff00007207 */ /* 0x000fe20000000000 */
[----:B------:R1:W-:Y:S01]  /*74c0*/  UTMALDG.4D [UR16], [UR6], desc[UR8] ;  /* 0x00000810060075b4 */ /* 0x0003e20008019000 */
[----:B------:R-:W-:Y:S01]  /*74d0*/  LOP3.LUT R9, R9, R2, RZ, 0x3c, !PT ;  /* 0x0000000209097212 */ /* 0x000fe200078e3cff */
[----:B------:R1:W-:Y:S02]  /*74e0*/  UBLKCP.S.G [UR10], [UR14], UR13 ;  /* 0x0000000a0e0073ba */ /* 0x0003e4000800020d */
[----:B-1----:R-:W-:-:S04]  /*74f0*/  NOP ;  /* 0x0000000000007918 */ /* 0x002fc80000000000 */
.L_x_3736:
[----:B------:R-:W-:Y:S05]  /*7500*/  BSYNC B0 ;  /* 0x0000000000007941 */ /* 0x000fea0003800000 */
.L_x_3735:
[----:B------:R-:W-:-:S03]  /*7510*/  UMOV UR6, 0xffffffff ;  /* 0xffffffff00067882 */ /* 0x000fc60000000000 */
[----:B------:R-:W-:Y:S05]  /*7520*/  BRA.DIV UR6, `(.L_x_3756) ;  /* 0x00000006068c7947 */ /* 0x000fea000b800000 */
[----:B------:R-:W-:-:S13]  /*7530*/  ELECT P0, URZ, PT ;  /* 0x00000000003f782f */ /* 0x000fda0003800000 */
.L_x_3776:
[----:B------:R-:W-:Y:S05]  /*7540*/  @!P0 BRA `(.L_x_3688) ;  /* 0x0000000000808947 */ /* 0x000fea0003800000 */
[----:B------:R-:W-:-:S04]  /*7550*/  LOP3.LUT R16, R16, 0x2, RZ, 0xfc, !PT ;  /* 0x0000000210107812 */ /* 0x000fc800078efcff */
[----:B------:R-:W-:-:S13]  /*7560*/  ISETP.NE.AND P0, PT, R16, 0x3, PT ;  /* 0x000000031000780c */ /* 0x000fda0003f05270 */
[----:B------:R-:W-:Y:S05]  /*7570*/  @!P0 BRA `(.L_x_3757) ;  /* 0x0000000000048947 */ /* 0x000fea0003800000 */
[----:B------:R-:W-:Y:S01]  /*7580*/  BPT.TRAP 0x1 ;  /* 0x000000040000795c */ /* 0x000fe20000300000 */
.L_x_3757:
[----:B------:R-:W1:Y:S01]  /*7590*/  S2R R3, SR_CgaCtaId ;  /* 0x0000000000037919 */ /* 0x000e620000008800 */
[----:B------:R-:W-:Y:S02]  /*75a0*/  MOV R2, 0x400 ;  /* 0x0000040000027802 */ /* 0x000fe40000000f00 */
[----:B------:R-:W-:Y:S02]  /*75b0*/  SHF.L.U32 R5, R9, 0x1f, RZ ;  /* 0x0000001f09057819 */ /* 0x000fe400000006ff */
[----:B-1----:R-:W-:Y:S01]  /*75c0*/  LEA R7, R3, R2, 0x18 ;  /* 0x0000000203077211 */ /* 0x002fe200078ec0ff */
[----:B------:R-:W-:-:S04]  /*75d0*/  VIADD R2, R0, 0x1 ;  /* 0x0000000100027836 */ /* 0x000fc80000000000 */
[----:B------:R-:W-:Y:S01]  /*75e0*/  VIADD R3, R7, 0x30c20 ;  /* 0x00030c2007037836 */ /* 0x000fe20000000000 */
        /* <DEDUP_REMOVED lines=9> */
.L_x_3777:
[----:B------:R-:W2:Y:S02]  /*7680*/  SYNCS.PHASECHK.TRANS64.TRYWAIT P1, [R3+URZ], R2 ;  /* 0x00000002030075a7 */ /* 0x000ea4000802017f */
[----:B--2---:R-:W-:Y:S05]  /*7690*/  @!P1 BRA `(.L_x_3759) ;  /* 0x0000000400689947 */ /* 0x004fea0003800000 */
.L_x_3778:
[----:B------:R-:W-:Y:S05]  /*76a0*/  @!P0 BRA `(.L_x_3760) ;  /* 0x0000000000048947 */ /* 0x000fea0003800000 */
[----:B------:R-:W-:Y:S01]  /*76b0*/  BPT.TRAP 0x1 ;  /* 0x000000040000795c */ /* 0x000fe20000300000 */
.L_x_3760:
[----:B--2---:R-:W-:-:S04]  /*76c0*/  VIADD R3, R7, 0x30c40 ;  /* 0x00030c4007037836 */ /* 0x004fc80000000000 */
[----:B------:R-:W-:-:S04]  /*76d0*/  IMAD R0, R0, 0x8, R3 ;  /* 0x0000000800007824 */ /* 0x000fc800078e0203 */
[----:B------:R-:W2:Y:S02]  /*76e0*/  SYNCS.PHASECHK.TRANS64.TRYWAIT P0, [R0+URZ], R5 ;  /* 0x00000005000075a7 */ /* 0x000ea4000800017f */
[----:B--2---:R-:W-:Y:S05]  /*76f0*/  @!P0 BRA `(.L_x_3761) ;  /* 0x0000000400648947 */ /* 0x004fea0003800000 */
.L_x_3779:
[----:B------:R-:W-:-:S07]  /*7700*/  IMAD R3, R4, 0x8, R3 ;  /* 0x0000000804037824 */ /* 0x000fce00078e0203 */
.L_x_3762:
[----:B---3--:R3:W4:Y:S02]  /*7710*/  SYNCS.PHASECHK.TRANS64.TRYWAIT P0, [R3+URZ], R2 ;  /* 0x00000002030075a7 */ /* 0x008724000800017f */
[----:B----4-:R-:W-:Y:S05]  /*7720*/  @!P0 NANOSLEEP.SYNCS 0x989680 ;  /* 0x009896800000895d */ /* 0x010fea0003900000 */
[----:B------:R-:W4:Y:S02]  /*7730*/  @!P0 SYNCS.PHASECHK.TRANS64 P0, [R3+URZ], R2 ;  /* 0x00000002030085a7 */ /* 0x000f24000800007f */
[----:B----4-:R-:W-:Y:S05]  /*7740*/  @!P0 BRA `(.L_x_3762) ;  /* 0xfffffffc00f08947 */ /* 0x010fea000383ffff */
.L_x_3688:
[----:B------:R-:W-:Y:S05]  /*7750*/  BSYNC B6 ;  /* 0x0000000000067941 */ /* 0x000fea0003800000 */
.L_x_3685:
[----:B------:R-:W-:Y:S05]  /*7760*/  EXIT ;  /* 0x000000000000794d */ /* 0x000fea0003800000 */
.L_x_3693:
[----:B------:R-:W-:Y:S02]  /*7770*/  IMAD.MOV.U32 R12, RZ, RZ, RZ ;  /* 0x000000ffff0c7224 */ /* 0x000fe400078e00ff */
[----:B------:R-:W-:Y:S02]  /*7780*/  IMAD.MOV.U32 R11, RZ, RZ, 0x1f ;  /* 0x0000001fff0b7424 */ /* 0x000fe400078e00ff */
[----:B------:R-:W-:-:S07]  /*7790*/  IMAD.MOV.U32 R15, RZ, RZ, -0x1 ;  /* 0xffffffffff0f7424 */ /* 0x000fce00078e00ff */
[----:B------:R-:W-:Y:S05]  /*77a0*/  WARPSYNC.COLLECTIVE R15, `(.L_x_3763) ;  /* 0x000000000f087348 */ /* 0x000fea0003c00000 */
[----:B------:R1:W2:Y:S02]  /*77b0*/  SHFL.IDX P6, R14, R13, R12, R11 ;  /* 0x0000000c0d0e7389 */ /* 0x0002a400000c000b */
[----:B-12---:R-:W-:Y:S01]  /*77c0*/  ENDCOLLECTIVE ;  /* 0x000000000000791b */ /* 0x006fe20003800000 */
.L_x_3763:
[----:B------:R-:W-:Y:S05]  /*77d0*/  BRA `(.L_x_3764) ;  /* 0xffffff9000f07947 */ /* 0x000fea000383ffff */
.L_x_3695:
[----:B--2---:R2:W3:Y:S02]  /*77e0*/  SYNCS.PHASECHK.TRANS64.TRYWAIT P0, [R225+URZ+0x30c00], R6 ;  /* 0x030c0006e10075a7 */ /* 0x0044e4000800017f */
[----:B---3--:R-:W-:Y:S05]  /*77f0*/  @!P0 NANOSLEEP.SYNCS 0x989680 ;  /* 0x009896800000895d */ /* 0x008fea0003900000 */
[----:B------:R-:W3:Y:S02]  /*7800*/  @!P0 SYNCS.PHASECHK.TRANS64 P0, [R225+URZ+0x30c00], R6 ;  /* 0x030c0006e10085a7 */ /* 0x000ee4000800007f */
[----:B---3--:R-:W-:Y:S05]  /*7810*/  @!P0 BRA `(.L_x_3695) ;  /* 0xfffffffc00f08947 */ /* 0x008fea000383ffff */
[----:B------:R-:W-:Y:S05]  /*7820*/  BRA `(.L_x_3694) ;  /* 0xffffff9400147947 */ /* 0x000fea000383ffff */
.L_x_3700:
[----:B--2---:R2:W3:Y:S02]  /*7830*/  SYNCS.PHASECHK.TRANS64.TRYWAIT P1, [R9+URZ+0x30c10], R22 ;  /* 0x030c1016090075a7 */ /* 0x0044e4000802017f */
[----:B---3--:R-:W-:Y:S05]  /*7840*/  @!P1 NANOSLEEP.SYNCS 0x989680 ;  /* 0x009896800000995d */ /* 0x008fea0003900000 */
[----:B------:R-:W3:Y:S02]  /*7850*/  @!P1 SYNCS.PHASECHK.TRANS64 P1, [R9+URZ+0x30c10], R22 ;  /* 0x030c1016090095a7 */ /* 0x000ee4000802007f */
[----:B---3--:R-:W-:Y:S05]  /*7860*/  @!P1 BRA `(.L_x_3700) ;  /* 0xfffffffc00f09947 */ /* 0x008fea000383ffff */
[----:B------:R-:W-:Y:S05]  /*7870*/  BRA `(.L_x_3699) ;  /* 0xffffff9c00487947 */ /* 0x000fea000383ffff */
.L_x_3704:
[----:B------:R1:W1:Y:S02]  /*7880*/  SYNCS.PHASECHK.TRANS64.TRYWAIT P1, [R9+URZ+0x30c30], R22 ;  /* 0x030c3016090075a7 */ /* 0x000264000802017f */
[----:B-1----:R-:W-:Y:S05]  /*7890*/  @!P1 NANOSLEEP.SYNCS 0x989680 ;  /* 0x009896800000995d */ /* 0x002fea0003900000 */
[----:B------:R-:W1:Y:S02]  /*78a0*/  @!P1 SYNCS.PHASECHK.TRANS64 P1, [R9+URZ+0x30c30], R22 ;  /* 0x030c3016090095a7 */ /* 0x000e64000802007f */
[----:B-1----:R-:W-:Y:S05]  /*78b0*/  @!P1 BRA `(.L_x_3704) ;  /* 0xfffffffc00f09947 */ /* 0x002fea000383ffff */
[----:B------:R-:W-:Y:S05]  /*78c0*/  BRA `(.L_x_3703) ;  /* 0xffffffa000587947 */ /* 0x000fea000383ffff */
.L_x_3737:
[----:B-1----:R1:W2:Y:S02]  /*78d0*/  SYNCS.PHASECHK.TRANS64.TRYWAIT P1, [R11+URZ+0x30c20], R0 ;  /* 0x030c20000b0075a7 */ /* 0x0022a4000802017f */
[----:B--2---:R-:W-:Y:S05]  /*78e0*/  @!P1 NANOSLEEP.SYNCS 0x989680 ;  /* 0x009896800000995d */ /* 0x004fea0003900000 */
[----:B------:R-:W2:Y:S02]  /*78f0*/  @!P1 SYNCS.PHASECHK.TRANS64 P1, [R11+URZ+0x30c20], R0 ;  /* 0x030c20000b0095a7 */ /* 0x000ea4000802007f */
[----:B--2---:R-:W-:Y:S05]  /*7900*/  @!P1 BRA `(.L_x_3737) ;  /* 0xfffffffc00f09947 */ /* 0x004fea000383ffff */
[----:B------:R-:W-:Y:S05]  /*7910*/  BRA `(.L_x_3765) ;  /* 0xffffffe800287947 */ /* 0x000fea000383ffff */
.L_x_3741:
[----:B-1----:R1:W2:Y:S02]  /*7920*/  SYNCS.PHASECHK.TRANS64.TRYWAIT P1, [R11+URZ+0x30c40], R21 ;  /* 0x030c40150b0075a7 */ /* 0x0022a4000802017f */
[----:B--2---:R-:W-:Y:S05]  /*7930*/  @!P1 NANOSLEEP.SYNCS 0x989680 ;  /* 0x009896800000995d */ /* 0x004fea0003900000 */
[----:B------:R-:W2:Y:S02]  /*7940*/  @!P1 SYNCS.PHASECHK.TRANS64 P1, [R11+URZ+0x30c40], R21 ;  /* 0x030c40150b0095a7 */ /* 0x000ea4000802007f */
[----:B--2---:R-:W-:Y:S05]  /*7950*/  @!P1 BRA `(.L_x_3741) ;  /* 0xfffffffc00f09947 */ /* 0x004fea000383ffff */
[----:B------:R-:W-:Y:S05]  /*7960*/  BRA `(.L_x_3766) ;  /* 0xffffffec00487947 */ /* 0x000fea000383ffff */
.L_x_3743:
[----:B--2---:R2:W3:Y:S02]  /*7970*/  SYNCS.PHASECHK.TRANS64.TRYWAIT P1, [R11+URZ+0x30c28], R21 ;  /* 0x030c28150b0075a7 */ /* 0x0044e4000802017f */
[----:B---3--:R-:W-:Y:S05]  /*7980*/  @!P1 NANOSLEEP.SYNCS 0x989680 ;  /* 0x009896800000995d */ /* 0x008fea0003900000 */
[----:B------:R-:W3:Y:S02]  /*7990*/  @!P1 SYNCS.PHASECHK.TRANS64 P1, [R11+URZ+0x30c28], R21 ;  /* 0x030c28150b0095a7 */ /* 0x000ee4000802007f */
[----:B---3--:R-:W-:Y:S05]  /*79a0*/  @!P1 BRA `(.L_x_3743) ;  /* 0xfffffffc00f09947 */ /* 0x008fea000383ffff */
[----:B------:R-:W-:Y:S05]  /*79b0*/  BRA `(.L_x_3767) ;  /* 0xffffffec00c07947 */ /* 0x000fea000383ffff */
.L_x_3745:
[----:B---3--:R3:W4:Y:S02]  /*79c0*/  SYNCS.PHASECHK.TRANS64.TRYWAIT P1, [R11+URZ+0x30c48], R21 ;  /* 0x030c48150b0075a7 */ /* 0x008724000802017f */
[----:B----4-:R-:W-:Y:S05]  /*79d0*/  @!P1 NANOSLEEP.SYNCS 0x989680 ;  /* 0x009896800000995d */ /* 0x010fea0003900000 */
[----:B------:R-:W4:Y:S02]  /*79e0*/  @!P1 SYNCS.PHASECHK.TRANS64 P1, [R11+URZ+0x30c48], R21 ;  /* 0x030c48150b0095a7 */ /* 0x000f24000802007f */
[----:B----4-:R-:W-:Y:S05]  /*79f0*/  @!P1 BRA `(.L_x_3745) ;  /* 0xfffffffc00f09947 */ /* 0x010fea000383ffff */
[----:B------:R-:W-:Y:S05]  /*7a00*/  BRA `(.L_x_3768) ;  /* 0xfffffff000147947 */ /* 0x000fea000383ffff */
.L_x_3747:
[----:B------:R-:W-:-:S07]  /*7a10*/  SHF.L.U32 R4, R9, 0x1f, RZ ;  /* 0x0000001f09047819 */ /* 0x000fce00000006ff */
.L_x_3769:
[----:B-1----:R1:W2:Y:S02]  /*7a20*/  SYNCS.PHASECHK.TRANS64.TRYWAIT P1, [R11+URZ+0x30c20], R4 ;  /* 0x030c20040b0075a7 */ /* 0x0022a4000802017f */
[----:B--2---:R-:W-:Y:S05]  /*7a30*/  @!P1 NANOSLEEP.SYNCS 0x989680 ;  /* 0x009896800000995d */ /* 0x004fea0003900000 */
[----:B------:R-:W2:Y:S02]  /*7a40*/  @!P1 SYNCS.PHASECHK.TRANS64 P1, [R11+URZ+0x30c20], R4 ;  /* 0x030c20040b0095a7 */ /* 0x000ea4000802007f */
[----:B--2---:R-:W-:Y:S05]  /*7a50*/  @!P1 BRA `(.L_x_3769) ;  /* 0xfffffffc00f09947 */ /* 0x004fea000383ffff */
[----:B------:R-:W-:Y:S05]  /*7a60*/  BRA `(.L_x_3770) ;  /* 0xfffffff000807947 */ /* 0x000fea000383ffff */
.L_x_3750:
[----:B---3--:R3:W4:Y:S02]  /*7a70*/  SYNCS.PHASECHK.TRANS64.TRYWAIT P1, [R11+URZ+0x30c40], R12 ;  /* 0x030c400c0b0075a7 */ /* 0x008724000802017f */
[----:B----4-:R-:W-:Y:S05]  /*7a80*/  @!P1 NANOSLEEP.SYNCS 0x989680 ;  /* 0x009896800000995d */ /* 0x010fea0003900000 */
[----:B------:R-:W4:Y:S02]  /*7a90*/  @!P1 SYNCS.PHASECHK.TRANS64 P1, [R11+URZ+0x30c40], R12 ;  /* 0x030c400c0b0095a7 */ /* 0x000f24000802007f */
[----:B----4-:R-:W-:Y:S05]  /*7aa0*/  @!P1 BRA `(.L_x_3750) ;  /* 0xfffffffc00f09947 */ /* 0x010fea000383ffff */
[----:B------:R-:W-:Y:S05]  /*7ab0*/  BRA `(.L_x_3771) ;  /* 0xfffffff000f07947 */ /* 0x000fea000383ffff */
.L_x_3752:
[----:B-1----:R1:W2:Y:S02]  /*7ac0*/  SYNCS.PHASECHK.TRANS64.TRYWAIT P1, [R11+URZ+0x30c28], R12 ;  /* 0x030c280c0b0075a7 */ /* 0x0022a4000802017f */
[----:B--2---:R-:W-:Y:S05]  /*7ad0*/  @!P1 NANOSLEEP.SYNCS 0x989680 ;  /* 0x009896800000995d */ /* 0x004fea0003900000 */
[----:B------:R-:W2:Y:S02]  /*7ae0*/  @!P1 SYNCS.PHASECHK.TRANS64 P1, [R11+URZ+0x30c28], R12 ;  /* 0x030c280c0b0095a7 */ /* 0x000ea4000802007f */
[----:B--2---:R-:W-:Y:S05]  /*7af0*/  @!P1 BRA `(.L_x_3752) ;  /* 0xfffffffc00f09947 */ /* 0x004fea000383ffff */
[----:B------:R-:W-:Y:S05]  /*7b00*/  BRA `(.L_x_3772) ;  /* 0xfffffff4005c7947 */ /* 0x000fea000383ffff */
.L_x_3754:
[----:B----4-:R4:W1:Y:S02]  /*7b10*/  SYNCS.PHASECHK.TRANS64.TRYWAIT P0, [R13+URZ+0x30c40], R2 ;  /* 0x030c40020d0075a7 */ /* 0x010864000800017f */
[----:B-1----:R-:W-:Y:S05]  /*7b20*/  @!P0 NANOSLEEP.SYNCS 0x989680 ;  /* 0x009896800000895d */ /* 0x002fea0003900000 */
[----:B------:R-:W1:Y:S02]  /*7b30*/  @!P0 SYNCS.PHASECHK.TRANS64 P0, [R13+URZ+0x30c40], R2 ;  /* 0x030c40020d0085a7 */ /* 0x000e64000800007f */
[----:B-1----:R-:W-:Y:S05]  /*7b40*/  @!P0 BRA `(.L_x_3754) ;  /* 0xfffffffc00f08947 */ /* 0x002fea000383ffff */
[----:B------:R-:W-:Y:S05]  /*7b50*/  BRA `(.L_x_3773) ;  /* 0xfffffff400c87947 */ /* 0x000fea000383ffff */
.L_x_3756:
[----:B------:R-:W-:Y:S01]  /*7b60*/  BSSY B0, `(.L_x_3774) ;  /* 0x0000006000007945 */ /* 0x000fe20003800000 */
[----:B------:R-:W-:-:S07]  /*7b70*/  IMAD.MOV.U32 R15, RZ, RZ, -0x1 ;  /* 0xffffffffff0f7424 */ /* 0x000fce00078e00ff */
[----:B------:R-:W-:Y:S05]  /*7b80*/  WARPSYNC.COLLECTIVE R15, `(.L_x_3775) ;  /* 0x000000000f0c7348 */ /* 0x000fea0003c00000 */
[----:B------:R-:W-:Y:S02]  /*7b90*/  ELECT P6, UR62, PT ;  /* 0x00000000003e782f */ /* 0x000fe400038c0000 */
[----:B------:R-:W-:Y:S01]  /*7ba0*/  MOV R14, UR62 ;  /* 0x0000003e000e7c02 */ /* 0x000fe20008000f00 */
[----:B------:R-:W-:Y:S10]  /*7bb0*/  ENDCOLLECTIVE ;  /* 0x000000000000791b */ /* 0x000ff40003800000 */
.L_x_3775:
[----:B------:R-:W-:Y:S05]  /*7bc0*/  BSYNC B0 ;  /* 0x0000000000007941 */ /* 0x000fea0003800000 */
.L_x_3774:
[----:B------:R-:W-:Y:S01]  /*7bd0*/  PLOP3.LUT P0, PT, P6, PT, PT, 0x80, 0x0 ;  /* 0x000000000000781c */ /* 0x000fe2000370f070 */
[----:B------:R-:W-:-:S12]  /*7be0*/  BRA `(.L_x_3776) ;  /* 0xfffffff800547947 */ /* 0x000fd8000383ffff */
.L_x_3758:
[----:B-1----:R1:W2:Y:S02]  /*7bf0*/  SYNCS.PHASECHK.TRANS64.TRYWAIT P1, [R6+URZ], R5 ;  /* 0x00000005060075a7 */ /* 0x0022a4000802017f */
[----:B--2---:R-:W-:Y:S05]  /*7c00*/  @!P1 NANOSLEEP.SYNCS 0x989680 ;  /* 0x009896800000995d */ /* 0x004fea0003900000 */
[----:B------:R-:W2:Y:S02]  /*7c10*/  @!P1 SYNCS.PHASECHK.TRANS64 P1, [R6+URZ], R5 ;  /* 0x00000005060095a7 */ /* 0x000ea4000802007f */
[----:B--2---:R-:W-:Y:S05]  /*7c20*/  @!P1 BRA `(.L_x_3758) ;  /* 0xfffffffc00f09947 */ /* 0x004fea000383ffff */
[----:B------:R-:W-:Y:S05]  /*7c30*/  BRA `(.L_x_3777) ;  /* 0xfffffff800907947 */ /* 0x000fea000383ffff */
.L_x_3759:
[----:B--2---:R2:W3:Y:S02]  /*7c40*/  SYNCS.PHASECHK.TRANS64.TRYWAIT P1, [R3+URZ], R2 ;  /* 0x00000002030075a7 */ /* 0x0044e4000802017f */
[----:B---3--:R-:W-:Y:S05]  /*7c50*/  @!P1 NANOSLEEP.SYNCS 0x989680 ;  /* 0x009896800000995d */ /* 0x008fea0003900000 */
[----:B------:R-:W3:Y:S02]  /*7c60*/  @!P1 SYNCS.PHASECHK.TRANS64 P1, [R3+URZ], R2 ;  /* 0x00000002030095a7 */ /* 0x000ee4000802007f */
[----:B---3--:R-:W-:Y:S05]  /*7c70*/  @!P1 BRA `(.L_x_3759) ;  /* 0xfffffffc00f09947 */ /* 0x008fea000383ffff */
[----:B------:R-:W-:Y:S05]  /*7c80*/  BRA `(.L_x_3778) ;  /* 0xfffffff800847947 */ /* 0x000fea000383ffff */
.L_x_3761:
[----:B--2---:R2:W3:Y:S02]  /*7c90*/  SYNCS.PHASECHK.TRANS64.TRYWAIT P0, [R0+URZ], R5 ;  /* 0x00000005000075a7 */ /* 0x0044e4000800017f */
[----:B---3--:R-:W-:Y:S05]  /*7ca0*/  @!P0 NANOSLEEP.SYNCS 0x989680 ;  /* 0x009896800000895d */ /* 0x008fea0003900000 */
[----:B------:R-:W3:Y:S02]  /*7cb0*/  @!P0 SYNCS.PHASECHK.TRANS64 P0, [R0+URZ], R5 ;  /* 0x00000005000085a7 */ /* 0x000ee4000800007f */
[----:B---3--:R-:W-:Y:S05]  /*7cc0*/  @!P0 BRA `(.L_x_3761) ;  /* 0xfffffffc00f08947 */ /* 0x008fea000383ffff */
[----:B------:R-:W-:Y:S05]  /*7cd0*/  BRA `(.L_x_3779) ;  /* 0xfffffff800887947 */ /* 0x000fea000383ffff */
.L_x_3780:
        /* <DEDUP_REMOVED lines=10> */
.L_x_7401:


//--------------------- .text._ZN7cutlass13device_kernelIN5flash11enable_sm90INS1_16FlashAttnBwdSm90INS1_25CollectiveMainloopBwdSm90ILi2ELi2ELi2EN4cute5tupleIJNS5_1CILi1EEES8_S8_EEENS6_IJNS7_ILi128EEESA_NS7_ILi64EEEEEENS_10bfloat16_tEfNS_4arch4Sm90ELb0ELb0ELb0ELb0ELb1ELb1ELb0ELb0ELi2ELi1ELi2ELi2ELb0EEENS1_21CollectiveEpilogueBwdISC_SD_SF_Li256ELb0ELb0ELi1EEENS1_19SingleTileSchedulerILb0ELb0ELb0ELi128EEEEEEEEEvNT_6ParamsE --------------------------
	.section	.text._ZN7cutlass13device_kernelIN5flash11enable_sm90INS1_16FlashAttnBwdSm90INS1_25CollectiveMainloopBwdSm90ILi2ELi2ELi2EN4cute5tupleIJNS5_1CILi1EEES8_S8_EEENS6_IJNS7_ILi128EEESA_NS7_ILi64EEEEEENS_10bfloat16_tEfNS_4arch4Sm90ELb0ELb0ELb0ELb0ELb1ELb1ELb0ELb0ELi2ELi1ELi2ELi2ELb0EEENS1_21CollectiveEpilogueBwdISC_SD_SF_Li256ELb0ELb0ELi1EEENS1_19SingleTileSchedulerILb0ELb0ELb0ELi128EEEEEEEEEvNT_6ParamsE,"ax",@progbits
	.align	128
.text._ZN7cutlass13device_kernelIN5flash11enable_sm90INS1_16FlashAttnBwdSm90INS1_25CollectiveMainloopBwdSm90ILi2ELi2ELi2EN4cute5tupleIJNS5_1CILi1EEES8_S8_EEENS6_IJNS7_ILi128EEESA_NS7_ILi64EEEEEENS_10bfloat16_tEfNS_4arch4Sm90ELb0ELb0ELb0ELb0ELb1ELb1ELb0ELb0ELi2ELi1ELi2ELi2ELb0EEENS1_21CollectiveEpilogueBwdISC_SD_SF_Li256ELb0ELb0ELi1EEENS1_19SingleTileSchedulerILb0ELb0ELb0ELi128EEEEEEEEEvNT_6ParamsE:
        .type           _ZN7cutlass13device_kernelIN5flash11enable_sm90INS1_16FlashAttnBwdSm90INS1_25CollectiveMainloopBwdSm90ILi2ELi2ELi2EN4cute5tupleIJNS5_1CILi1EEES8_S8_EEENS6_IJNS7_ILi128EEESA_NS7_ILi64EEEEEENS_10bfloat16_tEfNS_4arch4Sm90ELb0ELb0ELb0ELb0ELb1ELb1ELb0ELb0ELi2ELi1ELi2ELi2ELb0EEENS1_21CollectiveEpilogueBwdISC_SD_SF_Li256ELb0ELb0ELi1EEENS1_19SingleTileSchedulerILb0ELb0ELb0ELi128EEEEEEEEEvNT_6ParamsE,@function
        .size           _ZN7cutlass13device_kernelIN5flash11enable_sm90INS1_16FlashAttnBwdSm90INS1_25CollectiveMainloopBwdSm90ILi2ELi2ELi2EN4cute5tupleIJNS5_1CILi1EEES8_S8_EEENS6_IJNS7_ILi128EEESA_NS7_ILi64EEEEEENS_10bfloat16_tEfNS_4arch4Sm90ELb0ELb0ELb0ELb0ELb1ELb1ELb0ELb0ELi2ELi1ELi2ELi2ELb0EEENS1_21CollectiveEpilogueBwdISC_SD_SF_Li256ELb0ELb0ELi1EEENS1_19SingleTileSchedulerILb0ELb0ELb0ELi128EEEEEEEEEvNT_6ParamsE,(.L_x_7402 - _ZN7cutlass13device_kernelIN5flash11enable_sm90INS1_16FlashAttnBwdSm90INS1_25CollectiveMainloopBwdSm90ILi2ELi2ELi2EN4cute5tupleIJNS5_1CILi1EEES8_S8_EEENS6_IJNS7_ILi128EEESA_NS7_ILi64EEEEEENS_10bfloat16_tEfNS_4arch4Sm90ELb0ELb0ELb0ELb0ELb1ELb1ELb0ELb0ELi2ELi1ELi2ELi2ELb0EEENS1_21CollectiveEpilogueBwdISC_SD_SF_Li256ELb0ELb0ELi1EEENS1_19SingleTileSchedulerILb0ELb0ELb0ELi128EEEEEEEEEvNT_6ParamsE)
        .other          _ZN7cutlass13device_kernelIN5flash11enable_sm90INS1_16FlashAttnBwdSm90INS1_25CollectiveMainloopBwdSm90ILi2ELi2ELi2EN4cute5tupleIJNS5_1CILi1EEES8_S8_EEENS6_IJNS7_ILi128EEESA_NS7_ILi64EEEEEENS_10bfloat16_tEfNS_4arch4Sm90ELb0ELb0ELb0ELb0ELb1ELb1ELb0ELb0ELi2ELi1ELi2ELi2ELb0EEENS1_21CollectiveEpilogueBwdISC_SD_SF_Li256ELb0ELb0ELi1EEENS1_19SingleTileSchedulerILb0ELb0ELb0ELi128EEEEEEEEEvNT_6ParamsE,@"STO_CUDA_ENTRY STV_DEFAULT"
_ZN7cutlass13device_kernelIN5flash11enable_sm90INS1_16FlashAttnBwdSm90INS1_25CollectiveMainloopBwdSm90ILi2ELi2ELi2EN4cute5tupleIJNS5_1CILi1EEES8_S8_EEENS6_IJNS7_ILi128EEESA_NS7_ILi64EEEEEENS_10bfloat16_tEfNS_4arch4Sm90ELb0ELb0ELb0ELb0ELb1ELb1ELb0ELb0ELi2ELi1ELi2ELi2ELb0EEENS1_21CollectiveEpilogueBwdISC_SD_SF_Li256ELb0ELb0ELi1EEENS1_19SingleTileSchedulerILb0ELb0ELb0ELi128EEEEEEEEEvNT_6ParamsE:
        /* <DEDUP_REMOVED lines=29> */
.L_x_3782:
[----:B------:R-:W-:Y:S05]  /*01d0*/  BSYNC B0 ;  /* 0x0000000000007941 */ /* 0x000fea0003800000 */
.L_x_3781:
        /* <DEDUP_REMOVED lines=34> */
.L_x_3783:
        /* <DEDUP_REMOVED lines=22> */
.L_x_3784:
[----:B---3--:R-:W-:Y:S01]  /*0560*/  ISETP.NE.AND P0, PT, R2, RZ, PT ;  /* 0x000000ff0200720c */ /* 0x008fe20003f05270 */
[----:B------:R-:W-:Y:S01]  /*0570*/  IMAD.MOV.U32 R16, RZ, RZ, 0x1 ;  /* 0x00000001ff107424 */ /* 0x000fe200078e00ff */
[----:B------:R-:W-:Y:S01]  /*0580*/  NOP ;  /* 0x0000000000007918 */ /* 0x000fe20000000000 */
[----:B------:R-:W-:Y:S03]  /*0590*/  BSSY B6, `(.L_x_3785) ;  /* 0x000079e000067945 */ /* 0x000fe60003800000 */
[----:B------:R-:W-:Y:S01]  /*05a0*/  SEL R16, R16, 0x2, !P0 ;  /* 0x0000000210107807 */ /* 0x000fe20004000000 */
[----:B-12-4-:R-:W-:Y:S06]  /*05b0*/  BAR.SYNC.DEFER_BLOCKING 0x0 ;  /* 0x0000000000007b1d */ /* 0x016fec0000010000 */
[----:B------:R-:W-:Y:S05]  /*05c0*/  @!P0 BRA `(.L_x_3786) ;  /* 0x0000004c00548947 */ /* 0x000fea0003800000 */
.L_x_3787:
        /* <DEDUP_REMOVED lines=35> */
.L_x_3790:
        /* <DEDUP_REMOVED lines=15> */
.L_x_3789:
        /* <DEDUP_REMOVED lines=22> */
.L_x_3792:
        /* <DEDUP_REMOVED lines=15> */
.L_x_3791:
[----:B------:R-:W-:Y:S01]  /*0b40*/  SHF.R.S32.HI R2, RZ, 0x1f, R17 ;  /* 0x0000001fff027819 */ /* 0x000fe20000011411 */
[----:B------:R-:W-:-:S03]  /*0b50*/  UMOV UR4, 0xffffffff ;  /* 0xffffffff00047882 */ /* 0x000fc60000000000 */
[----:B------:R-:W-:-:S04]  /*0b60*/  LEA.HI R3, R2, R17, RZ, 0x7 ;  /* 0x0000001102037211 */ /* 0x000fc800078f38ff */
[----:B------:R-:W-:Y:S01]  /*0b70*/  SHF.R.S32.HI R13, RZ, 0x7, R3 ;  /* 0x00000007ff0d7819 */ /* 0x000fe20000011403 */
[----:B------:R-:W-:Y:S06]  /*0b80*/  BRA.DIV UR4, `(.L_x_3793) ;  /* 0x0000007604007947 */ /* 0x000fec000b800000 */
[----:B------:R1:W2:Y:S02]  /*0b90*/  SHFL.IDX PT, R14, R13, RZ, 0x1f ;  /* 0x00001fff0d0e7589 */ /* 0x0002a400000e0000 */
.L_x_3880:
        /* <DEDUP_REMOVED lines=14> */
.L_x_3794:
        /* <DEDUP_REMOVED lines=131> */
.L_x_3807:
[----:B------:R-:W-:Y:S01]  /*14b0*/  ISETP.NE.AND P0, PT, R4, 0x3, PT ;  /* 0x000000030400780c */ /* 0x000fe20003f05270 */
[----:B------:R-:W-:-:S12]  /*14c0*/  YIELD ;  /* 0x0000000000007946 */ /* 0x000fd80003800000 */
[----:B-1----:R-:W-:Y:S05]  /*14d0*/  @!P0 BRA `(.L_x_3797) ;  /* 0x0000000000048947 */ /* 0x002fea0003800000 */
[----:B------:R-:W-:Y:S01]  /*14e0*/  BPT.TRAP 0x1 ;  /* 0x000000040000795c */ /* 0x000fe20000300000 */
.L_x_3797:
[----:B------:R-:W-:Y:S01]  /*14f0*/  IMAD R9, R7, 0x8, R225 ;  /* 0x0000000807097824 */ /* 0x000fe200078e02e1 */
[----:B------:R-:W-:-:S04]  /*1500*/  SHF.L.U32 R22, R6, 0x1f, RZ ;  /* 0x0000001f06167819 */ /* 0x000fc800000006ff */
[----:B------:R1:W2:Y:S01]  /*1510*/  SYNCS.PHASECHK.TRANS64.TRYWAIT P1, [R9+URZ+0x30c10], R22 ;  /* 0x030c1016090075a7 */ /* 0x0002a2000802017f */
[----:B------:R-:W-:Y:S05]  /*1520*/  @!P0 BRA `(.L_x_3798) ;  /* 0x0000000000048947 */ /* 0x000fea0003800000 */
[----:B------:R-:W-:Y:S01]  /*1530*/  BPT.TRAP 0x1 ;  /* 0x000000040000795c */ /* 0x000fe20000300000 */
.L_x_3798:
[----:B------:R-:W-:-:S05]  /*1540*/  VIADD R10, R225, 0x10000 ;  /* 0x00010000e10a7836 */ /* 0x000fca0000000000 */
[----:B------:R-:W-:-:S04]  /*1550*/  SHF.R.U32.HI R10, RZ, 0x4, R10 ;  /* 0x00000004ff0a7819 */ /* 0x000fc8000001160a */
[----:B------:R-:W-:Y:S01]  /*1560*/  LOP3.LUT R10, R10, 0x3fff, RZ, 0xc0, !PT ;  /* 0x00003fff0a0a7812 */ /* 0x000fe200078ec0ff */
[----:B--2---:R-:W-:Y:S06]  /*1570*/  @P1 BRA `(.L_x_3799) ;  /* 0x0000000000081947 */ /* 0x004fec0003800000 */
[----:B------:R-:W2:Y:S02]  /*1580*/  SYNCS.PHASECHK.TRANS64.TRYWAIT P1, [R9+URZ+0x30c10], R22 ;  /* 0x030c1016090075a7 */ /* 0x000ea4000802017f */
[----:B--2---:R-:W-:Y:S05]  /*1590*/  @!P1 BRA `(.L_x_3800) ;  /* 0x0000006800ac9947 */ /* 0x004fea0003800000 */
.L_x_3799:
        /* <DEDUP_REMOVED lines=63> */
.L_x_3801:
[----:B------:R1:W1:Y:S01]  /*1990*/  SYNCS.PHASECHK.TRANS64.TRYWAIT P1, [R9+URZ+0x30c30], R22 ;  /* 0x030c3016090075a7 */ /* 0x000262000802017f */
[----:B------:R-:W-:Y:S05]  /*19a0*/  @!P0 BRA `(.L_x_3802) ;  /* 0x0000000000048947 */ /* 0x000fea0003800000 */
[----:B------:R-:W-:Y:S01]  /*19b0*/  BPT.TRAP 0x1 ;  /* 0x000000040000795c */ /* 0x000fe20000300000 */
.L_x_3802:
[----:B------:R-:W-:-:S05]  /*19c0*/  VIADD R11, R225, 0x18000 ;  /* 0x00018000e10b7836 */ /* 0x000fca0000000000 */
[----:B------:R-:W-:-:S04]  /*19d0*/  SHF.R.U32.HI R11, RZ, 0x4, R11 ;  /* 0x00000004ff0b7819 */ /* 0x000fc8000001160b */
[----:B------:R-:W-:-:S04]  /*19e0*/  LOP3.LUT R218, R11, 0x3fff, RZ, 0xc0, !PT ;  /* 0x00003fff0bda7812 */ /* 0x000fc800078ec0ff */
[----:B------:R-:W-:Y:S01]  /*19f0*/  LOP3.LUT R12, R218, 0x10000, RZ, 0xfc, !PT ;  /* 0x00010000da0c7812 */ /* 0x000fe200078efcff */
[----:B-1----:R-:W-:Y:S06]  /*1a00*/  @P1 BRA `(.L_x_3803) ;  /* 0x0000000000081947 */ /* 0x002fec0003800000 */
[----:B------:R-:W1:Y:S02]  /*1a10*/  SYNCS.PHASECHK.TRANS64.TRYWAIT P1, [R9+URZ+0x30c30], R22 ;  /* 0x030c3016090075a7 */ /* 0x000e64000802017f */
[----:B-1----:R-:W-:Y:S05]  /*1a20*/  @!P1 BRA `(.L_x_3804) ;  /* 0x00000064009c9947 */ /* 0x002fea0003800000 */
.L_x_3803:
        /* <DEDUP_REMOVED lines=620> */
.L_x_3805:
        /* <DEDUP_REMOVED lines=68> */
.L_x_3806:
        /* <DEDUP_REMOVED lines=11> */
.L_x_3796:
        /* <DEDUP_REMOVED lines=51> */
.L_x_3808:
        /* <DEDUP_REMOVED lines=19> */
.L_x_3809:
        /* <DEDUP_REMOVED lines=18> */
.L_x_3810:
        /* <DEDUP_REMOVED lines=18> */
.L_x_3811:
        /* <DEDUP_REMOVED lines=103> */
.L_x_3813:
[----:B------:R-:W-:Y:S05]  /*52f0*/  BSYNC B0 ;  /* 0x0000000000007941 */ /* 0x000fea0003800000 */
.L_x_3812:
[----:B------:R-:W-:-:S04]  /*5300*/  DEPBAR.LE SB0, 0x0 ;  /* 0x000080000000791a */ /* 0x000fc80000000000 */
[----:B------:R-:W-:Y:S05]  /*5310*/  BRA `(.L_x_3788) ;  /* 0x0000002c00147947 */ /* 0x000fea0003800000 */
.L_x_3786:
        /* <DEDUP_REMOVED lines=60> */
.L_x_3840:
        /* <DEDUP_REMOVED lines=15> */
[----:B------:R-:W-:Y:S01]  /*57d0*/  IMAD.U32 R3, RZ, RZ, UR23 ;  /* 0x00000017ff037e24 */ /* 0x000fe2000f8e00ff */
[----:B------:R-:W-:Y:S08]  /*57e0*/  @P1 BRA `(.L_x_3817) ;  /* 0x0000000000141947 */ /* 0x000ff00003800000 */
.L_x_3818:
[----:B------:R-:W2:Y:S04]  /*57f0*/  LDG.E.STRONG.GPU R6, desc[UR26][R2.64] ;  /* 0x0000001a02067981 */ /* 0x000ea8000c1ef900 */
[----:B--2---:R-:W-:Y:S01]  /*5800*/  CCTL.IVALL ;  /* 0x00000000ff00798f */ /* 0x004fe20002000000 */
[----:B------:R-:W-:Y:S05]  /*5810*/  YIELD ;  /* 0x0000000000007946 */ /* 0x000fea0003800000 */
[----:B------:R-:W-:-:S13]  /*5820*/  ISETP.NE.AND P3, PT, R6, UR28, PT ;  /* 0x0000001c06007c0c */ /* 0x000fda000bf65270 */
[----:B------:R-:W-:Y:S05]  /*5830*/  @P3 BRA `(.L_x_3818) ;  /* 0xfffffffc00ec3947 */ /* 0x000fea000383ffff */
.L_x_3817:
[----:B------:R-:W-:Y:S05]  /*5840*/  BSYNC B0 ;  /* 0x0000000000007941 */ /* 0x000fea0003800000 */
.L_x_3816:
[----:B------:R-:W-:-:S03]  /*5850*/  UMOV UR23, 0xffffffff ;  /* 0xffffffff00177882 */ /* 0x000fc60000000000 */
[----:B------:R-:W-:Y:S05]  /*5860*/  BRA.DIV UR23, `(.L_x_3819) ;  /* 0x0000002a17207947 */ /* 0x000fea000b800000 */
[----:B------:R-:W-:Y:S01]  /*5870*/  NOP ;  /* 0x0000000000007918 */ /* 0x000fe20000000000 */
.L_x_3883:
        /* <DEDUP_REMOVED lines=19> */
.L_x_3821:
[----:B------:R-:W-:Y:S05]  /*59b0*/  BSYNC B0 ;  /* 0x0000000000007941 */ /* 0x000fea0003800000 */
.L_x_3820:
        /* <DEDUP_REMOVED lines=13> */
.L_x_3823:
[----:B------:R-:W-:Y:S05]  /*5a90*/  BSYNC B0 ;  /* 0x0000000000007941 */ /* 0x000fea0003800000 */
.L_x_3822:
[----:B------:R-:W-:Y:S06]  /*5aa0*/  BAR.ARV 0xa, 0xa0 ;  /* 0x0282800000007b1d */ /* 0x000fec0000002000 */
[----:B------:R-:W-:Y:S04]  /*5ab0*/  BSSY B0, `(.L_x_3824) ;  /* 0x0000003000007945 */ /* 0x000fe80003800000 */
[----:B------:R-:W-:Y:S05]  /*5ac0*/  @!P0 BRA `(.L_x_3825) ;  /* 0x0000000000048947 */ /* 0x000fea0003800000 */
[----:B------:R-:W-:-:S04]  /*5ad0*/  DEPBAR.LE SB0, 0x0 ;  /* 0x000080000000791a */ /* 0x000fc80000000000 */
.L_x_3825:
[----:B------:R-:W-:Y:S05]  /*5ae0*/  BSYNC B0 ;  /* 0x0000000000007941 */ /* 0x000fea0003800000 */
.L_x_3824:
        /* <DEDUP_REMOVED lines=19> */
.L_x_3827:
[----:B------:R-:W-:Y:S05]  /*5c20*/  BSYNC B0 ;  /* 0x0000000000007941 */ /* 0x000fea0003800000 */
.L_x_3826:
        /* <DEDUP_REMOVED lines=9> */
.L_x_3830:
[----:B------:R-:W2:Y:S04]  /*5cc0*/  LDG.E.STRONG.GPU R6, desc[UR26][R2.64] ;  /* 0x0000001a02067981 */ /* 0x000ea8000c1ef900 */
[----:B--2---:R-:W-:Y:S01]  /*5cd0*/  CCTL.IVALL ;  /* 0x00000000ff00798f */ /* 0x004fe20002000000 */
[----:B------:R-:W-:Y:S05]  /*5ce0*/  YIELD ;  /* 0x0000000000007946 */ /* 0x000fea0003800000 */
[----:B------:R-:W-:-:S13]  /*5cf0*/  ISETP.NE.AND P3, PT, R6, UR28, PT ;  /* 0x0000001c06007c0c */ /* 0x000fda000bf65270 */
[----:B------:R-:W-:Y:S05]  /*5d00*/  @P3 BRA `(.L_x_3830) ;  /* 0xfffffffc00ec3947 */ /* 0x000fea000383ffff */
.L_x_3829:
[----:B------:R-:W-:Y:S05]  /*5d10*/  BSYNC B0 ;  /* 0x0000000000007941 */ /* 0x000fea0003800000 */
.L_x_3828:
[----:B------:R-:W-:-:S03]  /*5d20*/  UMOV UR8, 0xffffffff ;  /* 0xffffffff00087882 */ /* 0x000fc60000000000 */
[----:B------:R-:W-:Y:S05]  /*5d30*/  BRA.DIV UR8, `(.L_x_3831) ;  /* 0x0000002608087947 */ /* 0x000fea000b800000 */
[----:B------:R-:W-:Y:S01]  /*5d40*/  NOP ;  /* 0x0000000000007918 */ /* 0x000fe20000000000 */
.L_x_3886:
        /* <DEDUP_REMOVED lines=13> */
.L_x_3833:
[----:B------:R-:W-:Y:S05]  /*5e20*/  BSYNC B0 ;  /* 0x0000000000007941 */ /* 0x000fea0003800000 */
.L_x_3832:
        /* <DEDUP_REMOVED lines=13> */
.L_x_3835:
[----:B------:R-:W-:Y:S05]  /*5f00*/  BSYNC B0 ;  /* 0x0000000000007941 */ /* 0x000fea0003800000 */
.L_x_3834:
[----:B------:R-:W-:Y:S06]  /*5f10*/  BAR.ARV 0xa, 0xa0 ;  /* 0x0282800000007b1d */ /* 0x000fec0000002000 */
[----:B------:R-:W-:Y:S04]  /*5f20*/  BSSY B0, `(.L_x_3836) ;  /* 0x0000003000007945 */ /* 0x000fe80003800000 */
[----:B------:R-:W-:Y:S05]  /*5f30*/  @!P0 BRA `(.L_x_3837) ;  /* 0x0000000000048947 */ /* 0x000fea0003800000 */
[----:B------:R-:W-:-:S04]  /*5f40*/  DEPBAR.LE SB0, 0x0 ;  /* 0x000080000000791a */ /* 0x000fc80000000000 */
.L_x_3837:
[----:B------:R-:W-:Y:S05]  /*5f50*/  BSYNC B0 ;  /* 0x0000000000007941 */ /* 0x000fea0003800000 */
.L_x_3836:
        /* <DEDUP_REMOVED lines=19> */
.L_x_3839:
[----:B------:R-:W-:Y:S05]  /*6090*/  BSYNC B0 ;  /* 0x0000000000007941 */ /* 0x000fea0003800000 */
.L_x_3838:
[----:B------:R-:W-:Y:S02]  /*60a0*/  UIADD3 UR4, UR4, 0x2, URZ ;  /* 0x0000000204047890 */ /* 0x000fe4000fffe03f */
[----:B------:R-:W-:Y:S01]  /*60b0*/  UIADD3 UR5, UR5, 0x1, URZ ;  /* 0x0000000105057890 */ /* 0x000fe2000fffe03f */
[----:B------:R-:W-:Y:S11]  /*60c0*/  @P2 BRA `(.L_x_3840) ;  /* 0xfffffff400842947 */ /* 0x000ff6000383ffff */
.L_x_3815:
        /* <DEDUP_REMOVED lines=13> */
.L_x_3843:
[----:B------:R-:W2:Y:S04]  /*61a0*/  LDG.E.STRONG.GPU R0, desc[UR26][R2.64] ;  /* 0x0000001a02007981 */ /* 0x000ea8000c1ef900 */
[----:B--2---:R-:W-:Y:S01]  /*61b0*/  CCTL.IVALL ;  /* 0x00000000ff00798f */ /* 0x004fe20002000000 */
[----:B------:R-:W-:Y:S05]  /*61c0*/  YIELD ;  /* 0x0000000000007946 */ /* 0x000fea0003800000 */
[----:B------:R-:W-:-:S13]  /*61d0*/  ISETP.NE.AND P2, PT, R0, UR28, PT ;  /* 0x0000001c00007c0c */ /* 0x000fda000bf45270 */
[----:B------:R-:W-:Y:S05]  /*61e0*/  @P2 BRA `(.L_x_3843) ;  /* 0xfffffffc00ec2947 */ /* 0x000fea000383ffff */
.L_x_3842:
[----:B------:R-:W-:Y:S05]  /*61f0*/  BSYNC B0 ;  /* 0x0000000000007941 */ /* 0x000fea0003800000 */
.L_x_3841:
[----:B------:R-:W-:-:S03]  /*6200*/  UMOV UR5, 0xffffffff ;  /* 0xffffffff00057882 */ /* 0x000fc60000000000 */
[----:B------:R-:W-:Y:S05]  /*6210*/  BRA.DIV UR5, `(.L_x_3844) ;  /* 0x0000001e05ec7947 */ /* 0x000fea000b800000 */
[----:B------:R-:W-:Y:S01]  /*6220*/  NOP ;  /* 0x0000000000007918 */ /* 0x000fe20000000000 */
.L_x_3889:
        /* <DEDUP_REMOVED lines=22> */
.L_x_3846:
[----:B------:R-:W-:Y:S05]  /*6390*/  BSYNC B0 ;  /* 0x0000000000007941 */ /* 0x000fea0003800000 */
.L_x_3845:
        /* <DEDUP_REMOVED lines=20> */
.L_x_3848:
[----:B------:R-:W-:Y:S05]  /*64e0*/  BSYNC B0 ;  /* 0x0000000000007941 */ /* 0x000fea0003800000 */
.L_x_3847:
[----:B------:R-:W-:Y:S06]  /*64f0*/  BAR.ARV 0xa, 0xa0 ;  /* 0x0282800000007b1d */ /* 0x000fec0000002000 */
[----:B------:R-:W-:Y:S04]  /*6500*/  BSSY B0, `(.L_x_3849) ;  /* 0x0000003000007945 */ /* 0x000fe80003800000 */
[----:B------:R-:W-:Y:S05]  /*6510*/  @!P0 BRA `(.L_x_3850) ;  /* 0x0000000000048947 */ /* 0x000fea0003800000 */
[----:B------:R-:W-:-:S04]  /*6520*/  DEPBAR.LE SB0, 0x0 ;  /* 0x000080000000791a */ /* 0x000fc80000000000 */
.L_x_3850:
[----:B------:R-:W-:Y:S05]  /*6530*/  BSYNC B0 ;  /* 0x0000000000007941 */ /* 0x000fea0003800000 */
.L_x_3849:
        /* <DEDUP_REMOVED lines=19> */
.L_x_3814:
        /* <DEDUP_REMOVED lines=55> */
.L_x_3890:
        /* <DEDUP_REMOVED lines=10> */
.L_x_3854:
        /* <DEDUP_REMOVED lines=64> */
.L_x_3865:
[----:B------:R-:W-:-:S04]  /*6e80*/  SHF.L.U32 R21, R9, 0x1f, RZ ;  /* 0x0000001f09157819 */ /* 0x000fc800000006ff */
[----:B-1----:R-:W1:Y:S02]  /*6e90*/  SYNCS.PHASECHK.TRANS64.TRYWAIT P1, [R11+URZ+0x30c40], R21 ;  /* 0x030c40150b0075a7 */ /* 0x002e64000802017f */
[----:B-12---:R-:W-:Y:S05]  /*6ea0*/  @!P1 BRA `(.L_x_3857) ;  /* 0x0000001000f89947 */ /* 0x006fea0003800000 */
.L_x_3891:
[----:B------:R-:W-:Y:S05]  /*6eb0*/  @P0 BRA `(.L_x_3858) ;  /* 0x0000000000140947 */ /* 0x000fea0003800000 */
[----:B------:R-:W-:Y:S01]  /*6ec0*/  ISETP.NE.AND P1, PT, R14, RZ, PT ;  /* 0x000000ff0e00720c */ /* 0x000fe20003f25270 */
[----:B------:R-:W-:-:S04]  /*6ed0*/  IMAD.MOV.U32 R0, RZ, RZ, 0x4200 ;  /* 0x00004200ff007424 */ /* 0x000fc800078e00ff */
[----:B------:R2:W-:Y:S08]  /*6ee0*/  SYNCS.ARRIVE.TRANS64 RZ, [R11+URZ+0x30c30], R0 ;  /* 0x030c30000bff79a7 */ /* 0x0005f0000800003f */
[----:B------:R-:W-:Y:S05]  /*6ef0*/  @!P1 BRA `(.L_x_3858) ;  /* 0x0000000000049947 */ /* 0x000fea0003800000 */
[----:B------:R-:W-:Y:S01]  /*6f00*/  BPT.TRAP 0x1 ;  /* 0x000000040000795c */ /* 0x000fe20000300000 */
.L_x_3858:
        /* <DEDUP_REMOVED lines=29> */
.L_x_3892:
[----:B------:R-:W-:Y:S05]  /*70e0*/  @P0 BRA `(.L_x_3860) ;  /* 0x0000000000140947 */ /* 0x000fea0003800000 */
[----:B------:R-:W-:Y:S01]  /*70f0*/  ISETP.NE.AND P1, PT, R14, RZ, PT ;  /* 0x000000ff0e00720c */ /* 0x000fe20003f25270 */
[----:B------:R-:W-:-:S04]  /*7100*/  IMAD.MOV.U32 R2, RZ, RZ, 0x4200 ;  /* 0x00004200ff027424 */ /* 0x000fc800078e00ff */
[----:B------:R3:W-:Y:S08]  /*7110*/  SYNCS.ARRIVE.TRANS64 RZ, [R11+URZ+0x30c18], R2 ;  /* 0x030c18020bff79a7 */ /* 0x0007f0000800003f */
[----:B------:R-:W-:Y:S05]  /*7120*/  @!P1 BRA `(.L_x_3860) ;  /* 0x0000000000049947 */ /* 0x000fea0003800000 */
[----:B------:R-:W-:Y:S01]  /*7130*/  BPT.TRAP 0x1 ;  /* 0x000000040000795c */ /* 0x000fe20000300000 */
.L_x_3860:
        /* <DEDUP_REMOVED lines=20> */
.L_x_3893:
        /* <DEDUP_REMOVED lines=9> */
.L_x_3862:
        /* <DEDUP_REMOVED lines=24> */
.L_x_3895:
[----:B------:R-:W-:Y:S05]  /*7490*/  @P0 BRA `(.L_x_3864) ;  /* 0x0000000000140947 */ /* 0x000fea0003800000 */
[----:B------:R-:W-:Y:S01]  /*74a0*/  ISETP.NE.AND P1, PT, R14, RZ, PT ;  /* 0x000000ff0e00720c */ /* 0x000fe20003f25270 */
[----:B-1----:R-:W-:-:S04]  /*74b0*/  IMAD.MOV.U32 R4, RZ, RZ, 0x4200 ;  /* 0x00004200ff047424 */ /* 0x002fc800078e00ff */
[----:B------:R2:W-:Y:S08]  /*74c0*/  SYNCS.ARRIVE.TRANS64 RZ, [R11+URZ+0x30c10], R4 ;  /* 0x030c10040bff79a7 */ /* 0x0005f0000800003f */
[----:B------:R-:W-:Y:S05]  /*74d0*/  @!P1 BRA `(.L_x_3864) ;  /* 0x0000000000049947 */ /* 0x000fea0003800000 */
[----:B------:R-:W-:Y:S01]  /*74e0*/  BPT.TRAP 0x1 ;  /* 0x000000040000795c */ /* 0x000fe20000300000 */
.L_x_3864:
        /* <DEDUP_REMOVED lines=22> */
.L_x_3856:
[----:B------:R-:W-:-:S13]  /*7650*/  ISETP.NE.AND P1, PT, R19, RZ, PT ;  /* 0x000000ff1300720c */ /* 0x000fda0003f25270 */
[----:B------:R-:W-:Y:S05]  /*7660*/  @!P1 BRA `(.L_x_3855) ;  /* 0x0000000000f09947 */ /* 0x000fea0003800000 */
[----:B------:R-:W-:-:S04]  /*7670*/  SHF.L.U32 R12, R9, 0x1f, RZ ;  /* 0x0000001f090c7819 */ /* 0x000fc800000006ff */
[----:B------:R-:W3:Y:S02]  /*7680*/  SYNCS.PHASECHK.TRANS64.TRYWAIT P1, [R11+URZ+0x30c40], R12 ;  /* 0x030c400c0b0075a7 */ /* 0x000ee4000802017f */
[----:B---3--:R-:W-:Y:S05]  /*7690*/  @!P1 BRA `(.L_x_3866) ;  /* 0x0000000c00509947 */ /* 0x008fea0003800000 */
.L_x_3896:
[----:B------:R-:W-:Y:S05]  /*76a0*/  @P0 BRA `(.L_x_3867) ;  /* 0x0000000000140947 */ /* 0x000fea0003800000 */
[----:B------:R-:W-:Y:S01]  /*76b0*/  ISETP.NE.AND P1, PT, R14, RZ, PT ;  /* 0x000000ff0e00720c */ /* 0x000fe20003f25270 */
[----:B-12---:R-:W-:-:S04]  /*76c0*/  IMAD.MOV.U32 R4, RZ, RZ, 0x4200 ;  /* 0x00004200ff047424 */ /* 0x006fc800078e00ff */
[----:B------:R4:W-:Y:S08]  /*76d0*/  SYNCS.ARRIVE.TRANS64 RZ, [R11+URZ+0x30c30], R4 ;  /* 0x030c30040bff79a7 */ /* 0x0009f0000800003f */
[----:B------:R-:W-:Y:S05]  /*76e0*/  @!P1 BRA `(.L_x_3867) ;  /* 0x0000000000049947 */ /* 0x000fea0003800000 */
[----:B------:R-:W-:Y:S01]  /*76f0*/  BPT.TRAP 0x1 ;  /* 0x000000040000795c */ /* 0x000fe20000300000 */
.L_x_3867:
        /* <DEDUP_REMOVED lines=26> */
.L_x_3897:
[----:B------:R-:W-:Y:S05]  /*78a0*/  @P0 BRA `(.L_x_3869) ;  /* 0x0000000000140947 */ /* 0x000fea0003800000 */
[----:B------:R-:W-:Y:S01]  /*78b0*/  ISETP.NE.AND P0, PT, R14, RZ, PT ;  /* 0x000000ff0e00720c */ /* 0x000fe20003f05270 */
[----:B------:R-:W-:-:S04]  /*78c0*/  IMAD.MOV.U32 R4, RZ, RZ, 0x4200 ;  /* 0x00004200ff047424 */ /* 0x000fc800078e00ff */
[----:B------:R2:W-:Y:S08]  /*78d0*/  SYNCS.ARRIVE.TRANS64 RZ, [R11+URZ+0x30c18], R4 ;  /* 0x030c18040bff79a7 */ /* 0x0005f0000800003f */
[----:B------:R-:W-:Y:S05]  /*78e0*/  @!P0 BRA `(.L_x_3869) ;  /* 0x0000000000048947 */ /* 0x000fea0003800000 */
[----:B------:R-:W-:Y:S01]  /*78f0*/  BPT.TRAP 0x1 ;  /* 0x000000040000795c */ /* 0x000fe20000300000 */
.L_x_3869:
        /* <DEDUP_REMOVED lines=19> */
.L_x_3855:
[----:B------:R-:W4:Y:S01]  /*7a30*/  S2R R2, SR_TID.X ;  /* 0x0000000000027919 */ /* 0x000f220000002100 */
[----:B------:R-:W-:Y:S01]  /*7a40*/  IMAD R13, R20, 0x8, R11 ;  /* 0x00000008140d7824 */ /* 0x000fe200078e020b */
[----:B----4-:R-:W-:Y:S02]  /*7a50*/  LOP3.LUT R3, R2, 0x7f, RZ, 0xc0, !PT ;  /* 0x0000007f02037812 */ /* 0x010fe400078ec0ff */
[----:B------:R-:W-:Y:S02]  /*7a60*/  SHF.L.U32 R2, R9, 0x1f, RZ ;  /* 0x0000001f09027819 */ /* 0x000fe400000006ff */
[----:B------:R-:W-:Y:S02]  /*7a70*/  ISETP.NE.AND P1, PT, R3, RZ, PT ;  /* 0x000000ff0300720c */ /* 0x000fe40003f25270 */
[----:B------:R-:W4:Y:S02]  /*7a80*/  SYNCS.PHASECHK.TRANS64.TRYWAIT P0, [R13+URZ+0x30c40], R2 ;  /* 0x030c40020d0075a7 */ /* 0x000f24000800017f */
[----:B----4-:R-:W-:Y:S09]  /*7a90*/  @!P0 BRA `(.L_x_3870) ;  /* 0x0000000800788947 */ /* 0x010ff20003800000 */
.L_x_3898:
[----:B------:R-:W-:Y:S05]  /*7aa0*/  @P1 BRA `(.L_x_3871) ;  /* 0x0000000000181947 */ /* 0x000fea0003800000 */
[----:B------:R-:W5:Y:S01]  /*7ab0*/  S2R R3, SR_TID.X ;  /* 0x0000000000037919 */ /* 0x000f620000002100 */
[----:B----4-:R-:W-:-:S04]  /*7ac0*/  IMAD.MOV.U32 R2, RZ, RZ, 0x4200 ;  /* 0x00004200ff027424 */ /* 0x010fc800078e00ff */
[----:B------:R4:W-:Y:S01]  /*7ad0*/  SYNCS.ARRIVE.TRANS64 RZ, [R13+URZ+0x30c30], R2 ;  /* 0x030c30020dff79a7 */ /* 0x0009e2000800003f */
[----:B-----5:R-:W-:-:S13]  /*7ae0*/  LOP3.LUT P0, RZ, R3, 0x1f, RZ, 0xc0, !PT ;  /* 0x0000001f03ff7812 */ /* 0x020fda000780c0ff */
[----:B----4-:R-:W-:Y:S05]  /*7af0*/  @!P0 BRA `(.L_x_3871) ;  /* 0x0000000000048947 */ /* 0x010fea0003800000 */
[----:B--2---:R-:W-:Y:S01]  /*7b00*/  BPT.TRAP 0x1 ;  /* 0x000000040000795c */ /* 0x004fe20000300000 */
.L_x_3871:
        /* <DEDUP_REMOVED lines=33> */
.L_x_3852:
[----:B------:R-:W-:Y:S05]  /*7d20*/  BSYNC B0 ;  /* 0x0000000000007941 */ /* 0x000fea0003800000 */
.L_x_3851:
[----:B------:R-:W-:-:S03]  /*7d30*/  UMOV UR6, 0xffffffff ;  /* 0xffffffff00067882 */ /* 0x000fc60000000000 */
[----:B------:R-:W-:Y:S05]  /*7d40*/  BRA.DIV UR6, `(.L_x_3872) ;  /* 0x0000000606e07947 */ /* 0x000fea000b800000 */
[----:B------:R-:W-:-:S13]  /*7d50*/  ELECT P0, URZ, PT ;  /* 0x00000000003f782f */ /* 0x000fda0003800000 */
.L_x_3901:
[----:B------:R-:W-:Y:S05]  /*7d60*/  @!P0 BRA `(.L_x_3788) ;  /* 0x0000000000808947 */ /* 0x000fea0003800000 */
[----:B------:R-:W-:-:S04]  /*7d70*/  LOP3.LUT R16, R16, 0x2, RZ, 0xfc, !PT ;  /* 0x0000000210107812 */ /* 0x000fc800078efcff */
[----:B------:R-:W-:-:S13]  /*7d80*/  ISETP.NE.AND P0, PT, R16, 0x3, PT ;  /* 0x000000031000780c */ /* 0x000fda0003f05270 */
[----:B------:R-:W-:Y:S05]  /*7d90*/  @!P0 BRA `(.L_x_3873) ;  /* 0x0000000000048947 */ /* 0x000fea0003800000 */
[----:B------:R-:W-:Y:S01]  /*7da0*/  BPT.TRAP 0x1 ;  /* 0x000000040000795c */ /* 0x000fe20000300000 */
.L_x_3873:
        /* <DEDUP_REMOVED lines=15> */
.L_x_3902:
[----:B------:R-:W2:Y:S02]  /*7ea0*/  SYNCS.PHASECHK.TRANS64.TRYWAIT P1, [R3+URZ], R2 ;  /* 0x00000002030075a7 */ /* 0x000ea4000802017f */
[----:B--2---:R-:W-:Y:S05]  /*7eb0*/  @!P1 BRA `(.L_x_3875) ;  /* 0x0000000400bc9947 */ /* 0x004fea0003800000 */
.L_x_3903:
[----:B------:R-:W-:Y:S05]  /*7ec0*/  @!P0 BRA `(.L_x_3876) ;  /* 0x0000000000048947 */ /* 0x000fea0003800000 */
[----:B------:R-:W-:Y:S01]  /*7ed0*/  BPT.TRAP 0x1 ;  /* 0x000000040000795c */ /* 0x000fe20000300000 */
.L_x_3876:
[----:B--2---:R-:W-:-:S04]  /*7ee0*/  VIADD R3, R7, 0x30c40 ;  /* 0x00030c4007037836 */ /* 0x004fc80000000000 */
[----:B------:R-:W-:-:S04]  /*7ef0*/  IMAD R0, R0, 0x8, R3 ;  /* 0x0000000800007824 */ /* 0x000fc800078e0203 */
[----:B------:R-:W2:Y:S02]  /*7f00*/  SYNCS.PHASECHK.TRANS64.TRYWAIT P0, [R0+URZ], R5 ;  /* 0x00000005000075a7 */ /* 0x000ea4000800017f */
[----:B--2---:R-:W-:Y:S05]  /*7f10*/  @!P0 BRA `(.L_x_3877) ;  /* 0x0000000400b88947 */ /* 0x004fea0003800000 */
.L_x_3904:
[----:B------:R-:W-:-:S07]  /*7f20*/  IMAD R3, R4, 0x8, R3 ;  /* 0x0000000804037824 */ /* 0x000fce00078e0203 */
.L_x_3878:
[----:B---3--:R3:W4:Y:S02]  /*7f30*/  SYNCS.PHASECHK.TRANS64.TRYWAIT P0, [R3+URZ], R2 ;  /* 0x00000002030075a7 */ /* 0x008724000800017f */
[----:B----4-:R-:W-:Y:S05]  /*7f40*/  @!P0 NANOSLEEP.SYNCS 0x989680 ;  /* 0x009896800000895d */ /* 0x010fea0003900000 */
[----:B------:R-:W4:Y:S02]  /*7f50*/  @!P0 SYNCS.PHASECHK.TRANS64 P0, [R3+URZ], R2 ;  /* 0x00000002030085a7 */ /* 0x000f24000800007f */
[----:B----4-:R-:W-:Y:S05]  /*7f60*/  @!P0 BRA `(.L_x_3878) ;  /* 0xfffffffc00f08947 */ /* 0x010fea000383ffff */
.L_x_3788:
[----:B------:R-:W-:Y:S05]  /*7f70*/  BSYNC B6 ;  /* 0x0000000000067941 */ /* 0x000fea0003800000 */
.L_x_3785:
[----:B------:R-:W-:Y:S05]  /*7f80*/  EXIT ;  /* 0x000000000000794d */ /* 0x000fea0003800000 */
.L_x_3793:
[----:B------:R-:W-:Y:S02]  /*7f90*/  IMAD.MOV.U32 R12, RZ, RZ, RZ ;  /* 0x000000ffff0c7224 */ /* 0x000fe400078e00ff */
[----:B------:R-:W-:Y:S02]  /*7fa0*/  IMAD.MOV.U32 R11, RZ, RZ, 0x1f ;  /* 0x0000001fff0b7424 */ /* 0x000fe400078e00ff */
[----:B------:R-:W-:-:S07]  /*7fb0*/  IMAD.MOV.U32 R15, RZ, RZ, -0x1 ;  /* 0xffffffffff0f7424 */ /* 0x000fce00078e00ff */
[----:B------:R-:W-:Y:S05]  /*7fc0*/  WARPSYNC.COLLECTIVE R15, `(.L_x_3879) ;  /* 0x000000000f087348 */ /* 0x000fea0003c00000 */
[----:B------:R1:W2:Y:S02]  /*7fd0*/  SHFL.IDX P6, R14, R13, R12, R11 ;  /* 0x0000000c0d0e7389 */ /* 0x0002a400000c000b */
[----:B-12---:R-:W-:Y:S01]  /*7fe0*/  ENDCOLLECTIVE ;  /* 0x000000000000791b */ /* 0x006fe20003800000 */
.L_x_3879:
[----:B------:R-:W-:Y:S05]  /*7ff0*/  BRA `(.L_x_3880) ;  /* 0xffffff8800e87947 */ /* 0x000fea000383ffff */
.L_x_3795:
[----:B--2---:R2:W3:Y:S02]  /*8000*/  SYNCS.PHASECHK.TRANS64.TRYWAIT P0, [R225+URZ+0x30c00], R6 ;  /* 0x030c0006e10075a7 */ /* 0x0044e4000800017f */
[----:B---3--:R-:W-:Y:S05]  /*8010*/  @!P0 NANOSLEEP.SYNCS 0x989680 ;  /* 0x009896800000895d */ /* 0x008fea0003900000 */
[----:B------:R-:W3:Y:S02]  /*8020*/  @!P0 SYNCS.PHASECHK.TRANS64 P0, [R225+URZ+0x30c00], R6 ;  /* 0x030c0006e10085a7 */ /* 0x000ee4000800007f */
[----:B---3--:R-:W-:Y:S05]  /*8030*/  @!P0 BRA `(.L_x_3795) ;  /* 0xfffffffc00f08947 */ /* 0x008fea000383ffff */
[----:B------:R-:W-:Y:S05]  /*8040*/  BRA `(.L_x_3794) ;  /* 0xffffff8c000c7947 */ /* 0x000fea000383ffff */
.L_x_3800:
[----:B--2---:R2:W3:Y:S02]  /*8050*/  SYNCS.PHASECHK.TRANS64.TRYWAIT P1, [R9+URZ+0x30c10], R22 ;  /* 0x030c1016090075a7 */ /* 0x0044e4000802017f */
[----:B---3--:R-:W-:Y:S05]  /*8060*/  @!P1 NANOSLEEP.SYNCS 0x989680 ;  /* 0x009896800000995d */ /* 0x008fea0003900000 */
[----:B------:R-:W3:Y:S02]  /*8070*/  @!P1 SYNCS.PHASECHK.TRANS64 P1, [R9+URZ+0x30c10], R22 ;  /* 0x030c1016090095a7 */ /* 0x000ee4000802007f */
[----:B---3--:R-:W-:Y:S05]  /*8080*/  @!P1 BRA `(.L_x_3800) ;  /* 0xfffffffc00f09947 */ /* 0x008fea000383ffff */
[----:B------:R-:W-:Y:S05]  /*8090*/  BRA `(.L_x_3799) ;  /* 0xffffff9400407947 */ /* 0x000fea000383ffff */
.L_x_3804:
[----:B------:R1:W1:Y:S02]  /*80a0*/  SYNCS.PHASECHK.TRANS64.TRYWAIT P1, [R9+URZ+0x30c30], R22 ;  /* 0x030c3016090075a7 */ /* 0x000264000802017f */
[----:B-1----:R-:W-:Y:S05]  /*80b0*/  @!P1 NANOSLEEP.SYNCS 0x989680 ;  /* 0x009896800000995d */ /* 0x002fea0003900000 */
[----:B------:R-:W1:Y:S02]  /*80c0*/  @!P1 SYNCS.PHASECHK.TRANS64 P1, [R9+URZ+0x30c30], R22 ;  /* 0x030c3016090095a7 */ /* 0x000e64000802007f */
[----:B-1----:R-:W-:Y:S05]  /*80d0*/  @!P1 BRA `(.L_x_3804) ;  /* 0xfffffffc00f09947 */ /* 0x002fea000383ffff */
[----:B------:R-:W-:Y:S05]  /*80e0*/  BRA `(.L_x_3803) ;  /* 0xffffff9800507947 */ /* 0x000fea000383ffff */
.L_x_3819:
[----:B------:R-:W-:Y:S01]  /*80f0*/  BSSY B0, `(.L_x_3881) ;  /* 0x0000005000007945 */ /* 0x000fe20003800000 */
[----:B------:R-:W-:-:S07]  /*8100*/  IMAD.MOV.U32 R15, RZ, RZ, -0x1 ;  /* 0xffffffffff0f7424 */ /* 0x000fce00078e00ff */
[----:B------:R-:W-:Y:S05]  /*8110*/  WARPSYNC.COLLECTIVE R15, `(.L_x_3882) ;  /* 0x000000000f087348 */ /* 0x000fea0003c00000 */
[----:B------:R-:W-:Y:S01]  /*8120*/  NOP ;  /* 0x0000000000007918 */ /* 0x000fe20000000000 */
[----:B------:R-:W-:Y:S01]  /*8130*/  ENDCOLLECTIVE ;  /* 0x000000000000791b */ /* 0x000fe20003800000 */
.L_x_3882:
[----:B------:R-:W-:Y:S05]  /*8140*/  BSYNC B0 ;  /* 0x0000000000007941 */ /* 0x000fea0003800000 */
.L_x_3881:
[----:B------:R-:W-:Y:S05]  /*8150*/  BRA `(.L_x_3883) ;  /* 0xffffffd400c87947 */ /* 0x000fea000383ffff */
.L_x_3831:
[----:B------:R-:W-:Y:S01]  /*8160*/  BSSY B0, `(.L_x_3884) ;  /* 0x0000005000007945 */ /* 0x000fe20003800000 */
[----:B------:R-:W-:-:S07]  /*8170*/  IMAD.MOV.U32 R15, RZ, RZ, -0x1 ;  /* 0xffffffffff0f7424 */ /* 0x000fce00078e00ff */
[----:B------:R-:W-:Y:S05]  /*8180*/  WARPSYNC.COLLECTIVE R15, `(.L_x_3885) ;  /* 0x000000000f087348 */ /* 0x000fea0003c00000 */
[----:B------:R-:W-:Y:S01]  /*8190*/  NOP ;  /* 0x0000000000007918 */ /* 0x000fe20000000000 */
[----:B------:R-:W-:Y:S01]  /*81a0*/  ENDCOLLECTIVE ;  /* 0x000000000000791b */ /* 0x000fe20003800000 */
.L_x_3885:
[----:B------:R-:W-:Y:S05]  /*81b0*/  BSYNC B0 ;  /* 0x0000000000007941 */ /* 0x000fea0003800000 */
.L_x_3884:
[----:B------:R-:W-:Y:S05]  /*81c0*/  BRA `(.L_x_3886) ;  /* 0xffffffd800e07947 */ /* 0x000fea000383ffff */
.L_x_3844:
[----:B------:R-:W-:Y:S01]  /*81d0*/  BSSY B0, `(.L_x_3887) ;  /* 0x0000005000007945 */ /* 0x000fe20003800000 */
[----:B------:R-:W-:-:S07]  /*81e0*/  IMAD.MOV.U32 R15, RZ, RZ, -0x1 ;  /* 0xffffffffff0f7424 */ /* 0x000fce00078e00ff */
[----:B------:R-:W-:Y:S05]  /*81f0*/  WARPSYNC.COLLECTIVE R15, `(.L_x_3888) ;  /* 0x000000000f087348 */ /* 0x000fea0003c00000 */
[----:B------:R-:W-:Y:S01]  /*8200*/  NOP ;  /* 0x0000000000007918 */ /* 0x000fe20000000000 */
[----:B------:R-:W-:Y:S01]  /*8210*/  ENDCOLLECTIVE ;  /* 0x000000000000791b */ /* 0x000fe20003800000 */
.L_x_3888:
[----:B------:R-:W-:Y:S05]  /*8220*/  BSYNC B0 ;  /* 0x0000000000007941 */ /* 0x000fea0003800000 */
.L_x_3887:
[----:B------:R-:W-:Y:S05]  /*8230*/  BRA `(.L_x_3889) ;  /* 0xffffffdc00fc7947 */ /* 0x000fea000383ffff */
.L_x_3853:
[----:B-1----:R1:W2:Y:S02]  /*8240*/  SYNCS.PHASECHK.TRANS64.TRYWAIT P1, [R11+URZ+0x30c20], R0 ;  /* 0x030c20000b0075a7 */ /* 0x0022a4000802017f */
[----:B--2---:R-:W-:Y:S05]  /*8250*/  @!P1 NANOSLEEP.SYNCS 0x989680 ;  /* 0x009896800000995d */ /* 0x004fea0003900000 */
[----:B------:R-:W2:Y:S02]  /*8260*/  @!P1 SYNCS.PHASECHK.TRANS64 P1, [R11+URZ+0x30c20], R0 ;  /* 0x030c20000b0095a7 */ /* 0x000ea4000802007f */
[----:B--2---:R-:W-:Y:S05]  /*8270*/  @!P1 BRA `(.L_x_3853) ;  /* 0xfffffffc00f09947 */ /* 0x004fea000383ffff */
[----:B------:R-:W-:Y:S05]  /*8280*/  BRA `(.L_x_3890) ;  /* 0xffffffe400d47947 */ /* 0x000fea000383ffff */
.L_x_3857:
[----:B-1----:R1:W2:Y:S02]  /*8290*/  SYNCS.PHASECHK.TRANS64.TRYWAIT P1, [R11+URZ+0x30c40], R21 ;  /* 0x030c40150b0075a7 */ /* 0x0022a4000802017f */
[----:B--2---:R-:W-:Y:S05]  /*82a0*/  @!P1 NANOSLEEP.SYNCS 0x989680 ;  /* 0x009896800000995d */ /* 0x004fea0003900000 */
[----:B------:R-:W2:Y:S02]  /*82b0*/  @!P1 SYNCS.PHASECHK.TRANS64 P1, [R11+URZ+0x30c40], R21 ;  /* 0x030c40150b0095a7 */ /* 0x000ea4000802007f */
[----:B--2---:R-:W-:Y:S05]  /*82c0*/  @!P1 BRA `(.L_x_3857) ;  /* 0xfffffffc00f09947 */ /* 0x004fea000383ffff */
[----:B------:R-:W-:Y:S05]  /*82d0*/  BRA `(.L_x_3891) ;  /* 0xffffffe800f47947 */ /* 0x000fea000383ffff */
.L_x_3859:
[----:B--2---:R2:W3:Y:S02]  /*82e0*/  SYNCS.PHASECHK.TRANS64.TRYWAIT P1, [R11+URZ+0x30c28], R21 ;  /* 0x030c28150b0075a7 */ /* 0x0044e4000802017f */
[----:B---3--:R-:W-:Y:S05]  /*82f0*/  @!P1 NANOSLEEP.SYNCS 0x989680 ;  /* 0x009896800000995d */ /* 0x008fea0003900000 */
[----:B------:R-:W3:Y:S02]  /*8300*/  @!P1 SYNCS.PHASECHK.TRANS64 P1, [R11+URZ+0x30c28], R21 ;  /* 0x030c28150b0095a7 */ /* 0x000ee4000802007f */
[----:B---3--:R-:W-:Y:S05]  /*8310*/  @!P1 BRA `(.L_x_3859) ;  /* 0xfffffffc00f09947 */ /* 0x008fea000383ffff */
[----:B------:R-:W-:Y:S05]  /*8320*/  BRA `(.L_x_3892) ;  /* 0xffffffec006c7947 */ /* 0x000fea000383ffff */
.L_x_3861:
[----:B---3--:R3:W4:Y:S02]  /*8330*/  SYNCS.PHASECHK.TRANS64.TRYWAIT P1, [R11+URZ+0x30c48], R21 ;  /* 0x030c48150b0075a7 */ /* 0x008724000802017f */
[----:B----4-:R-:W-:Y:S05]  /*8340*/  @!P1 NANOSLEEP.SYNCS 0x989680 ;  /* 0x009896800000995d */ /* 0x010fea0003900000 */
[----:B------:R-:W4:Y:S02]  /*8350*/  @!P1 SYNCS.PHASECHK.TRANS64 P1, [R11+URZ+0x30c48], R21 ;  /* 0x030c48150b0095a7 */ /* 0x000f24000802007f */
[----:B----4-:R-:W-:Y:S05]  /*8360*/  @!P1 BRA `(.L_x_3861) ;  /* 0xfffffffc00f09947 */ /* 0x010fea000383ffff */
[----:B------:R-:W-:Y:S05]  /*8370*/  BRA `(.L_x_3893) ;  /* 0xffffffec00c07947 */ /* 0x000fea000383ffff */
.L_x_3863:
[----:B------:R-:W-:-:S07]  /*8380*/  SHF.L.U32 R4, R9, 0x1f, RZ ;  /* 0x0000001f09047819 */ /* 0x000fce00000006ff */
.L_x_3894:
[----:B-1----:R1:W2:Y:S02]  /*8390*/  SYNCS.PHASECHK.TRANS64.TRYWAIT P1, [R11+URZ+0x30c20], R4 ;  /* 0x030c20040b0075a7 */ /* 0x0022a4000802017f */
[----:B--2---:R-:W-:Y:S05]  /*83a0*/  @!P1 NANOSLEEP.SYNCS 0x989680 ;  /* 0x009896800000995d */ /* 0x004fea0003900000 */
[----:B------:R-:W2:Y:S02]  /*83b0*/  @!P1 SYNCS.PHASECHK.TRANS64 P1, [R11+URZ+0x30c20], R4 ;  /* 0x030c20040b0095a7 */ /* 0x000ea4000802007f */
[----:B--2---:R-:W-:Y:S05]  /*83c0*/  @!P1 BRA `(.L_x_3894) ;  /* 0xfffffffc00f09947 */ /* 0x004fea000383ffff */
[----:B------:R-:W-:Y:S05]  /*83d0*/  BRA `(.L_x_3895) ;  /* 0xfffffff0002c7947 */ /* 0x000fea000383ffff */
.L_x_3866:
[----:B---3--:R3:W4:Y:S02]  /*83e0*/  SYNCS.PHASECHK.TRANS64.TRYWAIT P1, [R11+URZ+0x30c40], R12 ;  /* 0x030c400c0b0075a7 */ /* 0x008724000802017f */
[----:B----4-:R-:W-:Y:S05]  /*83f0*/  @!P1 NANOSLEEP.SYNCS 0x989680 ;  /* 0x009896800000995d */ /* 0x010fea0003900000 */
[----:B------:R-:W4:Y:S02]  /*8400*/  @!P1 SYNCS.PHASECHK.TRANS64 P1, [R11+URZ+0x30c40], R12 ;  /* 0x030c400c0b0095a7 */ /* 0x000f24000802007f */
[----:B----4-:R-:W-:Y:S05]  /*8410*/  @!P1 BRA `(.L_x_3866) ;  /* 0xfffffffc00f09947 */ /* 0x010fea000383ffff */
[----:B------:R-:W-:Y:S05]  /*8420*/  BRA `(.L_x_3896) ;  /* 0xfffffff0009c7947 */ /* 0x000fea000383ffff */
.L_x_3868:
[----:B-1----:R1:W2:Y:S02]  /*8430*/  SYNCS.PHASECHK.TRANS64.TRYWAIT P1, [R11+URZ+0x30c28], R12 ;  /* 0x030c280c0b0075a7 */ /* 0x0022a4000802017f */
[----:B--2---:R-:W-:Y:S05]  /*8440*/  @!P1 NANOSLEEP.SYNCS 0x989680 ;  /* 0x009896800000995d */ /* 0x004fea0003900000 */
[----:B------:R-:W2:Y:S02]  /*8450*/  @!P1 SYNCS.PHASECHK.TRANS64 P1, [R11+URZ+0x30c28], R12 ;  /* 0x030c280c0b0095a7 */ /* 0x000ea4000802007f */
[----:B--2---:R-:W-:Y:S05]  /*8460*/  @!P1 BRA `(.L_x_3868) ;  /* 0xfffffffc00f09947 */ /* 0x004fea000383ffff */
[----:B------:R-:W-:Y:S05]  /*8470*/  BRA `(.L_x_3897) ;  /* 0xfffffff400087947 */ /* 0x000fea000383ffff */
.L_x_3870:
[----:B----4-:R4:W1:Y:S02]  /*8480*/  SYNCS.PHASECHK.TRANS64.TRYWAIT P0, [R13+URZ+0x30c40], R2 ;  /* 0x030c40020d0075a7 */ /* 0x010864000800017f */
[----:B-1----:R-:W-:Y:S05]  /*8490*/  @!P0 NANOSLEEP.SYNCS 0x989680 ;  /* 0x009896800000895d */ /* 0x002fea0003900000 */
[----:B------:R-:W1:Y:S02]  /*84a0*/  @!P0 SYNCS.PHASECHK.TRANS64 P0, [R13+URZ+0x30c40], R2 ;  /* 0x030c40020d0085a7 */ /* 0x000e64000800007f */
[----:B-1----:R-:W-:Y:S05]  /*84b0*/  @!P0 BRA `(.L_x_3870) ;  /* 0xfffffffc00f08947 */ /* 0x002fea000383ffff */
[----:B------:R-:W-:Y:S05]  /*84c0*/  BRA `(.L_x_3898) ;  /* 0xfffffff400747947 */ /* 0x000fea000383ffff */
.L_x_3872:
[----:B------:R-:W-:Y:S01]  /*84d0*/  BSSY B0, `(.L_x_3899) ;  /* 0x0000006000007945 */ /* 0x000fe20003800000 */
[----:B------:R-:W-:-:S07]  /*84e0*/  IMAD.MOV.U32 R15, RZ, RZ, -0x1 ;  /* 0xffffffffff0f7424 */ /* 0x000fce00078e00ff */
[----:B------:R-:W-:Y:S05]  /*84f0*/  WARPSYNC.COLLECTIVE R15, `(.L_x_3900) ;  /* 0x000000000f0c7348 */ /* 0x000fea0003c00000 */
[----:B------:R-:W-:Y:S02]  /*8500*/  ELECT P6, UR62, PT ;  /* 0x00000000003e782f */ /* 0x000fe400038c0000 */
[----:B------:R-:W-:Y:S01]  /*8510*/  MOV R14, UR62 ;  /* 0x0000003e000e7c02 */ /* 0x000fe20008000f00 */
[----:B------:R-:W-:Y:S10]  /*8520*/  ENDCOLLECTIVE ;  /* 0x000000000000791b */ /* 0x000ff40003800000 */
.L_x_3900:
[----:B------:R-:W-:Y:S05]  /*8530*/  BSYNC B0 ;  /* 0x0000000000007941 */ /* 0x000fea0003800000 */
.L_x_3899:
[----:B------:R-:W-:Y:S01]  /*8540*/  PLOP3.LUT P0, PT, P6, PT, PT, 0x80, 0x0 ;  /* 0x000000000000781c */ /* 0x000fe2000370f070 */
[----:B------:R-:W-:-:S12]  /*8550*/  BRA `(.L_x_3901) ;  /* 0xfffffff800007947 */ /* 0x000fd8000383ffff */
.L_x_3874:
[----:B-1----:R1:W2:Y:S02]  /*8560*/  SYNCS.PHASECHK.TRANS64.TRYWAIT P1, [R6+URZ], R5 ;  /* 0x00000005060075a7 */ /* 0x0022a4000802017f */
[----:B--2---:R-:W-:Y:S05]  /*8570*/  @!P1 NANOSLEEP.SYNCS 0x989680 ;  /* 0x009896800000995d */ /* 0x004fea0003900000 */
[----:B------:R-:W2:Y:S02]  /*8580*/  @!P1 SYNCS.PHASECHK.TRANS64 P1, [R6+URZ], R5 ;  /* 0x00000005060095a7 */ /* 0x000ea4000802007f */
[----:B--2---:R-:W-:Y:S05]  /*8590*/  @!P1 BRA `(.L_x_3874) ;  /* 0xfffffffc00f09947 */ /* 0x004fea000383ffff */
[----:B------:R-:W-:Y:S05]  /*85a0*/  BRA `(.L_x_3902) ;  /* 0xfffffff8003c7947 */ /* 0x000fea000383ffff */
.L_x_3875:
[----:B--2---:R2:W3:Y:S02]  /*85b0*/  SYNCS.PHASECHK.TRANS64.TRYWAIT P1, [R3+URZ], R2 ;  /* 0x00000002030075a7 */ /* 0x0044e4000802017f */
[----:B---3--:R-:W-:Y:S05]  /*85c0*/  @!P1 NANOSLEEP.SYNCS 0x989680 ;  /* 0x009896800000995d */ /* 0x008fea0003900000 */
[----:B------:R-:W3:Y:S02]  /*85d0*/  @!P1 SYNCS.PHASECHK.TRANS64 P1, [R3+URZ], R2 ;  /* 0x00000002030095a7 */ /* 0x000ee4000802007f */
[----:B---3--:R-:W-:Y:S05]  /*85e0*/  @!P1 BRA `(.L_x_3875) ;  /* 0xfffffffc00f09947 */ /* 0x008fea000383ffff */
[----:B------:R-:W-:Y:S05]  /*85f0*/  BRA `(.L_x_3903) ;  /* 0xfffffff800307947 */ /* 0x000fea000383ffff */
.L_x_3877:
[----:B--2---:R2:W3:Y:S02]  /*8600*/  SYNCS.PHASECHK.TRANS64.TRYWAIT P0, [R0+URZ], R5 ;  /* 0x00000005000075a7 */ /* 0x0044e4000800017f */
[----:B---3--:R-:W-:Y:S05]  /*8610*/  @!P0 NANOSLEEP.SYNCS 0x989680 ;  /* 0x009896800000895d */ /* 0x008fea0003900000 */
[----:B------:R-:W3:Y:S02]  /*8620*/  @!P0 SYNCS.PHASECHK.TRANS64 P0, [R0+URZ], R5 ;  /* 0x00000005000085a7 */ /* 0x000ee4000800007f */
[----:B---3--:R-:W-:Y:S05]  /*8630*/  @!P0 BRA `(.L_x_3877) ;  /* 0xfffffffc00f08947 */ /* 0x008fea000383ffff */
[----:B------:R-:W-:Y:S05]  /*8640*/  BRA `(.L_x_3904) ;  /* 0xfffffff800347947 */ /* 0x000fea000383ffff */
.L_x_3905:
        /* <DEDUP_REMOVED lines=11> */
.L_x_7402:


//--------------------- .text._ZN7cutlass13device_kernelIN5flash11enable_sm90INS1_16FlashAttnBwdSm90INS1_25CollectiveMainloopBwdSm90ILi2ELi2ELi2EN4cute5tupleIJNS5_1CILi1EEES8_S8_EEENS6_IJNS7_ILi128EEESA_NS7_ILi64EEEEEENS_10bfloat16_tEfNS_4arch4Sm90ELb0ELb0ELb0ELb0ELb0ELb1ELb0ELb0ELi2ELi1ELi2ELi2ELb0EEENS1_24CollectiveEpilogueBwdGQAISC_fSF_Li256ELb0ELb0EEENS1_19SingleTileSchedulerILb0ELb0ELb0ELi128EEEEEEEEEvNT_6ParamsE --------------------------
	.section	.text._ZN7cutlass13device_kernelIN5flash11enable_sm90INS1_16FlashAttnBwdSm90INS1_25CollectiveMainloopBwdSm90ILi2ELi2ELi2EN4cute5tupleIJNS5_1CILi1EEES8_S8_EEENS6_IJNS7_ILi128EEESA_NS7_ILi64EEEEEENS_10bfloat16_tEfNS_4arch4Sm90ELb0ELb0ELb0ELb0ELb0ELb1ELb0ELb0ELi2ELi1ELi2ELi2ELb0EEENS1_24CollectiveEpilogueBwdGQAISC_fSF_Li256ELb0ELb0EEENS1_19SingleTileSchedulerILb0ELb0ELb0ELi128EEEEEEEEEvNT_6ParamsE,"ax",@progbits
	.align	128
.text._ZN7cutlass13device_kernelIN5flash11enable_sm90INS1_16FlashAttnBwdSm90INS1_25CollectiveMainloopBwdSm90ILi2ELi2ELi2EN4cute5tupleIJNS5_1CILi1EEES8_S8_EEENS6_IJNS7_ILi128EEESA_NS7_ILi64EEEEEENS_10bfloat16_tEfNS_4arch4Sm90ELb0ELb0ELb0ELb0ELb0ELb1ELb0ELb0ELi2ELi1ELi2ELi2ELb0EEENS1_24CollectiveEpilogueBwdGQAISC_fSF_Li256ELb0ELb0EEENS1_19SingleTileSchedulerILb0ELb0ELb0ELi128EEEEEEEEEvNT_6ParamsE:
        .type           _ZN7cutlass13device_kernelIN5flash11enable_sm90INS1_16FlashAttnBwdSm90INS1_25CollectiveMainloopBwdSm90ILi2ELi2ELi2EN4cute5tupleIJNS5_1CILi1EEES8_S8_EEENS6_IJNS7_ILi128EEESA_NS7_ILi64EEEEEENS_10bfloat16_tEfNS_4arch4Sm90ELb0ELb0ELb0ELb0ELb0ELb1ELb0ELb0ELi2ELi1ELi2ELi2ELb0EEENS1_24CollectiveEpilogueBwdGQAISC_fSF_Li256ELb0ELb0EEENS1_19SingleTileSchedulerILb0ELb0ELb0ELi128EEEEEEEEEvNT_6ParamsE,@function
        .size           _ZN7cutlass13device_kernelIN5flash11enable_sm90INS1_16FlashAttnBwdSm90INS1_25CollectiveMainloopBwdSm90ILi2ELi2ELi2EN4cute5tupleIJNS5_1CILi1EEES8_S8_EEENS6_IJNS7_ILi128EEESA_NS7_ILi64EEEEEENS_10bfloat16_tEfNS_4arch4Sm90ELb0ELb0ELb0ELb0ELb0ELb1ELb0ELb0ELi2ELi1ELi2ELi2ELb0EEENS1_24CollectiveEpilogueBwdGQAISC_fSF_Li256ELb0ELb0EEENS1_19SingleTileSchedulerILb0ELb0ELb0ELi128EEEEEEEEEvNT_6ParamsE,(.L_x_7403 - _ZN7cutlass13device_kernelIN5flash11enable_sm90INS1_16FlashAttnBwdSm90INS1_25CollectiveMainloopBwdSm90ILi2ELi2ELi2EN4cute5tupleIJNS5_1CILi1EEES8_S8_EEENS6_IJNS7_ILi128EEESA_NS7_ILi64EEEEEENS_10bfloat16_tEfNS_4arch4Sm90ELb0ELb0ELb0ELb0ELb0ELb1ELb0ELb0ELi2ELi1ELi2ELi2ELb0EEENS1_24CollectiveEpilogueBwdGQAISC_fSF_Li256ELb0ELb0EEENS1_19SingleTileSchedulerILb0ELb0ELb0ELi128EEEEEEEEEvNT_6ParamsE)
        .other          _ZN7cutlass13device_kernelIN5flash11enable_sm90INS1_16FlashAttnBwdSm90INS1_25CollectiveMainloopBwdSm90ILi2ELi2ELi2EN4cute5tupleIJNS5_1CILi1EEES8_S8_EEENS6_IJNS7_ILi128EEESA_NS7_ILi64EEEEEENS_10bfloat16_tEfNS_4arch4Sm90ELb0ELb0ELb0ELb0ELb0ELb1ELb0ELb0ELi2ELi1ELi2ELi2ELb0EEENS1_24CollectiveEpilogueBwdGQAISC_fSF_Li256ELb0ELb0EEENS1_19SingleTileSchedulerILb0ELb0ELb0ELi128EEEEEEEEEvNT_6ParamsE,@"STO_CUDA_ENTRY STV_DEFAULT"
_ZN7cutlass13device_kernelIN5flash11enable_sm90INS1_16FlashAttnBwdSm90INS1_25CollectiveMainloopBwdSm90ILi2ELi2ELi2EN4cute5tupleIJNS5_1CILi1EEES8_S8_EEENS6_IJNS7_ILi128EEESA_NS7_ILi64EEEEEENS_10bfloat16_tEfNS_4arch4Sm90ELb0ELb0ELb0ELb0ELb0ELb1ELb0ELb0ELi2ELi1ELi2ELi2ELb0EEENS1_24CollectiveEpilogueBwdGQAISC_fSF_Li256ELb0ELb0EEENS1_19SingleTileSchedulerILb0ELb0ELb0ELi128EEEEEEEEEvNT_6ParamsE:
        /* <DEDUP_REMOVED lines=23> */
.L_x_3907:
[----:B------:R-:W-:Y:S05]  /*0170*/  BSYNC B0 ;  /* 0x0000000000007941 */ /* 0x000fea0003800000 */
.L_x_3906:
        /* <DEDUP_REMOVED lines=34> */
.L_x_3908:
        /* <DEDUP_REMOVED lines=22> */
.L_x_3909:
[----:B---3--:R-:W-:Y:S01]  /*0500*/  ISETP.NE.AND P0, PT, R2, RZ, PT ;  /* 0x000000ff0200720c */ /* 0x008fe20003f05270 */
[----:B------:R-:W-:Y:S01]  /*0510*/  IMAD.MOV.U32 R16, RZ, RZ, 0x1 ;  /* 0x00000001ff107424 */ /* 0x000fe200078e00ff */
[----:B------:R-:W-:Y:S01]  /*0520*/  NOP ;  /* 0x0000000000007918 */ /* 0x000fe20000000000 */
[----:B------:R-:W-:Y:S03]  /*0530*/  BSSY B6, `(.L_x_3910) ;  /* 0x00006f6000067945 */ /* 0x000fe60003800000 */
[----:B------:R-:W-:Y:S01]  /*0540*/  SEL R16, R16, 0x2, !P0 ;  /* 0x0000000210107807 */ /* 0x000fe20004000000 */
[----:B-12-4-:R-:W-:Y:S06]  /*0550*/  BAR.SYNC.DEFER_BLOCKING 0x0 ;  /* 0x0000000000007b1d */ /* 0x016fec0000010000 */
[----:B------:R-:W-:Y:S05]  /*0560*/  @!P0 BRA `(.L_x_3911) ;  /* 0x0000004800bc8947 */ /* 0x000fea0003800000 */
.L_x_3912:
        /* <DEDUP_REMOVED lines=35> */
.L_x_3915:
        /* <DEDUP_REMOVED lines=15> */
.L_x_3914:
        /* <DEDUP_REMOVED lines=22> */
.L_x_3917:
[----:B------:R1:W2:Y:S01]  /*09f0*/  LDC.64 R14, c[0x4][R17] ;  /* 0x01000000110e7b82 */ /* 0x0002a20000000a00 */
        /* <DEDUP_REMOVED lines=14> */
.L_x_3916:
[----:B------:R-:W-:Y:S01]  /*0ae0*/  SHF.R.S32.HI R3, RZ, 0x1f, R18 ;  /* 0x0000001fff037819 */ /* 0x000fe20000011412 */
[----:B------:R-:W-:-:S03]  /*0af0*/  UMOV UR4, 0xffffffff ;  /* 0xffffffff00047882 */ /* 0x000fc60000000000 */
[----:B------:R-:W-:-:S04]  /*0b00*/  LEA.HI R0, R3, R18, RZ, 0x7 ;  /* 0x0000001203007211 */ /* 0x000fc800078f38ff */
[----:B------:R-:W-:Y:S01]  /*0b10*/  SHF.R.S32.HI R13, RZ, 0x7, R0 ;  /* 0x00000007ff0d7819 */ /* 0x000fe20000011400 */
[----:B------:R-:W-:Y:S06]  /*0b20*/  BRA.DIV UR4, `(.L_x_3918) ;  /* 0x0000006a04607947 */ /* 0x000fec000b800000 */
[----:B------:R1:W2:Y:S02]  /*0b30*/  SHFL.IDX PT, R14, R13, RZ, 0x1f ;  /* 0x00001fff0d0e7589 */ /* 0x0002a400000e0000 */
.L_x_3987:
[----:B------:R-:W-:Y:S02]  /*0b40*/  SHF.L.U32 R7, RZ, 0x1f, RZ ;  /* 0x0000001fff077819 */ /* 0x000fe400000006ff */
[----:B--2---:R-:W-:Y:S02]  /*0b50*/  LEA.HI R4, R14, R14, RZ, 0x1 ;  /* 0x0000000e0e047211 */ /* 0x004fe400078f08ff */
[----:B------:R-:W2:Y:S01]  /*0b60*/  SYNCS.PHASECHK.TRANS64.TRYWAIT P0, [R2+URZ+0x30c00], R7 ;  /* 0x030c0007020075a7 */ /* 0x000ea2000800017f */
[----:B------:R-:W-:Y:S02]  /*0b70*/  LOP3.LUT R5, R0, 0xffffff80, RZ, 0xc0, !PT ;  /* 0xffffff8000057812 */ /* 0x000fe400078ec0ff */
[----:B------:R-:W-:-:S05]  /*0b80*/  LOP3.LUT R225, R4, 0xffffe, RZ, 0xc0, !PT ;  /* 0x000ffffe04e17812 */ /* 0x000fca00078ec0ff */
[----:B------:R-:W-:Y:S01]  /*0b90*/  IMAD.IADD R225, R14, 0x1, -R225 ;  /* 0x000000010ee17824 */ /* 0x000fe200078e0ae1 */
[----:B--2---:R-:W-:Y:S06]  /*0ba0*/  @P0 BRA `(.L_x_3919) ;  /* 0x0000000000080947 */ /* 0x004fec0003800000 */
[----:B------:R-:W2:Y:S02]  /*0bb0*/  SYNCS.PHASECHK.TRANS64.TRYWAIT P0, [R2+URZ+0x30c00], R7 ;  /* 0x030c0007020075a7 */ /* 0x000ea4000800017f */
[----:B--2---:R-:W-:Y:S05]  /*0bc0*/  @!P0 BRA `(.L_x_3920) ;  /* 0x0000006800548947 */ /* 0x004fea0003800000 */
.L_x_3919:
        /* <DEDUP_REMOVED lines=8> */
[----:B------:R-:W-:Y:S01]  /*0c50*/  CS2R R192, SRZ ;  /* 0x0000000000c07805 */ /* 0x000fe2000001ff00 */
[----:B------:R-:W-:Y:S01]  /*0c60*/  IMAD.SHL.U32 R5, R5, 0x4, RZ ;  /* 0x0000000405057824 */ /* 0x000fe200078e00ff */
        /* <DEDUP_REMOVED lines=14> */
[----:B---3--:R-:W-:Y:S02]  /*0d50*/  ISETP.GE.AND P0, PT, R11, 0x1, PT ;  /* 0x000000010b00780c */ /* 0x008fe40003f06270 */
        /* <DEDUP_REMOVED lines=12> */
[----:B------:R-:W-:Y:S01]  /*0e20*/  IMAD R0, R5, 0x4, R2 ;  /* 0x0000000405007824 */ /* 0x000fe200078e0202 */
[----:B------:R-:W-:Y:S06]  /*0e30*/  @!P0 BRA `(.L_x_3921) ;  /* 0x0000003800408947 */ /* 0x000fec0003800000 */
[-C--:B------:R-:W-:Y:S01]  /*0e40*/  LEA.HI R8, R3, R18.reuse, RZ, 0x4 ;  /* 0x0000001203087211 */ /* 0x080fe200078f20ff */
[----:B------:R-:W-:Y:S01]  /*0e50*/  VIADD R11, R11, 0x7f ;  /* 0x0000007f0b0b7836 */ /* 0x000fe20000000000 */
[CC--:B--2---:R-:W-:Y:S01]  /*0e60*/  LEA.HI R7, R3.reuse, R18.reuse, RZ, 0x2 ;  /* 0x0000001203077211 */ /* 0x0c4fe200078f10ff */
[----:B------:R-:W-:Y:S01]  /*0e70*/  IMAD.SHL.U32 R5, R18, 0x40, RZ ;  /* 0x0000004012057824 */ /* 0x000fe200078e00ff */
[CC--:B------:R-:W-:Y:S01]  /*0e80*/  LEA.HI R6, R3.reuse, R18.reuse, RZ, 0x5 ;  /* 0x0000001203067211 */ /* 0x0c0fe200078f28ff */
[----:B------:R-:W2:Y:S01]  /*0e90*/  S2R R19, SR_CTAID.X ;  /* 0x0000000000137919 */ /* 0x000ea20000002500 */
[----:B------:R-:W-:Y:S01]  /*0ea0*/  LEA.HI R10, R3, R18, RZ, 0x3 ;  /* 0x00000012030a7211 */ /* 0x000fe200078f18ff */
[----:B------:R-:W2:Y:S01]  /*0eb0*/  LDC R20, c[0x0][0x290] ;  /* 0x0000a400ff147b82 */ /* 0x000ea20000000800 */
[----:B------:R-:W-:Y:S02]  /*0ec0*/  LOP3.LUT R3, R7, 0xfffffffc, RZ, 0xc0, !PT ;  /* 0xfffffffc07037812 */ /* 0x000fe400078ec0ff */
[----:B------:R-:W-:-:S02]  /*0ed0*/  CS2R R214, SRZ ;  /* 0x0000000000d67805 */ /* 0x000fc4000001ff00 */
[----:B------:R-:W-:Y:S02]  /*0ee0*/  SHF.R.S32.HI R9, RZ, 0x4, R8 ;  /* 0x00000004ff097819 */ /* 0x000fe40000011408 */
[----:B------:R-:W-:Y:S02]  /*0ef0*/  CS2R R212, SRZ ;  /* 0x0000000000d47805 */ /* 0x000fe4000001ff00 */
[----:B------:R-:W-:Y:S01]  /*0f00*/  LOP3.LUT R7, R6, 0xffffffe0, RZ, 0xc0, !PT ;  /* 0xffffffe006077812 */ /* 0x000fe200078ec0ff */
[----:B------:R-:W-:Y:S01]  /*0f10*/  IMAD.IADD R3, R18, 0x1, -R3 ;  /* 0x0000000112037824 */ /* 0x000fe200078e0a03 */
[----:B------:R-:W-:Y:S02]  /*0f20*/  SHF.R.S32.HI R6, RZ, 0x5, R6 ;  /* 0x00000005ff067819 */ /* 0x000fe40000011406 */
[----:B------:R-:W-:Y:S02]  /*0f30*/  CS2R R210, SRZ ;  /* 0x0000000000d27805 */ /* 0x000fe4000001ff00 */
[----:B------:R-:W-:Y:S01]  /*0f40*/  LEA.HI R8, R8, R9, RZ, 0x1 ;  /* 0x0000000908087211 */ /* 0x000fe200078f08ff */
[----:B------:R-:W-:Y:S01]  /*0f50*/  IMAD.IADD R7, R18, 0x1, -R7 ;  /* 0x0000000112077824 */ /* 0x000fe200078e0a07 */
[----:B------:R-:W-:Y:S01]  /*0f60*/  SHF.R.S32.HI R14, RZ, 0x1f, R11 ;  /* 0x0000001fff0e7819 */ /* 0x000fe2000001140b */
[----:B------:R-:W-:Y:S01]  /*0f70*/  IMAD.SHL.U32 R12, R6, 0x10, RZ ;  /* 0x00000010060c7824 */ /* 0x000fe200078e00ff */
[----:B------:R-:W-:-:S02]  /*0f80*/  LOP3.LUT R6, R8, 0x7ffffe, RZ, 0xc0, !PT ;  /* 0x007ffffe08067812 */ /* 0x000fc400078ec0ff */
[----:B------:R-:W-:Y:S02]  /*0f90*/  CS2R R208, SRZ ;  /* 0x0000000000d07805 */ /* 0x000fe4000001ff00 */
[----:B------:R-:W-:Y:S02]  /*0fa0*/  LOP3.LUT R5, R5, 0x1c0, RZ, 0xc0, !PT ;  /* 0x000001c005057812 */ /* 0x000fe400078ec0ff */
[----:B------:R-:W-:Y:S02]  /*0fb0*/  CS2R R206, SRZ ;  /* 0x0000000000ce7805 */ /* 0x000fe4000001ff00 */
[----:B------:R-:W-:Y:S01]  /*0fc0*/  LEA.HI R235, R14, R11, RZ, 0x7 ;  /* 0x0000000b0eeb7211 */ /* 0x000fe200078f38ff */
[----:B------:R-:W-:Y:S01]  /*0fd0*/  IMAD.IADD R14, R9, 0x1, -R6 ;  /* 0x00000001090e7824 */ /* 0x000fe200078e0a06 */
[----:B------:R-:W-:Y:S02]  /*0fe0*/  LEA.HI R8, R13, R13, RZ, 0x1 ;  /* 0x0000000d0d087211 */ /* 0x000fe400078f08ff */
[----:B------:R-:W-:-:S02]  /*0ff0*/  CS2R R204, SRZ ;  /* 0x0000000000cc7805 */ /* 0x000fc4000001ff00 */
[----:B------:R-:W-:Y:S02]  /*1000*/  SHF.R.S32.HI R6, RZ, 0x1f, R7 ;  /* 0x0000001fff067819 */ /* 0x000fe40000011407 */
[----:B------:R-:W-:Y:S02]  /*1010*/  CS2R R202, SRZ ;  /* 0x0000000000ca7805 */ /* 0x000fe4000001ff00 */
[----:B------:R-:W-:Y:S02]  /*1020*/  LOP3.LUT R11, R5, 0x30, R12, 0xf8, !PT ;  /* 0x00000030050b7812 */ /* 0x000fe400078ef80c */
[----:B------:R-:W-:Y:S02]  /*1030*/  CS2R R200, SRZ ;  /* 0x0000000000c87805 */ /* 0x000fe4000001ff00 */
[----:B------:R-:W-:Y:S02]  /*1040*/  LOP3.LUT R12, R8, 0xfffffffe, RZ, 0xc0, !PT ;  /* 0xfffffffe080c7812 */ /* 0x000fe400078ec0ff */
[----:B------:R-:W-:-:S02]  /*1050*/  CS2R R198, SRZ ;  /* 0x0000000000c67805 */ /* 0x000fc4000001ff00 */
[CC--:B------:R-:W-:Y:S02]  /*1060*/  LEA.HI R8, R6.reuse, R7.reuse, RZ, 0x3 ;  /* 0x0000000706087211 */ /* 0x0c0fe400078f18ff */
[----:B------:R-:W-:Y:S02]  /*1070*/  CS2R R196, SRZ ;  /* 0x0000000000c47805 */ /* 0x000fe4000001ff00 */
[----:B------:R-:W-:Y:S01]  /*1080*/  LOP3.LUT R11, R11, 0x8, R10, 0xf8, !PT ;  /* 0x000000080b0b7812 */ /* 0x000fe200078ef80a */
[C---:B------:R-:W-:Y:S01]  /*1090*/  IMAD.IADD R226, R13.reuse, 0x1, -R12 ;  /* 0x000000010de27824 */ /* 0x040fe200078e0a0c */
[----:B------:R-:W-:Y:S01]  /*10a0*/  LEA.HI R10, R6, R7, RZ, 0x2 ;  /* 0x00000007060a7211 */ /* 0x000fe200078f10ff */
[----:B-1----:R-:W-:Y:S01]  /*10b0*/  IMAD R13, R13, 0x10, R14 ;  /* 0x000000100d0d7824 */ /* 0x002fe200078e020e */
[----:B------:R-:W-:Y:S01]  /*10c0*/  SHF.R.S32.HI R6, RZ, 0x3, R8 ;  /* 0x00000003ff067819 */ /* 0x000fe20000011408 */
[----:B--2---:R-:W-:Y:S01]  /*10d0*/  IMAD R19, R19, -0x80, R20 ;  /* 0xffffff8013137824 */ /* 0x004fe200078e0214 */
[----:B------:R-:W-:-:S02]  /*10e0*/  SHF.R.S32.HI R9, RZ, 0x1f, R8 ;  /* 0x0000001fff097819 */ /* 0x000fc40000011408 */
[----:B------:R-:W-:Y:S02]  /*10f0*/  CS2R R194, SRZ ;  /* 0x0000000000c27805 */ /* 0x000fe4000001ff00 */
[----:B------:R-:W-:Y:S02]  /*1100*/  SHF.R.S32.HI R7, RZ, 0x1f, R4 ;  /* 0x0000001fff077819 */ /* 0x000fe40000011404 */
[----:B------:R-:W-:Y:S02]  /*1110*/  CS2R R192, SRZ ;  /* 0x0000000000c07805 */ /* 0x000fe4000001ff00 */
[----:B------:R-:W-:Y:S02]  /*1120*/  SHF.R.U32.HI R12, RZ, 0x3, R5 ;  /* 0x00000003ff0c7819 */ /* 0x000fe40000011605 */
[----:B------:R-:W-:Y:S02]  /*1130*/  CS2R R190, SRZ ;  /* 0x0000000000be7805 */ /* 0x000fe4000001ff00 */
[----:B------:R-:W-:-:S02]  /*1140*/  LEA.HI R8, R9, R6, RZ, 0x4 ;  /* 0x0000000609087211 */ /* 0x000fc400078f20ff */
[----:B------:R-:W-:Y:S02]  /*1150*/  CS2R R188, SRZ ;  /* 0x0000000000bc7805 */ /* 0x000fe4000001ff00 */
[CC--:B------:R-:W-:Y:S02]  /*1160*/  LEA.HI R5, R7.reuse, R4.reuse, RZ, 0x2 ;  /* 0x0000000407057211 */ /* 0x0c0fe400078f10ff */
[----:B------:R-:W-:Y:S02]  /*1170*/  CS2R R186, SRZ ;  /* 0x0000000000ba7805 */ /* 0x000fe4000001ff00 */
[----:B------:R-:W-:Y:S02]  /*1180*/  LEA.HI R17, R7, R4, RZ, 0x5 ;  /* 0x0000000407117211 */ /* 0x000fe400078f28ff */
[----:B------:R-:W-:Y:S02]  /*1190*/  CS2R R184, SRZ ;  /* 0x0000000000b87805 */ /* 0x000fe4000001ff00 */
[----:B------:R-:W-:-:S02]  /*11a0*/  LOP3.LUT R12, R11, R12, RZ, 0x3c, !PT ;  /* 0x0000000c0b0c7212 */ /* 0x000fc400078e3cff */
[----:B------:R-:W-:Y:S02]  /*11b0*/  CS2R R182, SRZ ;  /* 0x0000000000b67805 */ /* 0x000fe4000001ff00 */
[----:B------:R-:W-:Y:S02]  /*11c0*/  LOP3.LUT R7, R8, 0x1ffffff0, RZ, 0xc0, !PT ;  /* 0x1ffffff008077812 */ /* 0x000fe400078ec0ff */
[----:B------:R-:W-:Y:S02]  /*11d0*/  CS2R R180, SRZ ;  /* 0x0000000000b47805 */ /* 0x000fe4000001ff00 */
[----:B------:R-:W-:Y:S01]  /*11e0*/  SHF.R.S32.HI R11, RZ, 0x2, R10 ;  /* 0x00000002ff0b7819 */ /* 0x000fe2000001140a */
[----:B------:R-:W-:Y:S01]  /*11f0*/  IMAD.U32 R236, R13, 0x200, R12 ;  /* 0x000002000dec7824 */ /* 0x000fe200078e000c */
[----:B------:R-:W-:Y:S01]  /*1200*/  LOP3.LUT R9, R5, 0x7ffffffc, RZ, 0xc0, !PT ;  /* 0x7ffffffc05097812 */ /* 0x000fe200078ec0ff */
[----:B------:R-:W-:Y:S01]  /*1210*/  IMAD.IADD R7, R6, 0x1, -R7 ;  /* 0x0000000106077824 */ /* 0x000fe200078e0a07 */
[----:B------:R-:W-:Y:S01]  /*1220*/  LEA.HI R10, R10, R11, RZ, 0x1 ;  /* 0x0000000b0a0a7211 */ /* 0x000fe200078f08ff */
[C---:B------:R-:W-:Y:S01]  /*1230*/  VIADD R6, R11.reuse, 0x8 ;  /* 0x000000080b067836 */ /* 0x040fe20000000000 */
[----:B------:R-:W-:Y:S01]  /*1240*/  SHF.R.S32.HI R18, RZ, 0x5, R17 ;  /* 0x00000005ff127819 */ /* 0x000fe20000011411 */
[C---:B------:R-:W-:Y:S01]  /*1250*/  VIADD R12, R11.reuse, 0x10 ;  /* 0x000000100b0c7836 */ /* 0x040fe20000000000 */
[----:B------:R-:W-:Y:S01]  /*1260*/  LOP3.LUT R10, R10, 0xfffffffe, RZ, 0xc0, !PT ;  /* 0xfffffffe0a0a7812 */ /* 0x000fe200078ec0ff */
[C---:B------:R-:W-:Y:S01]  /*1270*/  VIADD R14, R11.reuse, 0x18 ;  /* 0x000000180b0e7836 */ /* 0x040fe20000000000 */
[----:B------:R-:W-:Y:S01]  /*1280*/  LEA.HI R8, R6, R6, RZ, 0x1 ;  /* 0x0000000606087211 */ /* 0x000fe200078f08ff */
[----:B------:R-:W-:Y:S01]  /*1290*/  IMAD.IADD R4, R4, 0x1, -R9 ;  /* 0x0000000104047824 */ /* 0x000fe200078e0a09 */
[----:B------:R-:W-:Y:S01]  /*12a0*/  LEA.HI R13, R12, R12, RZ, 0x1 ;  /* 0x0000000c0c0d7211 */ /* 0x000fe200078f08ff */
[----:B------:R-:W-:Y:S01]  /*12b0*/  IMAD.IADD R10, R11, 0x1, -R10 ;  /* 0x000000010b0a7824 */ /* 0x000fe200078e0a0a */
[----:B------:R-:W-:Y:S01]  /*12c0*/  LOP3.LUT R9, R8, 0xfffffffe, RZ, 0xc0, !PT ;  /* 0xfffffffe08097812 */ /* 0x000fe200078ec0ff */
[----:B------:R-:W-:Y:S01]  /*12d0*/  IMAD R19, R18, -0x10, R19 ;  /* 0xfffffff012137824 */ /* 0x000fe200078e0213 */
[----:B------:R-:W-:-:S02]  /*12e0*/  LOP3.LUT R11, R13, 0xfffffffe, RZ, 0xc0, !PT ;  /* 0xfffffffe0d0b7812 */ /* 0x000fc400078ec0ff */
[----:B------:R-:W-:Y:S02]  /*12f0*/  CS2R R178, SRZ ;  /* 0x0000000000b27805 */ /* 0x000fe4000001ff00 */
[----:B------:R-:W-:Y:S01]  /*1300*/  LEA.HI R15, R14, R14, RZ, 0x1 ;  /* 0x0000000e0e0f7211 */ /* 0x000fe200078f08ff */
[----:B------:R-:W-:Y:S01]  /*1310*/  IMAD.IADD R9, R6, 0x1, -R9 ;  /* 0x0000000106097824 */ /* 0x000fe200078e0a09 */
[--C-:B------:R-:W-:Y:S01]  /*1320*/  SHF.R.S32.HI R6, RZ, 0x1, R8.reuse ;  /* 0x00000001ff067819 */ /* 0x100fe20000011408 */
[----:B------:R-:W-:Y:S01]  /*1330*/  IMAD.IADD R12, R12, 0x1, -R11 ;  /* 0x000000010c0c7824 */ /* 0x000fe200078e0a0b */
[----:B------:R-:W-:Y:S02]  /*1340*/  SHF.R.S32.HI R11, RZ, 0x1f, R8 ;  /* 0x0000001fff0b7819 */ /* 0x000fe40000011408 */
[----:B------:R-:W-:Y:S02]  /*1350*/  CS2R R176, SRZ ;  /* 0x0000000000b07805 */ /* 0x000fe4000001ff00 */
[----:B------:R-:W-:-:S02]  /*1360*/  LOP3.LUT R17, R15, 0xfffffffe, RZ, 0xc0, !PT ;  /* 0xfffffffe0f117812 */ /* 0x000fc400078ec0ff */
[----:B------:R-:W-:Y:S02]  /*1370*/  CS2R R174, SRZ ;  /* 0x0000000000ae7805 */ /* 0x000fe4000001ff00 */
[--C-:B------:R-:W-:Y:S02]  /*1380*/  SHF.R.S32.HI R8, RZ, 0x1, R13.reuse ;  /* 0x00000001ff087819 */ /* 0x100fe4000001140d */
[----:B------:R-:W-:Y:S02]  /*1390*/  CS2R R172, SRZ ;  /* 0x0000000000ac7805 */ /* 0x000fe4000001ff00 */
[----:B------:R-:W-:Y:S01]  /*13a0*/  SHF.R.S32.HI R13, RZ, 0x1f, R13 ;  /* 0x0000001fff0d7819 */ /* 0x000fe2000001140d */
[----:B------:R-:W-:Y:S01]  /*13b0*/  IMAD.IADD R17, R14, 0x1, -R17 ;  /* 0x000000010e117824 */ /* 0x000fe200078e0a11 */
[----:B------:R-:W-:Y:S02]  /*13c0*/  LEA.HI R11, R11, R6, RZ, 0x4 ;  /* 0x000000060b0b7211 */ /* 0x000fe400078f20ff */
[----:B------:R-:W-:-:S02]  /*13d0*/  CS2R R170, SRZ ;  /* 0x0000000000aa7805 */ /* 0x000fc4000001ff00 */
[----:B------:R-:W-:Y:S02]  /*13e0*/  SHF.R.S32.HI R18, RZ, 0x2, R5 ;  /* 0x00000002ff127819 */ /* 0x000fe40000011405 */
[----:B------:R-:W-:Y:S02]  /*13f0*/  CS2R R168, SRZ ;  /* 0x0000000000a87805 */ /* 0x000fe4000001ff00 */
[----:B------:R-:W-:Y:S02]  /*1400*/  LEA.HI R13, R13, R8, RZ, 0x4 ;  /* 0x000000080d0d7211 */ /* 0x000fe400078f20ff */
[----:B------:R-:W-:Y:S02]  /*1410*/  CS2R R166, SRZ ;  /* 0x0000000000a67805 */ /* 0x000fe4000001ff00 */
[----:B------:R-:W-:Y:S02]  /*1420*/  SHF.R.S32.HI R14, RZ, 0x1, R15 ;  /* 0x00000001ff0e7819 */ /* 0x000fe4000001140f */
[----:B------:R-:W-:-:S02]  /*1430*/  CS2R R164, SRZ ;  /* 0x0000000000a47805 */ /* 0x000fc4000001ff00 */
[----:B------:R-:W-:Y:S02]  /*1440*/  SHF.R.S32.HI R5, RZ, 0x1f, R5 ;  /* 0x0000001fff057819 */ /* 0x000fe40000011405 */
[----:B------:R-:W-:Y:S02]  /*1450*/  CS2R R162, SRZ ;  /* 0x0000000000a27805 */ /* 0x000fe4000001ff00 */
[----:B------:R-:W-:Y:S02]  /*1460*/  SHF.R.S32.HI R15, RZ, 0x1f, R15 ;  /* 0x0000001fff0f7819 */ /* 0x000fe4000001140f */
[----:B------:R-:W-:Y:S02]  /*1470*/  CS2R R160, SRZ ;  /* 0x0000000000a07805 */ /* 0x000fe4000001ff00 */
[----:B------:R-:W-:Y:S02]  /*1480*/  LOP3.LUT R11, R11, 0x1ffffff0, RZ, 0xc0, !PT ;  /* 0x1ffffff00b0b7812 */ /* 0x000fe400078ec0ff */
[----:B------:R-:W-:-:S02]  /*1490*/  CS2R R158, SRZ ;  /* 0x00000000009e7805 */ /* 0x000fc4000001ff00 */
[----:B------:R-:W-:Y:S02]  /*14a0*/  LOP3.LUT R13, R13, 0x1ffffff0, RZ, 0xc0, !PT ;  /* 0x1ffffff00d0d7812 */ /* 0x000fe400078ec0ff */
[----:B------:R-:W-:Y:S02]  /*14b0*/  CS2R R156, SRZ ;  /* 0x00000000009c7805 */ /* 0x000fe4000001ff00 */
[----:B------:R-:W-:Y:S01]  /*14c0*/  LEA.HI R5, R5, R18, RZ, 0x3 ;  /* 0x0000001205057211 */ /* 0x000fe200078f18ff */
[----:B------:R-:W-:Y:S01]  /*14d0*/  IMAD.IADD R6, R6, 0x1, -R11 ;  /* 0x0000000106067824 */ /* 0x000fe200078e0a0b */
[----:B------:R-:W-:Y:S01]  /*14e0*/  LEA.HI R15, R15, R14, RZ, 0x4 ;  /* 0x0000000e0f0f7211 */ /* 0x000fe200078f20ff */
[----:B------:R-:W-:Y:S01]  /*14f0*/  IMAD.IADD R13, R8, 0x1, -R13 ;  /* 0x00000001080d7824 */ /* 0x000fe200078e0a0d */
[----:B------:R-:W-:Y:S01]  /*1500*/  LOP3.LUT R5, R5, 0xfffffff8, RZ, 0xc0, !PT ;  /* 0xfffffff805057812 */ /* 0x000fe200078ec0ff */
[----:B------:R-:W-:Y:S01]  /*1510*/  IMAD R8, R7, 0x8, R10 ;  /* 0x0000000807087824 */ /* 0x000fe200078e020a */
[----:B------:R-:W-:Y:S01]  /*1520*/  LOP3.LUT R15, R15, 0x1ffffff0, RZ, 0xc0, !PT ;  /* 0x1ffffff00f0f7812 */ /* 0x000fe200078ec0ff */
[----:B------:R-:W-:Y:S01]  /*1530*/  IMAD R7, R6, 0x8, R9 ;  /* 0x0000000806077824 */ /* 0x000fe200078e0209 */
[----:B------:R-:W-:Y:S01]  /*1540*/  IADD3 R5, R19, R5, -R18 ;  /* 0x0000000513057210 */ /* 0x000fe20007ffe812 */
[----:B------:R-:W-:Y:S01]  /*1550*/  IMAD R6, R13, 0x8, R12 ;  /* 0x000000080d067824 */ /* 0x000fe200078e020c */
[----:B------:R1:W-:Y:S01]  /*1560*/  STL [R1+0x8], R8 ;  /* 0x0000080801007387 */ /* 0x0003e20000100800 */
[----:B------:R-:W-:Y:S01]  /*1570*/  IMAD.IADD R14, R14, 0x1, -R15 ;  /* 0x000000010e0e7824 */ /* 0x000fe200078e0a0f */
[----:B------:R-:W-:Y:S01]  /*1580*/  CS2R R154, SRZ ;  /* 0x00000000009a7805 */ /* 0x000fe2000001ff00 */
[----:B------:R-:W-:Y:S01]  /*1590*/  IMAD R226, R226, -0x40, R5 ;  /* 0xffffffc0e2e27824 */ /* 0x000fe200078e0205 */
[----:B------:R-:W-:Y:S01]  /*15a0*/  STL [R1+0x4], R7 ;  /* 0x0000040701007387 */ /* 0x000fe20000100800 */
[----:B------:R-:W-:Y:S01]  /*15b0*/  IMAD R237, R14, 0x8, R17 ;  /* 0x000000080eed7824 */ /* 0x000fe200078e0211 */
[----:B------:R-:W-:-:S02]  /*15c0*/  LOP3.LUT R5, R16, 0x1, RZ, 0xfc, !PT ;  /* 0x0000000110057812 */ /* 0x000fc400078efcff */
[----:B------:R-:W-:Y:S01]  /*15d0*/  CS2R R152, SRZ ;  /* 0x0000000000987805 */ /* 0x000fe2000001ff00 */
[----:B------:R2:W-:Y:S01]  /*15e0*/  STL [R1], R6 ;  /* 0x0000000601007387 */ /* 0x0005e20000100800 */
[----:B------:R-:W-:Y:S01]  /*15f0*/  SHF.R.S32.HI R235, RZ, 0x7, R235 ;  /* 0x00000007ffeb7819 */ /* 0x000fe200000114eb */
[----:B-1----:R-:W-:Y:S01]  /*1600*/  IMAD.MOV.U32 R8, RZ, RZ, RZ ;  /* 0x000000ffff087224 */ /* 0x002fe200078e00ff */
[----:B--2---:R-:W-:-:S07]  /*1610*/  CS2R R6, SRZ ;  /* 0x0000000000067805 */ /* 0x004fce000001ff00 */
.L_x_3932:
[----:B------:R-:W-:-:S13]  /*1620*/  ISETP.NE.AND P0, PT, R5, 0x3, PT ;  /* 0x000000030500780c */ /* 0x000fda0003f05270 */
[----:B---3--:R-:W-:Y:S05]  /*1630*/  @!P0 BRA `(.L_x_3922) ;  /* 0x0000000000048947 */ /* 0x008fea0003800000 */
[----:B------:R-:W-:Y:S01]  /*1640*/  BPT.TRAP 0x1 ;  /* 0x000000040000795c */ /* 0x000fe20000300000 */
.L_x_3922:
[----:B------:R-:W-:Y:S01]  /*1650*/  IMAD R9, R8, 0x8, R2 ;  /* 0x0000000808097824 */ /* 0x000fe200078e0202 */
[----:B------:R-:W-:-:S04]  /*1660*/  SHF.L.U32 R12, R7, 0x1f, RZ ;  /* 0x0000001f070c7819 */ /* 0x000fc800000006ff */
[----:B------:R1:W2:Y:S01]  /*1670*/  SYNCS.PHASECHK.TRANS64.TRYWAIT P1, [R9+URZ+0x30c10], R12 ;  /* 0x030c100c090075a7 */ /* 0x0002a2000802017f */
[----:B------:R-:W-:Y:S05]  /*1680*/  @!P0 BRA `(.L_x_3923) ;  /* 0x0000000000048947 */ /* 0x000fea0003800000 */
[----:B------:R-:W-:Y:S01]  /*1690*/  BPT.TRAP 0x1 ;  /* 0x000000040000795c */ /* 0x000fe20000300000 */
.L_x_3923:
[----:B------:R-:W-:-:S05]  /*16a0*/  VIADD R10, R2, 0x10000 ;  /* 0x00010000020a7836 */ /* 0x000fca0000000000 */
[----:B------:R-:W-:-:S04]  /*16b0*/  SHF.R.U32.HI R10, RZ, 0x4, R10 ;  /* 0x00000004ff0a7819 */ /* 0x000fc8000001160a */
[----:B------:R-:W-:Y:S01]  /*16c0*/  LOP3.LUT R10, R10, 0x3fff, RZ, 0xc0, !PT ;  /* 0x00003fff0a0a7812 */ /* 0x000fe200078ec0ff */
[----:B--2---:R-:W-:Y:S06]  /*16d0*/  @P1 BRA `(.L_x_3924) ;  /* 0x0000000000081947 */ /* 0x004fec0003800000 */
[----:B------:R-:W2:Y:S02]  /*16e0*/  SYNCS.PHASECHK.TRANS64.TRYWAIT P1, [R9+URZ+0x30c10], R12 ;  /* 0x030c100c090075a7 */ /* 0x000ea4000802017f */
[----:B--2---:R-:W-:Y:S05]  /*16f0*/  @!P1 BRA `(.L_x_3925) ;  /* 0x0000005c009c9947 */ /* 0x004fea0003800000 */
.L_x_3924:
        /* <DEDUP_REMOVED lines=8> */
[----:B------:R-:W5:Y:S06]  /*1780*/  LDL R14, [R1] ;  /* 0x00000000010e7983 */ /* 0x000f6c0000100800 */
        /* <DEDUP_REMOVED lines=27> */
[C---:B---3--:R-:W-:Y:S02]  /*1940*/  IMAD R13, R8.reuse, 0x80, R15 ;  /* 0x00000080080d7824 */ /* 0x048fe400078e020f */
[C---:B----4-:R-:W-:Y:S02]  /*1950*/  IMAD R11, R8.reuse, 0x80, R16 ;  /* 0x00000080080b7824 */ /* 0x050fe400078e0210 */
[----:B-----5:R-:W-:-:S02]  /*1960*/  IMAD R15, R8, 0x80, R14 ;  /* 0x00000080080f7824 */ /* 0x020fc400078e020e */
[----:B------:R-:W-:Y:S02]  /*1970*/  IMAD R17, R8, 0x80, R237 ;  /* 0x0000008008117824 */ /* 0x000fe400078e02ed */
[C---:B------:R-:W-:Y:S02]  /*1980*/  IMAD R11, R4.reuse, 0x2, R11 ;  /* 0x00000002040b7824 */ /* 0x040fe400078e020b */
[C---:B------:R-:W-:Y:S02]  /*1990*/  IMAD R13, R4.reuse, 0x2, R13 ;  /* 0x00000002040d7824 */ /* 0x040fe400078e020d */
[C---:B------:R-:W-:Y:S02]  /*19a0*/  IMAD R15, R4.reuse, 0x2, R15 ;  /* 0x00000002040f7824 */ /* 0x040fe400078e020f */
[----:B------:R-:W-:Y:S02]  /*19b0*/  IMAD R17, R4, 0x2, R17 ;  /* 0x0000000204117824 */ /* 0x000fe400078e0211 */
[----:B------:R-:W-:Y:S01]  /*19c0*/  IMAD R20, R11, 0x4, R2 ;  /* 0x000000040b147824 */ /* 0x000fe200078e0202 */
[----:B------:R-:W-:-:S02]  /*19d0*/  WARPGROUP.DEPBAR.LE gsb0, 0x0 ;  /* 0x00008000000079c5 */ /* 0x000fc40000010000 */
[----:B------:R-:W-:-:S06]  /*19e0*/  WARPGROUP.ARRIVE ;  /* 0x00000000000079c5 */ /* 0x000fcc0000000000 */
[----:B------:R-:W-:Y:S01]  /*19f0*/  HGMMA.64x128x16.F32.BF16 R88, gdesc[UR4], R88, gsb0 ;  /* 0x01e00000045879f0 */ /* 0x000fe20008001858 */
[--C-:B------:R-:W-:Y:S02]  /*1a00*/  IMAD R234, R13, 0x4, R2.reuse ;  /* 0x000000040dea7824 */ /* 0x100fe400078e0202 */
[--C-:B------:R-:W-:Y:S02]  /*1a10*/  IMAD R222, R15, 0x4, R2.reuse ;  /* 0x000000040fde7824 */ /* 0x100fe400078e0202 */
[----:B------:R-:W-:Y:S02]  /*1a20*/  IMAD R216, R17, 0x4, R2 ;  /* 0x0000000411d87824 */ /* 0x000fe400078e0202 */
[----:B------:R-:W-:-:S04]  /*1a30*/  VIADD R220, R2, 0x20000 ;  /* 0x0002000002dc7836 */ /* 0x000fc80000000000 */
[--C-:B------:R-:W-:Y:S02]  /*1a40*/  IMAD R217, R11, 0x4, R220.reuse ;  /* 0x000000040bd97824 */ /* 0x100fe400078e02dc */
[--C-:B------:R-:W-:Y:S02]  /*1a50*/  IMAD R221, R13, 0x4, R220.reuse ;  /* 0x000000040ddd7824 */ /* 0x100fe400078e02dc */
[--C-:B------:R-:W-:Y:S02]  /*1a60*/  IMAD R219, R15, 0x4, R220.reuse ;  /* 0x000000040fdb7824 */ /* 0x100fe400078e02dc */
[----:B------:R-:W-:Y:S01]  /*1a70*/  IMAD R220, R17, 0x4, R220 ;  /* 0x0000000411dc7824 */ /* 0x000fe200078e02dc */
[----:B------:R-:W-:Y:S02]  /*1a80*/  WARPGROUP.DEPBAR.LE gsb0, 0x0 ;  /* 0x00008000000079c5 */ /* 0x000fe40000010000 */
[----:B------:R-:W3:Y:S04]  /*1a90*/  LDS R20, [R20+0x20000] ;  /* 0x0200000014147984 */ /* 0x000ee80000000800 */
[----:B------:R-:W4:Y:S04]  /*1aa0*/  LDS R234, [R234+0x20000] ;  /* 0x02000000eaea7984 */ /* 0x000f280000000800 */
[----:B------:R-:W1:Y:S04]  /*1ab0*/  LDS R222, [R222+0x20000] ;  /* 0x02000000dede7984 */ /* 0x000e680000000800 */
[----:B------:R-:W1:Y:S01]  /*1ac0*/  LDS R216, [R216+0x20000] ;  /* 0x02000000d8d87984 */ /* 0x000e620000000800 */
[----:B------:R-:W-:Y:S05]  /*1ad0*/  @!P0 BRA `(.L_x_3926) ;  /* 0x0000000000048947 */ /* 0x000fea0003800000 */
[----:B------:R-:W-:Y:S01]  /*1ae0*/  BPT.TRAP 0x1 ;  /* 0x000000040000795c */ /* 0x000fe20000300000 */
.L_x_3926:
[----:B------:R1:W1:Y:S01]  /*1af0*/  SYNCS.PHASECHK.TRANS64.TRYWAIT P1, [R9+URZ+0x30c30], R12 ;  /* 0x030c300c090075a7 */ /* 0x000262000802017f */
[----:B------:R-:W-:Y:S05]  /*1b00*/  @!P0 BRA `(.L_x_3927) ;  /* 0x0000000000048947 */ /* 0x000fea0003800000 */
[----:B------:R-:W-:Y:S01]  /*1b10*/  BPT.TRAP 0x1 ;  /* 0x000000040000795c */ /* 0x000fe20000300000 */
.L_x_3927:
[----:B------:R-:W-:-:S05]  /*1b20*/  VIADD R11, R2, 0x18000 ;  /* 0x00018000020b7836 */ /* 0x000fca0000000000 */
[----:B------:R-:W-:-:S04]  /*1b30*/  SHF.R.U32.HI R11, RZ, 0x4, R11 ;  /* 0x00000004ff0b7819 */ /* 0x000fc8000001160b */
[----:B------:R-:W-:-:S04]  /*1b40*/  LOP3.LUT R218, R11, 0x3fff, RZ, 0xc0, !PT ;  /* 0x00003fff0bda7812 */ /* 0x000fc800078ec0ff */
[----:B------:R-:W-:Y:S01]  /*1b50*/  LOP3.LUT R11, R218, 0x10000, RZ, 0xfc, !PT ;  /* 0x00010000da0b7812 */ /* 0x000fe200078efcff */
[----:B-1----:R-:W-:Y:S06]  /*1b60*/  @P1 BRA `(.L_x_3928) ;  /* 0x0000000000081947 */ /* 0x002fec0003800000 */
[----:B------:R-:W1:Y:S02]  /*1b70*/  SYNCS.PHASECHK.TRANS64.TRYWAIT P1, [R9+URZ+0x30c30], R12 ;  /* 0x030c300c090075a7 */ /* 0x000e64000802017f */
[----:B-1----:R-:W-:Y:S05]  /*1b80*/  @!P1 BRA `(.L_x_3929) ;  /* 0x00000058008c9947 */ /* 0x002fea0003800000 */
.L_x_3928:
        /* <DEDUP_REMOVED lines=16> */
[----:B------:R-:W-:Y:S01]  /*1c90*/  VIADD R232, R3, 0x8 ;  /* 0x0000000803e87836 */ /* 0x000fe20000000000 */
[----:B------:R-:W-:Y:S01]  /*1ca0*/  ULDC UR10, c[0x0][0x744] ;  /* 0x0001d100000a7ab9 */ /* 0x000fe20000000800 */
[----:B------:R-:W5:Y:S01]  /*1cb0*/  SHFL.IDX PT, R11, R20, R3, 0x1f ;  /* 0x00001f03140b7589 */ /* 0x000f6200000e0000 */
[----:B------:R-:W-:Y:S01]  /*1cc0*/  UMOV UR6, UR8 ;  /* 0x0000000800067c82 */ /* 0x000fe20008000000 */
[----:B------:R-:W-:Y:S01]  /*1cd0*/  UMOV UR4, UR9 ;  /* 0x0000000900047c82 */ /* 0x000fe20008000000 */
[----:B------:R-:W-:Y:S01]  /*1ce0*/  FSEL R22, R95, -INF , P1 ;  /* 0xff8000005f167808 */ /* 0x000fe20000800000 */
[----:B------:R-:W-:Y:S01]  /*1cf0*/  HGMMA.64x128x16.F32.BF16 R24, gdesc[UR4], RZ, !UPT, gsb0 ;  /* 0x01e00000041879f0 */ /* 0x000fe2000c0018ff */
[----:B------:R-:W-:Y:S01]  /*1d00*/  UIADD3 UR6, UR8, 0x2, URZ ;  /* 0x0000000208067890 */ /* 0x000fe2000fffe03f */
[----:B------:R-:W4:Y:S01]  /*1d10*/  SHFL.IDX PT, R13, R20, R232, 0x1f ;  /* 0x00001fe8140d7589 */ /* 0x000f2200000e0000 */
[----:B------:R-:W-:Y:S01]  /*1d20*/  UIADD3 UR4, UR9, 0x2, URZ ;  /* 0x0000000209047890 */ /* 0x000fe2000fffe03f */
[C---:B------:R-:W-:Y:S01]  /*1d30*/  VIADD R227, R3.reuse, 0x1c ;  /* 0x0000001c03e37836 */ /* 0x040fe20000000000 */
[----:B------:R-:W-:Y:S01]  /*1d40*/  UMOV UR7, 0x40000040 ;  /* 0x4000004000077882 */ /* 0x000fe20000000000 */
[----:B------:R-:W-:Y:S01]  /*1d50*/  UMOV UR5, 0x40000040 ;  /* 0x4000004000057882 */ /* 0x000fe20000000000 */
[----:B------:R-:W-:Y:S01]  /*1d60*/  FSEL R19, R96, -INF , P2 ;  /* 0xff80000060137808 */ /* 0x000fe20001000000 */
[C---:B------:R-:W-:Y:S01]  /*1d70*/  VIADD R228, R3.reuse, 0x18 ;  /* 0x0000001803e47836 */ /* 0x040fe20000000000 */
[----:B------:R-:W-:Y:S01]  /*1d80*/  FSEL R21, R98, -INF , P1 ;  /* 0xff80000062157808 */ /* 0x000fe20000800000 */
[C---:B------:R-:W-:Y:S01]  /*1d90*/  VIADD R233, R3.reuse, 0x4 ;  /* 0x0000000403e97836 */ /* 0x040fe20000000000 */
[----:B------:R-:W-:Y:S01]  /*1da0*/  FSEL R88, R88, -INF , P2 ;  /* 0xff80000058587808 */ /* 0x000fe20001000000 */
[--C-:B-1----:R-:W-:Y:S01]  /*1db0*/  FFMA.FTZ R23, R18, UR10, -R15.reuse ;  /* 0x0000000a12177c23 */ /* 0x102fe2000801080f */
[----:B------:R-:W-:Y:S01]  /*1dc0*/  FFMA.FTZ R17, R22, UR10, -R15 ;  /* 0x0000000a16117c23 */ /* 0x000fe2000801080f */
[----:B------:R-:W-:Y:S01]  /*1dd0*/  VIADD R229, R3, 0x14 ;  /* 0x0000001403e57836 */ /* 0x000fe20000000000 */
[----:B--2---:R-:W1:Y:S01]  /*1de0*/  SHFL.IDX PT, R12, R20, R233, 0x1f ;  /* 0x00001fe9140c7589 */ /* 0x004e6200000e0000 */
        /* <DEDUP_REMOVED lines=10> */
[----:B----4-:R-:W-:Y:S01]  /*1e90*/  FFMA.FTZ R14, R94, UR10, -R13 ;  /* 0x0000000a5e0e7c23 */ /* 0x010fe2000801080d */
[----:B------:R-:W-:Y:S01]  /*1ea0*/  FSEL R94, R103, -INF , P1 ;  /* 0xff800000675e7808 */ /* 0x000fe20000800000 */
[----:B--2---:R-:W2:Y:S01]  /*1eb0*/  SHFL.IDX PT, R23, R20, R227, 0x1f ;  /* 0x00001fe314177589 */ /* 0x004ea200000e0000 */
[----:B------:R-:W-:-:S02]  /*1ec0*/  FSEL R102, R102, -INF , P1 ;  /* 0xff80000066667808 */ /* 0x000fc40000800000 */
[----:B------:R-:W-:Y:S01]  /*1ed0*/  FSEL R90, R90, -INF , P1 ;  /* 0xff8000005a5a7808 */ /* 0x000fe20000800000 */
[----:B------:R-:W-:Y:S01]  /*1ee0*/  SHFL.IDX PT, R98, R234, R230, 0x1f ;  /* 0x00001fe6ea627589 */ /* 0x000fe200000e0000 */
[----:B------:R-:W-:Y:S01]  /*1ef0*/  FSEL R89, R89, -INF , P2 ;  /* 0xff80000059597808 */ /* 0x000fe20001000000 */
[----:B------:R4:W-:Y:S01]  /*1f00*/  MUFU.EX2 R16, R22 ;  /* 0x0000001600107308 */ /* 0x0009e20000000800 */
[----:B-1----:R-:W-:Y:S01]  /*1f10*/  FSEL R88, R101, -INF , P2 ;  /* 0xff80000065587808 */ /* 0x002fe20001000000 */
[----:B------:R-:W-:Y:S01]  /*1f20*/  FFMA.FTZ R11, R90, UR10, -R11 ;  /* 0x0000000a5a0b7c23 */ /* 0x000fe2000801080b */
[----:B------:R-:W-:Y:S01]  /*1f30*/  FSEL R92, R92, -INF , P2 ;  /* 0xff8000005c5c7808 */ /* 0x000fe20001000000 */
[----:B------:R-:W1:Y:S01]  /*1f40*/  SHFL.IDX PT, R90, R234, R3, 0x1f ;  /* 0x00001f03ea5a7589 */ /* 0x000e6200000e0000 */
[----:B------:R-:W-:Y:S01]  /*1f50*/  FFMA.FTZ R89, R89, UR10, -R12 ;  /* 0x0000000a59597c23 */ /* 0x000fe2000801080c */
[----:B------:R-:W-:Y:S02]  /*1f60*/  FSEL R97, R97, -INF , P2 ;  /* 0xff80000061617808 */ /* 0x000fe40001000000 */
[----:B------:R-:W-:Y:S01]  /*1f70*/  FFMA.FTZ R92, R92, UR10, -R13 ;  /* 0x0000000a5c5c7c23 */ /* 0x000fe2000801080d */
[----:B------:R2:W-:Y:S01]  /*1f80*/  MUFU.EX2 R224, R89 ;  /* 0x0000005900e07308 */ /* 0x0005e20000000800 */
[--C-:B---3--:R-:W-:Y:S01]  /*1f90*/  FFMA.FTZ R100, R100, UR10, -R21.reuse ;  /* 0x0000000a64647c23 */ /* 0x108fe20008010815 */
[----:B----4-:R-:W-:Y:S01]  /*1fa0*/  FFMA.FTZ R22, R102, UR10, -R21 ;  /* 0x0000000a66167c23 */ /* 0x010fe20008010815 */
[----:B------:R-:W-:Y:S01]  /*1fb0*/  FSEL R99, R99, -INF , P1 ;  /* 0xff80000063637808 */ /* 0x000fe20000800000 */
[----:B------:R-:W-:Y:S01]  /*1fc0*/  SHFL.IDX PT, R96, R234, R231, 0x1f ;  /* 0x00001fe7ea607589 */ /* 0x000fe200000e0000 */
[----:B-----5:R-:W-:Y:S01]  /*1fd0*/  FFMA.FTZ R97, R97, UR10, -R18 ;  /* 0x0000000a61617c23 */ /* 0x020fe20008010812 */
[----:B------:R-:W-:-:S02]  /*1fe0*/  FSEL R91, R91, -INF , P1 ;  /* 0xff8000005b5b7808 */ /* 0x000fc40000800000 */
[----:B------:R3:W-:Y:S01]  /*1ff0*/  MUFU.EX2 R21, R100 ;  /* 0x0000006400157308 */ /* 0x0007e20000000800 */
[--C-:B--2---:R-:W-:Y:S01]  /*2000*/  FFMA.FTZ R95, R88, UR10, -R23.reuse ;  /* 0x0000000a585f7c23 */ /* 0x104fe20008010817 */
[----:B------:R-:W-:Y:S01]  /*2010*/  FFMA.FTZ R88, R94, UR10, -R23 ;  /* 0x0000000a5e587c23 */ /* 0x000fe20008010817 */
[----:B------:R-:W-:Y:S01]  /*2020*/  FSEL R89, R104, -INF , P2 ;  /* 0xff80000068597808 */ /* 0x000fe20001000000 */
[----:B------:R-:W2:Y:S01]  /*2030*/  SHFL.IDX PT, R94, R234, R232, 0x1f ;  /* 0x00001fe8ea5e7589 */ /* 0x000ea200000e0000 */
[----:B------:R-:W-:Y:S01]  /*2040*/  FFMA.FTZ R99, R99, UR10, -R18 ;  /* 0x0000000a63637c23 */ /* 0x000fe20008010812 */
[----:B------:R-:W-:Y:S01]  /*2050*/  FSEL R93, R108, -INF , P2 ;  /* 0xff8000006c5d7808 */ /* 0x000fe20001000000 */
[----:B------:R-:W-:Y:S01]  /*2060*/  FFMA.FTZ R12, R91, UR10, -R12 ;  /* 0x0000000a5b0c7c23 */ /* 0x000fe2000801080c */
[----:B------:R4:W-:Y:S01]  /*2070*/  MUFU.EX2 R13, R92 ;  /* 0x0000005c000d7308 */ /* 0x0009e20000000800 */
[----:B---3--:R-:W3:Y:S01]  /*2080*/  SHFL.IDX PT, R100, R234, R229, 0x1f ;  /* 0x00001fe5ea647589 */ /* 0x008ee200000e0000 */
[----:B------:R-:W-:Y:S01]  /*2090*/  FSEL R91, R106, -INF , P1 ;  /* 0xff8000006a5b7808 */ /* 0x000fe20000800000 */
[--C-:B-1----:R-:W-:Y:S01]  /*20a0*/  FFMA.FTZ R89, R89, UR10, -R90.reuse ;  /* 0x0000000a59597c23 */ /* 0x102fe2000801085a */
[----:B------:R-:W-:Y:S01]  /*20b0*/  FSEL R103, R114, -INF , P1 ;  /* 0xff80000072677808 */ /* 0x000fe20000800000 */
[----:B------:R-:W-:Y:S01]  /*20c0*/  SHFL.IDX PT, R104, R234, R227, 0x1f ;  /* 0x00001fe3ea687589 */ /* 0x000fe200000e0000 */
[----:B------:R-:W-:Y:S01]  /*20d0*/  FSEL R115, R115, -INF , P1 ;  /* 0xff80000073737808 */ /* 0x000fe20000800000 */
[----:B------:R-:W-:Y:S01]  /*20e0*/  FFMA.FTZ R90, R91, UR10, -R90 ;  /* 0x0000000a5b5a7c23 */ /* 0x000fe2000801085a */
[----:B------:R1:W-:Y:S01]  /*20f0*/  MUFU.EX2 R18, R97 ;  /* 0x0000006100127308 */ /* 0x0003e20000000800 */
[----:B----4-:R-:W4:Y:S01]  /*2100*/  SHFL.IDX PT, R92, R234, R233, 0x1f ;  /* 0x00001fe9ea5c7589 */ /* 0x010f2200000e0000 */
[----:B------:R-:W-:-:S02]  /*2110*/  FSEL R91, R105, -INF , P2 ;  /* 0xff800000695b7808 */ /* 0x000fc40001000000 */
[----:B------:R-:W-:Y:S01]  /*2120*/  FSEL R107, R107, -INF , P1 ;  /* 0xff8000006b6b7808 */ /* 0x000fe20000800000 */
[----:B------:R-:W5:Y:S01]  /*2130*/  SHFL.IDX PT, R101, R234, R228, 0x1f ;  /* 0x00001fe4ea657589 */ /* 0x000f6200000e0000 */
[----:B------:R-:W-:Y:S02]  /*2140*/  FSEL R119, R119, -INF , P1 ;  /* 0xff80000077777808 */ /* 0x000fe40000800000 */
[----:B------:R3:W-:Y:S01]  /*2150*/  MUFU.EX2 R20, R99 ;  /* 0x0000006300147308 */ /* 0x0007e20000000800 */
[----:B-1----:R-:W-:Y:S01]  /*2160*/  FSEL R97, R110, -INF , P1 ;  /* 0xff8000006e617808 */ /* 0x002fe20000800000 */
[----:B------:R-:W1:Y:S01]  /*2170*/  SHFL.IDX PT, R108, R222, R233, 0x1f ;  /* 0x00001fe9de6c7589 */ /* 0x000e6200000e0000 */
[----:B------:R-:W-:Y:S01]  /*2180*/  FSEL R111, R111, -INF , P1 ;  /* 0xff8000006f6f7808 */ /* 0x000fe20000800000 */
[--C-:B--2---:R-:W-:Y:S01]  /*2190*/  FFMA.FTZ R93, R93, UR10, -R94.reuse ;  /* 0x0000000a5d5d7c23 */ /* 0x104fe2000801085e */
[----:B------:R-:W-:Y:S01]  /*21a0*/  FSEL R102, R116, -INF , P2 ;  /* 0xff80000074667808 */ /* 0x000fe20001000000 */
[----:B------:R-:W-:Y:S01]  /*21b0*/  FFMA.FTZ R94, R97, UR10, -R94 ;  /* 0x0000000a615e7c23 */ /* 0x000fe2000801085e */
[----:B------:R-:W2:Y:S01]  /*21c0*/  SHFL.IDX PT, R106, R222, R3, 0x1f ;  /* 0x00001f03de6a7589 */ /* 0x000ea200000e0000 */
[----:B------:R-:W-:Y:S01]  /*21d0*/  FSEL R97, R112, -INF , P2 ;  /* 0xff80000070617808 */ /* 0x000fe20001000000 */
[----:B------:R4:W-:Y:S01]  /*21e0*/  MUFU.EX2 R23, R95 ;  /* 0x0000005f00177308 */ /* 0x0009e20000000800 */
[----:B---3--:R-:W-:Y:S01]  /*21f0*/  FSEL R99, R113, -INF , P2 ;  /* 0xff80000071637808 */ /* 0x008fe20001000000 */
[----:B------:R-:W3:Y:S01]  /*2200*/  SHFL.IDX PT, R112, R222, R231, 0x1f ;  /* 0x00001fe7de707589 */ /* 0x000ee200000e0000 */
[----:B------:R-:W-:Y:S01]  /*2210*/  FSEL R118, R118, -INF , P1 ;  /* 0xff80000076767808 */ /* 0x000fe20000800000 */
[--C-:B------:R-:W-:Y:S01]  /*2220*/  FFMA.FTZ R97, R97, UR10, -R98.reuse ;  /* 0x0000000a61617c23 */ /* 0x100fe20008010862 */
[----:B------:R-:W-:Y:S01]  /*2230*/  FFMA.FTZ R98, R103, UR10, -R98 ;  /* 0x0000000a67627c23 */ /* 0x000fe20008010862 */
[--C-:B------:R-:W-:Y:S01]  /*2240*/  FFMA.FTZ R99, R99, UR10, -R100.reuse ;  /* 0x0000000a63637c23 */ /* 0x100fe20008010864 */
[----:B------:R-:W-:Y:S01]  /*2250*/  FFMA.FTZ R100, R115, UR10, -R100 ;  /* 0x0000000a73647c23 */ /* 0x000fe20008010864 */
[----:B------:R-:W-:Y:S01]  /*2260*/  FSEL R103, R117, -INF , P2 ;  /* 0xff80000075677808 */ /* 0x000fe20001000000 */
[----:B------:R-:W3:Y:S01]  /*2270*/  SHFL.IDX PT, R114, R222, R230, 0x1f ;  /* 0x00001fe6de727589 */ /* 0x000ee200000e0000 */
[--C-:B----4-:R-:W-:Y:S01]  /*2280*/  FFMA.FTZ R91, R91, UR10, -R92.reuse ;  /* 0x0000000a5b5b7c23 */ /* 0x110fe2000801085c */
[----:B------:R-:W-:Y:S01]  /*2290*/  FSEL R95, R109, -INF , P2 ;  /* 0xff8000006d5f7808 */ /* 0x000fe20001000000 */
[----:B------:R-:W-:Y:S01]  /*22a0*/  FFMA.FTZ R92, R107, UR10, -R92 ;  /* 0x0000000a6b5c7c23 */ /* 0x000fe2000801085c */
[----:B------:R-:W4:Y:S01]  /*22b0*/  SHFL.IDX PT, R115, R222, R229, 0x1f ;  /* 0x00001fe5de737589 */ /* 0x000f2200000e0000 */
[--C-:B------:R-:W-:Y:S01]  /*22c0*/  FFMA.FTZ R103, R103, UR10, -R104.reuse ;  /* 0x0000000a67677c23 */ /* 0x100fe20008010868 */
[----:B------:R-:W-:Y:S01]  /*22d0*/  FFMA.FTZ R104, R119, UR10, -R104 ;  /* 0x0000000a77687c23 */ /* 0x000fe20008010868 */
[----:B------:R-:W-:Y:S01]  /*22e0*/  FSEL R107, R121, -INF , P2 ;  /* 0xff800000796b7808 */ /* 0x000fe20001000000 */
[----:B------:R-:W4:Y:S01]  /*22f0*/  SHFL.IDX PT, R109, R222, R232, 0x1f ;  /* 0x00001fe8de6d7589 */ /* 0x000f2200000e0000 */
[----:B------:R-:W-:Y:S01]  /*2300*/  FSEL R123, R123, -INF , P1 ;  /* 0xff8000007b7b7808 */ /* 0x000fe20000800000 */
[--C-:B------:R-:W-:Y:S01]  /*2310*/  FFMA.FTZ R95, R95, UR10, -R96.reuse ;  /* 0x0000000a5f5f7c23 */ /* 0x100fe20008010860 */
[----:B------:R-:W-:Y:S01]  /*2320*/  FFMA.FTZ R96, R111, UR10, -R96 ;  /* 0x0000000a6f607c23 */ /* 0x000fe20008010860 */
[----:B------:R-:W4:Y:S01]  /*2330*/  SHFL.IDX PT, R119, R222, R228, 0x1f ;  /* 0x00001fe4de777589 */ /* 0x000f2200000e0000 */
[----:B------:R-:W-:Y:S01]  /*2340*/  FSEL R105, R120, -INF , P2 ;  /* 0xff80000078697808 */ /* 0x000fe20001000000 */
[--C-:B-----5:R-:W-:Y:S01]  /*2350*/  FFMA.FTZ R102, R102, UR10, -R101.reuse ;  /* 0x0000000a66667c23 */ /* 0x120fe20008010865 */
[----:B------:R-:W-:Y:S01]  /*2360*/  FSEL R111, R122, -INF , P1 ;  /* 0xff8000007a6f7808 */ /* 0x000fe20000800000 */
[--C-:B-1----:R-:W-:Y:S01]  /*2370*/  FFMA.FTZ R107, R107, UR10, -R108.reuse ;  /* 0x0000000a6b6b7c23 */ /* 0x102fe2000801086c */
[----:B------:R-:W-:Y:S01]  /*2380*/  FSEL R110, R124, -INF , P2 ;  /* 0xff8000007c6e7808 */ /* 0x000fe20001000000 */
[----:B------:R-:W-:Y:S01]  /*2390*/  FFMA.FTZ R101, R118, UR10, -R101 ;  /* 0x0000000a76657c23 */ /* 0x000fe20008010865 */
[----:B------:R-:W-:Y:S01]  /*23a0*/  FFMA.FTZ R108, R123, UR10, -R108 ;  /* 0x0000000a7b6c7c23 */ /* 0x000fe2000801086c */
[----:B------:R-:W1:Y:S01]  /*23b0*/  SHFL.IDX PT, R124, R216, R232, 0x1f ;  /* 0x00001fe8d87c7589 */ /* 0x000e6200000e0000 */
[----:B------:R-:W-:Y:S01]  /*23c0*/  FSEL R118, R131, -INF , P1 ;  /* 0xff80000083767808 */ /* 0x000fe20000800000 */
[--C-:B--2---:R-:W-:Y:S01]  /*23d0*/  FFMA.FTZ R105, R105, UR10, -R106.reuse ;  /* 0x0000000a69697c23 */ /* 0x104fe2000801086a */
[----:B------:R-:W-:Y:S01]  /*23e0*/  FFMA.FTZ R106, R111, UR10, -R106 ;  /* 0x0000000a6f6a7c23 */ /* 0x000fe2000801086a */
[----:B------:R-:W2:Y:S01]  /*23f0*/  SHFL.IDX PT, R123, R216, R3, 0x1f ;  /* 0x00001f03d87b7589 */ /* 0x000ea200000e0000 */
[----:B------:R-:W-:Y:S01]  /*2400*/  FSEL R111, R125, -INF , P2 ;  /* 0xff8000007d6f7808 */ /* 0x000fe20001000000 */
[----:B------:R-:W5:Y:S01]  /*2410*/  MUFU.EX2 R11, R11 ;  /* 0x0000000b000b7308 */ /* 0x000f620000000800 */
[----:B------:R-:W-:Y:S01]  /*2420*/  FSEL R127, R127, -INF , P1 ;  /* 0xff8000007f7f7808 */ /* 0x000fe20000800000 */
[----:B------:R-:W5:Y:S01]  /*2430*/  SHFL.IDX PT, R131, R216, R233, 0x1f ;  /* 0x00001fe9d8837589 */ /* 0x000f6200000e0000 */
[----:B------:R-:W-:Y:S01]  /*2440*/  FSEL R113, R128, -INF , P2 ;  /* 0xff80000080717808 */ /* 0x000fe20001000000 */
[--C-:B---3--:R-:W-:Y:S01]  /*2450*/  FFMA.FTZ R111, R111, UR10, -R112.reuse ;  /* 0x0000000a6f6f7c23 */ /* 0x108fe20008010870 */
[----:B------:R-:W-:Y:S01]  /*2460*/  FSEL R116, R129, -INF , P2 ;  /* 0xff80000081747808 */ /* 0x000fe20001000000 */
[----:B------:R-:W-:Y:S01]  /*2470*/  FFMA.FTZ R112, R127, UR10, -R112 ;  /* 0x0000000a7f707c23 */ /* 0x000fe20008010870 */
[----:B------:R-:W-:Y:S01]  /*2480*/  FSEL R117, R130, -INF , P1 ;  /* 0xff80000082757808 */ /* 0x000fe20000800000 */
[--C-:B------:R-:W-:Y:S01]  /*2490*/  FFMA.FTZ R113, R113, UR10, -R114.reuse ;  /* 0x0000000a71717c23 */ /* 0x100fe20008010872 */
[----:B------:R-:W3:Y:S01]  /*24a0*/  SHFL.IDX PT, R127, R216, R231, 0x1f ;  /* 0x00001fe7d87f7589 */ /* 0x000ee200000e0000 */
[--C-:B----4-:R-:W-:Y:S01]  /*24b0*/  FFMA.FTZ R116, R116, UR10, -R115.reuse ;  /* 0x0000000a74747c23 */ /* 0x110fe20008010873 */
[----:B------:R-:W-:Y:S01]  /*24c0*/  FFMA.FTZ R115, R118, UR10, -R115 ;  /* 0x0000000a76737c23 */ /* 0x000fe20008010873 */
[----:B------:R-:W-:Y:S01]  /*24d0*/  FFMA.FTZ R114, R117, UR10, -R114 ;  /* 0x0000000a75727c23 */ /* 0x000fe20008010872 */
[----:B------:R-:W-:Y:S01]  /*24e0*/  FSEL R117, R132, -INF , P2 ;  /* 0xff80000084757808 */ /* 0x000fe20001000000 */
[----:B------:R-:W-:Y:S01]  /*24f0*/  FFMA.FTZ R110, R110, UR10, -R109 ;  /* 0x0000000a6e6e7c23 */ /* 0x000fe2000801086d */
[----:B------:R-:W-:-:S02]  /*2500*/  WARPGROUP.DEPBAR.LE gsb0, 0x0 ;  /* 0x00008000000079c5 */ /* 0x000fc40000010000 */
[----:B------:R-:W-:Y:S01]  /*2510*/  WARPGROUP.ARRIVE ;  /* 0x00000000000079c5 */ /* 0x000fe20000000000 */
[----:B------:R-:W-:Y:S01]  /*2520*/  FSEL R118, R134, -INF , P1 ;  /* 0xff80000086767808 */ /* 0x000fe20000800000 */
[----:B------:R-:W4:Y:S01]  /*2530*/  SHFL.IDX PT, R122, R222, R227, 0x1f ;  /* 0x00001fe3de7a7589 */ /* 0x000f2200000e0000 */
[----:B------:R-:W-:Y:S01]  /*2540*/  FSEL R126, R126, -INF , P1 ;  /* 0xff8000007e7e7808 */ /* 0x000fe20000800000 */
[--C-:B------:R-:W-:Y:S01]  /*2550*/  FFMA.FTZ R117, R117, UR10, -R119.reuse ;  /* 0x0000000a75757c23 */ /* 0x100fe20008010877 */
[----:B------:R-:W-:Y:S01]  /*2560*/  FSEL R138, R138, -INF , P1 ;  /* 0xff8000008a8a7808 */ /* 0x000fe20000800000 */
[----:B------:R-:W-:Y:S01]  /*2570*/  HGMMA.64x128x16.F32.BF16 R24, gdesc[UR4], R24, gsb0 ;  /* 0x01e00000041879f0 */ /* 0x000fe20008001818 */
[----:B------:R-:W-:Y:S01]  /*2580*/  UIADD3 UR6, UR8, 0x4, URZ ;  /* 0x0000000408067890 */ /* 0x000fe2000fffe03f */
[----:B------:R-:W-:Y:S01]  /*2590*/  FFMA.FTZ R118, R118, UR10, -R119 ;  /* 0x0000000a76767c23 */ /* 0x000fe20008010877 */
[----:B------:R-:W-:Y:S01]  /*25a0*/  UIADD3 UR4, UR9, 0x4, URZ ;  /* 0x0000000409047890 */ /* 0x000fe2000fffe03f */
[----:B------:R-:W-:Y:S01]  /*25b0*/  FFMA.FTZ R109, R126, UR10, -R109 ;  /* 0x0000000a7e6d7c23 */ /* 0x000fe2000801086d */
[----:B------:R-:W-:Y:S01]  /*25c0*/  UMOV UR7, 0x40000040 ;  /* 0x4000004000077882 */ /* 0x000fe20000000000 */
[----:B------:R-:W-:Y:S01]  /*25d0*/  UMOV UR5, 0x40000040 ;  /* 0x4000004000057882 */ /* 0x000fe20000000000 */
[----:B------:R-:W-:Y:S01]  /*25e0*/  FSEL R119, R140, -INF , P2 ;  /* 0xff8000008c777808 */ /* 0x000fe20001000000 */
[----:B------:R-:W4:Y:S01]  /*25f0*/  SHFL.IDX PT, R129, R216, R229, 0x1f ;  /* 0x00001fe5d8817589 */ /* 0x000f2200000e0000 */
[----:B------:R-:W-:Y:S01]  /*2600*/  FSEL R126, R136, -INF , P2 ;  /* 0xff800000887e7808 */ /* 0x000fe20001000000 */
[----:B------:R-:W-:Y:S01]  /*2610*/  MUFU.EX2 R12, R12 ;  /* 0x0000000c000c7308 */ /* 0x000fe20000000800 */
[----:B------:R-:W-:Y:S01]  /*2620*/  FSEL R132, R137, -INF , P2 ;  /* 0xff80000089847808 */ /* 0x000fe20001000000 */
[----:B-1----:R-:W-:Y:S01]  /*2630*/  FFMA.FTZ R128, R119, UR10, -R124 ;  /* 0x0000000a77807c23 */ /* 0x002fe2000801087c */
[----:B------:R-:W-:Y:S01]  /*2640*/  FSEL R120, R139, -INF , P1 ;  /* 0xff8000008b787808 */ /* 0x000fe20000800000 */
[--C-:B--2---:R-:W-:Y:S01]  /*2650*/  FFMA.FTZ R126, R126, UR10, -R123.reuse ;  /* 0x0000000a7e7e7c23 */ /* 0x104fe2000801087b */
[----:B------:R-:W1:Y:S01]  /*2660*/  SHFL.IDX PT, R119, R216, R227, 0x1f ;  /* 0x00001fe3d8777589 */ /* 0x000e6200000e0000 */
[----:B------:R-:W-:Y:S01]  /*2670*/  FFMA.FTZ R123, R138, UR10, -R123 ;  /* 0x0000000a8a7b7c23 */ /* 0x000fe2000801087b */
[--C-:B-----5:R-:W-:Y:S01]  /*2680*/  FFMA.FTZ R132, R132, UR10, -R131.reuse ;  /* 0x0000000a84847c23 */ /* 0x120fe20008010883 */
[----:B------:R-:W-:Y:S01]  /*2690*/  FFMA.FTZ R131, R120, UR10, -R131 ;  /* 0x0000000a78837c23 */ /* 0x000fe20008010883 */
[----:B------:R-:W-:Y:S01]  /*26a0*/  FSEL R130, R141, -INF , P2 ;  /* 0xff8000008d827808 */ /* 0x000fe20001000000 */
[----:B------:R-:W2:Y:S01]  /*26b0*/  SHFL.IDX PT, R134, R216, R230, 0x1f ;  /* 0x00001fe6d8867589 */ /* 0x000ea200000e0000 */
[----:B------:R-:W-:Y:S01]  /*26c0*/  FSEL R120, R143, -INF , P1 ;  /* 0xff8000008f787808 */ /* 0x000fe20000800000 */
[----:B------:R-:W-:Y:S01]  /*26d0*/  MUFU.EX2 R22, R22 ;  /* 0x0000001600167308 */ /* 0x000fe20000000800 */
[----:B------:R-:W-:Y:S01]  /*26e0*/  FSEL R133, R133, -INF , P2 ;  /* 0xff80000085857808 */ /* 0x000fe20001000000 */
[--C-:B---3--:R-:W-:Y:S01]  /*26f0*/  FFMA.FTZ R130, R130, UR10, -R127.reuse ;  /* 0x0000000a82827c23 */ /* 0x108fe2000801087f */
[----:B------:R-:W-:Y:S01]  /*2700*/  FSEL R136, R147, -INF , P1 ;  /* 0xff80000093887808 */ /* 0x000fe20000800000 */
[----:B------:R-:W-:Y:S01]  /*2710*/  FFMA.FTZ R127, R120, UR10, -R127 ;  /* 0x0000000a787f7c23 */ /* 0x000fe2000801087f */
[----:B------:R-:W-:Y:S01]  /*2720*/  FSEL R120, R145, -INF , P2 ;  /* 0xff80000091787808 */ /* 0x000fe20001000000 */
[--C-:B----4-:R-:W-:Y:S01]  /*2730*/  FFMA.FTZ R222, R133, UR10, -R122.reuse ;  /* 0x0000000a85de7c23 */ /* 0x110fe2000801087a */
[----:B------:R-:W-:Y:S01]  /*2740*/  FSEL R135, R135, -INF , P1 ;  /* 0xff80000087877808 */ /* 0x000fe20000800000 */
[----:B------:R-:W-:Y:S01]  /*2750*/  MUFU.EX2 R88, R88 ;  /* 0x0000005800587308 */ /* 0x000fe20000000800 */
[----:B------:R-:W-:Y:S01]  /*2760*/  FSEL R121, R142, -INF , P1 ;  /* 0xff8000008e797808 */ /* 0x000fe20000800000 */
[--C-:B------:R-:W-:Y:S01]  /*2770*/  FFMA.FTZ R133, R120, UR10, -R129.reuse ;  /* 0x0000000a78857c23 */ /* 0x100fe20008010881 */
[----:B------:R-:W-:Y:S01]  /*2780*/  FFMA.FTZ R129, R136, UR10, -R129 ;  /* 0x0000000a88817c23 */ /* 0x000fe20008010881 */
[----:B------:R-:W-:Y:S01]  /*2790*/  FSEL R120, R149, -INF , P2 ;  /* 0xff80000095787808 */ /* 0x000fe20001000000 */
[----:B------:R-:W-:Y:S01]  /*27a0*/  FFMA.FTZ R122, R135, UR10, -R122 ;  /* 0x0000000a877a7c23 */ /* 0x000fe2000801087a */
[----:B------:R-:W-:Y:S01]  /*27b0*/  FSEL R136, R151, -INF , P1 ;  /* 0xff80000097887808 */ /* 0x000fe20000800000 */
[----:B------:R-:W-:Y:S01]  /*27c0*/  FFMA.FTZ R124, R121, UR10, -R124 ;  /* 0x0000000a797c7c23 */ /* 0x000fe2000801087c */
[----:B------:R-:W-:Y:S01]  /*27d0*/  FSEL R125, R146, -INF , P1 ;  /* 0xff800000927d7808 */ /* 0x000fe20000800000 */
[--C-:B-1----:R-:W-:Y:S01]  /*27e0*/  FFMA.FTZ R120, R120, UR10, -R119.reuse ;  /* 0x0000000a78787c23 */ /* 0x102fe20008010877 */
[----:B------:R-:W1:Y:S01]  /*27f0*/  SHFL.IDX PT, R121, R216, R228, 0x1f ;  /* 0x00001fe4d8797589 */ /* 0x000e6200000e0000 */
[----:B------:R-:W-:Y:S01]  /*2800*/  FFMA.FTZ R119, R136, UR10, -R119 ;  /* 0x0000000a88777c23 */ /* 0x000fe20008010877 */
[----:B------:R-:W-:Y:S01]  /*2810*/  FSEL R135, R144, -INF , P2 ;  /* 0xff80000090877808 */ /* 0x000fe20001000000 */
[----:B------:R-:W3:Y:S01]  /*2820*/  MUFU.EX2 R14, R14 ;  /* 0x0000000e000e7308 */ /* 0x000ee20000000800 */
[----:B------:R-:W-:Y:S01]  /*2830*/  FSEL R148, R148, -INF , P2 ;  /* 0xff80000094947808 */ /* 0x000fe20001000000 */
[----:B------:R-:W-:Y:S01]  /*2840*/  VIADD R234, R2, 0x20c00 ;  /* 0x00020c0002ea7836 */ /* 0x000fe20000000000 */
[----:B------:R-:W-:Y:S01]  /*2850*/  FSEL R150, R150, -INF , P1 ;  /* 0xff80000096967808 */ /* 0x000fe20000800000 */
[--C-:B--2---:R-:W-:Y:S01]  /*2860*/  FFMA.FTZ R135, R135, UR10, -R134.reuse ;  /* 0x0000000a87877c23 */ /* 0x104fe20008010886 */
[----:B------:R-:W-:-:S03]  /*2870*/  FFMA.FTZ R134, R125, UR10, -R134 ;  /* 0x0000000a7d867c23 */ /* 0x000fc60008010886 */
[----:B------:R-:W-:Y:S08]  /*2880*/  MUFU.EX2 R17, R17 ;  /* 0x0000001100117308 */ /* 0x000ff00000000800 */
[----:B------:R-:W-:Y:S01]  /*2890*/  MUFU.EX2 R116, R116 ;  /* 0x0000007400747308 */ /* 0x000fe20000000800 */
[--C-:B-1----:R-:W-:Y:S01]  /*28a0*/  FFMA.FTZ R125, R148, UR10, -R121.reuse ;  /* 0x0000000a947d7c23 */ /* 0x102fe20008010879 */
[----:B------:R-:W-:-:S06]  /*28b0*/  FFMA.FTZ R121, R150, UR10, -R121 ;  /* 0x0000000a96797c23 */ /* 0x000fcc0008010879 */
[----:B------:R-:W-:Y:S08]  /*28c0*/  MUFU.EX2 R114, R114 ;  /* 0x0000007200727308 */ /* 0x000ff00000000800 */
[----:B------:R-:W1:Y:S08]  /*28d0*/  MUFU.EX2 R89, R89 ;  /* 0x0000005900597308 */ /* 0x000e700000000800 */
[----:B------:R-:W2:Y:S08]  /*28e0*/  MUFU.EX2 R91, R91 ;  /* 0x0000005b005b7308 */ /* 0x000eb00000000800 */
[----:B------:R-:W4:Y:S08]  /*28f0*/  MUFU.EX2 R110, R110 ;  /* 0x0000006e006e7308 */ /* 0x000f300000000800 */
[----:B------:R-:W5:Y:S08]  /*2900*/  MUFU.EX2 R109, R109 ;  /* 0x0000006d006d7308 */ /* 0x000f700000000800 */
[----:B------:R-:W-:Y:S08]  /*2910*/  MUFU.EX2 R111, R111 ;  /* 0x0000006f006f7308 */ /* 0x000ff00000000800 */
[----:B------:R-:W-:Y:S08]  /*2920*/  MUFU.EX2 R112, R112 ;  /* 0x0000007000707308 */ /* 0x000ff00000000800 */
[----:B------:R-:W5:Y:S08]  /*2930*/  MUFU.EX2 R113, R113 ;  /* 0x0000007100717308 */ /* 0x000f700000000800 */
[----:B------:R-:W-:Y:S01]  /*2940*/  MUFU.EX2 R117, R117 ;  /* 0x0000007500757308 */ /* 0x000fe20000000800 */
[----:B------:R-:W-:-:S02]  /*2950*/  WARPGROUP.DEPBAR.LE gsb0, 0x0 ;  /* 0x00008000000079c5 */ /* 0x000fc40000010000 */
[----:B------:R-:W-:-:S05]  /*2960*/  WARPGROUP.ARRIVE ;  /* 0x00000000000079c5 */ /* 0x000fca0000000000 */
[----:B------:R-:W5:Y:S01]  /*2970*/  MUFU.EX2 R19, R19 ;  /* 0x0000001300137308 */ /* 0x000f620000000800 */
[----:B------:R-:W-:Y:S01]  /*2980*/  HGMMA.64x128x16.F32.BF16 R24, gdesc[UR4], R24, gsb0 ;  /* 0x01e00000041879f0 */ /* 0x000fe20008001818 */
[----:B------:R-:W-:Y:S02]  /*2990*/  UIADD3 UR6, UR8, 0x6, URZ ;  /* 0x0000000608067890 */ /* 0x000fe4000fffe03f */
[----:B------:R-:W-:Y:S01]  /*29a0*/  UIADD3 UR4, UR9, 0x6, URZ ;  /* 0x0000000609047890 */ /* 0x000fe2000fffe03f */
[----:B------:R-:W-:Y:S01]  /*29b0*/  UMOV UR7, 0x40000040 ;  /* 0x4000004000077882 */ /* 0x000fe20000000000 */
[----:B------:R-:W-:Y:S02]  /*29c0*/  UMOV UR5, 0x40000040 ;  /* 0x4000004000057882 */ /* 0x000fe40000000000 */
[----:B------:R-:W-:Y:S08]  /*29d0*/  MUFU.EX2 R105, R105 ;  /* 0x0000006900697308 */ /* 0x000ff00000000800 */
[----:B------:R-:W-:Y:S08]  /*29e0*/  MUFU.EX2 R106, R106 ;  /* 0x0000006a006a7308 */ /* 0x000ff00000000800 */
[----:B------:R-:W-:Y:S08]  /*29f0*/  MUFU.EX2 R107, R107 ;  /* 0x0000006b006b7308 */ /* 0x000ff00000000800 */
[----:B------:R-:W-:Y:S08]  /*2a00*/  MUFU.EX2 R108, R108 ;  /* 0x0000006c006c7308 */ /* 0x000ff00000000800 */
[----:B------:R-:W-:Y:S08]  /*2a10*/  MUFU.EX2 R118, R118 ;  /* 0x0000007600767308 */ /* 0x000ff00000000800 */
        /* <DEDUP_REMOVED lines=34> */
[----:B------:R-:W3:Y:S04]  /*2c40*/  LDS R217, [R217+0x400] ;  /* 0x00040000d9d97984 */ /* 0x000ee80000000800 */
[----:B------:R-:W-:Y:S04]  /*2c50*/  LDS R221, [R221+0x400] ;  /* 0x00040000dddd7984 */ /* 0x000fe80000000800 */
[----:B------:R-:W-:Y:S04]  /*2c60*/  LDS R220, [R220+0x400] ;  /* 0x00040000dcdc7984 */ /* 0x000fe80000000800 */
[----:B------:R-:W-:Y:S04]  /*2c70*/  LDS R219, [R219+0x400] ;  /* 0x00040000dbdb7984 */ /* 0x000fe80000000800 */
[----:B---3--:R-:W3:Y:S04]  /*2c80*/  SHFL.IDX PT, R137, R217, R3, 0x1f ;  /* 0x00001f03d9897589 */ /* 0x008ee800000e0000 */
[----:B------:R-:W1:Y:S04]  /*2c90*/  SHFL.IDX PT, R138, R217, R233, 0x1f ;  /* 0x00001fe9d98a7589 */ /* 0x000e6800000e0000 */
[----:B------:R-:W2:Y:S04]  /*2ca0*/  SHFL.IDX PT, R141, R217, R232, 0x1f ;  /* 0x00001fe8d98d7589 */ /* 0x000ea800000e0000 */
[----:B------:R-:W4:Y:S04]  /*2cb0*/  SHFL.IDX PT, R143, R217, R229, 0x1f ;  /* 0x00001fe5d98f7589 */ /* 0x000f2800000e0000 */
[----:B------:R-:W5:Y:S04]  /*2cc0*/  SHFL.IDX PT, R139, R217, R231, 0x1f ;  /* 0x00001fe7d98b7589 */ /* 0x000f6800000e0000 */
[----:B------:R-:W5:Y:S01]  /*2cd0*/  SHFL.IDX PT, R140, R217, R230, 0x1f ;  /* 0x00001fe6d98c7589 */ /* 0x000f6200000e0000 */
[--C-:B---3--:R-:W-:Y:S01]  /*2ce0*/  FADD.FTZ R24, R24, -R137.reuse ;  /* 0x8000008918187221 */ /* 0x108fe20000010000 */
[----:B------:R-:W-:-:S02]  /*2cf0*/  FADD.FTZ R26, R26, -R137 ;  /* 0x800000891a1a7221 */ /* 0x000fc40000010000 */
[----:B------:R-:W3:Y:S01]  /*2d00*/  SHFL.IDX PT, R145, R217, R228, 0x1f ;  /* 0x00001fe4d9917589 */ /* 0x000ee200000e0000 */
[--C-:B-1----:R-:W-:Y:S01]  /*2d10*/  FADD.FTZ R136, R25, -R138.reuse ;  /* 0x8000008a19887221 */ /* 0x102fe20000010000 */
[----:B------:R-:W-:Y:S02]  /*2d20*/  FADD.FTZ R137, R27, -R138 ;  /* 0x8000008a1b897221 */ /* 0x000fe40000010000 */
[----:B------:R-:W1:Y:S01]  /*2d30*/  SHFL.IDX PT, R217, R217, R227, 0x1f ;  /* 0x00001fe3d9d97589 */ /* 0x000e6200000e0000 */
[----:B------:R-:W-:Y:S01]  /*2d40*/  FMUL.FTZ R26, R11, R26 ;  /* 0x0000001a0b1a7220 */ /* 0x000fe20000410000 */
[--C-:B--2---:R-:W-:Y:S01]  /*2d50*/  FADD.FTZ R138, R28, -R141.reuse ;  /* 0x8000008d1c8a7221 */ /* 0x104fe20000010000 */
[----:B------:R-:W-:Y:S01]  /*2d60*/  FADD.FTZ R25, R30, -R141 ;  /* 0x8000008d1e197221 */ /* 0x000fe20000010000 */
[----:B------:R-:W2:Y:S01]  /*2d70*/  SHFL.IDX PT, R146, R221, R3, 0x1f ;  /* 0x00001f03dd927589 */ /* 0x000ea200000e0000 */
[----:B------:R-:W-:Y:S01]  /*2d80*/  MUFU.EX2 R30, R126 ;  /* 0x0000007e001e7308 */ /* 0x000fe20000000800 */
[--C-:B----4-:R-:W-:Y:S01]  /*2d90*/  FADD.FTZ R141, R33, -R143.reuse ;  /* 0x8000008f218d7221 */ /* 0x110fe20000010000 */
[----:B------:R-:W-:Y:S01]  /*2da0*/  FADD.FTZ R143, R35, -R143 ;  /* 0x8000008f238f7221 */ /* 0x000fe20000010000 */
[----:B------:R-:W4:Y:S01]  /*2db0*/  SHFL.IDX PT, R33, R221, R230, 0x1f ;  /* 0x00001fe6dd217589 */ /* 0x000f2200000e0000 */
[----:B------:R-:W-:Y:S01]  /*2dc0*/  FMUL.FTZ R25, R14, R25 ;  /* 0x000000190e197220 */ /* 0x000fe20000410000 */
[--C-:B-----5:R-:W-:Y:S01]  /*2dd0*/  FADD.FTZ R142, R29, -R139.reuse ;  /* 0x8000008b1d8e7221 */ /* 0x120fe20000010000 */
[----:B------:R-:W-:Y:S01]  /*2de0*/  FADD.FTZ R27, R31, -R139 ;  /* 0x8000008b1f1b7221 */ /* 0x000fe20000010000 */
[----:B------:R-:W5:Y:S01]  /*2df0*/  SHFL.IDX PT, R35, R221, R229, 0x1f ;  /* 0x00001fe5dd237589 */ /* 0x000f6200000e0000 */
[----:B------:R1:W-:Y:S01]  /*2e00*/  MUFU.EX2 R29, R122 ;  /* 0x0000007a001d7308 */ /* 0x0003e20000000800 */
[--C-:B------:R-:W-:Y:S01]  /*2e10*/  FADD.FTZ R139, R32, -R140.reuse ;  /* 0x8000008c208b7221 */ /* 0x100fe20000010000 */
[----:B------:R-:W-:Y:S01]  /*2e20*/  FADD.FTZ R140, R34, -R140 ;  /* 0x8000008c228c7221 */ /* 0x000fe20000010000 */
[----:B------:R-:W5:Y:S01]  /*2e30*/  SHFL.IDX PT, R32, R221, R233, 0x1f ;  /* 0x00001fe9dd207589 */ /* 0x000f6200000e0000 */
[----:B------:R-:W-:-:S03]  /*2e40*/  FMUL.FTZ R141, R18, R141 ;  /* 0x0000008d128d7220 */ /* 0x000fc60000410000 */
[----:B------:R-:W5:Y:S01]  /*2e50*/  SHFL.IDX PT, R34, R221, R228, 0x1f ;  /* 0x00001fe4dd227589 */ /* 0x000f6200000e0000 */
[--C-:B---3--:R-:W-:Y:S01]  /*2e60*/  FADD.FTZ R144, R36, -R145.reuse ;  /* 0x8000009124907221 */ /* 0x108fe20000010000 */
[----:B------:R-:W-:Y:S01]  /*2e70*/  FADD.FTZ R38, R38, -R145 ;  /* 0x8000009126267221 */ /* 0x000fe20000010000 */
[----:B------:R-:W-:Y:S01]  /*2e80*/  MUFU.EX2 R31, R123 ;  /* 0x0000007b001f7308 */ /* 0x000fe20000000800 */
[----:B-1----:R-:W1:Y:S01]  /*2e90*/  SHFL.IDX PT, R122, R221, R232, 0x1f ;  /* 0x00001fe8dd7a7589 */ /* 0x002e6200000e0000 */
[--C-:B------:R-:W-:Y:S01]  /*2ea0*/  FADD.FTZ R37, R37, -R217.reuse ;  /* 0x800000d925257221 */ /* 0x100fe20000010000 */
[----:B------:R-:W-:Y:S01]  /*2eb0*/  FADD.FTZ R39, R39, -R217 ;  /* 0x800000d927277221 */ /* 0x000fe20000010000 */
[----:B------:R-:W-:Y:S01]  /*2ec0*/  FMUL.FTZ R38, R22, R38 ;  /* 0x0000002616267220 */ /* 0x000fe20000410000 */
[----:B------:R-:W3:Y:S01]  /*2ed0*/  SHFL.IDX PT, R216, R219, R232, 0x1f ;  /* 0x00001fe8dbd87589 */ /* 0x000ee200000e0000 */
[--C-:B--2---:R-:W-:Y:S01]  /*2ee0*/  FADD.FTZ R40, R40, -R146.reuse ;  /* 0x8000009228287221 */ /* 0x104fe20000010000 */
[----:B------:R-:W-:Y:S01]  /*2ef0*/  FADD.FTZ R42, R42, -R146 ;  /* 0x800000922a2a7221 */ /* 0x000fe20000010000 */
[----:B------:R-:W2:Y:S01]  /*2f00*/  MUFU.EX2 R28, R222 ;  /* 0x000000de001c7308 */ /* 0x000ea20000000800 */
        /* <DEDUP_REMOVED lines=11> */
[----:B------:R-:W-:Y:S01]  /*2fc0*/  FMUL.FTZ R40, R89, R40 ;  /* 0x0000002859287220 */ /* 0x000fe20000410000 */
[--C-:B------:R-:W-:Y:S01]  /*2fd0*/  FADD.FTZ R52, R52, -R34.reuse ;  /* 0x8000002234347221 */ /* 0x100fe20000010000 */
[----:B------:R-:W-:Y:S01]  /*2fe0*/  FADD.FTZ R54, R54, -R34 ;  /* 0x8000002236367221 */ /* 0x000fe20000010000 */
[----:B------:R-:W5:Y:S01]  /*2ff0*/  SHFL.IDX PT, R126, R219, R228, 0x1f ;  /* 0x00001fe4db7e7589 */ /* 0x000f6200000e0000 */
[----:B------:R-:W5:Y:S01]  /*3000*/  MUFU.EX2 R32, R132 ;  /* 0x0000008400207308 */ /* 0x000f620000000800 */
[--C-:B-1----:R-:W-:Y:S01]  /*3010*/  FADD.FTZ R44, R44, -R122.reuse ;  /* 0x8000007a2c2c7221 */ /* 0x102fe20000010000 */
[----:B------:R-:W-:Y:S01]  /*3020*/  FADD.FTZ R46, R46, -R122 ;  /* 0x8000007a2e2e7221 */ /* 0x000fe20000010000 */
[----:B--2---:R-:W-:Y:S01]  /*3030*/  SHFL.IDX PT, R131, R220, R227, 0x1f ;  /* 0x00001fe3dc837589 */ /* 0x004fe200000e0000 */
[----:B------:R-:W-:Y:S01]  /*3040*/  FMUL.FTZ R41, R91, R41 ;  /* 0x000000295b297220 */ /* 0x000fe20000410000 */
[--C-:B---3--:R-:W-:Y:S01]  /*3050*/  FADD.FTZ R60, R60, -R216.reuse ;  /* 0x800000d83c3c7221 */ /* 0x108fe20000010000 */
[----:B------:R-:W-:Y:S01]  /*3060*/  FADD.FTZ R62, R62, -R216 ;  /* 0x800000d83e3e7221 */ /* 0x000fe20000010000 */
[----:B------:R-:W1:Y:S01]  /*3070*/  SHFL.IDX PT, R122, R219, R229, 0x1f ;  /* 0x00001fe5db7a7589 */ /* 0x000e6200000e0000 */
[----:B------:R-:W-:Y:S01]  /*3080*/  MUFU.EX2 R34, R128 ;  /* 0x0000008000227308 */ /* 0x000fe20000000800 */
[----:B------:R-:W-:Y:S01]  /*3090*/  FMUL.FTZ R60, R110, R60 ;  /* 0x0000003c6e3c7220 */ /* 0x000fe20000410000 */
[----:B------:R-:W-:Y:S01]  /*30a0*/  FMUL.FTZ R62, R109, R62 ;  /* 0x0000003e6d3e7220 */ /* 0x000fe20000410000 */
[----:B------:R-:W2:Y:S01]  /*30b0*/  SHFL.IDX PT, R218, R219, R233, 0x1f ;  /* 0x00001fe9dbda7589 */ /* 0x000ea200000e0000 */
[--C-:B----4-:R-:W-:Y:S01]  /*30c0*/  FADD.FTZ R216, R81, -R145.reuse ;  /* 0x8000009151d87221 */ /* 0x110fe20000010000 */
[----:B------:R-:W-:Y:S01]  /*30d0*/  FADD.FTZ R145, R83, -R145 ;  /* 0x8000009153917221 */ /* 0x000fe20000010000 */
[----:B------:R-:W-:Y:S01]  /*30e0*/  F2FP.BF16.F32.PACK_AB R83, R39, R38 ;  /* 0x000000262753723e */ /* 0x000fe200000010ff */
[----:B------:R-:W3:Y:S01]  /*30f0*/  SHFL.IDX PT, R151, R219, R231, 0x1f ;  /* 0x00001fe7db977589 */ /* 0x000ee200000e0000 */
[----:B------:R4:W3:Y:S01]  /*3100*/  MUFU.EX2 R35, R124 ;  /* 0x0000007c00237308 */ /* 0x0008e20000000800 */
[--C-:B-----5:R-:W-:Y:S01]  /*3110*/  FADD.FTZ R45, R45, -R36.reuse ;  /* 0x800000242d2d7221 */ /* 0x120fe20000010000 */
[----:B------:R-:W-:Y:S01]  /*3120*/  FADD.FTZ R47, R47, -R36 ;  /* 0x800000242f2f7221 */ /* 0x000fe20000010000 */
[----:B------:R-:W5:Y:S01]  /*3130*/  SHFL.IDX PT, R123, R219, R227, 0x1f ;  /* 0x00001fe3db7b7589 */ /* 0x000f6200000e0000 */
[--C-:B------:R-:W-:Y:S01]  /*3140*/  FADD.FTZ R66, R66, -R148.reuse ;  /* 0x8000009442427221 */ /* 0x100fe20000010000 */
[----:B------:R-:W-:Y:S01]  /*3150*/  FADD.FTZ R64, R64, -R148 ;  /* 0x8000009440407221 */ /* 0x000fe20000010000 */
[----:B------:R-:W-:Y:S01]  /*3160*/  FMUL.FTZ R37, R23, R37 ;  /* 0x0000002517257220 */ /* 0x000fe20000410000 */
[----:B------:R-:W5:Y:S01]  /*3170*/  SHFL.IDX PT, R149, R220, R228, 0x1f ;  /* 0x00001fe4dc957589 */ /* 0x000f6200000e0000 */
[----:B------:R5:W5:Y:S01]  /*3180*/  MUFU.EX2 R36, R130 ;  /* 0x0000008200247308 */ /* 0x000b620000000800 */
[----:B----4-:R-:W-:Y:S01]  /*3190*/  FADD.FTZ R124, R68, -R126 ;  /* 0x8000007e447c7221 */ /* 0x010fe20000010000 */
[----:B------:R-:W-:Y:S01]  /*31a0*/  FMUL.FTZ R64, R113, R64 ;  /* 0x0000004071407220 */ /* 0x000fe20000410000 */
[----:B------:R4:W5:Y:S01]  /*31b0*/  SHFL.IDX PT, R217, R219, R3, 0x1f ;  /* 0x00001f03dbd97589 */ /* 0x00096200000e0000 */
[----:B------:R-:W-:Y:S01]  /*31c0*/  FMUL.FTZ R81, R19, R140 ;  /* 0x0000008c13517220 */ /* 0x000fe20000410000 */
[----:B------:R-:W-:Y:S01]  /*31d0*/  FMUL.FTZ R68, R20, R143 ;  /* 0x0000008f14447220 */ /* 0x000fe20000410000 */
[----:B------:R-:W-:Y:S01]  /*31e0*/  FMUL.FTZ R42, R90, R42 ;  /* 0x0000002a5a2a7220 */ /* 0x000fe20000410000 */
[----:B------:R-:W5:Y:S01]  /*31f0*/  SHFL.IDX PT, R150, R220, R232, 0x1f ;  /* 0x00001fe8dc967589 */ /* 0x000f6200000e0000 */
[--C-:B-1----:R-:W-:Y:S01]  /*3200*/  FADD.FTZ R65, R65, -R122.reuse ;  /* 0x8000007a41417221 */ /* 0x102fe20000010000 */
[----:B------:R-:W-:Y:S01]  /*3210*/  FADD.FTZ R122, R67, -R122 ;  /* 0x8000007a437a7221 */ /* 0x000fe20000010000 */
[----:B------:R-:W-:Y:S01]  /*3220*/  FADD.FTZ R67, R70, -R126 ;  /* 0x8000007e46437221 */ /* 0x000fe20000010000 */
[----:B------:R-:W1:Y:S01]  /*3230*/  SHFL.IDX PT, R147, R220, R231, 0x1f ;  /* 0x00001fe7dc937589 */ /* 0x000e6200000e0000 */
[----:B------:R-:W1:Y:S01]  /*3240*/  MUFU.EX2 R38, R119 ;  /* 0x0000007700267308 */ /* 0x000e620000000800 */
[----:B----4-:R-:W-:Y:S01]  /*3250*/  FADD.FTZ R219, R85, -R131 ;  /* 0x8000008355db7221 */ /* 0x010fe20000010000 */
[----:B------:R-:W-:Y:S01]  /*3260*/  FMUL.FTZ R85, R12, R137 ;  /* 0x000000890c557220 */ /* 0x000fe20000410000 */
[----:B------:R-:W4:Y:S01]  /*3270*/  SHFL.IDX PT, R146, R220, R233, 0x1f ;  /* 0x00001fe9dc927589 */ /* 0x000f2200000e0000 */
[--C-:B--2---:R-:W-:Y:S01]  /*3280*/  FADD.FTZ R57, R57, -R218.reuse ;  /* 0x800000da39397221 */ /* 0x104fe20000010000 */
[----:B------:R-:W-:Y:S01]  /*3290*/  FADD.FTZ R59, R59, -R218 ;  /* 0x800000da3b3b7221 */ /* 0x000fe20000010000 */
[--C-:B---3--:R-:W-:Y:S01]  /*32a0*/  FADD.FTZ R61, R61, -R151.reuse ;  /* 0x800000973d3d7221 */ /* 0x108fe20000010000 */
[----:B------:R-:W2:Y:S01]  /*32b0*/  SHFL.IDX PT, R132, R220, R230, 0x1f ;  /* 0x00001fe6dc847589 */ /* 0x000ea200000e0000 */
[----:B------:R-:W-:Y:S01]  /*32c0*/  F2FP.BF16.F32.PACK_AB R85, R85, R26 ;  /* 0x0000001a5555723e */ /* 0x000fe200000010ff */
[----:B------:R-:W-:Y:S01]  /*32d0*/  FMUL.FTZ R26, R17, R27 ;  /* 0x0000001b111a7220 */ /* 0x000fe20000410000 */
[----:B------:R-:W-:Y:S01]  /*32e0*/  FADD.FTZ R63, R63, -R151 ;  /* 0x800000973f3f7221 */ /* 0x000fe20000010000 */
[----:B------:R-:W3:Y:S01]  /*32f0*/  SHFL.IDX PT, R128, R220, R3, 0x1f ;  /* 0x00001f03dc807589 */ /* 0x000ee200000e0000 */
[----:B-----5:R-:W-:Y:S01]  /*3300*/  FADD.FTZ R70, R69, -R123 ;  /* 0x8000007b45467221 */ /* 0x020fe20000010000 */
[----:B------:R-:W-:Y:S01]  /*3310*/  FADD.FTZ R131, R87, -R131 ;  /* 0x8000008357837221 */ /* 0x000fe20000010000 */
[----:B------:R-:W-:Y:S01]  /*3320*/  FADD.FTZ R218, R84, -R149 ;  /* 0x8000009554da7221 */ /* 0x000fe20000010000 */
[----:B------:R-:W5:Y:S01]  /*3330*/  SHFL.IDX PT, R221, R221, R227, 0x1f ;  /* 0x00001fe3dddd7589 */ /* 0x000f6200000e0000 */
[----:B------:R-:W-:Y:S01]  /*3340*/  F2FP.BF16.F32.PACK_AB R87, R26, R25 ;  /* 0x000000191a57723e */ /* 0x000fe200000010ff */
[----:B------:R-:W-:Y:S01]  /*3350*/  FADD.FTZ R123, R71, -R123 ;  /* 0x8000007b477b7221 */ /* 0x000fe20000010000 */
[----:B------:R-:W-:Y:S01]  /*3360*/  FADD.FTZ R149, R86, -R149 ;  /* 0x8000009556957221 */ /* 0x000fe20000010000 */
[----:B------:R-:W-:Y:S01]  /*3370*/  FMUL.FTZ R25, R116, R65 ;  /* 0x0000004174197220 */ /* 0x000fe20000410000 */
[----:B------:R-:W-:Y:S01]  /*3380*/  FMUL.FTZ R86, R13, R138 ;  /* 0x0000008a0d567220 */ /* 0x000fe20000410000 */
        /* <DEDUP_REMOVED lines=8> */
[----:B------:R-:W-:Y:S01]  /*3410*/  FADD.FTZ R148, R76, -R150 ;  /* 0x800000964c947221 */ /* 0x000fe20000010000 */
[--C-:B-1----:R-:W-:Y:S01]  /*3420*/  FADD.FTZ R151, R77, -R147.reuse ;  /* 0x800000934d977221 */ /* 0x102fe20000010000 */
[----:B------:R-:W-:Y:S01]  /*3430*/  FADD.FTZ R217, R79, -R147 ;  /* 0x800000934fd97221 */ /* 0x000fe20000010000 */
[----:B----4-:R-:W-:Y:S01]  /*3440*/  FADD.FTZ R130, R73, -R146 ;  /* 0x8000009249827221 */ /* 0x010fe20000010000 */
[----:B------:R-:W-:Y:S01]  /*3450*/  FADD.FTZ R150, R78, -R150 ;  /* 0x800000964e967221 */ /* 0x000fe20000010000 */
[----:B--2---:R-:W-:Y:S01]  /*3460*/  FADD.FTZ R147, R80, -R132 ;  /* 0x8000008450937221 */ /* 0x004fe20000010000 */
[----:B---3--:R-:W-:Y:S01]  /*3470*/  FADD.FTZ R126, R72, -R128 ;  /* 0x80000080487e7221 */ /* 0x008fe20000010000 */
[----:B------:R-:W-:Y:S01]  /*3480*/  FADD.FTZ R132, R82, -R132 ;  /* 0x8000008452847221 */ /* 0x000fe20000010000 */
[----:B------:R-:W-:Y:S01]  /*3490*/  F2FP.BF16.F32.PACK_AB R86, R71, R86 ;  /* 0x000000564756723e */ /* 0x000fe200000010ff */
[----:B------:R-:W-:Y:S01]  /*34a0*/  FMUL.FTZ R82, R21, R144 ;  /* 0x0000009015527220 */ /* 0x000fe20000410000 */
[--C-:B-----5:R-:W-:Y:S01]  /*34b0*/  FADD.FTZ R53, R53, -R221.reuse ;  /* 0x800000dd35357221 */ /* 0x120fe20000010000 */
[----:B------:R-:W-:Y:S01]  /*34c0*/  FADD.FTZ R55, R55, -R221 ;  /* 0x800000dd37377221 */ /* 0x000fe20000010000 */
        /* <DEDUP_REMOVED lines=216> */
.L_x_3930:
        /* <DEDUP_REMOVED lines=68> */
.L_x_3931:
[----:B------:R-:W-:Y:S02]  /*4690*/  VIADD R6, R6, 0x1 ;  /* 0x0000000106067836 */ /* 0x000fe40000000000 */
        /* <DEDUP_REMOVED lines=10> */
.L_x_3921:
[----:B------:R-:W4:Y:S01]  /*4740*/  S2UR UR8, SR_CTAID.Y ;  /* 0x00000000000879c3 */ /* 0x000f220000002600 */
[----:B------:R-:W-:Y:S01]  /*4750*/  ULDC UR5, c[0x0][0x850] ;  /* 0x0002140000057ab9 */ /* 0x000fe20000000800 */
[----:B------:R-:W-:Y:S01]  /*4760*/  ULDC.64 UR10, c[0x0][0x818] ;  /* 0x00020600000a7ab9 */ /* 0x000fe20000000a00 */
[----:B------:R-:W-:Y:S01]  /*4770*/  UISETP.NE.AND UP0, UPT, UR5, 0x1, UPT ;  /* 0x000000010500788c */ /* 0x000fe2000bf05270 */
[----:B------:R-:W-:-:S04]  /*4780*/  ULDC.64 UR12, c[0x0][0x840] ;  /* 0x00021000000c7ab9 */ /* 0x000fc80000000a00 */
[----:B------:R-:W5:Y:S06]  /*4790*/  S2UR UR4, SR_CTAID.X ;  /* 0x00000000000479c3 */ /* 0x000f6c0000002500 */
[----:B------:R-:W-:Y:S01]  /*47a0*/  @UP0 ULDC UR6, c[0x0][0x854] ;  /* 0x0002150000060ab9 */ /* 0x000fe20000000800 */
[----:B------:R-:W-:Y:S01]  /*47b0*/  @UP0 ULDC UR9, c[0x0][0x858] ;  /* 0x0002160000090ab9 */ /* 0x000fe20000000800 */
[----:B------:R-:W3:Y:S01]  /*47c0*/  S2UR UR16, SR_CTAID.Z ;  /* 0x00000000001079c3 */ /* 0x000ee20000002700 */
[----:B----4-:R-:W-:-:S07]  /*47d0*/  UIMAD.WIDE.U32 UR6, UR8, UR6, URZ ;  /* 0x00000006080672a5 */ /* 0x010fce000f8e003f */
[----:B------:R-:W4:Y:S01]  /*47e0*/  LDC.64 R14, c[0x0][0x848] ;  /* 0x00021200ff0e7b82 */ /* 0x000f220000000a00 */
        /* <DEDUP_REMOVED lines=11> */
[----:B------:R-:W-:Y:S01]  /*48a0*/  IMAD.U32 R5, RZ, RZ, UR15 ;  /* 0x0000000fff057e24 */ /* 0x000fe2000f8e00ff */
[----:B------:R-:W-:Y:S02]  /*48b0*/  UIADD3 UR6, UR5, UR6, URZ ;  /* 0x0000000605067290 */ /* 0x000fe4000fffe03f */
[----:B--2---:R-:W-:Y:S01]  /*48c0*/  IMAD.U32 R7, RZ, RZ, UR5 ;  /* 0x00000005ff077e24 */ /* 0x004fe2000f8e00ff */
[----:B---3--:R-:W-:Y:S01]  /*48d0*/  USHF.R.S32.HI UR8, URZ, 0x1f, UR16 ;  /* 0x0000001f3f087899 */ /* 0x008fe20008011410 */
[----:B------:R-:W-:Y:S01]  /*48e0*/  IMAD.U32 R6, RZ, RZ, UR4 ;  /* 0x00000004ff067e24 */ /* 0x000fe2000f8e00ff */
[----:B------:R-:W-:Y:S01]  /*48f0*/  UIADD3 UR7, UR15, UR7, URZ ;  /* 0x000000070f077290 */ /* 0x000fe2000fffe03f */
[----:B------:R-:W-:Y:S01]  /*4900*/  IMAD.U32 R4, RZ, RZ, UR14 ;  /* 0x0000000eff047e24 */ /* 0x000fe2000f8e00ff */
[----:B------:R-:W-:Y:S01]  /*4910*/  ULDC UR4, c[0x0][0x740] ;  /* 0x0001d00000047ab9 */ /* 0x000fe20000000800 */
[----:B------:R-:W-:-:S02]  /*4920*/  IMAD.U32 R7, RZ, RZ, UR6 ;  /* 0x00000006ff077e24 */ /* 0x000fc4000f8e00ff */
[----:B------:R-:W-:Y:S01]  /*4930*/  FMUL.FTZ R184, R184, UR4 ;  /* 0x00000004b8b87c20 */ /* 0x000fe20008410000 */
[C---:B----4-:R-:W-:Y:S02]  /*4940*/  IMAD R10, R14.reuse, UR8, RZ ;  /* 0x000000080e0a7c24 */ /* 0x050fe4000f8e02ff */
[----:B------:R-:W-:Y:S01]  /*4950*/  FMUL.FTZ R185, R185, UR4 ;  /* 0x00000004b9b97c20 */ /* 0x000fe20008410000 */
[----:B------:R-:W-:-:S04]  /*4960*/  IMAD.WIDE.U32 R6, R14, UR16, R6 ;  /* 0x000000100e067c25 */ /* 0x000fc8000f8e0006 */
[----:B------:R-:W-:Y:S01]  /*4970*/  FMUL.FTZ R186, R186, UR4 ;  /* 0x00000004baba7c20 */ /* 0x000fe20008410000 */
[----:B------:R-:W2:Y:S01]  /*4980*/  S2R R14, SR_TID.X ;  /* 0x00000000000e7919 */ /* 0x000ea20000002100 */
[----:B------:R-:W-:Y:S01]  /*4990*/  FMUL.FTZ R187, R187, UR4 ;  /* 0x00000004bbbb7c20 */ /* 0x000fe20008410000 */
[----:B------:R-:W-:Y:S02]  /*49a0*/  IMAD.U32 R5, RZ, RZ, UR7 ;  /* 0x00000007ff057e24 */ /* 0x000fe4000f8e00ff */
[----:B------:R-:W-:Y:S01]  /*49b0*/  FMUL.FTZ R188, R188, UR4 ;  /* 0x00000004bcbc7c20 */ /* 0x000fe20008410000 */
[C---:B-1----:R-:W-:Y:S02]  /*49c0*/  IMAD R8, R12.reuse, UR8, RZ ;  /* 0x000000080c087c24 */ /* 0x042fe4000f8e02ff */
[----:B------:R-:W-:Y:S01]  /*49d0*/  FMUL.FTZ R189, R189, UR4 ;  /* 0x00000004bdbd7c20 */ /* 0x000fe20008410000 */
[----:B------:R-:W-:-:S04]  /*49e0*/  IMAD.WIDE.U32 R4, R12, UR16, R4 ;  /* 0x000000100c047c25 */ /* 0x000fc8000f8e0004 */
[----:B------:R-:W-:Y:S01]  /*49f0*/  FMUL.FTZ R190, R190, UR4 ;  /* 0x00000004bebe7c20 */ /* 0x000fe20008410000 */
[----:B------:R-:W-:Y:S01]  /*4a00*/  FMUL.FTZ R191, R191, UR4 ;  /* 0x00000004bfbf7c20 */ /* 0x000fe20008410000 */
[----:B------:R-:W-:Y:S01]  /*4a10*/  FMUL.FTZ R192, R192, UR4 ;  /* 0x00000004c0c07c20 */ /* 0x000fe20008410000 */
[----:B------:R-:W-:Y:S02]  /*4a20*/  IMAD R3, R13, UR16, R8 ;  /* 0x000000100d037c24 */ /* 0x000fe4000f8e0208 */
[----:B------:R-:W-:Y:S01]  /*4a30*/  FMUL.FTZ R193, R193, UR4 ;  /* 0x00000004c1c17c20 */ /* 0x000fe20008410000 */
[----:B------:R-:W-:Y:S02]  /*4a40*/  IMAD R9, R15, UR16, R10 ;  /* 0x000000100f097c24 */ /* 0x000fe4000f8e020a */
        /* <DEDUP_REMOVED lines=26> */
[----:B--2---:R-:W-:-:S07]  /*4bf0*/  ISETP.NE.AND P1, PT, R14, 0x80, PT ;  /* 0x000000800e00780c */ /* 0x004fce0003f25270 */
        /* <DEDUP_REMOVED lines=30> */
.L_x_3935:
[----:B------:R-:W-:Y:S01]  /*4de0*/  @P0 ELECT P2, URZ, PT ;  /* 0x00000000003f082f */ /* 0x000fe20003840000 */
[----:B------:R1:W-:-:S12]  /*4df0*/  UBLKRED.G.S.ADD.F32.RN [UR4], [UR6], UR7, desc[UR8] ;  /* 0x00000804060073bb */ /* 0x0003d800080a1407 */
[----:B------:R-:W-:Y:S02]  /*4e00*/  @P2 PLOP3.LUT P0, PT, P2, PT, PT, 0x8, 0x0 ;  /* 0x000000000000281c */ /* 0x000fe4000170e170 */
[----:B------:R-:W-:-:S11]  /*4e10*/  PLOP3.LUT P2, PT, PT, PT, PT, 0x8, 0x0 ;  /* 0x000000000000781c */ /* 0x000fd60003f4e170 */
[----:B-1----:R-:W-:Y:S05]  /*4e20*/  @P0 BRA.U.ANY `(.L_x_3935) ;  /* 0xfffffffd00ec0947 */ /* 0x002fea000393ffff */
[----:B------:R0:W-:Y:S01]  /*4e30*/  UTMACMDFLUSH ;  /* 0x00000000000079b7 */ /* 0x0001e20000000000 */
[----:B------:R-:W-:-:S04]  /*4e40*/  DEPBAR.LE SB0, 0x0 ;  /* 0x000080000000791a */ /* 0x000fc80000000000 */
.L_x_3934:
[----:B------:R-:W-:Y:S05]  /*4e50*/  BSYNC B0 ;  /* 0x0000000000007941 */ /* 0x000fea0003800000 */
.L_x_3933:
        /* <DEDUP_REMOVED lines=24> */
.L_x_3936:
        /* <DEDUP_REMOVED lines=8> */
.L_x_3911:
        /* <DEDUP_REMOVED lines=51> */
.L_x_3951:
        /* <DEDUP_REMOVED lines=21> */
.L_x_3940:
[----:B------:R-:W-:Y:S05]  /*54e0*/  BSYNC B0 ;  /* 0x0000000000007941 */ /* 0x000fea0003800000 */
.L_x_3939:
        /* <DEDUP_REMOVED lines=13> */
.L_x_3942:
[----:B------:R-:W-:Y:S05]  /*55c0*/  BSYNC B0 ;  /* 0x0000000000007941 */ /* 0x000fea0003800000 */
.L_x_3941:
[----:B------:R-:W-:Y:S06]  /*55d0*/  BAR.ARV 0xa, 0xa0 ;  /* 0x0282800000007b1d */ /* 0x000fec0000002000 */
[----:B------:R-:W-:Y:S04]  /*55e0*/  BSSY B0, `(.L_x_3943) ;  /* 0x0000003000007945 */ /* 0x000fe80003800000 */
[----:B------:R-:W-:Y:S05]  /*55f0*/  @!P0 BRA `(.L_x_3944) ;  /* 0x0000000000048947 */ /* 0x000fea0003800000 */
[----:B------:R-:W-:-:S04]  /*5600*/  DEPBAR.LE SB0, 0x0 ;  /* 0x000080000000791a */ /* 0x000fc80000000000 */
.L_x_3944:
[----:B------:R-:W-:Y:S05]  /*5610*/  BSYNC B0 ;  /* 0x0000000000007941 */ /* 0x000fea0003800000 */
.L_x_3943:
        /* <DEDUP_REMOVED lines=13> */
.L_x_3946:
[----:B------:R-:W-:Y:S05]  /*56f0*/  BSYNC B0 ;  /* 0x0000000000007941 */ /* 0x000fea0003800000 */
.L_x_3945:
        /* <DEDUP_REMOVED lines=13> */
.L_x_3948:
[----:B------:R-:W-:Y:S05]  /*57d0*/  BSYNC B0 ;  /* 0x0000000000007941 */ /* 0x000fea0003800000 */
.L_x_3947:
[----:B------:R-:W-:Y:S01]  /*57e0*/  VIADD R0, R0, 0xfffffffe ;  /* 0xfffffffe00007836 */ /* 0x000fe20000000000 */
[----:B------:R-:W-:Y:S06]  /*57f0*/  BAR.ARV 0xa, 0xa0 ;  /* 0x0282800000007b1d */ /* 0x000fec0000002000 */
[----:B------:R-:W-:Y:S01]  /*5800*/  BSSY B0, `(.L_x_3949) ;  /* 0x0000004000007945 */ /* 0x000fe20003800000 */
[----:B------:R-:W-:-:S03]  /*5810*/  ISETP.NE.AND P1, PT, R0, RZ, PT ;  /* 0x000000ff0000720c */ /* 0x000fc60003f25270 */
[----:B------:R-:W-:Y:S10]  /*5820*/  @!P0 BRA `(.L_x_3950) ;  /* 0x0000000000048947 */ /* 0x000ff40003800000 */
[----:B------:R-:W-:-:S04]  /*5830*/  DEPBAR.LE SB0, 0x0 ;  /* 0x000080000000791a */ /* 0x000fc80000000000 */
.L_x_3950:
[----:B------:R-:W-:Y:S05]  /*5840*/  BSYNC B0 ;  /* 0x0000000000007941 */ /* 0x000fea0003800000 */
.L_x_3949:
[----:B------:R-:W-:Y:S06]  /*5850*/  BAR.ARV 0xb, 0xa0 ;  /* 0x02c2800000007b1d */ /* 0x000fec0000002000 */
[----:B------:R-:W-:Y:S02]  /*5860*/  UIADD3 UR5, UR5, 0x2, URZ ;  /* 0x0000000205057890 */ /* 0x000fe4000fffe03f */
[----:B------:R-:W-:Y:S01]  /*5870*/  UIADD3 UR4, UR4, 0x1, URZ ;  /* 0x0000000104047890 */ /* 0x000fe2000fffe03f */
[----:B------:R-:W-:Y:S11]  /*5880*/  @P1 BRA `(.L_x_3951) ;  /* 0xfffffff800c01947 */ /* 0x000ff6000383ffff */
[----:B------:R-:W-:-:S12]  /*5890*/  USHF.L.U32 UR5, UR5, 0xd, URZ ;  /* 0x0000000d05057899 */ /* 0x000fd8000800063f */
.L_x_3938:
        /* <DEDUP_REMOVED lines=19> */
.L_x_3953:
[----:B------:R-:W-:Y:S05]  /*59d0*/  BSYNC B0 ;  /* 0x0000000000007941 */ /* 0x000fea0003800000 */
.L_x_3952:
        /* <DEDUP_REMOVED lines=19> */
.L_x_3955:
[----:B------:R-:W-:Y:S05]  /*5b10*/  BSYNC B0 ;  /* 0x0000000000007941 */ /* 0x000fea0003800000 */
.L_x_3954:
[----:B------:R-:W-:Y:S06]  /*5b20*/  BAR.ARV 0xa, 0xa0 ;  /* 0x0282800000007b1d */ /* 0x000fec0000002000 */
[----:B------:R-:W-:Y:S04]  /*5b30*/  BSSY B0, `(.L_x_3956) ;  /* 0x0000003000007945 */ /* 0x000fe80003800000 */
[----:B------:R-:W-:Y:S05]  /*5b40*/  @!P0 BRA `(.L_x_3957) ;  /* 0x0000000000048947 */ /* 0x000fea0003800000 */
[----:B------:R-:W-:-:S04]  /*5b50*/  DEPBAR.LE SB0, 0x0 ;  /* 0x000080000000791a */ /* 0x000fc80000000000 */
.L_x_3957:
[----:B------:R-:W-:Y:S05]  /*5b60*/  BSYNC B0 ;  /* 0x0000000000007941 */ /* 0x000fea0003800000 */
.L_x_3956:
[----:B------:R-:W-:Y:S06]  /*5b70*/  BAR.ARV 0xb, 0xa0 ;  /* 0x02c2800000007b1d */ /* 0x000fec0000002000 */
[----:B------:R-:W-:Y:S05]  /*5b80*/  BRA `(.L_x_3913) ;  /* 0x0000001800407947 */ /* 0x000fea0003800000 */
.L_x_3937:
        /* <DEDUP_REMOVED lines=55> */
.L_x_3988:
[----:B------:R-:W-:Y:S02]  /*5f00*/  IMAD.IADD R10, R7, 0x1, R3 ;  /* 0x00000001070a7824 */ /* 0x000fe400078e0203 */
[----:B-1----:R-:W-:Y:S02]  /*5f10*/  IMAD.SHL.U32 R0, R2, 0x80, RZ ;  /* 0x0000008002007824 */ /* 0x002fe400078e00ff */
[----:B------:R-:W-:Y:S01]  /*5f20*/  IMAD.MOV.U32 R9, RZ, RZ, 0x1 ;  /* 0x00000001ff097424 */ /* 0x000fe200078e00ff */
[----:B------:R-:W-:Y:S06]  /*5f30*/  @P0 BRA `(.L_x_3961) ;  /* 0x0000000000180947 */ /* 0x000fec0003800000 */
[----:B------:R-:W1:Y:S01]  /*5f40*/  S2R R4, SR_TID.X ;  /* 0x0000000000047919 */ /* 0x000e620000002100 */
[----:B------:R-:W-:-:S04]  /*5f50*/  IMAD.MOV.U32 R2, RZ, RZ, 0x4200 ;  /* 0x00004200ff027424 */ /* 0x000fc800078e00ff */
[----:B------:R2:W-:Y:S01]  /*5f60*/  SYNCS.ARRIVE.TRANS64 RZ, [R11+URZ+0x30c10], R2 ;  /* 0x030c10020bff79a7 */ /* 0x0005e2000800003f */
[----:B-1----:R-:W-:-:S13]  /*5f70*/  LOP3.LUT P1, RZ, R4, 0x1f, RZ, 0xc0, !PT ;  /* 0x0000001f04ff7812 */ /* 0x002fda000782c0ff */
[----:B--2---:R-:W-:Y:S05]  /*5f80*/  @!P1 BRA `(.L_x_3961) ;  /* 0x0000000000049947 */ /* 0x004fea0003800000 */
[----:B------:R-:W-:Y:S01]  /*5f90*/  BPT.TRAP 0x1 ;  /* 0x000000040000795c */ /* 0x000fe20000300000 */
.L_x_3961:
        /* <DEDUP_REMOVED lines=19> */
[----:B------:R-:W-:Y:S01]  /*60d0*/  IMAD.MOV.U32 R5, RZ, RZ, RZ ;  /* 0x000000ffff057224 */ /* 0x000fe200078e00ff */
        /* <DEDUP_REMOVED lines=10> */
[----:B------:R-:W-:Y:S01]  /*6180*/  R2UR UR34, R0 ;  /* 0x00000000002272ca */ /* 0x000fe200000e0000 */
[----:B------:R-:W-:-:S04]  /*6190*/  IMAD.MOV.U32 R0, RZ, RZ, R3 ;  /* 0x000000ffff007224 */ /* 0x000fc800078e0003 */
[----:B------:R-:W-:-:S05]  /*61a0*/  IMAD.X R2, RZ, RZ, R0, P1 ;  /* 0x000000ffff027224 */ /* 0x000fca00008e0600 */
[----:B------:R-:W-:Y:S01]  /*61b0*/  R2UR UR33, R2 ;  /* 0x00000000022172ca */ /* 0x000fe200000e0000 */
[----:B------:R-:W-:-:S05]  /*61c0*/  IMAD.X R2, RZ, RZ, R0, P2 ;  /* 0x000000ffff027224 */ /* 0x000fca00010e0600 */
        /* <DEDUP_REMOVED lines=29> */
.L_x_3972:
[----:B------:R-:W-:-:S04]  /*63a0*/  SHF.L.U32 R21, R9, 0x1f, RZ ;  /* 0x0000001f09157819 */ /* 0x000fc800000006ff */
[----:B-1----:R-:W1:Y:S02]  /*63b0*/  SYNCS.PHASECHK.TRANS64.TRYWAIT P1, [R11+URZ+0x30c40], R21 ;  /* 0x030c40150b0075a7 */ /* 0x002e64000802017f */
[----:B-12---:R-:W-:Y:S05]  /*63c0*/  @!P1 BRA `(.L_x_3964) ;  /* 0x0000001000a49947 */ /* 0x006fea0003800000 */
.L_x_3989:
[----:B------:R-:W-:Y:S05]  /*63d0*/  @P0 BRA `(.L_x_3965) ;  /* 0x0000000000140947 */ /* 0x000fea0003800000 */
[----:B------:R-:W-:Y:S01]  /*63e0*/  ISETP.NE.AND P1, PT, R14, RZ, PT ;  /* 0x000000ff0e00720c */ /* 0x000fe20003f25270 */
[----:B------:R-:W-:-:S04]  /*63f0*/  IMAD.MOV.U32 R0, RZ, RZ, 0x4200 ;  /* 0x00004200ff007424 */ /* 0x000fc800078e00ff */
[----:B------:R2:W-:Y:S08]  /*6400*/  SYNCS.ARRIVE.TRANS64 RZ, [R11+URZ+0x30c30], R0 ;  /* 0x030c30000bff79a7 */ /* 0x0005f0000800003f */
[----:B------:R-:W-:Y:S05]  /*6410*/  @!P1 BRA `(.L_x_3965) ;  /* 0x0000000000049947 */ /* 0x000fea0003800000 */
[----:B------:R-:W-:Y:S01]  /*6420*/  BPT.TRAP 0x1 ;  /* 0x000000040000795c */ /* 0x000fe20000300000 */
.L_x_3965:
        /* <DEDUP_REMOVED lines=29> */
.L_x_3990:
[----:B------:R-:W-:Y:S05]  /*6600*/  @P0 BRA `(.L_x_3967) ;  /* 0x0000000000140947 */ /* 0x000fea0003800000 */
[----:B------:R-:W-:Y:S01]  /*6610*/  ISETP.NE.AND P1, PT, R14, RZ, PT ;  /* 0x000000ff0e00720c */ /* 0x000fe20003f25270 */
[----:B------:R-:W-:-:S04]  /*6620*/  IMAD.MOV.U32 R2, RZ, RZ, 0x4200 ;  /* 0x00004200ff027424 */ /* 0x000fc800078e00ff */
[----:B------:R3:W-:Y:S08]  /*6630*/  SYNCS.ARRIVE.TRANS64 RZ, [R11+URZ+0x30c18], R2 ;  /* 0x030c18020bff79a7 */ /* 0x0007f0000800003f */
[----:B------:R-:W-:Y:S05]  /*6640*/  @!P1 BRA `(.L_x_3967) ;  /* 0x0000000000049947 */ /* 0x000fea0003800000 */
[----:B------:R-:W-:Y:S01]  /*6650*/  BPT.TRAP 0x1 ;  /* 0x000000040000795c */ /* 0x000fe20000300000 */
.L_x_3967:
        /* <DEDUP_REMOVED lines=20> */
.L_x_3991:
        /* <DEDUP_REMOVED lines=9> */
.L_x_3969:
        /* <DEDUP_REMOVED lines=24> */
.L_x_3993:
[----:B------:R-:W-:Y:S05]  /*69b0*/  @P0 BRA `(.L_x_3971) ;  /* 0x0000000000140947 */ /* 0x000fea0003800000 */
[----:B------:R-:W-:Y:S01]  /*69c0*/  ISETP.NE.AND P1, PT, R14, RZ, PT ;  /* 0x000000ff0e00720c */ /* 0x000fe20003f25270 */
[----:B-1----:R-:W-:-:S04]  /*69d0*/  IMAD.MOV.U32 R4, RZ, RZ, 0x4200 ;  /* 0x00004200ff047424 */ /* 0x002fc800078e00ff */
[----:B------:R2:W-:Y:S08]  /*69e0*/  SYNCS.ARRIVE.TRANS64 RZ, [R11+URZ+0x30c10], R4 ;  /* 0x030c10040bff79a7 */ /* 0x0005f0000800003f */
[----:B------:R-:W-:Y:S05]  /*69f0*/  @!P1 BRA `(.L_x_3971) ;  /* 0x0000000000049947 */ /* 0x000fea0003800000 */
[----:B------:R-:W-:Y:S01]  /*6a00*/  BPT.TRAP 0x1 ;  /* 0x000000040000795c */ /* 0x000fe20000300000 */
.L_x_3971:
        /* <DEDUP_REMOVED lines=22> */
.L_x_3963:
[----:B------:R-:W-:-:S13]  /*6b70*/  ISETP.NE.AND P1, PT, R19, RZ, PT ;  /* 0x000000ff1300720c */ /* 0x000fda0003f25270 */
[----:B------:R-:W-:Y:S05]  /*6b80*/  @!P1 BRA `(.L_x_3962) ;  /* 0x0000000000f09947 */ /* 0x000fea0003800000 */
[----:B------:R-:W-:-:S04]  /*6b90*/  SHF.L.U32 R12, R9, 0x1f, RZ ;  /* 0x0000001f090c7819 */ /* 0x000fc800000006ff */
[----:B------:R-:W3:Y:S02]  /*6ba0*/  SYNCS.PHASECHK.TRANS64.TRYWAIT P1, [R11+URZ+0x30c40], R12 ;  /* 0x030c400c0b0075a7 */ /* 0x000ee4000802017f */
[----:B---3--:R-:W-:Y:S05]  /*6bb0*/  @!P1 BRA `(.L_x_3973) ;  /* 0x0000000800fc9947 */ /* 0x008fea0003800000 */
.L_x_3994:
[----:B------:R-:W-:Y:S05]  /*6bc0*/  @P0 BRA `(.L_x_3974) ;  /* 0x0000000000140947 */ /* 0x000fea0003800000 */
[----:B------:R-:W-:Y:S01]  /*6bd0*/  ISETP.NE.AND P1, PT, R14, RZ, PT ;  /* 0x000000ff0e00720c */ /* 0x000fe20003f25270 */
[----:B-12---:R-:W-:-:S04]  /*6be0*/  IMAD.MOV.U32 R4, RZ, RZ, 0x4200 ;  /* 0x00004200ff047424 */ /* 0x006fc800078e00ff */
[----:B------:R4:W-:Y:S08]  /*6bf0*/  SYNCS.ARRIVE.TRANS64 RZ, [R11+URZ+0x30c30], R4 ;  /* 0x030c30040bff79a7 */ /* 0x0009f0000800003f */
[----:B------:R-:W-:Y:S05]  /*6c00*/  @!P1 BRA `(.L_x_3974) ;  /* 0x0000000000049947 */ /* 0x000fea0003800000 */
[----:B------:R-:W-:Y:S01]  /*6c10*/  BPT.TRAP 0x1 ;  /* 0x000000040000795c */ /* 0x000fe20000300000 */
.L_x_3974:
        /* <DEDUP_REMOVED lines=26> */
.L_x_3995:
[----:B------:R-:W-:Y:S05]  /*6dc0*/  @P0 BRA `(.L_x_3976) ;  /* 0x0000000000140947 */ /* 0x000fea0003800000 */
[----:B------:R-:W-:Y:S01]  /*6dd0*/  ISETP.NE.AND P0, PT, R14, RZ, PT ;  /* 0x000000ff0e00720c */ /* 0x000fe20003f05270 */
[----:B------:R-:W-:-:S04]  /*6de0*/  IMAD.MOV.U32 R4, RZ, RZ, 0x4200 ;  /* 0x00004200ff047424 */ /* 0x000fc800078e00ff */
[----:B------:R2:W-:Y:S08]  /*6df0*/  SYNCS.ARRIVE.TRANS64 RZ, [R11+URZ+0x30c18], R4 ;  /* 0x030c18040bff79a7 */ /* 0x0005f0000800003f */
[----:B------:R-:W-:Y:S05]  /*6e00*/  @!P0 BRA `(.L_x_3976) ;  /* 0x0000000000048947 */ /* 0x000fea0003800000 */
[----:B------:R-:W-:Y:S01]  /*6e10*/  BPT.TRAP 0x1 ;  /* 0x000000040000795c */ /* 0x000fe20000300000 */
.L_x_3976:
        /* <DEDUP_REMOVED lines=19> */
.L_x_3962:
[----:B------:R-:W4:Y:S01]  /*6f50*/  S2R R2, SR_TID.X ;  /* 0x0000000000027919 */ /* 0x000f220000002100 */
[----:B------:R-:W-:Y:S01]  /*6f60*/  IMAD R13, R20, 0x8, R11 ;  /* 0x00000008140d7824 */ /* 0x000fe200078e020b */
[----:B----4-:R-:W-:Y:S02]  /*6f70*/  LOP3.LUT R3, R2, 0x7f, RZ, 0xc0, !PT ;  /* 0x0000007f02037812 */ /* 0x010fe400078ec0ff */
[----:B------:R-:W-:Y:S02]  /*6f80*/  SHF.L.U32 R2, R9, 0x1f, RZ ;  /* 0x0000001f09027819 */ /* 0x000fe400000006ff */
[----:B------:R-:W-:Y:S02]  /*6f90*/  ISETP.NE.AND P1, PT, R3, RZ, PT ;  /* 0x000000ff0300720c */ /* 0x000fe40003f25270 */
[----:B------:R-:W4:Y:S02]  /*6fa0*/  SYNCS.PHASECHK.TRANS64.TRYWAIT P0, [R13+URZ+0x30c40], R2 ;  /* 0x030c40020d0075a7 */ /* 0x000f24000800017f */
[----:B----4-:R-:W-:Y:S09]  /*6fb0*/  @!P0 BRA `(.L_x_3977) ;  /* 0x0000000800248947 */ /* 0x010ff20003800000 */
.L_x_3996:
[----:B------:R-:W-:Y:S05]  /*6fc0*/  @P1 BRA `(.L_x_3978) ;  /* 0x0000000000181947 */ /* 0x000fea0003800000 */
[----:B------:R-:W5:Y:S01]  /*6fd0*/  S2R R3, SR_TID.X ;  /* 0x0000000000037919 */ /* 0x000f620000002100 */
[----:B----4-:R-:W-:-:S04]  /*6fe0*/  IMAD.MOV.U32 R2, RZ, RZ, 0x4200 ;  /* 0x00004200ff027424 */ /* 0x010fc800078e00ff */
[----:B------:R4:W-:Y:S01]  /*6ff0*/  SYNCS.ARRIVE.TRANS64 RZ, [R13+URZ+0x30c30], R2 ;  /* 0x030c30020dff79a7 */ /* 0x0009e2000800003f */
[----:B-----5:R-:W-:-:S13]  /*7000*/  LOP3.LUT P0, RZ, R3, 0x1f, RZ, 0xc0, !PT ;  /* 0x0000001f03ff7812 */ /* 0x020fda000780c0ff */
[----:B----4-:R-:W-:Y:S05]  /*7010*/  @!P0 BRA `(.L_x_3978) ;  /* 0x0000000000048947 */ /* 0x010fea0003800000 */
[----:B--2---:R-:W-:Y:S01]  /*7020*/  BPT.TRAP 0x1 ;  /* 0x000000040000795c */ /* 0x004fe20000300000 */
.L_x_3978:
        /* <DEDUP_REMOVED lines=33> */
.L_x_3959:
[----:B------:R-:W-:Y:S05]  /*7240*/  BSYNC B0 ;  /* 0x0000000000007941 */ /* 0x000fea0003800000 */
.L_x_3958:
[----:B------:R-:W-:-:S03]  /*7250*/  UMOV UR6, 0xffffffff ;  /* 0xffffffff00067882 */ /* 0x000fc60000000000 */
[----:B------:R-:W-:Y:S05]  /*7260*/  BRA.DIV UR6, `(.L_x_3979) ;  /* 0x00000006068c7947 */ /* 0x000fea000b800000 */
[----:B------:R-:W-:-:S13]  /*7270*/  ELECT P0, URZ, PT ;  /* 0x00000000003f782f */ /* 0x000fda0003800000 */
.L_x_3999:
[----:B------:R-:W-:Y:S05]  /*7280*/  @!P0 BRA `(.L_x_3913) ;  /* 0x0000000000808947 */ /* 0x000fea0003800000 */
[----:B------:R-:W-:-:S04]  /*7290*/  LOP3.LUT R16, R16, 0x2, RZ, 0xfc, !PT ;  /* 0x0000000210107812 */ /* 0x000fc800078efcff */
[----:B------:R-:W-:-:S13]  /*72a0*/  ISETP.NE.AND P0, PT, R16, 0x3, PT ;  /* 0x000000031000780c */ /* 0x000fda0003f05270 */
[----:B------:R-:W-:Y:S05]  /*72b0*/  @!P0 BRA `(.L_x_3980) ;  /* 0x0000000000048947 */ /* 0x000fea0003800000 */
[----:B------:R-:W-:Y:S01]  /*72c0*/  BPT.TRAP 0x1 ;  /* 0x000000040000795c */ /* 0x000fe20000300000 */
.L_x_3980:
        /* <DEDUP_REMOVED lines=15> */
.L_x_4000:
[----:B------:R-:W2:Y:S02]  /*73c0*/  SYNCS.PHASECHK.TRANS64.TRYWAIT P1, [R3+URZ], R2 ;  /* 0x00000002030075a7 */ /* 0x000ea4000802017f */
[----:B--2---:R-:W-:Y:S05]  /*73d0*/  @!P1 BRA `(.L_x_3982) ;  /* 0x0000000400689947 */ /* 0x004fea0003800000 */
.L_x_4001:
[----:B------:R-:W-:Y:S05]  /*73e0*/  @!P0 BRA `(.L_x_3983) ;  /* 0x0000000000048947 */ /* 0x000fea0003800000 */
[----:B------:R-:W-:Y:S01]  /*73f0*/  BPT.TRAP 0x1 ;  /* 0x000000040000795c */ /* 0x000fe20000300000 */
.L_x_3983:
[----:B--2---:R-:W-:-:S04]  /*7400*/  VIADD R3, R7, 0x30c40 ;  /* 0x00030c4007037836 */ /* 0x004fc80000000000 */
[----:B------:R-:W-:-:S04]  /*7410*/  IMAD R0, R0, 0x8, R3 ;  /* 0x0000000800007824 */ /* 0x000fc800078e0203 */
[----:B------:R-:W2:Y:S02]  /*7420*/  SYNCS.PHASECHK.TRANS64.TRYWAIT P0, [R0+URZ], R5 ;  /* 0x00000005000075a7 */ /* 0x000ea4000800017f */
[----:B--2---:R-:W-:Y:S05]  /*7430*/  @!P0 BRA `(.L_x_3984) ;  /* 0x0000000400648947 */ /* 0x004fea0003800000 */
.L_x_4002:
[----:B------:R-:W-:-:S07]  /*7440*/  IMAD R3, R4, 0x8, R3 ;  /* 0x0000000804037824 */ /* 0x000fce00078e0203 */
.L_x_3985:
[----:B---3--:R3:W4:Y:S02]  /*7450*/  SYNCS.PHASECHK.TRANS64.TRYWAIT P0, [R3+URZ], R2 ;  /* 0x00000002030075a7 */ /* 0x008724000800017f */
[----:B----4-:R-:W-:Y:S05]  /*7460*/  @!P0 NANOSLEEP.SYNCS 0x989680 ;  /* 0x009896800000895d */ /* 0x010fea0003900000 */
[----:B------:R-:W4:Y:S02]  /*7470*/  @!P0 SYNCS.PHASECHK.TRANS64 P0, [R3+URZ], R2 ;  /* 0x00000002030085a7 */ /* 0x000f24000800007f */
[----:B----4-:R-:W-:Y:S05]  /*7480*/  @!P0 BRA `(.L_x_3985) ;  /* 0xfffffffc00f08947 */ /* 0x010fea000383ffff */
.L_x_3913:
[----:B------:R-:W-:Y:S05]  /*7490*/  BSYNC B6 ;  /* 0x0000000000067941 */ /* 0x000fea0003800000 */
.L_x_3910:
[----:B------:R-:W-:Y:S05]  /*74a0*/  EXIT ;  /* 0x000000000000794d */ /* 0x000fea0003800000 */
.L_x_3918:
[----:B------:R-:W-:Y:S02]  /*74b0*/  IMAD.MOV.U32 R12, RZ, RZ, RZ ;  /* 0x000000ffff0c7224 */ /* 0x000fe400078e00ff */
[----:B------:R-:W-:Y:S02]  /*74c0*/  IMAD.MOV.U32 R11, RZ, RZ, 0x1f ;  /* 0x0000001fff0b7424 */ /* 0x000fe400078e00ff */
[----:B------:R-:W-:-:S07]  /*74d0*/  IMAD.MOV.U32 R15, RZ, RZ, -0x1 ;  /* 0xffffffffff0f7424 */ /* 0x000fce00078e00ff */
[----:B------:R-:W-:Y:S05]  /*74e0*/  WARPSYNC.COLLECTIVE R15, `(.L_x_3986) ;  /* 0x000000000f087348 */ /* 0x000fea0003c00000 */
[----:B------:R1:W2:Y:S02]  /*74f0*/  SHFL.IDX P6, R14, R13, R12, R11 ;  /* 0x0000000c0d0e7389 */ /* 0x0002a400000c000b */
[----:B-12---:R-:W-:Y:S01]  /*7500*/  ENDCOLLECTIVE ;  /* 0x000000000000791b */ /* 0x006fe20003800000 */
.L_x_3986:
[----:B------:R-:W-:Y:S05]  /*7510*/  BRA `(.L_x_3987) ;  /* 0xffffff9400887947 */ /* 0x000fea000383ffff */
.L_x_3920:
[----:B--2---:R2:W3:Y:S02]  /*7520*/  SYNCS.PHASECHK.TRANS64.TRYWAIT P0, [R2+URZ+0x30c00], R7 ;  /* 0x030c0007020075a7 */ /* 0x0044e4000800017f */
[----:B---3--:R-:W-:Y:S05]  /*7530*/  @!P0 NANOSLEEP.SYNCS 0x989680 ;  /* 0x009896800000895d */ /* 0x008fea0003900000 */
[----:B------:R-:W3:Y:S02]  /*7540*/  @!P0 SYNCS.PHASECHK.TRANS64 P0, [R2+URZ+0x30c00], R7 ;  /* 0x030c0007020085a7 */ /* 0x000ee4000800007f */
[----:B---3--:R-:W-:Y:S05]  /*7550*/  @!P0 BRA `(.L_x_3920) ;  /* 0xfffffffc00f08947 */ /* 0x008fea000383ffff */
[----:B------:R-:W-:Y:S05]  /*7560*/  BRA `(.L_x_3919) ;  /* 0xffffff9400987947 */ /* 0x000fea000383ffff */
.L_x_3925:
[----:B--2---:R2:W3:Y:S02]  /*7570*/  SYNCS.PHASECHK.TRANS64.TRYWAIT P1, [R9+URZ+0x30c10], R12 ;  /* 0x030c100c090075a7 */ /* 0x0044e4000802017f */
[----:B---3--:R-:W-:Y:S05]  /*7580*/  @!P1 NANOSLEEP.SYNCS 0x989680 ;  /* 0x009896800000995d */ /* 0x008fea0003900000 */
[----:B------:R-:W3:Y:S02]  /*7590*/  @!P1 SYNCS.PHASECHK.TRANS64 P1, [R9+URZ+0x30c10], R12 ;  /* 0x030c100c090095a7 */ /* 0x000ee4000802007f */
[----:B---3--:R-:W-:Y:S05]  /*75a0*/  @!P1 BRA `(.L_x_3925) ;  /* 0xfffffffc00f09947 */ /* 0x008fea000383ffff */
[----:B------:R-:W-:Y:S05]  /*75b0*/  BRA `(.L_x_3924) ;  /* 0xffffffa000507947 */ /* 0x000fea000383ffff */
.L_x_3929:
[----:B------:R1:W1:Y:S02]  /*75c0*/  SYNCS.PHASECHK.TRANS64.TRYWAIT P1, [R9+URZ+0x30c30], R12 ;  /* 0x030c300c090075a7 */ /* 0x000264000802017f */
[----:B-1----:R-:W-:Y:S05]  /*75d0*/  @!P1 NANOSLEEP.SYNCS 0x989680 ;  /* 0x009896800000995d */ /* 0x002fea0003900000 */
[----:B------:R-:W1:Y:S02]  /*75e0*/  @!P1 SYNCS.PHASECHK.TRANS64 P1, [R9+URZ+0x30c30], R12 ;  /* 0x030c300c090095a7 */ /* 0x000e64000802007f */
[----:B-1----:R-:W-:Y:S05]  /*75f0*/  @!P1 BRA `(.L_x_3929) ;  /* 0xfffffffc00f09947 */ /* 0x002fea000383ffff */
[----:B------:R-:W-:Y:S05]  /*7600*/  BRA `(.L_x_3928) ;  /* 0xffffffa400607947 */ /* 0x000fea000383ffff */
.L_x_3960:
[----:B-1----:R1:W2:Y:S02]  /*7610*/  SYNCS.PHASECHK.TRANS64.TRYWAIT P1, [R11+URZ+0x30c20], R0 ;  /* 0x030c20000b0075a7 */ /* 0x0022a4000802017f */
[----:B--2---:R-:W-:Y:S05]  /*7620*/  @!P1 NANOSLEEP.SYNCS 0x989680 ;  /* 0x009896800000995d */ /* 0x004fea0003900000 */
[----:B------:R-:W2:Y:S02]  /*7630*/  @!P1 SYNCS.PHASECHK.TRANS64 P1, [R11+URZ+0x30c20], R0 ;  /* 0x030c20000b0095a7 */ /* 0x000ea4000802007f */
[----:B--2---:R-:W-:Y:S05]  /*7640*/  @!P1 BRA `(.L_x_3960) ;  /* 0xfffffffc00f09947 */ /* 0x004fea000383ffff */
[----:B------:R-:W-:Y:S05]  /*7650*/  BRA `(.L_x_3988) ;  /* 0xffffffe800287947 */ /* 0x000fea000383ffff */
.L_x_3964:
[----:B-1----:R1:W2:Y:S02]  /*7660*/  SYNCS.PHASECHK.TRANS64.TRYWAIT P1, [R11+URZ+0x30c40], R21 ;  /* 0x030c40150b0075a7 */ /* 0x0022a4000802017f */
[----:B--2---:R-:W-:Y:S05]  /*7670*/  @!P1 NANOSLEEP.SYNCS 0x989680 ;  /* 0x009896800000995d */ /* 0x004fea0003900000 */
[----:B------:R-:W2:Y:S02]  /*7680*/  @!P1 SYNCS.PHASECHK.TRANS64 P1, [R11+URZ+0x30c40], R21 ;  /* 0x030c40150b0095a7 */ /* 0x000ea4000802007f */
[----:B--2---:R-:W-:Y:S05]  /*7690*/  @!P1 BRA `(.L_x_3964) ;  /* 0xfffffffc00f09947 */ /* 0x004fea000383ffff */
[----:B------:R-:W-:Y:S05]  /*76a0*/  BRA `(.L_x_3989) ;  /* 0xffffffec00487947 */ /* 0x000fea000383ffff */
.L_x_3966:
[----:B--2---:R2:W3:Y:S02]  /*76b0*/  SYNCS.PHASECHK.TRANS64.TRYWAIT P1, [R11+URZ+0x30c28], R21 ;  /* 0x030c28150b0075a7 */ /* 0x0044e4000802017f */
[----:B---3--:R-:W-:Y:S05]  /*76c0*/  @!P1 NANOSLEEP.SYNCS 0x989680 ;  /* 0x009896800000995d */ /* 0x008fea0003900000 */
[----:B------:R-:W3:Y:S02]  /*76d0*/  @!P1 SYNCS.PHASECHK.TRANS64 P1, [R11+URZ+0x30c28], R21 ;  /* 0x030c28150b0095a7 */ /* 0x000ee4000802007f */
[----:B---3--:R-:W-:Y:S05]  /*76e0*/  @!P1 BRA `(.L_x_3966) ;  /* 0xfffffffc00f09947 */ /* 0x008fea000383ffff */
[----:B------:R-:W-:Y:S05]  /*76f0*/  BRA `(.L_x_3990) ;  /* 0xffffffec00c07947 */ /* 0x000fea000383ffff */
.L_x_3968:
[----:B---3--:R3:W4:Y:S02]  /*7700*/  SYNCS.PHASECHK.TRANS64.TRYWAIT P1, [R11+URZ+0x30c48], R21 ;  /* 0x030c48150b0075a7 */ /* 0x008724000802017f */
[----:B----4-:R-:W-:Y:S05]  /*7710*/  @!P1 NANOSLEEP.SYNCS 0x989680 ;  /* 0x009896800000995d */ /* 0x010fea0003900000 */
[----:B------:R-:W4:Y:S02]  /*7720*/  @!P1 SYNCS.PHASECHK.TRANS64 P1, [R11+URZ+0x30c48], R21 ;  /* 0x030c48150b0095a7 */ /* 0x000f24000802007f */
[----:B----4-:R-:W-:Y:S05]  /*7730*/  @!P1 BRA `(.L_x_3968) ;  /* 0xfffffffc00f09947 */ /* 0x010fea000383ffff */
[----:B------:R-:W-:Y:S05]  /*7740*/  BRA `(.L_x_3991) ;  /* 0xfffffff000147947 */ /* 0x000fea000383ffff */
.L_x_3970:
[----:B------:R-:W-:-:S07]  /*7750*/  SHF.L.U32 R4, R9, 0x1f, RZ ;  /* 0x0000001f09047819 */ /* 0x000fce00000006ff */
.L_x_3992:
[----:B-1----:R1:W2:Y:S02]  /*7760*/  SYNCS.PHASECHK.TRANS64.TRYWAIT P1, [R11+URZ+0x30c20], R4 ;  /* 0x030c20040b0075a7 */ /* 0x0022a4000802017f */
[----:B--2---:R-:W-:Y:S05]  /*7770*/  @!P1 NANOSLEEP.SYNCS 0x989680 ;  /* 0x009896800000995d */ /* 0x004fea0003900000 */
[----:B------:R-:W2:Y:S02]  /*7780*/  @!P1 SYNCS.PHASECHK.TRANS64 P1, [R11+URZ+0x30c20], R4 ;  /* 0x030c20040b0095a7 */ /* 0x000ea4000802007f */
[----:B--2---:R-:W-:Y:S05]  /*7790*/  @!P1 BRA `(.L_x_3992) ;  /* 0xfffffffc00f09947 */ /* 0x004fea000383ffff */
[----:B------:R-:W-:Y:S05]  /*77a0*/  BRA `(.L_x_3993) ;  /* 0xfffffff000807947 */ /* 0x000fea000383ffff */
.L_x_3973:
[----:B---3--:R3:W4:Y:S02]  /*77b0*/  SYNCS.PHASECHK.TRANS64.TRYWAIT P1, [R11+URZ+0x30c40], R12 ;  /* 0x030c400c0b0075a7 */ /* 0x008724000802017f */
[----:B----4-:R-:W-:Y:S05]  /*77c0*/  @!P1 NANOSLEEP.SYNCS 0x989680 ;  /* 0x009896800000995d */ /* 0x010fea0003900000 */
[----:B------:R-:W4:Y:S02]  /*77d0*/  @!P1 SYNCS.PHASECHK.TRANS64 P1, [R11+URZ+0x30c40], R12 ;  /* 0x030c400c0b0095a7 */ /* 0x000f24000802007f */
[----:B----4-:R-:W-:Y:S05]  /*77e0*/  @!P1 BRA `(.L_x_3973) ;  /* 0xfffffffc00f09947 */ /* 0x010fea000383ffff */
[----:B------:R-:W-:Y:S05]  /*77f0*/  BRA `(.L_x_3994) ;  /* 0xfffffff000f07947 */ /* 0x000fea000383ffff */
.L_x_3975:
[----:B-1----:R1:W2:Y:S02]  /*7800*/  SYNCS.PHASECHK.TRANS64.TRYWAIT P1, [R11+URZ+0x30c28], R12 ;  /* 0x030c280c0b0075a7 */ /* 0x0022a4000802017f */
[----:B--2---:R-:W-:Y:S05]  /*7810*/  @!P1 NANOSLEEP.SYNCS 0x989680 ;  /* 0x009896800000995d */ /* 0x004fea0003900000 */
[----:B------:R-:W2:Y:S02]  /*7820*/  @!P1 SYNCS.PHASECHK.TRANS64 P1, [R11+URZ+0x30c28], R12 ;  /* 0x030c280c0b0095a7 */ /* 0x000ea4000802007f */
[----:B--2---:R-:W-:Y:S05]  /*7830*/  @!P1 BRA `(.L_x_3975) ;  /* 0xfffffffc00f09947 */ /* 0x004fea000383ffff */
[----:B------:R-:W-:Y:S05]  /*7840*/  BRA `(.L_x_3995) ;  /* 0xfffffff4005c7947 */ /* 0x000fea000383ffff */
.L_x_3977:
[----:B----4-:R4:W1:Y:S02]  /*7850*/  SYNCS.PHASECHK.TRANS64.TRYWAIT P0, [R13+URZ+0x30c40], R2 ;  /* 0x030c40020d0075a7 */ /* 0x010864000800017f */
[----:B-1----:R-:W-:Y:S05]  /*7860*/  @!P0 NANOSLEEP.SYNCS 0x989680 ;  /* 0x009896800000895d */ /* 0x002fea0003900000 */
[----:B------:R-:W1:Y:S02]  /*7870*/  @!P0 SYNCS.PHASECHK.TRANS64 P0, [R13+URZ+0x30c40], R2 ;  /* 0x030c40020d0085a7 */ /* 0x000e64000800007f */
[----:B-1----:R-:W-:Y:S05]  /*7880*/  @!P0 BRA `(.L_x_3977) ;  /* 0xfffffffc00f08947 */ /* 0x002fea000383ffff */
[----:B------:R-:W-:Y:S05]  /*7890*/  BRA `(.L_x_3996) ;  /* 0xfffffff400c87947 */ /* 0x000fea000383ffff */
.L_x_3979:
[----:B------:R-:W-:Y:S01]  /*78a0*/  BSSY B0, `(.L_x_3997) ;  /* 0x0000006000007945 */ /* 0x000fe20003800000 */
[----:B------:R-:W-:-:S07]  /*78b0*/  IMAD.MOV.U32 R15, RZ, RZ, -0x1 ;  /* 0xffffffffff0f7424 */ /* 0x000fce00078e00ff */
[----:B------:R-:W-:Y:S05]  /*78c0*/  WARPSYNC.COLLECTIVE R15, `(.L_x_3998) ;  /* 0x000000000f0c7348 */ /* 0x000fea0003c00000 */
[----:B------:R-:W-:Y:S02]  /*78d0*/  ELECT P6, UR62, PT ;  /* 0x00000000003e782f */ /* 0x000fe400038c0000 */
[----:B------:R-:W-:Y:S01]  /*78e0*/  MOV R14, UR62 ;  /* 0x0000003e000e7c02 */ /* 0x000fe20008000f00 */
[----:B------:R-:W-:Y:S10]  /*78f0*/  ENDCOLLECTIVE ;  /* 0x000000000000791b */ /* 0x000ff40003800000 */
.L_x_3998:
[----:B------:R-:W-:Y:S05]  /*7900*/  BSYNC B0 ;  /* 0x0000000000007941 */ /* 0x000fea0003800000 */
.L_x_3997:
[----:B------:R-:W-:Y:S01]  /*7910*/  PLOP3.LUT P0, PT, P6, PT, PT, 0x80, 0x0 ;  /* 0x000000000000781c */ /* 0x000fe2000370f070 */
[----:B------:R-:W-:-:S12]  /*7920*/  BRA `(.L_x_3999) ;  /* 0xfffffff800547947 */ /* 0x000fd8000383ffff */
.L_x_3981:
[----:B-1----:R1:W2:Y:S02]  /*7930*/  SYNCS.PHASECHK.TRANS64.TRYWAIT P1, [R6+URZ], R5 ;  /* 0x00000005060075a7 */ /* 0x0022a4000802017f */
[----:B--2---:R-:W-:Y:S05]  /*7940*/  @!P1 NANOSLEEP.SYNCS 0x989680 ;  /* 0x009896800000995d */ /* 0x004fea0003900000 */
[----:B------:R-:W2:Y:S02]  /*7950*/  @!P1 SYNCS.PHASECHK.TRANS64 P1, [R6+URZ], R5 ;  /* 0x00000005060095a7 */ /* 0x000ea4000802007f */
[----:B--2---:R-:W-:Y:S05]  /*7960*/  @!P1 BRA `(.L_x_3981) ;  /* 0xfffffffc00f09947 */ /* 0x004fea000383ffff */
[----:B------:R-:W-:Y:S05]  /*7970*/  BRA `(.L_x_4000) ;  /* 0xfffffff800907947 */ /* 0x000fea000383ffff */
.L_x_3982:
[----:B--2---:R2:W3:Y:S02]  /*7980*/  SYNCS.PHASECHK.TRANS64.TRYWAIT P1, [R3+URZ], R2 ;  /* 0x00000002030075a7 */ /* 0x0044e4000802017f */
[----:B---3--:R-:W-:Y:S05]  /*7990*/  @!P1 NANOSLEEP.SYNCS 0x989680 ;  /* 0x009896800000995d */ /* 0x008fea0003900000 */
[----:B------:R-:W3:Y:S02]  /*79a0*/  @!P1 SYNCS.PHASECHK.TRANS64 P1, [R3+URZ], R2 ;  /* 0x00000002030095a7 */ /* 0x000ee4000802007f */
[----:B---3--:R-:W-:Y:S05]  /*79b0*/  @!P1 BRA `(.L_x_3982) ;  /* 0xfffffffc00f09947 */ /* 0x008fea000383ffff */
[----:B------:R-:W-:Y:S05]  /*79c0*/  BRA `(.L_x_4001) ;  /* 0xfffffff800847947 */ /* 0x000fea000383ffff */
.L_x_3984:
[----:B--2---:R2:W3:Y:S02]  /*79d0*/  SYNCS.PHASECHK.TRANS64.TRYWAIT P0, [R0+URZ], R5 ;  /* 0x00000005000075a7 */ /* 0x0044e4000800017f */
[----:B---3--:R-:W-:Y:S05]  /*79e0*/  @!P0 NANOSLEEP.SYNCS 0x989680 ;  /* 0x009896800000895d */ /* 0x008fea0003900000 */
[----:B------:R-:W3:Y:S02]  /*79f0*/  @!P0 SYNCS.PHASECHK.TRANS64 P0, [R0+URZ], R5 ;  /* 0x00000005000085a7 */ /* 0x000ee4000800007f */
[----:B---3--:R-:W-:Y:S05]  /*7a00*/  @!P0 BRA `(.L_x_3984) ;  /* 0xfffffffc00f08947 */ /* 0x008fea000383ffff */
[----:B------:R-:W-:Y:S05]  /*7a10*/  BRA `(.L_x_4002) ;  /* 0xfffffff800887947 */ /* 0x000fea000383ffff */
.L_x_4003:
        /* <DEDUP_REMOVED lines=14> */
.L_x_7403:


//--------------------- .text._ZN7cutlass13device_kernelIN5flash11enable_sm90INS1_16FlashAttnBwdSm90INS1_25CollectiveMainloopBwdSm90ILi2ELi2ELi2EN4cute5tupleIJNS5_1CILi1EEES8_S8_EEENS6_IJNS7_ILi128EEESA_NS7_ILi64EEEEEENS_10bfloat16_tEfNS_4arch4Sm90ELb0ELb0ELb0ELb0ELb1ELb1ELb0ELb0ELi2ELi1ELi2ELi2ELb0EEENS1_24CollectiveEpilogueBwdGQAISC_fSF_Li256ELb0ELb1EEENS1_19SingleTileSchedulerILb0ELb0ELb0ELi128EEEEEEEEEvNT_6ParamsE --------------------------
	.section	.text._ZN7cutlass13device_kernelIN5flash11enable_sm90INS1_16FlashAttnBwdSm90INS1_25CollectiveMainloopBwdSm90ILi2ELi2ELi2EN4cute5tupleIJNS5_1CILi1EEES8_S8_EEENS6_IJNS7_ILi128EEESA_NS7_ILi64EEEEEENS_10bfloat16_tEfNS_4arch4Sm90ELb0ELb0ELb0ELb0ELb1ELb1ELb0ELb0ELi2ELi1ELi2ELi2ELb0EEENS1_24CollectiveEpilogueBwdGQAISC_fSF_Li256ELb0ELb1EEENS1_19SingleTileSchedulerILb0ELb0ELb0ELi128EEEEEEEEEvNT_6ParamsE,"ax",@progbits
	.align	128
.text._ZN7cutlass13device_kernelIN5flash11enable_sm90INS1_16FlashAttnBwdSm90INS1_25CollectiveMainloopBwdSm90ILi2ELi2ELi2EN4cute5tupleIJNS5_1CILi1EEES8_S8_EEENS6_IJNS7_ILi128EEESA_NS7_ILi64EEEEEENS_10bfloat16_tEfNS_4arch4Sm90ELb0ELb0ELb0ELb0ELb1ELb1ELb0ELb0ELi2ELi1ELi2ELi2ELb0EEENS1_24CollectiveEpilogueBwdGQAISC_fSF_Li256ELb0ELb1EEENS1_19SingleTileSchedulerILb0ELb0ELb0ELi128EEEEEEEEEvNT_6ParamsE:
        .type           _ZN7cutlass13device_kernelIN5flash11enable_sm90INS1_16FlashAttnBwdSm90INS1_25CollectiveMainloopBwdSm90ILi2ELi2ELi2EN4cute5tupleIJNS5_1CILi1EEES8_S8_EEENS6_IJNS7_ILi128EEESA_NS7_ILi64EEEEEENS_10bfloat16_tEfNS_4arch4Sm90ELb0ELb0ELb0ELb0ELb1ELb1ELb0ELb0ELi2ELi1ELi2ELi2ELb0EEENS1_24CollectiveEpilogueBwdGQAISC_fSF_Li256ELb0ELb1EEENS1_19SingleTileSchedulerILb0ELb0ELb0ELi128EEEEEEEEEvNT_6ParamsE,@function
        .size           _ZN7cutlass13device_kernelIN5flash11enable_sm90INS1_16FlashAttnBwdSm90INS1_25CollectiveMainloopBwdSm90ILi2ELi2ELi2EN4cute5tupleIJNS5_1CILi1EEES8_S8_EEENS6_IJNS7_ILi128EEESA_NS7_ILi64EEEEEENS_10bfloat16_tEfNS_4arch4Sm90ELb0ELb0ELb0ELb0ELb1ELb1ELb0ELb0ELi2ELi1ELi2ELi2ELb0EEENS1_24CollectiveEpilogueBwdGQAISC_fSF_Li256ELb0ELb1EEENS1_19SingleTileSchedulerILb0ELb0ELb0ELi128EEEEEEEEEvNT_6ParamsE,(.L_x_7404 - _ZN7cutlass13device_kernelIN5flash11enable_sm90INS1_16FlashAttnBwdSm90INS1_25CollectiveMainloopBwdSm90ILi2ELi2ELi2EN4cute5tupleIJNS5_1CILi1EEES8_S8_EEENS6_IJNS7_ILi128EEESA_NS7_ILi64EEEEEENS_10bfloat16_tEfNS_4arch4Sm90ELb0ELb0ELb0ELb0ELb1ELb1ELb0ELb0ELi2ELi1ELi2ELi2ELb0EEENS1_24CollectiveEpilogueBwdGQAISC_fSF_Li256ELb0ELb1EEENS1_19SingleTileSchedulerILb0ELb0ELb0ELi128EEEEEEEEEvNT_6ParamsE)
        .other          _ZN7cutlass13device_kernelIN5flash11enable_sm90INS1_16FlashAttnBwdSm90INS1_25CollectiveMainloopBwdSm90ILi2ELi2ELi2EN4cute5tupleIJNS5_1CILi1EEES8_S8_EEENS6_IJNS7_ILi128EEESA_NS7_ILi64EEEEEENS_10bfloat16_tEfNS_4arch4Sm90ELb0ELb0ELb0ELb0ELb1ELb1ELb0ELb0ELi2ELi1ELi2ELi2ELb0EEENS1_24CollectiveEpilogueBwdGQAISC_fSF_Li256ELb0ELb1EEENS1_19SingleTileSchedulerILb0ELb0ELb0ELi128EEEEEEEEEvNT_6ParamsE,@"STO_CUDA_ENTRY STV_DEFAULT"
_ZN7cutlass13device_kernelIN5flash11enable_sm90INS1_16FlashAttnBwdSm90INS1_25CollectiveMainloopBwdSm90ILi2ELi2ELi2EN4cute5tupleIJNS5_1CILi1EEES8_S8_EEENS6_IJNS7_ILi128EEESA_NS7_ILi64EEEEEENS_10bfloat16_tEfNS_4arch4Sm90ELb0ELb0ELb0ELb0ELb1ELb1ELb0ELb0ELi2ELi1ELi2ELi2ELb0EEENS1_24CollectiveEpilogueBwdGQAISC_fSF_Li256ELb0ELb1EEENS1_19SingleTileSchedulerILb0ELb0ELb0ELi128EEEEEEEEEvNT_6ParamsE:
        /* <DEDUP_REMOVED lines=23> */
.L_x_4005:
[----:B------:R-:W-:Y:S05]  /*0170*/  BSYNC B0 ;  /* 0x0000000000007941 */ /* 0x000fea0003800000 */
.L_x_4004:
        /* <DEDUP_REMOVED lines=34> */
.L_x_4006:
        /* <DEDUP_REMOVED lines=22> */
.L_x_4007:
        /* <DEDUP_REMOVED lines=8> */
.L_x_4010:
        /* <DEDUP_REMOVED lines=35> */
.L_x_4013:
        /* <DEDUP_REMOVED lines=15> */
.L_x_4012:
        /* <DEDUP_REMOVED lines=22> */
.L_x_4015:
        /* <DEDUP_REMOVED lines=15> */
.L_x_4014:
[----:B------:R-:W-:Y:S01]  /*0af0*/  SHF.R.S32.HI R3, RZ, 0x1f, R18 ;  /* 0x0000001fff037819 */ /* 0x000fe20000011412 */
[----:B------:R-:W-:-:S03]  /*0b00*/  UMOV UR4, 0xffffffff ;  /* 0xffffffff00047882 */ /* 0x000fc60000000000 */
[----:B------:R-:W-:-:S04]  /*0b10*/  LEA.HI R0, R3, R18, RZ, 0x7 ;  /* 0x0000001203007211 */ /* 0x000fc800078f38ff */
[----:B------:R-:W-:Y:S01]  /*0b20*/  SHF.R.S32.HI R13, RZ, 0x7, R0 ;  /* 0x00000007ff0d7819 */ /* 0x000fe20000011400 */
[----:B------:R-:W-:Y:S06]  /*0b30*/  BRA.DIV UR4, `(.L_x_4016) ;  /* 0x0000007604747947 */ /* 0x000fec000b800000 */
[----:B------:R1:W2:Y:S02]  /*0b40*/  SHFL.IDX PT, R14, R13, RZ, 0x1f ;  /* 0x00001fff0d0e7589 */ /* 0x0002a400000e0000 */
.L_x_4113:
        /* <DEDUP_REMOVED lines=9> */
.L_x_4017:
        /* <DEDUP_REMOVED lines=165> */
.L_x_4030:
[----:B------:R-:W-:-:S13]  /*1630*/  ISETP.NE.AND P0, PT, R5, 0x3, PT ;  /* 0x000000030500780c */ /* 0x000fda0003f05270 */
[----:B---3--:R-:W-:Y:S05]  /*1640*/  @!P0 BRA `(.L_x_4020) ;  /* 0x0000000000048947 */ /* 0x008fea0003800000 */
[----:B------:R-:W-:Y:S01]  /*1650*/  BPT.TRAP 0x1 ;  /* 0x000000040000795c */ /* 0x000fe20000300000 */
.L_x_4020:
[----:B------:R-:W-:Y:S01]  /*1660*/  IMAD R9, R8, 0x8, R2 ;  /* 0x0000000808097824 */ /* 0x000fe200078e0202 */
[----:B------:R-:W-:-:S04]  /*1670*/  SHF.L.U32 R12, R7, 0x1f, RZ ;  /* 0x0000001f070c7819 */ /* 0x000fc800000006ff */
[----:B------:R1:W2:Y:S01]  /*1680*/  SYNCS.PHASECHK.TRANS64.TRYWAIT P1, [R9+URZ+0x30c10], R12 ;  /* 0x030c100c090075a7 */ /* 0x0002a2000802017f */
[----:B------:R-:W-:Y:S05]  /*1690*/  @!P0 BRA `(.L_x_4021) ;  /* 0x0000000000048947 */ /* 0x000fea0003800000 */
[----:B------:R-:W-:Y:S01]  /*16a0*/  BPT.TRAP 0x1 ;  /* 0x000000040000795c */ /* 0x000fe20000300000 */
.L_x_4021:
[----:B------:R-:W-:-:S05]  /*16b0*/  VIADD R10, R2, 0x10000 ;  /* 0x00010000020a7836 */ /* 0x000fca0000000000 */
[----:B------:R-:W-:-:S04]  /*16c0*/  SHF.R.U32.HI R10, RZ, 0x4, R10 ;  /* 0x00000004ff0a7819 */ /* 0x000fc8000001160a */
[----:B------:R-:W-:Y:S01]  /*16d0*/  LOP3.LUT R10, R10, 0x3fff, RZ, 0xc0, !PT ;  /* 0x00003fff0a0a7812 */ /* 0x000fe200078ec0ff */
[----:B--2---:R-:W-:Y:S06]  /*16e0*/  @P1 BRA `(.L_x_4022) ;  /* 0x0000000000081947 */ /* 0x004fec0003800000 */
[----:B------:R-:W2:Y:S02]  /*16f0*/  SYNCS.PHASECHK.TRANS64.TRYWAIT P1, [R9+URZ+0x30c10], R12 ;  /* 0x030c100c090075a7 */ /* 0x000ea4000802017f */
[----:B--2---:R-:W-:Y:S05]  /*1700*/  @!P1 BRA `(.L_x_4023) ;  /* 0x0000006800b09947 */ /* 0x004fea0003800000 */
.L_x_4022:
        /* <DEDUP_REMOVED lines=63> */
.L_x_4024:
[----:B------:R1:W1:Y:S01]  /*1b00*/  SYNCS.PHASECHK.TRANS64.TRYWAIT P1, [R9+URZ+0x30c30], R12 ;  /* 0x030c300c090075a7 */ /* 0x000262000802017f */
[----:B------:R-:W-:Y:S05]  /*1b10*/  @!P0 BRA `(.L_x_4025) ;  /* 0x0000000000048947 */ /* 0x000fea0003800000 */
[----:B------:R-:W-:Y:S01]  /*1b20*/  BPT.TRAP 0x1 ;  /* 0x000000040000795c */ /* 0x000fe20000300000 */
.L_x_4025:
[----:B------:R-:W-:-:S05]  /*1b30*/  VIADD R11, R2, 0x18000 ;  /* 0x00018000020b7836 */ /* 0x000fca0000000000 */
[----:B------:R-:W-:-:S04]  /*1b40*/  SHF.R.U32.HI R11, RZ, 0x4, R11 ;  /* 0x00000004ff0b7819 */ /* 0x000fc8000001160b */
[----:B------:R-:W-:-:S04]  /*1b50*/  LOP3.LUT R218, R11, 0x3fff, RZ, 0xc0, !PT ;  /* 0x00003fff0bda7812 */ /* 0x000fc800078ec0ff */
[----:B------:R-:W-:Y:S01]  /*1b60*/  LOP3.LUT R11, R218, 0x10000, RZ, 0xfc, !PT ;  /* 0x00010000da0b7812 */ /* 0x000fe200078efcff */
[----:B-1----:R-:W-:Y:S06]  /*1b70*/  @P1 BRA `(.L_x_4026) ;  /* 0x0000000000081947 */ /* 0x002fec0003800000 */
[----:B------:R-:W1:Y:S02]  /*1b80*/  SYNCS.PHASECHK.TRANS64.TRYWAIT P1, [R9+URZ+0x30c30], R12 ;  /* 0x030c300c090075a7 */ /* 0x000e64000802017f */
[----:B-1----:R-:W-:Y:S05]  /*1b90*/  @!P1 BRA `(.L_x_4027) ;  /* 0x0000006400a09947 */ /* 0x002fea0003800000 */
.L_x_4026:
        /* <DEDUP_REMOVED lines=620> */
.L_x_4028:
        /* <DEDUP_REMOVED lines=68> */
.L_x_4029:
        /* <DEDUP_REMOVED lines=11> */
.L_x_4019:
[----:B------:R-:W4:Y:S01]  /*4750*/  LDC R15, c[0x0][0x850] ;  /* 0x00021400ff0f7b82 */ /* 0x000f220000000800 */
[----:B------:R-:W5:Y:S01]  /*4760*/  S2R R10, SR_CTAID.Y ;  /* 0x00000000000a7919 */ /* 0x000f620000002600 */
[----:B------:R-:W-:Y:S01]  /*4770*/  ULDC.64 UR4, c[0x0][0x818] ;  /* 0x0002060000047ab9 */ /* 0x000fe20000000a00 */
[----:B------:R-:W-:Y:S01]  /*4780*/  ULDC.64 UR6, c[0x0][0x840] ;  /* 0x0002100000067ab9 */ /* 0x000fe20000000a00 */
[----:B------:R-:W1:Y:S01]  /*4790*/  S2R R20, SR_CTAID.X ;  /* 0x0000000000147919 */ /* 0x000e620000002500 */
[----:B------:R-:W3:Y:S01]  /*47a0*/  S2R R21, SR_CTAID.Z ;  /* 0x0000000000157919 */ /* 0x000ee20000002700 */
[----:B----4-:R-:W-:-:S13]  /*47b0*/  ISETP.NE.AND P0, PT, R15, 0x1, PT ;  /* 0x000000010f00780c */ /* 0x010fda0003f05270 */
[----:B------:R-:W5:Y:S01]  /*47c0*/  @P0 LDC R3, c[0x0][0x854] ;  /* 0x00021500ff030b82 */ /* 0x000f620000000800 */
[----:B-1----:R-:W-:-:S05]  /*47d0*/  IMAD.SHL.U32 R6, R20, 0x2000, RZ ;  /* 0x0000200014067824 */ /* 0x002fca00078e00ff */
[----:B--2---:R-:W-:Y:S02]  /*47e0*/  SHF.R.S32.HI R7, RZ, 0x1f, R6 ;  /* 0x0000001fff077819 */ /* 0x004fe40000011406 */
[----:B------:R-:W1:Y:S01]  /*47f0*/  @P0 LDC R5, c[0x0][0x858] ;  /* 0x00021600ff050b82 */ /* 0x000e620000000800 */
[----:B-----5:R-:W-:-:S04]  /*4800*/  @P0 IMAD.HI.U32 R4, R10, R3, RZ ;  /* 0x000000030a040227 */ /* 0x020fc800078e00ff */
[----:B------:R-:W-:Y:S01]  /*4810*/  IMAD.MOV.U32 R3, RZ, RZ, R10 ;  /* 0x000000ffff037224 */ /* 0x000fe200078e000a */
[----:B-1----:R-:W-:-:S04]  /*4820*/  @P0 SHF.R.U32.HI R3, RZ, R5, R4 ;  /* 0x00000005ff030219 */ /* 0x002fc80000011604 */
[----:B------:R-:W-:Y:S01]  /*4830*/  SHF.R.S32.HI R11, RZ, 0x1f, R3 ;  /* 0x0000001fff0b7819 */ /* 0x000fe20000011403 */
[----:B------:R-:W-:-:S04]  /*4840*/  IMAD.WIDE.U32 R4, R3, UR4, R6 ;  /* 0x0000000403047c25 */ /* 0x000fc8000f8e0006 */
[C---:B------:R-:W-:Y:S02]  /*4850*/  IMAD R8, R11.reuse, UR4, RZ ;  /* 0x000000040b087c24 */ /* 0x040fe4000f8e02ff */
[----:B------:R-:W-:Y:S02]  /*4860*/  IMAD R12, R11, UR6, RZ ;  /* 0x000000060b0c7c24 */ /* 0x000fe4000f8e02ff */
[C---:B---3--:R-:W-:Y:S01]  /*4870*/  IMAD R9, R3.reuse, UR5, R8 ;  /* 0x0000000503097c24 */ /* 0x048fe2000f8e0208 */
[----:B------:R-:W-:Y:S01]  /*4880*/  SHF.R.S32.HI R8, RZ, 0x1f, R21 ;  /* 0x0000001fff087819 */ /* 0x000fe20000011415 */
[----:B------:R-:W-:Y:S01]  /*4890*/  IMAD.WIDE.U32 R6, R3, UR6, R6 ;  /* 0x0000000603067c25 */ /* 0x000fe2000f8e0006 */
[----:B------:R-:W-:-:S03]  /*48a0*/  ULDC.64 UR4, c[0x0][0x820] ;  /* 0x0002080000047ab9 */ /* 0x000fc60000000a00 */
[----:B------:R-:W-:Y:S01]  /*48b0*/  IMAD R13, R3, UR7, R12 ;  /* 0x00000007030d7c24 */ /* 0x000fe2000f8e020c */
[----:B------:R-:W-:Y:S01]  /*48c0*/  ULDC.64 UR6, c[0x0][0x848] ;  /* 0x0002120000067ab9 */ /* 0x000fe20000000a00 */
[----:B------:R-:W-:Y:S02]  /*48d0*/  IMAD.IADD R5, R5, 0x1, R9 ;  /* 0x0000000105057824 */ /* 0x000fe400078e0209 */
[C---:B------:R-:W-:Y:S02]  /*48e0*/  IMAD R9, R8.reuse, UR4, RZ ;  /* 0x0000000408097c24 */ /* 0x040fe4000f8e02ff */
[----:B------:R-:W-:Y:S02]  /*48f0*/  IMAD R8, R8, UR6, RZ ;  /* 0x0000000608087c24 */ /* 0x000fe4000f8e02ff */
[----:B------:R-:W-:Y:S02]  /*4900*/  IMAD.IADD R7, R7, 0x1, R13 ;  /* 0x0000000107077824 */ /* 0x000fe400078e020d */
[----:B------:R-:W-:-:S02]  /*4910*/  IMAD R13, R21, UR7, R8 ;  /* 0x00000007150d7c24 */ /* 0x000fc4000f8e0208 */
[----:B------:R-:W1:Y:S01]  /*4920*/  S2R R8, SR_TID.X ;  /* 0x0000000000087919 */ /* 0x000e620000002100 */
[----:B------:R-:W-:Y:S01]  /*4930*/  IMAD.WIDE.U32 R4, R21, UR4, R4 ;  /* 0x0000000415047c25 */ /* 0x000fe2000f8e0004 */
[----:B------:R-:W-:-:S03]  /*4940*/  ULDC UR4, c[0x0][0x740] ;  /* 0x0001d00000047ab9 */ /* 0x000fc60000000800 */
        /* <DEDUP_REMOVED lines=54> */
[----:B------:R-:W-:Y:S01]  /*4cb0*/  IADD3.X R9, R9, R12, R11, P0, P2 ;  /* 0x0000000c09097210 */ /* 0x000fe200007e440b */
[C---:B------:R-:W-:Y:S02]  /*4cc0*/  IMAD.SHL.U32 R12, R8.reuse, 0x4, RZ ;  /* 0x00000004080c7824 */ /* 0x040fe400078e00ff */
        /* <DEDUP_REMOVED lines=13> */
.L_x_4033:
[----:B------:R-:W2:Y:S04]  /*4da0*/  LDG.E.STRONG.GPU R3, desc[UR36][R8.64] ;  /* 0x0000002408037981 */ /* 0x000ea8000c1ef900 */
[----:B--2---:R-:W-:Y:S01]  /*4db0*/  CCTL.IVALL ;  /* 0x00000000ff00798f */ /* 0x004fe20002000000 */
[----:B------:R-:W-:Y:S05]  /*4dc0*/  YIELD ;  /* 0x0000000000007946 */ /* 0x000fea0003800000 */
[----:B------:R-:W-:-:S13]  /*4dd0*/  ISETP.NE.AND P3, PT, R3, R10, PT ;  /* 0x0000000a0300720c */ /* 0x000fda0003f65270 */
[----:B------:R-:W-:Y:S05]  /*4de0*/  @P3 BRA `(.L_x_4033) ;  /* 0xfffffffc00ec3947 */ /* 0x000fea000383ffff */
.L_x_4032:
[----:B------:R-:W-:Y:S05]  /*4df0*/  BSYNC B0 ;  /* 0x0000000000007941 */ /* 0x000fea0003800000 */
.L_x_4031:
[----:B------:R-:W-:Y:S01]  /*4e00*/  UMOV UR4, 0xffffffff ;  /* 0xffffffff00047882 */ /* 0x000fe20000000000 */
[----:B------:R-:W-:Y:S02]  /*4e10*/  LEA.HI.X R14, R4, R17, R14, 0x2, P2 ;  /* 0x00000011040e7211 */ /* 0x000fe400010f140e */
[----:B------:R-:W-:Y:S01]  /*4e20*/  LEA.HI.X R13, R6, R19, R13, 0x2, P0 ;  /* 0x00000013060d7211 */ /* 0x000fe200000f140d */
[----:B------:R-:W-:Y:S06]  /*4e30*/  BRA.DIV UR4, `(.L_x_4034) ;  /* 0x00000036040c7947 */ /* 0x000fec000b800000 */
[----:B------:R-:W-:Y:S01]  /*4e40*/  NOP ;  /* 0x0000000000007918 */ /* 0x000fe20000000000 */
.L_x_4116:
        /* <DEDUP_REMOVED lines=17> */
.L_x_4037:
[----:B------:R-:W-:Y:S01]  /*4f60*/  @P0 ELECT P2, URZ, PT ;  /* 0x00000000003f082f */ /* 0x000fe20003840000 */
[----:B------:R1:W-:-:S12]  /*4f70*/  UBLKRED.G.S.ADD.F32.RN [UR4], [UR6], UR7, desc[UR8] ;  /* 0x00000804060073bb */ /* 0x0003d800080a1407 */
[----:B------:R-:W-:Y:S02]  /*4f80*/  @P2 PLOP3.LUT P0, PT, P2, PT, PT, 0x8, 0x0 ;  /* 0x000000000000281c */ /* 0x000fe4000170e170 */
[----:B------:R-:W-:-:S11]  /*4f90*/  PLOP3.LUT P2, PT, PT, PT, PT, 0x8, 0x0 ;  /* 0x000000000000781c */ /* 0x000fd60003f4e170 */
[----:B-1----:R-:W-:Y:S05]  /*4fa0*/  @P0 BRA.U.ANY `(.L_x_4037) ;  /* 0xfffffffd00ec0947 */ /* 0x002fea000393ffff */
[----:B------:R0:W-:Y:S01]  /*4fb0*/  UTMACMDFLUSH ;  /* 0x00000000000079b7 */ /* 0x0001e20000000000 */
[----:B------:R-:W-:-:S04]  /*4fc0*/  DEPBAR.LE SB0, 0x0 ;  /* 0x000080000000791a */ /* 0x000fc80000000000 */
.L_x_4036:
[----:B------:R-:W-:Y:S05]  /*4fd0*/  BSYNC B0 ;  /* 0x0000000000007941 */ /* 0x000fea0003800000 */
.L_x_4035:
        /* <DEDUP_REMOVED lines=14> */
.L_x_4039:
[----:B------:R-:W-:Y:S05]  /*50c0*/  BSYNC B0 ;  /* 0x0000000000007941 */ /* 0x000fea0003800000 */
.L_x_4038:
        /* <DEDUP_REMOVED lines=14> */
.L_x_4042:
[----:B--23--:R-:W2:Y:S04]  /*51b0*/  LDG.E.STRONG.GPU R0, desc[UR36][R4.64] ;  /* 0x0000002404007981 */ /* 0x00cea8000c1ef900 */
[----:B--2---:R-:W-:Y:S01]  /*51c0*/  CCTL.IVALL ;  /* 0x00000000ff00798f */ /* 0x004fe20002000000 */
[----:B------:R-:W-:Y:S05]  /*51d0*/  YIELD ;  /* 0x0000000000007946 */ /* 0x000fea0003800000 */
[----:B------:R-:W-:-:S13]  /*51e0*/  ISETP.NE.AND P0, PT, R0, R10, PT ;  /* 0x0000000a0000720c */ /* 0x000fda0003f05270 */
[----:B------:R-:W-:Y:S05]  /*51f0*/  @P0 BRA `(.L_x_4042) ;  /* 0xfffffffc00ec0947 */ /* 0x000fea000383ffff */
.L_x_4041:
[----:B------:R-:W-:Y:S05]  /*5200*/  BSYNC B0 ;  /* 0x0000000000007941 */ /* 0x000fea0003800000 */
.L_x_4040:
[----:B------:R-:W-:-:S03]  /*5210*/  UMOV UR4, 0xffffffff ;  /* 0xffffffff00047882 */ /* 0x000fc60000000000 */
[----:B------:R-:W-:Y:S05]  /*5220*/  BRA.DIV UR4, `(.L_x_4043) ;  /* 0x00000032042c7947 */ /* 0x000fea000b800000 */
[----:B------:R-:W-:Y:S01]  /*5230*/  NOP ;  /* 0x0000000000007918 */ /* 0x000fe20000000000 */
.L_x_4119:
        /* <DEDUP_REMOVED lines=17> */
.L_x_4046:
[----:B------:R-:W-:Y:S01]  /*5350*/  @P0 ELECT P2, URZ, PT ;  /* 0x00000000003f082f */ /* 0x000fe20003840000 */
[----:B------:R4:W-:-:S12]  /*5360*/  UBLKRED.G.S.ADD.F32.RN [UR4], [UR6], UR7, desc[UR8] ;  /* 0x00000804060073bb */ /* 0x0009d800080a1407 */
[----:B------:R-:W-:Y:S02]  /*5370*/  @P2 PLOP3.LUT P0, PT, P2, PT, PT, 0x8, 0x0 ;  /* 0x000000000000281c */ /* 0x000fe4000170e170 */
[----:B------:R-:W-:-:S11]  /*5380*/  PLOP3.LUT P2, PT, PT, PT, PT, 0x8, 0x0 ;  /* 0x000000000000781c */ /* 0x000fd60003f4e170 */
[----:B----4-:R-:W-:Y:S05]  /*5390*/  @P0 BRA.U.ANY `(.L_x_4046) ;  /* 0xfffffffd00ec0947 */ /* 0x010fea000393ffff */
[----:B------:R0:W-:Y:S01]  /*53a0*/  UTMACMDFLUSH ;  /* 0x00000000000079b7 */ /* 0x0001e20000000000 */
[----:B------:R-:W-:-:S04]  /*53b0*/  DEPBAR.LE SB0, 0x0 ;  /* 0x000080000000791a */ /* 0x000fc80000000000 */
.L_x_4045:
[----:B------:R-:W-:Y:S05]  /*53c0*/  BSYNC B0 ;  /* 0x0000000000007941 */ /* 0x000fea0003800000 */
.L_x_4044:
[----:B------:R-:W-:Y:S01]  /*53d0*/  NOP ;  /* 0x0000000000007918 */ /* 0x000fe20000000000 */
[----:B------:R-:W-:Y:S05]  /*53e0*/  @P1 BRA `(.L_x_4011) ;  /* 0x0000002c00401947 */ /* 0x000fea0003800000 */
[----:B-1----:R-:W-:Y:S01]  /*53f0*/  IMAD.MOV.U32 R3, RZ, RZ, 0x1 ;  /* 0x00000001ff037424 */ /* 0x002fe200078e00ff */
        /* <DEDUP_REMOVED lines=11> */
.L_x_4009:
        /* <DEDUP_REMOVED lines=59> */
.L_x_4073:
        /* <DEDUP_REMOVED lines=17> */
.L_x_4051:
[----:B------:R-:W2:Y:S04]  /*5970*/  LDG.E.STRONG.GPU R6, desc[UR36][R2.64] ;  /* 0x0000002402067981 */ /* 0x000ea8000c1ef900 */
[----:B--2---:R-:W-:Y:S01]  /*5980*/  CCTL.IVALL ;  /* 0x00000000ff00798f */ /* 0x004fe20002000000 */
[----:B------:R-:W-:Y:S05]  /*5990*/  YIELD ;  /* 0x0000000000007946 */ /* 0x000fea0003800000 */
[----:B------:R-:W-:-:S13]  /*59a0*/  ISETP.NE.AND P3, PT, R6, UR26, PT ;  /* 0x0000001a06007c0c */ /* 0x000fda000bf65270 */
[----:B------:R-:W-:Y:S05]  /*59b0*/  @P3 BRA `(.L_x_4051) ;  /* 0xfffffffc00ec3947 */ /* 0x000fea000383ffff */
.L_x_4050:
[----:B------:R-:W-:Y:S05]  /*59c0*/  BSYNC B0 ;  /* 0x0000000000007941 */ /* 0x000fea0003800000 */
.L_x_4049:
[----:B------:R-:W-:-:S03]  /*59d0*/  UMOV UR23, 0xffffffff ;  /* 0xffffffff00177882 */ /* 0x000fc60000000000 */
[----:B------:R-:W-:Y:S05]  /*59e0*/  BRA.DIV UR23, `(.L_x_4052) ;  /* 0x0000002a17587947 */ /* 0x000fea000b800000 */
[----:B------:R-:W-:Y:S01]  /*59f0*/  NOP ;  /* 0x0000000000007918 */ /* 0x000fe20000000000 */
.L_x_4122:
        /* <DEDUP_REMOVED lines=19> */
.L_x_4054:
[----:B------:R-:W-:Y:S05]  /*5b30*/  BSYNC B0 ;  /* 0x0000000000007941 */ /* 0x000fea0003800000 */
.L_x_4053:
        /* <DEDUP_REMOVED lines=13> */
.L_x_4056:
[----:B------:R-:W-:Y:S05]  /*5c10*/  BSYNC B0 ;  /* 0x0000000000007941 */ /* 0x000fea0003800000 */
.L_x_4055:
[----:B------:R-:W-:Y:S06]  /*5c20*/  BAR.ARV 0xa, 0xa0 ;  /* 0x0282800000007b1d */ /* 0x000fec0000002000 */
[----:B------:R-:W-:Y:S04]  /*5c30*/  BSSY B0, `(.L_x_4057) ;  /* 0x0000003000007945 */ /* 0x000fe80003800000 */
[----:B------:R-:W-:Y:S05]  /*5c40*/  @!P0 BRA `(.L_x_4058) ;  /* 0x0000000000048947 */ /* 0x000fea0003800000 */
[----:B------:R-:W-:-:S04]  /*5c50*/  DEPBAR.LE SB0, 0x0 ;  /* 0x000080000000791a */ /* 0x000fc80000000000 */
.L_x_4058:
[----:B------:R-:W-:Y:S05]  /*5c60*/  BSYNC B0 ;  /* 0x0000000000007941 */ /* 0x000fea0003800000 */
.L_x_4057:
        /* <DEDUP_REMOVED lines=19> */
.L_x_4060:
[----:B------:R-:W-:Y:S05]  /*5da0*/  BSYNC B0 ;  /* 0x0000000000007941 */ /* 0x000fea0003800000 */
.L_x_4059:
        /* <DEDUP_REMOVED lines=9> */
.L_x_4063:
[----:B------:R-:W2:Y:S04]  /*5e40*/  LDG.E.STRONG.GPU R6, desc[UR36][R2.64] ;  /* 0x0000002402067981 */ /* 0x000ea8000c1ef900 */
[----:B--2---:R-:W-:Y:S01]  /*5e50*/  CCTL.IVALL ;  /* 0x00000000ff00798f */ /* 0x004fe20002000000 */
[----:B------:R-:W-:Y:S05]  /*5e60*/  YIELD ;  /* 0x0000000000007946 */ /* 0x000fea0003800000 */
[----:B------:R-:W-:-:S13]  /*5e70*/  ISETP.NE.AND P3, PT, R6, UR26, PT ;  /* 0x0000001a06007c0c */ /* 0x000fda000bf65270 */
[----:B------:R-:W-:Y:S05]  /*5e80*/  @P3 BRA `(.L_x_4063) ;  /* 0xfffffffc00ec3947 */ /* 0x000fea000383ffff */
.L_x_4062:
[----:B------:R-:W-:Y:S05]  /*5e90*/  BSYNC B0 ;  /* 0x0000000000007941 */ /* 0x000fea0003800000 */
.L_x_4061:
[----:B------:R-:W-:-:S03]  /*5ea0*/  UMOV UR8, 0xffffffff ;  /* 0xffffffff00087882 */ /* 0x000fc60000000000 */
[----:B------:R-:W-:Y:S05]  /*5eb0*/  BRA.DIV UR8, `(.L_x_4064) ;  /* 0x0000002608407947 */ /* 0x000fea000b800000 */
[----:B------:R-:W-:Y:S01]  /*5ec0*/  NOP ;  /* 0x0000000000007918 */ /* 0x000fe20000000000 */
.L_x_4125:
        /* <DEDUP_REMOVED lines=13> */
.L_x_4066:
[----:B------:R-:W-:Y:S05]  /*5fa0*/  BSYNC B0 ;  /* 0x0000000000007941 */ /* 0x000fea0003800000 */
.L_x_4065:
        /* <DEDUP_REMOVED lines=13> */
.L_x_4068:
[----:B------:R-:W-:Y:S05]  /*6080*/  BSYNC B0 ;  /* 0x0000000000007941 */ /* 0x000fea0003800000 */
.L_x_4067:
[----:B------:R-:W-:Y:S06]  /*6090*/  BAR.ARV 0xa, 0xa0 ;  /* 0x0282800000007b1d */ /* 0x000fec0000002000 */
[----:B------:R-:W-:Y:S04]  /*60a0*/  BSSY B0, `(.L_x_4069) ;  /* 0x0000003000007945 */ /* 0x000fe80003800000 */
[----:B------:R-:W-:Y:S05]  /*60b0*/  @!P0 BRA `(.L_x_4070) ;  /* 0x0000000000048947 */ /* 0x000fea0003800000 */
[----:B------:R-:W-:-:S04]  /*60c0*/  DEPBAR.LE SB0, 0x0 ;  /* 0x000080000000791a */ /* 0x000fc80000000000 */
.L_x_4070:
[----:B------:R-:W-:Y:S05]  /*60d0*/  BSYNC B0 ;  /* 0x0000000000007941 */ /* 0x000fea0003800000 */
.L_x_4069:
        /* <DEDUP_REMOVED lines=19> */
.L_x_4072:
[----:B------:R-:W-:Y:S05]  /*6210*/  BSYNC B0 ;  /* 0x0000000000007941 */ /* 0x000fea0003800000 */
.L_x_4071:
[----:B------:R-:W-:Y:S02]  /*6220*/  UIADD3 UR4, UR4, 0x2, URZ ;  /* 0x0000000204047890 */ /* 0x000fe4000fffe03f */
[----:B------:R-:W-:Y:S01]  /*6230*/  UIADD3 UR5, UR5, 0x1, URZ ;  /* 0x0000000105057890 */ /* 0x000fe2000fffe03f */
[----:B------:R-:W-:Y:S11]  /*6240*/  @P2 BRA `(.L_x_4073) ;  /* 0xfffffff400842947 */ /* 0x000ff6000383ffff */
.L_x_4048:
        /* <DEDUP_REMOVED lines=13> */
.L_x_4076:
[----:B------:R-:W2:Y:S04]  /*6320*/  LDG.E.STRONG.GPU R0, desc[UR36][R2.64] ;  /* 0x0000002402007981 */ /* 0x000ea8000c1ef900 */
[----:B--2---:R-:W-:Y:S01]  /*6330*/  CCTL.IVALL ;  /* 0x00000000ff00798f */ /* 0x004fe20002000000 */
[----:B------:R-:W-:Y:S05]  /*6340*/  YIELD ;  /* 0x0000000000007946 */ /* 0x000fea0003800000 */
[----:B------:R-:W-:-:S13]  /*6350*/  ISETP.NE.AND P2, PT, R0, UR26, PT ;  /* 0x0000001a00007c0c */ /* 0x000fda000bf45270 */
[----:B------:R-:W-:Y:S05]  /*6360*/  @P2 BRA `(.L_x_4076) ;  /* 0xfffffffc00ec2947 */ /* 0x000fea000383ffff */
.L_x_4075:
[----:B------:R-:W-:Y:S05]  /*6370*/  BSYNC B0 ;  /* 0x0000000000007941 */ /* 0x000fea0003800000 */
.L_x_4074:
[----:B------:R-:W-:-:S03]  /*6380*/  UMOV UR5, 0xffffffff ;  /* 0xffffffff00057882 */ /* 0x000fc60000000000 */
[----:B------:R-:W-:Y:S05]  /*6390*/  BRA.DIV UR5, `(.L_x_4077) ;  /* 0x0000002205247947 */ /* 0x000fea000b800000 */
[----:B------:R-:W-:Y:S01]  /*63a0*/  NOP ;  /* 0x0000000000007918 */ /* 0x000fe20000000000 */
.L_x_4128:
        /* <DEDUP_REMOVED lines=22> */
.L_x_4079:
[----:B------:R-:W-:Y:S05]  /*6510*/  BSYNC B0 ;  /* 0x0000000000007941 */ /* 0x000fea0003800000 */
.L_x_4078:
        /* <DEDUP_REMOVED lines=20> */
.L_x_4081:
[----:B------:R-:W-:Y:S05]  /*6660*/  BSYNC B0 ;  /* 0x0000000000007941 */ /* 0x000fea0003800000 */
.L_x_4080:
[----:B------:R-:W-:Y:S06]  /*6670*/  BAR.ARV 0xa, 0xa0 ;  /* 0x0282800000007b1d */ /* 0x000fec0000002000 */
[----:B------:R-:W-:Y:S04]  /*6680*/  BSSY B0, `(.L_x_4082) ;  /* 0x0000003000007945 */ /* 0x000fe80003800000 */
[----:B------:R-:W-:Y:S05]  /*6690*/  @!P0 BRA `(.L_x_4083) ;  /* 0x0000000000048947 */ /* 0x000fea0003800000 */
[----:B------:R-:W-:-:S04]  /*66a0*/  DEPBAR.LE SB0, 0x0 ;  /* 0x000080000000791a */ /* 0x000fc80000000000 */
.L_x_4083:
[----:B------:R-:W-:Y:S05]  /*66b0*/  BSYNC B0 ;  /* 0x0000000000007941 */ /* 0x000fea0003800000 */
.L_x_4082:
        /* <DEDUP_REMOVED lines=19> */
.L_x_4047:
        /* <DEDUP_REMOVED lines=55> */
.L_x_4129:
        /* <DEDUP_REMOVED lines=10> */
.L_x_4087:
        /* <DEDUP_REMOVED lines=64> */
.L_x_4098:
[----:B------:R-:W-:-:S04]  /*7000*/  SHF.L.U32 R21, R9, 0x1f, RZ ;  /* 0x0000001f09157819 */ /* 0x000fc800000006ff */
[----:B-1----:R-:W1:Y:S02]  /*7010*/  SYNCS.PHASECHK.TRANS64.TRYWAIT P1, [R11+URZ+0x30c40], R21 ;  /* 0x030c40150b0075a7 */ /* 0x002e64000802017f */
[----:B-12---:R-:W-:Y:S05]  /*7020*/  @!P1 BRA `(.L_x_4090) ;  /* 0x0000001400309947 */ /* 0x006fea0003800000 */
.L_x_4130:
[----:B------:R-:W-:Y:S05]  /*7030*/  @P0 BRA `(.L_x_4091) ;  /* 0x0000000000140947 */ /* 0x000fea0003800000 */
[----:B------:R-:W-:Y:S01]  /*7040*/  ISETP.NE.AND P1, PT, R14, RZ, PT ;  /* 0x000000ff0e00720c */ /* 0x000fe20003f25270 */
[----:B------:R-:W-:-:S04]  /*7050*/  IMAD.MOV.U32 R0, RZ, RZ, 0x4200 ;  /* 0x00004200ff007424 */ /* 0x000fc800078e00ff */
[----:B------:R2:W-:Y:S08]  /*7060*/  SYNCS.ARRIVE.TRANS64 RZ, [R11+URZ+0x30c30], R0 ;  /* 0x030c30000bff79a7 */ /* 0x0005f0000800003f */
[----:B------:R-:W-:Y:S05]  /*7070*/  @!P1 BRA `(.L_x_4091) ;  /* 0x0000000000049947 */ /* 0x000fea0003800000 */
[----:B------:R-:W-:Y:S01]  /*7080*/  BPT.TRAP 0x1 ;  /* 0x000000040000795c */ /* 0x000fe20000300000 */
.L_x_4091:
        /* <DEDUP_REMOVED lines=29> */
.L_x_4131:
[----:B------:R-:W-:Y:S05]  /*7260*/  @P0 BRA `(.L_x_4093) ;  /* 0x0000000000140947 */ /* 0x000fea0003800000 */
[----:B------:R-:W-:Y:S01]  /*7270*/  ISETP.NE.AND P1, PT, R14, RZ, PT ;  /* 0x000000ff0e00720c */ /* 0x000fe20003f25270 */
[----:B------:R-:W-:-:S04]  /*7280*/  IMAD.MOV.U32 R2, RZ, RZ, 0x4200 ;  /* 0x00004200ff027424 */ /* 0x000fc800078e00ff */
[----:B------:R3:W-:Y:S08]  /*7290*/  SYNCS.ARRIVE.TRANS64 RZ, [R11+URZ+0x30c18], R2 ;  /* 0x030c18020bff79a7 */ /* 0x0007f0000800003f */
[----:B------:R-:W-:Y:S05]  /*72a0*/  @!P1 BRA `(.L_x_4093) ;  /* 0x0000000000049947 */ /* 0x000fea0003800000 */
[----:B------:R-:W-:Y:S01]  /*72b0*/  BPT.TRAP 0x1 ;  /* 0x000000040000795c */ /* 0x000fe20000300000 */
.L_x_4093:
        /* <DEDUP_REMOVED lines=20> */
.L_x_4132:
        /* <DEDUP_REMOVED lines=9> */
.L_x_4095:
        /* <DEDUP_REMOVED lines=24> */
.L_x_4134:
[----:B------:R-:W-:Y:S05]  /*7610*/  @P0 BRA `(.L_x_4097) ;  /* 0x0000000000140947 */ /* 0x000fea0003800000 */
[----:B------:R-:W-:Y:S01]  /*7620*/  ISETP.NE.AND P1, PT, R14, RZ, PT ;  /* 0x000000ff0e00720c */ /* 0x000fe20003f25270 */
[----:B-1----:R-:W-:-:S04]  /*7630*/  IMAD.MOV.U32 R4, RZ, RZ, 0x4200 ;  /* 0x00004200ff047424 */ /* 0x002fc800078e00ff */
[----:B------:R2:W-:Y:S08]  /*7640*/  SYNCS.ARRIVE.TRANS64 RZ, [R11+URZ+0x30c10], R4 ;  /* 0x030c10040bff79a7 */ /* 0x0005f0000800003f */
[----:B------:R-:W-:Y:S05]  /*7650*/  @!P1 BRA `(.L_x_4097) ;  /* 0x0000000000049947 */ /* 0x000fea0003800000 */
[----:B------:R-:W-:Y:S01]  /*7660*/  BPT.TRAP 0x1 ;  /* 0x000000040000795c */ /* 0x000fe20000300000 */
.L_x_4097:
        /* <DEDUP_REMOVED lines=22> */
.L_x_4089:
[----:B------:R-:W-:-:S13]  /*77d0*/  ISETP.NE.AND P1, PT, R19, RZ, PT ;  /* 0x000000ff1300720c */ /* 0x000fda0003f25270 */
[----:B------:R-:W-:Y:S05]  /*77e0*/  @!P1 BRA `(.L_x_4088) ;  /* 0x0000000000f09947 */ /* 0x000fea0003800000 */
[----:B------:R-:W-:-:S04]  /*77f0*/  SHF.L.U32 R12, R9, 0x1f, RZ ;  /* 0x0000001f090c7819 */ /* 0x000fc800000006ff */
[----:B------:R-:W3:Y:S02]  /*7800*/  SYNCS.PHASECHK.TRANS64.TRYWAIT P1, [R11+URZ+0x30c40], R12 ;  /* 0x030c400c0b0075a7 */ /* 0x000ee4000802017f */
[----:B---3--:R-:W-:Y:S05]  /*7810*/  @!P1 BRA `(.L_x_4099) ;  /* 0x0000000c00889947 */ /* 0x008fea0003800000 */
.L_x_4135:
[----:B------:R-:W-:Y:S05]  /*7820*/  @P0 BRA `(.L_x_4100) ;  /* 0x0000000000140947 */ /* 0x000fea0003800000 */
[----:B------:R-:W-:Y:S01]  /*7830*/  ISETP.NE.AND P1, PT, R14, RZ, PT ;  /* 0x000000ff0e00720c */ /* 0x000fe20003f25270 */
[----:B-12---:R-:W-:-:S04]  /*7840*/  IMAD.MOV.U32 R4, RZ, RZ, 0x4200 ;  /* 0x00004200ff047424 */ /* 0x006fc800078e00ff */
[----:B------:R4:W-:Y:S08]  /*7850*/  SYNCS.ARRIVE.TRANS64 RZ, [R11+URZ+0x30c30], R4 ;  /* 0x030c30040bff79a7 */ /* 0x0009f0000800003f */
[----:B------:R-:W-:Y:S05]  /*7860*/  @!P1 BRA `(.L_x_4100) ;  /* 0x0000000000049947 */ /* 0x000fea0003800000 */
[----:B------:R-:W-:Y:S01]  /*7870*/  BPT.TRAP 0x1 ;  /* 0x000000040000795c */ /* 0x000fe20000300000 */
.L_x_4100:
        /* <DEDUP_REMOVED lines=26> */
.L_x_4136:
[----:B------:R-:W-:Y:S05]  /*7a20*/  @P0 BRA `(.L_x_4102) ;  /* 0x0000000000140947 */ /* 0x000fea0003800000 */
[----:B------:R-:W-:Y:S01]  /*7a30*/  ISETP.NE.AND P0, PT, R14, RZ, PT ;  /* 0x000000ff0e00720c */ /* 0x000fe20003f05270 */
[----:B------:R-:W-:-:S04]  /*7a40*/  IMAD.MOV.U32 R4, RZ, RZ, 0x4200 ;  /* 0x00004200ff047424 */ /* 0x000fc800078e00ff */
[----:B------:R2:W-:Y:S08]  /*7a50*/  SYNCS.ARRIVE.TRANS64 RZ, [R11+URZ+0x30c18], R4 ;  /* 0x030c18040bff79a7 */ /* 0x0005f0000800003f */
[----:B------:R-:W-:Y:S05]  /*7a60*/  @!P0 BRA `(.L_x_4102) ;  /* 0x0000000000048947 */ /* 0x000fea0003800000 */
[----:B------:R-:W-:Y:S01]  /*7a70*/  BPT.TRAP 0x1 ;  /* 0x000000040000795c */ /* 0x000fe20000300000 */
.L_x_4102:
        /* <DEDUP_REMOVED lines=19> */
.L_x_4088:
[----:B------:R-:W4:Y:S01]  /*7bb0*/  S2R R2, SR_TID.X ;  /* 0x0000000000027919 */ /* 0x000f220000002100 */
[----:B------:R-:W-:Y:S01]  /*7bc0*/  IMAD R13, R20, 0x8, R11 ;  /* 0x00000008140d7824 */ /* 0x000fe200078e020b */
[----:B----4-:R-:W-:Y:S02]  /*7bd0*/  LOP3.LUT R3, R2, 0x7f, RZ, 0xc0, !PT ;  /* 0x0000007f02037812 */ /* 0x010fe400078ec0ff */
[----:B------:R-:W-:Y:S02]  /*7be0*/  SHF.L.U32 R2, R9, 0x1f, RZ ;  /* 0x0000001f09027819 */ /* 0x000fe400000006ff */
[----:B------:R-:W-:Y:S02]  /*7bf0*/  ISETP.NE.AND P1, PT, R3, RZ, PT ;  /* 0x000000ff0300720c */ /* 0x000fe40003f25270 */
[----:B------:R-:W4:Y:S02]  /*7c00*/  SYNCS.PHASECHK.TRANS64.TRYWAIT P0, [R13+URZ+0x30c40], R2 ;  /* 0x030c40020d0075a7 */ /* 0x000f24000800017f */
[----:B----4-:R-:W-:Y:S09]  /*7c10*/  @!P0 BRA `(.L_x_4103) ;  /* 0x0000000800b08947 */ /* 0x010ff20003800000 */
.L_x_4137:
[----:B------:R-:W-:Y:S05]  /*7c20*/  @P1 BRA `(.L_x_4104) ;  /* 0x0000000000181947 */ /* 0x000fea0003800000 */
[----:B------:R-:W5:Y:S01]  /*7c30*/  S2R R3, SR_TID.X ;  /* 0x0000000000037919 */ /* 0x000f620000002100 */
[----:B----4-:R-:W-:-:S04]  /*7c40*/  IMAD.MOV.U32 R2, RZ, RZ, 0x4200 ;  /* 0x00004200ff027424 */ /* 0x010fc800078e00ff */
[----:B------:R4:W-:Y:S01]  /*7c50*/  SYNCS.ARRIVE.TRANS64 RZ, [R13+URZ+0x30c30], R2 ;  /* 0x030c30020dff79a7 */ /* 0x0009e2000800003f */
[----:B-----5:R-:W-:-:S13]  /*7c60*/  LOP3.LUT P0, RZ, R3, 0x1f, RZ, 0xc0, !PT ;  /* 0x0000001f03ff7812 */ /* 0x020fda000780c0ff */
[----:B----4-:R-:W-:Y:S05]  /*7c70*/  @!P0 BRA `(.L_x_4104) ;  /* 0x0000000000048947 */ /* 0x010fea0003800000 */
[----:B--2---:R-:W-:Y:S01]  /*7c80*/  BPT.TRAP 0x1 ;  /* 0x000000040000795c */ /* 0x004fe20000300000 */
.L_x_4104:
        /* <DEDUP_REMOVED lines=33> */
.L_x_4085:
[----:B------:R-:W-:Y:S05]  /*7ea0*/  BSYNC B0 ;  /* 0x0000000000007941 */ /* 0x000fea0003800000 */
.L_x_4084:
[----:B------:R-:W-:-:S03]  /*7eb0*/  UMOV UR6, 0xffffffff ;  /* 0xffffffff00067882 */ /* 0x000fc60000000000 */
[----:B------:R-:W-:Y:S05]  /*7ec0*/  BRA.DIV UR6, `(.L_x_4105) ;  /* 0x0000000a06187947 */ /* 0x000fea000b800000 */
[----:B------:R-:W-:-:S13]  /*7ed0*/  ELECT P0, URZ, PT ;  /* 0x00000000003f782f */ /* 0x000fda0003800000 */
.L_x_4140:
[----:B------:R-:W-:Y:S05]  /*7ee0*/  @!P0 BRA `(.L_x_4011) ;  /* 0x0000000000808947 */ /* 0x000fea0003800000 */
[----:B------:R-:W-:-:S04]  /*7ef0*/  LOP3.LUT R16, R16, 0x2, RZ, 0xfc, !PT ;  /* 0x0000000210107812 */ /* 0x000fc800078efcff */
[----:B------:R-:W-:-:S13]  /*7f00*/  ISETP.NE.AND P0, PT, R16, 0x3, PT ;  /* 0x000000031000780c */ /* 0x000fda0003f05270 */
[----:B------:R-:W-:Y:S05]  /*7f10*/  @!P0 BRA `(.L_x_4106) ;  /* 0x0000000000048947 */ /* 0x000fea0003800000 */
[----:B------:R-:W-:Y:S01]  /*7f20*/  BPT.TRAP 0x1 ;  /* 0x000000040000795c */ /* 0x000fe20000300000 */
.L_x_4106:
        /* <DEDUP_REMOVED lines=15> */
.L_x_4141:
[----:B------:R-:W2:Y:S02]  /*8020*/  SYNCS.PHASECHK.TRANS64.TRYWAIT P1, [R3+URZ], R2 ;  /* 0x00000002030075a7 */ /* 0x000ea4000802017f */
[----:B--2---:R-:W-:Y:S05]  /*8030*/  @!P1 BRA `(.L_x_4108) ;  /* 0x0000000400f49947 */ /* 0x004fea0003800000 */
.L_x_4142:
[----:B------:R-:W-:Y:S05]  /*8040*/  @!P0 BRA `(.L_x_4109) ;  /* 0x0000000000048947 */ /* 0x000fea0003800000 */
[----:B------:R-:W-:Y:S01]  /*8050*/  BPT.TRAP 0x1 ;  /* 0x000000040000795c */ /* 0x000fe20000300000 */
.L_x_4109:
[----:B--2---:R-:W-:-:S04]  /*8060*/  VIADD R3, R7, 0x30c40 ;  /* 0x00030c4007037836 */ /* 0x004fc80000000000 */
[----:B------:R-:W-:-:S04]  /*8070*/  IMAD R0, R0, 0x8, R3 ;  /* 0x0000000800007824 */ /* 0x000fc800078e0203 */
[----:B------:R-:W2:Y:S02]  /*8080*/  SYNCS.PHASECHK.TRANS64.TRYWAIT P0, [R0+URZ], R5 ;  /* 0x00000005000075a7 */ /* 0x000ea4000800017f */
[----:B--2---:R-:W-:Y:S05]  /*8090*/  @!P0 BRA `(.L_x_4110) ;  /* 0x0000000400f08947 */ /* 0x004fea0003800000 */
.L_x_4143:
[----:B------:R-:W-:-:S07]  /*80a0*/  IMAD R3, R4, 0x8, R3 ;  /* 0x0000000804037824 */ /* 0x000fce00078e0203 */
.L_x_4111:
[----:B---3--:R3:W4:Y:S02]  /*80b0*/  SYNCS.PHASECHK.TRANS64.TRYWAIT P0, [R3+URZ], R2 ;  /* 0x00000002030075a7 */ /* 0x008724000800017f */
[----:B----4-:R-:W-:Y:S05]  /*80c0*/  @!P0 NANOSLEEP.SYNCS 0x989680 ;  /* 0x009896800000895d */ /* 0x010fea0003900000 */
[----:B------:R-:W4:Y:S02]  /*80d0*/  @!P0 SYNCS.PHASECHK.TRANS64 P0, [R3+URZ], R2 ;  /* 0x00000002030085a7 */ /* 0x000f24000800007f */
[----:B----4-:R-:W-:Y:S05]  /*80e0*/  @!P0 BRA `(.L_x_4111) ;  /* 0xfffffffc00f08947 */ /* 0x010fea000383ffff */
.L_x_4011:
[----:B------:R-:W-:Y:S05]  /*80f0*/  BSYNC B6 ;  /* 0x0000000000067941 */ /* 0x000fea0003800000 */
.L_x_4008:
[----:B------:R-:W-:Y:S05]  /*8100*/  EXIT ;  /* 0x000000000000794d */ /* 0x000fea0003800000 */
.L_x_4016:
[----:B------:R-:W-:Y:S02]  /*8110*/  IMAD.MOV.U32 R12, RZ, RZ, RZ ;  /* 0x000000ffff0c7224 */ /* 0x000fe400078e00ff */
[----:B------:R-:W-:Y:S02]  /*8120*/  IMAD.MOV.U32 R11, RZ, RZ, 0x1f ;  /* 0x0000001fff0b7424 */ /* 0x000fe400078e00ff */
[----:B------:R-:W-:-:S07]  /*8130*/  IMAD.MOV.U32 R15, RZ, RZ, -0x1 ;  /* 0xffffffffff0f7424 */ /* 0x000fce00078e00ff */
[----:B------:R-:W-:Y:S05]  /*8140*/  WARPSYNC.COLLECTIVE R15, `(.L_x_4112) ;  /* 0x000000000f087348 */ /* 0x000fea0003c00000 */
[----:B------:R1:W2:Y:S02]  /*8150*/  SHFL.IDX P6, R14, R13, R12, R11 ;  /* 0x0000000c0d0e7389 */ /* 0x0002a400000c000b */
[----:B-12---:R-:W-:Y:S01]  /*8160*/  ENDCOLLECTIVE ;  /* 0x000000000000791b */ /* 0x006fe20003800000 */
.L_x_4112:
[----:B------:R-:W-:Y:S05]  /*8170*/  BRA `(.L_x_4113) ;  /* 0xffffff8800747947 */ /* 0x000fea000383ffff */
.L_x_4018:
[----:B--2---:R2:W3:Y:S02]  /*8180*/  SYNCS.PHASECHK.TRANS64.TRYWAIT P0, [R2+URZ+0x30c00], R7 ;  /* 0x030c0007020075a7 */ /* 0x0044e4000800017f */
[----:B---3--:R-:W-:Y:S05]  /*8190*/  @!P0 NANOSLEEP.SYNCS 0x989680 ;  /* 0x009896800000895d */ /* 0x008fea0003900000 */
[----:B------:R-:W3:Y:S02]  /*81a0*/  @!P0 SYNCS.PHASECHK.TRANS64 P0, [R2+URZ+0x30c00], R7 ;  /* 0x030c0007020085a7 */ /* 0x000ee4000800007f */
[----:B---3--:R-:W-:Y:S05]  /*81b0*/  @!P0 BRA `(.L_x_4018) ;  /* 0xfffffffc00f08947 */ /* 0x008fea000383ffff */
[----:B------:R-:W-:Y:S05]  /*81c0*/  BRA `(.L_x_4017) ;  /* 0xffffff8800847947 */ /* 0x000fea000383ffff */
.L_x_4023:
[----:B--2---:R2:W3:Y:S02]  /*81d0*/  SYNCS.PHASECHK.TRANS64.TRYWAIT P1, [R9+URZ+0x30c10], R12 ;  /* 0x030c100c090075a7 */ /* 0x0044e4000802017f */
[----:B---3--:R-:W-:Y:S05]  /*81e0*/  @!P1 NANOSLEEP.SYNCS 0x989680 ;  /* 0x009896800000995d */ /* 0x008fea0003900000 */
[----:B------:R-:W3:Y:S02]  /*81f0*/  @!P1 SYNCS.PHASECHK.TRANS64 P1, [R9+URZ+0x30c10], R12 ;  /* 0x030c100c090095a7 */ /* 0x000ee4000802007f */
[----:B---3--:R-:W-:Y:S05]  /*8200*/  @!P1 BRA `(.L_x_4023) ;  /* 0xfffffffc00f09947 */ /* 0x008fea000383ffff */
[----:B------:R-:W-:Y:S05]  /*8210*/  BRA `(.L_x_4022) ;  /* 0xffffff94003c7947 */ /* 0x000fea000383ffff */
.L_x_4027:
[----:B------:R1:W1:Y:S02]  /*8220*/  SYNCS.PHASECHK.TRANS64.TRYWAIT P1, [R9+URZ+0x30c30], R12 ;  /* 0x030c300c090075a7 */ /* 0x000264000802017f */
[----:B-1----:R-:W-:Y:S05]  /*8230*/  @!P1 NANOSLEEP.SYNCS 0x989680 ;  /* 0x009896800000995d */ /* 0x002fea0003900000 */
[----:B------:R-:W1:Y:S02]  /*8240*/  @!P1 SYNCS.PHASECHK.TRANS64 P1, [R9+URZ+0x30c30], R12 ;  /* 0x030c300c090095a7 */ /* 0x000e64000802007f */
[----:B-1----:R-:W-:Y:S05]  /*8250*/  @!P1 BRA `(.L_x_4027) ;  /* 0xfffffffc00f09947 */ /* 0x002fea000383ffff */
[----:B------:R-:W-:Y:S05]  /*8260*/  BRA `(.L_x_4026) ;  /* 0xffffff98004c7947 */ /* 0x000fea000383ffff */
.L_x_4034:
[----:B------:R-:W-:Y:S01]  /*8270*/  BSSY B0, `(.L_x_4114) ;  /* 0x0000005000007945 */ /* 0x000fe20003800000 */
[----:B------:R-:W-:-:S07]  /*8280*/  IMAD.MOV.U32 R15, RZ, RZ, -0x1 ;  /* 0xffffffffff0f7424 */ /* 0x000fce00078e00ff */
[----:B---3--:R-:W-:Y:S05]  /*8290*/  WARPSYNC.COLLECTIVE R15, `(.L_x_4115) ;  /* 0x000000000f087348 */ /* 0x008fea0003c00000 */
[----:B------:R-:W-:Y:S01]  /*82a0*/  NOP ;  /* 0x0000000000007918 */ /* 0x000fe20000000000 */
[----:B---3--:R-:W-:Y:S01]  /*82b0*/  ENDCOLLECTIVE ;  /* 0x000000000000791b */ /* 0x008fe20003800000 */
.L_x_4115:
[----:B------:R-:W-:Y:S05]  /*82c0*/  BSYNC B0 ;  /* 0x0000000000007941 */ /* 0x000fea0003800000 */
.L_x_4114:
[----:B------:R-:W-:Y:S05]  /*82d0*/  BRA `(.L_x_4116) ;  /* 0xffffffc800dc7947 */ /* 0x000fea000383ffff */
.L_x_4043:
[----:B------:R-:W-:Y:S01]  /*82e0*/  BSSY B0, `(.L_x_4117) ;  /* 0x0000005000007945 */ /* 0x000fe20003800000 */
[----:B------:R-:W-:-:S07]  /*82f0*/  IMAD.MOV.U32 R15, RZ, RZ, -0x1 ;  /* 0xffffffffff0f7424 */ /* 0x000fce00078e00ff */
[----:B-123--:R-:W-:Y:S05]  /*8300*/  WARPSYNC.COLLECTIVE R15, `(.L_x_4118) ;  /* 0x000000000f087348 */ /* 0x00efea0003c00000 */
[----:B------:R-:W-:Y:S01]  /*8310*/  NOP ;  /* 0x0000000000007918 */ /* 0x000fe20000000000 */
[----:B-123--:R-:W-:Y:S01]  /*8320*/  ENDCOLLECTIVE ;  /* 0x000000000000791b */ /* 0x00efe20003800000 */
.L_x_4118:
[----:B------:R-:W-:Y:S05]  /*8330*/  BSYNC B0 ;  /* 0x0000000000007941 */ /* 0x000fea0003800000 */
.L_x_4117:
[----:B------:R-:W-:Y:S05]  /*8340*/  BRA `(.L_x_4119) ;  /* 0xffffffcc00bc7947 */ /* 0x000fea000383ffff */
.L_x_4052:
[----:B------:R-:W-:Y:S01]  /*8350*/  BSSY B0, `(.L_x_4120) ;  /* 0x0000005000007945 */ /* 0x000fe20003800000 */
[----:B------:R-:W-:-:S07]  /*8360*/  IMAD.MOV.U32 R15, RZ, RZ, -0x1 ;  /* 0xffffffffff0f7424 */ /* 0x000fce00078e00ff */
[----:B------:R-:W-:Y:S05]  /*8370*/  WARPSYNC.COLLECTIVE R15, `(.L_x_4121) ;  /* 0x000000000f087348 */ /* 0x000fea0003c00000 */
[----:B------:R-:W-:Y:S01]  /*8380*/  NOP ;  /* 0x0000000000007918 */ /* 0x000fe20000000000 */
[----:B------:R-:W-:Y:S01]  /*8390*/  ENDCOLLECTIVE ;  /* 0x000000000000791b */ /* 0x000fe20003800000 */
.L_x_4121:
[----:B------:R-:W-:Y:S05]  /*83a0*/  BSYNC B0 ;  /* 0x0000000000007941 */ /* 0x000fea0003800000 */
.L_x_4120:
[----:B------:R-:W-:Y:S05]  /*83b0*/  BRA `(.L_x_4122) ;  /* 0xffffffd400907947 */ /* 0x000fea000383ffff */
.L_x_4064:
[----:B------:R-:W-:Y:S01]  /*83c0*/  BSSY B0, `(.L_x_4123) ;  /* 0x0000005000007945 */ /* 0x000fe20003800000 */
[----:B------:R-:W-:-:S07]  /*83d0*/  IMAD.MOV.U32 R15, RZ, RZ, -0x1 ;  /* 0xffffffffff0f7424 */ /* 0x000fce00078e00ff */
[----:B------:R-:W-:Y:S05]  /*83e0*/  WARPSYNC.COLLECTIVE R15, `(.L_x_4124) ;  /* 0x000000000f087348 */ /* 0x000fea0003c00000 */
[----:B------:R-:W-:Y:S01]  /*83f0*/  NOP ;  /* 0x0000000000007918 */ /* 0x000fe20000000000 */
[----:B------:R-:W-:Y:S01]  /*8400*/  ENDCOLLECTIVE ;  /* 0x000000000000791b */ /* 0x000fe20003800000 */
.L_x_4124:
[----:B------:R-:W-:Y:S05]  /*8410*/  BSYNC B0 ;  /* 0x0000000000007941 */ /* 0x000fea0003800000 */
.L_x_4123:
[----:B------:R-:W-:Y:S05]  /*8420*/  BRA `(.L_x_4125) ;  /* 0xffffffd800a87947 */ /* 0x000fea000383ffff */
.L_x_4077:
[----:B------:R-:W-:Y:S01]  /*8430*/  BSSY B0, `(.L_x_4126) ;  /* 0x0000005000007945 */ /* 0x000fe20003800000 */
[----:B------:R-:W-:-:S07]  /*8440*/  IMAD.MOV.U32 R15, RZ, RZ, -0x1 ;  /* 0xffffffffff0f7424 */ /* 0x000fce00078e00ff */
[----:B------:R-:W-:Y:S05]  /*8450*/  WARPSYNC.COLLECTIVE R15, `(.L_x_4127) ;  /* 0x000000000f087348 */ /* 0x000fea0003c00000 */
[----:B------:R-:W-:Y:S01]  /*8460*/  NOP ;  /* 0x0000000000007918 */ /* 0x000fe20000000000 */
[----:B------:R-:W-:Y:S01]  /*8470*/  ENDCOLLECTIVE ;  /* 0x000000000000791b */ /* 0x000fe20003800000 */
.L_x_4127:
[----:B------:R-:W-:Y:S05]  /*8480*/  BSYNC B0 ;  /* 0x0000000000007941 */ /* 0x000fea0003800000 */
.L_x_4126:
[----:B------:R-:W-:Y:S05]  /*8490*/  BRA `(.L_x_4128) ;  /* 0xffffffdc00c47947 */ /* 0x000fea000383ffff */
.L_x_4086:
[----:B-1----:R1:W2:Y:S02]  /*84a0*/  SYNCS.PHASECHK.TRANS64.TRYWAIT P1, [R11+URZ+0x30c20], R0 ;  /* 0x030c20000b0075a7 */ /* 0x0022a4000802017f */
[----:B--2---:R-:W-:Y:S05]  /*84b0*/  @!P1 NANOSLEEP.SYNCS 0x989680 ;  /* 0x009896800000995d */ /* 0x004fea0003900000 */
[----:B------:R-:W2:Y:S02]  /*84c0*/  @!P1 SYNCS.PHASECHK.TRANS64 P1, [R11+URZ+0x30c20], R0 ;  /* 0x030c20000b0095a7 */ /* 0x000ea4000802007f */
[----:B--2---:R-:W-:Y:S05]  /*84d0*/  @!P1 BRA `(.L_x_4086) ;  /* 0xfffffffc00f09947 */ /* 0x004fea000383ffff */
[----:B------:R-:W-:Y:S05]  /*84e0*/  BRA `(.L_x_4129) ;  /* 0xffffffe4009c7947 */ /* 0x000fea000383ffff */
.L_x_4090:
[----:B-1----:R1:W2:Y:S02]  /*84f0*/  SYNCS.PHASECHK.TRANS64.TRYWAIT P1, [R11+URZ+0x30c40], R21 ;  /* 0x030c40150b0075a7 */ /* 0x0022a4000802017f */
[----:B--2---:R-:W-:Y:S05]  /*8500*/  @!P1 NANOSLEEP.SYNCS 0x989680 ;  /* 0x009896800000995d */ /* 0x004fea0003900000 */
[----:B------:R-:W2:Y:S02]  /*8510*/  @!P1 SYNCS.PHASECHK.TRANS64 P1, [R11+URZ+0x30c40], R21 ;  /* 0x030c40150b0095a7 */ /* 0x000ea4000802007f */
[----:B--2---:R-:W-:Y:S05]  /*8520*/  @!P1 BRA `(.L_x_4090) ;  /* 0xfffffffc00f09947 */ /* 0x004fea000383ffff */
[----:B------:R-:W-:Y:S05]  /*8530*/  BRA `(.L_x_4130) ;  /* 0xffffffe800bc7947 */ /* 0x000fea000383ffff */
.L_x_4092:
[----:B--2---:R2:W3:Y:S02]  /*8540*/  SYNCS.PHASECHK.TRANS64.TRYWAIT P1, [R11+URZ+0x30c28], R21 ;  /* 0x030c28150b0075a7 */ /* 0x0044e4000802017f */
[----:B---3--:R-:W-:Y:S05]  /*8550*/  @!P1 NANOSLEEP.SYNCS 0x989680 ;  /* 0x009896800000995d */ /* 0x008fea0003900000 */
[----:B------:R-:W3:Y:S02]  /*8560*/  @!P1 SYNCS.PHASECHK.TRANS64 P1, [R11+URZ+0x30c28], R21 ;  /* 0x030c28150b0095a7 */ /* 0x000ee4000802007f */
[----:B---3--:R-:W-:Y:S05]  /*8570*/  @!P1 BRA `(.L_x_4092) ;  /* 0xfffffffc00f09947 */ /* 0x008fea000383ffff */
[----:B------:R-:W-:Y:S05]  /*8580*/  BRA `(.L_x_4131) ;  /* 0xffffffec00347947 */ /* 0x000fea000383ffff */
.L_x_4094:
[----:B---3--:R3:W4:Y:S02]  /*8590*/  SYNCS.PHASECHK.TRANS64.TRYWAIT P1, [R11+URZ+0x30c48], R21 ;  /* 0x030c48150b0075a7 */ /* 0x008724000802017f */
[----:B----4-:R-:W-:Y:S05]  /*85a0*/  @!P1 NANOSLEEP.SYNCS 0x989680 ;  /* 0x009896800000995d */ /* 0x010fea0003900000 */
[----:B------:R-:W4:Y:S02]  /*85b0*/  @!P1 SYNCS.PHASECHK.TRANS64 P1, [R11+URZ+0x30c48], R21 ;  /* 0x030c48150b0095a7 */ /* 0x000f24000802007f */
[----:B----4-:R-:W-:Y:S05]  /*85c0*/  @!P1 BRA `(.L_x_4094) ;  /* 0xfffffffc00f09947 */ /* 0x010fea000383ffff */
[----:B------:R-:W-:Y:S05]  /*85d0*/  BRA `(.L_x_4132) ;  /* 0xffffffec00887947 */ /* 0x000fea000383ffff */
.L_x_4096:
[----:B------:R-:W-:-:S07]  /*85e0*/  SHF.L.U32 R4, R9, 0x1f, RZ ;  /* 0x0000001f09047819 */ /* 0x000fce00000006ff */
.L_x_4133:
[----:B-1----:R1:W2:Y:S02]  /*85f0*/  SYNCS.PHASECHK.TRANS64.TRYWAIT P1, [R11+URZ+0x30c20], R4 ;  /* 0x030c20040b0075a7 */ /* 0x0022a4000802017f */
[----:B--2---:R-:W-:Y:S05]  /*8600*/  @!P1 NANOSLEEP.SYNCS 0x989680 ;  /* 0x009896800000995d */ /* 0x004fea0003900000 */
[----:B------:R-:W2:Y:S02]  /*8610*/  @!P1 SYNCS.PHASECHK.TRANS64 P1, [R11+URZ+0x30c20], R4 ;  /* 0x030c20040b0095a7 */ /* 0x000ea4000802007f */
[----:B--2---:R-:W-:Y:S05]  /*8620*/  @!P1 BRA `(.L_x_4133) ;  /* 0xfffffffc00f09947 */ /* 0x004fea000383ffff */
[----:B------:R-:W-:Y:S05]  /*8630*/  BRA `(.L_x_4134) ;  /* 0xffffffec00f47947 */ /* 0x000fea000383ffff */
.L_x_4099:
[----:B---3--:R3:W4:Y:S02]  /*8640*/  SYNCS.PHASECHK.TRANS64.TRYWAIT P1, [R11+URZ+0x30c40], R12 ;  /* 0x030c400c0b0075a7 */ /* 0x008724000802017f */
[----:B----4-:R-:W-:Y:S05]  /*8650*/  @!P1 NANOSLEEP.SYNCS 0x989680 ;  /* 0x009896800000995d */ /* 0x010fea0003900000 */
[----:B------:R-:W4:Y:S02]  /*8660*/  @!P1 SYNCS.PHASECHK.TRANS64 P1, [R11+URZ+0x30c40], R12 ;  /* 0x030c400c0b0095a7 */ /* 0x000f24000802007f */
[----:B----4-:R-:W-:Y:S05]  /*8670*/  @!P1 BRA `(.L_x_4099) ;  /* 0xfffffffc00f09947 */ /* 0x010fea000383ffff */
[----:B------:R-:W-:Y:S05]  /*8680*/  BRA `(.L_x_4135) ;  /* 0xfffffff000647947 */ /* 0x000fea000383ffff */
.L_x_4101:
[----:B-1----:R1:W2:Y:S02]  /*8690*/  SYNCS.PHASECHK.TRANS64.TRYWAIT P1, [R11+URZ+0x30c28], R12 ;  /* 0x030c280c0b0075a7 */ /* 0x0022a4000802017f */
[----:B--2---:R-:W-:Y:S05]  /*86a0*/  @!P1 NANOSLEEP.SYNCS 0x989680 ;  /* 0x009896800000995d */ /* 0x004fea0003900000 */
[----:B------:R-:W2:Y:S02]  /*86b0*/  @!P1 SYNCS.PHASECHK.TRANS64 P1, [R11+URZ+0x30c28], R12 ;  /* 0x030c280c0b0095a7 */ /* 0x000ea4000802007f */
[----:B--2---:R-:W-:Y:S05]  /*86c0*/  @!P1 BRA `(.L_x_4101) ;  /* 0xfffffffc00f09947 */ /* 0x004fea000383ffff */
[----:B------:R-:W-:Y:S05]  /*86d0*/  BRA `(.L_x_4136) ;  /* 0xfffffff000d07947 */ /* 0x000fea000383ffff */
.L_x_4103:
[----:B----4-:R4:W1:Y:S02]  /*86e0*/  SYNCS.PHASECHK.TRANS64.TRYWAIT P0, [R13+URZ+0x30c40], R2 ;  /* 0x030c40020d0075a7 */ /* 0x010864000800017f */
[----:B-1----:R-:W-:Y:S05]  /*86f0*/  @!P0 NANOSLEEP.SYNCS 0x989680 ;  /* 0x009896800000895d */ /* 0x002fea0003900000 */
[----:B------:R-:W1:Y:S02]  /*8700*/  @!P0 SYNCS.PHASECHK.TRANS64 P0, [R13+URZ+0x30c40], R2 ;  /* 0x030c40020d0085a7 */ /* 0x000e64000800007f */
[----:B-1----:R-:W-:Y:S05]  /*8710*/  @!P0 BRA `(.L_x_4103) ;  /* 0xfffffffc00f08947 */ /* 0x002fea000383ffff */
[----:B------:R-:W-:Y:S05]  /*8720*/  BRA `(.L_x_4137) ;  /* 0xfffffff4003c7947 */ /* 0x000fea000383ffff */
.L_x_4105:
[----:B------:R-:W-:Y:S01]  /*8730*/  BSSY B0, `(.L_x_4138) ;  /* 0x0000006000007945 */ /* 0x000fe20003800000 */
[----:B------:R-:W-:-:S07]  /*8740*/  IMAD.MOV.U32 R15, RZ, RZ, -0x1 ;  /* 0xffffffffff0f7424 */ /* 0x000fce00078e00ff */
[----:B------:R-:W-:Y:S05]  /*8750*/  WARPSYNC.COLLECTIVE R15, `(.L_x_4139) ;  /* 0x000000000f0c7348 */ /* 0x000fea0003c00000 */
[----:B------:R-:W-:Y:S02]  /*8760*/  ELECT P6, UR62, PT ;  /* 0x00000000003e782f */ /* 0x000fe400038c0000 */
[----:B------:R-:W-:Y:S01]  /*8770*/  MOV R14, UR62 ;  /* 0x0000003e000e7c02 */ /* 0x000fe20008000f00 */
[----:B------:R-:W-:Y:S10]  /*8780*/  ENDCOLLECTIVE ;  /* 0x000000000000791b */ /* 0x000ff40003800000 */
.L_x_4139:
[----:B------:R-:W-:Y:S05]  /*8790*/  BSYNC B0 ;  /* 0x0000000000007941 */ /* 0x000fea0003800000 */
.L_x_4138:
[----:B------:R-:W-:Y:S01]  /*87a0*/  PLOP3.LUT P0, PT, P6, PT, PT, 0x80, 0x0 ;  /* 0x000000000000781c */ /* 0x000fe2000370f070 */
[----:B------:R-:W-:-:S12]  /*87b0*/  BRA `(.L_x_4140) ;  /* 0xfffffff400c87947 */ /* 0x000fd8000383ffff */
.L_x_4107:
[----:B-1----:R1:W2:Y:S02]  /*87c0*/  SYNCS.PHASECHK.TRANS64.TRYWAIT P1, [R6+URZ], R5 ;  /* 0x00000005060075a7 */ /* 0x0022a4000802017f */
[----:B--2---:R-:W-:Y:S05]  /*87d0*/  @!P1 NANOSLEEP.SYNCS 0x989680 ;  /* 0x009896800000995d */ /* 0x004fea0003900000 */
[----:B------:R-:W2:Y:S02]  /*87e0*/  @!P1 SYNCS.PHASECHK.TRANS64 P1, [R6+URZ], R5 ;  /* 0x00000005060095a7 */ /* 0x000ea4000802007f */
[----:B--2---:R-:W-:Y:S05]  /*87f0*/  @!P1 BRA `(.L_x_4107) ;  /* 0xfffffffc00f09947 */ /* 0x004fea000383ffff */
[----:B------:R-:W-:Y:S05]  /*8800*/  BRA `(.L_x_4141) ;  /* 0xfffffff800047947 */ /* 0x000fea000383ffff */
.L_x_4108:
[----:B--2---:R2:W3:Y:S02]  /*8810*/  SYNCS.PHASECHK.TRANS64.TRYWAIT P1, [R3+URZ], R2 ;  /* 0x00000002030075a7 */ /* 0x0044e4000802017f */
[----:B---3--:R-:W-:Y:S05]  /*8820*/  @!P1 NANOSLEEP.SYNCS 0x989680 ;  /* 0x009896800000995d */ /* 0x008fea0003900000 */
[----:B------:R-:W3:Y:S02]  /*8830*/  @!P1 SYNCS.PHASECHK.TRANS64 P1, [R3+URZ], R2 ;  /* 0x00000002030095a7 */ /* 0x000ee4000802007f */
[----:B---3--:R-:W-:Y:S05]  /*8840*/  @!P1 BRA `(.L_x_4108) ;  /* 0xfffffffc00f09947 */ /* 0x008fea000383ffff */
[----:B------:R-:W-:Y:S05]  /*8850*/  BRA `(.L_x_4142) ;  /* 0xfffffff400f87947 */ /* 0x000fea000383ffff */
.L_x_4110:
[----:B--2---:R2:W3:Y:S02]  /*8860*/  SYNCS.PHASECHK.TRANS64.TRYWAIT P0, [R0+URZ], R5 ;  /* 0x00000005000075a7 */ /* 0x0044e4000800017f */
[----:B---3--:R-:W-:Y:S05]  /*8870*/  @!P0 NANOSLEEP.SYNCS 0x989680 ;  /* 0x009896800000895d */ /* 0x008fea0003900000 */
[----:B------:R-:W3:Y:S02]  /*8880*/  @!P0 SYNCS.PHASECHK.TRANS64 P0, [R0+URZ], R5 ;  /* 0x00000005000085a7 */ /* 0x000ee4000800007f */
[----:B---3--:R-:W-:Y:S05]  /*8890*/  @!P0 BRA `(.L_x_4110) ;  /* 0xfffffffc00f08947 */ /* 0x008fea000383ffff */
[----:B------:R-:W-:Y:S05]  /*88a0*/  BRA `(.L_x_4143) ;  /* 0xfffffff400fc7947 */ /* 0x000fea000383ffff */
.L_x_4144:
        /* <DEDUP_REMOVED lines=13> */
.L_x_7404:


//--------------------- .text._ZN7cutlass13device_kernelIN5flash11enable_sm90INS1_16FlashAttnBwdSm90INS1_25CollectiveMainloopBwdSm90ILi2ELi2ELi2EN4cute5tupleIJNS5_1CILi1EEES8_S8_EEENS6_IJNS7_ILi128EEESA_NS7_ILi64EEEEEENS_10bfloat16_tEfNS_4arch4Sm90ELb0ELb0ELb0ELb1ELb0ELb1ELb0ELb0ELi2ELi1ELi2ELi2ELb0EEENS1_21CollectiveEpilogueBwdISC_SD_SF_Li256ELb1ELb0ELi1EEENS1_19SingleTileSchedulerILb1ELb0ELb0ELi128EEEEEEEEEvNT_6ParamsE --------------------------
	.section	.text._ZN7cutlass13device_kernelIN5flash11enable_sm90INS1_16FlashAttnBwdSm90INS1_25CollectiveMainloopBwdSm90ILi2ELi2ELi2EN4cute5tupleIJNS5_1CILi1EEES8_S8_EEENS6_IJNS7_ILi128EEESA_NS7_ILi64EEEEEENS_10bfloat16_tEfNS_4arch4Sm90ELb0ELb0ELb0ELb1ELb0ELb1ELb0ELb0ELi2ELi1ELi2ELi2ELb0EEENS1_21CollectiveEpilogueBwdISC_SD_SF_Li256ELb1ELb0ELi1EEENS1_19SingleTileSchedulerILb1ELb0ELb0ELi128EEEEEEEEEvNT_6ParamsE,"ax",@progbits
	.align	128
.text._ZN7cutlass13device_kernelIN5flash11enable_sm90INS1_16FlashAttnBwdSm90INS1_25CollectiveMainloopBwdSm90ILi2ELi2ELi2EN4cute5tupleIJNS5_1CILi1EEES8_S8_EEENS6_IJNS7_ILi128EEESA_NS7_ILi64EEEEEENS_10bfloat16_tEfNS_4arch4Sm90ELb0ELb0ELb0ELb1ELb0ELb1ELb0ELb0ELi2ELi1ELi2ELi2ELb0EEENS1_21CollectiveEpilogueBwdISC_SD_SF_Li256ELb1ELb0ELi1EEENS1_19SingleTileSchedulerILb1ELb0ELb0ELi128EEEEEEEEEvNT_6ParamsE:
        .type           _ZN7cutlass13device_kernelIN5flash11enable_sm90INS1_16FlashAttnBwdSm90INS1_25CollectiveMainloopBwdSm90ILi2ELi2ELi2EN4cute5tupleIJNS5_1CILi1EEES8_S8_EEENS6_IJNS7_ILi128EEESA_NS7_ILi64EEEEEENS_10bfloat16_tEfNS_4arch4Sm90ELb0ELb0ELb0ELb1ELb0ELb1ELb0ELb0ELi2ELi1ELi2ELi2ELb0EEENS1_21CollectiveEpilogueBwdISC_SD_SF_Li256ELb1ELb0ELi1EEENS1_19SingleTileSchedulerILb1ELb0ELb0ELi128EEEEEEEEEvNT_6ParamsE,@function
        .size           _ZN7cutlass13device_kernelIN5flash11enable_sm90INS1_16FlashAttnBwdSm90INS1_25CollectiveMainloopBwdSm90ILi2ELi2ELi2EN4cute5tupleIJNS5_1CILi1EEES8_S8_EEENS6_IJNS7_ILi128EEESA_NS7_ILi64EEEEEENS_10bfloat16_tEfNS_4arch4Sm90ELb0ELb0ELb0ELb1ELb0ELb1ELb0ELb0ELi2ELi1ELi2ELi2ELb0EEENS1_21CollectiveEpilogueBwdISC_SD_SF_Li256ELb1ELb0ELi1EEENS1_19SingleTileSchedulerILb1ELb0ELb0ELi128EEEEEEEEEvNT_6ParamsE,(.L_x_7405 - _ZN7cutlass13device_kernelIN5flash11enable_sm90INS1_16FlashAttnBwdSm90INS1_25CollectiveMainloopBwdSm90ILi2ELi2ELi2EN4cute5tupleIJNS5_1CILi1EEES8_S8_EEENS6_IJNS7_ILi128EEESA_NS7_ILi64EEEEEENS_10bfloat16_tEfNS_4arch4Sm90ELb0ELb0ELb0ELb1ELb0ELb1ELb0ELb0ELi2ELi1ELi2ELi2ELb0EEENS1_21CollectiveEpilogueBwdISC_SD_SF_Li256ELb1ELb0ELi1EEENS1_19SingleTileSchedulerILb1ELb0ELb0ELi128EEEEEEEEEvNT_6ParamsE)
        .other          _ZN7cutlass13device_kernelIN5flash11enable_sm90INS1_16FlashAttnBwdSm90INS1_25CollectiveMainloopBwdSm90ILi2ELi2ELi2EN4cute5tupleIJNS5_1CILi1EEES8_S8_EEENS6_IJNS7_ILi128EEESA_NS7_ILi64EEEEEENS_10bfloat16_tEfNS_4arch4Sm90ELb0ELb0ELb0ELb1ELb0ELb1ELb0ELb0ELi2ELi1ELi2ELi2ELb0EEENS1_21CollectiveEpilogueBwdISC_SD_SF_Li256ELb1ELb0ELi1EEENS1_19SingleTileSchedulerILb1ELb0ELb0ELi128EEEEEEEEEvNT_6ParamsE,@"STO_CUDA_ENTRY STV_DEFAULT"
_ZN7cutlass13device_kernelIN5flash11enable_sm90INS1_16FlashAttnBwdSm90INS1_25CollectiveMainloopBwdSm90ILi2ELi2ELi2EN4cute5tupleIJNS5_1CILi1EEES8_S8_EEENS6_IJNS7_ILi128EEESA_NS7_ILi64EEEEEENS_10bfloat16_tEfNS_4arch4Sm90ELb0ELb0ELb0ELb1ELb0ELb1ELb0ELb0ELi2ELi1ELi2ELi2ELb0EEENS1_21CollectiveEpilogueBwdISC_SD_SF_Li256ELb1ELb0ELi1EEENS1_19SingleTileSchedulerILb1ELb0ELb0ELi128EEEEEEEEEvNT_6ParamsE:
        /* <DEDUP_REMOVED lines=23> */
.L_x_4146:
[----:B------:R-:W-:Y:S05]  /*0170*/  BSYNC B0 ;  /* 0x0000000000007941 */ /* 0x000fea0003800000 */
.L_x_4145:
        /* <DEDUP_REMOVED lines=34> */
.L_x_4147:
        /* <DEDUP_REMOVED lines=22> */
.L_x_4148:
        /* <DEDUP_REMOVED lines=9> */
.L_x_4151:
        /* <DEDUP_REMOVED lines=20> */
.L_x_4152:
        /* <DEDUP_REMOVED lines=10> */
.L_x_4154:
[----:B------:R-:W2:Y:S02]  /*0770*/  LDC R0, c[0x0][0x8bc] ;  /* 0x00022f00ff007b82 */ /* 0x000ea40000000800 */
.L_x_4153:
        /* <DEDUP_REMOVED lines=19> */
.L_x_4156:
        /* <DEDUP_REMOVED lines=9> */
[----:B--2---:R-:W-:-:S07]  /*0940*/  IMAD.IADD R19, R0, 0x1, -R19 ;  /* 0x0000000100137824 */ /* 0x004fce00078e0a13 */
.L_x_4157:
        /* <DEDUP_REMOVED lines=8> */
.L_x_4158:
        /* <DEDUP_REMOVED lines=9> */
.L_x_4159:
        /* <DEDUP_REMOVED lines=36> */
[----:B------:R-:W-:-:S03]  /*0ca0*/  ULDC UR36, c[0x0][0x744] ;  /* 0x0001d10000247ab9 */ /* 0x000fc60000000800 */
        /* <DEDUP_REMOVED lines=18> */
.L_x_4162:
        /* <DEDUP_REMOVED lines=15> */
.L_x_4161:
[----:B-1----:R-:W1:Y:S01]  /*0ec0*/  S2R R3, SR_CgaCtaId ;  /* 0x0000000000037919 */ /* 0x002e620000008800 */
        /* <DEDUP_REMOVED lines=21> */
.L_x_4164:
        /* <DEDUP_REMOVED lines=15> */
.L_x_4163:
[----:B------:R-:W-:Y:S01]  /*1110*/  SHF.R.S32.HI R3, RZ, 0x1f, R16 ;  /* 0x0000001fff037819 */ /* 0x000fe20000011410 */
[----:B------:R-:W-:-:S03]  /*1120*/  UMOV UR4, 0xffffffff ;  /* 0xffffffff00047882 */ /* 0x000fc60000000000 */
[----:B------:R-:W-:-:S04]  /*1130*/  LEA.HI R0, R3, R16, RZ, 0x7 ;  /* 0x0000001003007211 */ /* 0x000fc800078f38ff */
[----:B------:R-:W-:Y:S01]  /*1140*/  SHF.R.S32.HI R13, RZ, 0x7, R0 ;  /* 0x00000007ff0d7819 */ /* 0x000fe20000011400 */
[----:B------:R-:W-:Y:S06]  /*1150*/  BRA.DIV UR4, `(.L_x_4165) ;  /* 0x0000008a04307947 */ /* 0x000fec000b800000 */
[----:B------:R1:W2:Y:S02]  /*1160*/  SHFL.IDX PT, R14, R13, RZ, 0x1f ;  /* 0x00001fff0d0e7589 */ /* 0x0002a400000e0000 */
.L_x_4268:
[----:B------:R-:W-:Y:S01]  /*1170*/  SHF.L.U32 R15, RZ, 0x1f, RZ ;  /* 0x0000001fff0f7819 */ /* 0x000fe200000006ff */
[----:B------:R-:W-:Y:S01]  /*1180*/  VIADD R19, R19, 0x7f ;  /* 0x0000007f13137836 */ /* 0x000fe20000000000 */
[----:B--2---:R-:W-:Y:S01]  /*1190*/  LEA.HI R2, R14, R14, RZ, 0x1 ;  /* 0x0000000e0e027211 */ /* 0x004fe200078f08ff */
[----:B------:R-:W-:Y:S01]  /*11a0*/  IMAD.IADD R18, R18, 0x1, -R17 ;  /* 0x0000000112127824 */ /* 0x000fe200078e0a11 */
[----:B------:R-:W2:Y:S01]  /*11b0*/  SYNCS.PHASECHK.TRANS64.TRYWAIT P0, [R226+URZ+0x30c00], R15 ;  /* 0x030c000fe20075a7 */ /* 0x000ea2000800017f */
[----:B------:R-:W-:Y:S02]  /*11c0*/  LOP3.LUT R5, R0, 0xffffff80, RZ, 0xc0, !PT ;  /* 0xffffff8000057812 */ /* 0x000fe400078ec0ff */
[----:B------:R-:W-:Y:S02]  /*11d0*/  LOP3.LUT R225, R2, 0xffffe, RZ, 0xc0, !PT ;  /* 0x000ffffe02e17812 */ /* 0x000fe400078ec0ff */
[CC--:B------:R-:W-:Y:S01]  /*11e0*/  LEA.HI R2, R3.reuse, R16.reuse, RZ, 0x5 ;  /* 0x0000001003027211 */ /* 0x0c0fe200078f28ff */
[----:B------:R-:W-:Y:S01]  /*11f0*/  IMAD.IADD R4, R16, 0x1, -R5 ;  /* 0x0000000110047824 */ /* 0x000fe200078e0a05 */
[----:B------:R-:W-:Y:S01]  /*1200*/  LEA.HI R0, R3, R16, RZ, 0x2 ;  /* 0x0000001003007211 */ /* 0x000fe200078f10ff */
[----:B------:R-:W-:Y:S01]  /*1210*/  IMAD.IADD R225, R14, 0x1, -R225 ;  /* 0x000000010ee17824 */ /* 0x000fe200078e0ae1 */
[----:B------:R-:W-:-:S02]  /*1220*/  LOP3.LUT R7, R2, 0xffffffe0, RZ, 0xc0, !PT ;  /* 0xffffffe002077812 */ /* 0x000fc400078ec0ff */
[----:B------:R-:W-:Y:S02]  /*1230*/  LOP3.LUT R9, R0, 0xfffffffc, RZ, 0xc0, !PT ;  /* 0xfffffffc00097812 */ /* 0x000fe400078ec0ff */
[CC--:B------:R-:W-:Y:S01]  /*1240*/  LEA.HI R6, R3.reuse, R16.reuse, RZ, 0x3 ;  /* 0x0000001003067211 */ /* 0x0c0fe200078f18ff */
[C---:B------:R-:W-:Y:S01]  /*1250*/  IMAD.IADD R7, R16.reuse, 0x1, -R7 ;  /* 0x0000000110077824 */ /* 0x040fe200078e0a07 */
[----:B------:R-:W-:Y:S01]  /*1260*/  LEA.HI R8, R3, R16, RZ, 0x4 ;  /* 0x0000001003087211 */ /* 0x000fe200078f20ff */
[C---:B------:R-:W-:Y:S01]  /*1270*/  IMAD.IADD R0, R16.reuse, 0x1, -R9 ;  /* 0x0000000110007824 */ /* 0x040fe200078e0a09 */
[----:B------:R-:W-:Y:S01]  /*1280*/  SHF.R.S32.HI R3, RZ, 0x5, R2 ;  /* 0x00000005ff037819 */ /* 0x000fe20000011402 */
[----:B------:R-:W-:Y:S01]  /*1290*/  IMAD.SHL.U32 R16, R16, 0x40, RZ ;  /* 0x0000004010107824 */ /* 0x000fe200078e00ff */
[----:B------:R-:W-:Y:S02]  /*12a0*/  SHF.R.S32.HI R2, RZ, 0x1f, R19 ;  /* 0x0000001fff027819 */ /* 0x000fe40000011413 */
[----:B------:R-:W-:Y:S01]  /*12b0*/  SHF.R.S32.HI R11, RZ, 0x4, R8 ;  /* 0x00000004ff0b7819 */ /* 0x000fe20000011408 */
[----:B------:R-:W-:Y:S01]  /*12c0*/  IMAD.SHL.U32 R5, R3, 0x10, RZ ;  /* 0x0000001003057824 */ /* 0x000fe200078e00ff */
[----:B------:R-:W-:-:S02]  /*12d0*/  LOP3.LUT R16, R16, 0x1c0, RZ, 0xc0, !PT ;  /* 0x000001c010107812 */ /* 0x000fc400078ec0ff */
[----:B------:R-:W-:Y:S02]  /*12e0*/  LEA.HI R235, R2, R19, RZ, 0x7 ;  /* 0x0000001302eb7211 */ /* 0x000fe400078f38ff */
[----:B------:R-:W-:Y:S02]  /*12f0*/  LEA.HI R8, R8, R11, RZ, 0x1 ;  /* 0x0000000b08087211 */ /* 0x000fe400078f08ff */
[----:B------:R-:W-:Y:S02]  /*1300*/  SHF.R.S32.HI R3, RZ, 0x1f, R4 ;  /* 0x0000001fff037819 */ /* 0x000fe40000011404 */
[----:B------:R-:W-:Y:S01]  /*1310*/  LOP3.LUT R5, R16, 0x30, R5, 0xf8, !PT ;  /* 0x0000003010057812 */ /* 0x000fe200078ef805 */
[----:B--2---:R-:W-:Y:S06]  /*1320*/  @P0 BRA `(.L_x_4166) ;  /* 0x0000000000080947 */ /* 0x004fec0003800000 */
[----:B------:R-:W2:Y:S02]  /*1330*/  SYNCS.PHASECHK.TRANS64.TRYWAIT P0, [R226+URZ+0x30c00], R15 ;  /* 0x030c000fe20075a7 */ /* 0x000ea4000800017f */
[----:B--2---:R-:W-:Y:S05]  /*1340*/  @!P0 BRA `(.L_x_4167) ;  /* 0x0000008400d08947 */ /* 0x004fea0003800000 */
.L_x_4166:
[----:B------:R-:W3:Y:S01]  /*1350*/  LDL.LU R19, [R1+0x10] ;  /* 0x0000100001137983 */ /* 0x000ee20000300800 */
[----:B------:R-:W-:Y:S01]  /*1360*/  LOP3.LUT R9, R5, 0x8, R6, 0xf8, !PT ;  /* 0x0000000805097812 */ /* 0x000fe200078ef806 */
[----:B------:R-:W-:Y:S01]  /*1370*/  IMAD R17, R13, 0x400, R4 ;  /* 0x000004000d117824 */ /* 0x000fe200078e0204 */
[----:B------:R-:W-:Y:S02]  /*1380*/  LEA.HI R5, R3, R4, RZ, 0x5 ;  /* 0x0000000403057211 */ /* 0x000fe400078f28ff */
[----:B------:R-:W-:Y:S02]  /*1390*/  CS2R R182, SRZ ;  /* 0x0000000000b67805 */ /* 0x000fe4000001ff00 */
[----:B------:R-:W-:Y:S02]  /*13a0*/  SHF.R.S32.HI R2, RZ, 0x1f, R7 ;  /* 0x0000001fff027819 */ /* 0x000fe40000011407 */
[----:B------:R-:W-:Y:S02]  /*13b0*/  CS2R R180, SRZ ;  /* 0x0000000000b47805 */ /* 0x000fe4000001ff00 */
[----:B------:R-:W-:-:S02]  /*13c0*/  SHF.R.S32.HI R5, RZ, 0x5, R5 ;  /* 0x00000005ff057819 */ /* 0x000fc40000011405 */
[----:B------:R-:W-:Y:S02]  /*13d0*/  CS2R R178, SRZ ;  /* 0x0000000000b27805 */ /* 0x000fe4000001ff00 */
[----:B------:R-:W-:Y:S02]  /*13e0*/  LOP3.LUT R8, R8, 0x7ffffe, RZ, 0xc0, !PT ;  /* 0x007ffffe08087812 */ /* 0x000fe400078ec0ff */
[----:B------:R-:W-:Y:S02]  /*13f0*/  CS2R R176, SRZ ;  /* 0x0000000000b07805 */ /* 0x000fe4000001ff00 */
[----:B------:R-:W-:Y:S01]  /*1400*/  LEA.HI R3, R3, R4, RZ, 0x2 ;  /* 0x0000000403037211 */ /* 0x000fe200078f10ff */
[----:B------:R-:W-:Y:S01]  /*1410*/  IMAD R18, R5, -0x10, R18 ;  /* 0xfffffff005127824 */ /* 0x000fe200078e0212 */
[CC--:B------:R-:W-:Y:S01]  /*1420*/  LEA.HI R6, R2.reuse, R7.reuse, RZ, 0x3 ;  /* 0x0000000702067211 */ /* 0x0c0fe200078f18ff */
[----:B------:R-:W-:Y:S01]  /*1430*/  IMAD.IADD R12, R11, 0x1, -R8 ;  /* 0x000000010b0c7824 */ /* 0x000fe200078e0a08 */
[----:B------:R-:W-:-:S02]  /*1440*/  LEA.HI R7, R2, R7, RZ, 0x2 ;  /* 0x0000000702077211 */ /* 0x000fc400078f10ff */
[----:B------:R-:W-:Y:S02]  /*1450*/  CS2R R174, SRZ ;  /* 0x0000000000ae7805 */ /* 0x000fe4000001ff00 */
[C---:B------:R-:W-:Y:S01]  /*1460*/  LEA.HI R2, R13.reuse, R13, RZ, 0x1 ;  /* 0x0000000d0d027211 */ /* 0x040fe200078f08ff */
[----:B------:R-:W-:Y:S01]  /*1470*/  IMAD R12, R13, 0x10, R12 ;  /* 0x000000100d0c7824 */ /* 0x000fe200078e020c */
[----:B------:R-:W-:Y:S02]  /*1480*/  LOP3.LUT R5, R3, 0x7ffffffc, RZ, 0xc0, !PT ;  /* 0x7ffffffc03057812 */ /* 0x000fe400078ec0ff */
[----:B------:R-:W-:Y:S02]  /*1490*/  CS2R R172, SRZ ;  /* 0x0000000000ac7805 */ /* 0x000fe4000001ff00 */
[----:B------:R-:W-:Y:S02]  /*14a0*/  SHF.R.S32.HI R8, RZ, 0x2, R3 ;  /* 0x00000002ff087819 */ /* 0x000fe40000011403 */
[----:B------:R-:W-:-:S02]  /*14b0*/  CS2R R170, SRZ ;  /* 0x0000000000aa7805 */ /* 0x000fc4000001ff00 */
[----:B------:R-:W-:Y:S02]  /*14c0*/  SHF.R.S32.HI R3, RZ, 0x1f, R3 ;  /* 0x0000001fff037819 */ /* 0x000fe40000011403 */
[----:B------:R-:W-:Y:S02]  /*14d0*/  CS2R R168, SRZ ;  /* 0x0000000000a87805 */ /* 0x000fe4000001ff00 */
[----:B------:R-:W-:Y:S01]  /*14e0*/  LOP3.LUT R10, R2, 0xfffffffe, RZ, 0xc0, !PT ;  /* 0xfffffffe020a7812 */ /* 0x000fe200078ec0ff */
[----:B------:R-:W-:Y:S01]  /*14f0*/  IMAD.IADD R2, R4, 0x1, -R5 ;  /* 0x0000000104027824 */ /* 0x000fe200078e0a05 */
[----:B------:R-:W-:Y:S02]  /*1500*/  LEA.HI R5, R3, R8, RZ, 0x3 ;  /* 0x0000000803057211 */ /* 0x000fe400078f18ff */
[----:B------:R-:W-:Y:S02]  /*1510*/  CS2R R166, SRZ ;  /* 0x0000000000a67805 */ /* 0x000fe4000001ff00 */
[----:B------:R-:W-:Y:S01]  /*1520*/  SHF.R.S32.HI R4, RZ, 0x3, R6 ;  /* 0x00000003ff047819 */ /* 0x000fe20000011406 */
[----:B------:R-:W-:Y:S01]  /*1530*/  IMAD.IADD R10, R13, 0x1, -R10 ;  /* 0x000000010d0a7824 */ /* 0x000fe200078e0a0a */
[----:B------:R-:W-:-:S02]  /*1540*/  SHF.R.S32.HI R3, RZ, 0x1f, R6 ;  /* 0x0000001fff037819 */ /* 0x000fc40000011406 */
[----:B------:R-:W-:Y:S02]  /*1550*/  CS2R R164, SRZ ;  /* 0x0000000000a47805 */ /* 0x000fe4000001ff00 */
[----:B------:R-:W-:Y:S02]  /*1560*/  SHF.R.U32.HI R16, RZ, 0x3, R16 ;  /* 0x00000003ff107819 */ /* 0x000fe40000011610 */
[----:B------:R-:W-:Y:S02]  /*1570*/  CS2R R162, SRZ ;  /* 0x0000000000a27805 */ /* 0x000fe4000001ff00 */
[----:B------:R-:W-:Y:S02]  /*1580*/  LOP3.LUT R5, R5, 0xfffffff8, RZ, 0xc0, !PT ;  /* 0xfffffff805057812 */ /* 0x000fe400078ec0ff */
[----:B------:R-:W-:Y:S02]  /*1590*/  CS2R R160, SRZ ;  /* 0x0000000000a07805 */ /* 0x000fe4000001ff00 */
[----:B------:R-:W-:-:S02]  /*15a0*/  SHF.R.S32.HI R6, RZ, 0x2, R7 ;  /* 0x00000002ff067819 */ /* 0x000fc40000011407 */
[----:B------:R-:W-:Y:S02]  /*15b0*/  CS2R R158, SRZ ;  /* 0x00000000009e7805 */ /* 0x000fe4000001ff00 */
[----:B------:R-:W-:Y:S02]  /*15c0*/  LOP3.LUT R9, R9, R16, RZ, 0x3c, !PT ;  /* 0x0000001009097212 */ /* 0x000fe400078e3cff */
[----:B------:R-:W-:Y:S02]  /*15d0*/  CS2R R156, SRZ ;  /* 0x00000000009c7805 */ /* 0x000fe4000001ff00 */
[----:B------:R-:W-:Y:S01]  /*15e0*/  LEA.HI R3, R3, R4, RZ, 0x4 ;  /* 0x0000000403037211 */ /* 0x000fe200078f20ff */
[----:B------:R-:W-:Y:S01]  /*15f0*/  VIADD R14, R6, 0x18 ;  /* 0x00000018060e7836 */ /* 0x000fe20000000000 */
[----:B------:R-:W-:Y:S01]  /*1600*/  IADD3 R11, R18, R5, -R8 ;  /* 0x00000005120b7210 */ /* 0x000fe20007ffe808 */
[----:B------:R-:W-:Y:S01]  /*1610*/  VIADD R8, R6, 0x8 ;  /* 0x0000000806087836 */ /* 0x000fe20000000000 */
[----:B------:R-:W-:Y:S01]  /*1620*/  LOP3.LUT R5, R3, 0x1ffffff0, RZ, 0xc0, !PT ;  /* 0x1ffffff003057812 */ /* 0x000fe200078ec0ff */
[----:B------:R-:W-:Y:S01]  /*1630*/  IMAD.U32 R236, R12, 0x200, R9 ;  /* 0x000002000cec7824 */ /* 0x000fe200078e0009 */
[----:B------:R-:W-:Y:S01]  /*1640*/  LEA.HI R7, R7, R6, RZ, 0x1 ;  /* 0x0000000607077211 */ /* 0x000fe200078f08ff */
[----:B------:R-:W-:Y:S01]  /*1650*/  IMAD R3, R10, -0x40, R11 ;  /* 0xffffffc00a037824 */ /* 0x000fe200078e020b */
[----:B------:R-:W-:Y:S01]  /*1660*/  LEA.HI R9, R8, R8, RZ, 0x1 ;  /* 0x0000000808097211 */ /* 0x000fe200078f08ff */
[----:B------:R-:W-:Y:S01]  /*1670*/  VIADD R10, R6, 0x10 ;  /* 0x00000010060a7836 */ /* 0x000fe20000000000 */
[----:B------:R-:W-:Y:S01]  /*1680*/  LOP3.LUT R7, R7, 0xfffffffe, RZ, 0xc0, !PT ;  /* 0xfffffffe07077812 */ /* 0x000fe200078ec0ff */
[----:B------:R-:W-:Y:S01]  /*1690*/  IMAD.IADD R4, R4, 0x1, -R5 ;  /* 0x0000000104047824 */ /* 0x000fe200078e0a05 */
[----:B------:R-:W-:-:S02]  /*16a0*/  LOP3.LUT R5, R9, 0xfffffffe, RZ, 0xc0, !PT ;  /* 0xfffffffe09057812 */ /* 0x000fc400078ec0ff */
[----:B------:R-:W-:Y:S02]  /*16b0*/  CS2R R154, SRZ ;  /* 0x00000000009a7805 */ /* 0x000fe4000001ff00 */
[----:B------:R-:W-:Y:S01]  /*16c0*/  LEA.HI R11, R10, R10, RZ, 0x1 ;  /* 0x0000000a0a0b7211 */ /* 0x000fe200078f08ff */
[----:B------:R-:W-:Y:S01]  /*16d0*/  IMAD.IADD R7, R6, 0x1, -R7 ;  /* 0x0000000106077824 */ /* 0x000fe200078e0a07 */
[----:B------:R-:W-:Y:S01]  /*16e0*/  SHF.R.S32.HI R6, RZ, 0x1f, R9 ;  /* 0x0000001fff067819 */ /* 0x000fe20000011409 */
[----:B------:R-:W-:Y:S01]  /*16f0*/  IMAD.IADD R8, R8, 0x1, -R5 ;  /* 0x0000000108087824 */ /* 0x000fe200078e0a05 */
[----:B------:R-:W-:Y:S02]  /*1700*/  SHF.R.S32.HI R5, RZ, 0x1, R9 ;  /* 0x00000001ff057819 */ /* 0x000fe40000011409 */
[----:B------:R-:W-:Y:S02]  /*1710*/  CS2R R152, SRZ ;  /* 0x0000000000987805 */ /* 0x000fe4000001ff00 */
[----:B------:R-:W-:-:S02]  /*1720*/  SHF.R.S32.HI R9, RZ, 0x1, R11 ;  /* 0x00000001ff097819 */ /* 0x000fc4000001140b */
[----:B------:R-:W-:Y:S02]  /*1730*/  CS2R R214, SRZ ;  /* 0x0000000000d67805 */ /* 0x000fe4000001ff00 */
[----:B------:R-:W-:Y:S02]  /*1740*/  SHF.R.S32.HI R12, RZ, 0x1f, R11 ;  /* 0x0000001fff0c7819 */ /* 0x000fe4000001140b */
[----:B------:R-:W-:Y:S02]  /*1750*/  CS2R R212, SRZ ;  /* 0x0000000000d47805 */ /* 0x000fe4000001ff00 */
[----:B--2---:R-:W-:Y:S02]  /*1760*/  LEA.HI R15, R14, R14, RZ, 0x1 ;  /* 0x0000000e0e0f7211 */ /* 0x004fe400078f08ff */
[----:B------:R-:W-:Y:S02]  /*1770*/  CS2R R210, SRZ ;  /* 0x0000000000d27805 */ /* 0x000fe4000001ff00 */
[----:B------:R-:W-:-:S02]  /*1780*/  LEA.HI R6, R6, R5, RZ, 0x4 ;  /* 0x0000000506067211 */ /* 0x000fc400078f20ff */
[----:B------:R-:W-:Y:S02]  /*1790*/  CS2R R208, SRZ ;  /* 0x0000000000d07805 */ /* 0x000fe4000001ff00 */
[----:B------:R-:W-:Y:S02]  /*17a0*/  LEA.HI R12, R12, R9, RZ, 0x4 ;  /* 0x000000090c0c7211 */ /* 0x000fe400078f20ff */
[----:B------:R-:W-:Y:S02]  /*17b0*/  CS2R R206, SRZ ;  /* 0x0000000000ce7805 */ /* 0x000fe4000001ff00 */
[----:B-1----:R-:W-:Y:S02]  /*17c0*/  LOP3.LUT R13, R11, 0xfffffffe, RZ, 0xc0, !PT ;  /* 0xfffffffe0b0d7812 */ /* 0x002fe400078ec0ff */
[----:B------:R-:W-:Y:S02]  /*17d0*/  CS2R R204, SRZ ;  /* 0x0000000000cc7805 */ /* 0x000fe4000001ff00 */
[----:B------:R-:W-:-:S02]  /*17e0*/  SHF.R.S32.HI R11, RZ, 0x1, R15 ;  /* 0x00000001ff0b7819 */ /* 0x000fc4000001140f */
[----:B------:R-:W-:Y:S02]  /*17f0*/  CS2R R202, SRZ ;  /* 0x0000000000ca7805 */ /* 0x000fe4000001ff00 */
[----:B------:R-:W-:Y:S01]  /*1800*/  SHF.R.S32.HI R16, RZ, 0x1f, R15 ;  /* 0x0000001fff107819 */ /* 0x000fe2000001140f */
[----:B------:R-:W-:Y:S01]  /*1810*/  IMAD.IADD R13, R10, 0x1, -R13 ;  /* 0x000000010a0d7824 */ /* 0x000fe200078e0a0d */
[----:B------:R-:W-:Y:S02]  /*1820*/  LOP3.LUT R6, R6, 0x1ffffff0, RZ, 0xc0, !PT ;  /* 0x1ffffff006067812 */ /* 0x000fe400078ec0ff */
[----:B------:R-:W-:Y:S02]  /*1830*/  CS2R R200, SRZ ;  /* 0x0000000000c87805 */ /* 0x000fe4000001ff00 */
[----:B------:R-:W-:Y:S02]  /*1840*/  LOP3.LUT R12, R12, 0x1ffffff0, RZ, 0xc0, !PT ;  /* 0x1ffffff00c0c7812 */ /* 0x000fe400078ec0ff */
[----:B------:R-:W-:-:S02]  /*1850*/  CS2R R198, SRZ ;  /* 0x0000000000c67805 */ /* 0x000fc4000001ff00 */
[----:B------:R-:W-:Y:S01]  /*1860*/  LEA.HI R16, R16, R11, RZ, 0x4 ;  /* 0x0000000b10107211 */ /* 0x000fe200078f20ff */
[----:B------:R-:W-:Y:S01]  /*1870*/  IMAD.IADD R5, R5, 0x1, -R6 ;  /* 0x0000000105057824 */ /* 0x000fe200078e0a06 */
[----:B------:R-:W-:Y:S01]  /*1880*/  LOP3.LUT R15, R15, 0xfffffffe, RZ, 0xc0, !PT ;  /* 0xfffffffe0f0f7812 */ /* 0x000fe200078ec0ff */
[----:B------:R-:W-:Y:S01]  /*1890*/  IMAD.IADD R12, R9, 0x1, -R12 ;  /* 0x00000001090c7824 */ /* 0x000fe200078e0a0c */
[----:B------:R-:W-:Y:S01]  /*18a0*/  LOP3.LUT R16, R16, 0x1ffffff0, RZ, 0xc0, !PT ;  /* 0x1ffffff010107812 */ /* 0x000fe200078ec0ff */
[----:B------:R-:W-:Y:S01]  /*18b0*/  IMAD R6, R4, 0x8, R7 ;  /* 0x0000000804067824 */ /* 0x000fe200078e0207 */
[----:B------:R-:W-:Y:S01]  /*18c0*/  CS2R R196, SRZ ;  /* 0x0000000000c47805 */ /* 0x000fe2000001ff00 */
[----:B------:R-:W-:Y:S01]  /*18d0*/  IMAD R4, R5, 0x8, R8 ;  /* 0x0000000805047824 */ /* 0x000fe200078e0208 */
[----:B------:R-:W-:Y:S01]  /*18e0*/  CS2R R194, SRZ ;  /* 0x0000000000c27805 */ /* 0x000fe2000001ff00 */
[----:B------:R-:W-:Y:S01]  /*18f0*/  IMAD R5, R12, 0x8, R13 ;  /* 0x000000080c057824 */ /* 0x000fe200078e020d */
[----:B------:R1:W-:Y:S01]  /*1900*/  STL [R1+0x8], R6 ;  /* 0x0000080601007387 */ /* 0x0003e20000100800 */
[----:B------:R-:W-:Y:S01]  /*1910*/  IMAD.IADD R15, R14, 0x1, -R15 ;  /* 0x000000010e0f7824 */ /* 0x000fe200078e0a0f */
[----:B------:R-:W-:Y:S01]  /*1920*/  CS2R R192, SRZ ;  /* 0x0000000000c07805 */ /* 0x000fe2000001ff00 */
[----:B------:R-:W-:Y:S01]  /*1930*/  IMAD.IADD R16, R11, 0x1, -R16 ;  /* 0x000000010b107824 */ /* 0x000fe200078e0a10 */
[----:B------:R-:W-:Y:S01]  /*1940*/  STL [R1+0x4], R4 ;  /* 0x0000040401007387 */ /* 0x000fe20000100800 */
[----:B------:R-:W-:Y:S01]  /*1950*/  IMAD.SHL.U32 R9, R17, 0x4, RZ ;  /* 0x0000000411097824 */ /* 0x000fe200078e00ff */
[----:B------:R-:W-:Y:S01]  /*1960*/  CS2R R190, SRZ ;  /* 0x0000000000be7805 */ /* 0x000fe2000001ff00 */
[----:B------:R-:W-:Y:S01]  /*1970*/  IMAD R237, R16, 0x8, R15 ;  /* 0x0000000810ed7824 */ /* 0x000fe200078e020f */
[----:B------:R2:W-:Y:S01]  /*1980*/  STL [R1], R5 ;  /* 0x0000000501007387 */ /* 0x0005e20000100800 */
[----:B------:R-:W-:-:S02]  /*1990*/  CS2R R188, SRZ ;  /* 0x0000000000bc7805 */ /* 0x000fc4000001ff00 */
[----:B-1----:R-:W-:Y:S02]  /*19a0*/  CS2R R6, SRZ ;  /* 0x0000000000067805 */ /* 0x002fe4000001ff00 */
[----:B------:R-:W-:Y:S02]  /*19b0*/  CS2R R186, SRZ ;  /* 0x0000000000ba7805 */ /* 0x000fe4000001ff00 */
[----:B------:R-:W-:Y:S02]  /*19c0*/  CS2R R184, SRZ ;  /* 0x0000000000b87805 */ /* 0x000fe4000001ff00 */
[----:B------:R-:W-:Y:S01]  /*19d0*/  SHF.R.S32.HI R235, RZ, 0x7, R235 ;  /* 0x00000007ffeb7819 */ /* 0x000fe200000114eb */
[----:B------:R-:W-:Y:S02]  /*19e0*/  IMAD R8, R9, 0x4, R226 ;  /* 0x0000000409087824 */ /* 0x000fe400078e02e2 */
[----:B--2---:R-:W-:Y:S01]  /*19f0*/  IMAD.MOV.U32 R5, RZ, RZ, RZ ;  /* 0x000000ffff057224 */ /* 0x004fe200078e00ff */
[----:B---3--:R-:W-:-:S07]  /*1a00*/  LOP3.LUT R4, R19, 0x1, RZ, 0xfc, !PT ;  /* 0x0000000113047812 */ /* 0x008fce00078efcff */
.L_x_4178:
[----:B------:R-:W-:-:S13]  /*1a10*/  ISETP.NE.AND P0, PT, R4, 0x3, PT ;  /* 0x000000030400780c */ /* 0x000fda0003f05270 */
[----:B-1----:R-:W-:Y:S05]  /*1a20*/  @!P0 BRA `(.L_x_4168) ;  /* 0x0000000000048947 */ /* 0x002fea0003800000 */
[----:B------:R-:W-:Y:S01]  /*1a30*/  BPT.TRAP 0x1 ;  /* 0x000000040000795c */ /* 0x000fe20000300000 */
.L_x_4168:
[----:B------:R-:W-:Y:S01]  /*1a40*/  IMAD R9, R7, 0x8, R226 ;  /* 0x0000000807097824 */ /* 0x000fe200078e02e2 */
[----:B------:R-:W-:-:S04]  /*1a50*/  SHF.L.U32 R12, R6, 0x1f, RZ ;  /* 0x0000001f060c7819 */ /* 0x000fc800000006ff */
[----:B------:R1:W2:Y:S01]  /*1a60*/  SYNCS.PHASECHK.TRANS64.TRYWAIT P1, [R9+URZ+0x30c10], R12 ;  /* 0x030c100c090075a7 */ /* 0x0002a2000802017f */
[----:B------:R-:W-:Y:S05]  /*1a70*/  @!P0 BRA `(.L_x_4169) ;  /* 0x0000000000048947 */ /* 0x000fea0003800000 */
[----:B------:R-:W-:Y:S01]  /*1a80*/  BPT.TRAP 0x1 ;  /* 0x000000040000795c */ /* 0x000fe20000300000 */
.L_x_4169:
[----:B------:R-:W-:-:S05]  /*1a90*/  VIADD R10, R226, 0x10000 ;  /* 0x00010000e20a7836 */ /* 0x000fca0000000000 */
[----:B------:R-:W-:-:S04]  /*1aa0*/  SHF.R.U32.HI R10, RZ, 0x4, R10 ;  /* 0x00000004ff0a7819 */ /* 0x000fc8000001160a */
[----:B------:R-:W-:Y:S01]  /*1ab0*/  LOP3.LUT R10, R10, 0x3fff, RZ, 0xc0, !PT ;  /* 0x00003fff0a0a7812 */ /* 0x000fe200078ec0ff */
[----:B--2---:R-:W-:Y:S06]  /*1ac0*/  @P1 BRA `(.L_x_4170) ;  /* 0x0000000000081947 */ /* 0x004fec0003800000 */
[----:B------:R-:W2:Y:S02]  /*1ad0*/  SYNCS.PHASECHK.TRANS64.TRYWAIT P1, [R9+URZ+0x30c10], R12 ;  /* 0x030c100c090075a7 */ /* 0x000ea4000802017f */
[----:B--2---:R-:W-:Y:S05]  /*1ae0*/  @!P1 BRA `(.L_x_4171) ;  /* 0x0000007c00fc9947 */ /* 0x004fea0003800000 */
.L_x_4170:
        /* <DEDUP_REMOVED lines=18> */
[----:B------:R-:W-:Y:S01]  /*1c10*/  IMAD R216, R17, 0x4, R226 ;  /* 0x0000000411d87824 */ /* 0x000fe200078e02e2 */
        /* <DEDUP_REMOVED lines=15> */
[C---:B------:R-:W-:Y:S02]  /*1d10*/  IMAD R11, R2.reuse, 0x2, R11 ;  /* 0x00000002020b7824 */ /* 0x040fe400078e020b */
[----:B----4-:R-:W-:Y:S02]  /*1d20*/  IMAD R13, R7, 0x80, R13 ;  /* 0x00000080070d7824 */ /* 0x010fe400078e020d */
        /* <DEDUP_REMOVED lines=15> */
[--C-:B------:R-:W-:Y:S02]  /*1e20*/  IMAD R219, R15, 0x4, R220.reuse ;  /* 0x000000040fdb7824 */ /* 0x100fe400078e02dc */
        /* <DEDUP_REMOVED lines=11> */
.L_x_4172:
[----:B------:R1:W1:Y:S01]  /*1ee0*/  SYNCS.PHASECHK.TRANS64.TRYWAIT P1, [R9+URZ+0x30c30], R12 ;  /* 0x030c300c090075a7 */ /* 0x000262000802017f */
[----:B------:R-:W-:Y:S05]  /*1ef0*/  @!P0 BRA `(.L_x_4173) ;  /* 0x0000000000048947 */ /* 0x000fea0003800000 */
[----:B------:R-:W-:Y:S01]  /*1f00*/  BPT.TRAP 0x1 ;  /* 0x000000040000795c */ /* 0x000fe20000300000 */
.L_x_4173:
[----:B------:R-:W-:-:S05]  /*1f10*/  VIADD R11, R226, 0x18000 ;  /* 0x00018000e20b7836 */ /* 0x000fca0000000000 */
[----:B------:R-:W-:-:S04]  /*1f20*/  SHF.R.U32.HI R11, RZ, 0x4, R11 ;  /* 0x00000004ff0b7819 */ /* 0x000fc8000001160b */
[----:B------:R-:W-:-:S04]  /*1f30*/  LOP3.LUT R218, R11, 0x3fff, RZ, 0xc0, !PT ;  /* 0x00003fff0bda7812 */ /* 0x000fc800078ec0ff */
[----:B------:R-:W-:Y:S01]  /*1f40*/  LOP3.LUT R14, R218, 0x10000, RZ, 0xfc, !PT ;  /* 0x00010000da0e7812 */ /* 0x000fe200078efcff */
[----:B-1----:R-:W-:Y:S06]  /*1f50*/  @P1 BRA `(.L_x_4174) ;  /* 0x0000000000081947 */ /* 0x002fec0003800000 */
[----:B------:R-:W1:Y:S02]  /*1f60*/  SYNCS.PHASECHK.TRANS64.TRYWAIT P1, [R9+URZ+0x30c30], R12 ;  /* 0x030c300c090075a7 */ /* 0x000e64000802017f */
[----:B-1----:R-:W-:Y:S05]  /*1f70*/  @!P1 BRA `(.L_x_4175) ;  /* 0x0000007800ec9947 */ /* 0x002fea0003800000 */
.L_x_4174:
        /* <DEDUP_REMOVED lines=9> */
[C---:B------:R-:W-:Y:S01]  /*2010*/  VIADD R231, R0.reuse, 0x10 ;  /* 0x0000001000e77836 */ /* 0x040fe20000000000 */
[----:B---3--:R-:W1:Y:S01]  /*2020*/  SHFL.IDX PT, R15, R20, R232, 0x1f ;  /* 0x00001fe8140f7589 */ /* 0x008e6200000e0000 */
[C---:B------:R-:W-:Y:S01]  /*2030*/  ISETP.GT.AND P2, PT, R3.reuse, RZ, PT ;  /* 0x000000ff0300720c */ /* 0x040fe20003f44270 */
[----:B------:R-:W-:Y:S01]  /*2040*/  ULOP3.LUT UR9, UR9, 0x10000, URZ, 0xfc, !UPT ;  /* 0x0001000009097892 */ /* 0x000fe2000f8efc3f */
[----:B------:R-:W-:Y:S01]  /*2050*/  ISETP.GT.AND P1, PT, R3, 0x8, PT ;  /* 0x000000080300780c */ /* 0x000fe20003f24270 */
[----:B------:R-:W3:Y:S01]  /*2060*/  SHFL.IDX PT, R16, R20, R231, 0x1f ;  /* 0x00001fe714107589 */ /* 0x000ee200000e0000 */
[----:B------:R-:W-:Y:S01]  /*2070*/  FSEL R18, R93, -INF , P2 ;  /* 0xff8000005d127808 */ /* 0x000fe20001000000 */
[C---:B------:R-:W-:Y:S01]  /*2080*/  VIADD R233, R0.reuse, 0x8 ;  /* 0x0000000800e97836 */ /* 0x040fe20000000000 */
[----:B------:R-:W-:Y:S01]  /*2090*/  FSEL R22, R95, -INF , P1 ;  /* 0xff8000005f167808 */ /* 0x000fe20000800000 */
[----:B------:R-:W5:Y:S01]  /*20a0*/  SHFL.IDX PT, R11, R20, R0, 0x1f ;  /* 0x00001f00140b7589 */ /* 0x000f6200000e0000 */
[----:B------:R-:W-:Y:S01]  /*20b0*/  UMOV UR6, UR8 ;  /* 0x0000000800067c82 */ /* 0x000fe20008000000 */
[----:B------:R-:W-:Y:S01]  /*20c0*/  UMOV UR4, UR9 ;  /* 0x0000000900047c82 */ /* 0x000fe20008000000 */
[----:B------:R-:W-:Y:S01]  /*20d0*/  VIADD R228, R0, 0x1c ;  /* 0x0000001c00e47836 */ /* 0x000fe20000000000 */
[----:B------:R-:W-:Y:S01]  /*20e0*/  HGMMA.64x128x16.F32.BF16 R24, gdesc[UR4], RZ, !UPT, gsb0 ;  /* 0x01e00000041879f0 */ /* 0x000fe2000c0018ff */
[----:B------:R-:W-:Y:S01]  /*20f0*/  UIADD3 UR6, UR8, 0x2, URZ ;  /* 0x0000000208067890 */ /* 0x000fe2000fffe03f */
[----:B------:R-:W4:Y:S01]  /*2100*/  SHFL.IDX PT, R13, R20, R233, 0x1f ;  /* 0x00001fe9140d7589 */ /* 0x000f2200000e0000 */
[----:B------:R-:W-:Y:S01]  /*2110*/  UIADD3 UR4, UR9, 0x2, URZ ;  /* 0x0000000209047890 */ /* 0x000fe2000fffe03f */
[----:B------:R-:W-:Y:S01]  /*2120*/  FSEL R19, R96, -INF , P2 ;  /* 0xff80000060137808 */ /* 0x000fe20001000000 */
        /* <DEDUP_REMOVED lines=16> */
[--C-:B-----5:R-:W-:Y:S01]  /*2230*/  FFMA.FTZ R88, R88, UR36, -R11.reuse ;  /* 0x0000002458587c23 */ /* 0x120fe2000801080b */
[----:B------:R-:W-:Y:S01]  /*2240*/  FSEL R92, R92, -INF , P2 ;  /* 0xff8000005c5c7808 */ /* 0x000fe20001000000 */
[----:B------:R-:W-:Y:S01]  /*2250*/  FFMA.FTZ R11, R90, UR36, -R11 ;  /* 0x000000245a0b7c23 */ /* 0x000fe2000801080b */
[----:B------:R-:W-:Y:S01]  /*2260*/  SHFL.IDX PT, R18, R20, R230, 0x1f ;  /* 0x00001fe614127589 */ /* 0x000fe200000e0000 */
[----:B------:R5:W-:Y:S01]  /*2270*/  MUFU.EX2 R223, R88 ;  /* 0x0000005800df7308 */ /* 0x000be20000000800 */
[--C-:B----4-:R-:W-:Y:S01]  /*2280*/  FFMA.FTZ R14, R94, UR36, -R13.reuse ;  /* 0x000000245e0e7c23 */ /* 0x110fe2000801080d */
[----:B------:R-:W-:Y:S01]  /*2290*/  FFMA.FTZ R92, R92, UR36, -R13 ;  /* 0x000000245c5c7c23 */ /* 0x000fe2000801080d */
[----:B--2---:R-:W2:Y:S01]  /*22a0*/  SHFL.IDX PT, R23, R20, R228, 0x1f ;  /* 0x00001fe414177589 */ /* 0x004ea200000e0000 */
[----:B------:R-:W-:Y:S01]  /*22b0*/  FSEL R94, R103, -INF , P1 ;  /* 0xff800000675e7808 */ /* 0x000fe20000800000 */
[----:B------:R-:W-:Y:S01]  /*22c0*/  IMAD R218, R7, 0x400, R218 ;  /* 0x0000040007da7824 */ /* 0x000fe200078e02da */
[----:B------:R-:W-:Y:S01]  /*22d0*/  FSEL R100, R100, -INF , P2 ;  /* 0xff80000064647808 */ /* 0x000fe20001000000 */
[----:B------:R-:W4:Y:S01]  /*22e0*/  SHFL.IDX PT, R90, R227, R0, 0x1f ;  /* 0x00001f00e35a7589 */ /* 0x000f2200000e0000 */
[----:B------:R1:W-:Y:S01]  /*22f0*/  MUFU.EX2 R13, R92 ;  /* 0x0000005c000d7308 */ /* 0x0003e20000000800 */
[----:B-----5:R-:W-:-:S02]  /*2300*/  FSEL R88, R101, -INF , P2 ;  /* 0xff80000065587808 */ /* 0x020fc40001000000 */
[----:B------:R-:W-:Y:S01]  /*2310*/  FSEL R102, R102, -INF , P1 ;  /* 0xff80000066667808 */ /* 0x000fe20000800000 */
[----:B------:R-:W-:Y:S01]  /*2320*/  SHFL.IDX PT, R98, R227, R231, 0x1f ;  /* 0x00001fe7e3627589 */ /* 0x000fe200000e0000 */
[----:B------:R-:W-:Y:S02]  /*2330*/  FSEL R89, R89, -INF , P2 ;  /* 0xff80000059597808 */ /* 0x000fe40001000000 */
[----:B------:R-:W-:Y:S01]  /*2340*/  FSEL R91, R91, -INF , P1 ;  /* 0xff8000005b5b7808 */ /* 0x000fe20000800000 */
[----:B------:R5:W-:Y:S01]  /*2350*/  MUFU.EX2 R16, R22 ;  /* 0x0000001600107308 */ /* 0x000be20000000800 */
[----:B-1----:R-:W1:Y:S01]  /*2360*/  SHFL.IDX PT, R92, R227, R234, 0x1f ;  /* 0x00001feae35c7589 */ /* 0x002e6200000e0000 */
[--C-:B------:R-:W-:Y:S01]  /*2370*/  FFMA.FTZ R89, R89, UR36, -R12.reuse ;  /* 0x0000002459597c23 */ /* 0x100fe2000801080c */
[--C-:B---3--:R-:W-:Y:S01]  /*2380*/  FFMA.FTZ R100, R100, UR36, -R21.reuse ;  /* 0x0000002464647c23 */ /* 0x108fe20008010815 */
[----:B------:R-:W-:Y:S01]  /*2390*/  FSEL R97, R97, -INF , P2 ;  /* 0xff80000061617808 */ /* 0x000fe20001000000 */
[----:B------:R-:W-:Y:S01]  /*23a0*/  FFMA.FTZ R12, R91, UR36, -R12 ;  /* 0x000000245b0c7c23 */ /* 0x000fe2000801080c */
[----:B------:R-:W-:Y:S01]  /*23b0*/  FSEL R99, R99, -INF , P1 ;  /* 0xff80000063637808 */ /* 0x000fe20000800000 */
[----:B------:R-:W-:Y:S01]  /*23c0*/  SHFL.IDX PT, R96, R227, R232, 0x1f ;  /* 0x00001fe8e3607589 */ /* 0x000fe200000e0000 */
[----:B------:R3:W-:Y:S01]  /*23d0*/  MUFU.EX2 R224, R89 ;  /* 0x0000005900e07308 */ /* 0x0007e20000000800 */
[----:B-----5:R-:W-:Y:S01]  /*23e0*/  FFMA.FTZ R22, R102, UR36, -R21 ;  /* 0x0000002466167c23 */ /* 0x020fe20008010815 */
[----:B------:R-:W-:Y:S01]  /*23f0*/  FSEL R91, R106, -INF , P1 ;  /* 0xff8000006a5b7808 */ /* 0x000fe20000800000 */
[--C-:B--2---:R-:W-:Y:S01]  /*2400*/  FFMA.FTZ R95, R88, UR36, -R23.reuse ;  /* 0x00000024585f7c23 */ /* 0x104fe20008010817 */
[----:B------:R-:W-:Y:S01]  /*2410*/  FFMA.FTZ R88, R94, UR36, -R23 ;  /* 0x000000245e587c23 */ /* 0x000fe20008010817 */
[--C-:B------:R-:W-:Y:S01]  /*2420*/  FFMA.FTZ R97, R97, UR36, -R18.reuse ;  /* 0x0000002461617c23 */ /* 0x100fe20008010812 */
[----:B------:R-:W2:Y:S01]  /*2430*/  SHFL.IDX PT, R94, R227, R233, 0x1f ;  /* 0x00001fe9e35e7589 */ /* 0x000ea200000e0000 */
[----:B------:R-:W-:Y:S01]  /*2440*/  FFMA.FTZ R99, R99, UR36, -R18 ;  /* 0x0000002463637c23 */ /* 0x000fe20008010812 */
[----:B------:R5:W-:Y:S01]  /*2450*/  MUFU.EX2 R21, R100 ;  /* 0x0000006400157308 */ /* 0x000be20000000800 */
[----:B---3--:R-:W-:Y:S01]  /*2460*/  FSEL R89, R104, -INF , P2 ;  /* 0xff80000068597808 */ /* 0x008fe20001000000 */
[----:B------:R-:W-:Y:S01]  /*2470*/  SHFL.IDX PT, R101, R227, R229, 0x1f ;  /* 0x00001fe5e3657589 */ /* 0x000fe200000e0000 */
[----:B------:R-:W-:-:S02]  /*2480*/  FSEL R93, R108, -INF , P2 ;  /* 0xff8000006c5d7808 */ /* 0x000fc40001000000 */
[----:B------:R-:W-:Y:S01]  /*2490*/  FSEL R107, R107, -INF , P1 ;  /* 0xff8000006b6b7808 */ /* 0x000fe20000800000 */
[----:B------:R-:W-:Y:S01]  /*24a0*/  SHFL.IDX PT, R104, R227, R228, 0x1f ;  /* 0x00001fe4e3687589 */ /* 0x000fe200000e0000 */
[--C-:B----4-:R-:W-:Y:S01]  /*24b0*/  FFMA.FTZ R89, R89, UR36, -R90.reuse ;  /* 0x0000002459597c23 */ /* 0x110fe2000801085a */
[----:B------:R-:W-:Y:S01]  /*24c0*/  FFMA.FTZ R90, R91, UR36, -R90 ;  /* 0x000000245b5a7c23 */ /* 0x000fe2000801085a */
[----:B------:R3:W-:Y:S01]  /*24d0*/  MUFU.EX2 R18, R97 ;  /* 0x0000006100127308 */ /* 0x0007e20000000800 */
[----:B-----5:R-:W4:Y:S01]  /*24e0*/  SHFL.IDX PT, R100, R227, R230, 0x1f ;  /* 0x00001fe6e3647589 */ /* 0x020f2200000e0000 */
[----:B------:R-:W-:Y:S02]  /*24f0*/  FSEL R91, R105, -INF , P2 ;  /* 0xff800000695b7808 */ /* 0x000fe40001000000 */
[----:B------:R-:W-:Y:S01]  /*2500*/  FSEL R103, R114, -INF , P1 ;  /* 0xff80000072677808 */ /* 0x000fe20000800000 */
[----:B------:R-:W5:Y:S01]  /*2510*/  SHFL.IDX PT, R108, R222, R234, 0x1f ;  /* 0x00001feade6c7589 */ /* 0x000f6200000e0000 */
[----:B------:R-:W-:Y:S01]  /*2520*/  FSEL R115, R115, -INF , P1 ;  /* 0xff80000073737808 */ /* 0x000fe20000800000 */
[--C-:B-1----:R-:W-:Y:S01]  /*2530*/  FFMA.FTZ R91, R91, UR36, -R92.reuse ;  /* 0x000000245b5b7c23 */ /* 0x102fe2000801085c */
[----:B------:R1:W-:Y:S01]  /*2540*/  MUFU.EX2 R20, R99 ;  /* 0x0000006300147308 */ /* 0x0003e20000000800 */
[----:B---3--:R-:W-:Y:S01]  /*2550*/  FSEL R97, R110, -INF , P1 ;  /* 0xff8000006e617808 */ /* 0x008fe20000800000 */
[----:B------:R-:W-:Y:S01]  /*2560*/  FFMA.FTZ R92, R107, UR36, -R92 ;  /* 0x000000246b5c7c23 */ /* 0x000fe2000801085c */
[----:B------:R-:W-:Y:S01]  /*2570*/  FSEL R107, R121, -INF , P2 ;  /* 0xff800000796b7808 */ /* 0x000fe20001000000 */
[----:B------:R-:W-:Y:S01]  /*2580*/  SHFL.IDX PT, R114, R222, R231, 0x1f ;  /* 0x00001fe7de727589 */ /* 0x000fe200000e0000 */
[--C-:B--2---:R-:W-:Y:S01]  /*2590*/  FFMA.FTZ R93, R93, UR36, -R94.reuse ;  /* 0x000000245d5d7c23 */ /* 0x104fe2000801085e */
[----:B------:R-:W-:Y:S01]  /*25a0*/  FFMA.FTZ R94, R97, UR36, -R94 ;  /* 0x00000024615e7c23 */ /* 0x000fe2000801085e */
[----:B------:R-:W-:Y:S01]  /*25b0*/  FSEL R97, R112, -INF , P2 ;  /* 0xff80000070617808 */ /* 0x000fe20001000000 */
[----:B------:R-:W2:Y:S01]  /*25c0*/  SHFL.IDX PT, R121, R222, R228, 0x1f ;  /* 0x00001fe4de797589 */ /* 0x000ea200000e0000 */
[----:B-1----:R-:W-:Y:S01]  /*25d0*/  FSEL R99, R113, -INF , P2 ;  /* 0xff80000071637808 */ /* 0x002fe20001000000 */
[----:B------:R1:W-:Y:S01]  /*25e0*/  MUFU.EX2 R23, R95 ;  /* 0x0000005f00177308 */ /* 0x0003e20000000800 */
[----:B------:R-:W-:Y:S01]  /*25f0*/  FSEL R119, R119, -INF , P1 ;  /* 0xff80000077777808 */ /* 0x000fe20000800000 */
[--C-:B------:R-:W-:Y:S01]  /*2600*/  FFMA.FTZ R97, R97, UR36, -R98.reuse ;  /* 0x0000002461617c23 */ /* 0x100fe20008010862 */
[----:B------:R-:W-:Y:S01]  /*2610*/  FFMA.FTZ R98, R103, UR36, -R98 ;  /* 0x0000002467627c23 */ /* 0x000fe20008010862 */
[----:B------:R-:W-:Y:S01]  /*2620*/  FSEL R103, R117, -INF , P2 ;  /* 0xff80000075677808 */ /* 0x000fe20001000000 */
[----:B------:R-:W-:Y:S01]  /*2630*/  SHFL.IDX PT, R106, R222, R0, 0x1f ;  /* 0x00001f00de6a7589 */ /* 0x000fe200000e0000 */
[----:B------:R-:W-:Y:S01]  /*2640*/  FSEL R111, R111, -INF , P1 ;  /* 0xff8000006f6f7808 */ /* 0x000fe20000800000 */
[--C-:B----4-:R-:W-:Y:S01]  /*2650*/  FFMA.FTZ R99, R99, UR36, -R100.reuse ;  /* 0x0000002463637c23 */ /* 0x110fe20008010864 */
[----:B------:R-:W-:Y:S01]  /*2660*/  FFMA.FTZ R100, R115, UR36, -R100 ;  /* 0x0000002473647c23 */ /* 0x000fe20008010864 */
[----:B-1----:R-:W-:Y:S01]  /*2670*/  FSEL R95, R109, -INF , P2 ;  /* 0xff8000006d5f7808 */ /* 0x002fe20001000000 */
[----:B------:R-:W1:Y:S01]  /*2680*/  SHFL.IDX PT, R115, R222, R230, 0x1f ;  /* 0x00001fe6de737589 */ /* 0x000e6200000e0000 */
[--C-:B------:R-:W-:Y:S01]  /*2690*/  FFMA.FTZ R103, R103, UR36, -R104.reuse ;  /* 0x0000002467677c23 */ /* 0x100fe20008010868 */
[----:B------:R-:W-:Y:S01]  /*26a0*/  FFMA.FTZ R104, R119, UR36, -R104 ;  /* 0x0000002477687c23 */ /* 0x000fe20008010868 */
[----:B------:R-:W-:Y:S01]  /*26b0*/  FSEL R105, R120, -INF , P2 ;  /* 0xff80000078697808 */ /* 0x000fe20001000000 */
[----:B------:R-:W3:Y:S01]  /*26c0*/  SHFL.IDX PT, R119, R222, R229, 0x1f ;  /* 0x00001fe5de777589 */ /* 0x000ee200000e0000 */
[--C-:B------:R-:W-:Y:S01]  /*26d0*/  FFMA.FTZ R95, R95, UR36, -R96.reuse ;  /* 0x000000245f5f7c23 */ /* 0x100fe20008010860 */
[----:B------:R-:W-:Y:S01]  /*26e0*/  FFMA.FTZ R96, R111, UR36, -R96 ;  /* 0x000000246f607c23 */ /* 0x000fe20008010860 */
[----:B------:R-:W-:Y:S01]  /*26f0*/  FSEL R111, R122, -INF , P1 ;  /* 0xff8000007a6f7808 */ /* 0x000fe20000800000 */
[--C-:B-----5:R-:W-:Y:S01]  /*2700*/  FFMA.FTZ R107, R107, UR36, -R108.reuse ;  /* 0x000000246b6b7c23 */ /* 0x120fe2000801086c */
[----:B------:R-:W4:Y:S01]  /*2710*/  SHFL.IDX PT, R122, R216, R0, 0x1f ;  /* 0x00001f00d87a7589 */ /* 0x000f2200000e0000 */
[----:B------:R-:W-:Y:S01]  /*2720*/  FSEL R102, R116, -INF , P2 ;  /* 0xff80000074667808 */ /* 0x000fe20001000000 */
[----:B------:R-:W5:Y:S01]  /*2730*/  MUFU.EX2 R11, R11 ;  /* 0x0000000b000b7308 */ /* 0x000f620000000800 */
[----:B------:R-:W-:Y:S01]  /*2740*/  FSEL R120, R133, -INF , P2 ;  /* 0xff80000085787808 */ /* 0x000fe20001000000 */
[----:B------:R-:W-:Y:S01]  /*2750*/  SHFL.IDX PT, R112, R222, R232, 0x1f ;  /* 0x00001fe8de707589 */ /* 0x000fe200000e0000 */
[----:B------:R-:W-:Y:S01]  /*2760*/  FSEL R118, R118, -INF , P1 ;  /* 0xff80000076767808 */ /* 0x000fe20000800000 */
[----:B------:R-:W-:Y:S01]  /*2770*/  FFMA.FTZ R102, R102, UR36, -R101 ;  /* 0x0000002466667c23 */ /* 0x000fe20008010865 */
[----:B------:R-:W-:Y:S01]  /*2780*/  FSEL R123, R123, -INF , P1 ;  /* 0xff8000007b7b7808 */ /* 0x000fe20000800000 */
[----:B--2---:R-:W-:Y:S01]  /*2790*/  FFMA.FTZ R227, R120, UR36, -R121 ;  /* 0x0000002478e37c23 */ /* 0x004fe20008010879 */
[----:B------:R-:W-:Y:S01]  /*27a0*/  FSEL R113, R128, -INF , P2 ;  /* 0xff80000080717808 */ /* 0x000fe20001000000 */
[----:B------:R-:W-:Y:S01]  /*27b0*/  FFMA.FTZ R101, R118, UR36, -R101 ;  /* 0x0000002476657c23 */ /* 0x000fe20008010865 */
[----:B------:R-:W-:Y:S01]  /*27c0*/  FSEL R116, R129, -INF , P2 ;  /* 0xff80000081747808 */ /* 0x000fe20001000000 */
[----:B------:R-:W2:Y:S01]  /*27d0*/  SHFL.IDX PT, R120, R216, R229, 0x1f ;  /* 0x00001fe5d8787589 */ /* 0x000ea200000e0000 */
[----:B------:R-:W-:Y:S01]  /*27e0*/  FSEL R117, R130, -INF , P1 ;  /* 0xff80000082757808 */ /* 0x000fe20000800000 */
[----:B------:R-:W-:Y:S01]  /*27f0*/  FFMA.FTZ R108, R123, UR36, -R108 ;  /* 0x000000247b6c7c23 */ /* 0x000fe2000801086c */
[----:B------:R-:W-:Y:S01]  /*2800*/  FSEL R118, R131, -INF , P1 ;  /* 0xff80000083767808 */ /* 0x000fe20000800000 */
[----:B------:R-:W5:Y:S01]  /*2810*/  SHFL.IDX PT, R123, R216, R233, 0x1f ;  /* 0x00001fe9d87b7589 */ /* 0x000f6200000e0000 */
[--C-:B------:R-:W-:Y:S01]  /*2820*/  FFMA.FTZ R113, R113, UR36, -R114.reuse ;  /* 0x0000002471717c23 */ /* 0x100fe20008010872 */
[--C-:B-1----:R-:W-:Y:S01]  /*2830*/  FFMA.FTZ R116, R116, UR36, -R115.reuse ;  /* 0x0000002474747c23 */ /* 0x102fe20008010873 */
[----:B------:R-:W-:Y:S01]  /*2840*/  FFMA.FTZ R114, R117, UR36, -R114 ;  /* 0x0000002475727c23 */ /* 0x000fe20008010872 */
[----:B------:R-:W1:Y:S01]  /*2850*/  SHFL.IDX PT, R130, R216, R234, 0x1f ;  /* 0x00001fead8827589 */ /* 0x000e6200000e0000 */
[----:B------:R-:W-:Y:S01]  /*2860*/  FFMA.FTZ R115, R118, UR36, -R115 ;  /* 0x0000002476737c23 */ /* 0x000fe20008010873 */
[----:B------:R-:W-:Y:S01]  /*2870*/  FSEL R117, R132, -INF , P2 ;  /* 0xff80000084757808 */ /* 0x000fe20001000000 */
[--C-:B------:R-:W-:Y:S01]  /*2880*/  FFMA.FTZ R105, R105, UR36, -R106.reuse ;  /* 0x0000002469697c23 */ /* 0x100fe2000801086a */
[----:B------:R-:W-:Y:S01]  /*2890*/  FSEL R118, R134, -INF , P1 ;  /* 0xff80000086767808 */ /* 0x000fe20000800000 */
[----:B------:R-:W-:Y:S01]  /*28a0*/  FFMA.FTZ R106, R111, UR36, -R106 ;  /* 0x000000246f6a7c23 */ /* 0x000fe2000801086a */
[----:B------:R-:W-:Y:S01]  /*28b0*/  FSEL R111, R125, -INF , P2 ;  /* 0xff8000007d6f7808 */ /* 0x000fe20001000000 */
[--C-:B---3--:R-:W-:Y:S01]  /*28c0*/  FFMA.FTZ R117, R117, UR36, -R119.reuse ;  /* 0x0000002475757c23 */ /* 0x108fe20008010877 */
[----:B------:R-:W-:Y:S01]  /*28d0*/  FSEL R125, R136, -INF , P2 ;  /* 0xff800000887d7808 */ /* 0x000fe20001000000 */
[----:B------:R-:W-:Y:S01]  /*28e0*/  FFMA.FTZ R118, R118, UR36, -R119 ;  /* 0x0000002476767c23 */ /* 0x000fe20008010877 */
[----:B------:R-:W-:Y:S01]  /*28f0*/  FSEL R119, R138, -INF , P1 ;  /* 0xff8000008a777808 */ /* 0x000fe20000800000 */
[----:B------:R-:W-:-:S02]  /*2900*/  WARPGROUP.DEPBAR.LE gsb0, 0x0 ;  /* 0x00008000000079c5 */ /* 0x000fc40000010000 */
[----:B------:R-:W-:Y:S01]  /*2910*/  WARPGROUP.ARRIVE ;  /* 0x00000000000079c5 */ /* 0x000fe20000000000 */
[----:B------:R-:W-:Y:S01]  /*2920*/  FSEL R110, R124, -INF , P2 ;  /* 0xff8000007c6e7808 */ /* 0x000fe20001000000 */
[--C-:B----4-:R-:W-:Y:S01]  /*2930*/  FFMA.FTZ R125, R125, UR36, -R122.reuse ;  /* 0x000000247d7d7c23 */ /* 0x110fe2000801087a */
[----:B------:R-:W-:Y:S01]  /*2940*/  FSEL R124, R135, -INF , P1 ;  /* 0xff800000877c7808 */ /* 0x000fe20000800000 */
[----:B------:R-:W-:Y:S01]  /*2950*/  FFMA.FTZ R122, R119, UR36, -R122 ;  /* 0x00000024777a7c23 */ /* 0x000fe2000801087a */
[----:B------:R-:W-:Y:S01]  /*2960*/  FSEL R119, R148, -INF , P2 ;  /* 0xff80000094777808 */ /* 0x000fe20001000000 */
[----:B------:R-:W-:Y:S01]  /*2970*/  HGMMA.64x128x16.F32.BF16 R24, gdesc[UR4], R24, gsb0 ;  /* 0x01e00000041879f0 */ /* 0x000fe20008001818 */
[----:B------:R-:W-:Y:S01]  /*2980*/  UIADD3 UR6, UR8, 0x4, URZ ;  /* 0x0000000408067890 */ /* 0x000fe2000fffe03f */
[----:B------:R-:W-:Y:S01]  /*2990*/  FSEL R135, R150, -INF , P1 ;  /* 0xff80000096877808 */ /* 0x000fe20000800000 */
[----:B------:R-:W-:Y:S01]  /*29a0*/  UIADD3 UR4, UR9, 0x4, URZ ;  /* 0x0000000409047890 */ /* 0x000fe2000fffe03f */
[----:B------:R-:W-:Y:S01]  /*29b0*/  FSEL R127, R127, -INF , P1 ;  /* 0xff8000007f7f7808 */ /* 0x000fe20000800000 */
[----:B------:R-:W-:Y:S01]  /*29c0*/  UMOV UR7, 0x40000040 ;  /* 0x4000004000077882 */ /* 0x000fe20000000000 */
[----:B------:R-:W-:Y:S01]  /*29d0*/  UMOV UR5, 0x40000040 ;  /* 0x4000004000057882 */ /* 0x000fe20000000000 */
[----:B------:R-:W-:Y:S01]  /*29e0*/  FSEL R140, R140, -INF , P2 ;  /* 0xff8000008c8c7808 */ /* 0x000fe20001000000 */
[----:B------:R-:W-:Y:S01]  /*29f0*/  FFMA.FTZ R121, R124, UR36, -R121 ;  /* 0x000000247c797c23 */ /* 0x000fe20008010879 */
[----:B------:R-:W-:Y:S01]  /*2a00*/  FSEL R142, R142, -INF , P1 ;  /* 0xff8000008e8e7808 */ /* 0x000fe20000800000 */
[----:B--2---:R-:W-:Y:S01]  /*2a10*/  FFMA.FTZ R124, R119, UR36, -R120 ;  /* 0x00000024777c7c23 */ /* 0x004fe20008010878 */
[----:B------:R-:W-:Y:S01]  /*2a20*/  FSEL R131, R137, -INF , P2 ;  /* 0xff80000089837808 */ /* 0x000fe20001000000 */
[----:B------:R-:W-:Y:S01]  /*2a30*/  FFMA.FTZ R111, R111, UR36, -R112 ;  /* 0x000000246f6f7c23 */ /* 0x000fe20008010870 */
[----:B------:R-:W-:Y:S01]  /*2a40*/  FSEL R139, R139, -INF , P1 ;  /* 0xff8000008b8b7808 */ /* 0x000fe20000800000 */
[----:B------:R-:W-:Y:S01]  /*2a50*/  FFMA.FTZ R120, R135, UR36, -R120 ;  /* 0x0000002487787c23 */ /* 0x000fe20008010878 */
[----:B------:R-:W-:Y:S01]  /*2a60*/  FFMA.FTZ R112, R127, UR36, -R112 ;  /* 0x000000247f707c23 */ /* 0x000fe20008010870 */
[--C-:B-----5:R-:W-:Y:S01]  /*2a70*/  FFMA.FTZ R127, R140, UR36, -R123.reuse ;  /* 0x000000248c7f7c23 */ /* 0x120fe2000801087b */
[----:B------:R-:W2:Y:S01]  /*2a80*/  SHFL.IDX PT, R109, R222, R233, 0x1f ;  /* 0x00001fe9de6d7589 */ /* 0x000ea200000e0000 */
[----:B------:R-:W-:Y:S01]  /*2a90*/  FFMA.FTZ R123, R142, UR36, -R123 ;  /* 0x000000248e7b7c23 */ /* 0x000fe2000801087b */
[--C-:B-1----:R-:W-:Y:S01]  /*2aa0*/  FFMA.FTZ R131, R131, UR36, -R130.reuse ;  /* 0x0000002483837c23 */ /* 0x102fe20008010882 */
[----:B------:R-:W-:Y:S01]  /*2ab0*/  FFMA.FTZ R130, R139, UR36, -R130 ;  /* 0x000000248b827c23 */ /* 0x000fe20008010882 */
[----:B------:R-:W-:Y:S01]  /*2ac0*/  FSEL R126, R126, -INF , P1 ;  /* 0xff8000007e7e7808 */ /* 0x000fe20000800000 */
[----:B------:R-:W1:Y:S01]  /*2ad0*/  SHFL.IDX PT, R128, R216, R230, 0x1f ;  /* 0x00001fe6d8807589 */ /* 0x000e6200000e0000 */
[----:B------:R-:W-:Y:S01]  /*2ae0*/  FSEL R129, R141, -INF , P2 ;  /* 0xff8000008d817808 */ /* 0x000fe20001000000 */
[----:B------:R-:W-:Y:S01]  /*2af0*/  MUFU.EX2 R12, R12 ;  /* 0x0000000c000c7308 */ /* 0x000fe20000000800 */
[----:B------:R-:W-:Y:S01]  /*2b00*/  FSEL R134, R144, -INF , P2 ;  /* 0xff80000090867808 */ /* 0x000fe20001000000 */
[----:B------:R-:W3:Y:S01]  /*2b10*/  SHFL.IDX PT, R133, R216, R231, 0x1f ;  /* 0x00001fe7d8857589 */ /* 0x000ee200000e0000 */
[----:B------:R-:W-:-:S02]  /*2b20*/  FSEL R145, R145, -INF , P2 ;  /* 0xff80000091917808 */ /* 0x000fc40001000000 */
[----:B------:R-:W-:Y:S02]  /*2b30*/  FSEL R149, R149, -INF , P2 ;  /* 0xff80000095957808 */ /* 0x000fe40001000000 */
[----:B------:R-:W-:Y:S01]  /*2b40*/  FSEL R151, R151, -INF , P1 ;  /* 0xff80000097977808 */ /* 0x000fe20000800000 */
[----:B------:R-:W4:Y:S01]  /*2b50*/  MUFU.EX2 R14, R14 ;  /* 0x0000000e000e7308 */ /* 0x000f220000000800 */
[----:B------:R-:W-:Y:S02]  /*2b60*/  FSEL R146, R146, -INF , P1 ;  /* 0xff80000092927808 */ /* 0x000fe40000800000 */
[----:B------:R-:W-:Y:S02]  /*2b70*/  FSEL R143, R143, -INF , P1 ;  /* 0xff8000008f8f7808 */ /* 0x000fe40000800000 */
[----:B------:R-:W-:-:S03]  /*2b80*/  FSEL R147, R147, -INF , P1 ;  /* 0xff80000093937808 */ /* 0x000fc60000800000 */
[----:B------:R-:W-:Y:S01]  /*2b90*/  MUFU.EX2 R17, R17 ;  /* 0x0000001100117308 */ /* 0x000fe20000000800 */
[--C-:B--2---:R-:W-:Y:S01]  /*2ba0*/  FFMA.FTZ R110, R110, UR36, -R109.reuse ;  /* 0x000000246e6e7c23 */ /* 0x104fe2000801086d */
[----:B------:R-:W-:Y:S02]  /*2bb0*/  FFMA.FTZ R109, R126, UR36, -R109 ;  /* 0x000000247e6d7c23 */ /* 0x000fe4000801086d */
[----:B------:R-:W2:Y:S01]  /*2bc0*/  SHFL.IDX PT, R126, R216, R232, 0x1f ;  /* 0x00001fe8d87e7589 */ /* 0x000ea200000e0000 */
[--C-:B-1----:R-:W-:Y:S01]  /*2bd0*/  FFMA.FTZ R132, R145, UR36, -R128.reuse ;  /* 0x0000002491847c23 */ /* 0x102fe20008010880 */
[----:B------:R-:W-:Y:S02]  /*2be0*/  FFMA.FTZ R128, R147, UR36, -R128 ;  /* 0x0000002493807c23 */ /* 0x000fe40008010880 */
[----:B------:R-:W1:Y:S01]  /*2bf0*/  SHFL.IDX PT, R216, R216, R228, 0x1f ;  /* 0x00001fe4d8d87589 */ /* 0x000e6200000e0000 */
[----:B------:R-:W-:Y:S01]  /*2c00*/  MUFU.EX2 R116, R116 ;  /* 0x0000007400747308 */ /* 0x000fe20000000800 */
[--C-:B---3--:R-:W-:Y:S01]  /*2c10*/  FFMA.FTZ R134, R134, UR36, -R133.reuse ;  /* 0x0000002486867c23 */ /* 0x108fe20008010885 */
[----:B------:R-:W-:-:S06]  /*2c20*/  FFMA.FTZ R133, R146, UR36, -R133 ;  /* 0x0000002492857c23 */ /* 0x000fcc0008010885 */
[----:B------:R-:W-:Y:S08]  /*2c30*/  MUFU.EX2 R114, R114 ;  /* 0x0000007200727308 */ /* 0x000ff00000000800 */
[----:B------:R-:W-:Y:S01]  /*2c40*/  MUFU.EX2 R109, R109 ;  /* 0x0000006d006d7308 */ /* 0x000fe20000000800 */
[--C-:B--2---:R-:W-:Y:S01]  /*2c50*/  FFMA.FTZ R129, R129, UR36, -R126.reuse ;  /* 0x0000002481817c23 */ /* 0x104fe2000801087e */
[----:B------:R-:W-:Y:S01]  /*2c60*/  FFMA.FTZ R126, R143, UR36, -R126 ;  /* 0x000000248f7e7c23 */ /* 0x000fe2000801087e */
[--C-:B-1----:R-:W-:Y:S01]  /*2c70*/  FFMA.FTZ R119, R149, UR36, -R216.reuse ;  /* 0x0000002495777c23 */ /* 0x102fe200080108d8 */
[----:B------:R-:W-:-:S04]  /*2c80*/  FFMA.FTZ R222, R151, UR36, -R216 ;  /* 0x0000002497de7c23 */ /* 0x000fc800080108d8 */
[----:B------:R-:W-:Y:S08]  /*2c90*/  MUFU.EX2 R112, R112 ;  /* 0x0000007000707308 */ /* 0x000ff00000000800 */
[----:B------:R-:W-:Y:S08]  /*2ca0*/  MUFU.EX2 R113, R113 ;  /* 0x0000007100717308 */ /* 0x000ff00000000800 */
[----:B------:R-:W-:Y:S08]  /*2cb0*/  MUFU.EX2 R117, R117 ;  /* 0x0000007500757308 */ /* 0x000ff00000000800 */
[----:B------:R-:W1:Y:S08]  /*2cc0*/  MUFU.EX2 R22, R22 ;  /* 0x0000001600167308 */ /* 0x000e700000000800 */
[----:B------:R-:W2:Y:S08]  /*2cd0*/  MUFU.EX2 R88, R88 ;  /* 0x0000005800587308 */ /* 0x000eb00000000800 */
[----:B------:R-:W-:Y:S08]  /*2ce0*/  MUFU.EX2 R110, R110 ;  /* 0x0000006e006e7308 */ /* 0x000ff00000000800 */
[----:B------:R-:W-:Y:S08]  /*2cf0*/  MUFU.EX2 R111, R111 ;  /* 0x0000006f006f7308 */ /* 0x000ff00000000800 */
[----:B------:R-:W-:Y:S01]  /*2d00*/  MUFU.EX2 R115, R115 ;  /* 0x0000007300737308 */ /* 0x000fe20000000800 */
[----:B------:R-:W-:-:S02]  /*2d10*/  WARPGROUP.DEPBAR.LE gsb0, 0x0 ;  /* 0x00008000000079c5 */ /* 0x000fc40000010000 */
[----:B------:R-:W-:-:S05]  /*2d20*/  WARPGROUP.ARRIVE ;  /* 0x00000000000079c5 */ /* 0x000fca0000000000 */
[----:B------:R-:W-:Y:S01]  /*2d30*/  MUFU.EX2 R19, R19 ;  /* 0x0000001300137308 */ /* 0x000fe20000000800 */
[----:B------:R-:W-:Y:S01]  /*2d40*/  HGMMA.64x128x16.F32.BF16 R24, gdesc[UR4], R24, gsb0 ;  /* 0x01e00000041879f0 */ /* 0x000fe20008001818 */
[----:B------:R-:W-:Y:S02]  /*2d50*/  UIADD3 UR6, UR8, 0x6, URZ ;  /* 0x0000000608067890 */ /* 0x000fe4000fffe03f */
[----:B------:R-:W-:-:S04]  /*2d60*/  UIADD3 UR4, UR9, 0x6, URZ ;  /* 0x0000000609047890 */ /* 0x000fc8000fffe03f */
[----:B------:R-:W3:Y:S01]  /*2d70*/  MUFU.EX2 R105, R105 ;  /* 0x0000006900697308 */ /* 0x000ee20000000800 */
[----:B------:R-:W-:Y:S01]  /*2d80*/  UMOV UR7, 0x40000040 ;  /* 0x4000004000077882 */ /* 0x000fe20000000000 */
[----:B------:R-:W-:-:S06]  /*2d90*/  UMOV UR5, 0x40000040 ;  /* 0x4000004000057882 */ /* 0x000fcc0000000000 */
[----:B------:R-:W5:Y:S08]  /*2da0*/  MUFU.EX2 R106, R106 ;  /* 0x0000006a006a7308 */ /* 0x000f700000000800 */
[----:B------:R-:W-:Y:S08]  /*2db0*/  MUFU.EX2 R107, R107 ;  /* 0x0000006b006b7308 */ /* 0x000ff00000000800 */
[----:B------:R-:W-:Y:S08]  /*2dc0*/  MUFU.EX2 R108, R108 ;  /* 0x0000006c006c7308 */ /* 0x000ff00000000800 */
[----:B------:R-:W5:Y:S08]  /*2dd0*/  MUFU.EX2 R89, R89 ;  /* 0x0000005900597308 */ /* 0x000f700000000800 */
        /* <DEDUP_REMOVED lines=17> */
[----:B------:R-:W-:Y:S01]  /*2ef0*/  UMOV UR7, 0x40000040 ;  /* 0x4000004000077882 */ /* 0x000fe20000000000 */
[----:B------:R-:W-:-:S04]  /*2f00*/  R2UR UR5, R226 ;  /* 0x00000000e20572ca */ /* 0x000fc800000e0000 */
[----:B------:R-:W-:Y:S08]  /*2f10*/  MUFU.EX2 R103, R103 ;  /* 0x0000006700677308 */ /* 0x000ff00000000800 */
[----:B------:R-:W-:Y:S01]  /*2f20*/  MUFU.EX2 R104, R104 ;  /* 0x0000006800687308 */ /* 0x000fe20000000800 */
[----:B------:R-:W-:Y:S01]  /*2f30*/  UMOV UR6, UR4 ;  /* 0x0000000400067c82 */ /* 0x000fe20008000000 */
[----:B------:R-:W-:-:S04]  /*2f40*/  USHF.R.U32.HI UR5, URZ, 0x4, UR5 ;  /* 0x000000043f057899 */ /* 0x000fc80008011605 */
[----:B------:R-:W-:Y:S02]  /*2f50*/  ULOP3.LUT UR9, UR5, 0x3fff, URZ, 0xc0, !UPT ;  /* 0x00003fff05097892 */ /* 0x000fe4000f8ec03f */
[----:B------:R-:W-:Y:S01]  /*2f60*/  MUFU.EX2 R118, R118 ;  /* 0x0000007600767308 */ /* 0x000fe20000000800 */
[----:B------:R-:W-:-:S07]  /*2f70*/  UMOV UR5, 0x40000040 ;  /* 0x4000004000057882 */ /* 0x000fce0000000000 */
        /* <DEDUP_REMOVED lines=9> */
[----:B------:R-:W4:Y:S04]  /*3010*/  LDS R217, [R217+0x400] ;  /* 0x00040000d9d97984 */ /* 0x000f280000000800 */
[----:B------:R-:W-:Y:S04]  /*3020*/  LDS R221, [R221+0x400] ;  /* 0x00040000dddd7984 */ /* 0x000fe80000000800 */
[----:B------:R-:W-:Y:S04]  /*3030*/  LDS R219, [R219+0x400] ;  /* 0x00040000dbdb7984 */ /* 0x000fe80000000800 */
[----:B------:R-:W-:Y:S04]  /*3040*/  LDS R220, [R220+0x400] ;  /* 0x00040000dcdc7984 */ /* 0x000fe80000000800 */
[----:B----4-:R-:W4:Y:S04]  /*3050*/  SHFL.IDX PT, R135, R217, R0, 0x1f ;  /* 0x00001f00d9877589 */ /* 0x010f2800000e0000 */
[----:B------:R-:W1:Y:S04]  /*3060*/  SHFL.IDX PT, R136, R217, R234, 0x1f ;  /* 0x00001fead9887589 */ /* 0x000e6800000e0000 */
[----:B------:R-:W2:Y:S04]  /*3070*/  SHFL.IDX PT, R140, R217, R233, 0x1f ;  /* 0x00001fe9d98c7589 */ /* 0x000ea800000e0000 */
[----:B------:R-:W3:Y:S04]  /*3080*/  SHFL.IDX PT, R142, R217, R230, 0x1f ;  /* 0x00001fe6d98e7589 */ /* 0x000ee800000e0000 */
[----:B------:R-:W5:Y:S04]  /*3090*/  SHFL.IDX PT, R138, R217, R232, 0x1f ;  /* 0x00001fe8d98a7589 */ /* 0x000f6800000e0000 */
[----:B------:R-:W5:Y:S01]  /*30a0*/  SHFL.IDX PT, R139, R217, R231, 0x1f ;  /* 0x00001fe7d98b7589 */ /* 0x000f6200000e0000 */
[--C-:B----4-:R-:W-:Y:S01]  /*30b0*/  FADD.FTZ R24, R24, -R135.reuse ;  /* 0x8000008718187221 */ /* 0x110fe20000010000 */
[----:B------:R-:W-:-:S02]  /*30c0*/  FADD.FTZ R26, R26, -R135 ;  /* 0x800000871a1a7221 */ /* 0x000fc40000010000 */
[----:B------:R-:W4:Y:S01]  /*30d0*/  SHFL.IDX PT, R144, R217, R229, 0x1f ;  /* 0x00001fe5d9907589 */ /* 0x000f2200000e0000 */
        /* <DEDUP_REMOVED lines=8> */
[--C-:B---3--:R-:W-:Y:S01]  /*3160*/  FADD.FTZ R140, R33, -R142.reuse ;  /* 0x8000008e218c7221 */ /* 0x108fe20000010000 */
[----:B------:R-:W-:Y:S01]  /*3170*/  FADD.FTZ R142, R35, -R142 ;  /* 0x8000008e238e7221 */ /* 0x000fe20000010000 */
[----:B------:R-:W3:Y:S01]  /*3180*/  SHFL.IDX PT, R33, R221, R231, 0x1f ;  /* 0x00001fe7dd217589 */ /* 0x000ee200000e0000 */
        /* <DEDUP_REMOVED lines=9> */
[----:B------:R-:W-:Y:S01]  /*3220*/  FMUL.FTZ R141, R15, R141 ;  /* 0x0000008d0f8d7220 */ /* 0x000fe20000410000 */
[----:B------:R-:W-:Y:S01]  /*3230*/  FMUL.FTZ R142, R20, R142 ;  /* 0x0000008e148e7220 */ /* 0x000fe20000410000 */
[----:B------:R-:W5:Y:S01]  /*3240*/  SHFL.IDX PT, R34, R221, R229, 0x1f ;  /* 0x00001fe5dd227589 */ /* 0x000f6200000e0000 */
[--C-:B----4-:R-:W-:Y:S01]  /*3250*/  FADD.FTZ R143, R36, -R144.reuse ;  /* 0x80000090248f7221 */ /* 0x110fe20000010000 */
[----:B------:R-:W-:Y:S01]  /*3260*/  MUFU.EX2 R31, R122 ;  /* 0x0000007a001f7308 */ /* 0x000fe20000000800 */
[----:B------:R-:W-:Y:S01]  /*3270*/  FADD.FTZ R38, R38, -R144 ;  /* 0x8000009026267221 */ /* 0x000fe20000010000 */
[----:B-1----:R-:W1:Y:S01]  /*3280*/  SHFL.IDX PT, R121, R221, R233, 0x1f ;  /* 0x00001fe9dd797589 */ /* 0x002e6200000e0000 */
[--C-:B------:R-:W-:Y:S01]  /*3290*/  FADD.FTZ R37, R37, -R217.reuse ;  /* 0x800000d925257221 */ /* 0x100fe20000010000 */
[----:B------:R-:W-:Y:S01]  /*32a0*/  FADD.FTZ R39, R39, -R217 ;  /* 0x800000d927277221 */ /* 0x000fe20000010000 */
[----:B------:R-:W-:Y:S01]  /*32b0*/  FMUL.FTZ R38, R22, R38 ;  /* 0x0000002616267220 */ /* 0x000fe20000410000 */
[----:B------:R-:W4:Y:S01]  /*32c0*/  SHFL.IDX PT, R150, R219, R232, 0x1f ;  /* 0x00001fe8db967589 */ /* 0x000f2200000e0000 */
[--C-:B--2---:R-:W-:Y:S01]  /*32d0*/  FADD.FTZ R40, R40, -R145.reuse ;  /* 0x8000009128287221 */ /* 0x104fe20000010000 */
[----:B------:R-:W-:Y:S01]  /*32e0*/  FADD.FTZ R42, R42, -R145 ;  /* 0x800000912a2a7221 */ /* 0x000fe20000010000 */
[----:B------:R-:W2:Y:S01]  /*32f0*/  MUFU.EX2 R28, R227 ;  /* 0x000000e3001c7308 */ /* 0x000ea20000000800 */
        /* <DEDUP_REMOVED lines=15> */
[----:B------:R3:W-:Y:S01]  /*33f0*/  MUFU.EX2 R32, R131 ;  /* 0x0000008300207308 */ /* 0x0007e20000000800 */
[--C-:B-1----:R-:W-:Y:S01]  /*3400*/  FADD.FTZ R44, R44, -R121.reuse ;  /* 0x800000792c2c7221 */ /* 0x102fe20000010000 */
[----:B------:R-:W-:Y:S01]  /*3410*/  FADD.FTZ R46, R46, -R121 ;  /* 0x800000792e2e7221 */ /* 0x000fe20000010000 */
[----:B--2---:R-:W1:Y:S01]  /*3420*/  SHFL.IDX PT, R130, R220, R228, 0x1f ;  /* 0x00001fe4dc827589 */ /* 0x004e6200000e0000 */
[----:B------:R-:W-:Y:S01]  /*3430*/  FMUL.FTZ R56, R105, R56 ;  /* 0x0000003869387220 */ /* 0x000fe20000410000 */
[--C-:B----4-:R-:W-:Y:S01]  /*3440*/  FADD.FTZ R61, R61, -R150.reuse ;  /* 0x800000963d3d7221 */ /* 0x110fe20000010000 */
[----:B------:R-:W-:Y:S01]  /*3450*/  FADD.FTZ R63, R63, -R150 ;  /* 0x800000963f3f7221 */ /* 0x000fe20000010000 */
[----:B------:R-:W2:Y:S01]  /*3460*/  SHFL.IDX PT, R121, R219, R230, 0x1f ;  /* 0x00001fe6db797589 */ /* 0x000ea200000e0000 */
[----:B------:R-:W4:Y:S01]  /*3470*/  MUFU.EX2 R34, R127 ;  /* 0x0000007f00227308 */ /* 0x000f220000000800 */
[----:B------:R-:W-:Y:S01]  /*3480*/  FMUL.FTZ R61, R111, R61 ;  /* 0x0000003d6f3d7220 */ /* 0x000fe20000410000 */
[----:B------:R-:W-:Y:S01]  /*3490*/  FMUL.FTZ R63, R112, R63 ;  /* 0x0000003f703f7220 */ /* 0x000fe20000410000 */
[----:B---3--:R-:W3:Y:S01]  /*34a0*/  SHFL.IDX PT, R131, R220, R231, 0x1f ;  /* 0x00001fe7dc837589 */ /* 0x008ee200000e0000 */
[--C-:B------:R-:W-:Y:S01]  /*34b0*/  FADD.FTZ R150, R77, -R146.reuse ;  /* 0x800000924d967221 */ /* 0x100fe20000010000 */
[----:B------:R-:W-:Y:S01]  /*34c0*/  FADD.FTZ R216, R79, -R146 ;  /* 0x800000924fd87221 */ /* 0x000fe20000010000 */
[----:B------:R-:W-:Y:S01]  /*34d0*/  FMUL.FTZ R58, R106, R58 ;  /* 0x0000003a6a3a7220 */ /* 0x000fe20000410000 */
[----:B------:R-:W4:Y:S01]  /*34e0*/  SHFL.IDX PT, R125, R219, R229, 0x1f ;  /* 0x00001fe5db7d7589 */ /* 0x000f2200000e0000 */
[--C-:B-----5:R-:W-:Y:S01]  /*34f0*/  FADD.FTZ R45, R45, -R36.reuse ;  /* 0x800000242d2d7221 */ /* 0x120fe20000010000 */
[----:B------:R-:W-:Y:S01]  /*3500*/  FADD.FTZ R47, R47, -R36 ;  /* 0x800000242f2f7221 */ /* 0x000fe20000010000 */
[----:B------:R-:W-:Y:S01]  /*3510*/  FMUL.FTZ R40, R89, R40 ;  /* 0x0000002859287220 */ /* 0x000fe20000410000 */
[----:B------:R-:W5:Y:S01]  /*3520*/  SHFL.IDX PT, R151, R219, R233, 0x1f ;  /* 0x00001fe9db977589 */ /* 0x000f6200000e0000 */
[----:B------:R-:W5:Y:S01]  /*3530*/  MUFU.EX2 R36, R129 ;  /* 0x0000008100247308 */ /* 0x000f620000000800 */
[--C-:B------:R-:W-:Y:S01]  /*3540*/  FADD.FTZ R49, R49, -R35.reuse ;  /* 0x8000002331317221 */ /* 0x100fe20000010000 */
[----:B------:R-:W-:Y:S01]  /*3550*/  FADD.FTZ R51, R51, -R35 ;  /* 0x8000002333337221 */ /* 0x000fe20000010000 */
[----:B------:R-:W5:Y:S01]  /*3560*/  SHFL.IDX PT, R122, R219, R228, 0x1f ;  /* 0x00001fe4db7a7589 */ /* 0x000f6200000e0000 */
[--C-:B------:R-:W-:Y:S01]  /*3570*/  FADD.FTZ R66, R66, -R147.reuse ;  /* 0x8000009342427221 */ /* 0x100fe20000010000 */
[----:B------:R-:W-:Y:S01]  /*3580*/  FADD.FTZ R64, R64, -R147 ;  /* 0x8000009340407221 */ /* 0x000fe20000010000 */
[----:B------:R-:W-:Y:S01]  /*3590*/  FMUL.FTZ R41, R91, R41 ;  /* 0x000000295b297220 */ /* 0x000fe20000410000 */
[----:B------:R-:W5:Y:S01]  /*35a0*/  SHFL.IDX PT, R217, R219, R234, 0x1f ;  /* 0x00001feadbd97589 */ /* 0x000f6200000e0000 */
[----:B-1----:R-:W-:Y:S01]  /*35b0*/  FADD.FTZ R218, R85, -R130 ;  /* 0x8000008255da7221 */ /* 0x002fe20000010000 */
[----:B------:R-:W-:Y:S01]  /*35c0*/  FMUL.FTZ R85, R12, R136 ;  /* 0x000000880c557220 */ /* 0x000fe20000410000 */
[----:B------:R1:W1:Y:S01]  /*35d0*/  MUFU.EX2 R35, R123 ;  /* 0x0000007b00237308 */ /* 0x0002620000000800 */
[----:B------:R-:W1:Y:S01]  /*35e0*/  SHFL.IDX PT, R149, R220, R233, 0x1f ;  /* 0x00001fe9dc957589 */ /* 0x000e6200000e0000 */
[--C-:B--2---:R-:W-:Y:S01]  /*35f0*/  FADD.FTZ R65, R65, -R121.reuse ;  /* 0x8000007941417221 */ /* 0x104fe20000010000 */
[----:B------:R-:W-:Y:S01]  /*3600*/  FADD.FTZ R121, R67, -R121 ;  /* 0x8000007943797221 */ /* 0x000fe20000010000 */
[----:B------:R-:W-:Y:S01]  /*3610*/  F2FP.BF16.F32.PACK_AB R85, R85, R26 ;  /* 0x0000001a5555723e */ /* 0x000fe200000010ff */
[----:B------:R-:W2:Y:S01]  /*3620*/  SHFL.IDX PT, R148, R220, R229, 0x1f ;  /* 0x00001fe5dc947589 */ /* 0x000ea200000e0000 */
[--C-:B---3--:R-:W-:Y:S01]  /*3630*/  FADD.FTZ R146, R80, -R131.reuse ;  /* 0x8000008350927221 */ /* 0x108fe20000010000 */
[----:B------:R-:W-:Y:S01]  /*3640*/  FADD.FTZ R131, R82, -R131 ;  /* 0x8000008352837221 */ /* 0x000fe20000010000 */
[----:B------:R-:W-:Y:S01]  /*3650*/  FMUL.FTZ R82, R21, R143 ;  /* 0x0000008f15527220 */ /* 0x000fe20000410000 */
[----:B------:R-:W3:Y:S01]  /*3660*/  SHFL.IDX PT, R221, R221, R228, 0x1f ;  /* 0x00001fe4dddd7589 */ /* 0x000ee200000e0000 */
[----:B------:R-:W-:Y:S01]  /*3670*/  FMUL.FTZ R26, R17, R27 ;  /* 0x0000001b111a7220 */ /* 0x000fe20000410000 */
[----:B------:R-:W-:Y:S01]  /*3680*/  FMUL.FTZ R80, R16, R138 ;  /* 0x0000008a10507220 */ /* 0x000fe20000410000 */
[----:B------:R-:W-:Y:S01]  /*3690*/  FMUL.FTZ R27, R18, R140 ;  /* 0x0000008c121b7220 */ /* 0x000fe20000410000 */
[----:B------:R-:W3:Y:S01]  /*36a0*/  SHFL.IDX PT, R144, R220, R230, 0x1f ;  /* 0x00001fe6dc907589 */ /* 0x000ee200000e0000 */
[----:B------:R-:W-:Y:S01]  /*36b0*/  F2FP.BF16.F32.PACK_AB R82, R37, R82 ;  /* 0x000000522552723e */ /* 0x000fe200000010ff */
[----:B----4-:R-:W-:Y:S01]  /*36c0*/  FADD.FTZ R67, R70, -R125 ;  /* 0x8000007d46437221 */ /* 0x010fe20000010000 */
[----:B------:R-:W4:Y:S01]  /*36d0*/  MUFU.EX2 R37, R222 ;  /* 0x000000de00257308 */ /* 0x000f220000000800 */
[----:B------:R-:W-:Y:S01]  /*36e0*/  SHFL.IDX PT, R145, R220, R234, 0x1f ;  /* 0x00001feadc917589 */ /* 0x000fe200000e0000 */
[----:B-----5:R-:W-:Y:S01]  /*36f0*/  FADD.FTZ R62, R62, -R151 ;  /* 0x800000973e3e7221 */ /* 0x020fe20000010000 */
[----:B-1----:R-:W-:Y:S01]  /*3700*/  FADD.FTZ R123, R68, -R125 ;  /* 0x8000007d447b7221 */ /* 0x002fe20000010000 */
[----:B------:R-:W-:Y:S01]  /*3710*/  FADD.FTZ R70, R69, -R122 ;  /* 0x8000007a45467221 */ /* 0x000fe20000010000 */
[----:B------:R-:W1:Y:S01]  /*3720*/  SHFL.IDX PT, R127, R220, R0, 0x1f ;  /* 0x00001f00dc7f7589 */ /* 0x000e6200000e0000 */
[----:B------:R-:W-:Y:S01]  /*3730*/  FADD.FTZ R130, R87, -R130 ;  /* 0x8000008257827221 */ /* 0x000fe20000010000 */
        /* <DEDUP_REMOVED lines=8> */
[----:B------:R-:W-:Y:S01]  /*37c0*/  FADD.FTZ R60, R60, -R151 ;  /* 0x800000973c3c7221 */ /* 0x000fe20000010000 */
[--C-:B------:R-:W-:Y:S01]  /*37d0*/  FADD.FTZ R57, R57, -R217.reuse ;  /* 0x800000d939397221 */ /* 0x100fe20000010000 */
[----:B------:R-:W-:Y:S01]  /*37e0*/  FADD.FTZ R59, R59, -R217 ;  /* 0x800000d93b3b7221 */ /* 0x000fe20000010000 */
[----:B------:R-:W-:Y:S01]  /*37f0*/  FADD.FTZ R147, R76, -R149 ;  /* 0x800000954c937221 */ /* 0x000fe20000010000 */
[----:B--2---:R-:W-:Y:S01]  /*3800*/  FADD.FTZ R217, R84, -R148 ;  /* 0x8000009454d97221 */ /* 0x004fe20000010000 */
[--C-:B---3--:R-:W-:Y:S01]  /*3810*/  FADD.FTZ R53, R53, -R221.reuse ;  /* 0x800000dd35357221 */ /* 0x108fe20000010000 */
        /* <DEDUP_REMOVED lines=8> */
[----:B------:R-:W-:Y:S01]  /*38a0*/  F2FP.BF16.F32.PACK_AB R71, R63, R62 ;  /* 0x0000003e3f47723e */ /* 0x000fe200000010ff */
[----:B-1----:R-:W-:Y:S01]  /*38b0*/  FADD.FTZ R125, R72, -R127 ;  /* 0x8000007f487d7221 */ /* 0x002fe20000010000 */
[----:B------:R-:W-:Y:S01]  /*38c0*/  F2FP.BF16.F32.PACK_AB R64, R25, R64 ;  /* 0x000000401940723e */ /* 0x000fe200000010ff */
[----:B------:R-:W-:Y:S01]  /*38d0*/  FADD.FTZ R129, R73, -R145 ;  /* 0x8000009149817221 */ /* 0x000fe20000010000 */
[----:B------:R-:W-:Y:S01]  /*38e0*/  F2FP.BF16.F32.PACK_AB R66, R27, R66 ;  /* 0x000000421b42723e */ /* 0x000fe200000010ff */
        /* <DEDUP_REMOVED lines=53> */
[----:B----4-:R-:W-:Y:S01]  /*3c40*/  FMUL.FTZ R130, R37, R130 ;  /* 0x0000008225827220 */ /* 0x010fe20000410000 */
[----:B------:R-:W-:Y:S01]  /*3c50*/  F2FP.BF16.F32.PACK_AB R72, R49, R48 ;  /* 0x000000303148723e */ /* 0x000fe200000010ff */
[----:B------:R-:W-:Y:S01]  /*3c60*/  STSM.16.MT88.4 [R38+0x20c00], R84 ;  /* 0x020c005426007844 */ /* 0x000fe20000004200 */
[----:B------:R-:W-:Y:S01]  /*3c70*/  F2FP.BF16.F32.PACK_AB R73, R51, R50 ;  /* 0x000000323349723e */ /* 0x000fe200000010ff */
[----:B------:R-:W-:Y:S01]  /*3c80*/  VIADD R227, R226, 0x20c00 ;  /* 0x00020c00e2e37836 */ /* 0x000fe20000000000 */
        /* <DEDUP_REMOVED lines=154> */
.L_x_4176:
        /* <DEDUP_REMOVED lines=68> */
.L_x_4177:
        /* <DEDUP_REMOVED lines=45> */
.L_x_4160:
[----:B------:R-:W-:Y:S05]  /*4d40*/  @P0 BRA `(.L_x_4179) ;  /* 0x0000001000900947 */ /* 0x000fea0003800000 */
[----:B-1----:R-:W2:Y:S01]  /*4d50*/  LDL R25, [R1+0xc] ;  /* 0x00000c0001197983 */ /* 0x002ea20000100800 */
[----:B------:R-:W1:Y:S01]  /*4d60*/  S2UR UR5, SR_CgaCtaId ;  /* 0x00000000000579c3 */ /* 0x000e620000008800 */
[----:B------:R-:W-:Y:S01]  /*4d70*/  UMOV UR4, 0x400 ;  /* 0x0000040000047882 */ /* 0x000fe20000000000 */
[----:B------:R-:W-:Y:S01]  /*4d80*/  F2FP.BF16.F32.PACK_AB R184, R185, R184 ;  /* 0x000000b8b9b8723e */ /* 0x000fe200000010ff */
[----:B------:R-:W3:Y:S01]  /*4d90*/  S2R R0, SR_TID.X ;  /* 0x0000000000007919 */ /* 0x000ee20000002100 */
[----:B------:R-:W-:Y:S02]  /*4da0*/  F2FP.BF16.F32.PACK_AB R185, R187, R186 ;  /* 0x000000babbb9723e */ /* 0x000fe400000010ff */
[----:B------:R-:W-:Y:S02]  /*4db0*/  F2FP.BF16.F32.PACK_AB R192, R193, R192 ;  /* 0x000000c0c1c0723e */ /* 0x000fe400000010ff */
[----:B------:R-:W4:Y:S01]  /*4dc0*/  LDC.64 R8, c[0x0][0x870] ;  /* 0x00021c00ff087b82 */ /* 0x000f220000000a00 */
        /* <DEDUP_REMOVED lines=8> */
[----:B-1----:R-:W-:Y:S01]  /*4e50*/  ULEA UR4, UR5, UR4, 0x18 ;  /* 0x0000000405047291 */ /* 0x002fe2000f8ec03f */
[----:B------:R-:W-:Y:S02]  /*4e60*/  F2FP.BF16.F32.PACK_AB R194, R197, R196 ;  /* 0x000000c4c5c2723e */ /* 0x000fe400000010ff */
[----:B------:R-:W-:Y:S01]  /*4e70*/  F2FP.BF16.F32.PACK_AB R176, R177, R176 ;  /* 0x000000b0b1b0723e */ /* 0x000fe200000010ff */
[----:B------:R-:W-:Y:S01]  /*4e80*/  BAR.SYNC.DEFER_BLOCKING 0x1, 0x100 ;  /* 0x0044000000007b1d */ /* 0x000fe20000010000 */
[----:B------:R-:W-:Y:S02]  /*4e90*/  F2FP.BF16.F32.PACK_AB R195, R199, R198 ;  /* 0x000000c6c7c3723e */ /* 0x000fe400000010ff */
[----:B------:R-:W-:Y:S02]  /*4ea0*/  F2FP.BF16.F32.PACK_AB R201, R203, R202 ;  /* 0x000000cacbc9723e */ /* 0x000fe400000010ff */
[----:B------:R-:W-:-:S03]  /*4eb0*/  F2FP.BF16.F32.PACK_AB R202, R205, R204 ;  /* 0x000000cccdca723e */ /* 0x000fc600000010ff */
[----:B------:R-:W1:Y:S01]  /*4ec0*/  LDC.64 R22, c[0x0][0x850] ;  /* 0x00021400ff167b82 */ /* 0x000e620000000a00 */
[----:B---3--:R-:W-:Y:S01]  /*4ed0*/  VIADD R11, R0, 0xffffff80 ;  /* 0xffffff80000b7836 */ /* 0x008fe20000000000 */
        /* <DEDUP_REMOVED lines=12> */
[----:B------:R-:W-:Y:S02]  /*4fa0*/  SHF.R.S32.HI R3, RZ, 0x1f, R0 ;  /* 0x0000001fff037819 */ /* 0x000fe40000011400 */
[----:B------:R-:W-:Y:S02]  /*4fb0*/  F2FP.BF16.F32.PACK_AB R155, R159, R158 ;  /* 0x0000009e9f9b723e */ /* 0x000fe400000010ff */
[----:B------:R-:W-:Y:S02]  /*4fc0*/  LEA.HI R3, R3, R0, RZ, 0x3 ;  /* 0x0000000003037211 */ /* 0x000fe400078f18ff */
[----:B------:R-:W-:Y:S02]  /*4fd0*/  F2FP.BF16.F32.PACK_AB R161, R163, R162 ;  /* 0x000000a2a3a1723e */ /* 0x000fe400000010ff */
[C---:B------:R-:W-:Y:S01]  /*4fe0*/  LOP3.LUT R5, R3.reuse, 0xfffffff8, RZ, 0xc0, !PT ;  /* 0xfffffff803057812 */ /* 0x040fe200078ec0ff */
[----:B------:R-:W-:Y:S01]  /*4ff0*/  IMAD.SHL.U32 R3, R3, 0x40, RZ ;  /* 0x0000004003037824 */ /* 0x000fe200078e00ff */
[----:B------:R-:W-:-:S02]  /*5000*/  F2FP.BF16.F32.PACK_AB R162, R165, R164 ;  /* 0x000000a4a5a2723e */ /* 0x000fc400000010ff */
[----:B------:R-:W-:Y:S01]  /*5010*/  F2FP.BF16.F32.PACK_AB R163, R167, R166 ;  /* 0x000000a6a7a3723e */ /* 0x000fe200000010ff */
[----:B------:R-:W-:Y:S01]  /*5020*/  IMAD.IADD R5, R0, 0x1, -R5 ;  /* 0x0000000100057824 */ /* 0x000fe200078e0a05 */
[----:B------:R-:W-:Y:S02]  /*5030*/  LOP3.LUT R3, R3, 0x7ffffe00, RZ, 0xc0, !PT ;  /* 0x7ffffe0003037812 */ /* 0x000fe400078ec0ff */
[----:B------:R-:W-:Y:S01]  /*5040*/  F2FP.BF16.F32.PACK_AB R169, R171, R170 ;  /* 0x000000aaaba9723e */ /* 0x000fe200000010ff */
[C---:B------:R-:W-:Y:S01]  /*5050*/  IMAD.SHL.U32 R0, R5.reuse, 0x40, RZ ;  /* 0x0000004005007824 */ /* 0x040fe200078e00ff */
[----:B------:R-:W-:Y:S01]  /*5060*/  R2P PR, R5, 0x6 ;  /* 0x0000000605007804 */ /* 0x000fe20000000000 */
[----:B------:R-:W-:Y:S01]  /*5070*/  IMAD.MOV.U32 R5, RZ, RZ, 0x20 ;  /* 0x00000020ff057424 */ /* 0x000fe200078e00ff */
[----:B----4-:R-:W-:Y:S02]  /*5080*/  ISETP.NE.U32.AND P4, PT, R8, RZ, PT ;  /* 0x000000ff0800720c */ /* 0x010fe40003f85070 */
        /* <DEDUP_REMOVED lines=9> */
[----:B------:R-:W-:Y:S01]  /*5120*/  IADD3 R0, R2, R3, R0 ;  /* 0x0000000302007210 */ /* 0x000fe20007ffe000 */
[----:B------:R-:W-:Y:S01]  /*5130*/  IMAD.MOV.U32 R3, RZ, RZ, 0x40 ;  /* 0x00000040ff037424 */ /* 0x000fe200078e00ff */
[----:B------:R-:W-:Y:S02]  /*5140*/  F2FP.BF16.F32.PACK_AB R177, R179, R178 ;  /* 0x000000b2b3b1723e */ /* 0x000fe400000010ff */
        /* <DEDUP_REMOVED lines=9> */
[----:B------:R-:W2:Y:S01]  /*51e0*/  LDC.64 R2, c[0x0][0x870] ;  /* 0x00021c00ff027b82 */ /* 0x000ea20000000a00 */
[----:B------:R-:W-:Y:S01]  /*51f0*/  STSM.16.M88.4 [R8], R200 ;  /* 0x000000c808007844 */ /* 0x000fe20000000200 */
[----:B------:R-:W-:-:S03]  /*5200*/  ISETP.NE.AND.EX P4, PT, R9, RZ, PT, P4 ;  /* 0x000000ff0900720c */ /* 0x000fc60003f85340 */
        /* <DEDUP_REMOVED lines=8> */
[----:B------:R-:W4:Y:S01]  /*5290*/  @P4 LDG.E R9, desc[UR38][R4.64] ;  /* 0x0000002604094981 */ /* 0x000f22000c1e1900 */
[----:B------:R-:W-:Y:S01]  /*52a0*/  ULDC UR5, c[0x0][0x808] ;  /* 0x0002020000057ab9 */ /* 0x000fe20000000800 */
[----:B------:R-:W-:Y:S01]  /*52b0*/  LEA.HI R19, R10, R11, RZ, 0x3 ;  /* 0x0000000b0a137211 */ /* 0x000fe200078f18ff */
[----:B---3--:R-:W-:Y:S01]  /*52c0*/  IMAD.U32 R0, RZ, RZ, UR5 ;  /* 0x00000005ff007e24 */ /* 0x008fe2000f8e00ff */
[----:B--2---:R-:W-:-:S04]  /*52d0*/  ISETP.NE.U32.AND P0, PT, R2, RZ, PT ;  /* 0x000000ff0200720c */ /* 0x004fc80003f05070 */
[----:B------:R-:W-:-:S13]  /*52e0*/  ISETP.NE.AND.EX P0, PT, R3, RZ, PT, P0 ;  /* 0x000000ff0300720c */ /* 0x000fda0003f05300 */
[----:B------:R-:W2:Y:S01]  /*52f0*/  @P0 LDC.64 R2, c[0x0][0x878] ;  /* 0x00021e00ff020b82 */ /* 0x000ea20000000a00 */
[----:B----4-:R-:W-:Y:S02]  /*5300*/  LOP3.LUT R6, R19, 0x1ffffff8, RZ, 0xc0, !PT ;  /* 0x1ffffff813067812 */ /* 0x010fe400078ec0ff */
[----:B------:R-:W-:-:S05]  /*5310*/  SHF.R.S32.HI R19, RZ, 0x3, R19 ;  /* 0x00000003ff137819 */ /* 0x000fca0000011413 */
[----:B------:R-:W3:Y:S01]  /*5320*/  S2UR UR5, SR_CTAID.Y ;  /* 0x00000000000579c3 */ /* 0x000ee20000002600 */
[----:B------:R-:W4:Y:S01]  /*5330*/  S2R R27, SR_CTAID.X ;  /* 0x00000000001b7919 */ /* 0x000f220000002500 */
[----:B------:R-:W-:Y:S02]  /*5340*/  IMAD.IADD R6, R11, 0x1, -R6 ;  /* 0x000000010b067824 */ /* 0x000fe400078e0a06 */
[----:B-1----:R-:W-:Y:S02]  /*5350*/  IMAD.SHL.U32 R7, R19, 0x40, RZ ;  /* 0x0000004013077824 */ /* 0x002fe400078e00ff */
[----:B------:R-:W-:-:S03]  /*5360*/  IMAD.SHL.U32 R20, R6, 0x8, RZ ;  /* 0x0000000806147824 */ /* 0x000fc600078e00ff */
[----:B------:R-:W-:Y:S01]  /*5370*/  LOP3.LUT R7, R7, 0x1c0, RZ, 0xc0, !PT ;  /* 0x000001c007077812 */ /* 0x000fe200078ec0ff */
[----:B--2---:R-:W-:-:S05]  /*5380*/  @P0 IMAD.WIDE R2, R25, 0x4, R2 ;  /* 0x0000000419020825 */ /* 0x004fca00078e0202 */
[----:B------:R1:W5:Y:S01]  /*5390*/  @P0 LDG.E R0, desc[UR38][R2.64] ;  /* 0x0000002602000981 */ /* 0x000362000c1e1900 */
[----:B---3--:R-:W-:Y:S01]  /*53a0*/  USHF.R.S32.HI UR6, URZ, 0x1f, UR5 ;  /* 0x0000001f3f067899 */ /* 0x008fe20008011405 */
        /* <DEDUP_REMOVED lines=13> */
.L_x_4180:
        /* <DEDUP_REMOVED lines=37> */
[----:B--2---:R-:W-:Y:S06]  /*56d0*/  @P6 BRA `(.L_x_4182) ;  /* 0x00000000002c6947 */ /* 0x004fec0003800000 */
        /* <DEDUP_REMOVED lines=11> */
.L_x_4182:
[----:B------:R-:W-:Y:S05]  /*5790*/  BSYNC B0 ;  /* 0x0000000000007941 */ /* 0x000fea0003800000 */
.L_x_4181:
[----:B--2---:R2:W1:Y:S01]  /*57a0*/  LDS.128 R16, [R30+0x5000] ;  /* 0x005000001e107984 */ /* 0x0044620000000c00 */
[----:B------:R-:W-:Y:S01]  /*57b0*/  BSSY B0, `(.L_x_4183) ;  /* 0x0000010000007945 */ /* 0x000fe20003800000 */
[----:B------:R-:W-:-:S03]  /*57c0*/  ISETP.GE.OR P6, PT, R20, UR4, P0 ;  /* 0x0000000414007c0c */ /* 0x000fc600087c6670 */
        /* <DEDUP_REMOVED lines=14> */
.L_x_4184:
[----:B------:R-:W-:Y:S05]  /*58b0*/  BSYNC B0 ;  /* 0x0000000000007941 */ /* 0x000fea0003800000 */
.L_x_4183:
[----:B-1----:R1:W1:Y:S01]  /*58c0*/  LDS.128 R16, [R30+0x6000] ;  /* 0x006000001e107984 */ /* 0x0022620000000c00 */
[----:B------:R-:W-:Y:S01]  /*58d0*/  BSSY B0, `(.L_x_4185) ;  /* 0x0000010000007945 */ /* 0x000fe20003800000 */
[----:B------:R-:W-:-:S03]  /*58e0*/  IMAD R32, R34, UR6, RZ ;  /* 0x0000000622207c24 */ /* 0x000fc6000f8e02ff */
        /* <DEDUP_REMOVED lines=14> */
.L_x_4186:
[----:B------:R-:W-:Y:S05]  /*59d0*/  BSYNC B0 ;  /* 0x0000000000007941 */ /* 0x000fea0003800000 */
.L_x_4185:
[----:B-1----:R1:W1:Y:S01]  /*59e0*/  LDS.128 R16, [R30+0x7000] ;  /* 0x007000001e107984 */ /* 0x0022620000000c00 */
[----:B------:R-:W-:Y:S01]  /*59f0*/  BSSY B0, `(.L_x_4187) ;  /* 0x0000011000007945 */ /* 0x000fe20003800000 */
[----:B------:R-:W-:Y:S02]  /*5a00*/  IMAD R31, R35, UR5, R32 ;  /* 0x00000005231f7c24 */ /* 0x000fe4000f8e0220 */
[----:B------:R-:W-:Y:S01]  /*5a10*/  IMAD.WIDE.U32 R24, R34, UR5, R20 ;  /* 0x0000000522187c25 */ /* 0x000fe2000f8e0014 */
[----:B------:R-:W-:Y:S06]  /*5a20*/  @P6 BRA `(.L_x_4188) ;  /* 0x0000000000346947 */ /* 0x000fec0003800000 */
        /* <DEDUP_REMOVED lines=13> */
.L_x_4188:
[----:B------:R-:W-:Y:S05]  /*5b00*/  BSYNC B0 ;  /* 0x0000000000007941 */ /* 0x000fea0003800000 */
.L_x_4187:
        /* <DEDUP_REMOVED lines=24> */
.L_x_4190:
[----:B------:R-:W-:Y:S05]  /*5c90*/  BSYNC B0 ;  /* 0x0000000000007941 */ /* 0x000fea0003800000 */
.L_x_4189:
        /* <DEDUP_REMOVED lines=15> */
.L_x_4192:
[----:B------:R-:W-:Y:S05]  /*5d90*/  BSYNC B0 ;  /* 0x0000000000007941 */ /* 0x000fea0003800000 */
.L_x_4191:
[----:B------:R-:W-:Y:S04]  /*5da0*/  BSSY B0, `(.L_x_4193) ;  /* 0x000000f000007945 */ /* 0x000fe80003800000 */
[----:B------:R-:W-:Y:S05]  /*5db0*/  @P1 BRA `(.L_x_4194) ;  /* 0x0000000000341947 */ /* 0x000fea0003800000 */
[----:B-1-3--:R-:W-:Y:S01]  /*5dc0*/  IADD3 R13, P1, R26, 0x40, RZ ;  /* 0x000000401a0d7810 */ /* 0x00afe20007f3e0ff */
        /* <DEDUP_REMOVED lines=12> */
.L_x_4194:
[----:B------:R-:W-:Y:S05]  /*5e90*/  BSYNC B0 ;  /* 0x0000000000007941 */ /* 0x000fea0003800000 */
.L_x_4193:
[----:B------:R-:W-:Y:S05]  /*5ea0*/  @P0 BRA `(.L_x_4155) ;  /* 0x0000003800d40947 */ /* 0x000fea0003800000 */
[----:B-1--4-:R-:W-:Y:S01]  /*5eb0*/  IADD3 R9, P0, R26, 0x60, RZ ;  /* 0x000000601a097810 */ /* 0x012fe20007f1e0ff */
        /* <DEDUP_REMOVED lines=13> */
.L_x_4179:
        /* <DEDUP_REMOVED lines=40> */
.L_x_4195:
        /* <DEDUP_REMOVED lines=8> */
[----:B------:R-:W-:Y:S01]  /*6290*/  VIADD R13, R13, 0x60 ;  /* 0x000000600d0d7836 */ /* 0x000fe20000000000 */
[----:B------:R-:W-:Y:S01]  /*62a0*/  SEL R19, R18, RZ, !P4 ;  /* 0x000000ff12137207 */ /* 0x000fe20006000000 */
[----:B------:R-:W-:Y:S01]  /*62b0*/  IMAD.WIDE.U32 R4, R16, UR4, R10 ;  /* 0x0000000410047c25 */ /* 0x000fe2000f8e000a */
[----:B------:R-:W-:Y:S01]  /*62c0*/  ISETP.GE.OR P4, PT, R10, UR8, P3 ;  /* 0x000000080a007c0c */ /* 0x000fe20009f86670 */
[----:B------:R-:W-:Y:S01]  /*62d0*/  ULDC.64 UR6, c[0x0][0x828] ;  /* 0x00020a0000067ab9 */ /* 0x000fe20000000a00 */
[-C--:B------:R-:W-:Y:S01]  /*62e0*/  ISETP.GE.AND P2, PT, R7, R0.reuse, PT ;  /* 0x000000000700720c */ /* 0x080fe20003f46270 */
[----:B------:R-:W-:Y:S01]  /*62f0*/  IMAD.IADD R5, R5, 0x1, R17 ;  /* 0x0000000105057824 */ /* 0x000fe200078e0211 */
[-C--:B------:R-:W-:Y:S01]  /*6300*/  ISETP.GE.AND P1, PT, R9, R0.reuse, PT ;  /* 0x000000000900720c */ /* 0x080fe20003f26270 */
[----:B------:R-:W-:Y:S01]  /*6310*/  IMAD R12, R20, UR5, RZ ;  /* 0x00000005140c7c24 */ /* 0x000fe2000f8e02ff */
[----:B------:R-:W-:Y:S01]  /*6320*/  ISETP.GE.AND P0, PT, R13, R0, PT ;  /* 0x000000000d00720c */ /* 0x000fe20003f06270 */
[----:B------:R-:W-:Y:S01]  /*6330*/  IMAD R0, R14, UR6, RZ ;  /* 0x000000060e007c24 */ /* 0x000fe2000f8e02ff */
[----:B------:R-:W-:Y:S01]  /*6340*/  ULDC UR9, c[0x0][0x83c] ;  /* 0x00020f0000097ab9 */ /* 0x000fe20000000800 */
[----:B------:R-:W-:Y:S01]  /*6350*/  IMAD.WIDE.U32 R8, R19, UR6, R4 ;  /* 0x0000000613087c25 */ /* 0x000fe2000f8e0004 */
[----:B------:R-:W-:Y:S01]  /*6360*/  BSSY B0, `(.L_x_4196) ;  /* 0x0000012000007945 */ /* 0x000fe20003800000 */
[----:B------:R-:W-:-:S02]  /*6370*/  ISETP.GE.OR P6, PT, R10, UR8, P2 ;  /* 0x000000080a007c0c */ /* 0x000fc400097c6670 */
[----:B------:R-:W-:Y:S01]  /*6380*/  IMAD R13, R19, UR7, R0 ;  /* 0x00000007130d7c24 */ /* 0x000fe2000f8e0200 */
[----:B------:R-:W-:Y:S01]  /*6390*/  ISETP.GE.OR P5, PT, R10, UR8, P1 ;  /* 0x000000080a007c0c */ /* 0x000fe20008fa6670 */
[----:B------:R-:W-:-:S04]  /*63a0*/  IMAD.WIDE R6, R15, 0x80, R2 ;  /* 0x000000800f067825 */ /* 0x000fc800078e0202 */
        /* <DEDUP_REMOVED lines=13> */
.L_x_4197:
[----:B------:R-:W-:Y:S05]  /*6480*/  BSYNC B0 ;  /* 0x0000000000007941 */ /* 0x000fea0003800000 */
.L_x_4196:
        /* <DEDUP_REMOVED lines=19> */
.L_x_4199:
[----:B------:R-:W-:Y:S05]  /*65c0*/  BSYNC B0 ;  /* 0x0000000000007941 */ /* 0x000fea0003800000 */
.L_x_4198:
        /* <DEDUP_REMOVED lines=15> */
.L_x_4201:
[----:B------:R-:W-:Y:S05]  /*66c0*/  BSYNC B0 ;  /* 0x0000000000007941 */ /* 0x000fea0003800000 */
.L_x_4200:
        /* <DEDUP_REMOVED lines=15> */
.L_x_4203:
[----:B------:R-:W-:Y:S05]  /*67c0*/  BSYNC B0 ;  /* 0x0000000000007941 */ /* 0x000fea0003800000 */
.L_x_4202:
        /* <DEDUP_REMOVED lines=21> */
.L_x_4205:
[----:B------:R-:W-:Y:S05]  /*6920*/  BSYNC B0 ;  /* 0x0000000000007941 */ /* 0x000fea0003800000 */
.L_x_4204:
        /* <DEDUP_REMOVED lines=15> */
.L_x_4207:
[----:B------:R-:W-:Y:S05]  /*6a20*/  BSYNC B0 ;  /* 0x0000000000007941 */ /* 0x000fea0003800000 */
.L_x_4206:
        /* <DEDUP_REMOVED lines=15> */
.L_x_4209:
[----:B------:R-:W-:Y:S05]  /*6b20*/  BSYNC B0 ;  /* 0x0000000000007941 */ /* 0x000fea0003800000 */
.L_x_4208:
        /* <DEDUP_REMOVED lines=15> */
.L_x_4150:
        /* <DEDUP_REMOVED lines=15> */
[----:B------:R-:W-:Y:S02]  /*6d10*/  IMAD.U32 R2, RZ, RZ, UR4 ;  /* 0x00000004ff027e24 */ /* 0x000fe4000f8e00ff */
[----:B------:R-:W-:-:S05]  /*6d20*/  IMAD.U32 R3, RZ, RZ, UR5 ;  /* 0x00000005ff037e24 */ /* 0x000fca000f8e00ff */
[----:B------:R-:W2:Y:S02]  /*6d30*/  LDG.E R2, desc[UR38][R2.64] ;  /* 0x0000002602027981 */ /* 0x000ea4000c1e1900 */
[----:B--2---:R-:W-:Y:S01]  /*6d40*/  R2UR UR5, R2 ;  /* 0x00000000020572ca */ /* 0x004fe200000e0000 */
[----:B------:R-:W-:-:S14]  /*6d50*/  BRA `(.L_x_4212) ;  /* 0x0000000000387947 */ /* 0x000fdc0003800000 */
.L_x_4211:
        /* <DEDUP_REMOVED lines=10> */
[----:B--2---:R-:W-:-:S05]  /*6e00*/  IMAD.IADD R0, R5, 0x1, -R0 ;  /* 0x0000000105007824 */ /* 0x004fca00078e0a00 */
[----:B------:R-:W-:Y:S01]  /*6e10*/  R2UR UR5, R0 ;  /* 0x00000000000572ca */ /* 0x000fe200000e0000 */
[----:B------:R-:W-:-:S14]  /*6e20*/  BRA `(.L_x_4212) ;  /* 0x0000000000047947 */ /* 0x000fdc0003800000 */
.L_x_4213:
[----:B------:R-:W-:-:S05]  /*6e30*/  ULDC UR5, c[0x0][0x8bc] ;  /* 0x00022f0000057ab9 */ /* 0x000fca0000000800 */
.L_x_4212:
        /* <DEDUP_REMOVED lines=23> */
[----:B------:R-:W-:Y:S02]  /*6fb0*/  IMAD.U32 R4, RZ, RZ, UR4 ;  /* 0x00000004ff047e24 */ /* 0x000fe4000f8e00ff */
        /* <DEDUP_REMOVED lines=16> */
.L_x_4214:
        /* <DEDUP_REMOVED lines=35> */
[----:B------:R-:W-:Y:S01]  /*72f0*/  IMAD.IADD R0, R3, 0x1, -R2 ;  /* 0x0000000103007824 */ /* 0x000fe200078e0a02 */
        /* <DEDUP_REMOVED lines=13> */
.L_x_4228:
        /* <DEDUP_REMOVED lines=21> */
.L_x_4217:
[----:B------:R-:W-:Y:S05]  /*7520*/  BSYNC B0 ;  /* 0x0000000000007941 */ /* 0x000fea0003800000 */
.L_x_4216:
        /* <DEDUP_REMOVED lines=13> */
.L_x_4219:
[----:B------:R-:W-:Y:S05]  /*7600*/  BSYNC B0 ;  /* 0x0000000000007941 */ /* 0x000fea0003800000 */
.L_x_4218:
[----:B------:R-:W-:Y:S06]  /*7610*/  BAR.ARV 0xa, 0xa0 ;  /* 0x0282800000007b1d */ /* 0x000fec0000002000 */
[----:B------:R-:W-:Y:S04]  /*7620*/  BSSY B0, `(.L_x_4220) ;  /* 0x0000003000007945 */ /* 0x000fe80003800000 */
[----:B------:R-:W-:Y:S05]  /*7630*/  @!P0 BRA `(.L_x_4221) ;  /* 0x0000000000048947 */ /* 0x000fea0003800000 */
[----:B------:R-:W-:-:S04]  /*7640*/  DEPBAR.LE SB0, 0x0 ;  /* 0x000080000000791a */ /* 0x000fc80000000000 */
.L_x_4221:
[----:B------:R-:W-:Y:S05]  /*7650*/  BSYNC B0 ;  /* 0x0000000000007941 */ /* 0x000fea0003800000 */
.L_x_4220:
        /* <DEDUP_REMOVED lines=13> */
.L_x_4223:
[----:B------:R-:W-:Y:S05]  /*7730*/  BSYNC B0 ;  /* 0x0000000000007941 */ /* 0x000fea0003800000 */
.L_x_4222:
        /* <DEDUP_REMOVED lines=13> */
.L_x_4225:
[----:B------:R-:W-:Y:S05]  /*7810*/  BSYNC B0 ;  /* 0x0000000000007941 */ /* 0x000fea0003800000 */
.L_x_4224:
[----:B------:R-:W-:Y:S01]  /*7820*/  VIADD R0, R0, 0xfffffffe ;  /* 0xfffffffe00007836 */ /* 0x000fe20000000000 */
[----:B------:R-:W-:Y:S06]  /*7830*/  BAR.ARV 0xa, 0xa0 ;  /* 0x0282800000007b1d */ /* 0x000fec0000002000 */
[----:B------:R-:W-:Y:S01]  /*7840*/  BSSY B0, `(.L_x_4226) ;  /* 0x0000004000007945 */ /* 0x000fe20003800000 */
[----:B------:R-:W-:-:S03]  /*7850*/  ISETP.NE.AND P1, PT, R0, RZ, PT ;  /* 0x000000ff0000720c */ /* 0x000fc60003f25270 */
[----:B------:R-:W-:Y:S10]  /*7860*/  @!P0 BRA `(.L_x_4227) ;  /* 0x0000000000048947 */ /* 0x000ff40003800000 */
[----:B------:R-:W-:-:S04]  /*7870*/  DEPBAR.LE SB0, 0x0 ;  /* 0x000080000000791a */ /* 0x000fc80000000000 */
.L_x_4227:
[----:B------:R-:W-:Y:S05]  /*7880*/  BSYNC B0 ;  /* 0x0000000000007941 */ /* 0x000fea0003800000 */
.L_x_4226:
[----:B------:R-:W-:Y:S06]  /*7890*/  BAR.ARV 0xb, 0xa0 ;  /* 0x02c2800000007b1d */ /* 0x000fec0000002000 */
[----:B------:R-:W-:Y:S02]  /*78a0*/  UIADD3 UR5, UR5, 0x2, URZ ;  /* 0x0000000205057890 */ /* 0x000fe4000fffe03f */
[----:B------:R-:W-:Y:S01]  /*78b0*/  UIADD3 UR4, UR4, 0x1, URZ ;  /* 0x0000000104047890 */ /* 0x000fe2000fffe03f */
[----:B------:R-:W-:Y:S11]  /*78c0*/  @P1 BRA `(.L_x_4228) ;  /* 0xfffffff800c01947 */ /* 0x000ff6000383ffff */
[----:B------:R-:W-:-:S12]  /*78d0*/  USHF.L.U32 UR6, UR5, 0xd, URZ ;  /* 0x0000000d05067899 */ /* 0x000fd8000800063f */
.L_x_4215:
        /* <DEDUP_REMOVED lines=19> */
.L_x_4230:
[----:B------:R-:W-:Y:S05]  /*7a10*/  BSYNC B0 ;  /* 0x0000000000007941 */ /* 0x000fea0003800000 */
.L_x_4229:
        /* <DEDUP_REMOVED lines=19> */
.L_x_4232:
[----:B------:R-:W-:Y:S05]  /*7b50*/  BSYNC B0 ;  /* 0x0000000000007941 */ /* 0x000fea0003800000 */
.L_x_4231:
[----:B------:R-:W-:Y:S06]  /*7b60*/  BAR.ARV 0xa, 0xa0 ;  /* 0x0282800000007b1d */ /* 0x000fec0000002000 */
[----:B------:R-:W-:Y:S04]  /*7b70*/  BSSY B0, `(.L_x_4233) ;  /* 0x0000003000007945 */ /* 0x000fe80003800000 */
[----:B------:R-:W-:Y:S05]  /*7b80*/  @!P0 BRA `(.L_x_4234) ;  /* 0x0000000000048947 */ /* 0x000fea0003800000 */
[----:B------:R-:W-:-:S04]  /*7b90*/  DEPBAR.LE SB0, 0x0 ;  /* 0x000080000000791a */ /* 0x000fc80000000000 */
.L_x_4234:
[----:B------:R-:W-:Y:S05]  /*7ba0*/  BSYNC B0 ;  /* 0x0000000000007941 */ /* 0x000fea0003800000 */
.L_x_4233:
[----:B------:R-:W-:Y:S06]  /*7bb0*/  BAR.ARV 0xb, 0xa0 ;  /* 0x02c2800000007b1d */ /* 0x000fec0000002000 */
[----:B------:R-:W-:Y:S05]  /*7bc0*/  BRA `(.L_x_4155) ;  /* 0x0000001c008c7947 */ /* 0x000fea0003800000 */
.L_x_4210:
        /* <DEDUP_REMOVED lines=10> */
.L_x_4235:
        /* <DEDUP_REMOVED lines=10> */
.L_x_4237:
[----:B------:R-:W3:Y:S02]  /*7d10*/  LDC R5, c[0x0][0x8bc] ;  /* 0x00022f00ff057b82 */ /* 0x000ee40000000800 */
.L_x_4236:
[----:B------:R-:W4:Y:S01]  /*7d20*/  S2R R14, SR_CTAID.X ;  /* 0x00000000000e7919 */ /* 0x000f220000002500 */
[----:B------:R-:W-:Y:S02]  /*7d30*/  IMAD.MOV.U32 R0, RZ, RZ, 0x1 ;  /* 0x00000001ff007424 */ /* 0x000fe400078e00ff */
[----:B------:R-:W-:Y:S02]  /*7d40*/  IMAD.MOV.U32 R9, RZ, RZ, RZ ;  /* 0x000000ffff097224 */ /* 0x000fe400078e00ff */
        /* <DEDUP_REMOVED lines=41> */
[----:B--2---:R-:W-:-:S07]  /*7fe0*/  IMAD.IADD R4, R4, 0x1, -R9 ;  /* 0x0000000104047824 */ /* 0x004fce00078e0a09 */
.L_x_4239:
        /* <DEDUP_REMOVED lines=66> */
.L_x_4269:
        /* <DEDUP_REMOVED lines=9> */
.L_x_4242:
        /* <DEDUP_REMOVED lines=20> */
[----:B------:R-:W-:Y:S01]  /*85e0*/  UMOV UR19, UR25 ;  /* 0x0000001900137c82 */ /* 0x000fe20008000000 */
[----:B------:R-:W-:Y:S01]  /*85f0*/  IMAD.MOV.U32 R8, RZ, RZ, R3 ;  /* 0x000000ffff087224 */ /* 0x000fe200078e0003 */
        /* <DEDUP_REMOVED lines=9> */
[----:B------:R-:W-:Y:S01]  /*8690*/  R2UR UR31, R0 ;  /* 0x00000000001f72ca */ /* 0x000fe200000e0000 */
[--C-:B------:R-:W-:Y:S01]  /*86a0*/  IMAD.X R3, RZ, RZ, R8.reuse, P1 ;  /* 0x000000ffff037224 */ /* 0x100fe200008e0608 */
[----:B------:R-:W-:Y:S01]  /*86b0*/  R2UR UR6, R2 ;  /* 0x00000000020672ca */ /* 0x000fe200000e0000 */
[----:B------:R-:W-:Y:S01]  /*86c0*/  IMAD.X R0, RZ, RZ, R8, P2 ;  /* 0x000000ffff007224 */ /* 0x000fe200010e0608 */
[----:B------:R-:W-:Y:S02]  /*86d0*/  ISETP.GE.AND P1, PT, R4, 0x81, PT ;  /* 0x000000810400780c */ /* 0x000fe40003f26270 */
[----:B------:R-:W-:Y:S02]  /*86e0*/  R2UR UR7, R3 ;  /* 0x00000000030772ca */ /* 0x000fe400000e0000 */
[----:B------:R-:W-:Y:S01]  /*86f0*/  R2UR UR41, R0 ;  /* 0x00000000002972ca */ /* 0x000fe200000e0000 */
[----:B------:R-:W-:-:S10]  /*8700*/  IMAD.MOV.U32 R0, RZ, RZ, RZ ;  /* 0x000000ffff007224 */ /* 0x000fd400078e00ff */
        /* <DEDUP_REMOVED lines=24> */
.L_x_4253:
[----:B------:R-:W-:-:S04]  /*8890*/  SHF.L.U32 R21, R10, 0x1f, RZ ;  /* 0x0000001f0a157819 */ /* 0x000fc800000006ff */
[----:B-1----:R-:W1:Y:S02]  /*88a0*/  SYNCS.PHASECHK.TRANS64.TRYWAIT P1, [R12+URZ+0x30c40], R21 ;  /* 0x030c40150c0075a7 */ /* 0x002e64000802017f */
[----:B-12--5:R-:W-:Y:S05]  /*88b0*/  @!P1 BRA `(.L_x_4245) ;  /* 0x0000001000c49947 */ /* 0x026fea0003800000 */
.L_x_4270:
[----:B------:R-:W-:Y:S05]  /*88c0*/  @P0 BRA `(.L_x_4246) ;  /* 0x0000000000140947 */ /* 0x000fea0003800000 */
[----:B------:R-:W-:Y:S01]  /*88d0*/  ISETP.NE.AND P1, PT, R20, RZ, PT ;  /* 0x000000ff1400720c */ /* 0x000fe20003f25270 */
[----:B------:R-:W-:-:S04]  /*88e0*/  IMAD.MOV.U32 R3, RZ, RZ, 0x4200 ;  /* 0x00004200ff037424 */ /* 0x000fc800078e00ff */
[----:B------:R2:W-:Y:S08]  /*88f0*/  SYNCS.ARRIVE.TRANS64 RZ, [R12+URZ+0x30c30], R3 ;  /* 0x030c30030cff79a7 */ /* 0x0005f0000800003f */
[----:B------:R-:W-:Y:S05]  /*8900*/  @!P1 BRA `(.L_x_4246) ;  /* 0x0000000000049947 */ /* 0x000fea0003800000 */
[----:B------:R-:W-:Y:S01]  /*8910*/  BPT.TRAP 0x1 ;  /* 0x000000040000795c */ /* 0x000fe20000300000 */
.L_x_4246:
        /* <DEDUP_REMOVED lines=30> */
.L_x_4271:
[----:B------:R-:W-:Y:S05]  /*8b00*/  @P0 BRA `(.L_x_4248) ;  /* 0x0000000000140947 */ /* 0x000fea0003800000 */
[----:B------:R-:W-:Y:S01]  /*8b10*/  ISETP.NE.AND P1, PT, R20, RZ, PT ;  /* 0x000000ff1400720c */ /* 0x000fe20003f25270 */
[----:B------:R-:W-:-:S04]  /*8b20*/  IMAD.MOV.U32 R2, RZ, RZ, 0x4200 ;  /* 0x00004200ff027424 */ /* 0x000fc800078e00ff */
[----:B------:R3:W-:Y:S08]  /*8b30*/  SYNCS.ARRIVE.TRANS64 RZ, [R12+URZ+0x30c18], R2 ;  /* 0x030c18020cff79a7 */ /* 0x0007f0000800003f */
[----:B------:R-:W-:Y:S05]  /*8b40*/  @!P1 BRA `(.L_x_4248) ;  /* 0x0000000000049947 */ /* 0x000fea0003800000 */
[----:B------:R-:W-:Y:S01]  /*8b50*/  BPT.TRAP 0x1 ;  /* 0x000000040000795c */ /* 0x000fe20000300000 */
.L_x_4248:
[----:B------:R-:W-:Y:S01]  /*8b60*/  VIADD R16, R16, 0x80 ;  /* 0x0000008010107836 */ /* 0x000fe20000000000 */
[----:B------:R-:W-:Y:S01]  /*8b70*/  R2UR UR17, R12 ;  /* 0x000000000c1172ca */ /* 0x000fe200000e0000 */
[----:B------:R-:W-:Y:S01]  /*8b80*/  UMOV UR22, 0x0 ;  /* 0x0000000000167882 */ /* 0x000fe20000000000 */
[----:B---3--:R-:W-:Y:S01]  /*8b90*/  IADD3 R2, P1, R9, 0xf0, RZ ;  /* 0x000000f009027810 */ /* 0x008fe20007f3e0ff */
[C---:B------:R-:W-:Y:S01]  /*8ba0*/  VIADD R13, R16.reuse, UR27 ;  /* 0x0000001b100d7c36 */ /* 0x040fe20008000000 */
[----:B------:R-:W-:Y:S01]  /*8bb0*/  R2UR UR6, R16 ;  /* 0x00000000100672ca */ /* 0x000fe200000e0000 */
[----:B------:R-:W-:Y:S01]  /*8bc0*/  UMOV UR23, 0x14f00000 ;  /* 0x14f0000000177882 */ /* 0x000fe20000000000 */
[----:B------:R-:W-:Y:S01]  /*8bd0*/  R2UR UR14, R2 ;  /* 0x00000000020e72ca */ /* 0x000fe200000e0000 */
[----:B------:R-:W-:Y:S01]  /*8be0*/  IMAD.X R3, RZ, RZ, R8, P1 ;  /* 0x000000ffff037224 */ /* 0x000fe200008e0608 */
[----:B------:R-:W-:Y:S01]  /*8bf0*/  R2UR UR19, R13 ;  /* 0x000000000d1372ca */ /* 0x000fe200000e0000 */
[----:B------:R-:W-:Y:S01]  /*8c00*/  UMOV UR18, URZ ;  /* 0x0000003f00127c82 */ /* 0x000fe20008000000 */
[----:B------:R-:W-:-:S02]  /*8c10*/  UMOV UR10, 0x20 ;  /* 0x00000020000a7882 */ /* 0x000fc40000000000 */
        /* <DEDUP_REMOVED lines=10> */
.L_x_4272:
        /* <DEDUP_REMOVED lines=9> */
.L_x_4250:
        /* <DEDUP_REMOVED lines=24> */
.L_x_4274:
[----:B------:R-:W-:Y:S05]  /*8ed0*/  @P0 BRA `(.L_x_4252) ;  /* 0x0000000000140947 */ /* 0x000fea0003800000 */
[----:B------:R-:W-:Y:S01]  /*8ee0*/  ISETP.NE.AND P1, PT, R20, RZ, PT ;  /* 0x000000ff1400720c */ /* 0x000fe20003f25270 */
[----:B-1----:R-:W-:-:S04]  /*8ef0*/  IMAD.MOV.U32 R5, RZ, RZ, 0x4200 ;  /* 0x00004200ff057424 */ /* 0x002fc800078e00ff */
[----:B------:R2:W-:Y:S08]  /*8f00*/  SYNCS.ARRIVE.TRANS64 RZ, [R12+URZ+0x30c10], R5 ;  /* 0x030c10050cff79a7 */ /* 0x0005f0000800003f */
[----:B------:R-:W-:Y:S05]  /*8f10*/  @!P1 BRA `(.L_x_4252) ;  /* 0x0000000000049947 */ /* 0x000fea0003800000 */
[----:B------:R-:W-:Y:S01]  /*8f20*/  BPT.TRAP 0x1 ;  /* 0x000000040000795c */ /* 0x000fe20000300000 */
.L_x_4252:
        /* <DEDUP_REMOVED lines=23> */
.L_x_4244:
[----:B------:R-:W-:-:S13]  /*90a0*/  ISETP.NE.AND P1, PT, R18, RZ, PT ;  /* 0x000000ff1200720c */ /* 0x000fda0003f25270 */
[----:B------:R-:W-:Y:S05]  /*90b0*/  @!P1 BRA `(.L_x_4243) ;  /* 0x0000000000f89947 */ /* 0x000fea0003800000 */
[----:B------:R-:W-:-:S04]  /*90c0*/  SHF.L.U32 R13, R10, 0x1f, RZ ;  /* 0x0000001f0a0d7819 */ /* 0x000fc800000006ff */
[----:B------:R-:W1:Y:S02]  /*90d0*/  SYNCS.PHASECHK.TRANS64.TRYWAIT P1, [R12+URZ+0x30c40], R13 ;  /* 0x030c400d0c0075a7 */ /* 0x000e64000802017f */
[----:B-1----:R-:W-:Y:S05]  /*90e0*/  @!P1 BRA `(.L_x_4254) ;  /* 0x0000000c000c9947 */ /* 0x002fea0003800000 */
.L_x_4275:
[----:B------:R-:W-:Y:S05]  /*90f0*/  @P0 BRA `(.L_x_4255) ;  /* 0x0000000000140947 */ /* 0x000fea0003800000 */
[----:B------:R-:W-:Y:S01]  /*9100*/  ISETP.NE.AND P1, PT, R20, RZ, PT ;  /* 0x000000ff1400720c */ /* 0x000fe20003f25270 */
[----:B------:R-:W-:-:S04]  /*9110*/  IMAD.MOV.U32 R5, RZ, RZ, 0x4200 ;  /* 0x00004200ff057424 */ /* 0x000fc800078e00ff */
[----:B------:R2:W-:Y:S08]  /*9120*/  SYNCS.ARRIVE.TRANS64 RZ, [R12+URZ+0x30c30], R5 ;  /* 0x030c30050cff79a7 */ /* 0x0005f0000800003f */
[----:B------:R-:W-:Y:S05]  /*9130*/  @!P1 BRA `(.L_x_4255) ;  /* 0x0000000000049947 */ /* 0x000fea0003800000 */
[----:B------:R-:W-:Y:S01]  /*9140*/  BPT.TRAP 0x1 ;  /* 0x000000040000795c */ /* 0x000fe20000300000 */
.L_x_4255:
        /* <DEDUP_REMOVED lines=27> */
.L_x_4276:
[----:B------:R-:W-:Y:S05]  /*9300*/  @P0 BRA `(.L_x_4257) ;  /* 0x0000000000140947 */ /* 0x000fea0003800000 */
[----:B------:R-:W-:Y:S01]  /*9310*/  ISETP.NE.AND P0, PT, R20, RZ, PT ;  /* 0x000000ff1400720c */ /* 0x000fe20003f05270 */
[----:B------:R-:W-:-:S04]  /*9320*/  IMAD.MOV.U32 R5, RZ, RZ, 0x4200 ;  /* 0x00004200ff057424 */ /* 0x000fc800078e00ff */
[----:B------:R3:W-:Y:S08]  /*9330*/  SYNCS.ARRIVE.TRANS64 RZ, [R12+URZ+0x30c18], R5 ;  /* 0x030c18050cff79a7 */ /* 0x0007f0000800003f */
[----:B------:R-:W-:Y:S05]  /*9340*/  @!P0 BRA `(.L_x_4257) ;  /* 0x0000000000048947 */ /* 0x000fea0003800000 */
[----:B------:R-:W-:Y:S01]  /*9350*/  BPT.TRAP 0x1 ;  /* 0x000000040000795c */ /* 0x000fe20000300000 */
.L_x_4257:
        /* <DEDUP_REMOVED lines=20> */
.L_x_4243:
[----:B------:R-:W3:Y:S01]  /*94a0*/  S2R R2, SR_TID.X ;  /* 0x0000000000027919 */ /* 0x000ee20000002100 */
[----:B-12--5:R-:W-:Y:S01]  /*94b0*/  IMAD R13, R0, 0x8, R12 ;  /* 0x00000008000d7824 */ /* 0x026fe200078e020c */
[----:B---3--:R-:W-:Y:S02]  /*94c0*/  LOP3.LUT R3, R2, 0x7f, RZ, 0xc0, !PT ;  /* 0x0000007f02037812 */ /* 0x008fe400078ec0ff */
[----:B------:R-:W-:Y:S02]  /*94d0*/  SHF.L.U32 R2, R10, 0x1f, RZ ;  /* 0x0000001f0a027819 */ /* 0x000fe400000006ff */
[----:B------:R-:W-:Y:S02]  /*94e0*/  ISETP.NE.AND P1, PT, R3, RZ, PT ;  /* 0x000000ff0300720c */ /* 0x000fe40003f25270 */
[----:B------:R-:W1:Y:S02]  /*94f0*/  SYNCS.PHASECHK.TRANS64.TRYWAIT P0, [R13+URZ+0x30c40], R2 ;  /* 0x030c40020d0075a7 */ /* 0x000e64000800017f */
[----:B-1----:R-:W-:Y:S09]  /*9500*/  @!P0 BRA `(.L_x_4258) ;  /* 0x00000008002c8947 */ /* 0x002ff20003800000 */
.L_x_4277:
[----:B------:R-:W-:Y:S05]  /*9510*/  @P1 BRA `(.L_x_4259) ;  /* 0x0000000000181947 */ /* 0x000fea0003800000 */
[----:B------:R-:W2:Y:S01]  /*9520*/  S2R R3, SR_TID.X ;  /* 0x0000000000037919 */ /* 0x000ea20000002100 */
[----:B-1----:R-:W-:-:S04]  /*9530*/  IMAD.MOV.U32 R2, RZ, RZ, 0x4200 ;  /* 0x00004200ff027424 */ /* 0x002fc800078e00ff */
[----:B------:R3:W-:Y:S01]  /*9540*/  SYNCS.ARRIVE.TRANS64 RZ, [R13+URZ+0x30c30], R2 ;  /* 0x030c30020dff79a7 */ /* 0x0007e2000800003f */
[----:B--2---:R-:W-:-:S13]  /*9550*/  LOP3.LUT P0, RZ, R3, 0x1f, RZ, 0xc0, !PT ;  /* 0x0000001f03ff7812 */ /* 0x004fda000780c0ff */
[----:B---3--:R-:W-:Y:S05]  /*9560*/  @!P0 BRA `(.L_x_4259) ;  /* 0x0000000000048947 */ /* 0x008fea0003800000 */
[----:B------:R-:W-:Y:S01]  /*9570*/  BPT.TRAP 0x1 ;  /* 0x000000040000795c */ /* 0x000fe20000300000 */
.L_x_4259:
[----:B-1----:R-:W1:Y:S01]  /*9580*/  LDC.64 R2, c[0x0][0x728] ;  /* 0x0001ca00ff027b82 */ /* 0x002e620000000a00 */
[C---:B------:R-:W-:Y:S01]  /*9590*/  IADD3 R6, P0, R5.reuse, R6, RZ ;  /* 0x0000000605067210 */ /* 0x040fe20007f1e0ff */
[C-C-:B------:R-:W-:Y:S01]  /*95a0*/  IMAD R4, R0.reuse, 0x4000, R12.reuse ;  /* 0x0000400000047824 */ /* 0x140fe200078e020c */
[C---:B------:R-:W-:Y:S01]  /*95b0*/  R2UR UR19, R5.reuse ;  /* 0x00000000051372ca */ /* 0x040fe200000e0000 */
[----:B------:R-:W-:Y:S01]  /*95c0*/  IMAD R12, R0, 0x200, R12 ;  /* 0x00000200000c7824 */ /* 0x000fe200078e020c */
[----:B------:R-:W-:Y:S01]  /*95d0*/  LEA.HI.X.SX32 R11, R5, R11, 0x1, P0 ;  /* 0x0000000b050b7211 */ /* 0x000fe200000f0eff */
[----:B------:R-:W-:Y:S01]  /*95e0*/  UMOV UR8, 0x0 ;  /* 0x0000000000087882 */ /* 0x000fe20000000000 */
[----:B------:R-:W-:Y:S01]  /*95f0*/  R2UR UR17, R13 ;  /* 0x000000000d1172ca */ /* 0x000fe200000e0000 */
[----:B------:R-:W-:Y:S01]  /*9600*/  UMOV UR9, 0x14f00000 ;  /* 0x14f0000000097882 */ /* 0x000fe20000000000 */
[----:B------:R-:W-:Y:S01]  /*9610*/  R2UR UR16, R4 ;  /* 0x00000000041072ca */ /* 0x000fe200000e0000 */
[----:B------:R-:W-:Y:S01]  /*9620*/  UMOV UR18, URZ ;  /* 0x0000003f00127c82 */ /* 0x000fe20008000000 */
[----:B------:R-:W-:-:S05]  /*9630*/  R2UR UR10, R12 ;  /* 0x000000000c0a72ca */ /* 0x000fca00000e0000 */
[----:B------:R-:W-:-:S04]  /*9640*/  UIADD3 UR19, UR19, UR27, URZ ;  /* 0x0000001b13137290 */ /* 0x000fc8000fffe03f */
[----:B------:R-:W-:Y:S02]  /*9650*/  UIADD3 UR17, UR17, 0x30c30, URZ ;  /* 0x00030c3011117890 */ /* 0x000fe4000fffe03f */
[----:B------:R-:W-:Y:S01]  /*9660*/  UIADD3 UR16, UR16, 0x18000, URZ ;  /* 0x0001800010107890 */ /* 0x000fe2000fffe03f */
[----:B-1----:R-:W-:Y:S01]  /*9670*/  LEA R2, P0, R6, R2, 0x2 ;  /* 0x0000000206027211 */ /* 0x002fe200078010ff */
[----:B------:R-:W-:-:S03]  /*9680*/  UIADD3 UR14, UR10, 0x20400, URZ ;  /* 0x000204000a0e7890 */ /* 0x000fc6000fffe03f */
[----:B------:R-:W-:Y:S01]  /*9690*/  UMOV UR15, UR17 ;  /* 0x00000011000f7c82 */ /* 0x000fe20008000000 */
[----:B------:R-:W-:Y:S01]  /*96a0*/  LEA.HI.X R3, R6, R3, R11, 0x2, P0 ;  /* 0x0000000306037211 */ /* 0x000fe200000f140b */
[----:B------:R-:W-:Y:S01]  /*96b0*/  UMOV UR10, 0x20 ;  /* 0x00000020000a7882 */ /* 0x000fe20000000000 */
[----:B------:R-:W-:Y:S02]  /*96c0*/  IADD3 R9, P0, R9, 0x1f0, RZ ;  /* 0x000001f009097810 */ /* 0x000fe40007f1e0ff */
[----:B------:R-:W-:Y:S02]  /*96d0*/  R2UR UR22, R2 ;  /* 0x00000000021672ca */ /* 0x000fe400000e0000 */
        /* <DEDUP_REMOVED lines=12> */
.L_x_4240:
[----:B------:R-:W-:Y:S05]  /*97a0*/  BSYNC B0 ;  /* 0x0000000000007941 */ /* 0x000fea0003800000 */
.L_x_4238:
[----:B------:R-:W-:-:S03]  /*97b0*/  UMOV UR6, 0xffffffff ;  /* 0xffffffff00067882 */ /* 0x000fc60000000000 */
[----:B------:R-:W-:Y:S05]  /*97c0*/  BRA.DIV UR6, `(.L_x_4260) ;  /* 0x0000000606907947 */ /* 0x000fea000b800000 */
[----:B------:R-:W-:-:S13]  /*97d0*/  ELECT P6, URZ, PT ;  /* 0x00000000003f782f */ /* 0x000fda00038c0000 */
.L_x_4280:
[----:B------:R-:W-:Y:S05]  /*97e0*/  @!P6 BRA `(.L_x_4155) ;  /* 0x000000000084e947 */ /* 0x000fea0003800000 */
[----:B------:R-:W3:Y:S02]  /*97f0*/  LDL.LU R2, [R1+0x10] ;  /* 0x0000100001027983 */ /* 0x000ee40000300800 */
[----:B---3--:R-:W-:-:S04]  /*9800*/  LOP3.LUT R2, R2, 0x2, RZ, 0xfc, !PT ;  /* 0x0000000202027812 */ /* 0x008fc800078efcff */
[----:B------:R-:W-:-:S13]  /*9810*/  ISETP.NE.AND P2, PT, R2, 0x3, PT ;  /* 0x000000030200780c */ /* 0x000fda0003f45270 */
[----:B------:R-:W-:Y:S05]  /*9820*/  @!P2 BRA `(.L_x_4261) ;  /* 0x000000000004a947 */ /* 0x000fea0003800000 */
[----:B--2---:R-:W-:Y:S01]  /*9830*/  BPT.TRAP 0x1 ;  /* 0x000000040000795c */ /* 0x004fe20000300000 */
.L_x_4261:
        /* <DEDUP_REMOVED lines=15> */
.L_x_4281:
[----:B------:R-:W3:Y:S02]  /*9930*/  SYNCS.PHASECHK.TRANS64.TRYWAIT P0, [R11+URZ], R2 ;  /* 0x000000020b0075a7 */ /* 0x000ee4000800017f */
[----:B---3--:R-:W-:Y:S05]  /*9940*/  @!P0 BRA `(.L_x_4263) ;  /* 0x0000000400648947 */ /* 0x008fea0003800000 */
.L_x_4282:
[----:B------:R-:W-:Y:S05]  /*9950*/  @!P2 BRA `(.L_x_4264) ;  /* 0x000000000004a947 */ /* 0x000fea0003800000 */
[----:B--2---:R-:W-:Y:S01]  /*9960*/  BPT.TRAP 0x1 ;  /* 0x000000040000795c */ /* 0x004fe20000300000 */
.L_x_4264:
[----:B------:R-:W-:-:S04]  /*9970*/  VIADD R0, R6, 0x30c40 ;  /* 0x00030c4006007836 */ /* 0x000fc80000000000 */
[----:B------:R-:W-:-:S04]  /*9980*/  IMAD R9, R9, 0x8, R0 ;  /* 0x0000000809097824 */ /* 0x000fc800078e0200 */
[----:B------:R-:W4:Y:S02]  /*9990*/  SYNCS.PHASECHK.TRANS64.TRYWAIT P0, [R9+URZ], R4 ;  /* 0x00000004090075a7 */ /* 0x000f24000800017f */
[----:B----4-:R-:W-:Y:S05]  /*99a0*/  @!P0 BRA `(.L_x_4265) ;  /* 0x0000000400608947 */ /* 0x010fea0003800000 */
.L_x_4283:
[----:B------:R-:W-:-:S07]  /*99b0*/  IMAD R3, R3, 0x8, R0 ;  /* 0x0000000803037824 */ /* 0x000fce00078e0200 */
.L_x_4266:
[----:B------:R1:W1:Y:S02]  /*99c0*/  SYNCS.PHASECHK.TRANS64.TRYWAIT P0, [R3+URZ], R2 ;  /* 0x00000002030075a7 */ /* 0x000264000800017f */
[----:B-1----:R-:W-:Y:S05]  /*99d0*/  @!P0 NANOSLEEP.SYNCS 0x989680 ;  /* 0x009896800000895d */ /* 0x002fea0003900000 */
[----:B------:R-:W1:Y:S02]  /*99e0*/  @!P0 SYNCS.PHASECHK.TRANS64 P0, [R3+URZ], R2 ;  /* 0x00000002030085a7 */ /* 0x000e64000800007f */
[----:B-1----:R-:W-:Y:S05]  /*99f0*/  @!P0 BRA `(.L_x_4266) ;  /* 0xfffffffc00f08947 */ /* 0x002fea000383ffff */
.L_x_4155:
[----:B--2---:R-:W-:Y:S05]  /*9a00*/  BSYNC B6 ;  /* 0x0000000000067941 */ /* 0x004fea0003800000 */
.L_x_4149:
[----:B------:R-:W-:Y:S05]  /*9a10*/  EXIT ;  /* 0x000000000000794d */ /* 0x000fea0003800000 */
.L_x_4165:
[----:B------:R-:W-:Y:S02]  /*9a20*/  IMAD.MOV.U32 R12, RZ, RZ, RZ ;  /* 0x000000ffff0c7224 */ /* 0x000fe400078e00ff */
[----:B------:R-:W-:Y:S02]  /*9a30*/  IMAD.MOV.U32 R11, RZ, RZ, 0x1f ;  /* 0x0000001fff0b7424 */ /* 0x000fe400078e00ff */
[----:B------:R-:W-:-:S07]  /*9a40*/  IMAD.MOV.U32 R15, RZ, RZ, -0x1 ;  /* 0xffffffffff0f7424 */ /* 0x000fce00078e00ff */
[----:B------:R-:W-:Y:S05]  /*9a50*/  WARPSYNC.COLLECTIVE R15, `(.L_x_4267) ;  /* 0x000000000f087348 */ /* 0x000fea0003c00000 */
[----:B------:R1:W2:Y:S02]  /*9a60*/  SHFL.IDX P6, R14, R13, R12, R11 ;  /* 0x0000000c0d0e7389 */ /* 0x0002a400000c000b */
[----:B-12---:R-:W-:Y:S01]  /*9a70*/  ENDCOLLECTIVE ;  /* 0x000000000000791b */ /* 0x006fe20003800000 */
.L_x_4267:
[----:B------:R-:W-:Y:S05]  /*9a80*/  BRA `(.L_x_4268) ;  /* 0xffffff7400b87947 */ /* 0x000fea000383ffff */
.L_x_4167:
[----:B--2---:R2:W3:Y:S02]  /*9a90*/  SYNCS.PHASECHK.TRANS64.TRYWAIT P0, [R226+URZ+0x30c00], R15 ;  /* 0x030c000fe20075a7 */ /* 0x0044e4000800017f */
[----:B---3--:R-:W-:Y:S05]  /*9aa0*/  @!P0 NANOSLEEP.SYNCS 0x989680 ;  /* 0x009896800000895d */ /* 0x008fea0003900000 */
[----:B------:R-:W3:Y:S02]  /*9ab0*/  @!P0 SYNCS.PHASECHK.TRANS64 P0, [R226+URZ+0x30c00], R15 ;  /* 0x030c000fe20085a7 */ /* 0x000ee4000800007f */
[----:B---3--:R-:W-:Y:S05]  /*9ac0*/  @!P0 BRA `(.L_x_4167) ;  /* 0xfffffffc00f08947 */ /* 0x008fea000383ffff */
[----:B------:R-:W-:Y:S05]  /*9ad0*/  BRA `(.L_x_4166) ;  /* 0xffffff78001c7947 */ /* 0x000fea000383ffff */
.L_x_4171:
[----:B--2---:R2:W3:Y:S02]  /*9ae0*/  SYNCS.PHASECHK.TRANS64.TRYWAIT P1, [R9+URZ+0x30c10], R12 ;  /* 0x030c100c090075a7 */ /* 0x0044e4000802017f */
[----:B---3--:R-:W-:Y:S05]  /*9af0*/  @!P1 NANOSLEEP.SYNCS 0x989680 ;  /* 0x009896800000995d */ /* 0x008fea0003900000 */
[----:B------:R-:W3:Y:S02]  /*9b00*/  @!P1 SYNCS.PHASECHK.TRANS64 P1, [R9+URZ+0x30c10], R12 ;  /* 0x030c100c090095a7 */ /* 0x000ee4000802007f */
[----:B---3--:R-:W-:Y:S05]  /*9b10*/  @!P1 BRA `(.L_x_4171) ;  /* 0xfffffffc00f09947 */ /* 0x008fea000383ffff */
[----:B------:R-:W-:Y:S05]  /*9b20*/  BRA `(.L_x_4170) ;  /* 0xffffff7c00f07947 */ /* 0x000fea000383ffff */
.L_x_4175:
[----:B------:R1:W1:Y:S02]  /*9b30*/  SYNCS.PHASECHK.TRANS64.TRYWAIT P1, [R9+URZ+0x30c30], R12 ;  /* 0x030c300c090075a7 */ /* 0x000264000802017f */
[----:B-1----:R-:W-:Y:S05]  /*9b40*/  @!P1 NANOSLEEP.SYNCS 0x989680 ;  /* 0x009896800000995d */ /* 0x002fea0003900000 */
[----:B------:R-:W1:Y:S02]  /*9b50*/  @!P1 SYNCS.PHASECHK.TRANS64 P1, [R9+URZ+0x30c30], R12 ;  /* 0x030c300c090095a7 */ /* 0x000e64000802007f */
[----:B-1----:R-:W-:Y:S05]  /*9b60*/  @!P1 BRA `(.L_x_4175) ;  /* 0xfffffffc00f09947 */ /* 0x002fea000383ffff */
[----:B------:R-:W-:Y:S05]  /*9b70*/  BRA `(.L_x_4174) ;  /* 0xffffff8400007947 */ /* 0x000fea000383ffff */
.L_x_4241:
[----:B-1----:R1:W2:Y:S02]  /*9b80*/  SYNCS.PHASECHK.TRANS64.TRYWAIT P1, [R12+URZ+0x30c20], R3 ;  /* 0x030c20030c0075a7 */ /* 0x0022a4000802017f */
[----:B--2---:R-:W-:Y:S05]  /*9b90*/  @!P1 NANOSLEEP.SYNCS 0x989680 ;  /* 0x009896800000995d */ /* 0x004fea0003900000 */
[----:B------:R-:W2:Y:S02]  /*9ba0*/  @!P1 SYNCS.PHASECHK.TRANS64 P1, [R12+URZ+0x30c20], R3 ;  /* 0x030c20030c0095a7 */ /* 0x000ea4000802007f */
[----:B--2---:R-:W-:Y:S05]  /*9bb0*/  @!P1 BRA `(.L_x_4241) ;  /* 0xfffffffc00f09947 */ /* 0x004fea000383ffff */
[----:B------:R-:W-:Y:S05]  /*9bc0*/  BRA `(.L_x_4269) ;  /* 0xffffffe800107947 */ /* 0x000fea000383ffff */
.L_x_4245:
[----:B-1----:R1:W2:Y:S02]  /*9bd0*/  SYNCS.PHASECHK.TRANS64.TRYWAIT P1, [R12+URZ+0x30c40], R21 ;  /* 0x030c40150c0075a7 */ /* 0x0022a4000802017f */
[----:B--2---:R-:W-:Y:S05]  /*9be0*/  @!P1 NANOSLEEP.SYNCS 0x989680 ;  /* 0x009896800000995d */ /* 0x004fea0003900000 */
[----:B------:R-:W2:Y:S02]  /*9bf0*/  @!P1 SYNCS.PHASECHK.TRANS64 P1, [R12+URZ+0x30c40], R21 ;  /* 0x030c40150c0095a7 */ /* 0x000ea4000802007f */
[----:B--2---:R-:W-:Y:S05]  /*9c00*/  @!P1 BRA `(.L_x_4245) ;  /* 0xfffffffc00f09947 */ /* 0x004fea000383ffff */
[----:B------:R-:W-:Y:S05]  /*9c10*/  BRA `(.L_x_4270) ;  /* 0xffffffec00287947 */ /* 0x000fea000383ffff */
.L_x_4247:
[----:B--2---:R2:W3:Y:S02]  /*9c20*/  SYNCS.PHASECHK.TRANS64.TRYWAIT P1, [R12+URZ+0x30c28], R21 ;  /* 0x030c28150c0075a7 */ /* 0x0044e4000802017f */
[----:B---3--:R-:W-:Y:S05]  /*9c30*/  @!P1 NANOSLEEP.SYNCS 0x989680 ;  /* 0x009896800000995d */ /* 0x008fea0003900000 */
[----:B------:R-:W3:Y:S02]  /*9c40*/  @!P1 SYNCS.PHASECHK.TRANS64 P1, [R12+URZ+0x30c28], R21 ;  /* 0x030c28150c0095a7 */ /* 0x000ee4000802007f */
[----:B---3--:R-:W-:Y:S05]  /*9c50*/  @!P1 BRA `(.L_x_4247) ;  /* 0xfffffffc00f09947 */ /* 0x008fea000383ffff */
[----:B------:R-:W-:Y:S05]  /*9c60*/  BRA `(.L_x_4271) ;  /* 0xffffffec00a47947 */ /* 0x000fea000383ffff */
.L_x_4249:
[----:B---3--:R3:W4:Y:S02]  /*9c70*/  SYNCS.PHASECHK.TRANS64.TRYWAIT P1, [R12+URZ+0x30c48], R21 ;  /* 0x030c48150c0075a7 */ /* 0x008724000802017f */
[----:B----4-:R-:W-:Y:S05]  /*9c80*/  @!P1 NANOSLEEP.SYNCS 0x989680 ;  /* 0x009896800000995d */ /* 0x010fea0003900000 */
[----:B------:R-:W4:Y:S02]  /*9c90*/  @!P1 SYNCS.PHASECHK.TRANS64 P1, [R12+URZ+0x30c48], R21 ;  /* 0x030c48150c0095a7 */ /* 0x000f24000802007f */
[----:B----4-:R-:W-:Y:S05]  /*9ca0*/  @!P1 BRA `(.L_x_4249) ;  /* 0xfffffffc00f09947 */ /* 0x010fea000383ffff */
[----:B------:R-:W-:Y:S05]  /*9cb0*/  BRA `(.L_x_4272) ;  /* 0xfffffff000007947 */ /* 0x000fea000383ffff */
.L_x_4251:
[----:B------:R-:W-:-:S07]  /*9cc0*/  SHF.L.U32 R5, R10, 0x1f, RZ ;  /* 0x0000001f0a057819 */ /* 0x000fce00000006ff */
.L_x_4273:
[----:B-1----:R1:W2:Y:S02]  /*9cd0*/  SYNCS.PHASECHK.TRANS64.TRYWAIT P1, [R12+URZ+0x30c20], R5 ;  /* 0x030c20050c0075a7 */ /* 0x0022a4000802017f */
[----:B--2---:R-:W-:Y:S05]  /*9ce0*/  @!P1 NANOSLEEP.SYNCS 0x989680 ;  /* 0x009896800000995d */ /* 0x004fea0003900000 */
[----:B------:R-:W2:Y:S02]  /*9cf0*/  @!P1 SYNCS.PHASECHK.TRANS64 P1, [R12+URZ+0x30c20], R5 ;  /* 0x030c20050c0095a7 */ /* 0x000ea4000802007f */
[----:B--2---:R-:W-:Y:S05]  /*9d00*/  @!P1 BRA `(.L_x_4273) ;  /* 0xfffffffc00f09947 */ /* 0x004fea000383ffff */
[----:B------:R-:W-:Y:S05]  /*9d10*/  BRA `(.L_x_4274) ;  /* 0xfffffff0006c7947 */ /* 0x000fea000383ffff */
.L_x_4254:
[----:B-1----:R1:W2:Y:S02]  /*9d20*/  SYNCS.PHASECHK.TRANS64.TRYWAIT P1, [R12+URZ+0x30c40], R13 ;  /* 0x030c400d0c0075a7 */ /* 0x0022a4000802017f */
[----:B--2---:R-:W-:Y:S05]  /*9d30*/  @!P1 NANOSLEEP.SYNCS 0x989680 ;  /* 0x009896800000995d */ /* 0x004fea0003900000 */
[----:B------:R-:W2:Y:S02]  /*9d40*/  @!P1 SYNCS.PHASECHK.TRANS64 P1, [R12+URZ+0x30c40], R13 ;  /* 0x030c400d0c0095a7 */ /* 0x000ea4000802007f */
[----:B--2---:R-:W-:Y:S05]  /*9d50*/  @!P1 BRA `(.L_x_4254) ;  /* 0xfffffffc00f09947 */ /* 0x004fea000383ffff */
[----:B------:R-:W-:Y:S05]  /*9d60*/  BRA `(.L_x_4275) ;  /* 0xfffffff000e07947 */ /* 0x000fea000383ffff */
.L_x_4256:
[----:B--2---:R2:W3:Y:S02]  /*9d70*/  SYNCS.PHASECHK.TRANS64.TRYWAIT P1, [R12+URZ+0x30c28], R13 ;  /* 0x030c280d0c0075a7 */ /* 0x0044e4000802017f */
[----:B---3--:R-:W-:Y:S05]  /*9d80*/  @!P1 NANOSLEEP.SYNCS 0x989680 ;  /* 0x009896800000995d */ /* 0x008fea0003900000 */
[----:B------:R-:W3:Y:S02]  /*9d90*/  @!P1 SYNCS.PHASECHK.TRANS64 P1, [R12+URZ+0x30c28], R13 ;  /* 0x030c280d0c0095a7 */ /* 0x000ee4000802007f */
[----:B---3--:R-:W-:Y:S05]  /*9da0*/  @!P1 BRA `(.L_x_4256) ;  /* 0xfffffffc00f09947 */ /* 0x008fea000383ffff */
[----:B------:R-:W-:Y:S05]  /*9db0*/  BRA `(.L_x_4276) ;  /* 0xfffffff400507947 */ /* 0x000fea000383ffff */
.L_x_4258:
[----:B-1----:R1:W2:Y:S02]  /*9dc0*/  SYNCS.PHASECHK.TRANS64.TRYWAIT P0, [R13+URZ+0x30c40], R2 ;  /* 0x030c40020d0075a7 */ /* 0x0022a4000800017f */
[----:B--2---:R-:W-:Y:S05]  /*9dd0*/  @!P0 NANOSLEEP.SYNCS 0x989680 ;  /* 0x009896800000895d */ /* 0x004fea0003900000 */
[----:B------:R-:W2:Y:S02]  /*9de0*/  @!P0 SYNCS.PHASECHK.TRANS64 P0, [R13+URZ+0x30c40], R2 ;  /* 0x030c40020d0085a7 */ /* 0x000ea4000800007f */
[----:B--2---:R-:W-:Y:S05]  /*9df0*/  @!P0 BRA `(.L_x_4258) ;  /* 0xfffffffc00f08947 */ /* 0x004fea000383ffff */
[----:B------:R-:W-:Y:S05]  /*9e00*/  BRA `(.L_x_4277) ;  /* 0xfffffff400c07947 */ /* 0x000fea000383ffff */
.L_x_4260:
[----:B------:R-:W-:Y:S01]  /*9e10*/  BSSY B0, `(.L_x_4278) ;  /* 0x0000006000007945 */ /* 0x000fe20003800000 */
[----:B------:R-:W-:-:S07]  /*9e20*/  IMAD.MOV.U32 R15, RZ, RZ, -0x1 ;  /* 0xffffffffff0f7424 */ /* 0x000fce00078e00ff */
[----:B--2---:R-:W-:Y:S05]  /*9e30*/  WARPSYNC.COLLECTIVE R15, `(.L_x_4279) ;  /* 0x000000000f0c7348 */ /* 0x004fea0003c00000 */
[----:B------:R-:W-:Y:S02]  /*9e40*/  ELECT P6, UR62, PT ;  /* 0x00000000003e782f */ /* 0x000fe400038c0000 */
[----:B------:R-:W-:Y:S01]  /*9e50*/  MOV R14, UR62 ;  /* 0x0000003e000e7c02 */ /* 0x000fe20008000f00 */
[----:B--2---:R-:W-:Y:S10]  /*9e60*/  ENDCOLLECTIVE ;  /* 0x000000000000791b */ /* 0x004ff40003800000 */
.L_x_4279:
[----:B------:R-:W-:Y:S05]  /*9e70*/  BSYNC B0 ;  /* 0x0000000000007941 */ /* 0x000fea0003800000 */
.L_x_4278:
[----:B------:R-:W-:Y:S05]  /*9e80*/  BRA `(.L_x_4280) ;  /* 0xfffffff800547947 */ /* 0x000fea000383ffff */
.L_x_4262:
[----:B-1----:R1:W3:Y:S02]  /*9e90*/  SYNCS.PHASECHK.TRANS64.TRYWAIT P0, [R7+URZ], R4 ;  /* 0x00000004070075a7 */ /* 0x0022e4000800017f */
[----:B---3--:R-:W-:Y:S05]  /*9ea0*/  @!P0 NANOSLEEP.SYNCS 0x989680 ;  /* 0x009896800000895d */ /* 0x008fea0003900000 */
[----:B------:R-:W3:Y:S02]  /*9eb0*/  @!P0 SYNCS.PHASECHK.TRANS64 P0, [R7+URZ], R4 ;  /* 0x00000004070085a7 */ /* 0x000ee4000800007f */
[----:B---3--:R-:W-:Y:S05]  /*9ec0*/  @!P0 BRA `(.L_x_4262) ;  /* 0xfffffffc00f08947 */ /* 0x008fea000383ffff */
[----:B------:R-:W-:Y:S05]  /*9ed0*/  BRA `(.L_x_4281) ;  /* 0xfffffff800947947 */ /* 0x000fea000383ffff */
.L_x_4263:
[----:B---3--:R3:W4:Y:S02]  /*9ee0*/  SYNCS.PHASECHK.TRANS64.TRYWAIT P0, [R11+URZ], R2 ;  /* 0x000000020b0075a7 */ /* 0x008724000800017f */
[----:B----4-:R-:W-:Y:S05]  /*9ef0*/  @!P0 NANOSLEEP.SYNCS 0x989680 ;  /* 0x009896800000895d */ /* 0x010fea0003900000 */
[----:B------:R-:W4:Y:S02]  /*9f00*/  @!P0 SYNCS.PHASECHK.TRANS64 P0, [R11+URZ], R2 ;  /* 0x000000020b0085a7 */ /* 0x000f24000800007f */
[----:B----4-:R-:W-:Y:S05]  /*9f10*/  @!P0 BRA `(.L_x_4263) ;  /* 0xfffffffc00f08947 */ /* 0x010fea000383ffff */
[----:B------:R-:W-:Y:S05]  /*9f20*/  BRA `(.L_x_4282) ;  /* 0xfffffff800887947 */ /* 0x000fea000383ffff */
.L_x_4265:
[----:B----4-:R4:W1:Y:S02]  /*9f30*/  SYNCS.PHASECHK.TRANS64.TRYWAIT P0, [R9+URZ], R4 ;  /* 0x00000004090075a7 */ /* 0x010864000800017f */
[----:B-1----:R-:W-:Y:S05]  /*9f40*/  @!P0 NANOSLEEP.SYNCS 0x989680 ;  /* 0x009896800000895d */ /* 0x002fea0003900000 */
[----:B------:R-:W1:Y:S02]  /*9f50*/  @!P0 SYNCS.PHASECHK.TRANS64 P0, [R9+URZ], R4 ;  /* 0x00000004090085a7 */ /* 0x000e64000800007f */
[----:B-1----:R-:W-:Y:S05]  /*9f60*/  @!P0 BRA `(.L_x_4265) ;  /* 0xfffffffc00f08947 */ /* 0x002fea000383ffff */
[----:B------:R-:W-:Y:S05]  /*9f70*/  BRA `(.L_x_4283) ;  /* 0xfffffff8008c7947 */ /* 0x000fea000383ffff */
.L_x_4284:
        /* <DEDUP_REMOVED lines=16> */
.L_x_7405:


//--------------------- .text._ZN7cutlass13device_kernelIN5flash11enable_sm90INS1_16FlashAttnBwdSm90INS1_25CollectiveMainloopBwdSm90ILi2ELi2ELi2EN4cute5tupleIJNS5_1CILi1EEES8_S8_EEENS6_IJNS7_ILi128EEESA_NS7_ILi64EEEEEENS_10bfloat16_tEfNS_4arch4Sm90ELb0ELb0ELb0ELb1ELb1ELb1ELb0ELb0ELi2ELi1ELi2ELi2ELb0EEENS1_21CollectiveEpilogueBwdISC_SD_SF_Li256ELb1ELb0ELi1EEENS1_19SingleTileSchedulerILb1ELb0ELb0ELi128EEEEEEEEEvNT_6ParamsE --------------------------
	.section	.text._ZN7cutlass13device_kernelIN5flash11enable_sm90INS1_16FlashAttnBwdSm90INS1_25CollectiveMainloopBwdSm90ILi2ELi2ELi2EN4cute5tupleIJNS5_1CILi1EEES8_S8_EEENS6_IJNS7_ILi128EEESA_NS7_ILi64EEEEEENS_10bfloat16_tEfNS_4arch4Sm90ELb0ELb0ELb0ELb1ELb1ELb1ELb0ELb0ELi2ELi1ELi2ELi2ELb0EEENS1_21CollectiveEpilogueBwdISC_SD_SF_Li256ELb1ELb0ELi1EEENS1_19SingleTileSchedulerILb1ELb0ELb0ELi128EEEEEEEEEvNT_6ParamsE,"ax",@progbits
	.align	128
.text._ZN7cutlass13device_kernelIN5flash11enable_sm90INS1_16FlashAttnBwdSm90INS1_25CollectiveMainloopBwdSm90ILi2ELi2ELi2EN4cute5tupleIJNS5_1CILi1EEES8_S8_EEENS6_IJNS7_ILi128EEESA_NS7_ILi64EEEEEENS_10bfloat16_tEfNS_4arch4Sm90ELb0ELb0ELb0ELb1ELb1ELb1ELb0ELb0ELi2ELi1ELi2ELi2ELb0EEENS1_21CollectiveEpilogueBwdISC_SD_SF_Li256ELb1ELb0ELi1EEENS1_19SingleTileSchedulerILb1ELb0ELb0ELi128EEEEEEEEEvNT_6ParamsE:
        .type           _ZN7cutlass13device_kernelIN5flash11enable_sm90INS1_16FlashAttnBwdSm90INS1_25CollectiveMainloopBwdSm90ILi2ELi2ELi2EN4cute5tupleIJNS5_1CILi1EEES8_S8_EEENS6_IJNS7_ILi128EEESA_NS7_ILi64EEEEEENS_10bfloat16_tEfNS_4arch4Sm90ELb0ELb0ELb0ELb1ELb1ELb1ELb0ELb0ELi2ELi1ELi2ELi2ELb0EEENS1_21CollectiveEpilogueBwdISC_SD_SF_Li256ELb1ELb0ELi1EEENS1_19SingleTileSchedulerILb1ELb0ELb0ELi128EEEEEEEEEvNT_6ParamsE,@function
        .size           _ZN7cutlass13device_kernelIN5flash11enable_sm90INS1_16FlashAttnBwdSm90INS1_25CollectiveMainloopBwdSm90ILi2ELi2ELi2EN4cute5tupleIJNS5_1CILi1EEES8_S8_EEENS6_IJNS7_ILi128EEESA_NS7_ILi64EEEEEENS_10bfloat16_tEfNS_4arch4Sm90ELb0ELb0ELb0ELb1ELb1ELb1ELb0ELb0ELi2ELi1ELi2ELi2ELb0EEENS1_21CollectiveEpilogueBwdISC_SD_SF_Li256ELb1ELb0ELi1EEENS1_19SingleTileSchedulerILb1ELb0ELb0ELi128EEEEEEEEEvNT_6ParamsE,(.L_x_7406 - _ZN7cutlass13device_kernelIN5flash11enable_sm90INS1_16FlashAttnBwdSm90INS1_25CollectiveMainloopBwdSm90ILi2ELi2ELi2EN4cute5tupleIJNS5_1CILi1EEES8_S8_EEENS6_IJNS7_ILi128EEESA_NS7_ILi64EEEEEENS_10bfloat16_tEfNS_4arch4Sm90ELb0ELb0ELb0ELb1ELb1ELb1ELb0ELb0ELi2ELi1ELi2ELi2ELb0EEENS1_21CollectiveEpilogueBwdISC_SD_SF_Li256ELb1ELb0ELi1EEENS1_19SingleTileSchedulerILb1ELb0ELb0ELi128EEEEEEEEEvNT_6ParamsE)
        .other          _ZN7cutlass13device_kernelIN5flash11enable_sm90INS1_16FlashAttnBwdSm90INS1_25CollectiveMainloopBwdSm90ILi2ELi2ELi2EN4cute5tupleIJNS5_1CILi1EEES8_S8_EEENS6_IJNS7_ILi128EEESA_NS7_ILi64EEEEEENS_10bfloat16_tEfNS_4arch4Sm90ELb0ELb0ELb0ELb1ELb1ELb1ELb0ELb0ELi2ELi1ELi2ELi2ELb0EEENS1_21CollectiveEpilogueBwdISC_SD_SF_Li256ELb1ELb0ELi1EEENS1_19SingleTileSchedulerILb1ELb0ELb0ELi128EEEEEEEEEvNT_6ParamsE,@"STO_CUDA_ENTRY STV_DEFAULT"
_ZN7cutlass13device_kernelIN5flash11enable_sm90INS1_16FlashAttnBwdSm90INS1_25CollectiveMainloopBwdSm90ILi2ELi2ELi2EN4cute5tupleIJNS5_1CILi1EEES8_S8_EEENS6_IJNS7_ILi128EEESA_NS7_ILi64EEEEEENS_10bfloat16_tEfNS_4arch4Sm90ELb0ELb0ELb0ELb1ELb1ELb1ELb0ELb0ELi2ELi1ELi2ELi2ELb0EEENS1_21CollectiveEpilogueBwdISC_SD_SF_Li256ELb1ELb0ELi1EEENS1_19SingleTileSchedulerILb1ELb0ELb0ELi128EEEEEEEEEvNT_6ParamsE:
        /* <DEDUP_REMOVED lines=23> */
.L_x_4286:
[----:B------:R-:W-:Y:S05]  /*0170*/  BSYNC B0 ;  /* 0x0000000000007941 */ /* 0x000fea0003800000 */
.L_x_4285:
        /* <DEDUP_REMOVED lines=34> */
.L_x_4287:
        /* <DEDUP_REMOVED lines=22> */
.L_x_4288:
        /* <DEDUP_REMOVED lines=9> */
.L_x_4291:
        /* <DEDUP_REMOVED lines=20> */
.L_x_4292:
        /* <DEDUP_REMOVED lines=10> */
.L_x_4294:
[----:B------:R-:W2:Y:S02]  /*0770*/  LDC R0, c[0x0][0x8bc] ;  /* 0x00022f00ff007b82 */ /* 0x000ea40000000800 */
.L_x_4293:
        /* <DEDUP_REMOVED lines=19> */
.L_x_4296:
        /* <DEDUP_REMOVED lines=10> */
.L_x_4297:
        /* <DEDUP_REMOVED lines=8> */
.L_x_4298:
        /* <DEDUP_REMOVED lines=9> */
.L_x_4299:
        /* <DEDUP_REMOVED lines=55> */
.L_x_4302:
        /* <DEDUP_REMOVED lines=15> */
.L_x_4301:
        /* <DEDUP_REMOVED lines=22> */
.L_x_4304:
        /* <DEDUP_REMOVED lines=15> */
.L_x_4303:
[----:B------:R-:W-:Y:S01]  /*1110*/  SHF.R.S32.HI R3, RZ, 0x1f, R16 ;  /* 0x0000001fff037819 */ /* 0x000fe20000011410 */
[----:B------:R-:W-:-:S03]  /*1120*/  UMOV UR4, 0xffffffff ;  /* 0xffffffff00047882 */ /* 0x000fc60000000000 */
[----:B------:R-:W-:-:S04]  /*1130*/  LEA.HI R0, R3, R16, RZ, 0x7 ;  /* 0x0000001003007211 */ /* 0x000fc800078f38ff */
[----:B------:R-:W-:Y:S01]  /*1140*/  SHF.R.S32.HI R13, RZ, 0x7, R0 ;  /* 0x00000007ff0d7819 */ /* 0x000fe20000011400 */
[----:B------:R-:W-:Y:S06]  /*1150*/  BRA.DIV UR4, `(.L_x_4305) ;  /* 0x0000009204307947 */ /* 0x000fec000b800000 */
[----:B------:R1:W2:Y:S02]  /*1160*/  SHFL.IDX PT, R14, R13, RZ, 0x1f ;  /* 0x00001fff0d0e7589 */ /* 0x0002a400000e0000 */
.L_x_4424:
        /* <DEDUP_REMOVED lines=30> */
.L_x_4306:
        /* <DEDUP_REMOVED lines=108> */
.L_x_4318:
[----:B------:R-:W-:-:S13]  /*1a10*/  ISETP.NE.AND P0, PT, R4, 0x3, PT ;  /* 0x000000030400780c */ /* 0x000fda0003f05270 */
[----:B-1----:R-:W-:Y:S05]  /*1a20*/  @!P0 BRA `(.L_x_4308) ;  /* 0x0000000000048947 */ /* 0x002fea0003800000 */
[----:B------:R-:W-:Y:S01]  /*1a30*/  BPT.TRAP 0x1 ;  /* 0x000000040000795c */ /* 0x000fe20000300000 */
.L_x_4308:
[----:B------:R-:W-:Y:S01]  /*1a40*/  IMAD R9, R7, 0x8, R226 ;  /* 0x0000000807097824 */ /* 0x000fe200078e02e2 */
[----:B------:R-:W-:-:S04]  /*1a50*/  SHF.L.U32 R12, R6, 0x1f, RZ ;  /* 0x0000001f060c7819 */ /* 0x000fc800000006ff */
[----:B------:R1:W2:Y:S01]  /*1a60*/  SYNCS.PHASECHK.TRANS64.TRYWAIT P1, [R9+URZ+0x30c10], R12 ;  /* 0x030c100c090075a7 */ /* 0x0002a2000802017f */
[----:B------:R-:W-:Y:S05]  /*1a70*/  @!P0 BRA `(.L_x_4309) ;  /* 0x0000000000048947 */ /* 0x000fea0003800000 */
[----:B------:R-:W-:Y:S01]  /*1a80*/  BPT.TRAP 0x1 ;  /* 0x000000040000795c */ /* 0x000fe20000300000 */
.L_x_4309:
[----:B------:R-:W-:-:S05]  /*1a90*/  VIADD R10, R226, 0x10000 ;  /* 0x00010000e20a7836 */ /* 0x000fca0000000000 */
[----:B------:R-:W-:-:S04]  /*1aa0*/  SHF.R.U32.HI R10, RZ, 0x4, R10 ;  /* 0x00000004ff0a7819 */ /* 0x000fc8000001160a */
[----:B------:R-:W-:Y:S01]  /*1ab0*/  LOP3.LUT R10, R10, 0x3fff, RZ, 0xc0, !PT ;  /* 0x00003fff0a0a7812 */ /* 0x000fe200078ec0ff */
[----:B--2---:R-:W-:Y:S06]  /*1ac0*/  @P1 BRA `(.L_x_4310) ;  /* 0x0000000000081947 */ /* 0x004fec0003800000 */
[----:B------:R-:W2:Y:S02]  /*1ad0*/  SYNCS.PHASECHK.TRANS64.TRYWAIT P1, [R9+URZ+0x30c10], R12 ;  /* 0x030c100c090075a7 */ /* 0x000ea4000802017f */
[----:B--2---:R-:W-:Y:S05]  /*1ae0*/  @!P1 BRA `(.L_x_4311) ;  /* 0x0000008400fc9947 */ /* 0x004fea0003800000 */
.L_x_4310:
        /* <DEDUP_REMOVED lines=63> */
.L_x_4312:
[----:B------:R1:W1:Y:S01]  /*1ee0*/  SYNCS.PHASECHK.TRANS64.TRYWAIT P1, [R9+URZ+0x30c30], R12 ;  /* 0x030c300c090075a7 */ /* 0x000262000802017f */
[----:B------:R-:W-:Y:S05]  /*1ef0*/  @!P0 BRA `(.L_x_4313) ;  /* 0x0000000000048947 */ /* 0x000fea0003800000 */
[----:B------:R-:W-:Y:S01]  /*1f00*/  BPT.TRAP 0x1 ;  /* 0x000000040000795c */ /* 0x000fe20000300000 */
.L_x_4313:
[----:B------:R-:W-:-:S05]  /*1f10*/  VIADD R11, R226, 0x18000 ;  /* 0x00018000e20b7836 */ /* 0x000fca0000000000 */
[----:B------:R-:W-:-:S04]  /*1f20*/  SHF.R.U32.HI R11, RZ, 0x4, R11 ;  /* 0x00000004ff0b7819 */ /* 0x000fc8000001160b */
[----:B------:R-:W-:-:S04]  /*1f30*/  LOP3.LUT R218, R11, 0x3fff, RZ, 0xc0, !PT ;  /* 0x00003fff0bda7812 */ /* 0x000fc800078ec0ff */
[----:B------:R-:W-:Y:S01]  /*1f40*/  LOP3.LUT R14, R218, 0x10000, RZ, 0xfc, !PT ;  /* 0x00010000da0e7812 */ /* 0x000fe200078efcff */
[----:B-1----:R-:W-:Y:S06]  /*1f50*/  @P1 BRA `(.L_x_4314) ;  /* 0x0000000000081947 */ /* 0x002fec0003800000 */
[----:B------:R-:W1:Y:S02]  /*1f60*/  SYNCS.PHASECHK.TRANS64.TRYWAIT P1, [R9+URZ+0x30c30], R12 ;  /* 0x030c300c090075a7 */ /* 0x000e64000802017f */
[----:B-1----:R-:W-:Y:S05]  /*1f70*/  @!P1 BRA `(.L_x_4315) ;  /* 0x0000008000ec9947 */ /* 0x002fea0003800000 */
.L_x_4314:
        /* <DEDUP_REMOVED lines=619> */
.L_x_4316:
        /* <DEDUP_REMOVED lines=68> */
.L_x_4317:
        /* <DEDUP_REMOVED lines=45> */
.L_x_4300:
        /* <DEDUP_REMOVED lines=116> */
.L_x_4320:
        /* <DEDUP_REMOVED lines=49> */
.L_x_4322:
[----:B------:R-:W-:Y:S05]  /*5790*/  BSYNC B0 ;  /* 0x0000000000007941 */ /* 0x000fea0003800000 */
.L_x_4321:
        /* <DEDUP_REMOVED lines=17> */
.L_x_4324:
[----:B------:R-:W-:Y:S05]  /*58b0*/  BSYNC B0 ;  /* 0x0000000000007941 */ /* 0x000fea0003800000 */
.L_x_4323:
        /* <DEDUP_REMOVED lines=17> */
.L_x_4326:
[----:B------:R-:W-:Y:S05]  /*59d0*/  BSYNC B0 ;  /* 0x0000000000007941 */ /* 0x000fea0003800000 */
.L_x_4325:
        /* <DEDUP_REMOVED lines=18> */
.L_x_4328:
[----:B------:R-:W-:Y:S05]  /*5b00*/  BSYNC B0 ;  /* 0x0000000000007941 */ /* 0x000fea0003800000 */
.L_x_4327:
        /* <DEDUP_REMOVED lines=24> */
.L_x_4330:
[----:B------:R-:W-:Y:S05]  /*5c90*/  BSYNC B0 ;  /* 0x0000000000007941 */ /* 0x000fea0003800000 */
.L_x_4329:
        /* <DEDUP_REMOVED lines=15> */
.L_x_4332:
[----:B------:R-:W-:Y:S05]  /*5d90*/  BSYNC B0 ;  /* 0x0000000000007941 */ /* 0x000fea0003800000 */
.L_x_4331:
        /* <DEDUP_REMOVED lines=15> */
.L_x_4334:
[----:B------:R-:W-:Y:S05]  /*5e90*/  BSYNC B0 ;  /* 0x0000000000007941 */ /* 0x000fea0003800000 */
.L_x_4333:
        /* <DEDUP_REMOVED lines=15> */
.L_x_4319:
        /* <DEDUP_REMOVED lines=40> */
.L_x_4335:
        /* <DEDUP_REMOVED lines=39> */
.L_x_4337:
[----:B------:R-:W-:Y:S05]  /*6480*/  BSYNC B0 ;  /* 0x0000000000007941 */ /* 0x000fea0003800000 */
.L_x_4336:
        /* <DEDUP_REMOVED lines=19> */
.L_x_4339:
[----:B------:R-:W-:Y:S05]  /*65c0*/  BSYNC B0 ;  /* 0x0000000000007941 */ /* 0x000fea0003800000 */
.L_x_4338:
        /* <DEDUP_REMOVED lines=15> */
.L_x_4341:
[----:B------:R-:W-:Y:S05]  /*66c0*/  BSYNC B0 ;  /* 0x0000000000007941 */ /* 0x000fea0003800000 */
.L_x_4340:
        /* <DEDUP_REMOVED lines=15> */
.L_x_4343:
[----:B------:R-:W-:Y:S05]  /*67c0*/  BSYNC B0 ;  /* 0x0000000000007941 */ /* 0x000fea0003800000 */
.L_x_4342:
        /* <DEDUP_REMOVED lines=21> */
.L_x_4345:
[----:B------:R-:W-:Y:S05]  /*6920*/  BSYNC B0 ;  /* 0x0000000000007941 */ /* 0x000fea0003800000 */
.L_x_4344:
        /* <DEDUP_REMOVED lines=15> */
.L_x_4347:
[----:B------:R-:W-:Y:S05]  /*6a20*/  BSYNC B0 ;  /* 0x0000000000007941 */ /* 0x000fea0003800000 */
.L_x_4346:
        /* <DEDUP_REMOVED lines=15> */
.L_x_4349:
[----:B------:R-:W-:Y:S05]  /*6b20*/  BSYNC B0 ;  /* 0x0000000000007941 */ /* 0x000fea0003800000 */
.L_x_4348:
        /* <DEDUP_REMOVED lines=15> */
.L_x_4290:
        /* <DEDUP_REMOVED lines=21> */
.L_x_4351:
        /* <DEDUP_REMOVED lines=13> */
.L_x_4353:
[----:B------:R-:W-:-:S05]  /*6e40*/  ULDC UR4, c[0x0][0x8bc] ;  /* 0x00022f0000047ab9 */ /* 0x000fca0000000800 */
.L_x_4352:
        /* <DEDUP_REMOVED lines=37> */
.L_x_4354:
        /* <DEDUP_REMOVED lines=58> */
.L_x_4380:
        /* <DEDUP_REMOVED lines=17> */
.L_x_4358:
[----:B------:R-:W2:Y:S04]  /*7550*/  LDG.E.STRONG.GPU R5, desc[UR38][R2.64] ;  /* 0x0000002602057981 */ /* 0x000ea8000c1ef900 */
[----:B--2---:R-:W-:Y:S01]  /*7560*/  CCTL.IVALL ;  /* 0x00000000ff00798f */ /* 0x004fe20002000000 */
[----:B------:R-:W-:Y:S05]  /*7570*/  YIELD ;  /* 0x0000000000007946 */ /* 0x000fea0003800000 */
[----:B------:R-:W-:-:S13]  /*7580*/  ISETP.NE.AND P1, PT, R5, UR24, PT ;  /* 0x0000001805007c0c */ /* 0x000fda000bf25270 */
[----:B------:R-:W-:Y:S05]  /*7590*/  @P1 BRA `(.L_x_4358) ;  /* 0xfffffffc00ec1947 */ /* 0x000fea000383ffff */
.L_x_4357:
[----:B------:R-:W-:Y:S05]  /*75a0*/  BSYNC B0 ;  /* 0x0000000000007941 */ /* 0x000fea0003800000 */
.L_x_4356:
[----:B------:R-:W-:-:S03]  /*75b0*/  UMOV UR22, 0xffffffff ;  /* 0xffffffff00167882 */ /* 0x000fc60000000000 */
[----:B------:R-:W-:Y:S05]  /*75c0*/  BRA.DIV UR22, `(.L_x_4359) ;  /* 0x0000002e166c7947 */ /* 0x000fea000b800000 */
[----:B------:R-:W-:Y:S01]  /*75d0*/  NOP ;  /* 0x0000000000007918 */ /* 0x000fe20000000000 */
.L_x_4427:
        /* <DEDUP_REMOVED lines=19> */
.L_x_4361:
[----:B------:R-:W-:Y:S05]  /*7710*/  BSYNC B0 ;  /* 0x0000000000007941 */ /* 0x000fea0003800000 */
.L_x_4360:
        /* <DEDUP_REMOVED lines=13> */
.L_x_4363:
[----:B------:R-:W-:Y:S05]  /*77f0*/  BSYNC B0 ;  /* 0x0000000000007941 */ /* 0x000fea0003800000 */
.L_x_4362:
[----:B------:R-:W-:Y:S06]  /*7800*/  BAR.ARV 0xa, 0xa0 ;  /* 0x0282800000007b1d */ /* 0x000fec0000002000 */
[----:B------:R-:W-:Y:S04]  /*7810*/  BSSY B0, `(.L_x_4364) ;  /* 0x0000003000007945 */ /* 0x000fe80003800000 */
[----:B------:R-:W-:Y:S05]  /*7820*/  @!P0 BRA `(.L_x_4365) ;  /* 0x0000000000048947 */ /* 0x000fea0003800000 */
[----:B------:R-:W-:-:S04]  /*7830*/  DEPBAR.LE SB0, 0x0 ;  /* 0x000080000000791a */ /* 0x000fc80000000000 */
.L_x_4365:
[----:B------:R-:W-:Y:S05]  /*7840*/  BSYNC B0 ;  /* 0x0000000000007941 */ /* 0x000fea0003800000 */
.L_x_4364:
        /* <DEDUP_REMOVED lines=19> */
.L_x_4367:
[----:B------:R-:W-:Y:S05]  /*7980*/  BSYNC B0 ;  /* 0x0000000000007941 */ /* 0x000fea0003800000 */
.L_x_4366:
        /* <DEDUP_REMOVED lines=9> */
.L_x_4370:
[----:B------:R-:W2:Y:S04]  /*7a20*/  LDG.E.STRONG.GPU R5, desc[UR38][R2.64] ;  /* 0x0000002602057981 */ /* 0x000ea8000c1ef900 */
[----:B--2---:R-:W-:Y:S01]  /*7a30*/  CCTL.IVALL ;  /* 0x00000000ff00798f */ /* 0x004fe20002000000 */
[----:B------:R-:W-:Y:S05]  /*7a40*/  YIELD ;  /* 0x0000000000007946 */ /* 0x000fea0003800000 */
[----:B------:R-:W-:-:S13]  /*7a50*/  ISETP.NE.AND P1, PT, R5, UR24, PT ;  /* 0x0000001805007c0c */ /* 0x000fda000bf25270 */
[----:B------:R-:W-:Y:S05]  /*7a60*/  @P1 BRA `(.L_x_4370) ;  /* 0xfffffffc00ec1947 */ /* 0x000fea000383ffff */
.L_x_4369:
[----:B------:R-:W-:Y:S05]  /*7a70*/  BSYNC B0 ;  /* 0x0000000000007941 */ /* 0x000fea0003800000 */
.L_x_4368:
[----:B------:R-:W-:-:S03]  /*7a80*/  UMOV UR6, 0xffffffff ;  /* 0xffffffff00067882 */ /* 0x000fc60000000000 */
[----:B------:R-:W-:Y:S05]  /*7a90*/  BRA.DIV UR6, `(.L_x_4371) ;  /* 0x0000002a06547947 */ /* 0x000fea000b800000 */
[----:B------:R-:W-:Y:S01]  /*7aa0*/  NOP ;  /* 0x0000000000007918 */ /* 0x000fe20000000000 */
.L_x_4430:
        /* <DEDUP_REMOVED lines=13> */
.L_x_4373:
[----:B------:R-:W-:Y:S05]  /*7b80*/  BSYNC B0 ;  /* 0x0000000000007941 */ /* 0x000fea0003800000 */
.L_x_4372:
        /* <DEDUP_REMOVED lines=13> */
.L_x_4375:
[----:B------:R-:W-:Y:S05]  /*7c60*/  BSYNC B0 ;  /* 0x0000000000007941 */ /* 0x000fea0003800000 */
.L_x_4374:
[----:B------:R-:W-:Y:S06]  /*7c70*/  BAR.ARV 0xa, 0xa0 ;  /* 0x0282800000007b1d */ /* 0x000fec0000002000 */
[----:B------:R-:W-:Y:S04]  /*7c80*/  BSSY B0, `(.L_x_4376) ;  /* 0x0000003000007945 */ /* 0x000fe80003800000 */
[----:B------:R-:W-:Y:S05]  /*7c90*/  @!P0 BRA `(.L_x_4377) ;  /* 0x0000000000048947 */ /* 0x000fea0003800000 */
[----:B------:R-:W-:-:S04]  /*7ca0*/  DEPBAR.LE SB0, 0x0 ;  /* 0x000080000000791a */ /* 0x000fc80000000000 */
.L_x_4377:
[----:B------:R-:W-:Y:S05]  /*7cb0*/  BSYNC B0 ;  /* 0x0000000000007941 */ /* 0x000fea0003800000 */
.L_x_4376:
        /* <DEDUP_REMOVED lines=19> */
.L_x_4379:
[----:B------:R-:W-:Y:S05]  /*7df0*/  BSYNC B0 ;  /* 0x0000000000007941 */ /* 0x000fea0003800000 */
.L_x_4378:
[----:B------:R-:W-:Y:S02]  /*7e00*/  UIADD3 UR4, UR4, 0x2, URZ ;  /* 0x0000000204047890 */ /* 0x000fe4000fffe03f */
[----:B------:R-:W-:Y:S01]  /*7e10*/  UIADD3 UR5, UR5, 0x1, URZ ;  /* 0x0000000105057890 */ /* 0x000fe2000fffe03f */
[----:B------:R-:W-:Y:S11]  /*7e20*/  @P3 BRA `(.L_x_4380) ;  /* 0xfffffff400843947 */ /* 0x000ff6000383ffff */
.L_x_4355:
        /* <DEDUP_REMOVED lines=13> */
.L_x_4383:
[----:B------:R-:W2:Y:S04]  /*7f00*/  LDG.E.STRONG.GPU R0, desc[UR38][R2.64] ;  /* 0x0000002602007981 */ /* 0x000ea8000c1ef900 */
[----:B--2---:R-:W-:Y:S01]  /*7f10*/  CCTL.IVALL ;  /* 0x00000000ff00798f */ /* 0x004fe20002000000 */
[----:B------:R-:W-:Y:S05]  /*7f20*/  YIELD ;  /* 0x0000000000007946 */ /* 0x000fea0003800000 */
[----:B------:R-:W-:-:S13]  /*7f30*/  ISETP.NE.AND P1, PT, R0, UR24, PT ;  /* 0x0000001800007c0c */ /* 0x000fda000bf25270 */
[----:B------:R-:W-:Y:S05]  /*7f40*/  @P1 BRA `(.L_x_4383) ;  /* 0xfffffffc00ec1947 */ /* 0x000fea000383ffff */
.L_x_4382:
[----:B------:R-:W-:Y:S05]  /*7f50*/  BSYNC B0 ;  /* 0x0000000000007941 */ /* 0x000fea0003800000 */
.L_x_4381:
[----:B------:R-:W-:-:S03]  /*7f60*/  UMOV UR5, 0xffffffff ;  /* 0xffffffff00057882 */ /* 0x000fc60000000000 */
[----:B------:R-:W-:Y:S05]  /*7f70*/  BRA.DIV UR5, `(.L_x_4384) ;  /* 0x0000002605387947 */ /* 0x000fea000b800000 */
[----:B------:R-:W-:Y:S01]  /*7f80*/  NOP ;  /* 0x0000000000007918 */ /* 0x000fe20000000000 */
.L_x_4433:
        /* <DEDUP_REMOVED lines=22> */
.L_x_4386:
[----:B------:R-:W-:Y:S05]  /*80f0*/  BSYNC B0 ;  /* 0x0000000000007941 */ /* 0x000fea0003800000 */
.L_x_4385:
        /* <DEDUP_REMOVED lines=20> */
.L_x_4388:
[----:B------:R-:W-:Y:S05]  /*8240*/  BSYNC B0 ;  /* 0x0000000000007941 */ /* 0x000fea0003800000 */
.L_x_4387:
[----:B------:R-:W-:Y:S06]  /*8250*/  BAR.ARV 0xa, 0xa0 ;  /* 0x0282800000007b1d */ /* 0x000fec0000002000 */
[----:B------:R-:W-:Y:S04]  /*8260*/  BSSY B0, `(.L_x_4389) ;  /* 0x0000003000007945 */ /* 0x000fe80003800000 */
[----:B------:R-:W-:Y:S05]  /*8270*/  @!P0 BRA `(.L_x_4390) ;  /* 0x0000000000048947 */ /* 0x000fea0003800000 */
[----:B------:R-:W-:-:S04]  /*8280*/  DEPBAR.LE SB0, 0x0 ;  /* 0x000080000000791a */ /* 0x000fc80000000000 */
.L_x_4390:
[----:B------:R-:W-:Y:S05]  /*8290*/  BSYNC B0 ;  /* 0x0000000000007941 */ /* 0x000fea0003800000 */
.L_x_4389:
        /* <DEDUP_REMOVED lines=19> */
.L_x_4350:
        /* <DEDUP_REMOVED lines=10> */
.L_x_4391:
        /* <DEDUP_REMOVED lines=10> */
.L_x_4393:
[----:B------:R-:W3:Y:S02]  /*8510*/  LDC R5, c[0x0][0x8bc] ;  /* 0x00022f00ff057b82 */ /* 0x000ee40000000800 */
.L_x_4392:
[----:B------:R-:W1:Y:S01]  /*8520*/  S2R R14, SR_CTAID.X ;  /* 0x00000000000e7919 */ /* 0x000e620000002500 */
[----:B------:R-:W-:Y:S02]  /*8530*/  IMAD.MOV.U32 R0, RZ, RZ, 0x1 ;  /* 0x00000001ff007424 */ /* 0x000fe400078e00ff */
[----:B------:R-:W-:Y:S02]  /*8540*/  IMAD.MOV.U32 R9, RZ, RZ, RZ ;  /* 0x000000ffff097224 */ /* 0x000fe400078e00ff */
[----:B-1----:R-:W-:-:S05]  /*8550*/  IMAD.SHL.U32 R14, R14, 0x80, RZ ;  /* 0x000000800e0e7824 */ /* 0x002fca00078e00ff */
        /* <DEDUP_REMOVED lines=41> */
.L_x_4395:
        /* <DEDUP_REMOVED lines=66> */
.L_x_4434:
        /* <DEDUP_REMOVED lines=9> */
.L_x_4398:
        /* <DEDUP_REMOVED lines=63> */
.L_x_4409:
[----:B------:R-:W-:-:S04]  /*9090*/  SHF.L.U32 R21, R10, 0x1f, RZ ;  /* 0x0000001f0a157819 */ /* 0x000fc800000006ff */
[----:B-1----:R-:W1:Y:S02]  /*90a0*/  SYNCS.PHASECHK.TRANS64.TRYWAIT P1, [R12+URZ+0x30c40], R21 ;  /* 0x030c40150c0075a7 */ /* 0x002e64000802017f */
[----:B-12--5:R-:W-:Y:S05]  /*90b0*/  @!P1 BRA `(.L_x_4401) ;  /* 0x0000001400189947 */ /* 0x026fea0003800000 */
.L_x_4435:
[----:B------:R-:W-:Y:S05]  /*90c0*/  @P0 BRA `(.L_x_4402) ;  /* 0x0000000000140947 */ /* 0x000fea0003800000 */
[----:B------:R-:W-:Y:S01]  /*90d0*/  ISETP.NE.AND P1, PT, R20, RZ, PT ;  /* 0x000000ff1400720c */ /* 0x000fe20003f25270 */
[----:B------:R-:W-:-:S04]  /*90e0*/  IMAD.MOV.U32 R3, RZ, RZ, 0x4200 ;  /* 0x00004200ff037424 */ /* 0x000fc800078e00ff */
[----:B------:R2:W-:Y:S08]  /*90f0*/  SYNCS.ARRIVE.TRANS64 RZ, [R12+URZ+0x30c30], R3 ;  /* 0x030c30030cff79a7 */ /* 0x0005f0000800003f */
[----:B------:R-:W-:Y:S05]  /*9100*/  @!P1 BRA `(.L_x_4402) ;  /* 0x0000000000049947 */ /* 0x000fea0003800000 */
[----:B------:R-:W-:Y:S01]  /*9110*/  BPT.TRAP 0x1 ;  /* 0x000000040000795c */ /* 0x000fe20000300000 */
.L_x_4402:
        /* <DEDUP_REMOVED lines=30> */
.L_x_4436:
[----:B------:R-:W-:Y:S05]  /*9300*/  @P0 BRA `(.L_x_4404) ;  /* 0x0000000000140947 */ /* 0x000fea0003800000 */
[----:B------:R-:W-:Y:S01]  /*9310*/  ISETP.NE.AND P1, PT, R20, RZ, PT ;  /* 0x000000ff1400720c */ /* 0x000fe20003f25270 */
[----:B------:R-:W-:-:S04]  /*9320*/  IMAD.MOV.U32 R2, RZ, RZ, 0x4200 ;  /* 0x00004200ff027424 */ /* 0x000fc800078e00ff */
[----:B------:R3:W-:Y:S08]  /*9330*/  SYNCS.ARRIVE.TRANS64 RZ, [R12+URZ+0x30c18], R2 ;  /* 0x030c18020cff79a7 */ /* 0x0007f0000800003f */
[----:B------:R-:W-:Y:S05]  /*9340*/  @!P1 BRA `(.L_x_4404) ;  /* 0x0000000000049947 */ /* 0x000fea0003800000 */
[----:B------:R-:W-:Y:S01]  /*9350*/  BPT.TRAP 0x1 ;  /* 0x000000040000795c */ /* 0x000fe20000300000 */
.L_x_4404:
        /* <DEDUP_REMOVED lines=22> */
.L_x_4437:
        /* <DEDUP_REMOVED lines=9> */
.L_x_4406:
        /* <DEDUP_REMOVED lines=24> */
.L_x_4439:
[----:B------:R-:W-:Y:S05]  /*96d0*/  @P0 BRA `(.L_x_4408) ;  /* 0x0000000000140947 */ /* 0x000fea0003800000 */
[----:B------:R-:W-:Y:S01]  /*96e0*/  ISETP.NE.AND P1, PT, R20, RZ, PT ;  /* 0x000000ff1400720c */ /* 0x000fe20003f25270 */
[----:B-1----:R-:W-:-:S04]  /*96f0*/  IMAD.MOV.U32 R5, RZ, RZ, 0x4200 ;  /* 0x00004200ff057424 */ /* 0x002fc800078e00ff */
[----:B------:R2:W-:Y:S08]  /*9700*/  SYNCS.ARRIVE.TRANS64 RZ, [R12+URZ+0x30c10], R5 ;  /* 0x030c10050cff79a7 */ /* 0x0005f0000800003f */
[----:B------:R-:W-:Y:S05]  /*9710*/  @!P1 BRA `(.L_x_4408) ;  /* 0x0000000000049947 */ /* 0x000fea0003800000 */
[----:B------:R-:W-:Y:S01]  /*9720*/  BPT.TRAP 0x1 ;  /* 0x000000040000795c */ /* 0x000fe20000300000 */
.L_x_4408:
        /* <DEDUP_REMOVED lines=23> */
.L_x_4400:
[----:B------:R-:W-:-:S13]  /*98a0*/  ISETP.NE.AND P1, PT, R18, RZ, PT ;  /* 0x000000ff1200720c */ /* 0x000fda0003f25270 */
[----:B------:R-:W-:Y:S05]  /*98b0*/  @!P1 BRA `(.L_x_4399) ;  /* 0x0000000000f89947 */ /* 0x000fea0003800000 */
[----:B------:R-:W-:-:S04]  /*98c0*/  SHF.L.U32 R13, R10, 0x1f, RZ ;  /* 0x0000001f0a0d7819 */ /* 0x000fc800000006ff */
[----:B------:R-:W1:Y:S02]  /*98d0*/  SYNCS.PHASECHK.TRANS64.TRYWAIT P1, [R12+URZ+0x30c40], R13 ;  /* 0x030c400d0c0075a7 */ /* 0x000e64000802017f */
[----:B-1----:R-:W-:Y:S05]  /*98e0*/  @!P1 BRA `(.L_x_4410) ;  /* 0x0000000c00609947 */ /* 0x002fea0003800000 */
.L_x_4440:
[----:B------:R-:W-:Y:S05]  /*98f0*/  @P0 BRA `(.L_x_4411) ;  /* 0x0000000000140947 */ /* 0x000fea0003800000 */
[----:B------:R-:W-:Y:S01]  /*9900*/  ISETP.NE.AND P1, PT, R20, RZ, PT ;  /* 0x000000ff1400720c */ /* 0x000fe20003f25270 */
[----:B------:R-:W-:-:S04]  /*9910*/  IMAD.MOV.U32 R5, RZ, RZ, 0x4200 ;  /* 0x00004200ff057424 */ /* 0x000fc800078e00ff */
[----:B------:R2:W-:Y:S08]  /*9920*/  SYNCS.ARRIVE.TRANS64 RZ, [R12+URZ+0x30c30], R5 ;  /* 0x030c30050cff79a7 */ /* 0x0005f0000800003f */
[----:B------:R-:W-:Y:S05]  /*9930*/  @!P1 BRA `(.L_x_4411) ;  /* 0x0000000000049947 */ /* 0x000fea0003800000 */
[----:B------:R-:W-:Y:S01]  /*9940*/  BPT.TRAP 0x1 ;  /* 0x000000040000795c */ /* 0x000fe20000300000 */
.L_x_4411:
        /* <DEDUP_REMOVED lines=27> */
.L_x_4441:
[----:B------:R-:W-:Y:S05]  /*9b00*/  @P0 BRA `(.L_x_4413) ;  /* 0x0000000000140947 */ /* 0x000fea0003800000 */
[----:B------:R-:W-:Y:S01]  /*9b10*/  ISETP.NE.AND P0, PT, R20, RZ, PT ;  /* 0x000000ff1400720c */ /* 0x000fe20003f05270 */
[----:B------:R-:W-:-:S04]  /*9b20*/  IMAD.MOV.U32 R5, RZ, RZ, 0x4200 ;  /* 0x00004200ff057424 */ /* 0x000fc800078e00ff */
[----:B------:R3:W-:Y:S08]  /*9b30*/  SYNCS.ARRIVE.TRANS64 RZ, [R12+URZ+0x30c18], R5 ;  /* 0x030c18050cff79a7 */ /* 0x0007f0000800003f */
[----:B------:R-:W-:Y:S05]  /*9b40*/  @!P0 BRA `(.L_x_4413) ;  /* 0x0000000000048947 */ /* 0x000fea0003800000 */
[----:B------:R-:W-:Y:S01]  /*9b50*/  BPT.TRAP 0x1 ;  /* 0x000000040000795c */ /* 0x000fe20000300000 */
.L_x_4413:
        /* <DEDUP_REMOVED lines=20> */
.L_x_4399:
[----:B------:R-:W3:Y:S01]  /*9ca0*/  S2R R2, SR_TID.X ;  /* 0x0000000000027919 */ /* 0x000ee20000002100 */
[----:B-12--5:R-:W-:Y:S01]  /*9cb0*/  IMAD R13, R0, 0x8, R12 ;  /* 0x00000008000d7824 */ /* 0x026fe200078e020c */
[----:B---3--:R-:W-:Y:S02]  /*9cc0*/  LOP3.LUT R3, R2, 0x7f, RZ, 0xc0, !PT ;  /* 0x0000007f02037812 */ /* 0x008fe400078ec0ff */
[----:B------:R-:W-:Y:S02]  /*9cd0*/  SHF.L.U32 R2, R10, 0x1f, RZ ;  /* 0x0000001f0a027819 */ /* 0x000fe400000006ff */
[----:B------:R-:W-:Y:S02]  /*9ce0*/  ISETP.NE.AND P1, PT, R3, RZ, PT ;  /* 0x000000ff0300720c */ /* 0x000fe40003f25270 */
[----:B------:R-:W1:Y:S02]  /*9cf0*/  SYNCS.PHASECHK.TRANS64.TRYWAIT P0, [R13+URZ+0x30c40], R2 ;  /* 0x030c40020d0075a7 */ /* 0x000e64000800017f */
[----:B-1----:R-:W-:Y:S09]  /*9d00*/  @!P0 BRA `(.L_x_4414) ;  /* 0x0000000800808947 */ /* 0x002ff20003800000 */
.L_x_4442:
[----:B------:R-:W-:Y:S05]  /*9d10*/  @P1 BRA `(.L_x_4415) ;  /* 0x0000000000181947 */ /* 0x000fea0003800000 */
[----:B------:R-:W2:Y:S01]  /*9d20*/  S2R R3, SR_TID.X ;  /* 0x0000000000037919 */ /* 0x000ea20000002100 */
[----:B-1----:R-:W-:-:S04]  /*9d30*/  IMAD.MOV.U32 R2, RZ, RZ, 0x4200 ;  /* 0x00004200ff027424 */ /* 0x002fc800078e00ff */
[----:B------:R3:W-:Y:S01]  /*9d40*/  SYNCS.ARRIVE.TRANS64 RZ, [R13+URZ+0x30c30], R2 ;  /* 0x030c30020dff79a7 */ /* 0x0007e2000800003f */
[----:B--2---:R-:W-:-:S13]  /*9d50*/  LOP3.LUT P0, RZ, R3, 0x1f, RZ, 0xc0, !PT ;  /* 0x0000001f03ff7812 */ /* 0x004fda000780c0ff */
[----:B---3--:R-:W-:Y:S05]  /*9d60*/  @!P0 BRA `(.L_x_4415) ;  /* 0x0000000000048947 */ /* 0x008fea0003800000 */
[----:B------:R-:W-:Y:S01]  /*9d70*/  BPT.TRAP 0x1 ;  /* 0x000000040000795c */ /* 0x000fe20000300000 */
.L_x_4415:
        /* <DEDUP_REMOVED lines=34> */
.L_x_4396:
[----:B------:R-:W-:Y:S05]  /*9fa0*/  BSYNC B0 ;  /* 0x0000000000007941 */ /* 0x000fea0003800000 */
.L_x_4394:
[----:B------:R-:W-:-:S03]  /*9fb0*/  UMOV UR6, 0xffffffff ;  /* 0xffffffff00067882 */ /* 0x000fc60000000000 */
[----:B------:R-:W-:Y:S05]  /*9fc0*/  BRA.DIV UR6, `(.L_x_4416) ;  /* 0x0000000606e47947 */ /* 0x000fea000b800000 */
[----:B------:R-:W-:-:S13]  /*9fd0*/  ELECT P6, URZ, PT ;  /* 0x00000000003f782f */ /* 0x000fda00038c0000 */
.L_x_4445:
[----:B------:R-:W-:Y:S05]  /*9fe0*/  @!P6 BRA `(.L_x_4295) ;  /* 0x000000000084e947 */ /* 0x000fea0003800000 */
[----:B----4-:R-:W3:Y:S02]  /*9ff0*/  LDL.LU R2, [R1+0x10] ;  /* 0x0000100001027983 */ /* 0x010ee40000300800 */
[----:B---3--:R-:W-:-:S04]  /*a000*/  LOP3.LUT R2, R2, 0x2, RZ, 0xfc, !PT ;  /* 0x0000000202027812 */ /* 0x008fc800078efcff */
[----:B------:R-:W-:-:S13]  /*a010*/  ISETP.NE.AND P2, PT, R2, 0x3, PT ;  /* 0x000000030200780c */ /* 0x000fda0003f45270 */
[----:B------:R-:W-:Y:S05]  /*a020*/  @!P2 BRA `(.L_x_4417) ;  /* 0x000000000004a947 */ /* 0x000fea0003800000 */
[----:B--2---:R-:W-:Y:S01]  /*a030*/  BPT.TRAP 0x1 ;  /* 0x000000040000795c */ /* 0x004fe20000300000 */
.L_x_4417:
        /* <DEDUP_REMOVED lines=15> */
.L_x_4446:
[----:B------:R-:W3:Y:S02]  /*a130*/  SYNCS.PHASECHK.TRANS64.TRYWAIT P0, [R11+URZ], R2 ;  /* 0x000000020b0075a7 */ /* 0x000ee4000800017f */
[----:B---3--:R-:W-:Y:S05]  /*a140*/  @!P0 BRA `(.L_x_4419) ;  /* 0x0000000400b88947 */ /* 0x008fea0003800000 */
.L_x_4447:
[----:B------:R-:W-:Y:S05]  /*a150*/  @!P2 BRA `(.L_x_4420) ;  /* 0x000000000004a947 */ /* 0x000fea0003800000 */
[----:B--2---:R-:W-:Y:S01]  /*a160*/  BPT.TRAP 0x1 ;  /* 0x000000040000795c */ /* 0x004fe20000300000 */
.L_x_4420:
[----:B------:R-:W-:-:S04]  /*a170*/  VIADD R0, R6, 0x30c40 ;  /* 0x00030c4006007836 */ /* 0x000fc80000000000 */
[----:B------:R-:W-:-:S04]  /*a180*/  IMAD R9, R9, 0x8, R0 ;  /* 0x0000000809097824 */ /* 0x000fc800078e0200 */
[----:B------:R-:W4:Y:S02]  /*a190*/  SYNCS.PHASECHK.TRANS64.TRYWAIT P0, [R9+URZ], R4 ;  /* 0x00000004090075a7 */ /* 0x000f24000800017f */
[----:B----4-:R-:W-:Y:S05]  /*a1a0*/  @!P0 BRA `(.L_x_4421) ;  /* 0x0000000400b48947 */ /* 0x010fea0003800000 */
.L_x_4448:
[----:B------:R-:W-:-:S07]  /*a1b0*/  IMAD R3, R3, 0x8, R0 ;  /* 0x0000000803037824 */ /* 0x000fce00078e0200 */
.L_x_4422:
[----:B------:R1:W1:Y:S02]  /*a1c0*/  SYNCS.PHASECHK.TRANS64.TRYWAIT P0, [R3+URZ], R2 ;  /* 0x00000002030075a7 */ /* 0x000264000800017f */
[----:B-1----:R-:W-:Y:S05]  /*a1d0*/  @!P0 NANOSLEEP.SYNCS 0x989680 ;  /* 0x009896800000895d */ /* 0x002fea0003900000 */
[----:B------:R-:W1:Y:S02]  /*a1e0*/  @!P0 SYNCS.PHASECHK.TRANS64 P0, [R3+URZ], R2 ;  /* 0x00000002030085a7 */ /* 0x000e64000800007f */
[----:B-1----:R-:W-:Y:S05]  /*a1f0*/  @!P0 BRA `(.L_x_4422) ;  /* 0xfffffffc00f08947 */ /* 0x002fea000383ffff */
.L_x_4295:
[----:B--2---:R-:W-:Y:S05]  /*a200*/  BSYNC B6 ;  /* 0x0000000000067941 */ /* 0x004fea0003800000 */
.L_x_4289:
[----:B------:R-:W-:Y:S05]  /*a210*/  EXIT ;  /* 0x000000000000794d */ /* 0x000fea0003800000 */
.L_x_4305:
[----:B------:R-:W-:Y:S02]  /*a220*/  IMAD.MOV.U32 R12, RZ, RZ, RZ ;  /* 0x000000ffff0c7224 */ /* 0x000fe400078e00ff */
[----:B------:R-:W-:Y:S02]  /*a230*/  IMAD.MOV.U32 R11, RZ, RZ, 0x1f ;  /* 0x0000001fff0b7424 */ /* 0x000fe400078e00ff */
[----:B------:R-:W-:-:S07]  /*a240*/  IMAD.MOV.U32 R15, RZ, RZ, -0x1 ;  /* 0xffffffffff0f7424 */ /* 0x000fce00078e00ff */
[----:B------:R-:W-:Y:S05]  /*a250*/  WARPSYNC.COLLECTIVE R15, `(.L_x_4423) ;  /* 0x000000000f087348 */ /* 0x000fea0003c00000 */
[----:B------:R1:W2:Y:S02]  /*a260*/  SHFL.IDX P6, R14, R13, R12, R11 ;  /* 0x0000000c0d0e7389 */ /* 0x0002a400000c000b */
[----:B-12---:R-:W-:Y:S01]  /*a270*/  ENDCOLLECTIVE ;  /* 0x000000000000791b */ /* 0x006fe20003800000 */
.L_x_4423:
[----:B------:R-:W-:Y:S05]  /*a280*/  BRA `(.L_x_4424) ;  /* 0xffffff6c00b87947 */ /* 0x000fea000383ffff */
.L_x_4307:
[----:B--2---:R2:W3:Y:S02]  /*a290*/  SYNCS.PHASECHK.TRANS64.TRYWAIT P0, [R226+URZ+0x30c00], R15 ;  /* 0x030c000fe20075a7 */ /* 0x0044e4000800017f */
[----:B---3--:R-:W-:Y:S05]  /*a2a0*/  @!P0 NANOSLEEP.SYNCS 0x989680 ;  /* 0x009896800000895d */ /* 0x008fea0003900000 */
[----:B------:R-:W3:Y:S02]  /*a2b0*/  @!P0 SYNCS.PHASECHK.TRANS64 P0, [R226+URZ+0x30c00], R15 ;  /* 0x030c000fe20085a7 */ /* 0x000ee4000800007f */
[----:B---3--:R-:W-:Y:S05]  /*a2c0*/  @!P0 BRA `(.L_x_4307) ;  /* 0xfffffffc00f08947 */ /* 0x008fea000383ffff */
[----:B------:R-:W-:Y:S05]  /*a2d0*/  BRA `(.L_x_4306) ;  /* 0xffffff70001c7947 */ /* 0x000fea000383ffff */
.L_x_4311:
[----:B--2---:R2:W3:Y:S02]  /*a2e0*/  SYNCS.PHASECHK.TRANS64.TRYWAIT P1, [R9+URZ+0x30c10], R12 ;  /* 0x030c100c090075a7 */ /* 0x0044e4000802017f */
[----:B---3--:R-:W-:Y:S05]  /*a2f0*/  @!P1 NANOSLEEP.SYNCS 0x989680 ;  /* 0x009896800000995d */ /* 0x008fea0003900000 */
[----:B------:R-:W3:Y:S02]  /*a300*/  @!P1 SYNCS.PHASECHK.TRANS64 P1, [R9+URZ+0x30c10], R12 ;  /* 0x030c100c090095a7 */ /* 0x000ee4000802007f */
[----:B---3--:R-:W-:Y:S05]  /*a310*/  @!P1 BRA `(.L_x_4311) ;  /* 0xfffffffc00f09947 */ /* 0x008fea000383ffff */
[----:B------:R-:W-:Y:S05]  /*a320*/  BRA `(.L_x_4310) ;  /* 0xffffff7400f07947 */ /* 0x000fea000383ffff */
.L_x_4315:
[----:B------:R1:W1:Y:S02]  /*a330*/  SYNCS.PHASECHK.TRANS64.TRYWAIT P1, [R9+URZ+0x30c30], R12 ;  /* 0x030c300c090075a7 */ /* 0x000264000802017f */
[----:B-1----:R-:W-:Y:S05]  /*a340*/  @!P1 NANOSLEEP.SYNCS 0x989680 ;  /* 0x009896800000995d */ /* 0x002fea0003900000 */
[----:B------:R-:W1:Y:S02]  /*a350*/  @!P1 SYNCS.PHASECHK.TRANS64 P1, [R9+URZ+0x30c30], R12 ;  /* 0x030c300c090095a7 */ /* 0x000e64000802007f */
[----:B-1----:R-:W-:Y:S05]  /*a360*/  @!P1 BRA `(.L_x_4315) ;  /* 0xfffffffc00f09947 */ /* 0x002fea000383ffff */
[----:B------:R-:W-:Y:S05]  /*a370*/  BRA `(.L_x_4314) ;  /* 0xffffff7c00007947 */ /* 0x000fea000383ffff */
.L_x_4359:
[----:B------:R-:W-:Y:S01]  /*a380*/  BSSY B0, `(.L_x_4425) ;  /* 0x0000005000007945 */ /* 0x000fe20003800000 */
[----:B------:R-:W-:-:S07]  /*a390*/  IMAD.MOV.U32 R15, RZ, RZ, -0x1 ;  /* 0xffffffffff0f7424 */ /* 0x000fce00078e00ff */
[----:B------:R-:W-:Y:S05]  /*a3a0*/  WARPSYNC.COLLECTIVE R15, `(.L_x_4426) ;  /* 0x000000000f087348 */ /* 0x000fea0003c00000 */
[----:B------:R-:W-:Y:S01]  /*a3b0*/  NOP ;  /* 0x0000000000007918 */ /* 0x000fe20000000000 */
[----:B------:R-:W-:Y:S01]  /*a3c0*/  ENDCOLLECTIVE ;  /* 0x000000000000791b */ /* 0x000fe20003800000 */
.L_x_4426:
[----:B------:R-:W-:Y:S05]  /*a3d0*/  BSYNC B0 ;  /* 0x0000000000007941 */ /* 0x000fea0003800000 */
.L_x_4425:
[----:B------:R-:W-:Y:S05]  /*a3e0*/  BRA `(.L_x_4427) ;  /* 0xffffffd0007c7947 */ /* 0x000fea000383ffff */
.L_x_4371:
[----:B------:R-:W-:Y:S01]  /*a3f0*/  BSSY B0, `(.L_x_4428) ;  /* 0x0000005000007945 */ /* 0x000fe20003800000 */
[----:B------:R-:W-:-:S07]  /*a400*/  IMAD.MOV.U32 R15, RZ, RZ, -0x1 ;  /* 0xffffffffff0f7424 */ /* 0x000fce00078e00ff */
[----:B------:R-:W-:Y:S05]  /*a410*/  WARPSYNC.COLLECTIVE R15, `(.L_x_4429) ;  /* 0x000000000f087348 */ /* 0x000fea0003c00000 */
[----:B------:R-:W-:Y:S01]  /*a420*/  NOP ;  /* 0x0000000000007918 */ /* 0x000fe20000000000 */
[----:B------:R-:W-:Y:S01]  /*a430*/  ENDCOLLECTIVE ;  /* 0x000000000000791b */ /* 0x000fe20003800000 */
.L_x_4429:
[----:B------:R-:W-:Y:S05]  /*a440*/  BSYNC B0 ;  /* 0x0000000000007941 */ /* 0x000fea0003800000 */
.L_x_4428:
[----:B------:R-:W-:Y:S05]  /*a450*/  BRA `(.L_x_4430) ;  /* 0xffffffd400947947 */ /* 0x000fea000383ffff */
.L_x_4384:
[----:B------:R-:W-:Y:S01]  /*a460*/  BSSY B0, `(.L_x_4431) ;  /* 0x0000005000007945 */ /* 0x000fe20003800000 */
[----:B------:R-:W-:-:S07]  /*a470*/  IMAD.MOV.U32 R15, RZ, RZ, -0x1 ;  /* 0xffffffffff0f7424 */ /* 0x000fce00078e00ff */
[----:B------:R-:W-:Y:S05]  /*a480*/  WARPSYNC.COLLECTIVE R15, `(.L_x_4432) ;  /* 0x000000000f087348 */ /* 0x000fea0003c00000 */
[----:B------:R-:W-:Y:S01]  /*a490*/  NOP ;  /* 0x0000000000007918 */ /* 0x000fe20000000000 */
[----:B------:R-:W-:Y:S01]  /*a4a0*/  ENDCOLLECTIVE ;  /* 0x000000000000791b */ /* 0x000fe20003800000 */
.L_x_4432:
[----:B------:R-:W-:Y:S05]  /*a4b0*/  BSYNC B0 ;  /* 0x0000000000007941 */ /* 0x000fea0003800000 */
.L_x_4431:
[----:B------:R-:W-:Y:S05]  /*a4c0*/  BRA `(.L_x_4433) ;  /* 0xffffffd800b07947 */ /* 0x000fea000383ffff */
.L_x_4397:
[----:B-1----:R1:W2:Y:S02]  /*a4d0*/  SYNCS.PHASECHK.TRANS64.TRYWAIT P1, [R12+URZ+0x30c20], R3 ;  /* 0x030c20030c0075a7 */ /* 0x0022a4000802017f */
[----:B--2---:R-:W-:Y:S05]  /*a4e0*/  @!P1 NANOSLEEP.SYNCS 0x989680 ;  /* 0x009896800000995d */ /* 0x004fea0003900000 */
[----:B------:R-:W2:Y:S02]  /*a4f0*/  @!P1 SYNCS.PHASECHK.TRANS64 P1, [R12+URZ+0x30c20], R3 ;  /* 0x030c20030c0095a7 */ /* 0x000ea4000802007f */
[----:B--2---:R-:W-:Y:S05]  /*a500*/  @!P1 BRA `(.L_x_4397) ;  /* 0xfffffffc00f09947 */ /* 0x004fea000383ffff */
[----:B------:R-:W-:Y:S05]  /*a510*/  BRA `(.L_x_4434) ;  /* 0xffffffe400bc7947 */ /* 0x000fea000383ffff */
.L_x_4401:
[----:B-1----:R1:W2:Y:S02]  /*a520*/  SYNCS.PHASECHK.TRANS64.TRYWAIT P1, [R12+URZ+0x30c40], R21 ;  /* 0x030c40150c0075a7 */ /* 0x0022a4000802017f */
[----:B--2---:R-:W-:Y:S05]  /*a530*/  @!P1 NANOSLEEP.SYNCS 0x989680 ;  /* 0x009896800000995d */ /* 0x004fea0003900000 */
[----:B------:R-:W2:Y:S02]  /*a540*/  @!P1 SYNCS.PHASECHK.TRANS64 P1, [R12+URZ+0x30c40], R21 ;  /* 0x030c40150c0095a7 */ /* 0x000ea4000802007f */
[----:B--2---:R-:W-:Y:S05]  /*a550*/  @!P1 BRA `(.L_x_4401) ;  /* 0xfffffffc00f09947 */ /* 0x004fea000383ffff */
[----:B------:R-:W-:Y:S05]  /*a560*/  BRA `(.L_x_4435) ;  /* 0xffffffe800d47947 */ /* 0x000fea000383ffff */
.L_x_4403:
[----:B--2---:R2:W3:Y:S02]  /*a570*/  SYNCS.PHASECHK.TRANS64.TRYWAIT P1, [R12+URZ+0x30c28], R21 ;  /* 0x030c28150c0075a7 */ /* 0x0044e4000802017f */
[----:B---3--:R-:W-:Y:S05]  /*a580*/  @!P1 NANOSLEEP.SYNCS 0x989680 ;  /* 0x009896800000995d */ /* 0x008fea0003900000 */
[----:B------:R-:W3:Y:S02]  /*a590*/  @!P1 SYNCS.PHASECHK.TRANS64 P1, [R12+URZ+0x30c28], R21 ;  /* 0x030c28150c0095a7 */ /* 0x000ee4000802007f */
[----:B---3--:R-:W-:Y:S05]  /*a5a0*/  @!P1 BRA `(.L_x_4403) ;  /* 0xfffffffc00f09947 */ /* 0x008fea000383ffff */
[----:B------:R-:W-:Y:S05]  /*a5b0*/  BRA `(.L_x_4436) ;  /* 0xffffffec00507947 */ /* 0x000fea000383ffff */
.L_x_4405:
[----:B---3--:R3:W4:Y:S02]  /*a5c0*/  SYNCS.PHASECHK.TRANS64.TRYWAIT P1, [R12+URZ+0x30c48], R21 ;  /* 0x030c48150c0075a7 */ /* 0x008724000802017f */
[----:B----4-:R-:W-:Y:S05]  /*a5d0*/  @!P1 NANOSLEEP.SYNCS 0x989680 ;  /* 0x009896800000995d */ /* 0x010fea0003900000 */
[----:B------:R-:W4:Y:S02]  /*a5e0*/  @!P1 SYNCS.PHASECHK.TRANS64 P1, [R12+URZ+0x30c48], R21 ;  /* 0x030c48150c0095a7 */ /* 0x000f24000802007f */
[----:B----4-:R-:W-:Y:S05]  /*a5f0*/  @!P1 BRA `(.L_x_4405) ;  /* 0xfffffffc00f09947 */ /* 0x010fea000383ffff */
[----:B------:R-:W-:Y:S05]  /*a600*/  BRA `(.L_x_4437) ;  /* 0xffffffec00ac7947 */ /* 0x000fea000383ffff */
.L_x_4407:
[----:B------:R-:W-:-:S07]  /*a610*/  SHF.L.U32 R5, R10, 0x1f, RZ ;  /* 0x0000001f0a057819 */ /* 0x000fce00000006ff */
.L_x_4438:
[----:B-1----:R1:W2:Y:S02]  /*a620*/  SYNCS.PHASECHK.TRANS64.TRYWAIT P1, [R12+URZ+0x30c20], R5 ;  /* 0x030c20050c0075a7 */ /* 0x0022a4000802017f */
[----:B--2---:R-:W-:Y:S05]  /*a630*/  @!P1 NANOSLEEP.SYNCS 0x989680 ;  /* 0x009896800000995d */ /* 0x004fea0003900000 */
[----:B------:R-:W2:Y:S02]  /*a640*/  @!P1 SYNCS.PHASECHK.TRANS64 P1, [R12+URZ+0x30c20], R5 ;  /* 0x030c20050c0095a7 */ /* 0x000ea4000802007f */
[----:B--2---:R-:W-:Y:S05]  /*a650*/  @!P1 BRA `(.L_x_4438) ;  /* 0xfffffffc00f09947 */ /* 0x004fea000383ffff */
[----:B------:R-:W-:Y:S05]  /*a660*/  BRA `(.L_x_4439) ;  /* 0xfffffff000187947 */ /* 0x000fea000383ffff */
.L_x_4410:
[----:B-1----:R1:W2:Y:S02]  /*a670*/  SYNCS.PHASECHK.TRANS64.TRYWAIT P1, [R12+URZ+0x30c40], R13 ;  /* 0x030c400d0c0075a7 */ /* 0x0022a4000802017f */
[----:B--2---:R-:W-:Y:S05]  /*a680*/  @!P1 NANOSLEEP.SYNCS 0x989680 ;  /* 0x009896800000995d */ /* 0x004fea0003900000 */
[----:B------:R-:W2:Y:S02]  /*a690*/  @!P1 SYNCS.PHASECHK.TRANS64 P1, [R12+URZ+0x30c40], R13 ;  /* 0x030c400d0c0095a7 */ /* 0x000ea4000802007f */
[----:B--2---:R-:W-:Y:S05]  /*a6a0*/  @!P1 BRA `(.L_x_4410) ;  /* 0xfffffffc00f09947 */ /* 0x004fea000383ffff */
[----:B------:R-:W-:Y:S05]  /*a6b0*/  BRA `(.L_x_4440) ;  /* 0xfffffff0008c7947 */ /* 0x000fea000383ffff */
.L_x_4412:
[----:B--2---:R2:W3:Y:S02]  /*a6c0*/  SYNCS.PHASECHK.TRANS64.TRYWAIT P1, [R12+URZ+0x30c28], R13 ;  /* 0x030c280d0c0075a7 */ /* 0x0044e4000802017f */
[----:B---3--:R-:W-:Y:S05]  /*a6d0*/  @!P1 NANOSLEEP.SYNCS 0x989680 ;  /* 0x009896800000995d */ /* 0x008fea0003900000 */
[----:B------:R-:W3:Y:S02]  /*a6e0*/  @!P1 SYNCS.PHASECHK.TRANS64 P1, [R12+URZ+0x30c28], R13 ;  /* 0x030c280d0c0095a7 */ /* 0x000ee4000802007f */
[----:B---3--:R-:W-:Y:S05]  /*a6f0*/  @!P1 BRA `(.L_x_4412) ;  /* 0xfffffffc00f09947 */ /* 0x008fea000383ffff */
[----:B------:R-:W-:Y:S05]  /*a700*/  BRA `(.L_x_4441) ;  /* 0xfffffff000fc7947 */ /* 0x000fea000383ffff */
.L_x_4414:
[----:B-1----:R1:W2:Y:S02]  /*a710*/  SYNCS.PHASECHK.TRANS64.TRYWAIT P0, [R13+URZ+0x30c40], R2 ;  /* 0x030c40020d0075a7 */ /* 0x0022a4000800017f */
[----:B--2---:R-:W-:Y:S05]  /*a720*/  @!P0 NANOSLEEP.SYNCS 0x989680 ;  /* 0x009896800000895d */ /* 0x004fea0003900000 */
[----:B------:R-:W2:Y:S02]  /*a730*/  @!P0 SYNCS.PHASECHK.TRANS64 P0, [R13+URZ+0x30c40], R2 ;  /* 0x030c40020d0085a7 */ /* 0x000ea4000800007f */
[----:B--2---:R-:W-:Y:S05]  /*a740*/  @!P0 BRA `(.L_x_4414) ;  /* 0xfffffffc00f08947 */ /* 0x004fea000383ffff */
[----:B------:R-:W-:Y:S05]  /*a750*/  BRA `(.L_x_4442) ;  /* 0xfffffff4006c7947 */ /* 0x000fea000383ffff */
.L_x_4416:
[----:B------:R-:W-:Y:S01]  /*a760*/  BSSY B0, `(.L_x_4443) ;  /* 0x0000006000007945 */ /* 0x000fe20003800000 */
[----:B------:R-:W-:-:S07]  /*a770*/  IMAD.MOV.U32 R15, RZ, RZ, -0x1 ;  /* 0xffffffffff0f7424 */ /* 0x000fce00078e00ff */
[----:B--2-4-:R-:W-:Y:S05]  /*a780*/  WARPSYNC.COLLECTIVE R15, `(.L_x_4444) ;  /* 0x000000000f0c7348 */ /* 0x014fea0003c00000 */
[----:B------:R-:W-:Y:S02]  /*a790*/  ELECT P6, UR62, PT ;  /* 0x00000000003e782f */ /* 0x000fe400038c0000 */
[----:B------:R-:W-:Y:S01]  /*a7a0*/  MOV R14, UR62 ;  /* 0x0000003e000e7c02 */ /* 0x000fe20008000f00 */
[----:B--2-4-:R-:W-:Y:S10]  /*a7b0*/  ENDCOLLECTIVE ;  /* 0x000000000000791b */ /* 0x014ff40003800000 */
.L_x_4444:
[----:B------:R-:W-:Y:S05]  /*a7c0*/  BSYNC B0 ;  /* 0x0000000000007941 */ /* 0x000fea0003800000 */
.L_x_4443:
[----:B------:R-:W-:Y:S05]  /*a7d0*/  BRA `(.L_x_4445) ;  /* 0xfffffff800007947 */ /* 0x000fea000383ffff */
.L_x_4418:
[----:B-1----:R1:W3:Y:S02]  /*a7e0*/  SYNCS.PHASECHK.TRANS64.TRYWAIT P0, [R7+URZ], R4 ;  /* 0x00000004070075a7 */ /* 0x0022e4000800017f */
[----:B---3--:R-:W-:Y:S05]  /*a7f0*/  @!P0 NANOSLEEP.SYNCS 0x989680 ;  /* 0x009896800000895d */ /* 0x008fea0003900000 */
[----:B------:R-:W3:Y:S02]  /*a800*/  @!P0 SYNCS.PHASECHK.TRANS64 P0, [R7+URZ], R4 ;  /* 0x00000004070085a7 */ /* 0x000ee4000800007f */
[----:B---3--:R-:W-:Y:S05]  /*a810*/  @!P0 BRA `(.L_x_4418) ;  /* 0xfffffffc00f08947 */ /* 0x008fea000383ffff */
[----:B------:R-:W-:Y:S05]  /*a820*/  BRA `(.L_x_4446) ;  /* 0xfffffff800407947 */ /* 0x000fea000383ffff */
.L_x_4419:
[----:B---3--:R3:W4:Y:S02]  /*a830*/  SYNCS.PHASECHK.TRANS64.TRYWAIT P0, [R11+URZ], R2 ;  /* 0x000000020b0075a7 */ /* 0x008724000800017f */
[----:B----4-:R-:W-:Y:S05]  /*a840*/  @!P0 NANOSLEEP.SYNCS 0x989680 ;  /* 0x009896800000895d */ /* 0x010fea0003900000 */
[----:B------:R-:W4:Y:S02]  /*a850*/  @!P0 SYNCS.PHASECHK.TRANS64 P0, [R11+URZ], R2 ;  /* 0x000000020b0085a7 */ /* 0x000f24000800007f */
[----:B----4-:R-:W-:Y:S05]  /*a860*/  @!P0 BRA `(.L_x_4419) ;  /* 0xfffffffc00f08947 */ /* 0x010fea000383ffff */
[----:B------:R-:W-:Y:S05]  /*a870*/  BRA `(.L_x_4447) ;  /* 0xfffffff800347947 */ /* 0x000fea000383ffff */
.L_x_4421:
[----:B----4-:R4:W1:Y:S02]  /*a880*/  SYNCS.PHASECHK.TRANS64.TRYWAIT P0, [R9+URZ], R4 ;  /* 0x00000004090075a7 */ /* 0x010864000800017f */
[----:B-1----:R-:W-:Y:S05]  /*a890*/  @!P0 NANOSLEEP.SYNCS 0x989680 ;  /* 0x009896800000895d */ /* 0x002fea0003900000 */
[----:B------:R-:W1:Y:S02]  /*a8a0*/  @!P0 SYNCS.PHASECHK.TRANS64 P0, [R9+URZ], R4 ;  /* 0x00000004090085a7 */ /* 0x000e64000800007f */
[----:B-1----:R-:W-:Y:S05]  /*a8b0*/  @!P0 BRA `(.L_x_4421) ;  /* 0xfffffffc00f08947 */ /* 0x002fea000383ffff */
[----:B------:R-:W-:Y:S05]  /*a8c0*/  BRA `(.L_x_4448) ;  /* 0xfffffff800387947 */ /* 0x000fea000383ffff */
.L_x_4449:
        /* <DEDUP_REMOVED lines=11> */
.L_x_7406:


//--------------------- .text._ZN7cutlass13device_kernelIN5flash11enable_sm90INS1_16FlashAttnBwdSm90INS1_25CollectiveMainloopBwdSm90ILi2ELi2ELi2EN4cute5tupleIJNS5_1CILi1EEES8_S8_EEENS6_IJNS7_ILi128EEESA_NS7_ILi64EEEEEENS_10bfloat16_tEfNS_4arch4Sm90ELb0ELb0ELb0ELb1ELb0ELb1ELb0ELb0ELi2ELi1ELi2ELi2ELb0EEENS1_24CollectiveEpilogueBwdGQAISC_fSF_Li256ELb1ELb0EEENS1_19SingleTileSchedulerILb1ELb0ELb0ELi128EEEEEEEEEvNT_6ParamsE --------------------------
	.section	.text._ZN7cutlass13device_kernelIN5flash11enable_sm90INS1_16FlashAttnBwdSm90INS1_25CollectiveMainloopBwdSm90ILi2ELi2ELi2EN4cute5tupleIJNS5_1CILi1EEES8_S8_EEENS6_IJNS7_ILi128EEESA_NS7_ILi64EEEEEENS_10bfloat16_tEfNS_4arch4Sm90ELb0ELb0ELb0ELb1ELb0ELb1ELb0ELb0ELi2ELi1ELi2ELi2ELb0EEENS1_24CollectiveEpilogueBwdGQAISC_fSF_Li256ELb1ELb0EEENS1_19SingleTileSchedulerILb1ELb0ELb0ELi128EEEEEEEEEvNT_6ParamsE,"ax",@progbits
	.align	128
.text._ZN7cutlass13device_kernelIN5flash11enable_sm90INS1_16FlashAttnBwdSm90INS1_25CollectiveMainloopBwdSm90ILi2ELi2ELi2EN4cute5tupleIJNS5_1CILi1EEES8_S8_EEENS6_IJNS7_ILi128EEESA_NS7_ILi64EEEEEENS_10bfloat16_tEfNS_4arch4Sm90ELb0ELb0ELb0ELb1ELb0ELb1ELb0ELb0ELi2ELi1ELi2ELi2ELb0EEENS1_24CollectiveEpilogueBwdGQAISC_fSF_Li256ELb1ELb0EEENS1_19SingleTileSchedulerILb1ELb0ELb0ELi128EEEEEEEEEvNT_6ParamsE:
        .type           _ZN7cutlass13device_kernelIN5flash11enable_sm90INS1_16FlashAttnBwdSm90INS1_25CollectiveMainloopBwdSm90ILi2ELi2ELi2EN4cute5tupleIJNS5_1CILi1EEES8_S8_EEENS6_IJNS7_ILi128EEESA_NS7_ILi64EEEEEENS_10bfloat16_tEfNS_4arch4Sm90ELb0ELb0ELb0ELb1ELb0ELb1ELb0ELb0ELi2ELi1ELi2ELi2ELb0EEENS1_24CollectiveEpilogueBwdGQAISC_fSF_Li256ELb1ELb0EEENS1_19SingleTileSchedulerILb1ELb0ELb0ELi128EEEEEEEEEvNT_6ParamsE,@function
        .size           _ZN7cutlass13device_kernelIN5flash11enable_sm90INS1_16FlashAttnBwdSm90INS1_25CollectiveMainloopBwdSm90ILi2ELi2ELi2EN4cute5tupleIJNS5_1CILi1EEES8_S8_EEENS6_IJNS7_ILi128EEESA_NS7_ILi64EEEEEENS_10bfloat16_tEfNS_4arch4Sm90ELb0ELb0ELb0ELb1ELb0ELb1ELb0ELb0ELi2ELi1ELi2ELi2ELb0EEENS1_24CollectiveEpilogueBwdGQAISC_fSF_Li256ELb1ELb0EEENS1_19SingleTileSchedulerILb1ELb0ELb0ELi128EEEEEEEEEvNT_6ParamsE,(.L_x_7407 - _ZN7cutlass13device_kernelIN5flash11enable_sm90INS1_16FlashAttnBwdSm90INS1_25CollectiveMainloopBwdSm90ILi2ELi2ELi2EN4cute5tupleIJNS5_1CILi1EEES8_S8_EEENS6_IJNS7_ILi128EEESA_NS7_ILi64EEEEEENS_10bfloat16_tEfNS_4arch4Sm90ELb0ELb0ELb0ELb1ELb0ELb1ELb0ELb0ELi2ELi1ELi2ELi2ELb0EEENS1_24CollectiveEpilogueBwdGQAISC_fSF_Li256ELb1ELb0EEENS1_19SingleTileSchedulerILb1ELb0ELb0ELi128EEEEEEEEEvNT_6ParamsE)
        .other          _ZN7cutlass13device_kernelIN5flash11enable_sm90INS1_16FlashAttnBwdSm90INS1_25CollectiveMainloopBwdSm90ILi2ELi2ELi2EN4cute5tupleIJNS5_1CILi1EEES8_S8_EEENS6_IJNS7_ILi128EEESA_NS7_ILi64EEEEEENS_10bfloat16_tEfNS_4arch4Sm90ELb0ELb0ELb0ELb1ELb0ELb1ELb0ELb0ELi2ELi1ELi2ELi2ELb0EEENS1_24CollectiveEpilogueBwdGQAISC_fSF_Li256ELb1ELb0EEENS1_19SingleTileSchedulerILb1ELb0ELb0ELi128EEEEEEEEEvNT_6ParamsE,@"STO_CUDA_ENTRY STV_DEFAULT"
_ZN7cutlass13device_kernelIN5flash11enable_sm90INS1_16FlashAttnBwdSm90INS1_25CollectiveMainloopBwdSm90ILi2ELi2ELi2EN4cute5tupleIJNS5_1CILi1EEES8_S8_EEENS6_IJNS7_ILi128EEESA_NS7_ILi64EEEEEENS_10bfloat16_tEfNS_4arch4Sm90ELb0ELb0ELb0ELb1ELb0ELb1ELb0ELb0ELi2ELi1ELi2ELi2ELb0EEENS1_24CollectiveEpilogueBwdGQAISC_fSF_Li256ELb1ELb0EEENS1_19SingleTileSchedulerILb1ELb0ELb0ELi128EEEEEEEEEvNT_6ParamsE:
        /* <DEDUP_REMOVED lines=23> */
.L_x_4451:
[----:B------:R-:W-:Y:S05]  /*0170*/  BSYNC B0 ;  /* 0x0000000000007941 */ /* 0x000fea0003800000 */
.L_x_4450:
        /* <DEDUP_REMOVED lines=34> */
.L_x_4452:
        /* <DEDUP_REMOVED lines=22> */
.L_x_4453:
        /* <DEDUP_REMOVED lines=9> */
.L_x_4456:
        /* <DEDUP_REMOVED lines=20> */
.L_x_4457:
        /* <DEDUP_REMOVED lines=10> */
.L_x_4459:
[----:B------:R-:W2:Y:S02]  /*0770*/  LDC R0, c[0x0][0x8c4] ;  /* 0x00023100ff007b82 */ /* 0x000ea40000000800 */
.L_x_4458:
        /* <DEDUP_REMOVED lines=19> */
.L_x_4461:
        /* <DEDUP_REMOVED lines=10> */
.L_x_4462:
        /* <DEDUP_REMOVED lines=8> */
.L_x_4463:
        /* <DEDUP_REMOVED lines=9> */
.L_x_4464:
        /* <DEDUP_REMOVED lines=55> */
.L_x_4467:
        /* <DEDUP_REMOVED lines=15> */
.L_x_4466:
        /* <DEDUP_REMOVED lines=22> */
.L_x_4469:
        /* <DEDUP_REMOVED lines=15> */
.L_x_4468:
[----:B------:R-:W-:Y:S01]  /*1110*/  SHF.R.S32.HI R3, RZ, 0x1f, R16 ;  /* 0x0000001fff037819 */ /* 0x000fe20000011410 */
[----:B------:R-:W-:-:S03]  /*1120*/  UMOV UR4, 0xffffffff ;  /* 0xffffffff00047882 */ /* 0x000fc60000000000 */
[----:B------:R-:W-:-:S04]  /*1130*/  LEA.HI R0, R3, R16, RZ, 0x7 ;  /* 0x0000001003007211 */ /* 0x000fc800078f38ff */
[----:B------:R-:W-:Y:S01]  /*1140*/  SHF.R.S32.HI R13, RZ, 0x7, R0 ;  /* 0x00000007ff0d7819 */ /* 0x000fe20000011400 */
[----:B------:R-:W-:Y:S06]  /*1150*/  BRA.DIV UR4, `(.L_x_4470) ;  /* 0x0000007204907947 */ /* 0x000fec000b800000 */
[----:B------:R1:W2:Y:S02]  /*1160*/  SHFL.IDX PT, R14, R13, RZ, 0x1f ;  /* 0x00001fff0d0e7589 */ /* 0x0002a400000e0000 */
.L_x_4546:
        /* <DEDUP_REMOVED lines=30> */
.L_x_4471:
        /* <DEDUP_REMOVED lines=108> */
.L_x_4483:
[----:B------:R-:W-:-:S13]  /*1a10*/  ISETP.NE.AND P0, PT, R4, 0x3, PT ;  /* 0x000000030400780c */ /* 0x000fda0003f05270 */
[----:B-1----:R-:W-:Y:S05]  /*1a20*/  @!P0 BRA `(.L_x_4473) ;  /* 0x0000000000048947 */ /* 0x002fea0003800000 */
[----:B------:R-:W-:Y:S01]  /*1a30*/  BPT.TRAP 0x1 ;  /* 0x000000040000795c */ /* 0x000fe20000300000 */
.L_x_4473:
[----:B------:R-:W-:Y:S01]  /*1a40*/  IMAD R9, R7, 0x8, R226 ;  /* 0x0000000807097824 */ /* 0x000fe200078e02e2 */
[----:B------:R-:W-:-:S04]  /*1a50*/  SHF.L.U32 R12, R6, 0x1f, RZ ;  /* 0x0000001f060c7819 */ /* 0x000fc800000006ff */
[----:B------:R1:W2:Y:S01]  /*1a60*/  SYNCS.PHASECHK.TRANS64.TRYWAIT P1, [R9+URZ+0x30c10], R12 ;  /* 0x030c100c090075a7 */ /* 0x0002a2000802017f */
[----:B------:R-:W-:Y:S05]  /*1a70*/  @!P0 BRA `(.L_x_4474) ;  /* 0x0000000000048947 */ /* 0x000fea0003800000 */
[----:B------:R-:W-:Y:S01]  /*1a80*/  BPT.TRAP 0x1 ;  /* 0x000000040000795c */ /* 0x000fe20000300000 */
.L_x_4474:
[----:B------:R-:W-:-:S05]  /*1a90*/  VIADD R10, R226, 0x10000 ;  /* 0x00010000e20a7836 */ /* 0x000fca0000000000 */
[----:B------:R-:W-:-:S04]  /*1aa0*/  SHF.R.U32.HI R10, RZ, 0x4, R10 ;  /* 0x00000004ff0a7819 */ /* 0x000fc8000001160a */
[----:B------:R-:W-:Y:S01]  /*1ab0*/  LOP3.LUT R10, R10, 0x3fff, RZ, 0xc0, !PT ;  /* 0x00003fff0a0a7812 */ /* 0x000fe200078ec0ff */
[----:B--2---:R-:W-:Y:S06]  /*1ac0*/  @P1 BRA `(.L_x_4475) ;  /* 0x0000000000081947 */ /* 0x004fec0003800000 */
[----:B------:R-:W2:Y:S02]  /*1ad0*/  SYNCS.PHASECHK.TRANS64.TRYWAIT P1, [R9+URZ+0x30c10], R12 ;  /* 0x030c100c090075a7 */ /* 0x000ea4000802017f */
[----:B--2---:R-:W-:Y:S05]  /*1ae0*/  @!P1 BRA `(.L_x_4476) ;  /* 0x00000068005c9947 */ /* 0x004fea0003800000 */
.L_x_4475:
        /* <DEDUP_REMOVED lines=63> */
.L_x_4477:
[----:B------:R1:W1:Y:S01]  /*1ee0*/  SYNCS.PHASECHK.TRANS64.TRYWAIT P1, [R9+URZ+0x30c30], R12 ;  /* 0x030c300c090075a7 */ /* 0x000262000802017f */
[----:B------:R-:W-:Y:S05]  /*1ef0*/  @!P0 BRA `(.L_x_4478) ;  /* 0x0000000000048947 */ /* 0x000fea0003800000 */
[----:B------:R-:W-:Y:S01]  /*1f00*/  BPT.TRAP 0x1 ;  /* 0x000000040000795c */ /* 0x000fe20000300000 */
.L_x_4478:
[----:B------:R-:W-:-:S05]  /*1f10*/  VIADD R11, R226, 0x18000 ;  /* 0x00018000e20b7836 */ /* 0x000fca0000000000 */
[----:B------:R-:W-:-:S04]  /*1f20*/  SHF.R.U32.HI R11, RZ, 0x4, R11 ;  /* 0x00000004ff0b7819 */ /* 0x000fc8000001160b */
[----:B------:R-:W-:-:S04]  /*1f30*/  LOP3.LUT R218, R11, 0x3fff, RZ, 0xc0, !PT ;  /* 0x00003fff0bda7812 */ /* 0x000fc800078ec0ff */
[----:B------:R-:W-:Y:S01]  /*1f40*/  LOP3.LUT R14, R218, 0x10000, RZ, 0xfc, !PT ;  /* 0x00010000da0e7812 */ /* 0x000fe200078efcff */
[----:B-1----:R-:W-:Y:S06]  /*1f50*/  @P1 BRA `(.L_x_4479) ;  /* 0x0000000000081947 */ /* 0x002fec0003800000 */
[----:B------:R-:W1:Y:S02]  /*1f60*/  SYNCS.PHASECHK.TRANS64.TRYWAIT P1, [R9+URZ+0x30c30], R12 ;  /* 0x030c300c090075a7 */ /* 0x000e64000802017f */
[----:B-1----:R-:W-:Y:S05]  /*1f70*/  @!P1 BRA `(.L_x_4480) ;  /* 0x00000064004c9947 */ /* 0x002fea0003800000 */
.L_x_4479:
        /* <DEDUP_REMOVED lines=619> */
.L_x_4481:
        /* <DEDUP_REMOVED lines=68> */
.L_x_4482:
        /* <DEDUP_REMOVED lines=45> */
.L_x_4465:
[----:B------:R-:W-:Y:S05]  /*4d40*/  @P0 BRA `(.L_x_4460) ;  /* 0x00000034008c0947 */ /* 0x000fea0003800000 */
[----:B-1----:R-:W2:Y:S01]  /*4d50*/  LDL.LU R24, [R1+0xc] ;  /* 0x00000c0001187983 */ /* 0x002ea20000300800 */
[----:B------:R-:W1:Y:S01]  /*4d60*/  LDC.64 R2, c[0x0][0x878] ;  /* 0x00021e00ff027b82 */ /* 0x000e620000000a00 */
        /* <DEDUP_REMOVED lines=52> */
[----:B------:R-:W-:-:S05]  /*50b0*/  @P0 IMAD R2, R24, 0x80, R2 ;  /* 0x0000008018020824 */ /* 0x000fca00078e0202 */
[----:B------:R-:W-:-:S04]  /*50c0*/  @P0 SHF.R.S32.HI R3, RZ, 0x1f, R2 ;  /* 0x0000001fff030819 */ /* 0x000fc80000011402 */
[----:B------:R-:W-:-:S05]  /*50d0*/  @P0 LEA.HI R3, R3, R2, RZ, 0x7 ;  /* 0x0000000203030211 */ /* 0x000fca00078f38ff */
[----:B------:R-:W-:-:S05]  /*50e0*/  @P0 IMAD.SHL.U32 R3, R3, 0x40, RZ ;  /* 0x0000004003030824 */ /* 0x000fca00078e00ff */
        /* <DEDUP_REMOVED lines=10> */
[----:B------:R-:W-:Y:S01]  /*5190*/  IMAD.IADD R3, R3, 0x1, R9 ;  /* 0x0000000103037824 */ /* 0x000fe200078e0209 */
[----:B------:R-:W-:Y:S01]  /*51a0*/  SEL R9, R0, RZ, !P0 ;  /* 0x000000ff00097207 */ /* 0x000fe20004000000 */
[----:B------:R-:W-:Y:S01]  /*51b0*/  IMAD.WIDE.U32 R4, R7, R14, R4 ;  /* 0x0000000e07047225 */ /* 0x000fe200078e0004 */
[----:B------:R-:W-:Y:S02]  /*51c0*/  SEL R7, R24, RZ, !P0 ;  /* 0x000000ff18077207 */ /* 0x000fe40004000000 */
[----:B------:R-:W-:Y:S01]  /*51d0*/  ISETP.NE.AND P0, PT, R23, RZ, PT ;  /* 0x000000ff1700720c */ /* 0x000fe20003f05270 */
[----:B------:R-:W-:Y:S02]  /*51e0*/  IMAD.IADD R5, R5, 0x1, R11 ;  /* 0x0000000105057824 */ /* 0x000fe400078e020b */
[C---:B------:R-:W-:Y:S02]  /*51f0*/  IMAD R0, R9.reuse, R12, RZ ;  /* 0x0000000c09007224 */ /* 0x040fe400078e02ff */
[----:B------:R-:W-:-:S02]  /*5200*/  IMAD R8, R9, R16, RZ ;  /* 0x0000001009087224 */ /* 0x000fc400078e02ff */
[----:B------:R-:W-:-:S04]  /*5210*/  IMAD.WIDE.U32 R2, R7, R12, R2 ;  /* 0x0000000c07027225 */ /* 0x000fc800078e0002 */
[----:B------:R-:W-:Y:S01]  /*5220*/  IMAD.WIDE.U32 R4, R7, R16, R4 ;  /* 0x0000001007047225 */ /* 0x000fe200078e0004 */
[----:B------:R-:W-:-:S03]  /*5230*/  LEA R18, P1, R2, R18, 0x2 ;  /* 0x0000001202127211 */ /* 0x000fc600078210ff */
        /* <DEDUP_REMOVED lines=14> */
.L_x_4486:
[----:B------:R-:W-:Y:S01]  /*5320*/  @P0 ELECT P1, URZ, PT ;  /* 0x00000000003f082f */ /* 0x000fe20003820000 */
[----:B------:R1:W-:-:S12]  /*5330*/  UBLKRED.G.S.ADD.F32.RN [UR6], [UR4], UR5, desc[UR8] ;  /* 0x00000806040073bb */ /* 0x0003d800080a1405 */
[----:B------:R-:W-:Y:S02]  /*5340*/  @P1 PLOP3.LUT P0, PT, P1, PT, PT, 0x8, 0x0 ;  /* 0x000000000000181c */ /* 0x000fe40000f0e170 */
[----:B------:R-:W-:-:S11]  /*5350*/  PLOP3.LUT P1, PT, PT, PT, PT, 0x8, 0x0 ;  /* 0x000000000000781c */ /* 0x000fd60003f2e170 */
[----:B-1----:R-:W-:Y:S05]  /*5360*/  @P0 BRA.U.ANY `(.L_x_4486) ;  /* 0xfffffffd00ec0947 */ /* 0x002fea000393ffff */
[----:B------:R0:W-:Y:S01]  /*5370*/  UTMACMDFLUSH ;  /* 0x00000000000079b7 */ /* 0x0001e20000000000 */
[----:B------:R-:W-:-:S04]  /*5380*/  DEPBAR.LE SB0, 0x0 ;  /* 0x000080000000791a */ /* 0x000fc80000000000 */
.L_x_4485:
[----:B------:R-:W-:Y:S05]  /*5390*/  BSYNC B0 ;  /* 0x0000000000007941 */ /* 0x000fea0003800000 */
.L_x_4484:
        /* <DEDUP_REMOVED lines=24> */
.L_x_4487:
        /* <DEDUP_REMOVED lines=8> */
.L_x_4455:
        /* <DEDUP_REMOVED lines=20> */
.L_x_4489:
        /* <DEDUP_REMOVED lines=13> */
.L_x_4491:
[----:B------:R-:W-:-:S05]  /*57b0*/  ULDC UR5, c[0x0][0x8c4] ;  /* 0x0002310000057ab9 */ /* 0x000fca0000000800 */
.L_x_4490:
        /* <DEDUP_REMOVED lines=40> */
.L_x_4492:
        /* <DEDUP_REMOVED lines=49> */
.L_x_4506:
        /* <DEDUP_REMOVED lines=21> */
.L_x_4495:
[----:B------:R-:W-:Y:S05]  /*5ea0*/  BSYNC B0 ;  /* 0x0000000000007941 */ /* 0x000fea0003800000 */
.L_x_4494:
        /* <DEDUP_REMOVED lines=13> */
.L_x_4497:
[----:B------:R-:W-:Y:S05]  /*5f80*/  BSYNC B0 ;  /* 0x0000000000007941 */ /* 0x000fea0003800000 */
.L_x_4496:
[----:B------:R-:W-:Y:S06]  /*5f90*/  BAR.ARV 0xa, 0xa0 ;  /* 0x0282800000007b1d */ /* 0x000fec0000002000 */
[----:B------:R-:W-:Y:S04]  /*5fa0*/  BSSY B0, `(.L_x_4498) ;  /* 0x0000003000007945 */ /* 0x000fe80003800000 */
[----:B------:R-:W-:Y:S05]  /*5fb0*/  @!P0 BRA `(.L_x_4499) ;  /* 0x0000000000048947 */ /* 0x000fea0003800000 */
[----:B------:R-:W-:-:S04]  /*5fc0*/  DEPBAR.LE SB0, 0x0 ;  /* 0x000080000000791a */ /* 0x000fc80000000000 */
.L_x_4499:
[----:B------:R-:W-:Y:S05]  /*5fd0*/  BSYNC B0 ;  /* 0x0000000000007941 */ /* 0x000fea0003800000 */
.L_x_4498:
        /* <DEDUP_REMOVED lines=13> */
.L_x_4501:
[----:B------:R-:W-:Y:S05]  /*60b0*/  BSYNC B0 ;  /* 0x0000000000007941 */ /* 0x000fea0003800000 */
.L_x_4500:
        /* <DEDUP_REMOVED lines=13> */
.L_x_4503:
[----:B------:R-:W-:Y:S05]  /*6190*/  BSYNC B0 ;  /* 0x0000000000007941 */ /* 0x000fea0003800000 */
.L_x_4502:
[----:B------:R-:W-:Y:S01]  /*61a0*/  VIADD R0, R0, 0xfffffffe ;  /* 0xfffffffe00007836 */ /* 0x000fe20000000000 */
[----:B------:R-:W-:Y:S06]  /*61b0*/  BAR.ARV 0xa, 0xa0 ;  /* 0x0282800000007b1d */ /* 0x000fec0000002000 */
[----:B------:R-:W-:Y:S01]  /*61c0*/  BSSY B0, `(.L_x_4504) ;  /* 0x0000004000007945 */ /* 0x000fe20003800000 */
[----:B------:R-:W-:-:S03]  /*61d0*/  ISETP.NE.AND P1, PT, R0, RZ, PT ;  /* 0x000000ff0000720c */ /* 0x000fc60003f25270 */
[----:B------:R-:W-:Y:S10]  /*61e0*/  @!P0 BRA `(.L_x_4505) ;  /* 0x0000000000048947 */ /* 0x000ff40003800000 */
[----:B------:R-:W-:-:S04]  /*61f0*/  DEPBAR.LE SB0, 0x0 ;  /* 0x000080000000791a */ /* 0x000fc80000000000 */
.L_x_4505:
[----:B------:R-:W-:Y:S05]  /*6200*/  BSYNC B0 ;  /* 0x0000000000007941 */ /* 0x000fea0003800000 */
.L_x_4504:
[----:B------:R-:W-:Y:S06]  /*6210*/  BAR.ARV 0xb, 0xa0 ;  /* 0x02c2800000007b1d */ /* 0x000fec0000002000 */
[----:B------:R-:W-:Y:S02]  /*6220*/  UIADD3 UR5, UR5, 0x2, URZ ;  /* 0x0000000205057890 */ /* 0x000fe4000fffe03f */
[----:B------:R-:W-:Y:S01]  /*6230*/  UIADD3 UR4, UR4, 0x1, URZ ;  /* 0x0000000104047890 */ /* 0x000fe2000fffe03f */
[----:B------:R-:W-:Y:S11]  /*6240*/  @P1 BRA `(.L_x_4506) ;  /* 0xfffffff800c01947 */ /* 0x000ff6000383ffff */
[----:B------:R-:W-:-:S12]  /*6250*/  USHF.L.U32 UR6, UR5, 0xd, URZ ;  /* 0x0000000d05067899 */ /* 0x000fd8000800063f */
.L_x_4493:
        /* <DEDUP_REMOVED lines=19> */
.L_x_4508:
[----:B------:R-:W-:Y:S05]  /*6390*/  BSYNC B0 ;  /* 0x0000000000007941 */ /* 0x000fea0003800000 */
.L_x_4507:
        /* <DEDUP_REMOVED lines=19> */
.L_x_4510:
[----:B------:R-:W-:Y:S05]  /*64d0*/  BSYNC B0 ;  /* 0x0000000000007941 */ /* 0x000fea0003800000 */
.L_x_4509:
[----:B------:R-:W-:Y:S06]  /*64e0*/  BAR.ARV 0xa, 0xa0 ;  /* 0x0282800000007b1d */ /* 0x000fec0000002000 */
[----:B------:R-:W-:Y:S04]  /*64f0*/  BSSY B0, `(.L_x_4511) ;  /* 0x0000003000007945 */ /* 0x000fe80003800000 */
[----:B------:R-:W-:Y:S05]  /*6500*/  @!P0 BRA `(.L_x_4512) ;  /* 0x0000000000048947 */ /* 0x000fea0003800000 */
[----:B------:R-:W-:-:S04]  /*6510*/  DEPBAR.LE SB0, 0x0 ;  /* 0x000080000000791a */ /* 0x000fc80000000000 */
.L_x_4512:
[----:B------:R-:W-:Y:S05]  /*6520*/  BSYNC B0 ;  /* 0x0000000000007941 */ /* 0x000fea0003800000 */
.L_x_4511:
[----:B------:R-:W-:Y:S06]  /*6530*/  BAR.ARV 0xb, 0xa0 ;  /* 0x02c2800000007b1d */ /* 0x000fec0000002000 */
[----:B------:R-:W-:Y:S05]  /*6540*/  BRA `(.L_x_4460) ;  /* 0x0000001c008c7947 */ /* 0x000fea0003800000 */
.L_x_4488:
        /* <DEDUP_REMOVED lines=10> */
.L_x_4513:
        /* <DEDUP_REMOVED lines=10> */
.L_x_4515:
[----:B------:R-:W3:Y:S02]  /*6690*/  LDC R5, c[0x0][0x8c4] ;  /* 0x00023100ff057b82 */ /* 0x000ee40000000800 */
.L_x_4514:
        /* <DEDUP_REMOVED lines=45> */
.L_x_4517:
        /* <DEDUP_REMOVED lines=66> */
.L_x_4547:
        /* <DEDUP_REMOVED lines=9> */
.L_x_4520:
        /* <DEDUP_REMOVED lines=63> */
.L_x_4531:
[----:B------:R-:W-:-:S04]  /*7210*/  SHF.L.U32 R21, R10, 0x1f, RZ ;  /* 0x0000001f0a157819 */ /* 0x000fc800000006ff */
[----:B-1----:R-:W1:Y:S02]  /*7220*/  SYNCS.PHASECHK.TRANS64.TRYWAIT P1, [R12+URZ+0x30c40], R21 ;  /* 0x030c40150c0075a7 */ /* 0x002e64000802017f */
[----:B-12--5:R-:W-:Y:S05]  /*7230*/  @!P1 BRA `(.L_x_4523) ;  /* 0x0000001000c49947 */ /* 0x026fea0003800000 */
.L_x_4548:
[----:B------:R-:W-:Y:S05]  /*7240*/  @P0 BRA `(.L_x_4524) ;  /* 0x0000000000140947 */ /* 0x000fea0003800000 */
[----:B------:R-:W-:Y:S01]  /*7250*/  ISETP.NE.AND P1, PT, R20, RZ, PT ;  /* 0x000000ff1400720c */ /* 0x000fe20003f25270 */
[----:B------:R-:W-:-:S04]  /*7260*/  IMAD.MOV.U32 R3, RZ, RZ, 0x4200 ;  /* 0x00004200ff037424 */ /* 0x000fc800078e00ff */
[----:B------:R2:W-:Y:S08]  /*7270*/  SYNCS.ARRIVE.TRANS64 RZ, [R12+URZ+0x30c30], R3 ;  /* 0x030c30030cff79a7 */ /* 0x0005f0000800003f */
[----:B------:R-:W-:Y:S05]  /*7280*/  @!P1 BRA `(.L_x_4524) ;  /* 0x0000000000049947 */ /* 0x000fea0003800000 */
[----:B------:R-:W-:Y:S01]  /*7290*/  BPT.TRAP 0x1 ;  /* 0x000000040000795c */ /* 0x000fe20000300000 */
.L_x_4524:
        /* <DEDUP_REMOVED lines=30> */
.L_x_4549:
[----:B------:R-:W-:Y:S05]  /*7480*/  @P0 BRA `(.L_x_4526) ;  /* 0x0000000000140947 */ /* 0x000fea0003800000 */
[----:B------:R-:W-:Y:S01]  /*7490*/  ISETP.NE.AND P1, PT, R20, RZ, PT ;  /* 0x000000ff1400720c */ /* 0x000fe20003f25270 */
[----:B------:R-:W-:-:S04]  /*74a0*/  IMAD.MOV.U32 R2, RZ, RZ, 0x4200 ;  /* 0x00004200ff027424 */ /* 0x000fc800078e00ff */
[----:B------:R3:W-:Y:S08]  /*74b0*/  SYNCS.ARRIVE.TRANS64 RZ, [R12+URZ+0x30c18], R2 ;  /* 0x030c18020cff79a7 */ /* 0x0007f0000800003f */
[----:B------:R-:W-:Y:S05]  /*74c0*/  @!P1 BRA `(.L_x_4526) ;  /* 0x0000000000049947 */ /* 0x000fea0003800000 */
[----:B------:R-:W-:Y:S01]  /*74d0*/  BPT.TRAP 0x1 ;  /* 0x000000040000795c */ /* 0x000fe20000300000 */
.L_x_4526:
        /* <DEDUP_REMOVED lines=22> */
.L_x_4550:
        /* <DEDUP_REMOVED lines=9> */
.L_x_4528:
        /* <DEDUP_REMOVED lines=24> */
.L_x_4552:
[----:B------:R-:W-:Y:S05]  /*7850*/  @P0 BRA `(.L_x_4530) ;  /* 0x0000000000140947 */ /* 0x000fea0003800000 */
[----:B------:R-:W-:Y:S01]  /*7860*/  ISETP.NE.AND P1, PT, R20, RZ, PT ;  /* 0x000000ff1400720c */ /* 0x000fe20003f25270 */
[----:B-1----:R-:W-:-:S04]  /*7870*/  IMAD.MOV.U32 R5, RZ, RZ, 0x4200 ;  /* 0x00004200ff057424 */ /* 0x002fc800078e00ff */
[----:B------:R2:W-:Y:S08]  /*7880*/  SYNCS.ARRIVE.TRANS64 RZ, [R12+URZ+0x30c10], R5 ;  /* 0x030c10050cff79a7 */ /* 0x0005f0000800003f */
[----:B------:R-:W-:Y:S05]  /*7890*/  @!P1 BRA `(.L_x_4530) ;  /* 0x0000000000049947 */ /* 0x000fea0003800000 */
[----:B------:R-:W-:Y:S01]  /*78a0*/  BPT.TRAP 0x1 ;  /* 0x000000040000795c */ /* 0x000fe20000300000 */
.L_x_4530:
        /* <DEDUP_REMOVED lines=23> */
.L_x_4522:
[----:B------:R-:W-:-:S13]  /*7a20*/  ISETP.NE.AND P1, PT, R18, RZ, PT ;  /* 0x000000ff1200720c */ /* 0x000fda0003f25270 */
[----:B------:R-:W-:Y:S05]  /*7a30*/  @!P1 BRA `(.L_x_4521) ;  /* 0x0000000000f89947 */ /* 0x000fea0003800000 */
[----:B------:R-:W-:-:S04]  /*7a40*/  SHF.L.U32 R13, R10, 0x1f, RZ ;  /* 0x0000001f0a0d7819 */ /* 0x000fc800000006ff */
[----:B------:R-:W1:Y:S02]  /*7a50*/  SYNCS.PHASECHK.TRANS64.TRYWAIT P1, [R12+URZ+0x30c40], R13 ;  /* 0x030c400d0c0075a7 */ /* 0x000e64000802017f */
[----:B-1----:R-:W-:Y:S05]  /*7a60*/  @!P1 BRA `(.L_x_4532) ;  /* 0x0000000c000c9947 */ /* 0x002fea0003800000 */
.L_x_4553:
[----:B------:R-:W-:Y:S05]  /*7a70*/  @P0 BRA `(.L_x_4533) ;  /* 0x0000000000140947 */ /* 0x000fea0003800000 */
[----:B------:R-:W-:Y:S01]  /*7a80*/  ISETP.NE.AND P1, PT, R20, RZ, PT ;  /* 0x000000ff1400720c */ /* 0x000fe20003f25270 */
[----:B------:R-:W-:-:S04]  /*7a90*/  IMAD.MOV.U32 R5, RZ, RZ, 0x4200 ;  /* 0x00004200ff057424 */ /* 0x000fc800078e00ff */
[----:B------:R2:W-:Y:S08]  /*7aa0*/  SYNCS.ARRIVE.TRANS64 RZ, [R12+URZ+0x30c30], R5 ;  /* 0x030c30050cff79a7 */ /* 0x0005f0000800003f */
[----:B------:R-:W-:Y:S05]  /*7ab0*/  @!P1 BRA `(.L_x_4533) ;  /* 0x0000000000049947 */ /* 0x000fea0003800000 */
[----:B------:R-:W-:Y:S01]  /*7ac0*/  BPT.TRAP 0x1 ;  /* 0x000000040000795c */ /* 0x000fe20000300000 */
.L_x_4533:
        /* <DEDUP_REMOVED lines=27> */
.L_x_4554:
[----:B------:R-:W-:Y:S05]  /*7c80*/  @P0 BRA `(.L_x_4535) ;  /* 0x0000000000140947 */ /* 0x000fea0003800000 */
[----:B------:R-:W-:Y:S01]  /*7c90*/  ISETP.NE.AND P0, PT, R20, RZ, PT ;  /* 0x000000ff1400720c */ /* 0x000fe20003f05270 */
[----:B------:R-:W-:-:S04]  /*7ca0*/  IMAD.MOV.U32 R5, RZ, RZ, 0x4200 ;  /* 0x00004200ff057424 */ /* 0x000fc800078e00ff */
[----:B------:R3:W-:Y:S08]  /*7cb0*/  SYNCS.ARRIVE.TRANS64 RZ, [R12+URZ+0x30c18], R5 ;  /* 0x030c18050cff79a7 */ /* 0x0007f0000800003f */
[----:B------:R-:W-:Y:S05]  /*7cc0*/  @!P0 BRA `(.L_x_4535) ;  /* 0x0000000000048947 */ /* 0x000fea0003800000 */
[----:B------:R-:W-:Y:S01]  /*7cd0*/  BPT.TRAP 0x1 ;  /* 0x000000040000795c */ /* 0x000fe20000300000 */
.L_x_4535:
        /* <DEDUP_REMOVED lines=20> */
.L_x_4521:
[----:B------:R-:W3:Y:S01]  /*7e20*/  S2R R2, SR_TID.X ;  /* 0x0000000000027919 */ /* 0x000ee20000002100 */
[----:B-12--5:R-:W-:Y:S01]  /*7e30*/  IMAD R13, R0, 0x8, R12 ;  /* 0x00000008000d7824 */ /* 0x026fe200078e020c */
[----:B---3--:R-:W-:Y:S02]  /*7e40*/  LOP3.LUT R3, R2, 0x7f, RZ, 0xc0, !PT ;  /* 0x0000007f02037812 */ /* 0x008fe400078ec0ff */
[----:B------:R-:W-:Y:S02]  /*7e50*/  SHF.L.U32 R2, R10, 0x1f, RZ ;  /* 0x0000001f0a027819 */ /* 0x000fe400000006ff */
[----:B------:R-:W-:Y:S02]  /*7e60*/  ISETP.NE.AND P1, PT, R3, RZ, PT ;  /* 0x000000ff0300720c */ /* 0x000fe40003f25270 */
[----:B------:R-:W1:Y:S02]  /*7e70*/  SYNCS.PHASECHK.TRANS64.TRYWAIT P0, [R13+URZ+0x30c40], R2 ;  /* 0x030c40020d0075a7 */ /* 0x000e64000800017f */
[----:B-1----:R-:W-:Y:S09]  /*7e80*/  @!P0 BRA `(.L_x_4536) ;  /* 0x00000008002c8947 */ /* 0x002ff20003800000 */
.L_x_4555:
[----:B------:R-:W-:Y:S05]  /*7e90*/  @P1 BRA `(.L_x_4537) ;  /* 0x0000000000181947 */ /* 0x000fea0003800000 */
[----:B------:R-:W2:Y:S01]  /*7ea0*/  S2R R3, SR_TID.X ;  /* 0x0000000000037919 */ /* 0x000ea20000002100 */
[----:B-1----:R-:W-:-:S04]  /*7eb0*/  IMAD.MOV.U32 R2, RZ, RZ, 0x4200 ;  /* 0x00004200ff027424 */ /* 0x002fc800078e00ff */
[----:B------:R3:W-:Y:S01]  /*7ec0*/  SYNCS.ARRIVE.TRANS64 RZ, [R13+URZ+0x30c30], R2 ;  /* 0x030c30020dff79a7 */ /* 0x0007e2000800003f */
[----:B--2---:R-:W-:-:S13]  /*7ed0*/  LOP3.LUT P0, RZ, R3, 0x1f, RZ, 0xc0, !PT ;  /* 0x0000001f03ff7812 */ /* 0x004fda000780c0ff */
[----:B---3--:R-:W-:Y:S05]  /*7ee0*/  @!P0 BRA `(.L_x_4537) ;  /* 0x0000000000048947 */ /* 0x008fea0003800000 */
[----:B------:R-:W-:Y:S01]  /*7ef0*/  BPT.TRAP 0x1 ;  /* 0x000000040000795c */ /* 0x000fe20000300000 */
.L_x_4537:
        /* <DEDUP_REMOVED lines=34> */
.L_x_4518:
[----:B------:R-:W-:Y:S05]  /*8120*/  BSYNC B0 ;  /* 0x0000000000007941 */ /* 0x000fea0003800000 */
.L_x_4516:
[----:B------:R-:W-:-:S03]  /*8130*/  UMOV UR6, 0xffffffff ;  /* 0xffffffff00067882 */ /* 0x000fc60000000000 */
[----:B------:R-:W-:Y:S05]  /*8140*/  BRA.DIV UR6, `(.L_x_4538) ;  /* 0x0000000606907947 */ /* 0x000fea000b800000 */
[----:B------:R-:W-:-:S13]  /*8150*/  ELECT P0, URZ, PT ;  /* 0x00000000003f782f */ /* 0x000fda0003800000 */
.L_x_4558:
[----:B------:R-:W-:Y:S05]  /*8160*/  @!P0 BRA `(.L_x_4460) ;  /* 0x0000000000848947 */ /* 0x000fea0003800000 */
[----:B----4-:R-:W3:Y:S02]  /*8170*/  LDL.LU R2, [R1+0x10] ;  /* 0x0000100001027983 */ /* 0x010ee40000300800 */
[----:B---3--:R-:W-:-:S04]  /*8180*/  LOP3.LUT R2, R2, 0x2, RZ, 0xfc, !PT ;  /* 0x0000000202027812 */ /* 0x008fc800078efcff */
[----:B------:R-:W-:-:S13]  /*8190*/  ISETP.NE.AND P0, PT, R2, 0x3, PT ;  /* 0x000000030200780c */ /* 0x000fda0003f05270 */
[----:B------:R-:W-:Y:S05]  /*81a0*/  @!P0 BRA `(.L_x_4539) ;  /* 0x0000000000048947 */ /* 0x000fea0003800000 */
[----:B--2---:R-:W-:Y:S01]  /*81b0*/  BPT.TRAP 0x1 ;  /* 0x000000040000795c */ /* 0x004fe20000300000 */
.L_x_4539:
        /* <DEDUP_REMOVED lines=15> */
.L_x_4559:
[----:B------:R-:W3:Y:S02]  /*82b0*/  SYNCS.PHASECHK.TRANS64.TRYWAIT P1, [R11+URZ], R2 ;  /* 0x000000020b0075a7 */ /* 0x000ee4000802017f */
[----:B---3--:R-:W-:Y:S05]  /*82c0*/  @!P1 BRA `(.L_x_4541) ;  /* 0x0000000400689947 */ /* 0x008fea0003800000 */
.L_x_4560:
[----:B------:R-:W-:Y:S05]  /*82d0*/  @!P0 BRA `(.L_x_4542) ;  /* 0x0000000000048947 */ /* 0x000fea0003800000 */
[----:B--2---:R-:W-:Y:S01]  /*82e0*/  BPT.TRAP 0x1 ;  /* 0x000000040000795c */ /* 0x004fe20000300000 */
.L_x_4542:
[----:B------:R-:W-:-:S04]  /*82f0*/  VIADD R0, R6, 0x30c40 ;  /* 0x00030c4006007836 */ /* 0x000fc80000000000 */
[----:B------:R-:W-:-:S04]  /*8300*/  IMAD R9, R9, 0x8, R0 ;  /* 0x0000000809097824 */ /* 0x000fc800078e0200 */
[----:B------:R-:W4:Y:S02]  /*8310*/  SYNCS.PHASECHK.TRANS64.TRYWAIT P0, [R9+URZ], R4 ;  /* 0x00000004090075a7 */ /* 0x000f24000800017f */
[----:B----4-:R-:W-:Y:S05]  /*8320*/  @!P0 BRA `(.L_x_4543) ;  /* 0x0000000400648947 */ /* 0x010fea0003800000 */
.L_x_4561:
[----:B------:R-:W-:-:S07]  /*8330*/  IMAD R3, R3, 0x8, R0 ;  /* 0x0000000803037824 */ /* 0x000fce00078e0200 */
.L_x_4544:
[----:B------:R1:W1:Y:S02]  /*8340*/  SYNCS.PHASECHK.TRANS64.TRYWAIT P0, [R3+URZ], R2 ;  /* 0x00000002030075a7 */ /* 0x000264000800017f */
[----:B-1----:R-:W-:Y:S05]  /*8350*/  @!P0 NANOSLEEP.SYNCS 0x989680 ;  /* 0x009896800000895d */ /* 0x002fea0003900000 */
[----:B------:R-:W1:Y:S02]  /*8360*/  @!P0 SYNCS.PHASECHK.TRANS64 P0, [R3+URZ], R2 ;  /* 0x00000002030085a7 */ /* 0x000e64000800007f */
[----:B-1----:R-:W-:Y:S05]  /*8370*/  @!P0 BRA `(.L_x_4544) ;  /* 0xfffffffc00f08947 */ /* 0x002fea000383ffff */
.L_x_4460:
[----:B--2---:R-:W-:Y:S05]  /*8380*/  BSYNC B6 ;  /* 0x0000000000067941 */ /* 0x004fea0003800000 */
.L_x_4454:
[----:B------:R-:W-:Y:S05]  /*8390*/  EXIT ;  /* 0x000000000000794d */ /* 0x000fea0003800000 */
.L_x_4470:
[----:B------:R-:W-:Y:S02]  /*83a0*/  IMAD.MOV.U32 R12, RZ, RZ, RZ ;  /* 0x000000ffff0c7224 */ /* 0x000fe400078e00ff */
[----:B------:R-:W-:Y:S02]  /*83b0*/  IMAD.MOV.U32 R11, RZ, RZ, 0x1f ;  /* 0x0000001fff0b7424 */ /* 0x000fe400078e00ff */
[----:B------:R-:W-:-:S07]  /*83c0*/  IMAD.MOV.U32 R15, RZ, RZ, -0x1 ;  /* 0xffffffffff0f7424 */ /* 0x000fce00078e00ff */
[----:B------:R-:W-:Y:S05]  /*83d0*/  WARPSYNC.COLLECTIVE R15, `(.L_x_4545) ;  /* 0x000000000f087348 */ /* 0x000fea0003c00000 */
[----:B------:R1:W2:Y:S02]  /*83e0*/  SHFL.IDX P6, R14, R13, R12, R11 ;  /* 0x0000000c0d0e7389 */ /* 0x0002a400000c000b */
[----:B-12---:R-:W-:Y:S01]  /*83f0*/  ENDCOLLECTIVE ;  /* 0x000000000000791b */ /* 0x006fe20003800000 */
.L_x_4545:
[----:B------:R-:W-:Y:S05]  /*8400*/  BRA `(.L_x_4546) ;  /* 0xffffff8c00587947 */ /* 0x000fea000383ffff */
.L_x_4472:
[----:B--2---:R2:W3:Y:S02]  /*8410*/  SYNCS.PHASECHK.TRANS64.TRYWAIT P0, [R226+URZ+0x30c00], R15 ;  /* 0x030c000fe20075a7 */ /* 0x0044e4000800017f */
[----:B---3--:R-:W-:Y:S05]  /*8420*/  @!P0 NANOSLEEP.SYNCS 0x989680 ;  /* 0x009896800000895d */ /* 0x008fea0003900000 */
[----:B------:R-:W3:Y:S02]  /*8430*/  @!P0 SYNCS.PHASECHK.TRANS64 P0, [R226+URZ+0x30c00], R15 ;  /* 0x030c000fe20085a7 */ /* 0x000ee4000800007f */
[----:B---3--:R-:W-:Y:S05]  /*8440*/  @!P0 BRA `(.L_x_4472) ;  /* 0xfffffffc00f08947 */ /* 0x008fea000383ffff */
[----:B------:R-:W-:Y:S05]  /*8450*/  BRA `(.L_x_4471) ;  /* 0xffffff8c00bc7947 */ /* 0x000fea000383ffff */
.L_x_4476:
[----:B--2---:R2:W3:Y:S02]  /*8460*/  SYNCS.PHASECHK.TRANS64.TRYWAIT P1, [R9+URZ+0x30c10], R12 ;  /* 0x030c100c090075a7 */ /* 0x0044e4000802017f */
[----:B---3--:R-:W-:Y:S05]  /*8470*/  @!P1 NANOSLEEP.SYNCS 0x989680 ;  /* 0x009896800000995d */ /* 0x008fea0003900000 */
[----:B------:R-:W3:Y:S02]  /*8480*/  @!P1 SYNCS.PHASECHK.TRANS64 P1, [R9+URZ+0x30c10], R12 ;  /* 0x030c100c090095a7 */ /* 0x000ee4000802007f */
[----:B---3--:R-:W-:Y:S05]  /*8490*/  @!P1 BRA `(.L_x_4476) ;  /* 0xfffffffc00f09947 */ /* 0x008fea000383ffff */
[----:B------:R-:W-:Y:S05]  /*84a0*/  BRA `(.L_x_4475) ;  /* 0xffffff9400907947 */ /* 0x000fea000383ffff */
.L_x_4480:
[----:B------:R1:W1:Y:S02]  /*84b0*/  SYNCS.PHASECHK.TRANS64.TRYWAIT P1, [R9+URZ+0x30c30], R12 ;  /* 0x030c300c090075a7 */ /* 0x000264000802017f */
[----:B-1----:R-:W-:Y:S05]  /*84c0*/  @!P1 NANOSLEEP.SYNCS 0x989680 ;  /* 0x009896800000995d */ /* 0x002fea0003900000 */
[----:B------:R-:W1:Y:S02]  /*84d0*/  @!P1 SYNCS.PHASECHK.TRANS64 P1, [R9+URZ+0x30c30], R12 ;  /* 0x030c300c090095a7 */ /* 0x000e64000802007f */
[----:B-1----:R-:W-:Y:S05]  /*84e0*/  @!P1 BRA `(.L_x_4480) ;  /* 0xfffffffc00f09947 */ /* 0x002fea000383ffff */
[----:B------:R-:W-:Y:S05]  /*84f0*/  BRA `(.L_x_4479) ;  /* 0xffffff9800a07947 */ /* 0x000fea000383ffff */
.L_x_4519:
[----:B-1----:R1:W2:Y:S02]  /*8500*/  SYNCS.PHASECHK.TRANS64.TRYWAIT P1, [R12+URZ+0x30c20], R3 ;  /* 0x030c20030c0075a7 */ /* 0x0022a4000802017f */
[----:B--2---:R-:W-:Y:S05]  /*8510*/  @!P1 NANOSLEEP.SYNCS 0x989680 ;  /* 0x009896800000995d */ /* 0x004fea0003900000 */
[----:B------:R-:W2:Y:S02]  /*8520*/  @!P1 SYNCS.PHASECHK.TRANS64 P1, [R12+URZ+0x30c20], R3 ;  /* 0x030c20030c0095a7 */ /* 0x000ea4000802007f */
[----:B--2---:R-:W-:Y:S05]  /*8530*/  @!P1 BRA `(.L_x_4519) ;  /* 0xfffffffc00f09947 */ /* 0x004fea000383ffff */
[----:B------:R-:W-:Y:S05]  /*8540*/  BRA `(.L_x_4547) ;  /* 0xffffffe800107947 */ /* 0x000fea000383ffff */
.L_x_4523:
[----:B-1----:R1:W2:Y:S02]  /*8550*/  SYNCS.PHASECHK.TRANS64.TRYWAIT P1, [R12+URZ+0x30c40], R21 ;  /* 0x030c40150c0075a7 */ /* 0x0022a4000802017f */
[----:B--2---:R-:W-:Y:S05]  /*8560*/  @!P1 NANOSLEEP.SYNCS 0x989680 ;  /* 0x009896800000995d */ /* 0x004fea0003900000 */
[----:B------:R-:W2:Y:S02]  /*8570*/  @!P1 SYNCS.PHASECHK.TRANS64 P1, [R12+URZ+0x30c40], R21 ;  /* 0x030c40150c0095a7 */ /* 0x000ea4000802007f */
[----:B--2---:R-:W-:Y:S05]  /*8580*/  @!P1 BRA `(.L_x_4523) ;  /* 0xfffffffc00f09947 */ /* 0x004fea000383ffff */
[----:B------:R-:W-:Y:S05]  /*8590*/  BRA `(.L_x_4548) ;  /* 0xffffffec00287947 */ /* 0x000fea000383ffff */
.L_x_4525:
[----:B--2---:R2:W3:Y:S02]  /*85a0*/  SYNCS.PHASECHK.TRANS64.TRYWAIT P1, [R12+URZ+0x30c28], R21 ;  /* 0x030c28150c0075a7 */ /* 0x0044e4000802017f */
[----:B---3--:R-:W-:Y:S05]  /*85b0*/  @!P1 NANOSLEEP.SYNCS 0x989680 ;  /* 0x009896800000995d */ /* 0x008fea0003900000 */
[----:B------:R-:W3:Y:S02]  /*85c0*/  @!P1 SYNCS.PHASECHK.TRANS64 P1, [R12+URZ+0x30c28], R21 ;  /* 0x030c28150c0095a7 */ /* 0x000ee4000802007f */
[----:B---3--:R-:W-:Y:S05]  /*85d0*/  @!P1 BRA `(.L_x_4525) ;  /* 0xfffffffc00f09947 */ /* 0x008fea000383ffff */
[----:B------:R-:W-:Y:S05]  /*85e0*/  BRA `(.L_x_4549) ;  /* 0xffffffec00a47947 */ /* 0x000fea000383ffff */
.L_x_4527:
[----:B---3--:R3:W4:Y:S02]  /*85f0*/  SYNCS.PHASECHK.TRANS64.TRYWAIT P1, [R12+URZ+0x30c48], R21 ;  /* 0x030c48150c0075a7 */ /* 0x008724000802017f */
[----:B----4-:R-:W-:Y:S05]  /*8600*/  @!P1 NANOSLEEP.SYNCS 0x989680 ;  /* 0x009896800000995d */ /* 0x010fea0003900000 */
[----:B------:R-:W4:Y:S02]  /*8610*/  @!P1 SYNCS.PHASECHK.TRANS64 P1, [R12+URZ+0x30c48], R21 ;  /* 0x030c48150c0095a7 */ /* 0x000f24000802007f */
[----:B----4-:R-:W-:Y:S05]  /*8620*/  @!P1 BRA `(.L_x_4527) ;  /* 0xfffffffc00f09947 */ /* 0x010fea000383ffff */
[----:B------:R-:W-:Y:S05]  /*8630*/  BRA `(.L_x_4550) ;  /* 0xfffffff000007947 */ /* 0x000fea000383ffff */
.L_x_4529:
[----:B------:R-:W-:-:S07]  /*8640*/  SHF.L.U32 R5, R10, 0x1f, RZ ;  /* 0x0000001f0a057819 */ /* 0x000fce00000006ff */
.L_x_4551:
[----:B-1----:R1:W2:Y:S02]  /*8650*/  SYNCS.PHASECHK.TRANS64.TRYWAIT P1, [R12+URZ+0x30c20], R5 ;  /* 0x030c20050c0075a7 */ /* 0x0022a4000802017f */
[----:B--2---:R-:W-:Y:S05]  /*8660*/  @!P1 NANOSLEEP.SYNCS 0x989680 ;  /* 0x009896800000995d */ /* 0x004fea0003900000 */
[----:B------:R-:W2:Y:S02]  /*8670*/  @!P1 SYNCS.PHASECHK.TRANS64 P1, [R12+URZ+0x30c20], R5 ;  /* 0x030c20050c0095a7 */ /* 0x000ea4000802007f */
[----:B--2---:R-:W-:Y:S05]  /*8680*/  @!P1 BRA `(.L_x_4551) ;  /* 0xfffffffc00f09947 */ /* 0x004fea000383ffff */
[----:B------:R-:W-:Y:S05]  /*8690*/  BRA `(.L_x_4552) ;  /* 0xfffffff0006c7947 */ /* 0x000fea000383ffff */
.L_x_4532:
[----:B-1----:R1:W2:Y:S02]  /*86a0*/  SYNCS.PHASECHK.TRANS64.TRYWAIT P1, [R12+URZ+0x30c40], R13 ;  /* 0x030c400d0c0075a7 */ /* 0x0022a4000802017f */
[----:B--2---:R-:W-:Y:S05]  /*86b0*/  @!P1 NANOSLEEP.SYNCS 0x989680 ;  /* 0x009896800000995d */ /* 0x004fea0003900000 */
[----:B------:R-:W2:Y:S02]  /*86c0*/  @!P1 SYNCS.PHASECHK.TRANS64 P1, [R12+URZ+0x30c40], R13 ;  /* 0x030c400d0c0095a7 */ /* 0x000ea4000802007f */
[----:B--2---:R-:W-:Y:S05]  /*86d0*/  @!P1 BRA `(.L_x_4532) ;  /* 0xfffffffc00f09947 */ /* 0x004fea000383ffff */
[----:B------:R-:W-:Y:S05]  /*86e0*/  BRA `(.L_x_4553) ;  /* 0xfffffff000e07947 */ /* 0x000fea000383ffff */
.L_x_4534:
[----:B--2---:R2:W3:Y:S02]  /*86f0*/  SYNCS.PHASECHK.TRANS64.TRYWAIT P1, [R12+URZ+0x30c28], R13 ;  /* 0x030c280d0c0075a7 */ /* 0x0044e4000802017f */
[----:B---3--:R-:W-:Y:S05]  /*8700*/  @!P1 NANOSLEEP.SYNCS 0x989680 ;  /* 0x009896800000995d */ /* 0x008fea0003900000 */
[----:B------:R-:W3:Y:S02]  /*8710*/  @!P1 SYNCS.PHASECHK.TRANS64 P1, [R12+URZ+0x30c28], R13 ;  /* 0x030c280d0c0095a7 */ /* 0x000ee4000802007f */
[----:B---3--:R-:W-:Y:S05]  /*8720*/  @!P1 BRA `(.L_x_4534) ;  /* 0xfffffffc00f09947 */ /* 0x008fea000383ffff */
[----:B------:R-:W-:Y:S05]  /*8730*/  BRA `(.L_x_4554) ;  /* 0xfffffff400507947 */ /* 0x000fea000383ffff */
.L_x_4536:
[----:B-1----:R1:W2:Y:S02]  /*8740*/  SYNCS.PHASECHK.TRANS64.TRYWAIT P0, [R13+URZ+0x30c40], R2 ;  /* 0x030c40020d0075a7 */ /* 0x0022a4000800017f */
[----:B--2---:R-:W-:Y:S05]  /*8750*/  @!P0 NANOSLEEP.SYNCS 0x989680 ;  /* 0x009896800000895d */ /* 0x004fea0003900000 */
[----:B------:R-:W2:Y:S02]  /*8760*/  @!P0 SYNCS.PHASECHK.TRANS64 P0, [R13+URZ+0x30c40], R2 ;  /* 0x030c40020d0085a7 */ /* 0x000ea4000800007f */
[----:B--2---:R-:W-:Y:S05]  /*8770*/  @!P0 BRA `(.L_x_4536) ;  /* 0xfffffffc00f08947 */ /* 0x004fea000383ffff */
[----:B------:R-:W-:Y:S05]  /*8780*/  BRA `(.L_x_4555) ;  /* 0xfffffff400c07947 */ /* 0x000fea000383ffff */
.L_x_4538:
[----:B------:R-:W-:Y:S01]  /*8790*/  BSSY B0, `(.L_x_4556) ;  /* 0x0000006000007945 */ /* 0x000fe20003800000 */
[----:B------:R-:W-:-:S07]  /*87a0*/  IMAD.MOV.U32 R15, RZ, RZ, -0x1 ;  /* 0xffffffffff0f7424 */ /* 0x000fce00078e00ff */
[----:B--2-4-:R-:W-:Y:S05]  /*87b0*/  WARPSYNC.COLLECTIVE R15, `(.L_x_4557) ;  /* 0x000000000f0c7348 */ /* 0x014fea0003c00000 */
[----:B------:R-:W-:Y:S02]  /*87c0*/  ELECT P6, UR62, PT ;  /* 0x00000000003e782f */ /* 0x000fe400038c0000 */
[----:B------:R-:W-:Y:S01]  /*87d0*/  MOV R14, UR62 ;  /* 0x0000003e000e7c02 */ /* 0x000fe20008000f00 */
[----:B--2-4-:R-:W-:Y:S10]  /*87e0*/  ENDCOLLECTIVE ;  /* 0x000000000000791b */ /* 0x014ff40003800000 */
.L_x_4557:
[----:B------:R-:W-:Y:S05]  /*87f0*/  BSYNC B0 ;  /* 0x0000000000007941 */ /* 0x000fea0003800000 */
.L_x_4556:
[----:B------:R-:W-:Y:S01]  /*8800*/  PLOP3.LUT P0, PT, P6, PT, PT, 0x80, 0x0 ;  /* 0x000000000000781c */ /* 0x000fe2000370f070 */
[----:B------:R-:W-:-:S12]  /*8810*/  BRA `(.L_x_4558) ;  /* 0xfffffff800507947 */ /* 0x000fd8000383ffff */
.L_x_4540:
[----:B-1----:R1:W3:Y:S02]  /*8820*/  SYNCS.PHASECHK.TRANS64.TRYWAIT P1, [R7+URZ], R4 ;  /* 0x00000004070075a7 */ /* 0x0022e4000802017f */
[----:B---3--:R-:W-:Y:S05]  /*8830*/  @!P1 NANOSLEEP.SYNCS 0x989680 ;  /* 0x009896800000995d */ /* 0x008fea0003900000 */
[----:B------:R-:W3:Y:S02]  /*8840*/  @!P1 SYNCS.PHASECHK.TRANS64 P1, [R7+URZ], R4 ;  /* 0x00000004070095a7 */ /* 0x000ee4000802007f */
[----:B---3--:R-:W-:Y:S05]  /*8850*/  @!P1 BRA `(.L_x_4540) ;  /* 0xfffffffc00f09947 */ /* 0x008fea000383ffff */
[----:B------:R-:W-:Y:S05]  /*8860*/  BRA `(.L_x_4559) ;  /* 0xfffffff800907947 */ /* 0x000fea000383ffff */
.L_x_4541:
[----:B---3--:R3:W4:Y:S02]  /*8870*/  SYNCS.PHASECHK.TRANS64.TRYWAIT P1, [R11+URZ], R2 ;  /* 0x000000020b0075a7 */ /* 0x008724000802017f */
[----:B----4-:R-:W-:Y:S05]  /*8880*/  @!P1 NANOSLEEP.SYNCS 0x989680 ;  /* 0x009896800000995d */ /* 0x010fea0003900000 */
[----:B------:R-:W4:Y:S02]  /*8890*/  @!P1 SYNCS.PHASECHK.TRANS64 P1, [R11+URZ], R2 ;  /* 0x000000020b0095a7 */ /* 0x000f24000802007f */
[----:B----4-:R-:W-:Y:S05]  /*88a0*/  @!P1 BRA `(.L_x_4541) ;  /* 0xfffffffc00f09947 */ /* 0x010fea000383ffff */
[----:B------:R-:W-:Y:S05]  /*88b0*/  BRA `(.L_x_4560) ;  /* 0xfffffff800847947 */ /* 0x000fea000383ffff */
.L_x_4543:
[----:B----4-:R4:W1:Y:S02]  /*88c0*/  SYNCS.PHASECHK.TRANS64.TRYWAIT P0, [R9+URZ], R4 ;  /* 0x00000004090075a7 */ /* 0x010864000800017f */
[----:B-1----:R-:W-:Y:S05]  /*88d0*/  @!P0 NANOSLEEP.SYNCS 0x989680 ;  /* 0x009896800000895d */ /* 0x002fea0003900000 */
[----:B------:R-:W1:Y:S02]  /*88e0*/  @!P0 SYNCS.PHASECHK.TRANS64 P0, [R9+URZ], R4 ;  /* 0x00000004090085a7 */ /* 0x000e64000800007f */
[----:B-1----:R-:W-:Y:S05]  /*88f0*/  @!P0 BRA `(.L_x_4543) ;  /* 0xfffffffc00f08947 */ /* 0x002fea000383ffff */
[----:B------:R-:W-:Y:S05]  /*8900*/  BRA `(.L_x_4561) ;  /* 0xfffffff800887947 */ /* 0x000fea000383ffff */
.L_x_4562:
        /* <DEDUP_REMOVED lines=15> */
.L_x_7407:


//--------------------- .text._ZN7cutlass13device_kernelIN5flash11enable_sm90INS1_16FlashAttnBwdSm90INS1_25CollectiveMainloopBwdSm90ILi2ELi2ELi2EN4cute5tupleIJNS5_1CILi1EEES8_S8_EEENS6_IJNS7_ILi128EEESA_NS7_ILi64EEEEEENS_10bfloat16_tEfNS_4arch4Sm90ELb0ELb0ELb0ELb1ELb1ELb1ELb0ELb0ELi2ELi1ELi2ELi2ELb0EEENS1_24CollectiveEpilogueBwdGQAISC_fSF_Li256ELb1ELb1EEENS1_19SingleTileSchedulerILb1ELb0ELb0ELi128EEEEEEEEEvNT_6ParamsE --------------------------
	.section	.text._ZN7cutlass13device_kernelIN5flash11enable_sm90INS1_16FlashAttnBwdSm90INS1_25CollectiveMainloopBwdSm90ILi2ELi2ELi2EN4cute5tupleIJNS5_1CILi1EEES8_S8_EEENS6_IJNS7_ILi128EEESA_NS7_ILi64EEEEEENS_10bfloat16_tEfNS_4arch4Sm90ELb0ELb0ELb0ELb1ELb1ELb1ELb0ELb0ELi2ELi1ELi2ELi2ELb0EEENS1_24CollectiveEpilogueBwdGQAISC_fSF_Li256ELb1ELb1EEENS1_19SingleTileSchedulerILb1ELb0ELb0ELi128EEEEEEEEEvNT_6ParamsE,"ax",@progbits
	.align	128
.text._ZN7cutlass13device_kernelIN5flash11enable_sm90INS1_16FlashAttnBwdSm90INS1_25CollectiveMainloopBwdSm90ILi2ELi2ELi2EN4cute5tupleIJNS5_1CILi1EEES8_S8_EEENS6_IJNS7_ILi128EEESA_NS7_ILi64EEEEEENS_10bfloat16_tEfNS_4arch4Sm90ELb0ELb0ELb0ELb1ELb1ELb1ELb0ELb0ELi2ELi1ELi2ELi2ELb0EEENS1_24CollectiveEpilogueBwdGQAISC_fSF_Li256ELb1ELb1EEENS1_19SingleTileSchedulerILb1ELb0ELb0ELi128EEEEEEEEEvNT_6ParamsE:
        .type           _ZN7cutlass13device_kernelIN5flash11enable_sm90INS1_16FlashAttnBwdSm90INS1_25CollectiveMainloopBwdSm90ILi2ELi2ELi2EN4cute5tupleIJNS5_1CILi1EEES8_S8_EEENS6_IJNS7_ILi128EEESA_NS7_ILi64EEEEEENS_10bfloat16_tEfNS_4arch4Sm90ELb0ELb0ELb0ELb1ELb1ELb1ELb0ELb0ELi2ELi1ELi2ELi2ELb0EEENS1_24CollectiveEpilogueBwdGQAISC_fSF_Li256ELb1ELb1EEENS1_19SingleTileSchedulerILb1ELb0ELb0ELi128EEEEEEEEEvNT_6ParamsE,@function
        .size           _ZN7cutlass13device_kernelIN5flash11enable_sm90INS1_16FlashAttnBwdSm90INS1_25CollectiveMainloopBwdSm90ILi2ELi2ELi2EN4cute5tupleIJNS5_1CILi1EEES8_S8_EEENS6_IJNS7_ILi128EEESA_NS7_ILi64EEEEEENS_10bfloat16_tEfNS_4arch4Sm90ELb0ELb0ELb0ELb1ELb1ELb1ELb0ELb0ELi2ELi1ELi2ELi2ELb0EEENS1_24CollectiveEpilogueBwdGQAISC_fSF_Li256ELb1ELb1EEENS1_19SingleTileSchedulerILb1ELb0ELb0ELi128EEEEEEEEEvNT_6ParamsE,(.L_x_7408 - _ZN7cutlass13device_kernelIN5flash11enable_sm90INS1_16FlashAttnBwdSm90INS1_25CollectiveMainloopBwdSm90ILi2ELi2ELi2EN4cute5tupleIJNS5_1CILi1EEES8_S8_EEENS6_IJNS7_ILi128EEESA_NS7_ILi64EEEEEENS_10bfloat16_tEfNS_4arch4Sm90ELb0ELb0ELb0ELb1ELb1ELb1ELb0ELb0ELi2ELi1ELi2ELi2ELb0EEENS1_24CollectiveEpilogueBwdGQAISC_fSF_Li256ELb1ELb1EEENS1_19SingleTileSchedulerILb1ELb0ELb0ELi128EEEEEEEEEvNT_6ParamsE)
        .other          _ZN7cutlass13device_kernelIN5flash11enable_sm90INS1_16FlashAttnBwdSm90INS1_25CollectiveMainloopBwdSm90ILi2ELi2ELi2EN4cute5tupleIJNS5_1CILi1EEES8_S8_EEENS6_IJNS7_ILi128EEESA_NS7_ILi64EEEEEENS_10bfloat16_tEfNS_4arch4Sm90ELb0ELb0ELb0ELb1ELb1ELb1ELb0ELb0ELi2ELi1ELi2ELi2ELb0EEENS1_24CollectiveEpilogueBwdGQAISC_fSF_Li256ELb1ELb1EEENS1_19SingleTileSchedulerILb1ELb0ELb0ELi128EEEEEEEEEvNT_6ParamsE,@"STO_CUDA_ENTRY STV_DEFAULT"
_ZN7cutlass13device_kernelIN5flash11enable_sm90INS1_16FlashAttnBwdSm90INS1_25CollectiveMainloopBwdSm90ILi2ELi2ELi2EN4cute5tupleIJNS5_1CILi1EEES8_S8_EEENS6_IJNS7_ILi128EEESA_NS7_ILi64EEEEEENS_10bfloat16_tEfNS_4arch4Sm90ELb0ELb0ELb0ELb1ELb1ELb1ELb0ELb0ELi2ELi1ELi2ELi2ELb0EEENS1_24CollectiveEpilogueBwdGQAISC_fSF_Li256ELb1ELb1EEENS1_19SingleTileSchedulerILb1ELb0ELb0ELi128EEEEEEEEEvNT_6ParamsE:
        /* <DEDUP_REMOVED lines=23> */
.L_x_4564:
[----:B------:R-:W-:Y:S05]  /*0170*/  BSYNC B0 ;  /* 0x0000000000007941 */ /* 0x000fea0003800000 */
.L_x_4563:
        /* <DEDUP_REMOVED lines=34> */
.L_x_4565:
        /* <DEDUP_REMOVED lines=22> */
.L_x_4566:
        /* <DEDUP_REMOVED lines=9> */
.L_x_4569:
        /* <DEDUP_REMOVED lines=20> */
.L_x_4570:
        /* <DEDUP_REMOVED lines=10> */
.L_x_4572:
[----:B------:R-:W2:Y:S02]  /*0770*/  LDC R0, c[0x0][0x8c4] ;  /* 0x00023100ff007b82 */ /* 0x000ea40000000800 */
.L_x_4571:
        /* <DEDUP_REMOVED lines=19> */
.L_x_4574:
        /* <DEDUP_REMOVED lines=10> */
.L_x_4575:
        /* <DEDUP_REMOVED lines=8> */
.L_x_4576:
        /* <DEDUP_REMOVED lines=9> */
.L_x_4577:
        /* <DEDUP_REMOVED lines=55> */
.L_x_4580:
        /* <DEDUP_REMOVED lines=15> */
.L_x_4579:
        /* <DEDUP_REMOVED lines=22> */
.L_x_4582:
        /* <DEDUP_REMOVED lines=15> */
.L_x_4581:
[----:B------:R-:W-:Y:S01]  /*1110*/  SHF.R.S32.HI R3, RZ, 0x1f, R16 ;  /* 0x0000001fff037819 */ /* 0x000fe20000011410 */
[----:B------:R-:W-:-:S03]  /*1120*/  UMOV UR4, 0xffffffff ;  /* 0xffffffff00047882 */ /* 0x000fc60000000000 */
[----:B------:R-:W-:-:S04]  /*1130*/  LEA.HI R0, R3, R16, RZ, 0x7 ;  /* 0x0000001003007211 */ /* 0x000fc800078f38ff */
[----:B------:R-:W-:Y:S01]  /*1140*/  SHF.R.S32.HI R13, RZ, 0x7, R0 ;  /* 0x00000007ff0d7819 */ /* 0x000fe20000011400 */
[----:B------:R-:W-:Y:S06]  /*1150*/  BRA.DIV UR4, `(.L_x_4583) ;  /* 0x0000007e04b87947 */ /* 0x000fec000b800000 */
[----:B------:R1:W2:Y:S02]  /*1160*/  SHFL.IDX PT, R14, R13, RZ, 0x1f ;  /* 0x00001fff0d0e7589 */ /* 0x0002a400000e0000 */
.L_x_4687:
        /* <DEDUP_REMOVED lines=30> */
.L_x_4584:
        /* <DEDUP_REMOVED lines=108> */
.L_x_4596:
[----:B------:R-:W-:-:S13]  /*1a10*/  ISETP.NE.AND P0, PT, R4, 0x3, PT ;  /* 0x000000030400780c */ /* 0x000fda0003f05270 */
[----:B-1----:R-:W-:Y:S05]  /*1a20*/  @!P0 BRA `(.L_x_4586) ;  /* 0x0000000000048947 */ /* 0x002fea0003800000 */
[----:B------:R-:W-:Y:S01]  /*1a30*/  BPT.TRAP 0x1 ;  /* 0x000000040000795c */ /* 0x000fe20000300000 */
.L_x_4586:
[----:B------:R-:W-:Y:S01]  /*1a40*/  IMAD R9, R7, 0x8, R226 ;  /* 0x0000000807097824 */ /* 0x000fe200078e02e2 */
[----:B------:R-:W-:-:S04]  /*1a50*/  SHF.L.U32 R12, R6, 0x1f, RZ ;  /* 0x0000001f060c7819 */ /* 0x000fc800000006ff */
[----:B------:R1:W2:Y:S01]  /*1a60*/  SYNCS.PHASECHK.TRANS64.TRYWAIT P1, [R9+URZ+0x30c10], R12 ;  /* 0x030c100c090075a7 */ /* 0x0002a2000802017f */
[----:B------:R-:W-:Y:S05]  /*1a70*/  @!P0 BRA `(.L_x_4587) ;  /* 0x0000000000048947 */ /* 0x000fea0003800000 */
[----:B------:R-:W-:Y:S01]  /*1a80*/  BPT.TRAP 0x1 ;  /* 0x000000040000795c */ /* 0x000fe20000300000 */
.L_x_4587:
[----:B------:R-:W-:-:S05]  /*1a90*/  VIADD R10, R226, 0x10000 ;  /* 0x00010000e20a7836 */ /* 0x000fca0000000000 */
[----:B------:R-:W-:-:S04]  /*1aa0*/  SHF.R.U32.HI R10, RZ, 0x4, R10 ;  /* 0x00000004ff0a7819 */ /* 0x000fc8000001160a */
[----:B------:R-:W-:Y:S01]  /*1ab0*/  LOP3.LUT R10, R10, 0x3fff, RZ, 0xc0, !PT ;  /* 0x00003fff0a0a7812 */ /* 0x000fe200078ec0ff */
[----:B--2---:R-:W-:Y:S06]  /*1ac0*/  @P1 BRA `(.L_x_4588) ;  /* 0x0000000000081947 */ /* 0x004fec0003800000 */
[----:B------:R-:W2:Y:S02]  /*1ad0*/  SYNCS.PHASECHK.TRANS64.TRYWAIT P1, [R9+URZ+0x30c10], R12 ;  /* 0x030c100c090075a7 */ /* 0x000ea4000802017f */
[----:B--2---:R-:W-:Y:S05]  /*1ae0*/  @!P1 BRA `(.L_x_4589) ;  /* 0x0000007400849947 */ /* 0x004fea0003800000 */
.L_x_4588:
        /* <DEDUP_REMOVED lines=63> */
.L_x_4590:
[----:B------:R1:W1:Y:S01]  /*1ee0*/  SYNCS.PHASECHK.TRANS64.TRYWAIT P1, [R9+URZ+0x30c30], R12 ;  /* 0x030c300c090075a7 */ /* 0x000262000802017f */
[----:B------:R-:W-:Y:S05]  /*1ef0*/  @!P0 BRA `(.L_x_4591) ;  /* 0x0000000000048947 */ /* 0x000fea0003800000 */
[----:B------:R-:W-:Y:S01]  /*1f00*/  BPT.TRAP 0x1 ;  /* 0x000000040000795c */ /* 0x000fe20000300000 */
.L_x_4591:
[----:B------:R-:W-:-:S05]  /*1f10*/  VIADD R11, R226, 0x18000 ;  /* 0x00018000e20b7836 */ /* 0x000fca0000000000 */
[----:B------:R-:W-:-:S04]  /*1f20*/  SHF.R.U32.HI R11, RZ, 0x4, R11 ;  /* 0x00000004ff0b7819 */ /* 0x000fc8000001160b */
[----:B------:R-:W-:-:S04]  /*1f30*/  LOP3.LUT R218, R11, 0x3fff, RZ, 0xc0, !PT ;  /* 0x00003fff0bda7812 */ /* 0x000fc800078ec0ff */
[----:B------:R-:W-:Y:S01]  /*1f40*/  LOP3.LUT R14, R218, 0x10000, RZ, 0xfc, !PT ;  /* 0x00010000da0e7812 */ /* 0x000fe200078efcff */
[----:B-1----:R-:W-:Y:S06]  /*1f50*/  @P1 BRA `(.L_x_4592) ;  /* 0x0000000000081947 */ /* 0x002fec0003800000 */
[----:B------:R-:W1:Y:S02]  /*1f60*/  SYNCS.PHASECHK.TRANS64.TRYWAIT P1, [R9+URZ+0x30c30], R12 ;  /* 0x030c300c090075a7 */ /* 0x000e64000802017f */
[----:B-1----:R-:W-:Y:S05]  /*1f70*/  @!P1 BRA `(.L_x_4593) ;  /* 0x0000007000749947 */ /* 0x002fea0003800000 */
.L_x_4592:
        /* <DEDUP_REMOVED lines=619> */
.L_x_4594:
        /* <DEDUP_REMOVED lines=68> */
.L_x_4595:
        /* <DEDUP_REMOVED lines=45> */
.L_x_4578:
[----:B------:R-:W-:Y:S05]  /*4d40*/  @P0 BRA `(.L_x_4573) ;  /* 0x0000004000b40947 */ /* 0x000fea0003800000 */
[----:B-1----:R-:W2:Y:S01]  /*4d50*/  LDL.LU R26, [R1+0xc] ;  /* 0x00000c00011a7983 */ /* 0x002ea20000300800 */
[----:B------:R-:W1:Y:S01]  /*4d60*/  LDC.64 R2, c[0x0][0x878] ;  /* 0x00021e00ff027b82 */ /* 0x000e620000000a00 */
        /* <DEDUP_REMOVED lines=25> */
[C---:B--2---:R-:W-:Y:S01]  /*4f00*/  LOP3.LUT R3, R5.reuse, 0xfffff80, RZ, 0xc0, !PT ;  /* 0x0fffff8005037812 */ /* 0x044fe200078ec0ff */
[----:B------:R-:W-:-:S04]  /*4f10*/  IMAD.SHL.U32 R5, R5, 0x20, RZ ;  /* 0x0000002005057824 */ /* 0x000fc800078e00ff */
[----:B------:R-:W-:Y:S01]  /*4f20*/  IMAD.IADD R4, R18, 0x1, -R3 ;  /* 0x0000000112047824 */ /* 0x000fe200078e0a03 */
[----:B------:R-:W-:Y:S01]  /*4f30*/  LOP3.LUT R5, R5, 0x3ffff000, RZ, 0xc0, !PT ;  /* 0x3ffff00005057812 */ /* 0x000fe200078ec0ff */
[----:B------:R-:W2:Y:S04]  /*4f40*/  @P2 LDC R9, c[0x0][0x858] ;  /* 0x00021600ff092b82 */ /* 0x000ea80000000800 */
[----:B------:R-:W-:Y:S02]  /*4f50*/  IMAD R4, R4, 0x4, R5 ;  /* 0x0000000404047824 */ /* 0x000fe400078e0205 */
        /* <DEDUP_REMOVED lines=38> */
[----:B------:R-:W-:Y:S01]  /*51c0*/  IMAD.IADD R3, R3, 0x1, R9 ;  /* 0x0000000103037824 */ /* 0x000fe200078e0209 */
[----:B------:R-:W-:Y:S02]  /*51d0*/  SEL R9, R26, RZ, !P0 ;  /* 0x000000ff1a097207 */ /* 0x000fe40004000000 */
[----:B------:R1:W-:Y:S01]  /*51e0*/  STS.128 [R0+0x1800], R164 ;  /* 0x001800a400007388 */ /* 0x0003e20000000c00 */
[----:B------:R-:W-:-:S03]  /*51f0*/  IMAD.WIDE.U32 R4, R7, R14, R4 ;  /* 0x0000000e07047225 */ /* 0x000fc600078e0004 */
[----:B------:R1:W-:Y:S01]  /*5200*/  STS.128 [R0+0x2000], R168 ;  /* 0x002000a800007388 */ /* 0x0003e20000000c00 */
[C---:B--2---:R-:W-:Y:S02]  /*5210*/  IMAD R6, R13.reuse, R18, RZ ;  /* 0x000000120d067224 */ /* 0x044fe400078e02ff */
[----:B------:R-:W-:Y:S01]  /*5220*/  IMAD R12, R13, R20, RZ ;  /* 0x000000140d0c7224 */ /* 0x000fe200078e02ff */
[----:B------:R1:W-:Y:S01]  /*5230*/  STS.128 [R0+0x2800], R172 ;  /* 0x002800ac00007388 */ /* 0x0003e20000000c00 */
[----:B------:R-:W-:Y:S02]  /*5240*/  IMAD.SHL.U32 R13, R10, 0x4, RZ ;  /* 0x000000040a0d7824 */ /* 0x000fe400078e00ff */
[----:B------:R-:W-:Y:S01]  /*5250*/  IMAD.IADD R5, R5, 0x1, R15 ;  /* 0x0000000105057824 */ /* 0x000fe200078e020f */
[----:B------:R1:W-:Y:S01]  /*5260*/  STS.128 [R0+0x3000], R176 ;  /* 0x003000b000007388 */ /* 0x0003e20000000c00 */
[----:B------:R-:W-:Y:S01]  /*5270*/  IMAD R15, R9, R19, R6 ;  /* 0x00000013090f7224 */ /* 0x000fe200078e0206 */
[----:B------:R-:W-:Y:S01]  /*5280*/  IADD3 R6, P4, R13, UR6, RZ ;  /* 0x000000060d067c10 */ /* 0x000fe2000ff9e0ff */
[C---:B------:R-:W-:Y:S01]  /*5290*/  IMAD.WIDE.U32 R2, R9.reuse, R18, R2 ;  /* 0x0000001209027225 */ /* 0x040fe200078e0002 */
[----:B------:R1:W-:Y:S03]  /*52a0*/  STS.128 [R0+0x3800], R180 ;  /* 0x003800b400007388 */ /* 0x0003e60000000c00 */
[----:B------:R-:W-:Y:S01]  /*52b0*/  IMAD.WIDE.U32 R4, R9, R20, R4 ;  /* 0x0000001409047225 */ /* 0x000fe200078e0004 */
[----:B------:R-:W-:-:S03]  /*52c0*/  LEA R22, P3, R2, R22, 0x2 ;  /* 0x0000001602167211 */ /* 0x000fc600078610ff */
[----:B------:R-:W-:Y:S01]  /*52d0*/  IMAD.MOV R10, RZ, RZ, -R7 ;  /* 0x000000ffff0a7224 */ /* 0x000fe200078e0a07 */
[----:B------:R-:W-:Y:S01]  /*52e0*/  IADD3.X R7, R11, UR7, RZ, P4, !PT ;  /* 0x000000070b077c10 */ /* 0x000fe2000a7fe4ff */
[----:B------:R-:W-:Y:S01]  /*52f0*/  IMAD R9, R9, R21, R12 ;  /* 0x0000001509097224 */ /* 0x000fe200078e020c */
[----:B------:R-:W-:Y:S01]  /*5300*/  LEA R24, P0, R4, R24, 0x2 ;  /* 0x0000001804187211 */ /* 0x000fe200078010ff */
[----:B------:R-:W-:Y:S02]  /*5310*/  IMAD R17, R17, R10, R8 ;  /* 0x0000000a11117224 */ /* 0x000fe400078e0208 */
[----:B------:R-:W-:Y:S02]  /*5320*/  IMAD.IADD R10, R3, 0x1, R15 ;  /* 0x00000001030a7824 */ /* 0x000fe400078e020f */
[----:B------:R-:W-:Y:S01]  /*5330*/  IMAD.IADD R9, R5, 0x1, R9 ;  /* 0x0000000105097824 */ /* 0x000fe200078e0209 */
[----:B-1----:R-:W-:Y:S07]  /*5340*/  @P2 BRA `(.L_x_4598) ;  /* 0x0000000000142947 */ /* 0x002fee0003800000 */
.L_x_4599:
[----:B------:R-:W2:Y:S04]  /*5350*/  LDG.E.STRONG.GPU R8, desc[UR38][R6.64] ;  /* 0x0000002606087981 */ /* 0x000ea8000c1ef900 */
[----:B--2---:R-:W-:Y:S01]  /*5360*/  CCTL.IVALL ;  /* 0x00000000ff00798f */ /* 0x004fe20002000000 */
[----:B------:R-:W-:Y:S05]  /*5370*/  YIELD ;  /* 0x0000000000007946 */ /* 0x000fea0003800000 */
[----:B------:R-:W-:-:S13]  /*5380*/  ISETP.NE.AND P2, PT, R8, R17, PT ;  /* 0x000000110800720c */ /* 0x000fda0003f45270 */
[----:B------:R-:W-:Y:S05]  /*5390*/  @P2 BRA `(.L_x_4599) ;  /* 0xfffffffc00ec2947 */ /* 0x000fea000383ffff */
.L_x_4598:
[----:B------:R-:W-:Y:S05]  /*53a0*/  BSYNC B0 ;  /* 0x0000000000007941 */ /* 0x000fea0003800000 */
.L_x_4597:
[----:B------:R-:W-:Y:S01]  /*53b0*/  UMOV UR5, 0xffffffff ;  /* 0xffffffff00057882 */ /* 0x000fe20000000000 */
[----:B------:R-:W-:Y:S02]  /*53c0*/  LEA.HI.X R10, R2, R23, R10, 0x2, P3 ;  /* 0x00000017020a7211 */ /* 0x000fe400018f140a */
[----:B------:R-:W-:Y:S01]  /*53d0*/  LEA.HI.X R9, R4, R25, R9, 0x2, P0 ;  /* 0x0000001904097211 */ /* 0x000fe200000f1409 */
[----:B------:R-:W-:Y:S06]  /*53e0*/  BRA.DIV UR5, `(.L_x_4600) ;  /* 0x0000003e056c7947 */ /* 0x000fec000b800000 */
[----:B------:R-:W-:Y:S01]  /*53f0*/  NOP ;  /* 0x0000000000007918 */ /* 0x000fe20000000000 */
.L_x_4690:
        /* <DEDUP_REMOVED lines=16> */
.L_x_4603:
[----:B------:R-:W-:Y:S01]  /*5500*/  @P0 ELECT P2, URZ, PT ;  /* 0x00000000003f082f */ /* 0x000fe20003840000 */
[----:B------:R1:W-:-:S12]  /*5510*/  UBLKRED.G.S.ADD.F32.RN [UR6], [UR4], UR5, desc[UR8] ;  /* 0x00000806040073bb */ /* 0x0003d800080a1405 */
[----:B------:R-:W-:Y:S02]  /*5520*/  @P2 PLOP3.LUT P0, PT, P2, PT, PT, 0x8, 0x0 ;  /* 0x000000000000281c */ /* 0x000fe4000170e170 */
[----:B------:R-:W-:-:S11]  /*5530*/  PLOP3.LUT P2, PT, PT, PT, PT, 0x8, 0x0 ;  /* 0x000000000000781c */ /* 0x000fd60003f4e170 */
[----:B-1----:R-:W-:Y:S05]  /*5540*/  @P0 BRA.U.ANY `(.L_x_4603) ;  /* 0xfffffffd00ec0947 */ /* 0x002fea000393ffff */
[----:B------:R0:W-:Y:S01]  /*5550*/  UTMACMDFLUSH ;  /* 0x00000000000079b7 */ /* 0x0001e20000000000 */
[----:B------:R-:W-:-:S04]  /*5560*/  DEPBAR.LE SB0, 0x0 ;  /* 0x000080000000791a */ /* 0x000fc80000000000 */
.L_x_4602:
[----:B------:R-:W-:Y:S05]  /*5570*/  BSYNC B0 ;  /* 0x0000000000007941 */ /* 0x000fea0003800000 */
.L_x_4601:
        /* <DEDUP_REMOVED lines=14> */
.L_x_4605:
[----:B------:R-:W-:Y:S05]  /*5660*/  BSYNC B0 ;  /* 0x0000000000007941 */ /* 0x000fea0003800000 */
.L_x_4604:
        /* <DEDUP_REMOVED lines=14> */
.L_x_4608:
[----:B-1----:R-:W2:Y:S04]  /*5750*/  LDG.E.STRONG.GPU R0, desc[UR38][R2.64] ;  /* 0x0000002602007981 */ /* 0x002ea8000c1ef900 */
[----:B--2---:R-:W-:Y:S01]  /*5760*/  CCTL.IVALL ;  /* 0x00000000ff00798f */ /* 0x004fe20002000000 */
[----:B------:R-:W-:Y:S05]  /*5770*/  YIELD ;  /* 0x0000000000007946 */ /* 0x000fea0003800000 */
[----:B------:R-:W-:-:S13]  /*5780*/  ISETP.NE.AND P0, PT, R0, R17, PT ;  /* 0x000000110000720c */ /* 0x000fda0003f05270 */
[----:B------:R-:W-:Y:S05]  /*5790*/  @P0 BRA `(.L_x_4608) ;  /* 0xfffffffc00ec0947 */ /* 0x000fea000383ffff */
.L_x_4607:
[----:B------:R-:W-:Y:S05]  /*57a0*/  BSYNC B0 ;  /* 0x0000000000007941 */ /* 0x000fea0003800000 */
.L_x_4606:
[----:B------:R-:W-:-:S03]  /*57b0*/  UMOV UR5, 0xffffffff ;  /* 0xffffffff00057882 */ /* 0x000fc60000000000 */
[----:B------:R-:W-:Y:S05]  /*57c0*/  BRA.DIV UR5, `(.L_x_4609) ;  /* 0x0000003a05907947 */ /* 0x000fea000b800000 */
[----:B------:R-:W-:Y:S01]  /*57d0*/  NOP ;  /* 0x0000000000007918 */ /* 0x000fe20000000000 */
.L_x_4693:
        /* <DEDUP_REMOVED lines=16> */
.L_x_4612:
[----:B------:R-:W-:Y:S01]  /*58e0*/  @P0 ELECT P2, URZ, PT ;  /* 0x00000000003f082f */ /* 0x000fe20003840000 */
[----:B------:R2:W-:-:S12]  /*58f0*/  UBLKRED.G.S.ADD.F32.RN [UR6], [UR4], UR5, desc[UR8] ;  /* 0x00000806040073bb */ /* 0x0005d800080a1405 */
[----:B------:R-:W-:Y:S02]  /*5900*/  @P2 PLOP3.LUT P0, PT, P2, PT, PT, 0x8, 0x0 ;  /* 0x000000000000281c */ /* 0x000fe4000170e170 */
[----:B------:R-:W-:-:S11]  /*5910*/  PLOP3.LUT P2, PT, PT, PT, PT, 0x8, 0x0 ;  /* 0x000000000000781c */ /* 0x000fd60003f4e170 */
[----:B--2---:R-:W-:Y:S05]  /*5920*/  @P0 BRA.U.ANY `(.L_x_4612) ;  /* 0xfffffffd00ec0947 */ /* 0x004fea000393ffff */
[----:B------:R0:W-:Y:S01]  /*5930*/  UTMACMDFLUSH ;  /* 0x00000000000079b7 */ /* 0x0001e20000000000 */
[----:B------:R-:W-:-:S04]  /*5940*/  DEPBAR.LE SB0, 0x0 ;  /* 0x000080000000791a */ /* 0x000fc80000000000 */
.L_x_4611:
[----:B------:R-:W-:Y:S05]  /*5950*/  BSYNC B0 ;  /* 0x0000000000007941 */ /* 0x000fea0003800000 */
.L_x_4610:
        /* <DEDUP_REMOVED lines=14> */
.L_x_4568:
        /* <DEDUP_REMOVED lines=21> */
.L_x_4614:
        /* <DEDUP_REMOVED lines=13> */
.L_x_4616:
[----:B------:R-:W-:-:S05]  /*5c60*/  ULDC UR4, c[0x0][0x8c4] ;  /* 0x0002310000047ab9 */ /* 0x000fca0000000800 */
.L_x_4615:
        /* <DEDUP_REMOVED lines=37> */
.L_x_4617:
        /* <DEDUP_REMOVED lines=58> */
.L_x_4643:
        /* <DEDUP_REMOVED lines=17> */
.L_x_4621:
[----:B------:R-:W2:Y:S04]  /*6370*/  LDG.E.STRONG.GPU R5, desc[UR38][R2.64] ;  /* 0x0000002602057981 */ /* 0x000ea8000c1ef900 */
[----:B--2---:R-:W-:Y:S01]  /*6380*/  CCTL.IVALL ;  /* 0x00000000ff00798f */ /* 0x004fe20002000000 */
[----:B------:R-:W-:Y:S05]  /*6390*/  YIELD ;  /* 0x0000000000007946 */ /* 0x000fea0003800000 */
[----:B------:R-:W-:-:S13]  /*63a0*/  ISETP.NE.AND P3, PT, R5, UR24, PT ;  /* 0x0000001805007c0c */ /* 0x000fda000bf65270 */
[----:B------:R-:W-:Y:S05]  /*63b0*/  @P3 BRA `(.L_x_4621) ;  /* 0xfffffffc00ec3947 */ /* 0x000fea000383ffff */
.L_x_4620:
[----:B------:R-:W-:Y:S05]  /*63c0*/  BSYNC B0 ;  /* 0x0000000000007941 */ /* 0x000fea0003800000 */
.L_x_4619:
[----:B------:R-:W-:-:S03]  /*63d0*/  UMOV UR22, 0xffffffff ;  /* 0xffffffff00167882 */ /* 0x000fc60000000000 */
[----:B------:R-:W-:Y:S05]  /*63e0*/  BRA.DIV UR22, `(.L_x_4622) ;  /* 0x0000002e16a47947 */ /* 0x000fea000b800000 */
[----:B------:R-:W-:Y:S01]  /*63f0*/  NOP ;  /* 0x0000000000007918 */ /* 0x000fe20000000000 */
.L_x_4696:
        /* <DEDUP_REMOVED lines=19> */
.L_x_4624:
[----:B------:R-:W-:Y:S05]  /*6530*/  BSYNC B0 ;  /* 0x0000000000007941 */ /* 0x000fea0003800000 */
.L_x_4623:
        /* <DEDUP_REMOVED lines=13> */
.L_x_4626:
[----:B------:R-:W-:Y:S05]  /*6610*/  BSYNC B0 ;  /* 0x0000000000007941 */ /* 0x000fea0003800000 */
.L_x_4625:
[----:B------:R-:W-:Y:S06]  /*6620*/  BAR.ARV 0xa, 0xa0 ;  /* 0x0282800000007b1d */ /* 0x000fec0000002000 */
[----:B------:R-:W-:Y:S04]  /*6630*/  BSSY B0, `(.L_x_4627) ;  /* 0x0000003000007945 */ /* 0x000fe80003800000 */
[----:B------:R-:W-:Y:S05]  /*6640*/  @!P0 BRA `(.L_x_4628) ;  /* 0x0000000000048947 */ /* 0x000fea0003800000 */
[----:B------:R-:W-:-:S04]  /*6650*/  DEPBAR.LE SB0, 0x0 ;  /* 0x000080000000791a */ /* 0x000fc80000000000 */
.L_x_4628:
[----:B------:R-:W-:Y:S05]  /*6660*/  BSYNC B0 ;  /* 0x0000000000007941 */ /* 0x000fea0003800000 */
.L_x_4627:
        /* <DEDUP_REMOVED lines=19> */
.L_x_4630:
[----:B------:R-:W-:Y:S05]  /*67a0*/  BSYNC B0 ;  /* 0x0000000000007941 */ /* 0x000fea0003800000 */
.L_x_4629:
        /* <DEDUP_REMOVED lines=9> */
.L_x_4633:
[----:B------:R-:W2:Y:S04]  /*6840*/  LDG.E.STRONG.GPU R5, desc[UR38][R2.64] ;  /* 0x0000002602057981 */ /* 0x000ea8000c1ef900 */
[----:B--2---:R-:W-:Y:S01]  /*6850*/  CCTL.IVALL ;  /* 0x00000000ff00798f */ /* 0x004fe20002000000 */
[----:B------:R-:W-:Y:S05]  /*6860*/  YIELD ;  /* 0x0000000000007946 */ /* 0x000fea0003800000 */
[----:B------:R-:W-:-:S13]  /*6870*/  ISETP.NE.AND P3, PT, R5, UR24, PT ;  /* 0x0000001805007c0c */ /* 0x000fda000bf65270 */
[----:B------:R-:W-:Y:S05]  /*6880*/  @P3 BRA `(.L_x_4633) ;  /* 0xfffffffc00ec3947 */ /* 0x000fea000383ffff */
.L_x_4632:
[----:B------:R-:W-:Y:S05]  /*6890*/  BSYNC B0 ;  /* 0x0000000000007941 */ /* 0x000fea0003800000 */
.L_x_4631:
[----:B------:R-:W-:-:S03]  /*68a0*/  UMOV UR6, 0xffffffff ;  /* 0xffffffff00067882 */ /* 0x000fc60000000000 */
[----:B------:R-:W-:Y:S05]  /*68b0*/  BRA.DIV UR6, `(.L_x_4634) ;  /* 0x0000002a068c7947 */ /* 0x000fea000b800000 */
[----:B------:R-:W-:Y:S01]  /*68c0*/  NOP ;  /* 0x0000000000007918 */ /* 0x000fe20000000000 */
.L_x_4699:
        /* <DEDUP_REMOVED lines=13> */
.L_x_4636:
[----:B------:R-:W-:Y:S05]  /*69a0*/  BSYNC B0 ;  /* 0x0000000000007941 */ /* 0x000fea0003800000 */
.L_x_4635:
        /* <DEDUP_REMOVED lines=13> */
.L_x_4638:
[----:B------:R-:W-:Y:S05]  /*6a80*/  BSYNC B0 ;  /* 0x0000000000007941 */ /* 0x000fea0003800000 */
.L_x_4637:
[----:B------:R-:W-:Y:S06]  /*6a90*/  BAR.ARV 0xa, 0xa0 ;  /* 0x0282800000007b1d */ /* 0x000fec0000002000 */
[----:B------:R-:W-:Y:S04]  /*6aa0*/  BSSY B0, `(.L_x_4639) ;  /* 0x0000003000007945 */ /* 0x000fe80003800000 */
[----:B------:R-:W-:Y:S05]  /*6ab0*/  @!P0 BRA `(.L_x_4640) ;  /* 0x0000000000048947 */ /* 0x000fea0003800000 */
[----:B------:R-:W-:-:S04]  /*6ac0*/  DEPBAR.LE SB0, 0x0 ;  /* 0x000080000000791a */ /* 0x000fc80000000000 */
.L_x_4640:
[----:B------:R-:W-:Y:S05]  /*6ad0*/  BSYNC B0 ;  /* 0x0000000000007941 */ /* 0x000fea0003800000 */
.L_x_4639:
        /* <DEDUP_REMOVED lines=19> */
.L_x_4642:
[----:B------:R-:W-:Y:S05]  /*6c10*/  BSYNC B0 ;  /* 0x0000000000007941 */ /* 0x000fea0003800000 */
.L_x_4641:
[----:B------:R-:W-:Y:S02]  /*6c20*/  UIADD3 UR4, UR4, 0x2, URZ ;  /* 0x0000000204047890 */ /* 0x000fe4000fffe03f */
[----:B------:R-:W-:Y:S01]  /*6c30*/  UIADD3 UR5, UR5, 0x1, URZ ;  /* 0x0000000105057890 */ /* 0x000fe2000fffe03f */
[----:B------:R-:W-:Y:S11]  /*6c40*/  @P2 BRA `(.L_x_4643) ;  /* 0xfffffff400842947 */ /* 0x000ff6000383ffff */
.L_x_4618:
        /* <DEDUP_REMOVED lines=13> */
.L_x_4646:
[----:B------:R-:W2:Y:S04]  /*6d20*/  LDG.E.STRONG.GPU R0, desc[UR38][R2.64] ;  /* 0x0000002602007981 */ /* 0x000ea8000c1ef900 */
[----:B--2---:R-:W-:Y:S01]  /*6d30*/  CCTL.IVALL ;  /* 0x00000000ff00798f */ /* 0x004fe20002000000 */
[----:B------:R-:W-:Y:S05]  /*6d40*/  YIELD ;  /* 0x0000000000007946 */ /* 0x000fea0003800000 */
[----:B------:R-:W-:-:S13]  /*6d50*/  ISETP.NE.AND P1, PT, R0, UR24, PT ;  /* 0x0000001800007c0c */ /* 0x000fda000bf25270 */
[----:B------:R-:W-:Y:S05]  /*6d60*/  @P1 BRA `(.L_x_4646) ;  /* 0xfffffffc00ec1947 */ /* 0x000fea000383ffff */
.L_x_4645:
[----:B------:R-:W-:Y:S05]  /*6d70*/  BSYNC B0 ;  /* 0x0000000000007941 */ /* 0x000fea0003800000 */
.L_x_4644:
[----:B------:R-:W-:-:S03]  /*6d80*/  UMOV UR5, 0xffffffff ;  /* 0xffffffff00057882 */ /* 0x000fc60000000000 */
[----:B------:R-:W-:Y:S05]  /*6d90*/  BRA.DIV UR5, `(.L_x_4647) ;  /* 0x0000002605707947 */ /* 0x000fea000b800000 */
[----:B------:R-:W-:Y:S01]  /*6da0*/  NOP ;  /* 0x0000000000007918 */ /* 0x000fe20000000000 */
.L_x_4702:
        /* <DEDUP_REMOVED lines=22> */
.L_x_4649:
[----:B------:R-:W-:Y:S05]  /*6f10*/  BSYNC B0 ;  /* 0x0000000000007941 */ /* 0x000fea0003800000 */
.L_x_4648:
        /* <DEDUP_REMOVED lines=20> */
.L_x_4651:
[----:B------:R-:W-:Y:S05]  /*7060*/  BSYNC B0 ;  /* 0x0000000000007941 */ /* 0x000fea0003800000 */
.L_x_4650:
[----:B------:R-:W-:Y:S06]  /*7070*/  BAR.ARV 0xa, 0xa0 ;  /* 0x0282800000007b1d */ /* 0x000fec0000002000 */
[----:B------:R-:W-:Y:S04]  /*7080*/  BSSY B0, `(.L_x_4652) ;  /* 0x0000003000007945 */ /* 0x000fe80003800000 */
[----:B------:R-:W-:Y:S05]  /*7090*/  @!P0 BRA `(.L_x_4653) ;  /* 0x0000000000048947 */ /* 0x000fea0003800000 */
[----:B------:R-:W-:-:S04]  /*70a0*/  DEPBAR.LE SB0, 0x0 ;  /* 0x000080000000791a */ /* 0x000fc80000000000 */
.L_x_4653:
[----:B------:R-:W-:Y:S05]  /*70b0*/  BSYNC B0 ;  /* 0x0000000000007941 */ /* 0x000fea0003800000 */
.L_x_4652:
        /* <DEDUP_REMOVED lines=19> */
.L_x_4613:
        /* <DEDUP_REMOVED lines=10> */
.L_x_4654:
        /* <DEDUP_REMOVED lines=10> */
.L_x_4656:
[----:B------:R-:W3:Y:S02]  /*7330*/  LDC R5, c[0x0][0x8c4] ;  /* 0x00023100ff057b82 */ /* 0x000ee40000000800 */
.L_x_4655:
        /* <DEDUP_REMOVED lines=45> */
.L_x_4658:
        /* <DEDUP_REMOVED lines=66> */
.L_x_4703:
        /* <DEDUP_REMOVED lines=9> */
.L_x_4661:
        /* <DEDUP_REMOVED lines=63> */
.L_x_4672:
[----:B------:R-:W-:-:S04]  /*7eb0*/  SHF.L.U32 R21, R10, 0x1f, RZ ;  /* 0x0000001f0a157819 */ /* 0x000fc800000006ff */
[----:B-1----:R-:W1:Y:S02]  /*7ec0*/  SYNCS.PHASECHK.TRANS64.TRYWAIT P1, [R12+URZ+0x30c40], R21 ;  /* 0x030c40150c0075a7 */ /* 0x002e64000802017f */
[----:B-12--5:R-:W-:Y:S05]  /*7ed0*/  @!P1 BRA `(.L_x_4664) ;  /* 0x0000001400509947 */ /* 0x026fea0003800000 */
.L_x_4704:
[----:B------:R-:W-:Y:S05]  /*7ee0*/  @P0 BRA `(.L_x_4665) ;  /* 0x0000000000140947 */ /* 0x000fea0003800000 */
[----:B------:R-:W-:Y:S01]  /*7ef0*/  ISETP.NE.AND P1, PT, R20, RZ, PT ;  /* 0x000000ff1400720c */ /* 0x000fe20003f25270 */
[----:B------:R-:W-:-:S04]  /*7f00*/  IMAD.MOV.U32 R3, RZ, RZ, 0x4200 ;  /* 0x00004200ff037424 */ /* 0x000fc800078e00ff */
[----:B------:R2:W-:Y:S08]  /*7f10*/  SYNCS.ARRIVE.TRANS64 RZ, [R12+URZ+0x30c30], R3 ;  /* 0x030c30030cff79a7 */ /* 0x0005f0000800003f */
[----:B------:R-:W-:Y:S05]  /*7f20*/  @!P1 BRA `(.L_x_4665) ;  /* 0x0000000000049947 */ /* 0x000fea0003800000 */
[----:B------:R-:W-:Y:S01]  /*7f30*/  BPT.TRAP 0x1 ;  /* 0x000000040000795c */ /* 0x000fe20000300000 */
.L_x_4665:
        /* <DEDUP_REMOVED lines=30> */
.L_x_4705:
[----:B------:R-:W-:Y:S05]  /*8120*/  @P0 BRA `(.L_x_4667) ;  /* 0x0000000000140947 */ /* 0x000fea0003800000 */
[----:B------:R-:W-:Y:S01]  /*8130*/  ISETP.NE.AND P1, PT, R20, RZ, PT ;  /* 0x000000ff1400720c */ /* 0x000fe20003f25270 */
[----:B------:R-:W-:-:S04]  /*8140*/  IMAD.MOV.U32 R2, RZ, RZ, 0x4200 ;  /* 0x00004200ff027424 */ /* 0x000fc800078e00ff */
[----:B------:R3:W-:Y:S08]  /*8150*/  SYNCS.ARRIVE.TRANS64 RZ, [R12+URZ+0x30c18], R2 ;  /* 0x030c18020cff79a7 */ /* 0x0007f0000800003f */
[----:B------:R-:W-:Y:S05]  /*8160*/  @!P1 BRA `(.L_x_4667) ;  /* 0x0000000000049947 */ /* 0x000fea0003800000 */
[----:B------:R-:W-:Y:S01]  /*8170*/  BPT.TRAP 0x1 ;  /* 0x000000040000795c */ /* 0x000fe20000300000 */
.L_x_4667:
        /* <DEDUP_REMOVED lines=22> */
.L_x_4706:
        /* <DEDUP_REMOVED lines=9> */
.L_x_4669:
        /* <DEDUP_REMOVED lines=24> */
.L_x_4708:
[----:B------:R-:W-:Y:S05]  /*84f0*/  @P0 BRA `(.L_x_4671) ;  /* 0x0000000000140947 */ /* 0x000fea0003800000 */
[----:B------:R-:W-:Y:S01]  /*8500*/  ISETP.NE.AND P1, PT, R20, RZ, PT ;  /* 0x000000ff1400720c */ /* 0x000fe20003f25270 */
[----:B-1----:R-:W-:-:S04]  /*8510*/  IMAD.MOV.U32 R5, RZ, RZ, 0x4200 ;  /* 0x00004200ff057424 */ /* 0x002fc800078e00ff */
[----:B------:R2:W-:Y:S08]  /*8520*/  SYNCS.ARRIVE.TRANS64 RZ, [R12+URZ+0x30c10], R5 ;  /* 0x030c10050cff79a7 */ /* 0x0005f0000800003f */
[----:B------:R-:W-:Y:S05]  /*8530*/  @!P1 BRA `(.L_x_4671) ;  /* 0x0000000000049947 */ /* 0x000fea0003800000 */
[----:B------:R-:W-:Y:S01]  /*8540*/  BPT.TRAP 0x1 ;  /* 0x000000040000795c */ /* 0x000fe20000300000 */
.L_x_4671:
        /* <DEDUP_REMOVED lines=23> */
.L_x_4663:
[----:B------:R-:W-:-:S13]  /*86c0*/  ISETP.NE.AND P1, PT, R18, RZ, PT ;  /* 0x000000ff1200720c */ /* 0x000fda0003f25270 */
[----:B------:R-:W-:Y:S05]  /*86d0*/  @!P1 BRA `(.L_x_4662) ;  /* 0x0000000000f89947 */ /* 0x000fea0003800000 */
[----:B------:R-:W-:-:S04]  /*86e0*/  SHF.L.U32 R13, R10, 0x1f, RZ ;  /* 0x0000001f0a0d7819 */ /* 0x000fc800000006ff */
[----:B------:R-:W1:Y:S02]  /*86f0*/  SYNCS.PHASECHK.TRANS64.TRYWAIT P1, [R12+URZ+0x30c40], R13 ;  /* 0x030c400d0c0075a7 */ /* 0x000e64000802017f */
[----:B-1----:R-:W-:Y:S05]  /*8700*/  @!P1 BRA `(.L_x_4673) ;  /* 0x0000000c00989947 */ /* 0x002fea0003800000 */
.L_x_4709:
[----:B------:R-:W-:Y:S05]  /*8710*/  @P0 BRA `(.L_x_4674) ;  /* 0x0000000000140947 */ /* 0x000fea0003800000 */
[----:B------:R-:W-:Y:S01]  /*8720*/  ISETP.NE.AND P1, PT, R20, RZ, PT ;  /* 0x000000ff1400720c */ /* 0x000fe20003f25270 */
[----:B------:R-:W-:-:S04]  /*8730*/  IMAD.MOV.U32 R5, RZ, RZ, 0x4200 ;  /* 0x00004200ff057424 */ /* 0x000fc800078e00ff */
[----:B------:R2:W-:Y:S08]  /*8740*/  SYNCS.ARRIVE.TRANS64 RZ, [R12+URZ+0x30c30], R5 ;  /* 0x030c30050cff79a7 */ /* 0x0005f0000800003f */
[----:B------:R-:W-:Y:S05]  /*8750*/  @!P1 BRA `(.L_x_4674) ;  /* 0x0000000000049947 */ /* 0x000fea0003800000 */
[----:B------:R-:W-:Y:S01]  /*8760*/  BPT.TRAP 0x1 ;  /* 0x000000040000795c */ /* 0x000fe20000300000 */
.L_x_4674:
        /* <DEDUP_REMOVED lines=27> */
.L_x_4710:
[----:B------:R-:W-:Y:S05]  /*8920*/  @P0 BRA `(.L_x_4676) ;  /* 0x0000000000140947 */ /* 0x000fea0003800000 */
[----:B------:R-:W-:Y:S01]  /*8930*/  ISETP.NE.AND P0, PT, R20, RZ, PT ;  /* 0x000000ff1400720c */ /* 0x000fe20003f05270 */
[----:B------:R-:W-:-:S04]  /*8940*/  IMAD.MOV.U32 R5, RZ, RZ, 0x4200 ;  /* 0x00004200ff057424 */ /* 0x000fc800078e00ff */
[----:B------:R3:W-:Y:S08]  /*8950*/  SYNCS.ARRIVE.TRANS64 RZ, [R12+URZ+0x30c18], R5 ;  /* 0x030c18050cff79a7 */ /* 0x0007f0000800003f */
[----:B------:R-:W-:Y:S05]  /*8960*/  @!P0 BRA `(.L_x_4676) ;  /* 0x0000000000048947 */ /* 0x000fea0003800000 */
[----:B------:R-:W-:Y:S01]  /*8970*/  BPT.TRAP 0x1 ;  /* 0x000000040000795c */ /* 0x000fe20000300000 */
.L_x_4676:
        /* <DEDUP_REMOVED lines=20> */
.L_x_4662:
[----:B------:R-:W3:Y:S01]  /*8ac0*/  S2R R2, SR_TID.X ;  /* 0x0000000000027919 */ /* 0x000ee20000002100 */
[----:B-12--5:R-:W-:Y:S01]  /*8ad0*/  IMAD R13, R0, 0x8, R12 ;  /* 0x00000008000d7824 */ /* 0x026fe200078e020c */
[----:B---3--:R-:W-:Y:S02]  /*8ae0*/  LOP3.LUT R3, R2, 0x7f, RZ, 0xc0, !PT ;  /* 0x0000007f02037812 */ /* 0x008fe400078ec0ff */
[----:B------:R-:W-:Y:S02]  /*8af0*/  SHF.L.U32 R2, R10, 0x1f, RZ ;  /* 0x0000001f0a027819 */ /* 0x000fe400000006ff */
[----:B------:R-:W-:Y:S02]  /*8b00*/  ISETP.NE.AND P1, PT, R3, RZ, PT ;  /* 0x000000ff0300720c */ /* 0x000fe40003f25270 */
[----:B------:R-:W1:Y:S02]  /*8b10*/  SYNCS.PHASECHK.TRANS64.TRYWAIT P0, [R13+URZ+0x30c40], R2 ;  /* 0x030c40020d0075a7 */ /* 0x000e64000800017f */
[----:B-1----:R-:W-:Y:S09]  /*8b20*/  @!P0 BRA `(.L_x_4677) ;  /* 0x0000000800b88947 */ /* 0x002ff20003800000 */
.L_x_4711:
[----:B------:R-:W-:Y:S05]  /*8b30*/  @P1 BRA `(.L_x_4678) ;  /* 0x0000000000181947 */ /* 0x000fea0003800000 */
[----:B------:R-:W2:Y:S01]  /*8b40*/  S2R R3, SR_TID.X ;  /* 0x0000000000037919 */ /* 0x000ea20000002100 */
[----:B-1----:R-:W-:-:S04]  /*8b50*/  IMAD.MOV.U32 R2, RZ, RZ, 0x4200 ;  /* 0x00004200ff027424 */ /* 0x002fc800078e00ff */
[----:B------:R3:W-:Y:S01]  /*8b60*/  SYNCS.ARRIVE.TRANS64 RZ, [R13+URZ+0x30c30], R2 ;  /* 0x030c30020dff79a7 */ /* 0x0007e2000800003f */
[----:B--2---:R-:W-:-:S13]  /*8b70*/  LOP3.LUT P0, RZ, R3, 0x1f, RZ, 0xc0, !PT ;  /* 0x0000001f03ff7812 */ /* 0x004fda000780c0ff */
[----:B---3--:R-:W-:Y:S05]  /*8b80*/  @!P0 BRA `(.L_x_4678) ;  /* 0x0000000000048947 */ /* 0x008fea0003800000 */
[----:B------:R-:W-:Y:S01]  /*8b90*/  BPT.TRAP 0x1 ;  /* 0x000000040000795c */ /* 0x000fe20000300000 */
.L_x_4678:
        /* <DEDUP_REMOVED lines=34> */
.L_x_4659:
[----:B------:R-:W-:Y:S05]  /*8dc0*/  BSYNC B0 ;  /* 0x0000000000007941 */ /* 0x000fea0003800000 */
.L_x_4657:
[----:B------:R-:W-:-:S03]  /*8dd0*/  UMOV UR6, 0xffffffff ;  /* 0xffffffff00067882 */ /* 0x000fc60000000000 */
[----:B------:R-:W-:Y:S05]  /*8de0*/  BRA.DIV UR6, `(.L_x_4679) ;  /* 0x0000000a061c7947 */ /* 0x000fea000b800000 */
[----:B------:R-:W-:-:S13]  /*8df0*/  ELECT P0, URZ, PT ;  /* 0x00000000003f782f */ /* 0x000fda0003800000 */
.L_x_4714:
[----:B------:R-:W-:Y:S05]  /*8e00*/  @!P0 BRA `(.L_x_4573) ;  /* 0x0000000000848947 */ /* 0x000fea0003800000 */
[----:B------:R-:W3:Y:S02]  /*8e10*/  LDL.LU R2, [R1+0x10] ;  /* 0x0000100001027983 */ /* 0x000ee40000300800 */
[----:B---3--:R-:W-:-:S04]  /*8e20*/  LOP3.LUT R2, R2, 0x2, RZ, 0xfc, !PT ;  /* 0x0000000202027812 */ /* 0x008fc800078efcff */
[----:B------:R-:W-:-:S13]  /*8e30*/  ISETP.NE.AND P0, PT, R2, 0x3, PT ;  /* 0x000000030200780c */ /* 0x000fda0003f05270 */
[----:B------:R-:W-:Y:S05]  /*8e40*/  @!P0 BRA `(.L_x_4680) ;  /* 0x0000000000048947 */ /* 0x000fea0003800000 */
[----:B--2---:R-:W-:Y:S01]  /*8e50*/  BPT.TRAP 0x1 ;  /* 0x000000040000795c */ /* 0x004fe20000300000 */
.L_x_4680:
        /* <DEDUP_REMOVED lines=15> */
.L_x_4715:
[----:B------:R-:W3:Y:S02]  /*8f50*/  SYNCS.PHASECHK.TRANS64.TRYWAIT P1, [R11+URZ], R2 ;  /* 0x000000020b0075a7 */ /* 0x000ee4000802017f */
[----:B---3--:R-:W-:Y:S05]  /*8f60*/  @!P1 BRA `(.L_x_4682) ;  /* 0x0000000400f49947 */ /* 0x008fea0003800000 */
.L_x_4716:
[----:B------:R-:W-:Y:S05]  /*8f70*/  @!P0 BRA `(.L_x_4683) ;  /* 0x0000000000048947 */ /* 0x000fea0003800000 */
[----:B--2---:R-:W-:Y:S01]  /*8f80*/  BPT.TRAP 0x1 ;  /* 0x000000040000795c */ /* 0x004fe20000300000 */
.L_x_4683:
[----:B------:R-:W-:-:S04]  /*8f90*/  VIADD R0, R6, 0x30c40 ;  /* 0x00030c4006007836 */ /* 0x000fc80000000000 */
[----:B------:R-:W-:-:S04]  /*8fa0*/  IMAD R9, R9, 0x8, R0 ;  /* 0x0000000809097824 */ /* 0x000fc800078e0200 */
[----:B------:R-:W4:Y:S02]  /*8fb0*/  SYNCS.PHASECHK.TRANS64.TRYWAIT P0, [R9+URZ], R4 ;  /* 0x00000004090075a7 */ /* 0x000f24000800017f */
[----:B----4-:R-:W-:Y:S05]  /*8fc0*/  @!P0 BRA `(.L_x_4684) ;  /* 0x0000000400f08947 */ /* 0x010fea0003800000 */
.L_x_4717:
[----:B------:R-:W-:-:S07]  /*8fd0*/  IMAD R3, R3, 0x8, R0 ;  /* 0x0000000803037824 */ /* 0x000fce00078e0200 */
.L_x_4685:
[----:B------:R1:W1:Y:S02]  /*8fe0*/  SYNCS.PHASECHK.TRANS64.TRYWAIT P0, [R3+URZ], R2 ;  /* 0x00000002030075a7 */ /* 0x000264000800017f */
[----:B-1----:R-:W-:Y:S05]  /*8ff0*/  @!P0 NANOSLEEP.SYNCS 0x989680 ;  /* 0x009896800000895d */ /* 0x002fea0003900000 */
[----:B------:R-:W1:Y:S02]  /*9000*/  @!P0 SYNCS.PHASECHK.TRANS64 P0, [R3+URZ], R2 ;  /* 0x00000002030085a7 */ /* 0x000e64000800007f */
[----:B-1----:R-:W-:Y:S05]  /*9010*/  @!P0 BRA `(.L_x_4685) ;  /* 0xfffffffc00f08947 */ /* 0x002fea000383ffff */
.L_x_4573:
[----:B--2---:R-:W-:Y:S05]  /*9020*/  BSYNC B6 ;  /* 0x0000000000067941 */ /* 0x004fea0003800000 */
.L_x_4567:
[----:B------:R-:W-:Y:S05]  /*9030*/  EXIT ;  /* 0x000000000000794d */ /* 0x000fea0003800000 */
.L_x_4583:
[----:B------:R-:W-:Y:S02]  /*9040*/  IMAD.MOV.U32 R12, RZ, RZ, RZ ;  /* 0x000000ffff0c7224 */ /* 0x000fe400078e00ff */
[----:B------:R-:W-:Y:S02]  /*9050*/  IMAD.MOV.U32 R11, RZ, RZ, 0x1f ;  /* 0x0000001fff0b7424 */ /* 0x000fe400078e00ff */
[----:B------:R-:W-:-:S07]  /*9060*/  IMAD.MOV.U32 R15, RZ, RZ, -0x1 ;  /* 0xffffffffff0f7424 */ /* 0x000fce00078e00ff */
[----:B------:R-:W-:Y:S05]  /*9070*/  WARPSYNC.COLLECTIVE R15, `(.L_x_4686) ;  /* 0x000000000f087348 */ /* 0x000fea0003c00000 */
[----:B------:R1:W2:Y:S02]  /*9080*/  SHFL.IDX P6, R14, R13, R12, R11 ;  /* 0x0000000c0d0e7389 */ /* 0x0002a400000c000b */
[----:B-12---:R-:W-:Y:S01]  /*9090*/  ENDCOLLECTIVE ;  /* 0x000000000000791b */ /* 0x006fe20003800000 */
.L_x_4686:
[----:B------:R-:W-:Y:S05]  /*90a0*/  BRA `(.L_x_4687) ;  /* 0xffffff8000307947 */ /* 0x000fea000383ffff */
.L_x_4585:
[----:B--2---:R2:W3:Y:S02]  /*90b0*/  SYNCS.PHASECHK.TRANS64.TRYWAIT P0, [R226+URZ+0x30c00], R15 ;  /* 0x030c000fe20075a7 */ /* 0x0044e4000800017f */
[----:B---3--:R-:W-:Y:S05]  /*90c0*/  @!P0 NANOSLEEP.SYNCS 0x989680 ;  /* 0x009896800000895d */ /* 0x008fea0003900000 */
[----:B------:R-:W3:Y:S02]  /*90d0*/  @!P0 SYNCS.PHASECHK.TRANS64 P0, [R226+URZ+0x30c00], R15 ;  /* 0x030c000fe20085a7 */ /* 0x000ee4000800007f */
[----:B---3--:R-:W-:Y:S05]  /*90e0*/  @!P0 BRA `(.L_x_4585) ;  /* 0xfffffffc00f08947 */ /* 0x008fea000383ffff */
[----:B------:R-:W-:Y:S05]  /*90f0*/  BRA `(.L_x_4584) ;  /* 0xffffff8000947947 */ /* 0x000fea000383ffff */
.L_x_4589:
[----:B--2---:R2:W3:Y:S02]  /*9100*/  SYNCS.PHASECHK.TRANS64.TRYWAIT P1, [R9+URZ+0x30c10], R12 ;  /* 0x030c100c090075a7 */ /* 0x0044e4000802017f */
[----:B---3--:R-:W-:Y:S05]  /*9110*/  @!P1 NANOSLEEP.SYNCS 0x989680 ;  /* 0x009896800000995d */ /* 0x008fea0003900000 */
[----:B------:R-:W3:Y:S02]  /*9120*/  @!P1 SYNCS.PHASECHK.TRANS64 P1, [R9+URZ+0x30c10], R12 ;  /* 0x030c100c090095a7 */ /* 0x000ee4000802007f */
[----:B---3--:R-:W-:Y:S05]  /*9130*/  @!P1 BRA `(.L_x_4589) ;  /* 0xfffffffc00f09947 */ /* 0x008fea000383ffff */
[----:B------:R-:W-:Y:S05]  /*9140*/  BRA `(.L_x_4588) ;  /* 0xffffff8800687947 */ /* 0x000fea000383ffff */
.L_x_4593:
[----:B------:R1:W1:Y:S02]  /*9150*/  SYNCS.PHASECHK.TRANS64.TRYWAIT P1, [R9+URZ+0x30c30], R12 ;  /* 0x030c300c090075a7 */ /* 0x000264000802017f */
[----:B-1----:R-:W-:Y:S05]  /*9160*/  @!P1 NANOSLEEP.SYNCS 0x989680 ;  /* 0x009896800000995d */ /* 0x002fea0003900000 */
[----:B------:R-:W1:Y:S02]  /*9170*/  @!P1 SYNCS.PHASECHK.TRANS64 P1, [R9+URZ+0x30c30], R12 ;  /* 0x030c300c090095a7 */ /* 0x000e64000802007f */
[----:B-1----:R-:W-:Y:S05]  /*9180*/  @!P1 BRA `(.L_x_4593) ;  /* 0xfffffffc00f09947 */ /* 0x002fea000383ffff */
[----:B------:R-:W-:Y:S05]  /*9190*/  BRA `(.L_x_4592) ;  /* 0xffffff8c00787947 */ /* 0x000fea000383ffff */
.L_x_4600:
[----:B------:R-:W-:Y:S01]  /*91a0*/  BSSY B0, `(.L_x_4688) ;  /* 0x0000005000007945 */ /* 0x000fe20003800000 */
[----:B------:R-:W-:-:S07]  /*91b0*/  IMAD.MOV.U32 R15, RZ, RZ, -0x1 ;  /* 0xffffffffff0f7424 */ /* 0x000fce00078e00ff */
[----:B------:R-:W-:Y:S05]  /*91c0*/  WARPSYNC.COLLECTIVE R15, `(.L_x_4689) ;  /* 0x000000000f087348 */ /* 0x000fea0003c00000 */
[----:B------:R-:W-:Y:S01]  /*91d0*/  NOP ;  /* 0x0000000000007918 */ /* 0x000fe20000000000 */
[----:B------:R-:W-:Y:S01]  /*91e0*/  ENDCOLLECTIVE ;  /* 0x000000000000791b */ /* 0x000fe20003800000 */
.L_x_4689:
[----:B------:R-:W-:Y:S05]  /*91f0*/  BSYNC B0 ;  /* 0x0000000000007941 */ /* 0x000fea0003800000 */
.L_x_4688:
[----:B------:R-:W-:Y:S05]  /*9200*/  BRA `(.L_x_4690) ;  /* 0xffffffc0007c7947 */ /* 0x000fea000383ffff */
.L_x_4609:
[----:B------:R-:W-:Y:S01]  /*9210*/  BSSY B0, `(.L_x_4691) ;  /* 0x0000005000007945 */ /* 0x000fe20003800000 */
[----:B------:R-:W-:-:S07]  /*9220*/  IMAD.MOV.U32 R15, RZ, RZ, -0x1 ;  /* 0xffffffffff0f7424 */ /* 0x000fce00078e00ff */
[----:B-1----:R-:W-:Y:S05]  /*9230*/  WARPSYNC.COLLECTIVE R15, `(.L_x_4692) ;  /* 0x000000000f087348 */ /* 0x002fea0003c00000 */
[----:B------:R-:W-:Y:S01]  /*9240*/  NOP ;  /* 0x0000000000007918 */ /* 0x000fe20000000000 */
[----:B-1----:R-:W-:Y:S01]  /*9250*/  ENDCOLLECTIVE ;  /* 0x000000000000791b */ /* 0x002fe20003800000 */
.L_x_4692:
[----:B------:R-:W-:Y:S05]  /*9260*/  BSYNC B0 ;  /* 0x0000000000007941 */ /* 0x000fea0003800000 */
.L_x_4691:
[----:B------:R-:W-:Y:S05]  /*9270*/  BRA `(.L_x_4693) ;  /* 0xffffffc400587947 */ /* 0x000fea000383ffff */
.L_x_4622:
[----:B------:R-:W-:Y:S01]  /*9280*/  BSSY B0, `(.L_x_4694) ;  /* 0x0000005000007945 */ /* 0x000fe20003800000 */
[----:B------:R-:W-:-:S07]  /*9290*/  IMAD.MOV.U32 R15, RZ, RZ, -0x1 ;  /* 0xffffffffff0f7424 */ /* 0x000fce00078e00ff */
[----:B------:R-:W-:Y:S05]  /*92a0*/  WARPSYNC.COLLECTIVE R15, `(.L_x_4695) ;  /* 0x000000000f087348 */ /* 0x000fea0003c00000 */
[----:B------:R-:W-:Y:S01]  /*92b0*/  NOP ;  /* 0x0000000000007918 */ /* 0x000fe20000000000 */
[----:B------:R-:W-:Y:S01]  /*92c0*/  ENDCOLLECTIVE ;  /* 0x000000000000791b */ /* 0x000fe20003800000 */
.L_x_4695:
[----:B------:R-:W-:Y:S05]  /*92d0*/  BSYNC B0 ;  /* 0x0000000000007941 */ /* 0x000fea0003800000 */
.L_x_4694:
[----:B------:R-:W-:Y:S05]  /*92e0*/  BRA `(.L_x_4696) ;  /* 0xffffffd000447947 */ /* 0x000fea000383ffff */
.L_x_4634:
[----:B------:R-:W-:Y:S01]  /*92f0*/  BSSY B0, `(.L_x_4697) ;  /* 0x0000005000007945 */ /* 0x000fe20003800000 */
[----:B------:R-:W-:-:S07]  /*9300*/  IMAD.MOV.U32 R15, RZ, RZ, -0x1 ;  /* 0xffffffffff0f7424 */ /* 0x000fce00078e00ff */
[----:B------:R-:W-:Y:S05]  /*9310*/  WARPSYNC.COLLECTIVE R15, `(.L_x_4698) ;  /* 0x000000000f087348 */ /* 0x000fea0003c00000 */
[----:B------:R-:W-:Y:S01]  /*9320*/  NOP ;  /* 0x0000000000007918 */ /* 0x000fe20000000000 */
[----:B------:R-:W-:Y:S01]  /*9330*/  ENDCOLLECTIVE ;  /* 0x000000000000791b */ /* 0x000fe20003800000 */
.L_x_4698:
[----:B------:R-:W-:Y:S05]  /*9340*/  BSYNC B0 ;  /* 0x0000000000007941 */ /* 0x000fea0003800000 */
.L_x_4697:
[----:B------:R-:W-:Y:S05]  /*9350*/  BRA `(.L_x_4699) ;  /* 0xffffffd4005c7947 */ /* 0x000fea000383ffff */
.L_x_4647:
[----:B------:R-:W-:Y:S01]  /*9360*/  BSSY B0, `(.L_x_4700) ;  /* 0x0000005000007945 */ /* 0x000fe20003800000 */
[----:B------:R-:W-:-:S07]  /*9370*/  IMAD.MOV.U32 R15, RZ, RZ, -0x1 ;  /* 0xffffffffff0f7424 */ /* 0x000fce00078e00ff */
[----:B------:R-:W-:Y:S05]  /*9380*/  WARPSYNC.COLLECTIVE R15, `(.L_x_4701) ;  /* 0x000000000f087348 */ /* 0x000fea0003c00000 */
[----:B------:R-:W-:Y:S01]  /*9390*/  NOP ;  /* 0x0000000000007918 */ /* 0x000fe20000000000 */
[----:B------:R-:W-:Y:S01]  /*93a0*/  ENDCOLLECTIVE ;  /* 0x000000000000791b */ /* 0x000fe20003800000 */
.L_x_4701:
[----:B------:R-:W-:Y:S05]  /*93b0*/  BSYNC B0 ;  /* 0x0000000000007941 */ /* 0x000fea0003800000 */
.L_x_4700:
[----:B------:R-:W-:Y:S05]  /*93c0*/  BRA `(.L_x_4702) ;  /* 0xffffffd800787947 */ /* 0x000fea000383ffff */
.L_x_4660:
[----:B-1----:R1:W2:Y:S02]  /*93d0*/  SYNCS.PHASECHK.TRANS64.TRYWAIT P1, [R12+URZ+0x30c20], R3 ;  /* 0x030c20030c0075a7 */ /* 0x0022a4000802017f */
[----:B--2---:R-:W-:Y:S05]  /*93e0*/  @!P1 NANOSLEEP.SYNCS 0x989680 ;  /* 0x009896800000995d */ /* 0x004fea0003900000 */
[----:B------:R-:W2:Y:S02]  /*93f0*/  @!P1 SYNCS.PHASECHK.TRANS64 P1, [R12+URZ+0x30c20], R3 ;  /* 0x030c20030c0095a7 */ /* 0x000ea4000802007f */
[----:B--2---:R-:W-:Y:S05]  /*9400*/  @!P1 BRA `(.L_x_4660) ;  /* 0xfffffffc00f09947 */ /* 0x004fea000383ffff */
[----:B------:R-:W-:Y:S05]  /*9410*/  BRA `(.L_x_4703) ;  /* 0xffffffe400847947 */ /* 0x000fea000383ffff */
.L_x_4664:
[----:B-1----:R1:W2:Y:S02]  /*9420*/  SYNCS.PHASECHK.TRANS64.TRYWAIT P1, [R12+URZ+0x30c40], R21 ;  /* 0x030c40150c0075a7 */ /* 0x0022a4000802017f */
[----:B--2---:R-:W-:Y:S05]  /*9430*/  @!P1 NANOSLEEP.SYNCS 0x989680 ;  /* 0x009896800000995d */ /* 0x004fea0003900000 */
[----:B------:R-:W2:Y:S02]  /*9440*/  @!P1 SYNCS.PHASECHK.TRANS64 P1, [R12+URZ+0x30c40], R21 ;  /* 0x030c40150c0095a7 */ /* 0x000ea4000802007f */
[----:B--2---:R-:W-:Y:S05]  /*9450*/  @!P1 BRA `(.L_x_4664) ;  /* 0xfffffffc00f09947 */ /* 0x004fea000383ffff */
[----:B------:R-:W-:Y:S05]  /*9460*/  BRA `(.L_x_4704) ;  /* 0xffffffe8009c7947 */ /* 0x000fea000383ffff */
.L_x_4666:
[----:B--2---:R2:W3:Y:S02]  /*9470*/  SYNCS.PHASECHK.TRANS64.TRYWAIT P1, [R12+URZ+0x30c28], R21 ;  /* 0x030c28150c0075a7 */ /* 0x0044e4000802017f */
[----:B---3--:R-:W-:Y:S05]  /*9480*/  @!P1 NANOSLEEP.SYNCS 0x989680 ;  /* 0x009896800000995d */ /* 0x008fea0003900000 */
[----:B------:R-:W3:Y:S02]  /*9490*/  @!P1 SYNCS.PHASECHK.TRANS64 P1, [R12+URZ+0x30c28], R21 ;  /* 0x030c28150c0095a7 */ /* 0x000ee4000802007f */
[----:B---3--:R-:W-:Y:S05]  /*94a0*/  @!P1 BRA `(.L_x_4666) ;  /* 0xfffffffc00f09947 */ /* 0x008fea000383ffff */
[----:B------:R-:W-:Y:S05]  /*94b0*/  BRA `(.L_x_4705) ;  /* 0xffffffec00187947 */ /* 0x000fea000383ffff */
.L_x_4668:
[----:B---3--:R3:W4:Y:S02]  /*94c0*/  SYNCS.PHASECHK.TRANS64.TRYWAIT P1, [R12+URZ+0x30c48], R21 ;  /* 0x030c48150c0075a7 */ /* 0x008724000802017f */
[----:B----4-:R-:W-:Y:S05]  /*94d0*/  @!P1 NANOSLEEP.SYNCS 0x989680 ;  /* 0x009896800000995d */ /* 0x010fea0003900000 */
[----:B------:R-:W4:Y:S02]  /*94e0*/  @!P1 SYNCS.PHASECHK.TRANS64 P1, [R12+URZ+0x30c48], R21 ;  /* 0x030c48150c0095a7 */ /* 0x000f24000802007f */
[----:B----4-:R-:W-:Y:S05]  /*94f0*/  @!P1 BRA `(.L_x_4668) ;  /* 0xfffffffc00f09947 */ /* 0x010fea000383ffff */
[----:B------:R-:W-:Y:S05]  /*9500*/  BRA `(.L_x_4706) ;  /* 0xffffffec00747947 */ /* 0x000fea000383ffff */
.L_x_4670:
[----:B------:R-:W-:-:S07]  /*9510*/  SHF.L.U32 R5, R10, 0x1f, RZ ;  /* 0x0000001f0a057819 */ /* 0x000fce00000006ff */
.L_x_4707:
[----:B-1----:R1:W2:Y:S02]  /*9520*/  SYNCS.PHASECHK.TRANS64.TRYWAIT P1, [R12+URZ+0x30c20], R5 ;  /* 0x030c20050c0075a7 */ /* 0x0022a4000802017f */
[----:B--2---:R-:W-:Y:S05]  /*9530*/  @!P1 NANOSLEEP.SYNCS 0x989680 ;  /* 0x009896800000995d */ /* 0x004fea0003900000 */
[----:B------:R-:W2:Y:S02]  /*9540*/  @!P1 SYNCS.PHASECHK.TRANS64 P1, [R12+URZ+0x30c20], R5 ;  /* 0x030c20050c0095a7 */ /* 0x000ea4000802007f */
[----:B--2---:R-:W-:Y:S05]  /*9550*/  @!P1 BRA `(.L_x_4707) ;  /* 0xfffffffc00f09947 */ /* 0x004fea000383ffff */
[----:B------:R-:W-:Y:S05]  /*9560*/  BRA `(.L_x_4708) ;  /* 0xffffffec00e07947 */ /* 0x000fea000383ffff */
.L_x_4673:
[----:B-1----:R1:W2:Y:S02]  /*9570*/  SYNCS.PHASECHK.TRANS64.TRYWAIT P1, [R12+URZ+0x30c40], R13 ;  /* 0x030c400d0c0075a7 */ /* 0x0022a4000802017f */
[----:B--2---:R-:W-:Y:S05]  /*9580*/  @!P1 NANOSLEEP.SYNCS 0x989680 ;  /* 0x009896800000995d */ /* 0x004fea0003900000 */
[----:B------:R-:W2:Y:S02]  /*9590*/  @!P1 SYNCS.PHASECHK.TRANS64 P1, [R12+URZ+0x30c40], R13 ;  /* 0x030c400d0c0095a7 */ /* 0x000ea4000802007f */
[----:B--2---:R-:W-:Y:S05]  /*95a0*/  @!P1 BRA `(.L_x_4673) ;  /* 0xfffffffc00f09947 */ /* 0x004fea000383ffff */
[----:B------:R-:W-:Y:S05]  /*95b0*/  BRA `(.L_x_4709) ;  /* 0xfffffff000547947 */ /* 0x000fea000383ffff */
.L_x_4675:
[----:B--2---:R2:W3:Y:S02]  /*95c0*/  SYNCS.PHASECHK.TRANS64.TRYWAIT P1, [R12+URZ+0x30c28], R13 ;  /* 0x030c280d0c0075a7 */ /* 0x0044e4000802017f */
[----:B---3--:R-:W-:Y:S05]  /*95d0*/  @!P1 NANOSLEEP.SYNCS 0x989680 ;  /* 0x009896800000995d */ /* 0x008fea0003900000 */
[----:B------:R-:W3:Y:S02]  /*95e0*/  @!P1 SYNCS.PHASECHK.TRANS64 P1, [R12+URZ+0x30c28], R13 ;  /* 0x030c280d0c0095a7 */ /* 0x000ee4000802007f */
[----:B---3--:R-:W-:Y:S05]  /*95f0*/  @!P1 BRA `(.L_x_4675) ;  /* 0xfffffffc00f09947 */ /* 0x008fea000383ffff */
[----:B------:R-:W-:Y:S05]  /*9600*/  BRA `(.L_x_4710) ;  /* 0xfffffff000c47947 */ /* 0x000fea000383ffff */
.L_x_4677:
[----:B-1----:R1:W2:Y:S02]  /*9610*/  SYNCS.PHASECHK.TRANS64.TRYWAIT P0, [R13+URZ+0x30c40], R2 ;  /* 0x030c40020d0075a7 */ /* 0x0022a4000800017f */
[----:B--2---:R-:W-:Y:S05]  /*9620*/  @!P0 NANOSLEEP.SYNCS 0x989680 ;  /* 0x009896800000895d */ /* 0x004fea0003900000 */
[----:B------:R-:W2:Y:S02]  /*9630*/  @!P0 SYNCS.PHASECHK.TRANS64 P0, [R13+URZ+0x30c40], R2 ;  /* 0x030c40020d0085a7 */ /* 0x000ea4000800007f */
[----:B--2---:R-:W-:Y:S05]  /*9640*/  @!P0 BRA `(.L_x_4677) ;  /* 0xfffffffc00f08947 */ /* 0x004fea000383ffff */
[----:B------:R-:W-:Y:S05]  /*9650*/  BRA `(.L_x_4711) ;  /* 0xfffffff400347947 */ /* 0x000fea000383ffff */
.L_x_4679:
[----:B------:R-:W-:Y:S01]  /*9660*/  BSSY B0, `(.L_x_4712) ;  /* 0x0000006000007945 */ /* 0x000fe20003800000 */
[----:B------:R-:W-:-:S07]  /*9670*/  IMAD.MOV.U32 R15, RZ, RZ, -0x1 ;  /* 0xffffffffff0f7424 */ /* 0x000fce00078e00ff */
[----:B--2---:R-:W-:Y:S05]  /*9680*/  WARPSYNC.COLLECTIVE R15, `(.L_x_4713) ;  /* 0x000000000f0c7348 */ /* 0x004fea0003c00000 */
[----:B------:R-:W-:Y:S02]  /*9690*/  ELECT P6, UR62, PT ;  /* 0x00000000003e782f */ /* 0x000fe400038c0000 */
[----:B------:R-:W-:Y:S01]  /*96a0*/  MOV R14, UR62 ;  /* 0x0000003e000e7c02 */ /* 0x000fe20008000f00 */
[----:B--2---:R-:W-:Y:S10]  /*96b0*/  ENDCOLLECTIVE ;  /* 0x000000000000791b */ /* 0x004ff40003800000 */
.L_x_4713:
[----:B------:R-:W-:Y:S05]  /*96c0*/  BSYNC B0 ;  /* 0x0000000000007941 */ /* 0x000fea0003800000 */
.L_x_4712:
[----:B------:R-:W-:Y:S01]  /*96d0*/  PLOP3.LUT P0, PT, P6, PT, PT, 0x80, 0x0 ;  /* 0x000000000000781c */ /* 0x000fe2000370f070 */
[----:B------:R-:W-:-:S12]  /*96e0*/  BRA `(.L_x_4714) ;  /* 0xfffffff400c47947 */ /* 0x000fd8000383ffff */
.L_x_4681:
[----:B-1----:R1:W3:Y:S02]  /*96f0*/  SYNCS.PHASECHK.TRANS64.TRYWAIT P1, [R7+URZ], R4 ;  /* 0x00000004070075a7 */ /* 0x0022e4000802017f */
[----:B---3--:R-:W-:Y:S05]  /*9700*/  @!P1 NANOSLEEP.SYNCS 0x989680 ;  /* 0x009896800000995d */ /* 0x008fea0003900000 */
[----:B------:R-:W3:Y:S02]  /*9710*/  @!P1 SYNCS.PHASECHK.TRANS64 P1, [R7+URZ], R4 ;  /* 0x00000004070095a7 */ /* 0x000ee4000802007f */
[----:B---3--:R-:W-:Y:S05]  /*9720*/  @!P1 BRA `(.L_x_4681) ;  /* 0xfffffffc00f09947 */ /* 0x008fea000383ffff */
[----:B------:R-:W-:Y:S05]  /*9730*/  BRA `(.L_x_4715) ;  /* 0xfffffff800047947 */ /* 0x000fea000383ffff */
.L_x_4682:
[----:B---3--:R3:W4:Y:S02]  /*9740*/  SYNCS.PHASECHK.TRANS64.TRYWAIT P1, [R11+URZ], R2 ;  /* 0x000000020b0075a7 */ /* 0x008724000802017f */
[----:B----4-:R-:W-:Y:S05]  /*9750*/  @!P1 NANOSLEEP.SYNCS 0x989680 ;  /* 0x009896800000995d */ /* 0x010fea0003900000 */
[----:B------:R-:W4:Y:S02]  /*9760*/  @!P1 SYNCS.PHASECHK.TRANS64 P1, [R11+URZ], R2 ;  /* 0x000000020b0095a7 */ /* 0x000f24000802007f */
[----:B----4-:R-:W-:Y:S05]  /*9770*/  @!P1 BRA `(.L_x_4682) ;  /* 0xfffffffc00f09947 */ /* 0x010fea000383ffff */
[----:B------:R-:W-:Y:S05]  /*9780*/  BRA `(.L_x_4716) ;  /* 0xfffffff400f87947 */ /* 0x000fea000383ffff */
.L_x_4684:
[----:B----4-:R4:W1:Y:S02]  /*9790*/  SYNCS.PHASECHK.TRANS64.TRYWAIT P0, [R9+URZ], R4 ;  /* 0x00000004090075a7 */ /* 0x010864000800017f */
[----:B-1----:R-:W-:Y:S05]  /*97a0*/  @!P0 NANOSLEEP.SYNCS 0x989680 ;  /* 0x009896800000895d */ /* 0x002fea0003900000 */
[----:B------:R-:W1:Y:S02]  /*97b0*/  @!P0 SYNCS.PHASECHK.TRANS64 P0, [R9+URZ], R4 ;  /* 0x00000004090085a7 */ /* 0x000e64000800007f */
[----:B-1----:R-:W-:Y:S05]  /*97c0*/  @!P0 BRA `(.L_x_4684) ;  /* 0xfffffffc00f08947 */ /* 0x002fea000383ffff */
[----:B------:R-:W-:Y:S05]  /*97d0*/  BRA `(.L_x_4717) ;  /* 0xfffffff400fc7947 */ /* 0x000fea000383ffff */
.L_x_4718:
        /* <DEDUP_REMOVED lines=10> */
.L_x_7408:


//--------------------- .text._ZN7cutlass13device_kernelIN5flash11enable_sm90INS1_16FlashAttnBwdSm90INS1_25CollectiveMainloopBwdSm90ILi2ELi2ELi2EN4cute5tupleIJNS5_1CILi1EEES8_S8_EEENS6_IJNS7_ILi128EEESA_NS7_ILi64EEEEEENS_10bfloat16_tEfNS_4arch4Sm90ELb0ELb1ELb0ELb0ELb0ELb1ELb0ELb0ELi2ELi1ELi2ELi2ELb0EEENS1_21CollectiveEpilogueBwdISC_SD_SF_Li256ELb0ELb0ELi1EEENS1_19SingleTileSchedulerILb0ELb0ELb0ELi128EEEEEEEEEvNT_6ParamsE --------------------------
	.section	.text._ZN7cutlass13device_kernelIN5flash11enable_sm90INS1_16FlashAttnBwdSm90INS1_25CollectiveMainloopBwdSm90ILi2ELi2ELi2EN4cute5tupleIJNS5_1CILi1EEES8_S8_EEENS6_IJNS7_ILi128EEESA_NS7_ILi64EEEEEENS_10bfloat16_tEfNS_4arch4Sm90ELb0ELb1ELb0ELb0ELb0ELb1ELb0ELb0ELi2ELi1ELi2ELi2ELb0EEENS1_21CollectiveEpilogueBwdISC_SD_SF_Li256ELb0ELb0ELi1EEENS1_19SingleTileSchedulerILb0ELb0ELb0ELi128EEEEEEEEEvNT_6ParamsE,"ax",@progbits
	.align	128
.text._ZN7cutlass13device_kernelIN5flash11enable_sm90INS1_16FlashAttnBwdSm90INS1_25CollectiveMainloopBwdSm90ILi2ELi2ELi2EN4cute5tupleIJNS5_1CILi1EEES8_S8_EEENS6_IJNS7_ILi128EEESA_NS7_ILi64EEEEEENS_10bfloat16_tEfNS_4arch4Sm90ELb0ELb1ELb0ELb0ELb0ELb1ELb0ELb0ELi2ELi1ELi2ELi2ELb0EEENS1_21CollectiveEpilogueBwdISC_SD_SF_Li256ELb0ELb0ELi1EEENS1_19SingleTileSchedulerILb0ELb0ELb0ELi128EEEEEEEEEvNT_6ParamsE:
        .type           _ZN7cutlass13device_kernelIN5flash11enable_sm90INS1_16FlashAttnBwdSm90INS1_25CollectiveMainloopBwdSm90ILi2ELi2ELi2EN4cute5tupleIJNS5_1CILi1EEES8_S8_EEENS6_IJNS7_ILi128EEESA_NS7_ILi64EEEEEENS_10bfloat16_tEfNS_4arch4Sm90ELb0ELb1ELb0ELb0ELb0ELb1ELb0ELb0ELi2ELi1ELi2ELi2ELb0EEENS1_21CollectiveEpilogueBwdISC_SD_SF_Li256ELb0ELb0ELi1EEENS1_19SingleTileSchedulerILb0ELb0ELb0ELi128EEEEEEEEEvNT_6ParamsE,@function
        .size           _ZN7cutlass13device_kernelIN5flash11enable_sm90INS1_16FlashAttnBwdSm90INS1_25CollectiveMainloopBwdSm90ILi2ELi2ELi2EN4cute5tupleIJNS5_1CILi1EEES8_S8_EEENS6_IJNS7_ILi128EEESA_NS7_ILi64EEEEEENS_10bfloat16_tEfNS_4arch4Sm90ELb0ELb1ELb0ELb0ELb0ELb1ELb0ELb0ELi2ELi1ELi2ELi2ELb0EEENS1_21CollectiveEpilogueBwdISC_SD_SF_Li256ELb0ELb0ELi1EEENS1_19SingleTileSchedulerILb0ELb0ELb0ELi128EEEEEEEEEvNT_6ParamsE,(.L_x_7409 - _ZN7cutlass13device_kernelIN5flash11enable_sm90INS1_16FlashAttnBwdSm90INS1_25CollectiveMainloopBwdSm90ILi2ELi2ELi2EN4cute5tupleIJNS5_1CILi1EEES8_S8_EEENS6_IJNS7_ILi128EEESA_NS7_ILi64EEEEEENS_10bfloat16_tEfNS_4arch4Sm90ELb0ELb1ELb0ELb0ELb0ELb1ELb0ELb0ELi2ELi1ELi2ELi2ELb0EEENS1_21CollectiveEpilogueBwdISC_SD_SF_Li256ELb0ELb0ELi1EEENS1_19SingleTileSchedulerILb0ELb0ELb0ELi128EEEEEEEEEvNT_6ParamsE)
        .other          _ZN7cutlass13device_kernelIN5flash11enable_sm90INS1_16FlashAttnBwdSm90INS1_25CollectiveMainloopBwdSm90ILi2ELi2ELi2EN4cute5tupleIJNS5_1CILi1EEES8_S8_EEENS6_IJNS7_ILi128EEESA_NS7_ILi64EEEEEENS_10bfloat16_tEfNS_4arch4Sm90ELb0ELb1ELb0ELb0ELb0ELb1ELb0ELb0ELi2ELi1ELi2ELi2ELb0EEENS1_21CollectiveEpilogueBwdISC_SD_SF_Li256ELb0ELb0ELi1EEENS1_19SingleTileSchedulerILb0ELb0ELb0ELi128EEEEEEEEEvNT_6ParamsE,@"STO_CUDA_ENTRY STV_DEFAULT"
_ZN7cutlass13device_kernelIN5flash11enable_sm90INS1_16FlashAttnBwdSm90INS1_25CollectiveMainloopBwdSm90ILi2ELi2ELi2EN4cute5tupleIJNS5_1CILi1EEES8_S8_EEENS6_IJNS7_ILi128EEESA_NS7_ILi64EEEEEENS_10bfloat16_tEfNS_4arch4Sm90ELb0ELb1ELb0ELb0ELb0ELb1ELb0ELb0ELi2ELi1ELi2ELi2ELb0EEENS1_21CollectiveEpilogueBwdISC_SD_SF_Li256ELb0ELb0ELi1EEENS1_19SingleTileSchedulerILb0ELb0ELb0ELi128EEEEEEEEEvNT_6ParamsE:
        /* <DEDUP_REMOVED lines=30> */
.L_x_4720:
[----:B------:R-:W-:Y:S05]  /*01e0*/  BSYNC B0 ;  /* 0x0000000000007941 */ /* 0x000fea0003800000 */
.L_x_4719:
        /* <DEDUP_REMOVED lines=37> */
.L_x_4721:
        /* <DEDUP_REMOVED lines=22> */
.L_x_4722:
[----:B------:R-:W-:Y:S01]  /*05a0*/  PLOP3.LUT P0, PT, PT, PT, UP0, 0x80, 0x0 ;  /* 0x000000000000781c */ /* 0x000fe20003f0f008 */
[----:B------:R-:W-:Y:S01]  /*05b0*/  NOP ;  /* 0x0000000000007918 */ /* 0x000fe20000000000 */
[----:B------:R-:W-:Y:S01]  /*05c0*/  BSSY B6, `(.L_x_4723) ;  /* 0x00010e0000067945 */ /* 0x000fe20003800000 */
[----:B-12-4-:R-:W-:Y:S10]  /*05d0*/  BAR.SYNC.DEFER_BLOCKING 0x0 ;  /* 0x0000000000007b1d */ /* 0x016ff40000010000 */
[----:B------:R-:W-:Y:S05]  /*05e0*/  @!P0 BRA `(.L_x_4724) ;  /* 0x000000e400148947 */ /* 0x000fea0003800000 */
.L_x_4725:
        /* <DEDUP_REMOVED lines=47> */
[----:B--2---:R-:W-:Y:S01]  /*08e0*/  VIADD R16, R3, 0xffffff80 ;  /* 0xffffff8003107836 */ /* 0x004fe20000000000 */
        /* <DEDUP_REMOVED lines=23> */
.L_x_4727:
        /* <DEDUP_REMOVED lines=28> */
.L_x_4730:
        /* <DEDUP_REMOVED lines=15> */
.L_x_4729:
        /* <DEDUP_REMOVED lines=22> */
.L_x_4732:
        /* <DEDUP_REMOVED lines=15> */
.L_x_4731:
[----:B------:R-:W-:Y:S01]  /*0f60*/  SHF.R.S32.HI R5, RZ, 0x1f, R16 ;  /* 0x0000001fff057819 */ /* 0x000fe20000011410 */
[----:B------:R-:W-:-:S03]  /*0f70*/  UMOV UR4, 0xffffffff ;  /* 0xffffffff00047882 */ /* 0x000fc60000000000 */
[----:B------:R-:W-:-:S04]  /*0f80*/  LEA.HI R0, R5, R16, RZ, 0x7 ;  /* 0x0000001005007211 */ /* 0x000fc800078f38ff */
[----:B------:R-:W-:Y:S01]  /*0f90*/  SHF.R.S32.HI R10, RZ, 0x7, R0 ;  /* 0x00000007ff0a7819 */ /* 0x000fe20000011400 */
[----:B------:R-:W-:Y:S06]  /*0fa0*/  BRA.DIV UR4, `(.L_x_4733) ;  /* 0x00000106040c7947 */ /* 0x000fec000b800000 */
[----:B------:R1:W2:Y:S02]  /*0fb0*/  SHFL.IDX PT, R14, R10, RZ, 0x1f ;  /* 0x00001fff0a0e7589 */ /* 0x0002a400000e0000 */
.L_x_4846:
        /* <DEDUP_REMOVED lines=9> */
[----:B------:R-:W-:Y:S02]  /*1050*/  LOP3.LUT R7, R3, 0x30, R2, 0xf8, !PT ;  /* 0x0000003003077812 */ /* 0x000fe400078ef802 */
[----:B--2---:R-:W-:Y:S02]  /*1060*/  LEA.HI R2, R14, R14, RZ, 0x1 ;  /* 0x0000000e0e027211 */ /* 0x004fe400078f08ff */
[----:B------:R-:W-:Y:S02]  /*1070*/  LOP3.LUT R9, R9, 0x7ffffe, RZ, 0xc0, !PT ;  /* 0x007ffffe09097812 */ /* 0x000fe400078ec0ff */
[----:B------:R-:W-:Y:S02]  /*1080*/  LEA.HI R4, R5, R16, RZ, 0x3 ;  /* 0x0000001005047211 */ /* 0x000fe400078f18ff */
[----:B------:R-:W-:Y:S01]  /*1090*/  LOP3.LUT R233, R2, 0xffffe, RZ, 0xc0, !PT ;  /* 0x000ffffe02e97812 */ /* 0x000fe200078ec0ff */
[----:B------:R-:W-:Y:S01]  /*10a0*/  IMAD.IADD R9, R8, 0x1, -R9 ;  /* 0x0000000108097824 */ /* 0x000fe200078e0a09 */
[----:B------:R-:W-:-:S02]  /*10b0*/  LOP3.LUT R4, R7, 0x8, R4, 0xf8, !PT ;  /* 0x0000000807047812 */ /* 0x000fc400078ef804 */
[----:B------:R-:W-:Y:S01]  /*10c0*/  SHF.R.U32.HI R3, RZ, 0x3, R3 ;  /* 0x00000003ff037819 */ /* 0x000fe20000011603 */
[----:B------:R-:W-:Y:S02]  /*10d0*/  IMAD.IADD R233, R14, 0x1, -R233 ;  /* 0x000000010ee97824 */ /* 0x000fe400078e0ae9 */
[----:B------:R-:W-:Y:S01]  /*10e0*/  IMAD R2, R10, 0x10, R9 ;  /* 0x000000100a027824 */ /* 0x000fe200078e0209 */
[----:B------:R-:W-:Y:S01]  /*10f0*/  LOP3.LUT R3, R4, R3, RZ, 0x3c, !PT ;  /* 0x0000000304037212 */ /* 0x000fe200078e3cff */
[----:B---3--:R-:W-:Y:S06]  /*1100*/  @P0 BRA `(.L_x_4734) ;  /* 0x0000000000080947 */ /* 0x008fec0003800000 */
[----:B------:R-:W2:Y:S02]  /*1110*/  SYNCS.PHASECHK.TRANS64.TRYWAIT P0, [R222+URZ+0x30c00], R11 ;  /* 0x030c000bde0075a7 */ /* 0x000ea4000800017f */
[----:B--2---:R-:W-:Y:S05]  /*1120*/  @!P0 BRA `(.L_x_4735) ;  /* 0x0000010000cc8947 */ /* 0x004fea0003800000 */
.L_x_4734:
[----:B------:R-:W-:Y:S01]  /*1130*/  ULDC UR6, c[0x0][0x290] ;  /* 0x0000a40000067ab9 */ /* 0x000fe20000000800 */
[----:B------:R-:W-:Y:S01]  /*1140*/  ULDC UR5, c[0x0][0x74c] ;  /* 0x0001d30000057ab9 */ /* 0x000fe20000000800 */
[----:B------:R-:W-:Y:S01]  /*1150*/  UIADD3 UR4, UR40, -UR6, URZ ;  /* 0x8000000628047290 */ /* 0x000fe2000fffe03f */
[----:B------:R-:W-:Y:S01]  /*1160*/  IMAD.U32 R2, R2, 0x200, R3 ;  /* 0x0000020002027824 */ /* 0x000fe200078e0003 */
[----:B------:R-:W-:Y:S01]  /*1170*/  LOP3.LUT R3, R0, 0xffffff80, RZ, 0xc0, !PT ;  /* 0xffffff8000037812 */ /* 0x000fe200078ec0ff */
[----:B------:R-:W-:Y:S01]  /*1180*/  IMAD.MOV.U32 R0, RZ, RZ, RZ ;  /* 0x000000ffff007224 */ /* 0x000fe200078e00ff */
[----:B------:R-:W-:Y:S01]  /*1190*/  ULEA UR4, UR39, UR4, 0x7 ;  /* 0x0000000427047291 */ /* 0x000fe2000f8e383f */
[----:B------:R-:W-:Y:S01]  /*11a0*/  LEA.HI R12, R5, R16, RZ, 0x7 ;  /* 0x00000010050c7211 */ /* 0x000fe200078f38ff */
[----:B------:R3:W-:Y:S01]  /*11b0*/  STL [R1+0x1c], R2 ;  /* 0x00001c0201007387 */ /* 0x0007e20000100800 */
[----:B-1----:R-:W-:Y:S01]  /*11c0*/  IMAD.IADD R10, R16, 0x1, -R3 ;  /* 0x00000001100a7824 */ /* 0x002fe200078e0a03 */
[----:B------:R-:W-:Y:S01]  /*11d0*/  UIADD3 UR4, UR4, -UR5, URZ ;  /* 0x8000000504047290 */ /* 0x000fe2000fffe03f */
[----:B------:R-:W-:Y:S01]  /*11e0*/  SHF.R.S32.HI R12, RZ, 0x7, R12 ;  /* 0x00000007ff0c7819 */ /* 0x000fe2000001140c */
[----:B------:R-:W-:Y:S01]  /*11f0*/  IMAD.MOV.U32 R4, RZ, RZ, RZ ;  /* 0x000000ffff047224 */ /* 0x000fe200078e00ff */
[----:B------:R-:W-:Y:S01]  /*1200*/  CS2R R182, SRZ ;  /* 0x0000000000b67805 */ /* 0x000fe2000001ff00 */
[----:B------:R-:W-:Y:S01]  /*1210*/  USHF.R.S32.HI UR5, URZ, 0x1f, UR4 ;  /* 0x0000001f3f057899 */ /* 0x000fe20008011404 */
[--C-:B------:R-:W-:Y:S01]  /*1220*/  SHF.R.S32.HI R8, RZ, 0x1f, R10.reuse ;  /* 0x0000001fff087819 */ /* 0x100fe2000001140a */
[----:B------:R1:W-:Y:S01]  /*1230*/  STL [R1+0x34], R10 ;  /* 0x0000340a01007387 */ /* 0x0003e20000100800 */
[----:B------:R-:W-:Y:S01]  /*1240*/  IMAD R7, R12, 0x400, R10 ;  /* 0x000004000c077824 */ /* 0x000fe200078e020a */
[----:B------:R-:W-:Y:S01]  /*1250*/  ULEA.HI UR5, UR5, UR4, URZ, 0x7 ;  /* 0x0000000405057291 */ /* 0x000fe2000f8f383f */
[----:B------:R-:W-:Y:S01]  /*1260*/  LEA.HI R9, R8, R10, RZ, 0x2 ;  /* 0x0000000a08097211 */ /* 0x000fe200078f10ff */
[----:B------:R1:W-:Y:S01]  /*1270*/  STL [R1+0x3c], R8 ;  /* 0x00003c0801007387 */ /* 0x0003e20000100800 */
[----:B------:R-:W-:Y:S01]  /*1280*/  IMAD.SHL.U32 R7, R7, 0x4, RZ ;  /* 0x0000000407077824 */ /* 0x000fe200078e00ff */
[----:B------:R-:W-:Y:S01]  /*1290*/  ULEA.HI.SX32 UR5, UR5, 0x1, 0x19 ;  /* 0x0000000105057891 */ /* 0x000fe2000f8fca3f */
[----:B------:R-:W-:Y:S01]  /*12a0*/  LOP3.LUT R3, R9, 0x7ffffffc, RZ, 0xc0, !PT ;  /* 0x7ffffffc09037812 */ /* 0x000fe200078ec0ff */
[----:B------:R1:W-:Y:S01]  /*12b0*/  STL [R1+0x38], R9 ;  /* 0x0000380901007387 */ /* 0x0003e20000100800 */
[----:B------:R-:W-:-:S02]  /*12c0*/  CS2R R180, SRZ ;  /* 0x0000000000b47805 */ /* 0x000fc4000001ff00 */
[----:B------:R-:W-:Y:S02]  /*12d0*/  CS2R R178, SRZ ;  /* 0x0000000000b27805 */ /* 0x000fe4000001ff00 */
[----:B------:R-:W-:Y:S01]  /*12e0*/  CS2R R176, SRZ ;  /* 0x0000000000b07805 */ /* 0x000fe2000001ff00 */
[----:B------:R-:W-:Y:S01]  /*12f0*/  IMAD.U32 R223, RZ, RZ, UR5 ;  /* 0x00000005ffdf7e24 */ /* 0x000fe2000f8e00ff */
[----:B------:R-:W-:Y:S02]  /*1300*/  CS2R R174, SRZ ;  /* 0x0000000000ae7805 */ /* 0x000fe4000001ff00 */
[----:B------:R-:W-:Y:S02]  /*1310*/  CS2R R172, SRZ ;  /* 0x0000000000ac7805 */ /* 0x000fe4000001ff00 */
[----:B------:R-:W-:Y:S02]  /*1320*/  CS2R R170, SRZ ;  /* 0x0000000000aa7805 */ /* 0x000fe4000001ff00 */
[----:B------:R-:W-:-:S02]  /*1330*/  CS2R R168, SRZ ;  /* 0x0000000000a87805 */ /* 0x000fc4000001ff00 */
[----:B------:R-:W-:Y:S02]  /*1340*/  VIMNMX R223, R223, UR37, PT ;  /* 0x00000025dfdf7c48 */ /* 0x000fe4000bfe0100 */
[----:B------:R-:W-:Y:S02]  /*1350*/  CS2R R166, SRZ ;  /* 0x0000000000a67805 */ /* 0x000fe4000001ff00 */
[----:B------:R-:W-:Y:S02]  /*1360*/  CS2R R164, SRZ ;  /* 0x0000000000a47805 */ /* 0x000fe4000001ff00 */
[----:B------:R-:W-:Y:S02]  /*1370*/  CS2R R162, SRZ ;  /* 0x0000000000a27805 */ /* 0x000fe4000001ff00 */
[----:B------:R-:W-:Y:S02]  /*1380*/  ISETP.LE.AND P0, PT, R223, UR38, PT ;  /* 0x00000026df007c0c */ /* 0x000fe4000bf03270 */
        /* <DEDUP_REMOVED lines=21> */
[----:B---3--:R-:W-:Y:S02]  /*14e0*/  IMAD R2, R7, 0x4, R222 ;  /* 0x0000000407027824 */ /* 0x008fe400078e02de */
[----:B------:R-:W-:Y:S01]  /*14f0*/  IMAD.IADD R3, R10, 0x1, -R3 ;  /* 0x000000010a037824 */ /* 0x000fe200078e0a03 */
[----:B-1----:R-:W-:Y:S06]  /*1500*/  @P0 BRA `(.L_x_4736) ;  /* 0x0000003c00a00947 */ /* 0x002fec0003800000 */
[----:B------:R-:W-:Y:S01]  /*1510*/  LOP3.LUT R7, R6, 0xffffffe0, RZ, 0xc0, !PT ;  /* 0xffffffe006077812 */ /* 0x000fe200078ec0ff */
[----:B------:R-:W1:Y:S01]  /*1520*/  S2R R19, SR_CTAID.X ;  /* 0x0000000000137919 */ /* 0x000e620000002500 */
        /* <DEDUP_REMOVED lines=8> */
[----:B------:R-:W-:Y:S01]  /*15b0*/  SHF.R.S32.HI R0, RZ, 0x1f, R7 ;  /* 0x0000001fff007819 */ /* 0x000fe20000011407 */
[----:B------:R-:W-:Y:S01]  /*15c0*/  IMAD.IADD R5, R16, 0x1, -R9 ;  /* 0x0000000110057824 */ /* 0x000fe200078e0a09 */
[----:B------:R-:W-:Y:S02]  /*15d0*/  LOP3.LUT R9, R4, 0xfffffff8, RZ, 0xc0, !PT ;  /* 0xfffffff804097812 */ /* 0x000fe400078ec0ff */
[----:B------:R-:W-:Y:S02]  /*15e0*/  LEA.HI R8, R8, R10, RZ, 0x5 ;  /* 0x0000000a08087211 */ /* 0x000fe400078f28ff */
[-C--:B------:R-:W-:Y:S01]  /*15f0*/  LEA.HI R4, R0, R7.reuse, RZ, 0x3 ;  /* 0x0000000700047211 */ /* 0x080fe200078f18ff */
[----:B------:R-:W-:Y:S01]  /*1600*/  IMAD.IADD R6, R6, 0x1, -R9 ;  /* 0x0000000106067824 */ /* 0x000fe200078e0a09 */
[----:B------:R-:W-:Y:S02]  /*1610*/  LEA.HI R7, R0, R7, RZ, 0x2 ;  /* 0x0000000700077211 */ /* 0x000fe400078f10ff */
[----:B------:R-:W-:-:S02]  /*1620*/  LEA.HI R10, R12, R12, RZ, 0x1 ;  /* 0x0000000c0c0a7211 */ /* 0x000fc400078f08ff */
[----:B--2---:R-:W-:Y:S02]  /*1630*/  SHF.R.S32.HI R11, RZ, 0x5, R8 ;  /* 0x00000005ff0b7819 */ /* 0x004fe40000011408 */
[--C-:B------:R-:W-:Y:S02]  /*1640*/  SHF.R.S32.HI R0, RZ, 0x3, R4.reuse ;  /* 0x00000003ff007819 */ /* 0x100fe40000011404 */
[----:B------:R-:W-:Y:S01]  /*1650*/  SHF.R.S32.HI R9, RZ, 0x1f, R4 ;  /* 0x0000001fff097819 */ /* 0x000fe20000011404 */
[----:B------:R-:W-:Y:S01]  /*1660*/  IMAD R11, R11, 0x10, R6 ;  /* 0x000000100b0b7824 */ /* 0x000fe200078e0206 */
[----:B------:R-:W-:Y:S02]  /*1670*/  SHF.R.S32.HI R4, RZ, 0x2, R7 ;  /* 0x00000002ff047819 */ /* 0x000fe40000011407 */
[----:B------:R-:W-:Y:S02]  /*1680*/  LOP3.LUT R10, R10, 0x3fffffe, RZ, 0xc0, !PT ;  /* 0x03fffffe0a0a7812 */ /* 0x000fe400078ec0ff */
[----:B------:R-:W-:Y:S01]  /*1690*/  LEA.HI R9, R9, R0, RZ, 0x4 ;  /* 0x0000000009097211 */ /* 0x000fe200078f20ff */
[----:B------:R-:W-:Y:S01]  /*16a0*/  VIADD R6, R4, 0x8 ;  /* 0x0000000804067836 */ /* 0x000fe20000000000 */
[----:B------:R-:W-:Y:S01]  /*16b0*/  LEA.HI R7, R7, R4, RZ, 0x1 ;  /* 0x0000000407077211 */ /* 0x000fe200078f08ff */
[----:B------:R-:W-:Y:S01]  /*16c0*/  IMAD.IADD R10, R12, 0x1, -R10 ;  /* 0x000000010c0a7824 */ /* 0x000fe200078e0a0a */
[----:B------:R-:W-:Y:S01]  /*16d0*/  LOP3.LUT R9, R9, 0x1ffffff0, RZ, 0xc0, !PT ;  /* 0x1ffffff009097812 */ /* 0x000fe200078ec0ff */
[----:B------:R-:W-:Y:S01]  /*16e0*/  VIADD R12, R4, 0x18 ;  /* 0x00000018040c7836 */ /* 0x000fe20000000000 */
[----:B------:R-:W-:Y:S01]  /*16f0*/  LOP3.LUT R7, R7, 0xfffffffe, RZ, 0xc0, !PT ;  /* 0xfffffffe07077812 */ /* 0x000fe200078ec0ff */
[----:B------:R-:W-:Y:S01]  /*1700*/  IMAD R16, R10, 0x40, R11 ;  /* 0x000000400a107824 */ /* 0x000fe200078e020b */
[----:B------:R-:W-:Y:S01]  /*1710*/  LEA.HI R8, R6, R6, RZ, 0x1 ;  /* 0x0000000606087211 */ /* 0x000fe200078f08ff */
[----:B------:R-:W-:Y:S01]  /*1720*/  VIADD R10, R4, 0x10 ;  /* 0x00000010040a7836 */ /* 0x000fe20000000000 */
[----:B------:R-:W-:Y:S01]  /*1730*/  LEA.HI R14, R12, R12, RZ, 0x1 ;  /* 0x0000000c0c0e7211 */ /* 0x000fe200078f08ff */
[----:B------:R-:W-:Y:S01]  /*1740*/  IMAD.IADD R0, R0, 0x1, -R9 ;  /* 0x0000000100007824 */ /* 0x000fe200078e0a09 */
[----:B------:R-:W-:Y:S01]  /*1750*/  LOP3.LUT R9, R8, 0xfffffffe, RZ, 0xc0, !PT ;  /* 0xfffffffe08097812 */ /* 0x000fe200078ec0ff */
[----:B------:R-:W-:Y:S01]  /*1760*/  IMAD.IADD R7, R4, 0x1, -R7 ;  /* 0x0000000104077824 */ /* 0x000fe200078e0a07 */
[----:B------:R-:W-:-:S02]  /*1770*/  LEA.HI R4, R10, R10, RZ, 0x1 ;  /* 0x0000000a0a047211 */ /* 0x000fc400078f08ff */
[----:B------:R-:W-:Y:S01]  /*1780*/  SHF.R.S32.HI R15, RZ, 0x1f, R14 ;  /* 0x0000001fff0f7819 */ /* 0x000fe2000001140e */
[----:B------:R-:W-:Y:S01]  /*1790*/  IMAD.IADD R9, R6, 0x1, -R9 ;  /* 0x0000000106097824 */ /* 0x000fe200078e0a09 */
[----:B------:R-:W-:Y:S01]  /*17a0*/  LOP3.LUT R11, R4, 0xfffffffe, RZ, 0xc0, !PT ;  /* 0xfffffffe040b7812 */ /* 0x000fe200078ec0ff */
[----:B------:R-:W-:Y:S01]  /*17b0*/  IMAD R229, R0, 0x8, R7 ;  /* 0x0000000800e57824 */ /* 0x000fe200078e0207 */
[--C-:B------:R-:W-:Y:S02]  /*17c0*/  SHF.R.S32.HI R6, RZ, 0x1, R4.reuse ;  /* 0x00000001ff067819 */ /* 0x100fe40000011404 */
[----:B------:R-:W-:Y:S01]  /*17d0*/  SHF.R.S32.HI R13, RZ, 0x1f, R4 ;  /* 0x0000001fff0d7819 */ /* 0x000fe20000011404 */
[----:B------:R-:W-:Y:S01]  /*17e0*/  IMAD.IADD R11, R10, 0x1, -R11 ;  /* 0x000000010a0b7824 */ /* 0x000fe200078e0a0b */
[--C-:B------:R-:W-:Y:S02]  /*17f0*/  SHF.R.S32.HI R0, RZ, 0x1, R8.reuse ;  /* 0x00000001ff007819 */ /* 0x100fe40000011408 */
        /* <DEDUP_REMOVED lines=9> */
[----:B------:R-:W-:Y:S01]  /*1890*/  LOP3.LUT R17, R8, 0x1ffffff0, RZ, 0xc0, !PT ;  /* 0x1ffffff008117812 */ /* 0x000fe200078ec0ff */
[----:B------:R-:W-:Y:S01]  /*18a0*/  IMAD.IADD R226, R0, 0x1, -R7 ;  /* 0x0000000100e27824 */ /* 0x000fe200078e0a07 */
[----:B------:R-:W-:Y:S01]  /*18b0*/  IADD3 R7, -R16, UR4, RZ ;  /* 0x0000000410077c10 */ /* 0x000fe2000fffe1ff */
[----:B------:R-:W-:Y:S02]  /*18c0*/  IMAD.IADD R15, R12, 0x1, -R15 ;  /* 0x000000010c0f7824 */ /* 0x000fe400078e0a0f */
[----:B------:R-:W-:Y:S02]  /*18d0*/  IMAD.IADD R224, R4, 0x1, -R17 ;  /* 0x0000000104e07824 */ /* 0x000fe400078e0a11 */
[----:B------:R-:W-:Y:S02]  /*18e0*/  IMAD R225, R6, 0x8, R11 ;  /* 0x0000000806e17824 */ /* 0x000fe400078e020b */
[----:B------:R-:W-:-:S02]  /*18f0*/  IMAD R226, R226, 0x8, R9 ;  /* 0x00000008e2e27824 */ /* 0x000fc400078e0209 */
[----:B------:R-:W-:Y:S02]  /*1900*/  IMAD R224, R224, 0x8, R15 ;  /* 0x00000008e0e07824 */ /* 0x000fe400078e020f */
[----:B------:R-:W-:Y:S02]  /*1910*/  IMAD.MOV.U32 R4, RZ, RZ, RZ ;  /* 0x000000ffff047224 */ /* 0x000fe400078e00ff */
[----:B------:R-:W-:Y:S02]  /*1920*/  IMAD.MOV.U32 R0, RZ, RZ, RZ ;  /* 0x000000ffff007224 */ /* 0x000fe400078e00ff */
[----:B-1----:R-:W-:-:S07]  /*1930*/  IMAD R6, R19, -0x80, -R16 ;  /* 0xffffff8013067824 */ /* 0x002fce00078e0a10 */
.L_x_4747:
[----:B------:R-:W-:Y:S05]  /*1940*/  YIELD ;  /* 0x0000000000007946 */ /* 0x000fea0003800000 */
[----:B------:R-:W-:-:S06]  /*1950*/  ULOP3.LUT UR4, UR36, 0x1, URZ, 0xfc, !UPT ;  /* 0x0000000124047892 */ /* 0x000fcc000f8efc3f */
[----:B-1----:R-:W-:-:S05]  /*1960*/  IMAD.U32 R8, RZ, RZ, UR4 ;  /* 0x00000004ff087e24 */ /* 0x002fca000f8e00ff */
[----:B------:R-:W-:-:S13]  /*1970*/  ISETP.NE.AND P6, PT, R8, 0x3, PT ;  /* 0x000000030800780c */ /* 0x000fda0003fc5270 */
[----:B------:R-:W-:Y:S05]  /*1980*/  @!P6 BRA `(.L_x_4737) ;  /* 0x000000000004e947 */ /* 0x000fea0003800000 */
[----:B------:R-:W-:Y:S01]  /*1990*/  BPT.TRAP 0x1 ;  /* 0x000000040000795c */ /* 0x000fe20000300000 */
.L_x_4737:
[----:B------:R-:W-:Y:S01]  /*19a0*/  IMAD R8, R0, 0x8, R222 ;  /* 0x0000000800087824 */ /* 0x000fe200078e02de */
[----:B------:R-:W-:-:S04]  /*19b0*/  SHF.L.U32 R21, R4, 0x1f, RZ ;  /* 0x0000001f04157819 */ /* 0x000fc800000006ff */
[----:B------:R1:W2:Y:S01]  /*19c0*/  SYNCS.PHASECHK.TRANS64.TRYWAIT P0, [R8+URZ+0x30c10], R21 ;  /* 0x030c1015080075a7 */ /* 0x0002a2000800017f */
[----:B------:R-:W-:Y:S05]  /*19d0*/  @!P6 BRA `(.L_x_4738) ;  /* 0x000000000004e947 */ /* 0x000fea0003800000 */
[----:B------:R-:W-:Y:S01]  /*19e0*/  BPT.TRAP 0x1 ;  /* 0x000000040000795c */ /* 0x000fe20000300000 */
.L_x_4738:
[----:B------:R-:W-:-:S05]  /*19f0*/  VIADD R9, R222, 0x10000 ;  /* 0x00010000de097836 */ /* 0x000fca0000000000 */
[----:B------:R-:W-:-:S04]  /*1a00*/  SHF.R.U32.HI R9, RZ, 0x4, R9 ;  /* 0x00000004ff097819 */ /* 0x000fc80000011609 */
[----:B------:R-:W-:Y:S01]  /*1a10*/  LOP3.LUT R9, R9, 0x3fff, RZ, 0xc0, !PT ;  /* 0x00003fff09097812 */ /* 0x000fe200078ec0ff */
[----:B--2---:R-:W-:Y:S06]  /*1a20*/  @P0 BRA `(.L_x_4739) ;  /* 0x0000000000080947 */ /* 0x004fec0003800000 */
[----:B------:R-:W2:Y:S02]  /*1a30*/  SYNCS.PHASECHK.TRANS64.TRYWAIT P0, [R8+URZ+0x30c10], R21 ;  /* 0x030c1015080075a7 */ /* 0x000ea4000800017f */
[----:B--2---:R-:W-:Y:S05]  /*1a40*/  @!P0 BRA `(.L_x_4740) ;  /* 0x000000f800988947 */ /* 0x004fea0003800000 */
.L_x_4739:
[----:B------:R-:W-:Y:S05]  /*1a50*/  WARPSYNC.ALL ;  /* 0x0000000000007948 */ /* 0x000fea0003800000 */
[----:B------:R-:W-:Y:S01]  /*1a60*/  LOP3.LUT R11, R9, 0x10000, RZ, 0xfc, !PT ;  /* 0x00010000090b7812 */ /* 0x000fe200078efcff */
[----:B------:R-:W-:Y:S01]  /*1a70*/  IMAD R10, R233, 0x2000, R222 ;  /* 0x00002000e90a7824 */ /* 0x000fe200078e02de */
[----:B------:R-:W-:-:S03]  /*1a80*/  WARPGROUP.ARRIVE ;  /* 0x00000000000079c5 */ /* 0x000fc60000000000 */
[----:B------:R-:W-:Y:S01]  /*1a90*/  IMAD R11, R0, 0x400, R11 ;  /* 0x00000400000b7824 */ /* 0x000fe200078e020b */
[----:B------:R-:W-:Y:S01]  /*1aa0*/  UMOV UR7, 0x40000040 ;  /* 0x4000004000077882 */ /* 0x000fe20000000000 */
[----:B------:R-:W-:Y:S01]  /*1ab0*/  UMOV UR5, 0x40000040 ;  /* 0x4000004000057882 */ /* 0x000fe20000000000 */
[----:B------:R-:W-:Y:S01]  /*1ac0*/  R2UR UR9, R10 ;  /* 0x000000000a0972ca */ /* 0x000fe200000e0000 */
[C---:B------:R-:W-:Y:S01]  /*1ad0*/  IMAD R10, R0.reuse, 0x80, R229 ;  /* 0x00000080000a7824 */ /* 0x040fe200078e02e5 */
[----:B------:R-:W-:Y:S01]  /*1ae0*/  R2UR UR8, R11 ;  /* 0x000000000b0872ca */ /* 0x000fe200000e0000 */
[C---:B------:R-:W-:Y:S02]  /*1af0*/  IMAD R12, R0.reuse, 0x80, R226 ;  /* 0x00000080000c7824 */ /* 0x040fe400078e02e2 */
[C---:B------:R-:W-:Y:S02]  /*1b00*/  IMAD R14, R0.reuse, 0x80, R225 ;  /* 0x00000080000e7824 */ /* 0x040fe400078e02e1 */
[----:B------:R-:W-:-:S02]  /*1b10*/  IMAD R16, R0, 0x80, R224 ;  /* 0x0000008000107824 */ /* 0x000fc400078e02e0 */
[C---:B------:R-:W-:Y:S02]  /*1b20*/  IMAD R11, R3.reuse, 0x2, R10 ;  /* 0x00000002030b7824 */ /* 0x040fe400078e020a */
[C---:B------:R-:W-:Y:S02]  /*1b30*/  IMAD R15, R3.reuse, 0x2, R12 ;  /* 0x00000002030f7824 */ /* 0x040fe400078e020c */
[----:B------:R-:W-:Y:S01]  /*1b40*/  USHF.R.U32.HI UR4, URZ, 0x4, UR9 ;  /* 0x000000043f047899 */ /* 0x000fe20008011609 */
[C---:B------:R-:W-:Y:S01]  /*1b50*/  IMAD R13, R3.reuse, 0x2, R14 ;  /* 0x00000002030d7824 */ /* 0x040fe200078e020e */
[----:B------:R-:W-:Y:S01]  /*1b60*/  UMOV UR6, UR8 ;  /* 0x0000000800067c82 */ /* 0x000fe20008000000 */
[----:B------:R-:W-:Y:S01]  /*1b70*/  IMAD R19, R3, 0x2, R16 ;  /* 0x0000000203137824 */ /* 0x000fe200078e0210 */
[----:B------:R-:W-:Y:S01]  /*1b80*/  ULOP3.LUT UR4, UR4, 0x3fff, URZ, 0xc0, !UPT ;  /* 0x00003fff04047892 */ /* 0x000fe2000f8ec03f */
[--C-:B------:R-:W-:Y:S02]  /*1b90*/  IMAD R20, R11, 0x4, R222.reuse ;  /* 0x000000040b147824 */ /* 0x100fe400078e02de */
[--C-:B------:R-:W-:Y:S01]  /*1ba0*/  IMAD R17, R15, 0x4, R222.reuse ;  /* 0x000000040f117824 */ /* 0x100fe200078e02de */
[----:B------:R-:W-:Y:S01]  /*1bb0*/  ULOP3.LUT UR10, UR4, 0x10000, URZ, 0xfc, !UPT ;  /* 0x00010000040a7892 */ /* 0x000fe2000f8efc3f */
[----:B------:R-:W-:-:S02]  /*1bc0*/  IMAD R12, R13, 0x4, R222 ;  /* 0x000000040d0c7824 */ /* 0x000fc400078e02de */
[----:B------:R-:W-:Y:S02]  /*1bd0*/  IMAD R16, R19, 0x4, R222 ;  /* 0x0000000413107824 */ /* 0x000fe400078e02de */
[----:B------:R-:W-:Y:S02]  /*1be0*/  VIADD R18, R222, 0x20000 ;  /* 0x00020000de127836 */ /* 0x000fe40000000000 */
[----:B------:R-:W-:Y:S02]  /*1bf0*/  UMOV UR4, UR10 ;  /* 0x0000000a00047c82 */ /* 0x000fe40008000000 */
[----:B------:R-:W-:Y:S01]  /*1c00*/  HGMMA.64x128x16.F32.BF16 R88, gdesc[UR4], RZ, !UPT, gsb0 ;  /* 0x01e00000045879f0 */ /* 0x000fe2000c0018ff */
[----:B------:R-:W-:Y:S01]  /*1c10*/  UIADD3 UR6, UR8, 0x2, URZ ;  /* 0x0000000208067890 */ /* 0x000fe2000fffe03f */
[--C-:B------:R-:W-:Y:S01]  /*1c20*/  IMAD R10, R11, 0x4, R18.reuse ;  /* 0x000000040b0a7824 */ /* 0x100fe200078e0212 */
[----:B------:R-:W-:Y:S01]  /*1c30*/  UIADD3 UR4, UR10, 0x2, URZ ;  /* 0x000000020a047890 */ /* 0x000fe2000fffe03f */
[--C-:B------:R-:W-:Y:S01]  /*1c40*/  IMAD R15, R15, 0x4, R18.reuse ;  /* 0x000000040f0f7824 */ /* 0x100fe200078e0212 */
[----:B------:R-:W-:Y:S01]  /*1c50*/  UMOV UR7, 0x40000040 ;  /* 0x4000004000077882 */ /* 0x000fe20000000000 */
[----:B------:R-:W-:Y:S01]  /*1c60*/  UMOV UR5, 0x40000040 ;  /* 0x4000004000057882 */ /* 0x000fe20000000000 */
[----:B------:R-:W-:-:S02]  /*1c70*/  IMAD R14, R13, 0x4, R18 ;  /* 0x000000040d0e7824 */ /* 0x000fc400078e0212 */
[----:B------:R-:W-:Y:S01]  /*1c80*/  IMAD R11, R19, 0x4, R18 ;  /* 0x00000004130b7824 */ /* 0x000fe200078e0212 */
        /* <DEDUP_REMOVED lines=24> */
.L_x_4741:
[----:B------:R1:W1:Y:S01]  /*1e10*/  SYNCS.PHASECHK.TRANS64.TRYWAIT P0, [R8+URZ+0x30c30], R21 ;  /* 0x030c3015080075a7 */ /* 0x000262000800017f */
[----:B------:R-:W-:Y:S05]  /*1e20*/  @!P6 BRA `(.L_x_4742) ;  /* 0x000000000004e947 */ /* 0x000fea0003800000 */
[----:B------:R-:W-:Y:S01]  /*1e30*/  BPT.TRAP 0x1 ;  /* 0x000000040000795c */ /* 0x000fe20000300000 */
.L_x_4742:
[----:B------:R-:W-:-:S05]  /*1e40*/  VIADD R13, R222, 0x18000 ;  /* 0x00018000de0d7836 */ /* 0x000fca0000000000 */
[----:B------:R-:W-:-:S04]  /*1e50*/  SHF.R.U32.HI R13, RZ, 0x4, R13 ;  /* 0x00000004ff0d7819 */ /* 0x000fc8000001160d */
[----:B------:R-:W-:-:S04]  /*1e60*/  LOP3.LUT R13, R13, 0x3fff, RZ, 0xc0, !PT ;  /* 0x00003fff0d0d7812 */ /* 0x000fc800078ec0ff */
[----:B------:R-:W-:Y:S01]  /*1e70*/  LOP3.LUT R19, R13, 0x10000, RZ, 0xfc, !PT ;  /* 0x000100000d137812 */ /* 0x000fe200078efcff */
[----:B-1----:R-:W-:Y:S06]  /*1e80*/  @P0 BRA `(.L_x_4743) ;  /* 0x0000000000080947 */ /* 0x002fec0003800000 */
[----:B------:R-:W1:Y:S02]  /*1e90*/  SYNCS.PHASECHK.TRANS64.TRYWAIT P0, [R8+URZ+0x30c30], R21 ;  /* 0x030c3015080075a7 */ /* 0x000e64000800017f */
[----:B-1----:R-:W-:Y:S05]  /*1ea0*/  @!P0 BRA `(.L_x_4744) ;  /* 0x000000f400948947 */ /* 0x002fea0003800000 */
.L_x_4743:
[----:B------:R-:W-:Y:S01]  /*1eb0*/  UIADD3 UR9, UR9, 0x4000, URZ ;  /* 0x0000400009097890 */ /* 0x000fe2000fffe03f */
[C---:B------:R-:W-:Y:S01]  /*1ec0*/  IMAD R19, R0.reuse, 0x400, R19 ;  /* 0x0000040000137824 */ /* 0x040fe200078e0213 */
[----:B------:R-:W-:Y:S01]  /*1ed0*/  WARPGROUP.ARRIVE ;  /* 0x00000000000079c5 */ /* 0x000fe20000000000 */
[----:B------:R-:W-:Y:S01]  /*1ee0*/  UMOV UR7, 0x40000040 ;  /* 0x4000004000077882 */ /* 0x000fe20000000000 */
[----:B------:R-:W-:Y:S01]  /*1ef0*/  USHF.R.U32.HI UR9, URZ, 0x4, UR9 ;  /* 0x000000043f097899 */ /* 0x000fe20008011609 */
[----:B------:R-:W-:Y:S01]  /*1f00*/  IMAD R13, R0, 0x400, R13 ;  /* 0x00000400000d7824 */ /* 0x000fe200078e020d */
[----:B------:R-:W-:Y:S01]  /*1f10*/  R2UR UR8, R19 ;  /* 0x00000000130872ca */ /* 0x000fe200000e0000 */
[----:B------:R-:W-:Y:S01]  /*1f20*/  UMOV UR5, 0x40000040 ;  /* 0x4000004000057882 */ /* 0x000fe20000000000 */
[----:B------:R-:W-:Y:S01]  /*1f30*/  ULOP3.LUT UR9, UR9, 0x3fff, URZ, 0xc0, !UPT ;  /* 0x00003fff09097892 */ /* 0x000fe2000f8ec03f */
[----:B------:R-:W2:Y:S01]  /*1f40*/  LDC.64 R18, c[0x0][0x748] ;  /* 0x0001d200ff127b82 */ /* 0x000ea20000000a00 */
[----:B------:R-:W-:Y:S01]  /*1f50*/  VIADD R221, R5, 0x4 ;  /* 0x0000000405dd7836 */ /* 0x000fe20000000000 */
[----:B------:R-:W-:Y:S01]  /*1f60*/  R2UR UR10, R13 ;  /* 0x000000000d0a72ca */ /* 0x000fe200000e0000 */
[----:B------:R-:W-:Y:S01]  /*1f70*/  ULOP3.LUT UR9, UR9, 0x10000, URZ, 0xfc, !UPT ;  /* 0x0001000009097892 */ /* 0x000fe2000f8efc3f */
[C---:B------:R-:W-:Y:S01]  /*1f80*/  ISETP.GT.AND P2, PT, R6.reuse, RZ, PT ;  /* 0x000000ff0600720c */ /* 0x040fe20003f44270 */
[----:B---3--:R-:W1:Y:S01]  /*1f90*/  SHFL.IDX PT, R23, R20, R5, 0x1f ;  /* 0x00001f0514177589 */ /* 0x008e6200000e0000 */
[----:B------:R-:W-:Y:S01]  /*1fa0*/  ISETP.GT.AND P1, PT, R7, RZ, PT ;  /* 0x000000ff0700720c */ /* 0x000fe20003f24270 */
[----:B------:R-:W-:Y:S01]  /*1fb0*/  ULDC UR11, c[0x0][0x744] ;  /* 0x0001d100000b7ab9 */ /* 0x000fe20000000800 */
[----:B------:R-:W-:Y:S01]  /*1fc0*/  ISETP.GT.AND P0, PT, R6, 0x8, PT ;  /* 0x000000080600780c */ /* 0x000fe20003f04270 */
[----:B------:R-:W-:Y:S01]  /*1fd0*/  VIADD R220, R5, 0x8 ;  /* 0x0000000805dc7836 */ /* 0x000fe20000000000 */
[----:B------:R-:W-:Y:S01]  /*1fe0*/  UMOV UR6, UR8 ;  /* 0x0000000800067c82 */ /* 0x000fe20008000000 */
[----:B------:R-:W-:Y:S01]  /*1ff0*/  UMOV UR4, UR9 ;  /* 0x0000000900047c82 */ /* 0x000fe20008000000 */
[----:B------:R-:W-:Y:S01]  /*2000*/  ISETP.GT.AND P3, PT, R7, 0x8, PT ;  /* 0x000000080700780c */ /* 0x000fe20003f64270 */
[----:B------:R-:W-:Y:S01]  /*2010*/  HGMMA.64x128x16.F32.BF16 R24, gdesc[UR4], RZ, !UPT, gsb0 ;  /* 0x01e00000041879f0 */ /* 0x000fe2000c0018ff */
[----:B------:R-:W-:Y:S01]  /*2020*/  ULDC UR4, c[0x0][0x280] ;  /* 0x0000a00000047ab9 */ /* 0x000fe20000000800 */
[----:B------:R-:W-:-:S02]  /*2030*/  UIADD3 UR6, UR8, 0x2, URZ ;  /* 0x0000000208067890 */ /* 0x000fc4000fffe03f */
[----:B------:R-:W-:Y:S01]  /*2040*/  ULEA UR4, UR38, -UR4, 0x7 ;  /* 0x8000000426047291 */ /* 0x000fe2000f8e383f */
[----:B------:R-:W-:Y:S01]  /*2050*/  UMOV UR7, 0x40000040 ;  /* 0x4000004000077882 */ /* 0x000fe20000000000 */
[----:B------:R-:W-:-:S04]  /*2060*/  UMOV UR5, 0x40000040 ;  /* 0x4000004000057882 */ /* 0x000fc80000000000 */
[----:B------:R-:W-:Y:S01]  /*2070*/  LEA R22, R3, UR4, 0x1 ;  /* 0x0000000403167c11 */ /* 0x000fe2000f8e08ff */
[----:B------:R-:W-:-:S04]  /*2080*/  UIADD3 UR4, UR9, 0x2, URZ ;  /* 0x0000000209047890 */ /* 0x000fc8000fffe03f */
[----:B------:R-:W-:-:S04]  /*2090*/  IMAD.IADD R22, R7, 0x1, R22 ;  /* 0x0000000107167824 */ /* 0x000fc800078e0216 */
[--C-:B--2---:R-:W-:Y:S01]  /*20a0*/  IMAD.IADD R21, R18, 0x1, -R22.reuse ;  /* 0x0000000112157824 */ /* 0x104fe200078e0a16 */
[--C-:B------:R-:W-:Y:S02]  /*20b0*/  IADD3 R217, RZ, -R22, -R19.reuse ;  /* 0x80000016ffd97210 */ /* 0x100fe40007ffe813 */
[----:B------:R-:W-:Y:S02]  /*20c0*/  IADD3 R216, -R22, 0x8, -R19 ;  /* 0x0000000816d87810 */ /* 0x000fe40007ffe913 */
[----:B------:R-:W-:Y:S02]  /*20d0*/  IADD3 R13, R18, 0x8, -R22 ;  /* 0x00000008120d7810 */ /* 0x000fe40007ffe816 */
[----:B------:R-:W2:Y:S01]  /*20e0*/  SHFL.IDX PT, R22, R20, R221, 0x1f ;  /* 0x00001fdd14167589 */ /* 0x000ea200000e0000 */
[----:B------:R-:W-:Y:S02]  /*20f0*/  SEL R21, R21, 0x80, !P2 ;  /* 0x0000008015157807 */ /* 0x000fe40005000000 */
[----:B------:R-:W-:-:S02]  /*2100*/  SEL R13, R13, 0x80, !P0 ;  /* 0x000000800d0d7807 */ /* 0x000fc40004000000 */
[----:B------:R-:W-:Y:S02]  /*2110*/  SEL R19, R217, 0x80, P1 ;  /* 0x00000080d9137807 */ /* 0x000fe40000800000 */
[C---:B------:R-:W-:Y:S02]  /*2120*/  ISETP.GE.AND P1, PT, R21.reuse, RZ, PT ;  /* 0x000000ff1500720c */ /* 0x040fe40003f26270 */
[----:B------:R-:W-:Y:S02]  /*2130*/  ISETP.GE.AND P2, PT, R21, 0x1, PT ;  /* 0x000000011500780c */ /* 0x000fe40003f46270 */
[----:B------:R-:W-:Y:S02]  /*2140*/  SEL R18, R216, 0x80, P3 ;  /* 0x00000080d8127807 */ /* 0x000fe40001800000 */
[----:B------:R-:W-:Y:S02]  /*2150*/  ISETP.GE.AND P0, PT, R13, 0x1, PT ;  /* 0x000000010d00780c */ /* 0x000fe40003f06270 */
[----:B------:R-:W-:-:S02]  /*2160*/  ISETP.GT.OR P1, PT, R19, RZ, !P1 ;  /* 0x000000ff1300720c */ /* 0x000fc40004f24670 */
[----:B------:R-:W-:Y:S02]  /*2170*/  ISETP.GT.OR P2, PT, R19, 0x1, !P2 ;  /* 0x000000011300780c */ /* 0x000fe40005744670 */
[----:B------:R-:W-:Y:S02]  /*2180*/  ISETP.GT.OR P0, PT, R18, 0x1, !P0 ;  /* 0x000000011200780c */ /* 0x000fe40004704670 */
[----:B------:R-:W-:Y:S02]  /*2190*/  ISETP.GE.AND P3, PT, R13, RZ, PT ;  /* 0x000000ff0d00720c */ /* 0x000fe40003f66270 */
[----:B------:R-:W-:Y:S02]  /*21a0*/  FSEL R216, R88, -INF , !P1 ;  /* 0xff80000058d87808 */ /* 0x000fe40004800000 */
[----:B------:R-:W-:Y:S02]  /*21b0*/  ISETP.GE.AND P1, PT, R21, 0x8, PT ;  /* 0x000000081500780c */ /* 0x000fe40003f26270 */
[----:B------:R-:W-:Y:S01]  /*21c0*/  FSEL R89, R89, -INF , !P2 ;  /* 0xff80000059597808 */ /* 0x000fe20005000000 */
[----:B-1----:R-:W-:Y:S01]  /*21d0*/  FFMA.FTZ R216, R216, UR11, -R23 ;  /* 0x0000000bd8d87c23 */ /* 0x002fe20008010817 */
[----:B------:R-:W-:-:S02]  /*21e0*/  FSEL R91, R91, -INF , !P0 ;  /* 0xff8000005b5b7808 */ /* 0x000fc40004000000 */
[----:B------:R-:W-:Y:S01]  /*21f0*/  ISETP.GT.OR P3, PT, R18, RZ, !P3 ;  /* 0x000000ff1200720c */ /* 0x000fe20005f64670 */
[--C-:B--2---:R-:W-:Y:S01]  /*2200*/  FFMA.FTZ R218, R89, UR11, -R22.reuse ;  /* 0x0000000b59da7c23 */ /* 0x104fe20008010816 */
[----:B------:R-:W-:Y:S01]  /*2210*/  ISETP.GE.AND P4, PT, R21, 0x18, PT ;  /* 0x000000181500780c */ /* 0x000fe20003f86270 */
[----:B------:R-:W-:Y:S01]  /*2220*/  FFMA.FTZ R89, R91, UR11, -R22 ;  /* 0x0000000b5b597c23 */ /* 0x000fe20008010816 */
[----:B------:R-:W-:Y:S01]  /*2230*/  ISETP.GT.OR P1, PT, R19, 0x8, !P1 ;  /* 0x000000081300780c */ /* 0x000fe20004f24670 */
[----:B------:R-:W-:Y:S01]  /*2240*/  VIADD R22, R5, 0xc ;  /* 0x0000000c05167836 */ /* 0x000fe20000000000 */
[----:B------:R-:W-:Y:S01]  /*2250*/  FSEL R88, R90, -INF , !P3 ;  /* 0xff8000005a587808 */ /* 0x000fe20005800000 */
[----:B------:R-:W1:Y:S01]  /*2260*/  SHFL.IDX PT, R91, R20, R220, 0x1f ;  /* 0x00001fdc145b7589 */ /* 0x000e6200000e0000 */
[----:B------:R-:W-:Y:S01]  /*2270*/  ISETP.GT.OR P4, PT, R19, 0x18, !P4 ;  /* 0x000000181300780c */ /* 0x000fe20006784670 */
[----:B------:R-:W2:Y:S01]  /*2280*/  MUFU.EX2 R216, R216 ;  /* 0x000000d800d87308 */ /* 0x000ea20000000800 */
[----:B------:R-:W-:Y:S01]  /*2290*/  FSEL R90, R92, -INF , !P1 ;  /* 0xff8000005c5a7808 */ /* 0x000fe20004800000 */
[----:B------:R-:W-:Y:S01]  /*22a0*/  FFMA.FTZ R88, R88, UR11, -R23 ;  /* 0x0000000b58587c23 */ /* 0x000fe20008010817 */
[----:B------:R-:W-:Y:S01]  /*22b0*/  ISETP.GE.AND P1, PT, R13, 0x10, PT ;  /* 0x000000100d00780c */ /* 0x000fe20003f26270 */
[----:B------:R-:W-:Y:S01]  /*22c0*/  SHFL.IDX PT, R219, R20, R22, 0x1f ;  /* 0x00001f1614db7589 */ /* 0x000fe200000e0000 */
[----:B------:R-:W-:Y:S01]  /*22d0*/  FSEL R100, R100, -INF , !P4 ;  /* 0xff80000064647808 */ /* 0x000fe20006000000 */
[----:B------:R-:W-:Y:S01]  /*22e0*/  VIADD R23, R5, 0x10 ;  /* 0x0000001005177836 */ /* 0x000fe20000000000 */
[----:B------:R-:W-:-:S02]  /*22f0*/  ISETP.GE.AND P4, PT, R21, 0x30, PT ;  /* 0x000000301500780c */ /* 0x000fc40003f86270 */
[----:B------:R-:W-:Y:S02]  /*2300*/  ISETP.GE.AND P0, PT, R13, 0x9, PT ;  /* 0x000000090d00780c */ /* 0x000fe40003f06270 */
[----:B------:R-:W-:Y:S01]  /*2310*/  ISETP.GE.AND P2, PT, R21, 0x9, PT ;  /* 0x000000091500780c */ /* 0x000fe20003f46270 */
[----:B------:R-:W3:Y:S01]  /*2320*/  SHFL.IDX PT, R217, R20, R23, 0x1f ;  /* 0x00001f1714d97589 */ /* 0x000ee200000e0000 */
[----:B------:R-:W-:Y:S01]  /*2330*/  ISETP.GT.OR P1, PT, R18, 0x10, !P1 ;  /* 0x000000101200780c */ /* 0x000fe20004f24670 */
[----:B------:R-:W-:Y:S01]  /*2340*/  MUFU.EX2 R88, R88 ;  /* 0x0000005800587308 */ /* 0x000fe20000000800 */
[----:B------:R-:W-:Y:S02]  /*2350*/  ISETP.GT.OR P4, PT, R19, 0x30, !P4 ;  /* 0x000000301300780c */ /* 0x000fe40006784670 */
[----:B------:R-:W-:Y:S02]  /*2360*/  FSEL R98, R98, -INF , !P1 ;  /* 0xff80000062627808 */ /* 0x000fe40004800000 */
[----:B------:R-:W-:-:S02]  /*2370*/  ISETP.GE.AND P1, PT, R21, 0x11, PT ;  /* 0x000000111500780c */ /* 0x000fc40003f26270 */
[----:B------:R-:W-:Y:S01]  /*2380*/  FSEL R112, R112, -INF , !P4 ;  /* 0xff80000070707808 */ /* 0x000fe20006000000 */
[----:B-1----:R-:W-:Y:S01]  /*2390*/  FFMA.FTZ R90, R90, UR11, -R91 ;  /* 0x0000000b5a5a7c23 */ /* 0x002fe2000801085b */
[----:B------:R-:W-:Y:S01]  /*23a0*/  ISETP.GE.AND P4, PT, R21, 0x48, PT ;  /* 0x000000481500780c */ /* 0x000fe20003f86270 */
[----:B------:R-:W-:Y:S01]  /*23b0*/  MUFU.EX2 R89, R89 ;  /* 0x0000005900597308 */ /* 0x000fe20000000800 */
[----:B------:R-:W-:Y:S02]  /*23c0*/  ISETP.GT.OR P1, PT, R19, 0x11, !P1 ;  /* 0x000000111300780c */ /* 0x000fe40004f24670 */
[----:B------:R-:W-:Y:S02]  /*23d0*/  ISETP.GE.AND P3, PT, R13, 0x8, PT ;  /* 0x000000080d00780c */ /* 0x000fe40003f66270 */
[----:B------:R-:W-:Y:S02]  /*23e0*/  ISETP.GT.OR P0, PT, R18, 0x9, !P0 ;  /* 0x000000091200780c */ /* 0x000fe40004704670 */
[----:B------:R-:W-:-:S02]  /*23f0*/  ISETP.GT.OR P4, PT, R19, 0x48, !P4 ;  /* 0x000000481300780c */ /* 0x000fc40006784670 */
[----:B------:R-:W-:Y:S01]  /*2400*/  ISETP.GE.AND P5, PT, R21, 0x19, PT ;  /* 0x000000191500780c */ /* 0x000fe20003fa6270 */
[----:B------:R-:W-:Y:S02]  /*2410*/  WARPGROUP.DEPBAR.LE gsb0, 0x0 ;  /* 0x00008000000079c5 */ /* 0x000fe40000010000 */
[----:B------:R-:W-:Y:S01]  /*2420*/  WARPGROUP.ARRIVE ;  /* 0x00000000000079c5 */ /* 0x000fe20000000000 */
[----:B------:R-:W-:Y:S01]  /*2430*/  FSEL R97, R97, -INF , !P1 ;  /* 0xff80000061617808 */ /* 0x000fe20004800000 */
[----:B----4-:R-:W-:Y:S01]  /*2440*/  SHFL.IDX PT, R230, R17, R22, 0x1f ;  /* 0x00001f1611e67589 */ /* 0x010fe200000e0000 */
[----:B------:R-:W-:Y:S01]  /*2450*/  ISETP.GE.AND P1, PT, R21, 0x29, PT ;  /* 0x000000291500780c */ /* 0x000fe20003f26270 */
[----:B------:R-:W-:Y:S01]  /*2460*/  MUFU.EX2 R90, R90 ;  /* 0x0000005a005a7308 */ /* 0x000fe20000000800 */
[----:B------:R-:W-:Y:S01]  /*2470*/  ISETP.GT.OR P2, PT, R19, 0x9, !P2 ;  /* 0x000000091300780c */ /* 0x000fe20005744670 */
[----:B------:R-:W-:Y:S01]  /*2480*/  HGMMA.64x128x16.F32.BF16 R24, gdesc[UR4], R24, gsb0 ;  /* 0x01e00000041879f0 */ /* 0x000fe20008001818 */
[----:B------:R-:W-:Y:S01]  /*2490*/  UIADD3 UR6, UR8, 0x4, URZ ;  /* 0x0000000408067890 */ /* 0x000fe2000fffe03f */
[----:B------:R-:W-:Y:S01]  /*24a0*/  ISETP.GT.OR P3, PT, R18, 0x8, !P3 ;  /* 0x000000081200780c */ /* 0x000fe20005f64670 */
[----:B------:R-:W-:Y:S01]  /*24b0*/  UIADD3 UR4, UR9, 0x4, URZ ;  /* 0x0000000409047890 */ /* 0x000fe2000fffe03f */
[----:B------:R-:W-:Y:S01]  /*24c0*/  FSEL R228, R95, -INF , !P0 ;  /* 0xff8000005fe47808 */ /* 0x000fe20004000000 */
[----:B------:R-:W-:Y:S01]  /*24d0*/  UMOV UR7, 0x40000040 ;  /* 0x4000004000077882 */ /* 0x000fe20000000000 */
[----:B------:R-:W-:Y:S01]  /*24e0*/  UMOV UR5, 0x40000040 ;  /* 0x4000004000057882 */ /* 0x000fe20000000000 */
[----:B------:R-:W-:Y:S01]  /*24f0*/  FSEL R124, R124, -INF , !P4 ;  /* 0xff8000007c7c7808 */ /* 0x000fe20006000000 */
[----:B---3--:R-:W-:Y:S01]  /*2500*/  FFMA.FTZ R95, R98, UR11, -R217 ;  /* 0x0000000b625f7c23 */ /* 0x008fe200080108d9 */
[----:B------:R-:W-:-:S02]  /*2510*/  ISETP.GE.AND P0, PT, R21, 0x10, PT ;  /* 0x000000101500780c */ /* 0x000fc40003f06270 */
[----:B------:R-:W-:Y:S02]  /*2520*/  ISETP.GE.AND P4, PT, R21, 0x60, PT ;  /* 0x000000601500780c */ /* 0x000fe40003f86270 */
[----:B------:R-:W-:Y:S01]  /*2530*/  ISETP.GT.OR P1, PT, R19, 0x29, !P1 ;  /* 0x000000291300780c */ /* 0x000fe20004f24670 */
[----:B------:R-:W-:Y:S01]  /*2540*/  MUFU.EX2 R95, R95 ;  /* 0x0000005f005f7308 */ /* 0x000fe20000000800 */
[----:B------:R-:W-:Y:S02]  /*2550*/  FSEL R94, R94, -INF , !P3 ;  /* 0xff8000005e5e7808 */ /* 0x000fe40005800000 */
[----:B------:R-:W-:Y:S01]  /*2560*/  FSEL R92, R93, -INF , !P2 ;  /* 0xff8000005d5c7808 */ /* 0x000fe20005000000 */
[----:B------:R-:W-:Y:S01]  /*2570*/  FFMA.FTZ R93, R228, UR11, -R219 ;  /* 0x0000000be45d7c23 */ /* 0x000fe200080108db */
[C---:B------:R-:W-:Y:S01]  /*2580*/  ISETP.GT.OR P0, PT, R19.reuse, 0x10, !P0 ;  /* 0x000000101300780c */ /* 0x040fe20004704670 */
[----:B------:R-:W-:Y:S01]  /*2590*/  FFMA.FTZ R91, R94, UR11, -R91 ;  /* 0x0000000b5e5b7c23 */ /* 0x000fe2000801085b */
[----:B------:R-:W-:Y:S01]  /*25a0*/  ISETP.GT.OR P4, PT, R19, 0x60, !P4 ;  /* 0x000000601300780c */ /* 0x000fe20006784670 */
[----:B------:R-:W-:Y:S01]  /*25b0*/  FFMA.FTZ R92, R92, UR11, -R219 ;  /* 0x0000000b5c5c7c23 */ /* 0x000fe200080108db */
[----:B------:R-:W-:Y:S01]  /*25c0*/  FSEL R109, R109, -INF , !P1 ;  /* 0xff8000006d6d7808 */ /* 0x000fe20004800000 */
[----:B------:R-:W-:Y:S01]  /*25d0*/  VIADD R219, R5, 0x14 ;  /* 0x0000001405db7836 */ /* 0x000fe20000000000 */
[----:B------:R-:W-:Y:S01]  /*25e0*/  ISETP.GE.AND P1, PT, R21, 0x41, PT ;  /* 0x000000411500780c */ /* 0x000fe20003f26270 */
[----:B------:R-:W-:Y:S01]  /*25f0*/  MUFU.EX2 R91, R91 ;  /* 0x0000005b005b7308 */ /* 0x000fe20000000800 */
[----:B------:R-:W-:-:S02]  /*2600*/  FSEL R94, R96, -INF , !P0 ;  /* 0xff800000605e7808 */ /* 0x000fc40004000000 */
[----:B------:R-:W-:Y:S01]  /*2610*/  FSEL R136, R136, -INF , !P4 ;  /* 0xff80000088887808 */ /* 0x000fe20006000000 */
[----:B------:R-:W1:Y:S01]  /*2620*/  SHFL.IDX PT, R98, R20, R219, 0x1f ;  /* 0x00001fdb14627589 */ /* 0x000e6200000e0000 */
[----:B------:R-:W-:Y:S01]  /*2630*/  ISETP.GE.AND P4, PT, R13, 0x18, PT ;  /* 0x000000180d00780c */ /* 0x000fe20003f86270 */
[----:B------:R-:W-:Y:S01]  /*2640*/  FFMA.FTZ R94, R94, UR11, -R217 ;  /* 0x0000000b5e5e7c23 */ /* 0x000fe200080108d9 */
[----:B------:R-:W-:Y:S01]  /*2650*/  ISETP.GT.OR P1, PT, R19, 0x41, !P1 ;  /* 0x000000411300780c */ /* 0x000fe20004f24670 */
[----:B------:R-:W-:Y:S01]  /*2660*/  MUFU.EX2 R93, R93 ;  /* 0x0000005d005d7308 */ /* 0x000fe20000000800 */
[----:B------:R-:W-:Y:S02]  /*2670*/  ISETP.GT.OR P4, PT, R18, 0x18, !P4 ;  /* 0x000000181200780c */ /* 0x000fe40006784670 */
[----:B------:R-:W-:Y:S02]  /*2680*/  FSEL R217, R121, -INF , !P1 ;  /* 0xff80000079d97808 */ /* 0x000fe40004800000 */
[----:B------:R-:W-:-:S02]  /*2690*/  ISETP.GE.AND P1, PT, R21, 0x59, PT ;  /* 0x000000591500780c */ /* 0x000fc40003f26270 */
[----:B------:R-:W-:Y:S01]  /*26a0*/  FSEL R96, R102, -INF , !P4 ;  /* 0xff80000066607808 */ /* 0x000fe20006000000 */
[----:B------:R3:W4:Y:S01]  /*26b0*/  MUFU.EX2 R121, R218 ;  /* 0x000000da00797308 */ /* 0x0007220000000800 */
[----:B------:R-:W-:Y:S02]  /*26c0*/  ISETP.GE.AND P4, PT, R13, 0x21, PT ;  /* 0x000000210d00780c */ /* 0x000fe40003f86270 */
[C---:B------:R-:W-:Y:S02]  /*26d0*/  ISETP.GT.OR P1, PT, R19.reuse, 0x59, !P1 ;  /* 0x000000591300780c */ /* 0x040fe40004f24670 */
[----:B------:R-:W-:Y:S02]  /*26e0*/  ISETP.GT.OR P5, PT, R19, 0x19, !P5 ;  /* 0x000000191300780c */ /* 0x000fe40006fa4670 */
[----:B------:R-:W-:Y:S01]  /*26f0*/  ISETP.GT.OR P4, PT, R18, 0x21, !P4 ;  /* 0x000000211200780c */ /* 0x000fe20006784670 */
[----:B------:R-:W-:Y:S01]  /*2700*/  MUFU.EX2 R94, R94 ;  /* 0x0000005e005e7308 */ /* 0x000fe20000000800 */
[----:B------:R-:W-:Y:S01]  /*2710*/  FSEL R133, R133, -INF , !P1 ;  /* 0xff80000085857808 */ /* 0x000fe20004800000 */
[----:B---3--:R-:W-:Y:S01]  /*2720*/  VIADD R218, R5, 0x18 ;  /* 0x0000001805da7836 */ /* 0x008fe20000000000 */
[----:B------:R-:W-:-:S02]  /*2730*/  ISETP.GE.AND P1, PT, R13, 0x11, PT ;  /* 0x000000110d00780c */ /* 0x000fc40003f26270 */
[----:B------:R-:W-:Y:S02]  /*2740*/  FSEL R101, R101, -INF , !P5 ;  /* 0xff80000065657808 */ /* 0x000fe40006800000 */
[----:B------:R-:W-:Y:S01]  /*2750*/  FSEL R227, R107, -INF , !P4 ;  /* 0xff8000006be37808 */ /* 0x000fe20006000000 */
[----:B------:R-:W3:Y:S01]  /*2760*/  SHFL.IDX PT, R228, R20, R218, 0x1f ;  /* 0x00001fda14e47589 */ /* 0x000ee200000e0000 */
[----:B------:R-:W-:Y:S01]  /*2770*/  ISETP.GE.AND P5, PT, R21, 0x31, PT ;  /* 0x000000311500780c */ /* 0x000fe20003fa6270 */
[----:B------:R-:W-:Y:S01]  /*2780*/  MUFU.EX2 R92, R92 ;  /* 0x0000005c005c7308 */ /* 0x000fe20000000800 */
[----:B------:R-:W-:Y:S02]  /*2790*/  ISETP.GE.AND P4, PT, R13, 0x30, PT ;  /* 0x000000300d00780c */ /* 0x000fe40003f86270 */
[----:B------:R-:W-:Y:S02]  /*27a0*/  ISETP.GT.OR P1, PT, R18, 0x11, !P1 ;  /* 0x000000111200780c */ /* 0x000fe40004f24670 */
[----:B------:R-:W-:-:S02]  /*27b0*/  ISETP.GT.OR P5, PT, R19, 0x31, !P5 ;  /* 0x000000311300780c */ /* 0x000fc40006fa4670 */
[----:B------:R-:W-:Y:S02]  /*27c0*/  ISETP.GT.OR P4, PT, R18, 0x30, !P4 ;  /* 0x000000301200780c */ /* 0x000fe40006784670 */
[----:B------:R-:W-:Y:S02]  /*27d0*/  FSEL R99, R99, -INF , !P1 ;  /* 0xff80000063637808 */ /* 0x000fe40004800000 */
[----:B------:R-:W-:Y:S02]  /*27e0*/  FSEL R113, R113, -INF , !P5 ;  /* 0xff80000071717808 */ /* 0x000fe40006800000 */
[----:B------:R-:W-:Y:S01]  /*27f0*/  FSEL R102, R114, -INF , !P4 ;  /* 0xff80000072667808 */ /* 0x000fe20006000000 */
[----:B------:R-:W-:Y:S01]  /*2800*/  VIADD R114, R5, 0x1c ;  /* 0x0000001c05727836 */ /* 0x000fe20000000000 */
[----:B------:R-:W-:Y:S01]  /*2810*/  ISETP.GE.AND P5, PT, R21, 0x49, PT ;  /* 0x000000491500780c */ /* 0x000fe20003fa6270 */
[----:B-1----:R-:W-:Y:S01]  /*2820*/  FFMA.FTZ R235, R99, UR11, -R98 ;  /* 0x0000000b63eb7c23 */ /* 0x002fe20008010862 */
[----:B------:R-:W-:-:S02]  /*2830*/  ISETP.GE.AND P2, PT, R21, 0x20, PT ;  /* 0x000000201500780c */ /* 0x000fc40003f46270 */
[----:B------:R-:W-:Y:S01]  /*2840*/  ISETP.GT.OR P5, PT, R19, 0x49, !P5 ;  /* 0x000000491300780c */ /* 0x000fe20006fa4670 */
[----:B------:R1:W5:Y:S01]  /*2850*/  SHFL.IDX PT, R232, R20, R114, 0x1f ;  /* 0x00001f7214e87589 */ /* 0x00036200000e0000 */
[----:B------:R-:W-:Y:S01]  /*2860*/  ISETP.GE.AND P3, PT, R21, 0x21, PT ;  /* 0x000000211500780c */ /* 0x000fe20003f66270 */
[----:B---3--:R-:W-:Y:S01]  /*2870*/  FFMA.FTZ R96, R96, UR11, -R228 ;  /* 0x0000000b60607c23 */ /* 0x008fe200080108e4 */
[----:B------:R-:W-:Y:S02]  /*2880*/  FSEL R125, R125, -INF , !P5 ;  /* 0xff8000007d7d7808 */ /* 0x000fe40006800000 */
[C---:B------:R-:W-:Y:S02]  /*2890*/  ISETP.GE.AND P0, PT, R21.reuse, 0x28, PT ;  /* 0x000000281500780c */ /* 0x040fe40003f06270 */
[----:B------:R-:W-:Y:S02]  /*28a0*/  ISETP.GE.AND P5, PT, R21, 0x61, PT ;  /* 0x000000611500780c */ /* 0x000fe40003fa6270 */
[C---:B------:R-:W-:Y:S01]  /*28b0*/  ISETP.GT.OR P2, PT, R19.reuse, 0x20, !P2 ;  /* 0x000000201300780c */ /* 0x040fe20005744670 */
[----:B-1----:R1:W-:Y:S01]  /*28c0*/  MUFU.EX2 R20, R235 ;  /* 0x000000eb00147308 */ /* 0x0023e20000000800 */
[----:B------:R-:W-:-:S02]  /*28d0*/  ISETP.GT.OR P3, PT, R19, 0x21, !P3 ;  /* 0x000000211300780c */ /* 0x000fc40005f64670 */
[C---:B------:R-:W-:Y:S02]  /*28e0*/  ISETP.GT.OR P0, PT, R19.reuse, 0x28, !P0 ;  /* 0x000000281300780c */ /* 0x040fe40004704670 */
[----:B------:R-:W-:Y:S02]  /*28f0*/  ISETP.GT.OR P5, PT, R19, 0x61, !P5 ;  /* 0x000000611300780c */ /* 0x000fe40006fa4670 */
[----:B------:R-:W-:Y:S01]  /*2900*/  FSEL R104, R104, -INF , !P2 ;  /* 0xff80000068687808 */ /* 0x000fe20005000000 */
[----:B-1----:R-:W3:Y:S01]  /*2910*/  LDL R235, [R1+0x1c] ;  /* 0x00001c0001eb7983 */ /* 0x002ee20000100800 */
[----:B------:R-:W-:Y:S02]  /*2920*/  FSEL R105, R105, -INF , !P3 ;  /* 0xff80000069697808 */ /* 0x000fe40005800000 */
[----:B------:R-:W-:Y:S02]  /*2930*/  FSEL R108, R108, -INF , !P0 ;  /* 0xff8000006c6c7808 */ /* 0x000fe40004000000 */
[----:B------:R-:W-:-:S02]  /*2940*/  FSEL R137, R137, -INF , !P5 ;  /* 0xff80000089897808 */ /* 0x000fc40006800000 */
[C---:B------:R-:W-:Y:S02]  /*2950*/  ISETP.GE.AND P2, PT, R21.reuse, 0x38, PT ;  /* 0x000000381500780c */ /* 0x040fe40003f46270 */
[C---:B------:R-:W-:Y:S02]  /*2960*/  ISETP.GE.AND P3, PT, R21.reuse, 0x39, PT ;  /* 0x000000391500780c */ /* 0x040fe40003f66270 */
[----:B------:R-:W-:Y:S02]  /*2970*/  ISETP.GE.AND P0, PT, R21, 0x40, PT ;  /* 0x000000401500780c */ /* 0x000fe40003f06270 */
[C---:B------:R-:W-:Y:S02]  /*2980*/  ISETP.GE.AND P5, PT, R13.reuse, 0x19, PT ;  /* 0x000000190d00780c */ /* 0x040fe40003fa6270 */
[----:B------:R-:W-:Y:S02]  /*2990*/  ISETP.GE.AND P1, PT, R13, 0x20, PT ;  /* 0x000000200d00780c */ /* 0x000fe40003f26270 */
[----:B------:R-:W-:-:S02]  /*29a0*/  ISETP.GT.OR P2, PT, R19, 0x38, !P2 ;  /* 0x000000381300780c */ /* 0x000fc40005744670 */
[C---:B------:R-:W-:Y:S02]  /*29b0*/  ISETP.GT.OR P3, PT, R19.reuse, 0x39, !P3 ;  /* 0x000000391300780c */ /* 0x040fe40005f64670 */
[----:B------:R-:W-:Y:S02]  /*29c0*/  ISETP.GT.OR P0, PT, R19, 0x40, !P0 ;  /* 0x000000401300780c */ /* 0x000fe40004704670 */
[C---:B------:R-:W-:Y:S02]  /*29d0*/  ISETP.GT.OR P5, PT, R18.reuse, 0x19, !P5 ;  /* 0x000000191200780c */ /* 0x040fe40006fa4670 */
[----:B------:R-:W-:Y:S02]  /*29e0*/  ISETP.GT.OR P1, PT, R18, 0x20, !P1 ;  /* 0x000000201200780c */ /* 0x000fe40004f24670 */
[----:B------:R-:W-:Y:S02]  /*29f0*/  FSEL R116, R116, -INF , !P2 ;  /* 0xff80000074747808 */ /* 0x000fe40005000000 */
[----:B------:R-:W-:-:S02]  /*2a00*/  FSEL R117, R117, -INF , !P3 ;  /* 0xff80000075757808 */ /* 0x000fc40005800000 */
[----:B------:R-:W-:Y:S02]  /*2a10*/  FSEL R120, R120, -INF , !P0 ;  /* 0xff80000078787808 */ /* 0x000fe40004000000 */
[----:B------:R-:W-:Y:S01]  /*2a20*/  FSEL R103, R103, -INF , !P5 ;  /* 0xff80000067677808 */ /* 0x000fe20006800000 */
[----:B------:R-:W-:Y:S02]  /*2a30*/  WARPGROUP.DEPBAR.LE gsb0, 0x0 ;  /* 0x00008000000079c5 */ /* 0x000fe40000010000 */
[----:B------:R-:W-:Y:S01]  /*2a40*/  WARPGROUP.ARRIVE ;  /* 0x00000000000079c5 */ /* 0x000fe20000000000 */
[----:B------:R-:W-:Y:S02]  /*2a50*/  FSEL R106, R106, -INF , !P1 ;  /* 0xff8000006a6a7808 */ /* 0x000fe40004800000 */
[C---:B------:R-:W-:Y:S02]  /*2a60*/  ISETP.GE.AND P2, PT, R21.reuse, 0x50, PT ;  /* 0x000000501500780c */ /* 0x040fe40003f46270 */
[C---:B------:R-:W-:Y:S01]  /*2a70*/  ISETP.GE.AND P3, PT, R21.reuse, 0x51, PT ;  /* 0x000000511500780c */ /* 0x040fe20003f66270 */
[----:B------:R-:W-:Y:S01]  /*2a80*/  HGMMA.64x128x16.F32.BF16 R24, gdesc[UR4], R24, gsb0 ;  /* 0x01e00000041879f0 */ /* 0x000fe20008001818 */
[----:B------:R-:W-:-:S02]  /*2a90*/  ISETP.GE.AND P0, PT, R21, 0x58, PT ;  /* 0x000000581500780c */ /* 0x000fc40003f06270 */
[C---:B------:R-:W-:Y:S02]  /*2aa0*/  ISETP.GE.AND P5, PT, R13.reuse, 0x28, PT ;  /* 0x000000280d00780c */ /* 0x040fe40003fa6270 */
[----:B------:R-:W-:Y:S01]  /*2ab0*/  ISETP.GE.AND P1, PT, R13, 0x29, PT ;  /* 0x000000290d00780c */ /* 0x000fe20003f26270 */
[----:B------:R-:W-:Y:S01]  /*2ac0*/  UIADD3 UR6, UR8, 0x6, URZ ;  /* 0x0000000608067890 */ /* 0x000fe2000fffe03f */
[C---:B------:R-:W-:Y:S01]  /*2ad0*/  ISETP.GT.OR P2, PT, R19.reuse, 0x50, !P2 ;  /* 0x000000501300780c */ /* 0x040fe20005744670 */
[----:B------:R-:W-:Y:S01]  /*2ae0*/  UIADD3 UR4, UR9, 0x6, URZ ;  /* 0x0000000609047890 */ /* 0x000fe2000fffe03f */
[C---:B------:R-:W-:Y:S02]  /*2af0*/  ISETP.GT.OR P3, PT, R19.reuse, 0x51, !P3 ;  /* 0x000000511300780c */ /* 0x040fe40005f64670 */
[----:B------:R-:W-:Y:S02]  /*2b00*/  ISETP.GT.OR P0, PT, R19, 0x58, !P0 ;  /* 0x000000581300780c */ /* 0x000fe40004704670 */
[----:B------:R-:W-:-:S02]  /*2b10*/  ISETP.GT.OR P5, PT, R18, 0x28, !P5 ;  /* 0x000000281200780c */ /* 0x000fc40006fa4670 */
[----:B------:R-:W-:Y:S01]  /*2b20*/  ISETP.GT.OR P1, PT, R18, 0x29, !P1 ;  /* 0x000000291200780c */ /* 0x000fe20004f24670 */
[----:B------:R-:W-:Y:S01]  /*2b30*/  UMOV UR7, 0x40000040 ;  /* 0x4000004000077882 */ /* 0x000fe20000000000 */
[----:B------:R-:W-:Y:S01]  /*2b40*/  FSEL R128, R128, -INF , !P2 ;  /* 0xff80000080807808 */ /* 0x000fe20005000000 */
[----:B------:R-:W-:Y:S01]  /*2b50*/  UMOV UR5, 0x40000040 ;  /* 0x4000004000057882 */ /* 0x000fe20000000000 */
[----:B------:R-:W-:Y:S02]  /*2b60*/  FSEL R129, R129, -INF , !P3 ;  /* 0xff80000081817808 */ /* 0x000fe40005800000 */
[----:B------:R-:W-:Y:S02]  /*2b70*/  FSEL R132, R132, -INF , !P0 ;  /* 0xff80000084847808 */ /* 0x000fe40004000000 */
[----:B------:R-:W-:Y:S02]  /*2b80*/  FSEL R110, R110, -INF , !P5 ;  /* 0xff8000006e6e7808 */ /* 0x000fe40006800000 */
[----:B------:R-:W-:-:S02]  /*2b90*/  FSEL R107, R111, -INF , !P1 ;  /* 0xff8000006f6b7808 */ /* 0x000fc40004800000 */
[C---:B------:R-:W-:Y:S02]  /*2ba0*/  ISETP.GE.AND P2, PT, R21.reuse, 0x68, PT ;  /* 0x000000681500780c */ /* 0x040fe40003f46270 */
[C---:B------:R-:W-:Y:S02]  /*2bb0*/  ISETP.GE.AND P3, PT, R21.reuse, 0x69, PT ;  /* 0x000000691500780c */ /* 0x040fe40003f66270 */
[C---:B------:R-:W-:Y:S02]  /*2bc0*/  ISETP.GE.AND P0, PT, R21.reuse, 0x70, PT ;  /* 0x000000701500780c */ /* 0x040fe40003f06270 */
[C---:B------:R-:W-:Y:S02]  /*2bd0*/  ISETP.GE.AND P5, PT, R21.reuse, 0x71, PT ;  /* 0x000000711500780c */ /* 0x040fe40003fa6270 */
[C---:B------:R-:W-:Y:S02]  /*2be0*/  ISETP.GE.AND P1, PT, R21.reuse, 0x78, PT ;  /* 0x000000781500780c */ /* 0x040fe40003f26270 */
[----:B------:R-:W-:Y:S01]  /*2bf0*/  ISETP.GE.AND P4, PT, R21, 0x79, PT ;  /* 0x000000791500780c */ /* 0x000fe20003f86270 */
[----:B------:R-:W-:Y:S01]  /*2c00*/  FFMA.FTZ R21, R97, UR11, -R98 ;  /* 0x0000000b61157c23 */ /* 0x000fe20008010862 */
[----:B------:R-:W-:Y:S01]  /*2c10*/  FFMA.FTZ R97, R100, UR11, -R228 ;  /* 0x0000000b64617c23 */ /* 0x000fe200080108e4 */
[----:B------:R-:W1:Y:S04]  /*2c20*/  SHFL.IDX PT, R98, R17, R5, 0x1f ;  /* 0x00001f0511627589 */ /* 0x000e6800000e0000 */
[----:B------:R-:W2:Y:S01]  /*2c30*/  SHFL.IDX PT, R99, R17, R221, 0x1f ;  /* 0x00001fdd11637589 */ /* 0x000ea200000e0000 */
[----:B------:R-:W-:-:S03]  /*2c40*/  ISETP.GT.OR P0, PT, R19, 0x70, !P0 ;  /* 0x000000701300780c */ /* 0x000fc60004704670 */
[----:B------:R-:W-:Y:S01]  /*2c50*/  SHFL.IDX PT, R111, R17, R23, 0x1f ;  /* 0x00001f17116f7589 */ /* 0x000fe200000e0000 */
[C---:B------:R-:W-:Y:S01]  /*2c60*/  ISETP.GT.OR P2, PT, R19.reuse, 0x68, !P2 ;  /* 0x000000681300780c */ /* 0x040fe20005744670 */
[----:B------:R-:W-:Y:S02]  /*2c70*/  WARPGROUP.DEPBAR.LE gsb0, 0x0 ;  /* 0x00008000000079c5 */ /* 0x000fe40000010000 */
[----:B------:R-:W-:Y:S01]  /*2c80*/  WARPGROUP.ARRIVE ;  /* 0x00000000000079c5 */ /* 0x000fe20000000000 */
[----:B------:R-:W4:Y:S01]  /*2c90*/  SHFL.IDX PT, R100, R17, R220, 0x1f ;  /* 0x00001fdc11647589 */ /* 0x000f2200000e0000 */
[----:B------:R-:W-:Y:S01]  /*2ca0*/  ISETP.GT.OR P3, PT, R19, 0x69, !P3 ;  /* 0x000000691300780c */ /* 0x000fe20005f64670 */
[----:B------:R-:W-:Y:S01]  /*2cb0*/  FFMA.FTZ R107, R107, UR11, -R230 ;  /* 0x0000000b6b6b7c23 */ /* 0x000fe200080108e6 */
[----:B------:R-:W-:Y:S01]  /*2cc0*/  ISETP.GT.OR P5, PT, R19, 0x71, !P5 ;  /* 0x000000711300780c */ /* 0x000fe20006fa4670 */
[----:B------:R-:W3:Y:S01]  /*2cd0*/  MUFU.EX2 R21, R21 ;  /* 0x0000001500157308 */ /* 0x000ee20000000800 */
[----:B------:R-:W-:Y:S01]  /*2ce0*/  HGMMA.64x128x16.F32.BF16 R24, gdesc[UR4], R24, gsb0 ;  /* 0x01e00000041879f0 */ /* 0x000fe20008001818 */
[----:B------:R-:W-:-:S02]  /*2cf0*/  FSEL R144, R144, -INF , !P0 ;  /* 0xff80000090907808 */ /* 0x000fc40004000000 */
[----:B------:R-:W-:Y:S02]  /*2d00*/  ISETP.GE.AND P0, PT, R13, 0x39, PT ;  /* 0x000000390d00780c */ /* 0x000fe40003f06270 */
[----:B------:R-:W-:Y:S01]  /*2d10*/  FSEL R140, R140, -INF , !P2 ;  /* 0xff8000008c8c7808 */ /* 0x000fe20005000000 */
[----:B-----5:R-:W-:Y:S01]  /*2d20*/  FFMA.FTZ R228, R101, UR11, -R232 ;  /* 0x0000000b65e47c23 */ /* 0x020fe200080108e8 */
[----:B------:R-:W-:Y:S02]  /*2d30*/  ISETP.GE.AND P2, PT, R13, 0x31, PT ;  /* 0x000000310d00780c */ /* 0x000fe40003f46270 */
[----:B------:R-:W-:Y:S01]  /*2d40*/  ISETP.GT.OR P0, PT, R18, 0x39, !P0 ;  /* 0x000000391200780c */ /* 0x000fe20004704670 */
[--C-:B-1----:R-:W-:Y:S01]  /*2d50*/  FFMA.FTZ R231, R104, UR11, -R98.reuse ;  /* 0x0000000b68e77c23 */ /* 0x102fe20008010862 */
[----:B------:R-:W-:Y:S01]  /*2d60*/  FFMA.FTZ R101, R106, UR11, -R98 ;  /* 0x0000000b6a657c23 */ /* 0x000fe20008010862 */
[----:B------:R-:W-:Y:S01]  /*2d70*/  ISETP.GT.OR P2, PT, R18, 0x31, !P2 ;  /* 0x000000311200780c */ /* 0x000fe20005744670 */
[----:B------:R2:W-:Y:S01]  /*2d80*/  MUFU.EX2 R98, R228 ;  /* 0x000000e400627308 */ /* 0x0005e20000000800 */
[----:B------:R-:W-:-:S02]  /*2d90*/  FSEL R119, R119, -INF , !P0 ;  /* 0xff80000077777808 */ /* 0x000fc40004000000 */
[----:B------:R-:W-:Y:S02]  /*2da0*/  ISETP.GE.AND P0, PT, R13, 0x48, PT ;  /* 0x000000480d00780c */ /* 0x000fe40003f06270 */
[----:B------:R-:W-:Y:S01]  /*2db0*/  FSEL R141, R141, -INF , !P3 ;  /* 0xff8000008d8d7808 */ /* 0x000fe20005800000 */
[--C-:B--2---:R-:W-:Y:S01]  /*2dc0*/  FFMA.FTZ R228, R105, UR11, -R99.reuse ;  /* 0x0000000b69e47c23 */ /* 0x104fe20008010863 */
[----:B----4-:R-:W-:Y:S01]  /*2dd0*/  FFMA.FTZ R105, R110, UR11, -R100 ;  /* 0x0000000b6e697c23 */ /* 0x010fe20008010864 */
[----:B------:R-:W-:Y:S02]  /*2de0*/  FSEL R110, R115, -INF , !P2 ;  /* 0xff800000736e7808 */ /* 0x000fe40005000000 */
[C---:B------:R-:W-:Y:S02]  /*2df0*/  ISETP.GE.AND P3, PT, R13.reuse, 0x38, PT ;  /* 0x000000380d00780c */ /* 0x040fe40003f66270 */
[----:B------:R-:W-:Y:S01]  /*2e00*/  ISETP.GE.AND P2, PT, R13, 0x40, PT ;  /* 0x000000400d00780c */ /* 0x000fe20003f46270 */
[----:B------:R-:W-:Y:S01]  /*2e10*/  FFMA.FTZ R232, R103, UR11, -R232 ;  /* 0x0000000b67e87c23 */ /* 0x000fe200080108e8 */
[----:B------:R-:W-:Y:S01]  /*2e20*/  ISETP.GT.OR P0, PT, R18, 0x48, !P0 ;  /* 0x000000481200780c */ /* 0x000fe20004704670 */
[----:B------:R-:W-:Y:S01]  /*2e30*/  FFMA.FTZ R103, R227, UR11, -R99 ;  /* 0x0000000be3677c23 */ /* 0x000fe20008010863 */
[----:B------:R-:W-:Y:S01]  /*2e40*/  FFMA.FTZ R104, R108, UR11, -R100 ;  /* 0x0000000b6c687c23 */ /* 0x000fe20008010864 */
[----:B------:R-:W-:Y:S01]  /*2e50*/  FFMA.FTZ R106, R109, UR11, -R230 ;  /* 0x0000000b6d6a7c23 */ /* 0x000fe200080108e6 */
[--C-:B------:R-:W-:Y:S01]  /*2e60*/  FFMA.FTZ R108, R112, UR11, -R111.reuse ;  /* 0x0000000b706c7c23 */ /* 0x100fe2000801086f */
[----:B------:R-:W-:Y:S01]  /*2e70*/  FFMA.FTZ R109, R102, UR11, -R111 ;  /* 0x0000000b666d7c23 */ /* 0x000fe2000801086f */
[C---:B------:R-:W-:Y:S01]  /*2e80*/  ISETP.GT.OR P3, PT, R18.reuse, 0x38, !P3 ;  /* 0x000000381200780c */ /* 0x040fe20005f64670 */
[----:B------:R-:W1:Y:S01]  /*2e90*/  SHFL.IDX PT, R227, R17, R219, 0x1f ;  /* 0x00001fdb11e37589 */ /* 0x000e6200000e0000 */
[----:B------:R-:W-:-:S02]  /*2ea0*/  ISETP.GT.OR P2, PT, R18, 0x40, !P2 ;  /* 0x000000401200780c */ /* 0x000fc40005744670 */
[----:B------:R-:W-:Y:S02]  /*2eb0*/  FSEL R111, R126, -INF , !P0 ;  /* 0xff8000007e6f7808 */ /* 0x000fe40004000000 */
[C---:B------:R-:W-:Y:S02]  /*2ec0*/  ISETP.GE.AND P0, PT, R13.reuse, 0x51, PT ;  /* 0x000000510d00780c */ /* 0x040fe40003f06270 */
[----:B------:R-:W-:Y:S02]  /*2ed0*/  FSEL R118, R118, -INF , !P3 ;  /* 0xff80000076767808 */ /* 0x000fe40005800000 */
[----:B------:R-:W-:Y:S02]  /*2ee0*/  FSEL R122, R122, -INF , !P2 ;  /* 0xff8000007a7a7808 */ /* 0x000fe40005000000 */
[C---:B------:R-:W-:Y:S02]  /*2ef0*/  ISETP.GE.AND P3, PT, R13.reuse, 0x41, PT ;  /* 0x000000410d00780c */ /* 0x040fe40003f66270 */
[----:B------:R-:W-:-:S02]  /*2f00*/  ISETP.GE.AND P2, PT, R13, 0x49, PT ;  /* 0x000000490d00780c */ /* 0x000fc40003f46270 */
[C---:B------:R-:W-:Y:S02]  /*2f10*/  ISETP.GT.OR P0, PT, R18.reuse, 0x51, !P0 ;  /* 0x000000511200780c */ /* 0x040fe40004704670 */
[C---:B------:R-:W-:Y:S02]  /*2f20*/  ISETP.GT.OR P3, PT, R18.reuse, 0x41, !P3 ;  /* 0x000000411200780c */ /* 0x040fe40005f64670 */
[----:B------:R-:W-:Y:S02]  /*2f30*/  ISETP.GT.OR P2, PT, R18, 0x49, !P2 ;  /* 0x000000491200780c */ /* 0x000fe40005744670 */
[----:B------:R-:W-:Y:S02]  /*2f40*/  FSEL R115, R131, -INF , !P0 ;  /* 0xff80000083737808 */ /* 0x000fe40004000000 */
        /* <DEDUP_REMOVED lines=8> */
[----:B------:R-:W-:Y:S02]  /*2fd0*/  FSEL R131, R138, -INF , !P0 ;  /* 0xff8000008a837808 */ /* 0x000fe40004000000 */
[----:B------:R-:W2:Y:S01]  /*2fe0*/  SHFL.IDX PT, R138, R17, R218, 0x1f ;  /* 0x00001fda118a7589 */ /* 0x000ea200000e0000 */
[----:B------:R4:W-:Y:S01]  /*2ff0*/  MUFU.EX2 R102, R228 ;  /* 0x000000e400667308 */ /* 0x0009e20000000800 */
[----:B------:R-:W-:Y:S02]  /*3000*/  FSEL R112, R130, -INF , !P3 ;  /* 0xff80000082707808 */ /* 0x000fe40005800000 */
[----:B------:R-:W-:Y:S01]  /*3010*/  FSEL R134, R134, -INF , !P2 ;  /* 0xff80000086867808 */ /* 0x000fe20005000000 */
[--C-:B-1----:R-:W-:Y:S01]  /*3020*/  FFMA.FTZ R113, R113, UR11, -R227.reuse ;  /* 0x0000000b71717c23 */ /* 0x102fe200080108e3 */
[C---:B------:R-:W-:Y:S01]  /*3030*/  ISETP.GE.AND P3, PT, R13.reuse, 0x59, PT ;  /* 0x000000590d00780c */ /* 0x040fe20003f66270 */
[----:B------:R-:W-:Y:S01]  /*3040*/  FFMA.FTZ R110, R110, UR11, -R227 ;  /* 0x0000000b6e6e7c23 */ /* 0x000fe200080108e3 */
[----:B------:R-:W-:Y:S01]  /*3050*/  ISETP.GE.AND P2, PT, R13, 0x61, PT ;  /* 0x000000610d00780c */ /* 0x000fe20003f46270 */
[----:B----4-:R-:W-:Y:S01]  /*3060*/  SHFL.IDX PT, R228, R17, R114, 0x1f ;  /* 0x00001f7211e47589 */ /* 0x010fe200000e0000 */
[----:B------:R-:W-:-:S03]  /*3070*/  ISETP.GT.OR P3, PT, R18, 0x59, !P3 ;  /* 0x000000591200780c */ /* 0x000fc60005f64670 */
[----:B------:R-:W1:Y:S01]  /*3080*/  SHFL.IDX PT, R227, R12, R5, 0x1f ;  /* 0x00001f050ce37589 */ /* 0x000e6200000e0000 */
[----:B------:R-:W-:Y:S02]  /*3090*/  ISETP.GT.OR P2, PT, R18, 0x61, !P2 ;  /* 0x000000611200780c */ /* 0x000fe40005744670 */
[----:B------:R-:W-:Y:S02]  /*30a0*/  FSEL R135, R135, -INF , !P3 ;  /* 0xff80000087877808 */ /* 0x000fe40005800000 */
[----:B------:R-:W-:Y:S02]  /*30b0*/  FSEL R139, R139, -INF , !P2 ;  /* 0xff8000008b8b7808 */ /* 0x000fe40005000000 */
[C---:B------:R-:W-:Y:S02]  /*30c0*/  ISETP.GE.AND P3, PT, R13.reuse, 0x68, PT ;  /* 0x000000680d00780c */ /* 0x040fe40003f66270 */
[C---:B------:R-:W-:Y:S02]  /*30d0*/  ISETP.GE.AND P0, PT, R13.reuse, 0x69, PT ;  /* 0x000000690d00780c */ /* 0x040fe40003f06270 */
[----:B------:R-:W-:-:S02]  /*30e0*/  ISETP.GE.AND P2, PT, R13, 0x70, PT ;  /* 0x000000700d00780c */ /* 0x000fc40003f46270 */
[C---:B------:R-:W-:Y:S02]  /*30f0*/  ISETP.GT.OR P3, PT, R18.reuse, 0x68, !P3 ;  /* 0x000000681200780c */ /* 0x040fe40005f64670 */
[C---:B------:R-:W-:Y:S02]  /*3100*/  ISETP.GT.OR P0, PT, R18.reuse, 0x69, !P0 ;  /* 0x000000691200780c */ /* 0x040fe40004704670 */
[----:B------:R-:W-:Y:S02]  /*3110*/  ISETP.GT.OR P2, PT, R18, 0x70, !P2 ;  /* 0x000000701200780c */ /* 0x000fe40005744670 */
[----:B------:R-:W-:Y:S02]  /*3120*/  FSEL R126, R142, -INF , !P3 ;  /* 0xff8000008e7e7808 */ /* 0x000fe40005800000 */
[----:B------:R-:W-:Y:S02]  /*3130*/  FSEL R143, R143, -INF , !P0 ;  /* 0xff8000008f8f7808 */ /* 0x000fe40004000000 */
[----:B------:R-:W-:-:S02]  /*3140*/  FSEL R130, R146, -INF , !P2 ;  /* 0xff80000092827808 */ /* 0x000fc40005000000 */
[C---:B------:R-:W-:Y:S02]  /*3150*/  ISETP.GE.AND P3, PT, R13.reuse, 0x71, PT ;  /* 0x000000710d00780c */ /* 0x040fe40003f66270 */
[C---:B------:R-:W-:Y:S02]  /*3160*/  ISETP.GE.AND P0, PT, R13.reuse, 0x78, PT ;  /* 0x000000780d00780c */ /* 0x040fe40003f06270 */
[----:B------:R-:W-:Y:S02]  /*3170*/  ISETP.GE.AND P2, PT, R13, 0x79, PT ;  /* 0x000000790d00780c */ /* 0x000fe40003f46270 */
[C---:B------:R-:W-:Y:S02]  /*3180*/  ISETP.GT.OR P1, PT, R19.reuse, 0x78, !P1 ;  /* 0x000000781300780c */ /* 0x040fe40004f24670 */
[----:B------:R-:W-:Y:S01]  /*3190*/  ISETP.GT.OR P4, PT, R19, 0x79, !P4 ;  /* 0x000000791300780c */ /* 0x000fe20006784670 */
[--C-:B--2---:R-:W-:Y:S01]  /*31a0*/  FFMA.FTZ R19, R116, UR11, -R138.reuse ;  /* 0x0000000b74137c23 */ /* 0x104fe2000801088a */
[----:B------:R-:W-:Y:S01]  /*31b0*/  ISETP.GT.OR P3, PT, R18, 0x71, !P3 ;  /* 0x000000711200780c */ /* 0x000fe20005f64670 */
[----:B------:R-:W-:Y:S01]  /*31c0*/  FFMA.FTZ R138, R118, UR11, -R138 ;  /* 0x0000000b768a7c23 */ /* 0x000fe2000801088a */
[----:B------:R-:W-:-:S02]  /*31d0*/  ISETP.GT.OR P0, PT, R18, 0x78, !P0 ;  /* 0x000000781200780c */ /* 0x000fc40004704670 */
[----:B------:R-:W-:Y:S01]  /*31e0*/  ISETP.GT.OR P2, PT, R18, 0x79, !P2 ;  /* 0x000000791200780c */ /* 0x000fe20005744670 */
[----:B------:R-:W2:Y:S01]  /*31f0*/  SHFL.IDX PT, R142, R12, R221, 0x1f ;  /* 0x00001fdd0c8e7589 */ /* 0x000ea200000e0000 */
[----:B------:R4:W-:Y:S01]  /*3200*/  MUFU.EX2 R18, R110 ;  /* 0x0000006e00127308 */ /* 0x0009e20000000800 */
[--C-:B-1----:R-:W-:Y:S02]  /*3210*/  FFMA.FTZ R120, R120, UR11, -R227.reuse ;  /* 0x0000000b78787c23 */ /* 0x102fe400080108e3 */
[----:B------:R-:W1:Y:S01]  /*3220*/  SHFL.IDX PT, R146, R12, R23, 0x1f ;  /* 0x00001f170c927589 */ /* 0x000e6200000e0000 */
[--C-:B----4-:R-:W-:Y:S01]  /*3230*/  FFMA.FTZ R110, R117, UR11, -R228.reuse ;  /* 0x0000000b756e7c23 */ /* 0x110fe200080108e4 */
[----:B------:R-:W-:Y:S01]  /*3240*/  FFMA.FTZ R228, R119, UR11, -R228 ;  /* 0x0000000b77e47c23 */ /* 0x000fe200080108e4 */
[----:B------:R-:W-:Y:S02]  /*3250*/  FFMA.FTZ R119, R122, UR11, -R227 ;  /* 0x0000000b7a777c23 */ /* 0x000fe400080108e3 */
[----:B------:R4:W-:Y:S01]  /*3260*/  MUFU.EX2 R17, R138 ;  /* 0x0000008a00117308 */ /* 0x0009e20000000800 */
[----:B------:R-:W5:Y:S04]  /*3270*/  SHFL.IDX PT, R227, R12, R218, 0x1f ;  /* 0x00001fda0ce37589 */ /* 0x000f6800000e0000 */
[----:B----4-:R-:W4:Y:S04]  /*3280*/  SHFL.IDX PT, R138, R12, R114, 0x1f ;  /* 0x00001f720c8a7589 */ /* 0x010f2800000e0000 */
[----:B------:R-:W4:Y:S04]  /*3290*/  SHFL.IDX PT, R116, R12, R220, 0x1f ;  /* 0x00001fdc0c747589 */ /* 0x000f2800000e0000 */
[----:B------:R-:W4:Y:S01]  /*32a0*/  SHFL.IDX PT, R118, R12, R22, 0x1f ;  /* 0x00001f160c767589 */ /* 0x000f2200000e0000 */
[----:B------:R1:W-:Y:S01]  /*32b0*/  MUFU.EX2 R13, R113 ;  /* 0x00000071000d7308 */ /* 0x0003e20000000800 */
[----:B--2---:R-:W-:-:S02]  /*32c0*/  FFMA.FTZ R217, R217, UR11, -R142 ;  /* 0x0000000bd9d97c23 */ /* 0x004fc4000801088e */
[----:B-1----:R-:W1:Y:S01]  /*32d0*/  SHFL.IDX PT, R113, R12, R219, 0x1f ;  /* 0x00001fdb0c717589 */ /* 0x002e6200000e0000 */
[----:B------:R-:W-:Y:S01]  /*32e0*/  FFMA.FTZ R142, R123, UR11, -R142 ;  /* 0x0000000b7b8e7c23 */ /* 0x000fe2000801088e */
[--C-:B------:R-:W-:Y:S01]  /*32f0*/  FFMA.FTZ R123, R128, UR11, -R146.reuse ;  /* 0x0000000b807b7c23 */ /* 0x100fe20008010892 */
[----:B------:R-:W-:Y:S01]  /*3300*/  FFMA.FTZ R122, R112, UR11, -R146 ;  /* 0x0000000b707a7c23 */ /* 0x000fe20008010892 */
[----:B-----5:R-:W-:Y:S01]  /*3310*/  FFMA.FTZ R146, R132, UR11, -R227 ;  /* 0x0000000b84927c23 */ /* 0x020fe200080108e3 */
[----:B------:R-:W-:Y:S02]  /*3320*/  WARPGROUP.DEPBAR.LE gsb0, 0x0 ;  /* 0x00008000000079c5 */ /* 0x000fe40000010000 */
[--C-:B----4-:R-:W-:Y:S01]  /*3330*/  FFMA.FTZ R133, R133, UR11, -R138.reuse ;  /* 0x0000000b85857c23 */ /* 0x110fe2000801088a */
[----:B------:R-:W-:Y:S02]  /*3340*/  FFMA.FTZ R132, R135, UR11, -R138 ;  /* 0x0000000b87847c23 */ /* 0x000fe4000801088a */
[----:B------:R-:W-:Y:S01]  /*3350*/  LDS R138, [R10+0x400] ;  /* 0x000400000a8a7984 */ /* 0x000fe20000000800 */
[--C-:B------:R-:W-:Y:S01]  /*3360*/  FFMA.FTZ R124, R124, UR11, -R116.reuse ;  /* 0x0000000b7c7c7c23 */ /* 0x100fe20008010874 */
[----:B------:R-:W-:Y:S01]  /*3370*/  FFMA.FTZ R117, R111, UR11, -R116 ;  /* 0x0000000b6f757c23 */ /* 0x000fe20008010874 */
[----:B------:R-:W-:Y:S01]  /*3380*/  FFMA.FTZ R116, R125, UR11, -R118 ;  /* 0x0000000b7d747c23 */ /* 0x000fe20008010876 */
[----:B------:R-:W2:Y:S01]  /*3390*/  SHFL.IDX PT, R128, R16, R22, 0x1f ;  /* 0x00001f1610807589 */ /* 0x000ea200000e0000 */
[----:B------:R1:W-:Y:S03]  /*33a0*/  MUFU.EX2 R111, R120 ;  /* 0x00000078006f7308 */ /* 0x0003e60000000800 */
[----:B------:R-:W4:Y:S01]  /*33b0*/  SHFL.IDX PT, R125, R16, R23, 0x1f ;  /* 0x00001f17107d7589 */ /* 0x000f2200000e0000 */
[----:B-1----:R-:W-:-:S04]  /*33c0*/  FFMA.FTZ R120, R115, UR11, -R113 ;  /* 0x0000000b73787c23 */ /* 0x002fc80008010871 */
[----:B------:R1:W-:Y:S08]  /*33d0*/  MUFU.EX2 R112, R119 ;  /* 0x0000007700707308 */ /* 0x0003f00000000800 */
[----:B------:R5:W3:Y:S01]  /*33e0*/  MUFU.EX2 R115, R124 ;  /* 0x0000007c00737308 */ /* 0x000ae20000000800 */
[----:B-1----:R-:W-:Y:S02]  /*33f0*/  FFMA.FTZ R119, R129, UR11, -R113 ;  /* 0x0000000b81777c23 */ /* 0x002fe40008010871 */
[----:B------:R-:W1:Y:S04]  /*3400*/  SHFL.IDX PT, R129, R16, R221, 0x1f ;  /* 0x00001fdd10817589 */ /* 0x000e6800000e0000 */
[----:B-----5:R-:W5:Y:S01]  /*3410*/  SHFL.IDX PT, R124, R16, R218, 0x1f ;  /* 0x00001fda107c7589 */ /* 0x020f6200000e0000 */
[--C-:B--2---:R-:W-:Y:S01]  /*3420*/  FFMA.FTZ R141, R141, UR11, -R128.reuse ;  /* 0x0000000b8d8d7c23 */ /* 0x104fe20008010880 */
[--C-:B----4-:R-:W-:Y:S01]  /*3430*/  FFMA.FTZ R144, R144, UR11, -R125.reuse ;  /* 0x0000000b90907c23 */ /* 0x110fe2000801087d */
[----:B------:R-:W-:Y:S01]  /*3440*/  FFMA.FTZ R130, R130, UR11, -R125 ;  /* 0x0000000b82827c23 */ /* 0x000fe2000801087d */
[----:B------:R-:W-:Y:S01]  /*3450*/  FFMA.FTZ R128, R143, UR11, -R128 ;  /* 0x0000000b8f807c23 */ /* 0x000fe20008010880 */
[----:B------:R-:W-:Y:S01]  /*3460*/  FSEL R125, R148, -INF , !P1 ;  /* 0xff800000947d7808 */ /* 0x000fe20004800000 */
[----:B------:R2:W-:Y:S01]  /*3470*/  MUFU.EX2 R10, R142 ;  /* 0x0000008e000a7308 */ /* 0x0005e20000000800 */
[----:B------:R-:W-:Y:S01]  /*3480*/  FSEL R143, R150, -INF , !P0 ;  /* 0xff800000968f7808 */ /* 0x000fe20004000000 */
[----:B------:R-:W-:-:S02]  /*3490*/  FFMA.FTZ R118, R127, UR11, -R118 ;  /* 0x0000000b7f767c23 */ /* 0x000fc40008010876 */
[----:B------:R-:W4:Y:S04]  /*34a0*/  SHFL.IDX PT, R127, R16, R5, 0x1f ;  /* 0x00001f05107f7589 */ /* 0x000f2800000e0000 */
[----:B--2---:R-:W2:Y:S01]  /*34b0*/  SHFL.IDX PT, R142, R16, R114, 0x1f ;  /* 0x00001f72108e7589 */ /* 0x004ea200000e0000 */
[----:B------:R3:W-:Y:S01]  /*34c0*/  MUFU.EX2 R12, R228 ;  /* 0x000000e4000c7308 */ /* 0x0007e20000000800 */
[--C-:B-1----:R-:W-:Y:S01]  /*34d0*/  FFMA.FTZ R137, R137, UR11, -R129.reuse ;  /* 0x0000000b89897c23 */ /* 0x102fe20008010881 */
[----:B------:R-:W-:Y:S01]  /*34e0*/  FFMA.FTZ R129, R139, UR11, -R129 ;  /* 0x0000000b8b817c23 */ /* 0x000fe20008010881 */
[----:B------:R-:W-:Y:S01]  /*34f0*/  SHFL.IDX PT, R148, R138, R220, 0x1f ;  /* 0x00001fdc8a947589 */ /* 0x000fe200000e0000 */
[--C-:B-----5:R-:W-:Y:S01]  /*3500*/  FFMA.FTZ R125, R125, UR11, -R124.reuse ;  /* 0x0000000b7d7d7c23 */ /* 0x120fe2000801087c */
[----:B---3--:R-:W-:Y:S01]  /*3510*/  FSEL R228, R145, -INF , !P5 ;  /* 0xff80000091e47808 */ /* 0x008fe20006800000 */
[----:B------:R-:W-:-:S02]  /*3520*/  FFMA.FTZ R124, R143, UR11, -R124 ;  /* 0x0000000b8f7c7c23 */ /* 0x000fc4000801087c */
[----:B------:R1:W-:Y:S01]  /*3530*/  MUFU.EX2 R113, R217 ;  /* 0x000000d900717308 */ /* 0x0003e20000000800 */
[----:B------:R-:W3:Y:S04]  /*3540*/  SHFL.IDX PT, R145, R138, R5, 0x1f ;  /* 0x00001f058a917589 */ /* 0x000ee800000e0000 */
[----:B------:R-:W5:Y:S01]  /*3550*/  SHFL.IDX PT, R143, R138, R221, 0x1f ;  /* 0x00001fdd8a8f7589 */ /* 0x000f6200000e0000 */
[----:B-1----:R-:W-:-:S03]  /*3560*/  FSEL R217, R151, -INF , !P2 ;  /* 0xff80000097d97808 */ /* 0x002fc60005000000 */
[----:B------:R1:W-:Y:S04]  /*3570*/  LDS R139, [R15+0x400] ;  /* 0x000400000f8b7984 */ /* 0x0003e80000000800 */
[----:B------:R-:W5:Y:S01]  /*3580*/  SHFL.IDX PT, R151, R138, R22, 0x1f ;  /* 0x00001f168a977589 */ /* 0x000f6200000e0000 */
[----:B------:R-:W-:Y:S02]  /*3590*/  FSEL R149, R149, -INF , !P4 ;  /* 0xff80000095957808 */ /* 0x000fe40006000000 */
[----:B------:R-:W-:Y:S01]  /*35a0*/  FSEL R230, R147, -INF , !P3 ;  /* 0xff80000093e67808 */ /* 0x000fe20005800000 */
[----:B-1----:R2:W-:Y:S01]  /*35b0*/  MUFU.EX2 R15, R123 ;  /* 0x0000007b000f7308 */ /* 0x0025e20000000800 */
[----:B------:R-:W1:Y:S01]  /*35c0*/  SHFL.IDX PT, R147, R138, R23, 0x1f ;  /* 0x00001f178a937589 */ /* 0x000e6200000e0000 */
[--C-:B----4-:R-:W-:Y:S01]  /*35d0*/  FFMA.FTZ R136, R136, UR11, -R127.reuse ;  /* 0x0000000b88887c23 */ /* 0x110fe2000801087f */
[----:B------:R-:W-:-:S02]  /*35e0*/  FFMA.FTZ R131, R131, UR11, -R127 ;  /* 0x0000000b83837c23 */ /* 0x000fc4000801087f */
[----:B------:R-:W4:Y:S01]  /*35f0*/  SHFL.IDX PT, R150, R138, R219, 0x1f ;  /* 0x00001fdb8a967589 */ /* 0x000f2200000e0000 */
[----:B------:R-:W-:Y:S01]  /*3600*/  FFMA.FTZ R134, R134, UR11, -R227 ;  /* 0x0000000b86867c23 */ /* 0x000fe200080108e3 */
[----:B--2---:R-:W-:Y:S02]  /*3610*/  FFMA.FTZ R123, R149, UR11, -R142 ;  /* 0x0000000b957b7c23 */ /* 0x004fe4000801088e */
[----:B------:R-:W-:Y:S04]  /*3620*/  SHFL.IDX PT, R135, R16, R220, 0x1f ;  /* 0x00001fdc10877589 */ /* 0x000fe800000e0000 */
[----:B------:R-:W2:Y:S01]  /*3630*/  SHFL.IDX PT, R149, R138, R218, 0x1f ;  /* 0x00001fda8a957589 */ /* 0x000ea200000e0000 */
[----:B---3--:R-:W-:-:S03]  /*3640*/  FADD.FTZ R24, R24, -R145 ;  /* 0x8000009118187221 */ /* 0x008fc60000010000 */
[----:B------:R3:W-:Y:S01]  /*3650*/  SHFL.IDX PT, R127, R16, R219, 0x1f ;  /* 0x00001fdb107f7589 */ /* 0x0007e200000e0000 */
[----:B------:R-:W-:Y:S01]  /*3660*/  FADD.FTZ R26, R26, -R145 ;  /* 0x800000911a1a7221 */ /* 0x000fe20000010000 */
[----:B------:R-:W-:Y:S01]  /*3670*/  FADD.FTZ R145, R28, -R148 ;  /* 0x800000941c917221 */ /* 0x000fe20000010000 */
[----:B---3--:R3:W-:Y:S02]  /*3680*/  MUFU.EX2 R16, R122 ;  /* 0x0000007a00107308 */ /* 0x0087e40000000800 */
[----:B---3--:R-:W-:Y:S01]  /*3690*/  FFMA.FTZ R122, R217, UR11, -R142 ;  /* 0x0000000bd97a7c23 */ /* 0x008fe2000801088e */
[----:B-----5:R-:W-:Y:S01]  /*36a0*/  FADD.FTZ R142, R25, -R143 ;  /* 0x8000008f198e7221 */ /* 0x020fe20000010000 */
[----:B------:R-:W-:Y:S01]  /*36b0*/  FADD.FTZ R25, R30, -R148 ;  /* 0x800000941e197221 */ /* 0x000fe20000010000 */
[----:B------:R-:W-:-:S03]  /*36c0*/  FADD.FTZ R148, R29, -R151 ;  /* 0x800000971d947221 */ /* 0x000fc60000010000 */
[----:B------:R3:W-:Y:S02]  /*36d0*/  MUFU.EX2 R29, R134 ;  /* 0x00000086001d7308 */ /* 0x0007e40000000800 */
[----:B---3--:R3:W-:Y:S01]  /*36e0*/  LDS R134, [R14+0x400] ;  /* 0x000400000e867984 */ /* 0x0087e20000000800 */
[----:B------:R-:W-:-:S05]  /*36f0*/  FADD.FTZ R143, R27, -R143 ;  /* 0x8000008f1b8f7221 */ /* 0x000fca0000010000 */
[----:B------:R5:W-:Y:S01]  /*3700*/  MUFU.EX2 R28, R146 ;  /* 0x00000092001c7308 */ /* 0x000be20000000800 */
[----:B------:R-:W-:Y:S01]  /*3710*/  FADD.FTZ R27, R31, -R151 ;  /* 0x800000971f1b7221 */ /* 0x000fe20000010000 */
[----:B-1----:R-:W-:-:S06]  /*3720*/  FADD.FTZ R34, R34, -R147 ;  /* 0x8000009322227221 */ /* 0x002fcc0000010000 */
[----:B---3--:R1:W-:Y:S01]  /*3730*/  MUFU.EX2 R14, R133 ;  /* 0x00000085000e7308 */ /* 0x0083e20000000800 */
[----:B-----5:R-:W-:Y:S01]  /*3740*/  FADD.FTZ R146, R32, -R147 ;  /* 0x8000009320927221 */ /* 0x020fe20000010000 */
[--C-:B----4-:R-:W-:Y:S01]  /*3750*/  FADD.FTZ R147, R33, -R150.reuse ;  /* 0x8000009621937221 */ /* 0x110fe20000010000 */
[----:B------:R-:W3:Y:S04]  /*3760*/  SHFL.IDX PT, R31, R139, R221, 0x1f ;  /* 0x00001fdd8b1f7589 */ /* 0x000ee800000e0000 */
[----:B-1----:R-:W-:Y:S01]  /*3770*/  LDS R133, [R11+0x400] ;  /* 0x000400000b857984 */ /* 0x002fe20000000800 */
[----:B------:R-:W-:Y:S01]  /*3780*/  FADD.FTZ R35, R35, -R150 ;  /* 0x8000009623237221 */ /* 0x000fe20000010000 */
[--C-:B--2---:R-:W-:Y:S01]  /*3790*/  FADD.FTZ R36, R36, -R149.reuse ;  /* 0x8000009524247221 */ /* 0x104fe20000010000 */
[----:B------:R-:W-:Y:S01]  /*37a0*/  FADD.FTZ R38, R38, -R149 ;  /* 0x8000009526267221 */ /* 0x000fe20000010000 */
[----:B------:R-:W1:Y:S04]  /*37b0*/  SHFL.IDX PT, R33, R139, R218, 0x1f ;  /* 0x00001fda8b217589 */ /* 0x000e6800000e0000 */
[----:B------:R-:W2:Y:S04]  /*37c0*/  SHFL.IDX PT, R30, R138, R114, 0x1f ;  /* 0x00001f728a1e7589 */ /* 0x000ea800000e0000 */
[----:B------:R-:W4:Y:S04]  /*37d0*/  SHFL.IDX PT, R150, R139, R220, 0x1f ;  /* 0x00001fdc8b967589 */ /* 0x000f2800000e0000 */
[----:B------:R-:W5:Y:S04]  /*37e0*/  SHFL.IDX PT, R149, R139, R22, 0x1f ;  /* 0x00001f168b957589 */ /* 0x000f6800000e0000 */
[----:B------:R-:W5:Y:S04]  /*37f0*/  SHFL.IDX PT, R138, R139, R23, 0x1f ;  /* 0x00001f178b8a7589 */ /* 0x000f6800000e0000 */
[----:B------:R-:W5:Y:S01]  /*3800*/  SHFL.IDX PT, R32, R139, R219, 0x1f ;  /* 0x00001fdb8b207589 */ /* 0x000f6200000e0000 */
[--C-:B---3--:R-:W-:Y:S01]  /*3810*/  FADD.FTZ R41, R41, -R31.reuse ;  /* 0x8000001f29297221 */ /* 0x108fe20000010000 */
[----:B------:R-:W-:-:S02]  /*3820*/  FADD.FTZ R43, R43, -R31 ;  /* 0x8000001f2b2b7221 */ /* 0x000fc40000010000 */
[----:B------:R3:W-:Y:S01]  /*3830*/  MUFU.EX2 R31, R131 ;  /* 0x00000083001f7308 */ /* 0x0007e20000000800 */
[--C-:B-1----:R-:W-:Y:S01]  /*3840*/  FADD.FTZ R52, R52, -R33.reuse ;  /* 0x8000002134347221 */ /* 0x102fe20000010000 */
[----:B------:R-:W-:Y:S01]  /*3850*/  FADD.FTZ R54, R54, -R33 ;  /* 0x8000002136367221 */ /* 0x000fe20000010000 */
[----:B------:R-:W-:Y:S01]  /*3860*/  SHFL.IDX PT, R151, R139, R5, 0x1f ;  /* 0x00001f058b977589 */ /* 0x000fe200000e0000 */
[--C-:B--2---:R-:W-:Y:S01]  /*3870*/  FADD.FTZ R37, R37, -R30.reuse ;  /* 0x8000001e25257221 */ /* 0x104fe20000010000 */
[----:B------:R-:W-:Y:S01]  /*3880*/  FADD.FTZ R39, R39, -R30 ;  /* 0x8000001e27277221 */ /* 0x000fe20000010000 */
[--C-:B----4-:R-:W-:Y:S01]  /*3890*/  FADD.FTZ R44, R44, -R150.reuse ;  /* 0x800000962c2c7221 */ /* 0x110fe20000010000 */
[----:B------:R-:W-:Y:S01]  /*38a0*/  FADD.FTZ R46, R46, -R150 ;  /* 0x800000962e2e7221 */ /* 0x000fe20000010000 */
[----:B------:R1:W-:Y:S01]  /*38b0*/  MUFU.EX2 R33, R129 ;  /* 0x0000008100217308 */ /* 0x0003e20000000800 */
[----:B---3--:R-:W2:Y:S01]  /*38c0*/  SHFL.IDX PT, R131, R134, R219, 0x1f ;  /* 0x00001fdb86837589 */ /* 0x008ea200000e0000 */
[--C-:B-----5:R-:W-:Y:S01]  /*38d0*/  FADD.FTZ R45, R45, -R149.reuse ;  /* 0x800000952d2d7221 */ /* 0x120fe20000010000 */
[----:B------:R-:W-:-:S02]  /*38e0*/  FADD.FTZ R47, R47, -R149 ;  /* 0x800000952f2f7221 */ /* 0x000fc40000010000 */
[----:B------:R-:W-:Y:S01]  /*38f0*/  SHFL.IDX PT, R150, R139, R114, 0x1f ;  /* 0x00001f728b967589 */ /* 0x000fe200000e0000 */
[--C-:B------:R-:W-:Y:S01]  /*3900*/  FADD.FTZ R48, R48, -R138.reuse ;  /* 0x8000008a30307221 */ /* 0x100fe20000010000 */
[----:B------:R-:W-:Y:S01]  /*3910*/  FADD.FTZ R50, R50, -R138 ;  /* 0x8000008a32327221 */ /* 0x000fe20000010000 */
[----:B------:R-:W-:Y:S01]  /*3920*/  MUFU.EX2 R11, R132 ;  /* 0x00000084000b7308 */ /* 0x000fe20000000800 */
[----:B-1----:R-:W1:Y:S04]  /*3930*/  SHFL.IDX PT, R129, R134, R218, 0x1f ;  /* 0x00001fda86817589 */ /* 0x002e6800000e0000 */
[----:B------:R-:W-:Y:S03]  /*3940*/  SHFL.IDX PT, R139, R134, R5, 0x1f ;  /* 0x00001f05868b7589 */ /* 0x000fe600000e0000 */
[----:B------:R3:W-:Y:S01]  /*3950*/  MUFU.EX2 R30, R136 ;  /* 0x00000088001e7308 */ /* 0x0007e20000000800 */
[----:B------:R-:W-:Y:S04]  /*3960*/  SHFL.IDX PT, R149, R134, R221, 0x1f ;  /* 0x00001fdd86957589 */ /* 0x000fe800000e0000 */
[----:B------:R-:W-:Y:S04]  /*3970*/  SHFL.IDX PT, R138, R134, R220, 0x1f ;  /* 0x00001fdc868a7589 */ /* 0x000fe800000e0000 */
[----:B---3--:R-:W-:Y:S04]  /*3980*/  SHFL.IDX PT, R136, R134, R22, 0x1f ;  /* 0x00001f1686887589 */ /* 0x008fe800000e0000 */
[----:B------:R-:W-:Y:S04]  /*3990*/  SHFL.IDX PT, R132, R134, R23, 0x1f ;  /* 0x00001f1786847589 */ /* 0x000fe800000e0000 */
[----:B------:R-:W3:Y:S01]  /*39a0*/  SHFL.IDX PT, R134, R134, R114, 0x1f ;  /* 0x00001f7286867589 */ /* 0x000ee200000e0000 */
[--C-:B------:R-:W-:Y:S01]  /*39b0*/  FADD.FTZ R49, R49, -R32.reuse ;  /* 0x8000002031317221 */ /* 0x100fe20000010000 */
[----:B------:R-:W-:-:S02]  /*39c0*/  FADD.FTZ R51, R51, -R32 ;  /* 0x8000002033337221 */ /* 0x000fc40000010000 */
[----:B------:R4:W-:Y:S01]  /*39d0*/  MUFU.EX2 R32, R137 ;  /* 0x0000008900207308 */ /* 0x0009e20000000800 */
[----:B------:R-:W5:Y:S04]  /*39e0*/  SHFL.IDX PT, R218, R133, R218, 0x1f ;  /* 0x00001fda85da7589 */ /* 0x000f6800000e0000 */
[----:B------:R-:W-:Y:S04]  /*39f0*/  SHFL.IDX PT, R23, R133, R23, 0x1f ;  /* 0x00001f1785177589 */ /* 0x000fe800000e0000 */
[----:B----4-:R-:W4:Y:S04]  /*3a00*/  SHFL.IDX PT, R137, R133, R22, 0x1f ;  /* 0x00001f1685897589 */ /* 0x010f2800000e0000 */
[----:B------:R-:W4:Y:S04]  /*3a10*/  SHFL.IDX PT, R114, R133, R114, 0x1f ;  /* 0x00001f7285727589 */ /* 0x000f2800000e0000 */
[----:B------:R-:W-:Y:S04]  /*3a20*/  SHFL.IDX PT, R221, R133, R221, 0x1f ;  /* 0x00001fdd85dd7589 */ /* 0x000fe800000e0000 */
[----:B------:R-:W-:Y:S04]  /*3a30*/  SHFL.IDX PT, R220, R133, R220, 0x1f ;  /* 0x00001fdc85dc7589 */ /* 0x000fe800000e0000 */
[----:B------:R-:W-:Y:S04]  /*3a40*/  SHFL.IDX PT, R219, R133, R219, 0x1f ;  /* 0x00001fdb85db7589 */ /* 0x000fe800000e0000 */
[----:B------:R-:W4:Y:S01]  /*3a50*/  SHFL.IDX PT, R133, R133, R5, 0x1f ;  /* 0x00001f0585857589 */ /* 0x000f2200000e0000 */
[----:B------:R-:W4:Y:S01]  /*3a60*/  MUFU.EX2 R116, R116 ;  /* 0x0000007400747308 */ /* 0x000f220000000800 */
[--C-:B--2---:R-:W-:Y:S01]  /*3a70*/  FADD.FTZ R65, R65, -R131.reuse ;  /* 0x8000008341417221 */ /* 0x104fe20000010000 */
[----:B------:R-:W-:Y:S01]  /*3a80*/  FADD.FTZ R67, R67, -R131 ;  /* 0x8000008343437221 */ /* 0x000fe20000010000 */
[--C-:B-1----:R-:W-:Y:S01]  /*3a90*/  FADD.FTZ R131, R68, -R129.reuse ;  /* 0x8000008144837221 */ /* 0x102fe20000010000 */
[----:B------:R-:W-:-:S04]  /*3aa0*/  FADD.FTZ R129, R70, -R129 ;  /* 0x8000008146817221 */ /* 0x000fc80000010000 */
[----:B------:R-:W1:Y:S01]  /*3ab0*/  MUFU.EX2 R119, R119 ;  /* 0x0000007700777308 */ /* 0x000e620000000800 */
[----:B---3--:R-:W-:Y:S01]  /*3ac0*/  FADD.FTZ R70, R69, -R134 ;  /* 0x8000008645467221 */ /* 0x008fe20000010000 */
[----:B------:R-:W-:Y:S01]  /*3ad0*/  FFMA.FTZ R140, R140, UR11, -R135 ;  /* 0x0000000b8c8c7c23 */ /* 0x000fe20008010887 */
[----:B------:R-:W-:Y:S01]  /*3ae0*/  FMUL.FTZ R24, R216, R24 ;  /* 0x00000018d8187220 */ /* 0x000fe20000410000 */
[----:B------:R-:W-:Y:S01]  /*3af0*/  FMUL.FTZ R69, R121, R142 ;  /* 0x0000008e79457220 */ /* 0x000fe20000410000 */
[--C-:B------:R-:W-:Y:S01]  /*3b00*/  FADD.FTZ R53, R53, -R150.reuse ;  /* 0x8000009635357221 */ /* 0x100fe20000010000 */
[----:B------:R-:W-:Y:S02]  /*3b10*/  FADD.FTZ R55, R55, -R150 ;  /* 0x8000009637377221 */ /* 0x000fe40000010000 */
[----:B------:R-:W2:Y:S01]  /*3b20*/  MUFU.EX2 R120, R120 ;  /* 0x0000007800787308 */ /* 0x000ea20000000800 */
[--C-:B------:R-:W-:Y:S01]  /*3b30*/  FADD.FTZ R56, R56, -R139.reuse ;  /* 0x8000008b38387221 */ /* 0x100fe20000010000 */
[----:B------:R-:W-:Y:S01]  /*3b40*/  FADD.FTZ R58, R58, -R139 ;  /* 0x8000008b3a3a7221 */ /* 0x000fe20000010000 */
[----:B-----5:R-:W-:Y:S01]  /*3b50*/  FADD.FTZ R150, R84, -R218 ;  /* 0x800000da54967221 */ /* 0x020fe20000010000 */
[----:B------:R-:W-:Y:S01]  /*3b60*/  FFMA.FTZ R126, R126, UR11, -R135 ;  /* 0x0000000b7e7e7c23 */ /* 0x000fe20008010887 */
[----:B----4-:R-:W-:Y:S01]  /*3b70*/  FADD.FTZ R139, R77, -R137 ;  /* 0x800000894d8b7221 */ /* 0x010fe20000010000 */
[----:B------:R-:W-:-:S02]  /*3b80*/  F2FP.BF16.F32.PACK_AB R84, R69, R24 ;  /* 0x000000184554723e */ /* 0x000fc400000010ff */
[----:B------:R3:W-:Y:S01]  /*3b90*/  MUFU.EX2 R22, R140 ;  /* 0x0000008c00167308 */ /* 0x0007e20000000800 */
[--C-:B------:R-:W-:Y:S01]  /*3ba0*/  FFMA.FTZ R135, R228, UR11, -R127.reuse ;  /* 0x0000000be4877c23 */ /* 0x100fe2000801087f */
[----:B------:R-:W-:Y:S01]  /*3bb0*/  FMUL.FTZ R25, R91, R25 ;  /* 0x000000195b197220 */ /* 0x000fe20000410000 */
[----:B------:R-:W-:Y:S01]  /*3bc0*/  FMUL.FTZ R24, R93, R27 ;  /* 0x0000001b5d187220 */ /* 0x000fe20000410000 */
[----:B------:R-:W-:Y:S01]  /*3bd0*/  FFMA.FTZ R127, R230, UR11, -R127 ;  /* 0x0000000be67f7c23 */ /* 0x000fe2000801087f */
[----:B------:R-:W-:Y:S01]  /*3be0*/  FMUL.FTZ R147, R21, R147 ;  /* 0x0000009315937220 */ /* 0x000fe20000410000 */
[----:B------:R-:W-:Y:S02]  /*3bf0*/  FADD.FTZ R40, R40, -R151 ;  /* 0x8000009728287221 */ /* 0x000fe40000010000 */
[----:B------:R-:W4:Y:S01]  /*3c00*/  MUFU.EX2 R117, R117 ;  /* 0x0000007500757308 */ /* 0x000f220000000800 */
[----:B---3--:R-:W-:Y:S01]  /*3c10*/  FADD.FTZ R140, R79, -R137 ;  /* 0x800000894f8c7221 */ /* 0x008fe20000010000 */
[----:B------:R-:W-:Y:S01]  /*3c20*/  FADD.FTZ R137, R80, -R23 ;  /* 0x8000001750897221 */ /* 0x000fe20000010000 */
[----:B------:R-:W-:Y:S01]  /*3c30*/  FMUL.FTZ R80, R94, R146 ;  /* 0x000000925e507220 */ /* 0x000fe20000410000 */
[----:B------:R-:W-:Y:S01]  /*3c40*/  FADD.FTZ R42, R42, -R151 ;  /* 0x800000972a2a7221 */ /* 0x000fe20000010000 */
[----:B------:R-:W-:Y:S01]  /*3c50*/  FADD.FTZ R60, R60, -R138 ;  /* 0x8000008a3c3c7221 */ /* 0x000fe20000010000 */
[----:B------:R-:W-:-:S02]  /*3c60*/  FADD.FTZ R61, R61, -R136 ;  /* 0x800000883d3d7221 */ /* 0x000fc40000010000 */
[----:B------:R-:W3:Y:S01]  /*3c70*/  MUFU.EX2 R118, R118 ;  /* 0x0000007600767308 */ /* 0x000ee20000000800 */
[----:B------:R-:W-:Y:S01]  /*3c80*/  FADD.FTZ R64, R64, -R132 ;  /* 0x8000008440407221 */ /* 0x000fe20000010000 */
[--C-:B------:R-:W-:Y:S01]  /*3c90*/  FADD.FTZ R151, R85, -R114.reuse ;  /* 0x8000007255977221 */ /* 0x100fe20000010000 */
[----:B------:R-:W-:Y:S01]  /*3ca0*/  FADD.FTZ R114, R87, -R114 ;  /* 0x8000007257727221 */ /* 0x000fe20000010000 */
[----:B------:R-:W-:-:S04]  /*3cb0*/  F2FP.BF16.F32.PACK_AB R87, R24, R25 ;  /* 0x000000191857723e */ /* 0x000fc800000010ff */
[----:B------:R-:W5:Y:S01]  /*3cc0*/  MUFU.EX2 R97, R97 ;  /* 0x0000006100617308 */ /* 0x000f620000000800 */
[----:B------:R-:W-:Y:S01]  /*3cd0*/  F2FP.BF16.F32.PACK_AB R80, R147, R80 ;  /* 0x000000509350723e */ /* 0x000fe200000010ff */
[----:B------:R-:W-:Y:S01]  /*3ce0*/  FMUL.FTZ R60, R115, R60 ;  /* 0x0000003c733c7220 */ /* 0x000fe20000410000 */
[----:B------:R-:W-:-:S05]  /*3cf0*/  FMUL.FTZ R61, R116, R61 ;  /* 0x0000003d743d7220 */ /* 0x000fca0000410000 */
[----:B------:R-:W5:Y:S01]  /*3d00*/  MUFU.EX2 R96, R96 ;  /* 0x0000006000607308 */ /* 0x000f620000000800 */
[----:B------:R-:W-:Y:S01]  /*3d10*/  FMUL.FTZ R64, R15, R64 ;  /* 0x000000400f407220 */ /* 0x000fe20000410000 */
[----:B-1----:R-:W-:-:S06]  /*3d20*/  FMUL.FTZ R25, R119, R65 ;  /* 0x0000004177197220 */ /* 0x002fcc0000410000 */
[----:B------:R-:W1:Y:S01]  /*3d30*/  MUFU.EX2 R99, R232 ;  /* 0x000000e800637308 */ /* 0x000e620000000800 */
[----:B------:R-:W-:Y:S01]  /*3d40*/  FADD.FTZ R63, R63, -R136 ;  /* 0x800000883f3f7221 */ /* 0x000fe20000010000 */
[----:B------:R-:W-:-:S06]  /*3d50*/  FADD.FTZ R66, R66, -R132 ;  /* 0x8000008442427221 */ /* 0x000fcc0000010000 */
[----:B------:R-:W1:Y:S01]  /*3d60*/  MUFU.EX2 R100, R231 ;  /* 0x000000e700647308 */ /* 0x000e620000000800 */
[----:B------:R-:W-:Y:S01]  /*3d70*/  FADD.FTZ R132, R72, -R133 ;  /* 0x8000008548847221 */ /* 0x000fe20000010000 */
[----:B------:R-:W-:-:S06]  /*3d80*/  FADD.FTZ R136, R73, -R221 ;  /* 0x800000dd49887221 */ /* 0x000fcc0000010000 */
[----:B------:R-:W1:Y:S08]  /*3d90*/  MUFU.EX2 R101, R101 ;  /* 0x0000006500657308 */ /* 0x000e700000000800 */
[----:B------:R-:W1:Y:S08]  /*3da0*/  MUFU.EX2 R103, R103 ;  /* 0x0000006700677308 */ /* 0x000e700000000800 */
[----:B------:R-:W1:Y:S08]  /*3db0*/  MUFU.EX2 R104, R104 ;  /* 0x0000006800687308 */ /* 0x000e700000000800 */
[----:B------:R-:W-:Y:S08]  /*3dc0*/  MUFU.EX2 R105, R105 ;  /* 0x0000006900697308 */ /* 0x000ff00000000800 */
[----:B------:R-:W1:Y:S08]  /*3dd0*/  MUFU.EX2 R106, R106 ;  /* 0x0000006a006a7308 */ /* 0x000e700000000800 */
[----:B------:R-:W1:Y:S01]  /*3de0*/  MUFU.EX2 R107, R107 ;  /* 0x0000006b006b7308 */ /* 0x000e620000000800 */
[----:B------:R-:W-:-:S07]  /*3df0*/  FMUL.FTZ R27, R14, R70 ;  /* 0x000000460e1b7220 */ /* 0x000fce0000410000 */
[----:B------:R-:W1:Y:S08]  /*3e00*/  MUFU.EX2 R108, R108 ;  /* 0x0000006c006c7308 */ /* 0x000e700000000800 */
[----:B------:R-:W1:Y:S08]  /*3e10*/  MUFU.EX2 R109, R109 ;  /* 0x0000006d006d7308 */ /* 0x000e700000000800 */
[----:B------:R-:W1:Y:S08]  /*3e20*/  MUFU.EX2 R19, R19 ;  /* 0x0000001300137308 */ /* 0x000e700000000800 */
[----:B------:R-:W1:Y:S01]  /*3e30*/  MUFU.EX2 R110, R110 ;  /* 0x0000006e006e7308 */ /* 0x000e620000000800 */
[----:B------:R-:W-:Y:S01]  /*3e40*/  F2FP.BF16.F32.PACK_AB R70, R61, R60 ;  /* 0x0000003c3d46723e */ /* 0x000fe200000010ff */
[----:B------:R-:W-:Y:S01]  /*3e50*/  FMUL.FTZ R65, R16, R66 ;  /* 0x0000004210417220 */ /* 0x000fe20000410000 */
[----:B------:R-:W-:-:S05]  /*3e60*/  F2FP.BF16.F32.PACK_AB R64, R25, R64 ;  /* 0x000000401940723e */ /* 0x000fca00000010ff */
[----:B------:R-:W1:Y:S01]  /*3e70*/  MUFU.EX2 R126, R126 ;  /* 0x0000007e007e7308 */ /* 0x000e620000000800 */
[----:B--2---:R-:W-:Y:S01]  /*3e80*/  FMUL.FTZ R24, R120, R67 ;  /* 0x0000004378187220 */ /* 0x004fe20000410000 */
[----:B------:R-:W-:-:S06]  /*3e90*/  FMUL.FTZ R60, R30, R132 ;  /* 0x000000841e3c7220 */ /* 0x000fcc0000410000 */
[----:B------:R-:W2:Y:S01]  /*3ea0*/  MUFU.EX2 R141, R141 ;  /* 0x0000008d008d7308 */ /* 0x000ea20000000800 */
[----:B------:R-:W-:-:S07]  /*3eb0*/  FMUL.FTZ R25, R32, R136 ;  /* 0x0000008820197220 */ /* 0x000fce0000410000 */
[----:B------:R-:W2:Y:S01]  /*3ec0*/  MUFU.EX2 R128, R128 ;  /* 0x0000008000807308 */ /* 0x000ea20000000800 */
[----:B------:R-:W-:-:S07]  /*3ed0*/  FADD.FTZ R62, R62, -R138 ;  /* 0x8000008a3e3e7221 */ /* 0x000fce0000010000 */
        /* <DEDUP_REMOVED lines=8> */
[----:B------:R-:W2:Y:S08]  /*3f60*/  MUFU.EX2 R125, R125 ;  /* 0x0000007d007d7308 */ /* 0x000eb00000000800 */
[----:B------:R-:W2:Y:S08]  /*3f70*/  MUFU.EX2 R124, R124 ;  /* 0x0000007c007c7308 */ /* 0x000eb00000000800 */
[----:B------:R-:W2:Y:S08]  /*3f80*/  MUFU.EX2 R123, R123 ;  /* 0x0000007b007b7308 */ /* 0x000eb00000000800 */
[----:B------:R-:W2:Y:S01]  /*3f90*/  MUFU.EX2 R147, R122 ;  /* 0x0000007a00937308 */ /* 0x000ea20000000800 */
        /* <DEDUP_REMOVED lines=8> */
[----:B----4-:R-:W-:Y:S01]  /*4020*/  FMUL.FTZ R62, R117, R62 ;  /* 0x0000003e753e7220 */ /* 0x010fe20000410000 */
[----:B---3--:R-:W-:Y:S01]  /*4030*/  FMUL.FTZ R63, R118, R63 ;  /* 0x0000003f763f7220 */ /* 0x008fe20000410000 */
[----:B------:R-:W-:Y:S01]  /*4040*/  F2FP.BF16.F32.PACK_AB R65, R24, R65 ;  /* 0x000000411841723e */ /* 0x000fe200000010ff */
[----:B------:R-:W-:Y:S01]  /*4050*/  FADD.FTZ R138, R76, -R220 ;  /* 0x800000dc4c8a7221 */ /* 0x000fe20000010000 */
[----:B------:R-:W-:Y:S01]  /*4060*/  F2FP.BF16.F32.PACK_AB R60, R25, R60 ;  /* 0x0000003c193c723e */ /* 0x000fe200000010ff */
[----:B-----5:R-:W-:Y:S01]  /*4070*/  FMUL.FTZ R36, R97, R36 ;  /* 0x0000002461247220 */ /* 0x020fe20000410000 */
[----:B------:R-:W-:Y:S01]  /*4080*/  FMUL.FTZ R37, R98, R37 ;  /* 0x0000002562257220 */ /* 0x000fe20000410000 */
        /* <DEDUP_REMOVED lines=42> */
[----:B--2---:R-:W-:Y:S01]  /*4330*/  FMUL.FTZ R139, R141, R139 ;  /* 0x0000008b8d8b7220 */ /* 0x004fe20000410000 */
        /* <DEDUP_REMOVED lines=95> */
[----:B-1----:R-:W-:Y:S02]  /*4930*/  F2FP.BF16.F32.PACK_AB R34, R141, R22 ;  /* 0x000000168d22723e */ /* 0x002fe400000010ff */
        /* <DEDUP_REMOVED lines=15> */
[----:B------:R-:W-:-:S05]  /*4a30*/  IMAD R10, R233, 0x2000, R234 ;  /* 0x00002000e90a7824 */ /* 0x000fca00078e02ea */
        /* <DEDUP_REMOVED lines=70> */
.L_x_4745:
        /* <DEDUP_REMOVED lines=68> */
.L_x_4746:
        /* <DEDUP_REMOVED lines=11> */
.L_x_4736:
[----:B-1----:R-:W1:Y:S01]  /*5390*/  S2R R8, SR_CTAID.X ;  /* 0x0000000000087919 */ /* 0x002e620000002500 */
[----:B------:R-:W3:Y:S01]  /*53a0*/  LDC R5, c[0x0][0x280] ;  /* 0x0000a000ff057b82 */ /* 0x000ee20000000800 */
[----:B------:R-:W-:-:S07]  /*53b0*/  ULDC UR4, c[0x0][0x748] ;  /* 0x0001d20000047ab9 */ /* 0x000fce0000000800 */
[----:B------:R-:W3:Y:S02]  /*53c0*/  LDC R7, c[0x0][0x290] ;  /* 0x0000a400ff077b82 */ /* 0x000ee40000000800 */
[----:B---3--:R-:W-:-:S04]  /*53d0*/  IMAD.IADD R5, R5, 0x1, -R7 ;  /* 0x0000000105057824 */ /* 0x008fc800078e0a07 */
[----:B-1----:R-:W-:-:S04]  /*53e0*/  IMAD R5, R8, 0x80, R5 ;  /* 0x0000008008057824 */ /* 0x002fc800078e0205 */
[----:B------:R-:W-:-:S05]  /*53f0*/  VIADD R5, R5, UR4 ;  /* 0x0000000405057c36 */ /* 0x000fca0008000000 */
[----:B------:R-:W-:-:S04]  /*5400*/  SHF.R.S32.HI R6, RZ, 0x1f, R5 ;  /* 0x0000001fff067819 */ /* 0x000fc80000011405 */
[----:B------:R-:W-:-:S04]  /*5410*/  LEA.HI R6, R6, R5, RZ, 0x7 ;  /* 0x0000000506067211 */ /* 0x000fc800078f38ff */
[----:B------:R-:W-:-:S04]  /*5420*/  SHF.R.S32.HI R6, RZ, 0x7, R6 ;  /* 0x00000007ff067819 */ /* 0x000fc80000011406 */
[----:B------:R-:W-:-:S04]  /*5430*/  VIMNMX R9, R6, UR37, PT ;  /* 0x0000002506097c48 */ /* 0x000fc8000bfe0100 */
[----:B------:R-:W-:Y:S01]  /*5440*/  ISETP.LE.AND P0, PT, R9, UR38, PT ;  /* 0x0000002609007c0c */ /* 0x000fe2000bf03270 */
[----:B------:R1:W-:-:S12]  /*5450*/  STL [R1+0x18], R9 ;  /* 0x0000180901007387 */ /* 0x0003d80000100800 */
[----:B-1----:R-:W-:Y:S05]  /*5460*/  @P0 BRA `(.L_x_4748) ;  /* 0x0000003800500947 */ /* 0x002fea0003800000 */
[----:B------:R-:W3:Y:S04]  /*5470*/  LDL R13, [R1+0x34] ;  /* 0x00003400010d7983 */ /* 0x000ee80000100800 */
[----:B--2---:R-:W3:Y:S04]  /*5480*/  LDL R11, [R1+0x3c] ;  /* 0x00003c00010b7983 */ /* 0x004ee80000100800 */
[----:B------:R-:W2:Y:S01]  /*5490*/  LDL R12, [R1+0x38] ;  /* 0x00003800010c7983 */ /* 0x000ea20000100800 */
[----:B------:R-:W-:Y:S02]  /*54a0*/  IMAD R8, R8, -0x80, R7 ;  /* 0xffffff8008087824 */ /* 0x000fe400078e0207 */
[----:B------:R-:W-:Y:S01]  /*54b0*/  IMAD.MOV.U32 R237, RZ, RZ, 0x40000040 ;  /* 0x40000040ffed7424 */ /* 0x000fe200078e00ff */
[----:B------:R-:W1:Y:S01]  /*54c0*/  S2R R5, SR_TID.X ;  /* 0x0000000000057919 */ /* 0x000e620000002100 */
[----:B------:R-:W-:-:S02]  /*54d0*/  IMAD.MOV.U32 R235, RZ, RZ, 0x40000040 ;  /* 0x40000040ffeb7424 */ /* 0x000fc400078e00ff */
[----:B------:R-:W-:Y:S01]  /*54e0*/  IMAD.MOV.U32 R231, RZ, RZ, 0x40000040 ;  /* 0x40000040ffe77424 */ /* 0x000fe200078e00ff */
[----:B------:R-:W4:Y:S01]  /*54f0*/  S2R R14, SR_TID.X ;  /* 0x00000000000e7919 */ /* 0x000f220000002100 */
[----:B------:R-:W-:Y:S02]  /*5500*/  IMAD.MOV.U32 R229, RZ, RZ, 0x40000040 ;  /* 0x40000040ffe57424 */ /* 0x000fe400078e00ff */
[----:B-1----:R-:W-:Y:S02]  /*5510*/  VIADD R9, R5, 0xffffff80 ;  /* 0xffffff8005097836 */ /* 0x002fe40000000000 */
[----:B----4-:R-:W-:-:S03]  /*5520*/  VIADD R15, R14, 0xffffff80 ;  /* 0xffffff800e0f7836 */ /* 0x010fc60000000000 */
[----:B------:R-:W-:Y:S01]  /*5530*/  SHF.R.S32.HI R10, RZ, 0x1f, R9 ;  /* 0x0000001fff0a7819 */ /* 0x000fe20000011409 */
[----:B------:R-:W-:-:S03]  /*5540*/  VIADD R14, R14, 0xffffff80 ;  /* 0xffffff800e0e7836 */ /* 0x000fc60000000000 */
[CC--:B------:R-:W-:Y:S02]  /*5550*/  LEA.HI R5, R10.reuse, R9.reuse, RZ, 0x5 ;  /* 0x000000090a057211 */ /* 0x0c0fe400078f28ff */
[----:B------:R-:W-:Y:S02]  /*5560*/  SHF.R.S32.HI R14, RZ, 0x1f, R14 ;  /* 0x0000001fff0e7819 */ /* 0x000fe4000001140e */
[----:B------:R-:W-:Y:S02]  /*5570*/  LEA.HI R10, R10, R9, RZ, 0x2 ;  /* 0x000000090a0a7211 */ /* 0x000fe400078f10ff */
[----:B------:R-:W-:-:S04]  /*5580*/  LEA.HI R14, R14, R15, RZ, 0x7 ;  /* 0x0000000f0e0e7211 */ /* 0x000fc800078f38ff */
[----:B------:R-:W-:Y:S02]  /*5590*/  SHF.R.S32.HI R14, RZ, 0x7, R14 ;  /* 0x00000007ff0e7819 */ /* 0x000fe4000001140e */
[----:B---3--:R-:W-:-:S04]  /*55a0*/  LEA.HI R6, R11, R13, RZ, 0x5 ;  /* 0x0000000d0b067211 */ /* 0x008fc800078f28ff */
[----:B------:R-:W-:Y:S02]  /*55b0*/  SHF.R.S32.HI R13, RZ, 0x5, R6 ;  /* 0x00000005ff0d7819 */ /* 0x000fe40000011406 */
[--C-:B--2---:R-:W-:Y:S02]  /*55c0*/  SHF.R.S32.HI R11, RZ, 0x2, R12.reuse ;  /* 0x00000002ff0b7819 */ /* 0x104fe4000001140c */
[----:B------:R-:W-:Y:S02]  /*55d0*/  LOP3.LUT R6, R5, 0xffffffe0, RZ, 0xc0, !PT ;  /* 0xffffffe005067812 */ /* 0x000fe400078ec0ff */
[----:B------:R-:W-:Y:S02]  /*55e0*/  SHF.R.S32.HI R12, RZ, 0x1f, R12 ;  /* 0x0000001fff0c7819 */ /* 0x000fe4000001140c */
[----:B------:R-:W-:Y:S01]  /*55f0*/  LEA.HI R5, R14, R14, RZ, 0x1 ;  /* 0x0000000e0e057211 */ /* 0x000fe200078f08ff */
[----:B------:R-:W-:Y:S01]  /*5600*/  IMAD.IADD R7, R9, 0x1, -R6 ;  /* 0x0000000109077824 */ /* 0x000fe200078e0a06 */
[----:B------:R-:W-:Y:S01]  /*5610*/  LEA.HI R12, R12, R11, RZ, 0x3 ;  /* 0x0000000b0c0c7211 */ /* 0x000fe200078f18ff */
[----:B------:R-:W-:Y:S01]  /*5620*/  IMAD R6, R13, -0x10, R8 ;  /* 0xfffffff00d067824 */ /* 0x000fe200078e0208 */
[----:B------:R-:W-:-:S02]  /*5630*/  LOP3.LUT R5, R5, 0xfffffffe, RZ, 0xc0, !PT ;  /* 0xfffffffe05057812 */ /* 0x000fc400078ec0ff */
[----:B------:R-:W-:Y:S02]  /*5640*/  LOP3.LUT R12, R12, 0xfffffff8, RZ, 0xc0, !PT ;  /* 0xfffffff80c0c7812 */ /* 0x000fe400078ec0ff */
[----:B------:R-:W-:Y:S01]  /*5650*/  SHF.R.S32.HI R8, RZ, 0x1f, R7 ;  /* 0x0000001fff087819 */ /* 0x000fe20000011407 */
[----:B------:R-:W-:Y:S01]  /*5660*/  IMAD.IADD R5, R14, 0x1, -R5 ;  /* 0x000000010e057824 */ /* 0x000fe200078e0a05 */
[----:B------:R-:W-:Y:S02]  /*5670*/  IADD3 R6, R6, R12, -R11 ;  /* 0x0000000c06067210 */ /* 0x000fe40007ffe80b */
        /* <DEDUP_REMOVED lines=8> */
[----:B------:R-:W-:Y:S01]  /*5700*/  VIADD R6, R11, 0x8 ;  /* 0x000000080b067836 */ /* 0x000fe20000000000 */
[----:B------:R-:W-:Y:S02]  /*5710*/  LOP3.LUT R12, R12, 0x1ffffff0, RZ, 0xc0, !PT ;  /* 0x1ffffff00c0c7812 */ /* 0x000fe400078ec0ff */
[----:B------:R-:W-:-:S02]  /*5720*/  LOP3.LUT R8, R8, 0xfffffffe, RZ, 0xc0, !PT ;  /* 0xfffffffe08087812 */ /* 0x000fc400078ec0ff */
[----:B------:R-:W-:Y:S01]  /*5730*/  LOP3.LUT R14, R10, 0xfffffffc, RZ, 0xc0, !PT ;  /* 0xfffffffc0a0e7812 */ /* 0x000fe200078ec0ff */
[----:B------:R-:W-:Y:S01]  /*5740*/  IMAD.IADD R7, R7, 0x1, -R12 ;  /* 0x0000000107077824 */ /* 0x000fe200078e0a0c */
[----:B------:R-:W-:Y:S01]  /*5750*/  LEA.HI R10, R6, R6, RZ, 0x1 ;  /* 0x00000006060a7211 */ /* 0x000fe200078f08ff */
[C---:B------:R-:W-:Y:S02]  /*5760*/  IMAD.IADD R8, R11.reuse, 0x1, -R8 ;  /* 0x000000010b087824 */ /* 0x040fe400078e0a08 */
[----:B------:R-:W-:Y:S02]  /*5770*/  VIADD R12, R11, 0x10 ;  /* 0x000000100b0c7836 */ /* 0x000fe40000000000 */
[----:B------:R-:W-:Y:S01]  /*5780*/  IMAD.IADD R5, R9, 0x1, -R14 ;  /* 0x0000000109057824 */ /* 0x000fe200078e0a0e */
[----:B------:R-:W-:Y:S01]  /*5790*/  LOP3.LUT R9, R10, 0xfffffffe, RZ, 0xc0, !PT ;  /* 0xfffffffe0a097812 */ /* 0x000fe200078ec0ff */
[----:B------:R-:W-:Y:S01]  /*57a0*/  IMAD R7, R7, 0x8, R8 ;  /* 0x0000000807077824 */ /* 0x000fe200078e0208 */
[----:B------:R-:W-:Y:S01]  /*57b0*/  LEA.HI R8, R12, R12, RZ, 0x1 ;  /* 0x0000000c0c087211 */ /* 0x000fe200078f08ff */
[----:B------:R-:W-:-:S02]  /*57c0*/  VIADD R14, R11, 0x18 ;  /* 0x000000180b0e7836 */ /* 0x000fc40000000000 */
[----:B------:R-:W-:Y:S01]  /*57d0*/  IMAD.IADD R9, R6, 0x1, -R9 ;  /* 0x0000000106097824 */ /* 0x000fe200078e0a09 */
[----:B------:R1:W-:Y:S01]  /*57e0*/  STL [R1+0x2c], R7 ;  /* 0x00002c0701007387 */ /* 0x0003e20000100800 */
[----:B------:R-:W-:Y:S02]  /*57f0*/  SHF.R.S32.HI R6, RZ, 0x1, R10 ;  /* 0x00000001ff067819 */ /* 0x000fe4000001140a */
[----:B------:R-:W-:Y:S02]  /*5800*/  SHF.R.S32.HI R13, RZ, 0x1f, R8 ;  /* 0x0000001fff0d7819 */ /* 0x000fe40000011408 */
[----:B------:R-:W-:Y:S02]  /*5810*/  LEA.HI R15, R14, R14, RZ, 0x1 ;  /* 0x0000000e0e0f7211 */ /* 0x000fe400078f08ff */
[----:B------:R-:W-:Y:S02]  /*5820*/  LOP3.LUT R11, R8, 0xfffffffe, RZ, 0xc0, !PT ;  /* 0xfffffffe080b7812 */ /* 0x000fe400078ec0ff */
[----:B------:R-:W-:-:S02]  /*5830*/  SHF.R.S32.HI R17, RZ, 0x1f, R15 ;  /* 0x0000001fff117819 */ /* 0x000fc4000001140f */
[----:B-1----:R-:W-:Y:S01]  /*5840*/  SHF.R.S32.HI R7, RZ, 0x1f, R10 ;  /* 0x0000001fff077819 */ /* 0x002fe2000001140a */
[----:B------:R-:W-:Y:S01]  /*5850*/  IMAD.IADD R11, R12, 0x1, -R11 ;  /* 0x000000010c0b7824 */ /* 0x000fe200078e0a0b */
[----:B------:R-:W-:Y:S02]  /*5860*/  SHF.R.S32.HI R10, RZ, 0x1, R8 ;  /* 0x00000001ff0a7819 */ /* 0x000fe40000011408 */
[----:B------:R-:W-:Y:S02]  /*5870*/  LEA.HI R7, R7, R6, RZ, 0x4 ;  /* 0x0000000607077211 */ /* 0x000fe400078f20ff */
[----:B------:R-:W-:Y:S02]  /*5880*/  LEA.HI R13, R13, R10, RZ, 0x4 ;  /* 0x0000000a0d0d7211 */ /* 0x000fe400078f20ff */
[----:B------:R-:W-:Y:S02]  /*5890*/  SHF.R.S32.HI R8, RZ, 0x1, R15 ;  /* 0x00000001ff087819 */ /* 0x000fe4000001140f */
[----:B------:R-:W-:-:S02]  /*58a0*/  LOP3.LUT R7, R7, 0x1ffffff0, RZ, 0xc0, !PT ;  /* 0x1ffffff007077812 */ /* 0x000fc400078ec0ff */
[----:B------:R-:W-:Y:S02]  /*58b0*/  LOP3.LUT R13, R13, 0x1ffffff0, RZ, 0xc0, !PT ;  /* 0x1ffffff00d0d7812 */ /* 0x000fe400078ec0ff */
[----:B------:R-:W-:Y:S01]  /*58c0*/  LEA.HI R17, R17, R8, RZ, 0x4 ;  /* 0x0000000811117211 */ /* 0x000fe200078f20ff */
[----:B------:R-:W-:Y:S01]  /*58d0*/  IMAD.IADD R6, R6, 0x1, -R7 ;  /* 0x0000000106067824 */ /* 0x000fe200078e0a07 */
[----:B------:R-:W-:Y:S01]  /*58e0*/  LOP3.LUT R15, R15, 0xfffffffe, RZ, 0xc0, !PT ;  /* 0xfffffffe0f0f7812 */ /* 0x000fe200078ec0ff */
[----:B------:R-:W-:Y:S01]  /*58f0*/  IMAD.IADD R10, R10, 0x1, -R13 ;  /* 0x000000010a0a7824 */ /* 0x000fe200078e0a0d */
[----:B------:R-:W-:Y:S01]  /*5900*/  LOP3.LUT R17, R17, 0x1ffffff0, RZ, 0xc0, !PT ;  /* 0x1ffffff011117812 */ /* 0x000fe200078ec0ff */
[----:B------:R-:W-:Y:S02]  /*5910*/  IMAD R12, R6, 0x8, R9 ;  /* 0x00000008060c7824 */ /* 0x000fe400078e0209 */
[----:B------:R-:W-:Y:S02]  /*5920*/  IMAD R6, R10, 0x8, R11 ;  /* 0x000000080a067824 */ /* 0x000fe400078e020b */
[----:B------:R-:W-:Y:S01]  /*5930*/  IMAD.IADD R15, R14, 0x1, -R15 ;  /* 0x000000010e0f7824 */ /* 0x000fe200078e0a0f */
[----:B------:R-:W-:Y:S01]  /*5940*/  STL [R1+0x28], R12 ;  /* 0x0000280c01007387 */ /* 0x000fe20000100800 */
[----:B------:R-:W-:-:S02]  /*5950*/  IMAD.IADD R8, R8, 0x1, -R17 ;  /* 0x0000000108087824 */ /* 0x000fc400078e0a11 */
[----:B------:R-:W-:Y:S01]  /*5960*/  IMAD R7, R233, 0x2000, R222 ;  /* 0x00002000e9077824 */ /* 0x000fe200078e02de */
[----:B------:R1:W-:Y:S01]  /*5970*/  STL [R1+0x24], R6 ;  /* 0x0000240601007387 */ /* 0x0003e20000100800 */
[----:B------:R-:W-:Y:S02]  /*5980*/  IMAD R10, R8, 0x8, R15 ;  /* 0x00000008080a7824 */ /* 0x000fe400078e020f */
[C---:B------:R-:W-:Y:S02]  /*5990*/  VIADD R8, R7.reuse, 0x4000 ;  /* 0x0000400007087836 */ /* 0x040fe40000000000 */
[----:B------:R-:W-:Y:S01]  /*59a0*/  IMAD.MOV.U32 R11, RZ, RZ, 0x40000040 ;  /* 0x40000040ff0b7424 */ /* 0x000fe200078e00ff */
[----:B------:R2:W-:Y:S01]  /*59b0*/  STL [R1+0x20], R10 ;  /* 0x0000200a01007387 */ /* 0x0005e20000100800 */
[----:B------:R-:W-:Y:S01]  /*59c0*/  IMAD.MOV.U32 R9, RZ, RZ, 0x40000040 ;  /* 0x40000040ff097424 */ /* 0x000fe200078e00ff */
[----:B------:R-:W-:Y:S01]  /*59d0*/  SHF.R.U32.HI R8, RZ, 0x4, R8 ;  /* 0x00000004ff087819 */ /* 0x000fe20000011608 */
[----:B-1----:R-:W-:Y:S01]  /*59e0*/  VIADD R6, R7, 0x20c00 ;  /* 0x00020c0007067836 */ /* 0x002fe20000000000 */
[----:B------:R-:W-:-:S02]  /*59f0*/  SHF.R.U32.HI R7, RZ, 0x4, R7 ;  /* 0x00000004ff077819 */ /* 0x000fc40000011607 */
[----:B------:R-:W-:Y:S02]  /*5a00*/  LOP3.LUT R8, R8, 0x3fff, RZ, 0xc0, !PT ;  /* 0x00003fff08087812 */ /* 0x000fe400078ec0ff */
[----:B------:R-:W-:Y:S02]  /*5a10*/  SHF.R.U32.HI R6, RZ, 0x4, R6 ;  /* 0x00000004ff067819 */ /* 0x000fe40000011606 */
[----:B------:R-:W-:Y:S02]  /*5a20*/  LOP3.LUT R7, R7, 0x3fff, RZ, 0xc0, !PT ;  /* 0x00003fff07077812 */ /* 0x000fe400078ec0ff */
[----:B------:R-:W-:Y:S02]  /*5a30*/  LOP3.LUT R6, R6, 0x3fff, RZ, 0xc0, !PT ;  /* 0x00003fff06067812 */ /* 0x000fe400078ec0ff */
[----:B------:R-:W-:Y:S02]  /*5a40*/  LOP3.LUT R12, R7, 0x10000, RZ, 0xfc, !PT ;  /* 0x00010000070c7812 */ /* 0x000fe400078efcff */
[----:B------:R-:W-:-:S02]  /*5a50*/  LOP3.LUT R6, R6, 0x10000, RZ, 0xfc, !PT ;  /* 0x0001000006067812 */ /* 0x000fc400078efcff */
[----:B------:R-:W-:Y:S01]  /*5a60*/  LOP3.LUT R7, R8, 0x10000, RZ, 0xfc, !PT ;  /* 0x0001000008077812 */ /* 0x000fe200078efcff */
[C---:B--2---:R-:W-:Y:S01]  /*5a70*/  VIADD R10, R12.reuse, 0x2 ;  /* 0x000000020c0a7836 */ /* 0x044fe20000000000 */
[----:B------:R1:W-:Y:S01]  /*5a80*/  STL [R1+0x14], R12 ;  /* 0x0000140c01007387 */ /* 0x0003e20000100800 */
[C---:B------:R-:W-:Y:S02]  /*5a90*/  VIADD R8, R12.reuse, 0x4 ;  /* 0x000000040c087836 */ /* 0x040fe40000000000 */
[----:B------:R-:W-:Y:S01]  /*5aa0*/  VIADD R236, R12, 0x6 ;  /* 0x000000060cec7836 */ /* 0x000fe20000000000 */
[----:B------:R2:W-:Y:S01]  /*5ab0*/  STL [R1+0x30], R6 ;  /* 0x0000300601007387 */ /* 0x0005e20000100800 */
[C---:B------:R-:W-:Y:S02]  /*5ac0*/  VIADD R234, R7.reuse, 0x2 ;  /* 0x0000000207ea7836 */ /* 0x040fe40000000000 */
[C---:B------:R-:W-:Y:S01]  /*5ad0*/  VIADD R230, R7.reuse, 0x4 ;  /* 0x0000000407e67836 */ /* 0x040fe20000000000 */
[----:B------:R3:W-:Y:S01]  /*5ae0*/  STL [R1+0x10], R7 ;  /* 0x0000100701007387 */ /* 0x0007e20000100800 */
[----:B------:R-:W-:-:S02]  /*5af0*/  VIADD R228, R7, 0x6 ;  /* 0x0000000607e47836 */ /* 0x000fc40000000000 */
[C---:B-1----:R-:W-:Y:S01]  /*5b00*/  VIADD R12, R5.reuse, 0x8 ;  /* 0x00000008050c7836 */ /* 0x042fe20000000000 */
[----:B------:R1:W-:Y:S01]  /*5b10*/  STL.64 [R1+0x8], R10 ;  /* 0x0000080a01007387 */ /* 0x0003e20000100a00 */
[C---:B------:R-:W-:Y:S02]  /*5b20*/  VIADD R12, R5.reuse, 0x14 ;  /* 0x00000014050c7836 */ /* 0x040fe40000000000 */
[C---:B--2---:R-:W-:Y:S01]  /*5b30*/  VIADD R6, R5.reuse, 0x4 ;  /* 0x0000000405067836 */ /* 0x044fe20000000000 */
[----:B------:R1:W-:Y:S01]  /*5b40*/  STL.64 [R1], R8 ;  /* 0x0000000801007387 */ /* 0x0003e20000100a00 */
[C---:B------:R-:W-:Y:S02]  /*5b50*/  VIADD R6, R5.reuse, 0x10 ;  /* 0x0000001005067836 */ /* 0x040fe40000000000 */
[C---:B---3--:R-:W-:Y:S02]  /*5b60*/  VIADD R7, R5.reuse, 0xc ;  /* 0x0000000c05077836 */ /* 0x048fe40000000000 */
[----:B------:R-:W-:-:S02]  /*5b70*/  VIADD R7, R5, 0x18 ;  /* 0x0000001805077836 */ /* 0x000fc40000000000 */
[----:B------:R-:W-:-:S07]  /*5b80*/  VIADD R6, R5, 0x1c ;  /* 0x0000001c05067836 */ /* 0x000fce0000000000 */
.L_x_4759:
[----:B------:R-:W-:Y:S01]  /*5b90*/  IMAD.U32 R6, RZ, RZ, UR36 ;  /* 0x00000024ff067e24 */ /* 0x000fe2000f8e00ff */
[----:B------:R-:W-:Y:S05]  /*5ba0*/  YIELD ;  /* 0x0000000000007946 */ /* 0x000fea0003800000 */
[----:B------:R-:W-:-:S04]  /*5bb0*/  LOP3.LUT R6, R6, 0x1, RZ, 0xfc, !PT ;  /* 0x0000000106067812 */ /* 0x000fc800078efcff */
[----:B------:R-:W-:-:S13]  /*5bc0*/  ISETP.NE.AND P0, PT, R6, 0x3, PT ;  /* 0x000000030600780c */ /* 0x000fda0003f05270 */
[----:B------:R-:W-:Y:S05]  /*5bd0*/  @!P0 BRA `(.L_x_4749) ;  /* 0x0000000000048947 */ /* 0x000fea0003800000 */
[----:B------:R-:W-:Y:S01]  /*5be0*/  BPT.TRAP 0x1 ;  /* 0x000000040000795c */ /* 0x000fe20000300000 */
.L_x_4749:
[----:B------:R-:W-:Y:S01]  /*5bf0*/  IMAD R6, R0, 0x8, R222 ;  /* 0x0000000800067824 */ /* 0x000fe200078e02de */
[----:B-1----:R-:W-:-:S04]  /*5c00*/  SHF.L.U32 R11, R4, 0x1f, RZ ;  /* 0x0000001f040b7819 */ /* 0x002fc800000006ff */
[----:B------:R1:W2:Y:S01]  /*5c10*/  SYNCS.PHASECHK.TRANS64.TRYWAIT P1, [R6+URZ+0x30c10], R11 ;  /* 0x030c100b060075a7 */ /* 0x0002a2000802017f */
[----:B------:R-:W-:Y:S05]  /*5c20*/  @!P0 BRA `(.L_x_4750) ;  /* 0x0000000000048947 */ /* 0x000fea0003800000 */
[----:B------:R-:W-:Y:S01]  /*5c30*/  BPT.TRAP 0x1 ;  /* 0x000000040000795c */ /* 0x000fe20000300000 */
.L_x_4750:
[----:B------:R-:W-:-:S05]  /*5c40*/  VIADD R7, R222, 0x10000 ;  /* 0x00010000de077836 */ /* 0x000fca0000000000 */
[----:B------:R-:W-:-:S04]  /*5c50*/  SHF.R.U32.HI R7, RZ, 0x4, R7 ;  /* 0x00000004ff077819 */ /* 0x000fc80000011607 */
[----:B------:R-:W-:-:S04]  /*5c60*/  LOP3.LUT R220, R7, 0x3fff, RZ, 0xc0, !PT ;  /* 0x00003fff07dc7812 */ /* 0x000fc800078ec0ff */
[----:B------:R-:W-:Y:S01]  /*5c70*/  LOP3.LUT R7, R220, 0x10000, RZ, 0xfc, !PT ;  /* 0x00010000dc077812 */ /* 0x000fe200078efcff */
[----:B--2---:R-:W-:Y:S06]  /*5c80*/  @P1 BRA `(.L_x_4751) ;  /* 0x0000000000081947 */ /* 0x004fec0003800000 */
[----:B------:R-:W2:Y:S02]  /*5c90*/  SYNCS.PHASECHK.TRANS64.TRYWAIT P1, [R6+URZ+0x30c10], R11 ;  /* 0x030c100b060075a7 */ /* 0x000ea4000802017f */
[----:B--2---:R-:W-:Y:S05]  /*5ca0*/  @!P1 BRA `(.L_x_4752) ;  /* 0x000000b800289947 */ /* 0x004fea0003800000 */
.L_x_4751:
[----:B------:R-:W3:Y:S04]  /*5cb0*/  LDL R13, [R1+0x14] ;  /* 0x00001400010d7983 */ /* 0x000ee80000100800 */
[----:B------:R-:W4:Y:S04]  /*5cc0*/  LDL.64 R16, [R1+0x8] ;  /* 0x0000080001107983 */ /* 0x000f280000100a00 */
[----:B------:R-:W5:Y:S01]  /*5cd0*/  LDL.64 R14, [R1] ;  /* 0x00000000010e7983 */ /* 0x000f620000100a00 */
[----:B------:R-:W-:Y:S01]  /*5ce0*/  IMAD R7, R0, 0x400, R7 ;  /* 0x0000040000077824 */ /* 0x000fe200078e0207 */
[----:B------:R-:W-:Y:S05]  /*5cf0*/  WARPSYNC.ALL ;  /* 0x0000000000007948 */ /* 0x000fea0003800000 */
[----:B------:R-:W-:Y:S01]  /*5d00*/  R2UR UR6, R7 ;  /* 0x00000000070672ca */ /* 0x000fe200000e0000 */
[----:B------:R-:W-:Y:S01]  /*5d10*/  WARPGROUP.ARRIVE ;  /* 0x00000000000079c5 */ /* 0x000fe20000000000 */
[----:B------:R-:W-:Y:S01]  /*5d20*/  UMOV UR5, 0x40000040 ;  /* 0x4000004000057882 */ /* 0x000fe20000000000 */
[----:B------:R-:W-:Y:S01]  /*5d30*/  UMOV UR7, 0x40000040 ;  /* 0x4000004000077882 */ /* 0x000fe20000000000 */
[----:B------:R-:W-:Y:S01]  /*5d40*/  UMOV UR11, 0x40000040 ;  /* 0x40000040000b7882 */ /* 0x000fe20000000000 */
[----:B------:R-:W2:Y:S04]  /*5d50*/  LDL R8, [R1+0x2c] ;  /* 0x00002c0001087983 */ /* 0x000ea80000100800 */
[----:B------:R-:W5:Y:S04]  /*5d60*/  LDL R10, [R1+0x28] ;  /* 0x00002800010a7983 */ /* 0x000f680000100800 */
[----:B------:R-:W5:Y:S04]  /*5d70*/  LDL R12, [R1+0x24] ;  /* 0x00002400010c7983 */ /* 0x000f680000100800 */
[----:B------:R-:W5:Y:S01]  /*5d80*/  LDL R9, [R1+0x20] ;  /* 0x0000200001097983 */ /* 0x000f620000100800 */
[----:B------:R-:W-:Y:S01]  /*5d90*/  VIADD R224, R222, 0x20000 ;  /* 0x00020000dee07836 */ /* 0x000fe20000000000 */
[----:B---3--:R-:W-:-:S02]  /*5da0*/  R2UR UR4, R13 ;  /* 0x000000000d0472ca */ /* 0x008fc400000e0000 */
[----:B----4-:R-:W-:Y:S02]  /*5db0*/  R2UR UR8, R16 ;  /* 0x00000000100872ca */ /* 0x010fe400000e0000 */
[----:B------:R-:W-:-:S09]  /*5dc0*/  R2UR UR9, R17 ;  /* 0x00000000110972ca */ /* 0x000fd200000e0000 */
[----:B------:R-:W-:Y:S01]  /*5dd0*/  HGMMA.64x128x16.F32.BF16 R88, gdesc[UR4], RZ, !UPT, gsb0 ;  /* 0x01e00000045879f0 */ /* 0x000fe2000c0018ff */
[----:B------:R-:W-:Y:S01]  /*5de0*/  UIADD3 UR4, UR6, 0x2, URZ ;  /* 0x0000000206047890 */ /* 0x000fe2000fffe03f */
[----:B------:R-:W-:Y:S01]  /*5df0*/  R2UR UR5, R237 ;  /* 0x00000000ed0572ca */ /* 0x000fe200000e0000 */
[----:B------:R-:W-:Y:S01]  /*5e00*/  UMOV UR7, 0x40000040 ;  /* 0x4000004000077882 */ /* 0x000fe20000000000 */
[----:B--2---:R-:W-:-:S04]  /*5e10*/  IMAD R8, R0, 0x80, R8 ;  /* 0x0000008000087824 */ /* 0x004fc800078e0208 */
[----:B------:R-:W-:Y:S01]  /*5e20*/  UMOV UR10, UR4 ;  /* 0x00000004000a7c82 */ /* 0x000fe20008000000 */
[----:B------:R-:W-:Y:S02]  /*5e30*/  UIADD3 UR4, UR6, 0x4, URZ ;  /* 0x0000000406047890 */ /* 0x000fe4000fffe03f */
[----:B------:R-:W-:Y:S01]  /*5e40*/  UIADD3 UR6, UR6, 0x6, URZ ;  /* 0x0000000606067890 */ /* 0x000fe2000fffe03f */
[C---:B-----5:R-:W-:Y:S02]  /*5e50*/  IMAD R10, R0.reuse, 0x80, R10 ;  /* 0x00000080000a7824 */ /* 0x060fe400078e020a */
[C---:B------:R-:W-:Y:S02]  /*5e60*/  IMAD R223, R3.reuse, 0x2, R8 ;  /* 0x0000000203df7824 */ /* 0x040fe400078e0208 */
[----:B------:R-:W-:Y:S02]  /*5e70*/  IMAD R12, R0, 0x80, R12 ;  /* 0x00000080000c7824 */ /* 0x000fe400078e020c */
[----:B------:R-:W-:-:S02]  /*5e80*/  IMAD R7, R3, 0x2, R10 ;  /* 0x0000000203077824 */ /* 0x000fc400078e020a */
[----:B------:R-:W-:Y:S02]  /*5e90*/  IMAD R225, R3, 0x2, R12 ;  /* 0x0000000203e17824 */ /* 0x000fe400078e020c */
[--C-:B------:R-:W-:Y:S02]  /*5ea0*/  IMAD R227, R7, 0x4, R222.reuse ;  /* 0x0000000407e37824 */ /* 0x100fe400078e02de */
[----:B------:R-:W-:Y:S02]  /*5eb0*/  IMAD R218, R225, 0x4, R222 ;  /* 0x00000004e1da7824 */ /* 0x000fe400078e02de */
[--C-:B------:R-:W-:Y:S02]  /*5ec0*/  IMAD R226, R7, 0x4, R224.reuse ;  /* 0x0000000407e27824 */ /* 0x100fe400078e02e0 */
        /* <DEDUP_REMOVED lines=9> */
[----:B------:R-:W-:Y:S02]  /*5f60*/  IMAD R14, R0, 0x80, R9 ;  /* 0x00000080000e7824 */ /* 0x000fe400078e0209 */
[----:B------:R-:W-:Y:S02]  /*5f70*/  IMAD R15, R223, 0x4, R222 ;  /* 0x00000004df0f7824 */ /* 0x000fe400078e02de */
[----:B------:R-:W-:-:S02]  /*5f80*/  IMAD R9, R3, 0x2, R14 ;  /* 0x0000000203097824 */ /* 0x000fc400078e020e */
[----:B------:R-:W-:Y:S02]  /*5f90*/  IMAD R223, R223, 0x4, R224 ;  /* 0x00000004dfdf7824 */ /* 0x000fe400078e02e0 */
[C---:B------:R-:W-:Y:S02]  /*5fa0*/  IMAD R216, R9.reuse, 0x4, R222 ;  /* 0x0000000409d87824 */ /* 0x040fe400078e02de */
        /* <DEDUP_REMOVED lines=14> */
.L_x_4753:
[----:B------:R1:W1:Y:S01]  /*6090*/  SYNCS.PHASECHK.TRANS64.TRYWAIT P1, [R6+URZ+0x30c30], R11 ;  /* 0x030c300b060075a7 */ /* 0x000262000802017f */
[----:B------:R-:W-:Y:S05]  /*60a0*/  @!P0 BRA `(.L_x_4754) ;  /* 0x0000000000048947 */ /* 0x000fea0003800000 */
[----:B------:R-:W-:Y:S01]  /*60b0*/  BPT.TRAP 0x1 ;  /* 0x000000040000795c */ /* 0x000fe20000300000 */
.L_x_4754:
        /* <DEDUP_REMOVED lines=8> */
.L_x_4755:
[----:B------:R-:W5:Y:S01]  /*6140*/  LDL R8, [R1+0x10] ;  /* 0x0000100001087983 */ /* 0x000f620000100800 */
        /* <DEDUP_REMOVED lines=8> */
[C---:B------:R-:W-:Y:S01]  /*61d0*/  ISETP.GT.AND P2, PT, R232.reuse, RZ, PT ;  /* 0x000000ffe800720c */ /* 0x040fe20003f44270 */
[C---:B------:R-:W-:Y:S01]  /*61e0*/  VIADD R11, R5.reuse, 0x14 ;  /* 0x00000014050b7836 */ /* 0x040fe20000000000 */
[----:B------:R-:W-:Y:S01]  /*61f0*/  ISETP.GT.AND P1, PT, R232, 0x8, PT ;  /* 0x00000008e800780c */ /* 0x000fe20003f24270 */
[----:B------:R-:W-:Y:S01]  /*6200*/  VIADD R13, R5, 0x18 ;  /* 0x00000018050d7836 */ /* 0x000fe20000000000 */
[----:B--2---:R-:W1:Y:S01]  /*6210*/  SHFL.IDX PT, R12, R15, R23, 0x1f ;  /* 0x00001f170f0c7589 */ /* 0x004e6200000e0000 */
[----:B------:R-:W-:Y:S01]  /*6220*/  FSEL R93, R93, -INF , P2 ;  /* 0xff8000005d5d7808 */ /* 0x000fe20001000000 */
[----:B------:R-:W-:Y:S01]  /*6230*/  VIADD R9, R5, 0x8 ;  /* 0x0000000805097836 */ /* 0x000fe20000000000 */
[----:B------:R-:W-:Y:S01]  /*6240*/  FSEL R95, R95, -INF , P1 ;  /* 0xff8000005f5f7808 */ /* 0x000fe20000800000 */
[----:B------:R1:W-:Y:S01]  /*6250*/  SHFL.IDX PT, R16, R15, R11, 0x1f ;  /* 0x00001f0b0f107589 */ /* 0x0003e200000e0000 */
[----:B------:R-:W-:Y:S01]  /*6260*/  FSEL R101, R101, -INF , P2 ;  /* 0xff80000065657808 */ /* 0x000fe20001000000 */
[----:B------:R-:W-:Y:S01]  /*6270*/  IMAD R217, R0, 0x400, R217 ;  /* 0x0000040000d97824 */ /* 0x000fe200078e02d9 */
[----:B------:R-:W-:Y:S01]  /*6280*/  FSEL R88, R88, -INF , P2 ;  /* 0xff80000058587808 */ /* 0x000fe20001000000 */
[----:B------:R-:W2:Y:S01]  /*6290*/  SHFL.IDX PT, R7, R15, R5, 0x1f ;  /* 0x00001f050f077589 */ /* 0x000ea200000e0000 */
[----:B------:R-:W-:-:S02]  /*62a0*/  FSEL R89, R89, -INF , P2 ;  /* 0xff80000059597808 */ /* 0x000fc40001000000 */
[----:B------:R-:W-:Y:S01]  /*62b0*/  FSEL R100, R100, -INF , P2 ;  /* 0xff80000064647808 */ /* 0x000fe20001000000 */
[----:B------:R-:W4:Y:S01]  /*62c0*/  SHFL.IDX PT, R18, R15, R13, 0x1f ;  /* 0x00001f0d0f127589 */ /* 0x000f2200000e0000 */
[----:B------:R-:W-:Y:S02]  /*62d0*/  FSEL R103, R103, -INF , P1 ;  /* 0xff80000067677808 */ /* 0x000fe40000800000 */
[----:B------:R-:W-:Y:S01]  /*62e0*/  FSEL R90, R90, -INF , P1 ;  /* 0xff8000005a5a7808 */ /* 0x000fe20000800000 */
[----:B------:R-:W4:Y:S01]  /*62f0*/  SHFL.IDX PT, R10, R15, R9, 0x1f ;  /* 0x00001f090f0a7589 */ /* 0x000f2200000e0000 */
[----:B------:R-:W-:Y:S02]  /*6300*/  FSEL R92, R92, -INF , P2 ;  /* 0xff8000005c5c7808 */ /* 0x000fe40001000000 */
[----:B------:R-:W-:Y:S01]  /*6310*/  FSEL R94, R94, -INF , P1 ;  /* 0xff8000005e5e7808 */ /* 0x000fe20000800000 */
[----:B---3--:R-:W-:Y:S01]  /*6320*/  SHFL.IDX PT, R22, R227, R5, 0x1f ;  /* 0x00001f05e3167589 */ /* 0x008fe200000e0000 */
[----:B------:R-:W-:-:S02]  /*6330*/  FSEL R105, R105, -INF , P2 ;  /* 0xff80000069697808 */ /* 0x000fc40001000000 */
[----:B------:R-:W-:Y:S02]  /*6340*/  FSEL R108, R108, -INF , P2 ;  /* 0xff8000006c6c7808 */ /* 0x000fe40001000000 */
[----:B------:R-:W-:Y:S02]  /*6350*/  FSEL R96, R96, -INF , P2 ;  /* 0xff80000060607808 */ /* 0x000fe40001000000 */
[----:B------:R-:W-:Y:S02]  /*6360*/  FSEL R98, R98, -INF , P1 ;  /* 0xff80000062627808 */ /* 0x000fe40000800000 */
[----:B------:R-:W-:Y:S02]  /*6370*/  FSEL R97, R97, -INF , P2 ;  /* 0xff80000061617808 */ /* 0x000fe40001000000 */
[----:B------:R-:W-:Y:S02]  /*6380*/  FSEL R99, R99, -INF , P1 ;  /* 0xff80000063637808 */ /* 0x000fe40000800000 */
        /* <DEDUP_REMOVED lines=31> */
[----:B-----5:R-:W-:Y:S01]  /*6580*/  R2UR UR4, R8 ;  /* 0x00000000080472ca */ /* 0x020fe200000e0000 */
[----:B------:R-:W-:-:S06]  /*6590*/  VIADD R8, R5, 0x4 ;  /* 0x0000000405087836 */ /* 0x000fcc0000000000 */
[----:B------:R-:W3:Y:S06]  /*65a0*/  SHFL.IDX PT, R8, R15, R8, 0x1f ;  /* 0x00001f080f087589 */ /* 0x000eec00000e0000 */
[----:B------:R-:W-:Y:S01]  /*65b0*/  HGMMA.64x128x16.F32.BF16 R24, gdesc[UR4], RZ, !UPT, gsb0 ;  /* 0x01e00000041879f0 */ /* 0x000fe2000c0018ff */
[----:B------:R-:W-:Y:S01]  /*65c0*/  UIADD3 UR4, UR6, 0x2, URZ ;  /* 0x0000000206047890 */ /* 0x000fe2000fffe03f */
[----:B------:R-:W-:Y:S02]  /*65d0*/  ULDC UR5, c[0x0][0x744] ;  /* 0x0001d10000057ab9 */ /* 0x000fe40000000800 */
[--C-:B-1----:R-:W-:Y:S01]  /*65e0*/  FFMA.FTZ R11, R93, UR5, -R12.reuse ;  /* 0x000000055d0b7c23 */ /* 0x102fe2000801080c */
[----:B------:R-:W-:Y:S01]  /*65f0*/  FFMA.FTZ R12, R95, UR5, -R12 ;  /* 0x000000055f0c7c23 */ /* 0x000fe2000801080c */
[----:B------:R-:W-:-:S02]  /*6600*/  VIADD R95, R5, 0x1c ;  /* 0x0000001c055f7836 */ /* 0x000fc40000000000 */
[----:B------:R-:W-:Y:S01]  /*6610*/  UMOV UR10, UR4 ;  /* 0x00000004000a7c82 */ /* 0x000fe20008000000 */
[----:B------:R-:W-:Y:S01]  /*6620*/  UIADD3 UR4, UR6, 0x4, URZ ;  /* 0x0000000406047890 */ /* 0x000fe2000fffe03f */
[--C-:B--2---:R-:W-:Y:S01]  /*6630*/  FFMA.FTZ R88, R88, UR5, -R7.reuse ;  /* 0x0000000558587c23 */ /* 0x104fe20008010807 */
[----:B------:R-:W-:Y:S01]  /*6640*/  UIADD3 UR6, UR6, 0x6, URZ ;  /* 0x0000000606067890 */ /* 0x000fe2000fffe03f */
[----:B------:R-:W1:Y:S01]  /*6650*/  SHFL.IDX PT, R20, R15, R95, 0x1f ;  /* 0x00001f5f0f147589 */ /* 0x000e6200000e0000 */
[----:B----4-:R-:W-:Y:S01]  /*6660*/  FFMA.FTZ R17, R100, UR5, -R18 ;  /* 0x0000000564117c23 */ /* 0x010fe20008010812 */
[----:B------:R-:W-:Y:S01]  /*6670*/  VIADD R100, R5, 0x4 ;  /* 0x0000000405647836 */ /* 0x000fe20000000000 */
[----:B------:R2:W-:Y:S01]  /*6680*/  MUFU.EX2 R219, R88 ;  /* 0x0000005800db7308 */ /* 0x0005e20000000800 */
[----:B------:R-:W-:Y:S01]  /*6690*/  FFMA.FTZ R7, R90, UR5, -R7 ;  /* 0x000000055a077c23 */ /* 0x000fe20008010807 */
[----:B------:R-:W-:Y:S01]  /*66a0*/  FFMA.FTZ R9, R92, UR5, -R10 ;  /* 0x000000055c097c23 */ /* 0x000fe2000801080a */
[----:B---3--:R-:W-:Y:S01]  /*66b0*/  FFMA.FTZ R89, R89, UR5, -R8 ;  /* 0x0000000559597c23 */ /* 0x008fe20008010808 */
[----:B------:R-:W-:Y:S01]  /*66c0*/  FFMA.FTZ R10, R94, UR5, -R10 ;  /* 0x000000055e0a7c23 */ /* 0x000fe2000801080a */
[----:B------:R-:W3:Y:S01]  /*66d0*/  SHFL.IDX PT, R92, R227, R23, 0x1f ;  /* 0x00001f17e35c7589 */ /* 0x000ee200000e0000 */
[----:B------:R-:W-:Y:S01]  /*66e0*/  FFMA.FTZ R21, R104, UR5, -R22 ;  /* 0x0000000568157c23 */ /* 0x000fe20008010816 */
[----:B------:R-:W-:Y:S01]  /*66f0*/  FFMA.FTZ R18, R102, UR5, -R18 ;  /* 0x0000000566127c23 */ /* 0x000fe20008010812 */
[----:B------:R4:W-:Y:S01]  /*6700*/  MUFU.EX2 R221, R89 ;  /* 0x0000005900dd7308 */ /* 0x0009e20000000800 */
[----:B--2---:R-:W2:Y:S01]  /*6710*/  SHFL.IDX PT, R88, R227, R100, 0x1f ;  /* 0x00001f64e3587589 */ /* 0x004ea200000e0000 */
[----:B------:R-:W-:Y:S01]  /*6720*/  FFMA.FTZ R8, R91, UR5, -R8 ;  /* 0x000000055b087c23 */ /* 0x000fe20008010808 */
[----:B------:R-:W-:-:S02]  /*6730*/  FFMA.FTZ R22, R106, UR5, -R22 ;  /* 0x000000056a167c23 */ /* 0x000fc40008010816 */
[----:B------:R-:W-:Y:S03]  /*6740*/  SHFL.IDX PT, R104, R218, R100, 0x1f ;  /* 0x00001f64da687589 */ /* 0x000fe600000e0000 */
[----:B------:R-:W-:Y:S01]  /*6750*/  MUFU.EX2 R17, R17 ;  /* 0x0000001100117308 */ /* 0x000fe20000000800 */
[----:B----4-:R-:W-:Y:S01]  /*6760*/  VIADD R89, R5, 0x10 ;  /* 0x0000001005597836 */ /* 0x010fe20000000000 */
[----:B------:R-:W4:Y:S01]  /*6770*/  SHFL.IDX PT, R102, R218, R5, 0x1f ;  /* 0x00001f05da667589 */ /* 0x000f2200000e0000 */
[--C-:B-1----:R-:W-:Y:S01]  /*6780*/  FFMA.FTZ R19, R101, UR5, -R20.reuse ;  /* 0x0000000565137c23 */ /* 0x102fe20008010814 */
[----:B------:R-:W-:Y:S01]  /*6790*/  FFMA.FTZ R20, R103, UR5, -R20 ;  /* 0x0000000567147c23 */ /* 0x000fe20008010814 */
[----:B------:R-:W-:Y:S01]  /*67a0*/  VIADD R103, R5, 0x8 ;  /* 0x0000000805677836 */ /* 0x000fe20000000000 */
[----:B------:R1:W5:Y:S02]  /*67b0*/  SHFL.IDX PT, R14, R15, R89, 0x1f ;  /* 0x00001f590f0e7589 */ /* 0x00036400000e0000 */
[----:B------:R-:W5:Y:S02]  /*67c0*/  MUFU.EX2 R10, R10 ;  /* 0x0000000a000a7308 */ /* 0x000f640000000800 */
[----:B------:R-:W5:Y:S01]  /*67d0*/  SHFL.IDX PT, R90, R227, R103, 0x1f ;  /* 0x00001f67e35a7589 */ /* 0x000f6200000e0000 */
[--C-:B---3--:R-:W-:Y:S01]  /*67e0*/  FFMA.FTZ R91, R109, UR5, -R92.reuse ;  /* 0x000000056d5b7c23 */ /* 0x108fe2000801085c */
[----:B------:R-:W-:Y:S01]  /*67f0*/  FSEL R109, R128, -INF , P2 ;  /* 0xff800000806d7808 */ /* 0x000fe20001000000 */
[----:B------:R-:W-:Y:S01]  /*6800*/  FFMA.FTZ R92, R111, UR5, -R92 ;  /* 0x000000056f5c7c23 */ /* 0x000fe2000801085c */
[----:B------:R-:W3:Y:S01]  /*6810*/  SHFL.IDX PT, R94, R227, R89, 0x1f ;  /* 0x00001f59e35e7589 */ /* 0x000ee200000e0000 */
[----:B--2---:R-:W-:Y:S01]  /*6820*/  FFMA.FTZ R23, R105, UR5, -R88 ;  /* 0x0000000569177c23 */ /* 0x004fe20008010858 */
[----:B------:R-:W-:-:S02]  /*6830*/  VIADD R105, R5, 0x14 ;  /* 0x0000001405697836 */ /* 0x000fc40000000000 */
[--C-:B-1----:R-:W-:Y:S01]  /*6840*/  FFMA.FTZ R15, R97, UR5, -R16.reuse ;  /* 0x00000005610f7c23 */ /* 0x102fe20008010810 */
[----:B------:R-:W-:Y:S01]  /*6850*/  FFMA.FTZ R16, R99, UR5, -R16 ;  /* 0x0000000563107c23 */ /* 0x000fe20008010810 */
[----:B------:R-:W-:Y:S01]  /*6860*/  FFMA.FTZ R88, R107, UR5, -R88 ;  /* 0x000000056b587c23 */ /* 0x000fe20008010858 */
[----:B------:R1:W-:Y:S01]  /*6870*/  SHFL.IDX PT, R106, R218, R103, 0x1f ;  /* 0x00001f67da6a7589 */ /* 0x0003e200000e0000 */
[----:B------:R-:W-:Y:S01]  /*6880*/  FSEL R111, R129, -INF , P2 ;  /* 0xff800000816f7808 */ /* 0x000fe20001000000 */
[----:B------:R-:W-:Y:S01]  /*6890*/  MUFU.EX2 R19, R19 ;  /* 0x0000001300137308 */ /* 0x000fe20000000800 */
[----:B------:R-:W-:Y:S01]  /*68a0*/  FSEL R129, R140, -INF , P2 ;  /* 0xff8000008c817808 */ /* 0x000fe20001000000 */
[--C-:B----4-:R-:W-:Y:S01]  /*68b0*/  FFMA.FTZ R101, R120, UR5, -R102.reuse ;  /* 0x0000000578657c23 */ /* 0x110fe20008010866 */
[----:B------:R-:W-:Y:S01]  /*68c0*/  FSEL R120, R148, -INF , P2 ;  /* 0xff80000094787808 */ /* 0x000fe20001000000 */
[----:B------:R-:W-:Y:S02]  /*68d0*/  VIADD R148, R5, 0x14 ;  /* 0x0000001405947836 */ /* 0x000fe40000000000 */
[----:B------:R-:W-:Y:S01]  /*68e0*/  FFMA.FTZ R102, R122, UR5, -R102 ;  /* 0x000000057a667c23 */ /* 0x000fe20008010866 */
[----:B------:R-:W-:Y:S01]  /*68f0*/  FSEL R122, R145, -INF , P2 ;  /* 0xff800000917a7808 */ /* 0x000fe20001000000 */
[--C-:B-----5:R-:W-:Y:S01]  /*6900*/  FFMA.FTZ R13, R96, UR5, -R14.reuse ;  /* 0x00000005600d7c23 */ /* 0x120fe2000801080e */
[----:B------:R-:W-:Y:S01]  /*6910*/  FFMA.FTZ R14, R98, UR5, -R14 ;  /* 0x00000005620e7c23 */ /* 0x000fe2000801080e */
[----:B------:R-:W2:Y:S01]  /*6920*/  SHFL.IDX PT, R96, R227, R105, 0x1f ;  /* 0x00001f69e3607589 */ /* 0x000ea200000e0000 */
[----:B-1----:R-:W-:Y:S01]  /*6930*/  FSEL R103, R121, -INF , P2 ;  /* 0xff80000079677808 */ /* 0x002fe20001000000 */
[----:B------:R-:W-:Y:S01]  /*6940*/  FFMA.FTZ R89, R108, UR5, -R90 ;  /* 0x000000056c597c23 */ /* 0x000fe2000801085a */
[----:B------:R-:W-:-:S02]  /*6950*/  VIADD R108, R5, 0x18 ;  /* 0x00000018056c7836 */ /* 0x000fc40000000000 */
[----:B------:R-:W-:Y:S01]  /*6960*/  FFMA.FTZ R90, R110, UR5, -R90 ;  /* 0x000000056e5a7c23 */ /* 0x000fe2000801085a */
[----:B------:R-:W-:Y:S02]  /*6970*/  VIADD R110, R5, 0x10 ;  /* 0x00000010056e7836 */ /* 0x000fe40000000000 */
[--C-:B---3--:R-:W-:Y:S01]  /*6980*/  FFMA.FTZ R93, R112, UR5, -R94.reuse ;  /* 0x00000005705d7c23 */ /* 0x108fe2000801085e */
[----:B------:R-:W-:Y:S01]  /*6990*/  FFMA.FTZ R94, R114, UR5, -R94 ;  /* 0x00000005725e7c23 */ /* 0x000fe2000801085e */
[----:B------:R-:W1:Y:S01]  /*69a0*/  SHFL.IDX PT, R98, R227, R108, 0x1f ;  /* 0x00001f6ce3627589 */ /* 0x000e6200000e0000 */
[--C-:B------:R-:W-:Y:S01]  /*69b0*/  FFMA.FTZ R103, R103, UR5, -R104.reuse ;  /* 0x0000000567677c23 */ /* 0x100fe20008010868 */
[----:B------:R-:W-:Y:S01]  /*69c0*/  FFMA.FTZ R104, R123, UR5, -R104 ;  /* 0x000000057b687c23 */ /* 0x000fe20008010868 */
[----:B------:R-:W3:Y:S01]  /*69d0*/  MUFU.EX2 R12, R12 ;  /* 0x0000000c000c7308 */ /* 0x000ee20000000800 */
[----:B------:R2:W4:Y:S04]  /*69e0*/  SHFL.IDX PT, R227, R227, R95, 0x1f ;  /* 0x00001f5fe3e37589 */ /* 0x00052800000e0000 */
[----:B------:R5:W-:Y:S03]  /*69f0*/  SHFL.IDX PT, R114, R218, R108, 0x1f ;  /* 0x00001f6cda727589 */ /* 0x000be600000e0000 */
[----:B------:R-:W3:Y:S01]  /*6a00*/  MUFU.EX2 R7, R7 ;  /* 0x0000000700077308 */ /* 0x000ee20000000800 */
[----:B------:R-:W3:Y:S01]  /*6a10*/  SHFL.IDX PT, R110, R218, R110, 0x1f ;  /* 0x00001f6eda6e7589 */ /* 0x000ee200000e0000 */
[--C-:B--2---:R-:W-:Y:S01]  /*6a20*/  FFMA.FTZ R95, R113, UR5, -R96.reuse ;  /* 0x00000005715f7c23 */ /* 0x104fe20008010860 */
[----:B------:R-:W-:Y:S01]  /*6a30*/  FSEL R113, R125, -INF , P2 ;  /* 0xff8000007d717808 */ /* 0x000fe20001000000 */
[----:B------:R-:W-:Y:S01]  /*6a40*/  FFMA.FTZ R96, R115, UR5, -R96 ;  /* 0x0000000573607c23 */ /* 0x000fe20008010860 */
[----:B-----5:R-:W-:Y:S01]  /*6a50*/  FSEL R108, R127, -INF , P1 ;  /* 0xff8000007f6c7808 */ /* 0x020fe20000800000 */
[----:B------:R2:W5:Y:S01]  /*6a60*/  SHFL.IDX PT, R112, R218, R105, 0x1f ;  /* 0x00001f69da707589 */ /* 0x00056200000e0000 */
[----:B------:R-:W-:Y:S01]  /*6a70*/  FSEL R115, R133, -INF , P2 ;  /* 0xff80000085737808 */ /* 0x000fe20001000000 */
[----:B------:R-:W-:Y:S01]  /*6a80*/  MUFU.EX2 R8, R8 ;  /* 0x0000000800087308 */ /* 0x000fe20000000800 */
[--C-:B-1----:R-:W-:Y:S01]  /*6a90*/  FFMA.FTZ R97, R116, UR5, -R98.reuse ;  /* 0x0000000574617c23 */ /* 0x102fe20008010862 */
[----:B------:R-:W1:Y:S01]  /*6aa0*/  SHFL.IDX PT, R121, R216, R148, 0x1f ;  /* 0x00001f94d8797589 */ /* 0x000e6200000e0000 */
[----:B------:R-:W-:Y:S01]  /*6ab0*/  FFMA.FTZ R98, R118, UR5, -R98 ;  /* 0x0000000576627c23 */ /* 0x000fe20008010862 */
[----:B------:R-:W-:Y:S01]  /*6ac0*/  FSEL R118, R149, -INF , P2 ;  /* 0xff80000095767808 */ /* 0x000fe20001000000 */
[----:B----4-:R-:W-:Y:S01]  /*6ad0*/  FFMA.FTZ R99, R117, UR5, -R227 ;  /* 0x0000000575637c23 */ /* 0x010fe200080108e3 */
[----:B------:R-:W-:-:S02]  /*6ae0*/  VIADD R117, R5, 0xc ;  /* 0x0000000c05757836 */ /* 0x000fc40000000000 */
[----:B------:R-:W-:Y:S01]  /*6af0*/  FFMA.FTZ R100, R119, UR5, -R227 ;  /* 0x0000000577647c23 */ /* 0x000fe200080108e3 */
[C---:B------:R-:W-:Y:S01]  /*6b00*/  VIADD R227, R5.reuse, 0x1c ;  /* 0x0000001c05e37836 */ /* 0x040fe20000000000 */
[----:B--2---:R-:W-:Y:S01]  /*6b10*/  FSEL R105, R124, -INF , P2 ;  /* 0xff8000007c697808 */ /* 0x004fe20001000000 */
[----:B------:R-:W-:Y:S01]  /*6b20*/  VIADD R149, R5, 0x10 ;  /* 0x0000001005957836 */ /* 0x000fe20000000000 */
[----:B------:R-:W2:Y:S01]  /*6b30*/  SHFL.IDX PT, R107, R218, R117, 0x1f ;  /* 0x00001f75da6b7589 */ /* 0x000ea200000e0000 */
[----:B------:R-:W-:Y:S01]  /*6b40*/  FSEL R124, R144, -INF , P2 ;  /* 0xff800000907c7808 */ /* 0x000fe20001000000 */
[--C-:B---3--:R-:W-:Y:S01]  /*6b50*/  FFMA.FTZ R109, R109, UR5, -R110.reuse ;  /* 0x000000056d6d7c23 */ /* 0x108fe2000801086e */
[----:B------:R-:W-:Y:S01]  /*6b60*/  FFMA.FTZ R110, R130, UR5, -R110 ;  /* 0x00000005826e7c23 */ /* 0x000fe2000801086e */
[----:B------:R3:W4:Y:S01]  /*6b70*/  SHFL.IDX PT, R116, R218, R227, 0x1f ;  /* 0x00001fe3da747589 */ /* 0x00072200000e0000 */
[----:B------:R-:W-:Y:S01]  /*6b80*/  FSEL R130, R139, -INF , P1 ;  /* 0xff8000008b827808 */ /* 0x000fe20000800000 */
[--C-:B------:R-:W-:Y:S01]  /*6b90*/  FFMA.FTZ R105, R105, UR5, -R106.reuse ;  /* 0x0000000569697c23 */ /* 0x100fe2000801086a */
[----:B------:R-:W-:Y:S01]  /*6ba0*/  FFMA.FTZ R106, R126, UR5, -R106 ;  /* 0x000000057e6a7c23 */ /* 0x000fe2000801086a */
[----:B------:R1:W4:Y:S01]  /*6bb0*/  SHFL.IDX PT, R125, R216, R117, 0x1f ;  /* 0x00001f75d87d7589 */ /* 0x00032200000e0000 */
[----:B------:R-:W-:Y:S01]  /*6bc0*/  FSEL R126, R141, -INF , P2 ;  /* 0xff8000008d7e7808 */ /* 0x000fe20001000000 */
[--C-:B-----5:R-:W-:Y:S01]  /*6bd0*/  FFMA.FTZ R111, R111, UR5, -R112.reuse ;  /* 0x000000056f6f7c23 */ /* 0x120fe20008010870 */
[----:B------:R-:W-:Y:S01]  /*6be0*/  FFMA.FTZ R112, R131, UR5, -R112 ;  /* 0x0000000583707c23 */ /* 0x000fe20008010870 */
[C---:B------:R-:W-:Y:S01]  /*6bf0*/  VIADD R131, R5.reuse, 0x8 ;  /* 0x0000000805837836 */ /* 0x040fe20000000000 */
[----:B------:R-:W-:Y:S01]  /*6c00*/  SHFL.IDX PT, R123, R216, R149, 0x1f ;  /* 0x00001f95d87b7589 */ /* 0x000fe200000e0000 */
[----:B---3--:R-:W-:-:S02]  /*6c10*/  VIADD R218, R5, 0x18 ;  /* 0x0000001805da7836 */ /* 0x008fc40000000000 */
[--C-:B-1----:R-:W-:Y:S01]  /*6c20*/  FFMA.FTZ R122, R122, UR5, -R121.reuse ;  /* 0x000000057a7a7c23 */ /* 0x102fe20008010879 */
[----:B------:R-:W-:Y:S01]  /*6c30*/  FFMA.FTZ R121, R147, UR5, -R121 ;  /* 0x0000000593797c23 */ /* 0x000fe20008010879 */
[----:B------:R-:W1:Y:S01]  /*6c40*/  SHFL.IDX PT, R127, R216, R131, 0x1f ;  /* 0x00001f83d87f7589 */ /* 0x000e6200000e0000 */
[----:B------:R-:W-:Y:S01]  /*6c50*/  FSEL R117, R151, -INF , P1 ;  /* 0xff80000097757808 */ /* 0x000fe20000800000 */
[----:B------:R-:W-:Y:S01]  /*6c60*/  VIADD R151, R5, 0xc ;  /* 0x0000000c05977836 */ /* 0x000fe20000000000 */
[----:B------:R-:W-:Y:S01]  /*6c70*/  MUFU.EX2 R111, R111 ;  /* 0x0000006f006f7308 */ /* 0x000fe20000000800 */
[----:B------:R-:W3:Y:S01]  /*6c80*/  SHFL.IDX PT, R119, R216, R218, 0x1f ;  /* 0x00001fdad8777589 */ /* 0x000ee200000e0000 */
[--C-:B--2---:R-:W-:Y:S01]  /*6c90*/  FFMA.FTZ R113, R113, UR5, -R107.reuse ;  /* 0x0000000571717c23 */ /* 0x104fe2000801086b */
[----:B------:R-:W-:Y:S01]  /*6ca0*/  FFMA.FTZ R108, R108, UR5, -R107 ;  /* 0x000000056c6c7c23 */ /* 0x000fe2000801086b */
[----:B------:R-:W-:Y:S02]  /*6cb0*/  WARPGROUP.DEPBAR.LE gsb0, 0x0 ;  /* 0x00008000000079c5 */ /* 0x000fe40000010000 */
[----:B------:R-:W-:-:S02]  /*6cc0*/  WARPGROUP.ARRIVE ;  /* 0x00000000000079c5 */ /* 0x000fc40000000000 */
[----:B------:R2:W-:Y:S01]  /*6cd0*/  MUFU.EX2 R107, R113 ;  /* 0x00000071006b7308 */ /* 0x0005e20000000800 */
[--C-:B----4-:R-:W-:Y:S01]  /*6ce0*/  FFMA.FTZ R115, R115, UR5, -R116.reuse ;  /* 0x0000000573737c23 */ /* 0x110fe20008010874 */
[----:B------:R-:W-:Y:S01]  /*6cf0*/  FFMA.FTZ R116, R135, UR5, -R116 ;  /* 0x0000000587747c23 */ /* 0x000fe20008010874 */
[----:B------:R-:W-:Y:S01]  /*6d00*/  FFMA.FTZ R126, R126, UR5, -R125 ;  /* 0x000000057e7e7c23 */ /* 0x000fe2000801087d */
[----:B------:R-:W4:Y:S01]  /*6d10*/  SHFL.IDX PT, R135, R216, R5, 0x1f ;  /* 0x00001f05d8877589 */ /* 0x000f2200000e0000 */
[----:B------:R-:W-:Y:S01]  /*6d20*/  HGMMA.64x128x16.F32.BF16 R24, gdesc[UR8], R24, gsb0 ;  /* 0x01e00000081879f0 */ /* 0x000fe20008001818 */
[----:B------:R-:W-:Y:S01]  /*6d30*/  R2UR UR8, R230 ;  /* 0x00000000e60872ca */ /* 0x000fe200000e0000 */
[----:B------:R-:W-:Y:S01]  /*6d40*/  UMOV UR10, UR4 ;  /* 0x00000004000a7c82 */ /* 0x000fe20008000000 */
[----:B------:R-:W-:Y:S01]  /*6d50*/  R2UR UR9, R231 ;  /* 0x00000000e70972ca */ /* 0x000fe200000e0000 */
[----:B------:R-:W-:Y:S01]  /*6d60*/  UMOV UR11, 0x40000040 ;  /* 0x40000040000b7882 */ /* 0x000fe20000000000 */
[----:B--2---:R-:W-:Y:S01]  /*6d70*/  FSEL R113, R132, -INF , P2 ;  /* 0xff80000084717808 */ /* 0x004fe20001000000 */
[----:B------:R-:W-:-:S02]  /*6d80*/  VIADD R132, R5, 0x4 ;  /* 0x0000000405847836 */ /* 0x000fc40000000000 */
[----:B------:R-:W-:Y:S01]  /*6d90*/  FFMA.FTZ R125, R143, UR5, -R125 ;  /* 0x000000058f7d7c23 */ /* 0x000fe2000801087d */
[--C-:B-1----:R-:W-:Y:S01]  /*6da0*/  FFMA.FTZ R129, R129, UR5, -R127.reuse ;  /* 0x0000000581817c23 */ /* 0x102fe2000801087f */
[----:B------:R-:W-:Y:S01]  /*6db0*/  FFMA.FTZ R127, R142, UR5, -R127 ;  /* 0x000000058e7f7c23 */ /* 0x000fe2000801087f */
[--C-:B------:R-:W-:Y:S01]  /*6dc0*/  FFMA.FTZ R113, R113, UR5, -R114.reuse ;  /* 0x0000000571717c23 */ /* 0x100fe20008010872 */
[----:B------:R-:W1:Y:S01]  /*6dd0*/  SHFL.IDX PT, R128, R216, R132, 0x1f ;  /* 0x00001f84d8807589 */ /* 0x000e6200000e0000 */
[----:B------:R-:W-:Y:S01]  /*6de0*/  FFMA.FTZ R114, R134, UR5, -R114 ;  /* 0x0000000586727c23 */ /* 0x000fe20008010872 */
[----:B------:R-:W-:Y:S01]  /*6df0*/  FSEL R134, R136, -INF , P2 ;  /* 0xff80000088867808 */ /* 0x000fe20001000000 */
[--C-:B---3--:R-:W-:Y:S01]  /*6e00*/  FFMA.FTZ R120, R120, UR5, -R119.reuse ;  /* 0x0000000578787c23 */ /* 0x108fe20008010877 */
[----:B------:R-:W-:Y:S01]  /*6e10*/  FFMA.FTZ R119, R150, UR5, -R119 ;  /* 0x0000000596777c23 */ /* 0x000fe20008010877 */
[----:B------:R-:W-:Y:S01]  /*6e20*/  VIADD R150, R5, 0x8 ;  /* 0x0000000805967836 */ /* 0x000fe20000000000 */
[----:B------:R-:W2:Y:S01]  /*6e30*/  SHFL.IDX PT, R216, R216, R227, 0x1f ;  /* 0x00001fe3d8d87589 */ /* 0x000ea200000e0000 */
[--C-:B------:R-:W-:Y:S01]  /*6e40*/  FFMA.FTZ R124, R124, UR5, -R123.reuse ;  /* 0x000000057c7c7c23 */ /* 0x100fe2000801087b */
[----:B------:R-:W-:Y:S01]  /*6e50*/  FFMA.FTZ R123, R146, UR5, -R123 ;  /* 0x00000005927b7c23 */ /* 0x000fe2000801087b */
[----:B------:R-:W-:Y:S01]  /*6e60*/  MUFU.EX2 R110, R110 ;  /* 0x0000006e006e7308 */ /* 0x000fe20000000800 */
[----:B------:R-:W-:Y:S01]  /*6e70*/  R2UR UR4, R217 ;  /* 0x00000000d90472ca */ /* 0x000fe200000e0000 */
[--C-:B----4-:R-:W-:Y:S01]  /*6e80*/  FFMA.FTZ R134, R134, UR5, -R135.reuse ;  /* 0x0000000586867c23 */ /* 0x110fe20008010887 */
[----:B------:R-:W-:-:S05]  /*6e90*/  FFMA.FTZ R135, R138, UR5, -R135 ;  /* 0x000000058a877c23 */ /* 0x000fca0008010887 */
[----:B------:R-:W3:Y:S01]  /*6ea0*/  MUFU.EX2 R18, R18 ;  /* 0x0000001200127308 */ /* 0x000ee20000000800 */
[--C-:B-1----:R-:W-:Y:S01]  /*6eb0*/  FFMA.FTZ R139, R137, UR5, -R128.reuse ;  /* 0x00000005898b7c23 */ /* 0x102fe20008010880 */
[----:B------:R-:W-:-:S06]  /*6ec0*/  FFMA.FTZ R138, R130, UR5, -R128 ;  /* 0x00000005828a7c23 */ /* 0x000fcc0008010880 */
[----:B------:R-:W1:Y:S01]  /*6ed0*/  MUFU.EX2 R20, R20 ;  /* 0x0000001400147308 */ /* 0x000e620000000800 */
[--C-:B--2---:R-:W-:Y:S01]  /*6ee0*/  FFMA.FTZ R118, R118, UR5, -R216.reuse ;  /* 0x0000000576767c23 */ /* 0x104fe200080108d8 */
[----:B------:R-:W-:Y:S01]  /*6ef0*/  FFMA.FTZ R117, R117, UR5, -R216 ;  /* 0x0000000575757c23 */ /* 0x000fe200080108d8 */
[----:B------:R-:W-:-:S05]  /*6f00*/  VIADD R216, R5, 0x4 ;  /* 0x0000000405d87836 */ /* 0x000fca0000000000 */
[----:B------:R-:W2:Y:S08]  /*6f10*/  MUFU.EX2 R105, R105 ;  /* 0x0000006900697308 */ /* 0x000eb00000000800 */
[----:B------:R-:W4:Y:S08]  /*6f20*/  MUFU.EX2 R106, R106 ;  /* 0x0000006a006a7308 */ /* 0x000f300000000800 */
[----:B------:R-:W5:Y:S08]  /*6f30*/  MUFU.EX2 R108, R108 ;  /* 0x0000006c006c7308 */ /* 0x000f700000000800 */
[----:B------:R-:W5:Y:S08]  /*6f40*/  MUFU.EX2 R109, R109 ;  /* 0x0000006d006d7308 */ /* 0x000f700000000800 */
[----:B------:R-:W5:Y:S08]  /*6f50*/  MUFU.EX2 R112, R112 ;  /* 0x0000007000707308 */ /* 0x000f700000000800 */
[----:B------:R-:W5:Y:S08]  /*6f60*/  MUFU.EX2 R113, R113 ;  /* 0x0000007100717308 */ /* 0x000f700000000800 */
[----:B------:R-:W5:Y:S08]  /*6f70*/  MUFU.EX2 R115, R115 ;  /* 0x0000007300737308 */ /* 0x000f700000000800 */
[----:B------:R-:W5:Y:S08]  /*6f80*/  MUFU.EX2 R9, R9 ;  /* 0x0000000900097308 */ /* 0x000f700000000800 */
[----:B------:R-:W5:Y:S08]  /*6f90*/  MUFU.EX2 R11, R11 ;  /* 0x0000000b000b7308 */ /* 0x000f700000000800 */
[----:B------:R-:W5:Y:S08]  /*6fa0*/  MUFU.EX2 R13, R13 ;  /* 0x0000000d000d7308 */ /* 0x000f700000000800 */
[----:B------:R-:W-:Y:S08]  /*6fb0*/  MUFU.EX2 R14, R14 ;  /* 0x0000000e000e7308 */ /* 0x000ff00000000800 */
[----:B------:R-:W5:Y:S01]  /*6fc0*/  MUFU.EX2 R15, R15 ;  /* 0x0000000f000f7308 */ /* 0x000f620000000800 */
[----:B------:R-:W-:-:S02]  /*6fd0*/  WARPGROUP.DEPBAR.LE gsb0, 0x0 ;  /* 0x00008000000079c5 */ /* 0x000fc40000010000 */
[----:B------:R-:W-:-:S05]  /*6fe0*/  WARPGROUP.ARRIVE ;  /* 0x00000000000079c5 */ /* 0x000fca0000000000 */
[----:B------:R-:W5:Y:S01]  /*6ff0*/  MUFU.EX2 R16, R16 ;  /* 0x0000001000107308 */ /* 0x000f620000000800 */
[----:B------:R-:W-:Y:S01]  /*7000*/  HGMMA.64x128x16.F32.BF16 R24, gdesc[UR8], R24, gsb0 ;  /* 0x01e00000081879f0 */ /* 0x000fe20008001818 */
[----:B------:R-:W-:Y:S01]  /*7010*/  R2UR UR8, R228 ;  /* 0x00000000e40872ca */ /* 0x000fe200000e0000 */
[----:B------:R-:W-:Y:S01]  /*7020*/  UMOV UR10, UR6 ;  /* 0x00000006000a7c82 */ /* 0x000fe20008000000 */
[----:B------:R-:W-:Y:S01]  /*7030*/  R2UR UR9, R229 ;  /* 0x00000000e50972ca */ /* 0x000fe200000e0000 */
[----:B------:R-:W-:-:S03]  /*7040*/  UMOV UR11, 0x40000040 ;  /* 0x40000040000b7882 */ /* 0x000fc60000000000 */
[----:B------:R-:W5:Y:S08]  /*7050*/  MUFU.EX2 R101, R101 ;  /* 0x0000006500657308 */ /* 0x000f700000000800 */
[----:B------:R-:W-:Y:S08]  /*7060*/  MUFU.EX2 R102, R102 ;  /* 0x0000006600667308 */ /* 0x000ff00000000800 */
[----:B------:R-:W5:Y:S08]  /*7070*/  MUFU.EX2 R103, R103 ;  /* 0x0000006700677308 */ /* 0x000f700000000800 */
        /* <DEDUP_REMOVED lines=16> */
[----:B------:R-:W-:Y:S07]  /*7180*/  HGMMA.64x128x16.F32.BF16 R24, gdesc[UR8], R24, gsb0 ;  /* 0x01e00000081879f0 */ /* 0x000fee0008001818 */
        /* <DEDUP_REMOVED lines=11> */
[----:B------:R-:W-:Y:S04]  /*7240*/  SHFL.IDX PT, R130, R223, R132, 0x1f ;  /* 0x00001f84df827589 */ /* 0x000fe800000e0000 */
[----:B------:R-:W1:Y:S04]  /*7250*/  SHFL.IDX PT, R128, R223, R5, 0x1f ;  /* 0x00001f05df807589 */ /* 0x000e6800000e0000 */
[----:B------:R-:W2:Y:S04]  /*7260*/  SHFL.IDX PT, R132, R223, R151, 0x1f ;  /* 0x00001f97df847589 */ /* 0x000ea800000e0000 */
[----:B------:R-:W-:Y:S04]  /*7270*/  SHFL.IDX PT, R136, R223, R148, 0x1f ;  /* 0x00001f94df887589 */ /* 0x000fe800000e0000 */
[----:B------:R-:W4:Y:S01]  /*7280*/  SHFL.IDX PT, R147, R223, R218, 0x1f ;  /* 0x00001fdadf937589 */ /* 0x000f2200000e0000 */
[----:B---3--:R-:W-:-:S03]  /*7290*/  FADD.FTZ R131, R28, -R137 ;  /* 0x800000891c837221 */ /* 0x008fc60000010000 */
[----:B------:R-:W3:Y:S01]  /*72a0*/  SHFL.IDX PT, R141, R226, R151, 0x1f ;  /* 0x00001f97e28d7589 */ /* 0x000ee200000e0000 */
[----:B------:R2:W5:Y:S03]  /*72b0*/  MUFU.EX2 R28, R134 ;  /* 0x00000086001c7308 */ /* 0x0005660000000800 */
[----:B------:R-:W5:Y:S01]  /*72c0*/  SHFL.IDX PT, R133, R223, R149, 0x1f ;  /* 0x00001f95df857589 */ /* 0x000f6200000e0000 */
[--C-:B-1----:R-:W-:Y:S01]  /*72d0*/  FADD.FTZ R24, R24, -R128.reuse ;  /* 0x8000008018187221 */ /* 0x102fe20000010000 */
[----:B------:R-:W-:Y:S01]  /*72e0*/  FADD.FTZ R26, R26, -R128 ;  /* 0x800000801a1a7221 */ /* 0x000fe20000010000 */
[----:B------:R-:W-:Y:S01]  /*72f0*/  FADD.FTZ R128, R25, -R130 ;  /* 0x8000008219807221 */ /* 0x000fe20000010000 */
[----:B------:R-:W-:Y:S01]  /*7300*/  FADD.FTZ R25, R30, -R137 ;  /* 0x800000891e197221 */ /* 0x000fe20000010000 */
[----:B--2---:R-:W-:Y:S01]  /*7310*/  FADD.FTZ R134, R29, -R132 ;  /* 0x800000841d867221 */ /* 0x004fe20000010000 */
[----:B------:R-:W1:Y:S01]  /*7320*/  SHFL.IDX PT, R143, R226, R150, 0x1f ;  /* 0x00001f96e28f7589 */ /* 0x000e6200000e0000 */
[----:B------:R2:W-:Y:S01]  /*7330*/  MUFU.EX2 R29, R135 ;  /* 0x00000087001d7308 */ /* 0x0005e20000000800 */
[----:B------:R-:W-:Y:S01]  /*7340*/  FADD.FTZ R130, R27, -R130 ;  /* 0x800000821b827221 */ /* 0x000fe20000010000 */
[----:B------:R-:W-:Y:S01]  /*7350*/  FADD.FTZ R27, R31, -R132 ;  /* 0x800000841f1b7221 */ /* 0x000fe20000010000 */
[----:B------:R-:W1:Y:S01]  /*7360*/  SHFL.IDX PT, R140, R226, R218, 0x1f ;  /* 0x00001fdae28c7589 */ /* 0x000e6200000e0000 */
[--C-:B----4-:R-:W-:Y:S01]  /*7370*/  FADD.FTZ R137, R36, -R147.reuse ;  /* 0x8000009324897221 */ /* 0x110fe20000010000 */
[----:B------:R-:W-:-:S03]  /*7380*/  FADD.FTZ R38, R38, -R147 ;  /* 0x8000009326267221 */ /* 0x000fc60000010000 */
[----:B------:R4:W4:Y:S01]  /*7390*/  MUFU.EX2 R30, R139 ;  /* 0x0000008b001e7308 */ /* 0x0009220000000800 */
[--C-:B--2---:R-:W-:Y:S01]  /*73a0*/  FADD.FTZ R135, R33, -R136.reuse ;  /* 0x8000008821877221 */ /* 0x104fe20000010000 */
[----:B------:R-:W-:Y:S01]  /*73b0*/  FADD.FTZ R136, R35, -R136 ;  /* 0x8000008823887221 */ /* 0x000fe20000010000 */
[----:B------:R-:W-:Y:S01]  /*73c0*/  SHFL.IDX PT, R147, R224, R151, 0x1f ;  /* 0x00001f97e0937589 */ /* 0x000fe200000e0000 */
[--C-:B---3--:R-:W-:Y:S01]  /*73d0*/  FADD.FTZ R45, R45, -R141.reuse ;  /* 0x8000008d2d2d7221 */ /* 0x108fe20000010000 */
[----:B------:R-:W-:Y:S02]  /*73e0*/  FADD.FTZ R47, R47, -R141 ;  /* 0x8000008d2f2f7221 */ /* 0x000fe40000010000 */
[----:B------:R2:W3:Y:S01]  /*73f0*/  SHFL.IDX PT, R35, R225, R151, 0x1f ;  /* 0x00001f97e1237589 */ /* 0x0004e200000e0000 */
[--C-:B-----5:R-:W-:Y:S01]  /*7400*/  FADD.FTZ R132, R32, -R133.reuse ;  /* 0x8000008520847221 */ /* 0x120fe20000010000 */
[----:B------:R-:W-:Y:S01]  /*7410*/  FADD.FTZ R133, R34, -R133 ;  /* 0x8000008522857221 */ /* 0x000fe20000010000 */
[----:B------:R-:W5:Y:S01]  /*7420*/  MUFU.EX2 R31, R138 ;  /* 0x0000008a001f7308 */ /* 0x000f620000000800 */
[----:B------:R-:W5:Y:S04]  /*7430*/  SHFL.IDX PT, R32, R226, R148, 0x1f ;  /* 0x00001f94e2207589 */ /* 0x000f6800000e0000 */
[----:B------:R-:W5:Y:S01]  /*7440*/  SHFL.IDX PT, R145, R226, R5, 0x1f ;  /* 0x00001f05e2917589 */ /* 0x000f6200000e0000 */
[--C-:B-1----:R-:W-:Y:S01]  /*7450*/  FADD.FTZ R44, R44, -R143.reuse ;  /* 0x8000008f2c2c7221 */ /* 0x102fe20000010000 */
[----:B------:R-:W-:-:S02]  /*7460*/  FADD.FTZ R46, R46, -R143 ;  /* 0x8000008f2e2e7221 */ /* 0x000fc40000010000 */
[----:B--2---:R-:W2:Y:S01]  /*7470*/  LDL R151, [R1+0x1c] ;  /* 0x00001c0001977983 */ /* 0x004ea20000100800 */
[--C-:B------:R-:W-:Y:S01]  /*7480*/  FADD.FTZ R52, R52, -R140.reuse ;  /* 0x8000008c34347221 */ /* 0x100fe20000010000 */
[----:B------:R-:W-:Y:S02]  /*7490*/  FADD.FTZ R54, R54, -R140 ;  /* 0x8000008c36367221 */ /* 0x000fe40000010000 */
[----:B------:R-:W1:Y:S04]  /*74a0*/  SHFL.IDX PT, R142, R226, R149, 0x1f ;  /* 0x00001f95e28e7589 */ /* 0x000e6800000e0000 */
[----:B----4-:R-:W4:Y:S04]  /*74b0*/  SHFL.IDX PT, R139, R225, R5, 0x1f ;  /* 0x00001f05e18b7589 */ /* 0x010f2800000e0000 */
[----:B------:R-:W4:Y:S01]  /*74c0*/  SHFL.IDX PT, R146, R223, R227, 0x1f ;  /* 0x00001fe3df927589 */ /* 0x000f2200000e0000 */
[--C-:B---3--:R-:W-:Y:S01]  /*74d0*/  FADD.FTZ R61, R61, -R35.reuse ;  /* 0x800000233d3d7221 */ /* 0x108fe20000010000 */
[----:B------:R-:W-:-:S02]  /*74e0*/  FADD.FTZ R63, R63, -R35 ;  /* 0x800000233f3f7221 */ /* 0x000fc40000010000 */
[----:B------:R-:W3:Y:S01]  /*74f0*/  SHFL.IDX PT, R141, R225, R150, 0x1f ;  /* 0x00001f96e18d7589 */ /* 0x000ee200000e0000 */
[--C-:B-----5:R-:W-:Y:S01]  /*7500*/  FADD.FTZ R49, R49, -R32.reuse ;  /* 0x8000002031317221 */ /* 0x120fe20000010000 */
[----:B------:R-:W-:Y:S01]  /*7510*/  FADD.FTZ R51, R51, -R32 ;  /* 0x8000002033337221 */ /* 0x000fe20000010000 */
[----:B------:R-:W-:Y:S01]  /*7520*/  MUFU.EX2 R35, R125 ;  /* 0x0000007d00237308 */ /* 0x000fe20000000800 */
[----:B------:R-:W-:Y:S01]  /*7530*/  SHFL.IDX PT, R143, R224, R149, 0x1f ;  /* 0x00001f95e08f7589 */ /* 0x000fe200000e0000 */
[--C-:B------:R-:W-:Y:S01]  /*7540*/  FADD.FTZ R40, R40, -R145.reuse ;  /* 0x8000009128287221 */ /* 0x100fe20000010000 */
[----:B------:R-:W-:Y:S02]  /*7550*/  FADD.FTZ R42, R42, -R145 ;  /* 0x800000912a2a7221 */ /* 0x000fe40000010000 */
[----:B------:R-:W5:Y:S03]  /*7560*/  SHFL.IDX PT, R34, R225, R216, 0x1f ;  /* 0x00001fd8e1227589 */ /* 0x000f6600000e0000 */
[----:B------:R3:W5:Y:S01]  /*7570*/  MUFU.EX2 R32, R129 ;  /* 0x0000008100207308 */ /* 0x0007620000000800 */
[--C-:B-1----:R-:W-:Y:S01]  /*7580*/  FADD.FTZ R48, R48, -R142.reuse ;  /* 0x8000008e30307221 */ /* 0x102fe20000010000 */
[----:B------:R-:W-:Y:S01]  /*7590*/  FADD.FTZ R50, R50, -R142 ;  /* 0x8000008e32327221 */ /* 0x000fe20000010000 */
[----:B------:R-:W1:Y:S01]  /*75a0*/  SHFL.IDX PT, R140, R225, R149, 0x1f ;  /* 0x00001f95e18c7589 */ /* 0x000e6200000e0000 */
[--C-:B----4-:R-:W-:Y:S01]  /*75b0*/  FADD.FTZ R56, R56, -R139.reuse ;  /* 0x8000008b38387221 */ /* 0x110fe20000010000 */
[----:B------:R-:W-:-:S02]  /*75c0*/  FADD.FTZ R58, R58, -R139 ;  /* 0x8000008b3a3a7221 */ /* 0x000fc40000010000 */
[----:B------:R-:W-:Y:S01]  /*75d0*/  SHFL.IDX PT, R142, R224, R150, 0x1f ;  /* 0x00001f96e08e7589 */ /* 0x000fe200000e0000 */
[----:B------:R-:W-:-:S03]  /*75e0*/  FADD.FTZ R37, R37, -R146 ;  /* 0x8000009225257221 */ /* 0x000fc60000010000 */
[----:B------:R-:W-:Y:S01]  /*75f0*/  SHFL.IDX PT, R144, R226, R216, 0x1f ;  /* 0x00001fd8e2907589 */ /* 0x000fe200000e0000 */
[----:B------:R-:W-:Y:S01]  /*7600*/  FMUL.FTZ R25, R10, R25 ;  /* 0x000000190a197220 */ /* 0x000fe20000410000 */
[--C-:B---3--:R-:W-:Y:S01]  /*7610*/  FADD.FTZ R60, R60, -R141.reuse ;  /* 0x8000008d3c3c7221 */ /* 0x108fe20000010000 */
[----:B------:R-:W-:Y:S01]  /*7620*/  FADD.FTZ R62, R62, -R141 ;  /* 0x8000008d3e3e7221 */ /* 0x000fe20000010000 */
[----:B------:R-:W-:Y:S01]  /*7630*/  SHFL.IDX PT, R129, R224, R5, 0x1f ;  /* 0x00001f05e0817589 */ /* 0x000fe200000e0000 */
[----:B------:R-:W-:Y:S01]  /*7640*/  FMUL.FTZ R27, R12, R27 ;  /* 0x0000001b0c1b7220 */ /* 0x000fe20000410000 */
[----:B------:R-:W-:Y:S01]  /*7650*/  FMUL.FTZ R26, R7, R26 ;  /* 0x0000001a071a7220 */ /* 0x000fe20000410000 */
[----:B------:R-:W-:Y:S01]  /*7660*/  MUFU.EX2 R123, R123 ;  /* 0x0000007b007b7308 */ /* 0x000fe20000000800 */
[----:B------:R-:W-:Y:S01]  /*7670*/  SHFL.IDX PT, R139, R224, R216, 0x1f ;  /* 0x00001fd8e08b7589 */ /* 0x000fe200000e0000 */
[----:B------:R-:W-:Y:S01]  /*7680*/  FADD.FTZ R39, R39, -R146 ;  /* 0x8000009227277221 */ /* 0x000fe20000010000 */
[--C-:B-----5:R-:W-:Y:S01]  /*7690*/  FADD.FTZ R57, R57, -R34.reuse ;  /* 0x8000002239397221 */ /* 0x120fe20000010000 */
[----:B------:R-:W-:Y:S01]  /*76a0*/  FADD.FTZ R59, R59, -R34 ;  /* 0x800000223b3b7221 */ /* 0x000fe20000010000 */
[----:B------:R-:W-:Y:S04]  /*76b0*/  SHFL.IDX PT, R145, R224, R148, 0x1f ;  /* 0x00001f94e0917589 */ /* 0x000fe800000e0000 */
[----:B------:R-:W-:Y:S04]  /*76c0*/  SHFL.IDX PT, R149, R224, R218, 0x1f ;  /* 0x00001fdae0957589 */ /* 0x000fe800000e0000 */
[----:B------:R-:W3:Y:S04]  /*76d0*/  SHFL.IDX PT, R33, R226, R227, 0x1f ;  /* 0x00001fe3e2217589 */ /* 0x000ee800000e0000 */
[----:B------:R-:W4:Y:S04]  /*76e0*/  SHFL.IDX PT, R138, R225, R148, 0x1f ;  /* 0x00001f94e18a7589 */ /* 0x000f2800000e0000 */
[----:B------:R-:W5:Y:S01]  /*76f0*/  SHFL.IDX PT, R36, R225, R218, 0x1f ;  /* 0x00001fdae1247589 */ /* 0x000f6200000e0000 */
[----:B------:R-:W-:Y:S01]  /*7700*/  FADD.FTZ R141, R80, -R143 ;  /* 0x8000008f508d7221 */ /* 0x000fe20000010000 */
[----:B------:R5:W5:Y:S01]  /*7710*/  MUFU.EX2 R34, R126 ;  /* 0x0000007e00227308 */ /* 0x000b620000000800 */
[----:B------:R-:W-:Y:S01]  /*7720*/  FMUL.FTZ R37, R19, R37 ;  /* 0x0000002513257220 */ /* 0x000fe20000410000 */
[----:B------:R-:W5:Y:S01]  /*7730*/  SHFL.IDX PT, R224, R224, R227, 0x1f ;  /* 0x00001fe3e0e07589 */ /* 0x000f6200000e0000 */
[--C-:B-1----:R-:W-:Y:S01]  /*7740*/  FADD.FTZ R66, R66, -R140.reuse ;  /* 0x8000008c42427221 */ /* 0x102fe20000010000 */
[----:B------:R-:W-:-:S04]  /*7750*/  FADD.FTZ R64, R64, -R140 ;  /* 0x8000008c40407221 */ /* 0x000fc80000010000 */
[----:B------:R-:W-:Y:S01]  /*7760*/  MUFU.EX2 R122, R122 ;  /* 0x0000007a007a7308 */ /* 0x000fe20000000800 */
[----:B------:R-:W1:Y:S01]  /*7770*/  SHFL.IDX PT, R225, R225, R227, 0x1f ;  /* 0x00001fe3e1e17589 */ /* 0x000e6200000e0000 */
[----:B------:R-:W-:Y:S01]  /*7780*/  FADD.FTZ R143, R82, -R143 ;  /* 0x8000008f528f7221 */ /* 0x000fe20000010000 */
[----:B------:R-:W-:-:S05]  /*7790*/  FMUL.FTZ R82, R17, R137 ;  /* 0x0000008911527220 */ /* 0x000fca0000410000 */
[----:B------:R-:W-:Y:S01]  /*77a0*/  MUFU.EX2 R121, R121 ;  /* 0x0000007900797308 */ /* 0x000fe20000000800 */
[--C-:B---3--:R-:W-:Y:S01]  /*77b0*/  FADD.FTZ R53, R53, -R33.reuse ;  /* 0x8000002135357221 */ /* 0x108fe20000010000 */
[----:B------:R-:W-:Y:S01]  /*77c0*/  FADD.FTZ R55, R55, -R33 ;  /* 0x8000002137377221 */ /* 0x000fe20000010000 */
[--C-:B----4-:R-:W-:Y:S01]  /*77d0*/  FADD.FTZ R125, R67, -R138.reuse ;  /* 0x8000008a437d7221 */ /* 0x110fe20000010000 */
[----:B------:R-:W-:Y:S01]  /*77e0*/  FADD.FTZ R65, R65, -R138 ;  /* 0x8000008a41417221 */ /* 0x000fe20000010000 */
[----:B------:R-:W-:Y:S01]  /*77f0*/  F2FP.BF16.F32.PACK_AB R82, R37, R82 ;  /* 0x000000522552723e */ /* 0x000fe200000010ff */
[--C-:B-----5:R-:W-:Y:S01]  /*7800*/  FADD.FTZ R126, R68, -R36.reuse ;  /* 0x80000024447e7221 */ /* 0x120fe20000010000 */
[----:B------:R-:W-:Y:S01]  /*7810*/  FADD.FTZ R67, R70, -R36 ;  /* 0x8000002446437221 */ /* 0x000fe20000010000 */
[----:B------:R3:W4:Y:S01]  /*7820*/  MUFU.EX2 R33, R127 ;  /* 0x0000007f00217308 */ /* 0x0007220000000800 */
[----:B------:R-:W-:Y:S01]  /*7830*/  FMUL.FTZ R38, R18, R38 ;  /* 0x0000002612267220 */ /* 0x000fe20000410000 */
[--C-:B------:R-:W-:Y:S01]  /*7840*/  FADD.FTZ R150, R85, -R224.reuse ;  /* 0x800000e055967221 */ /* 0x100fe20000010000 */
[----:B------:R-:W-:Y:S01]  /*7850*/  FMUL.FTZ R85, R8, R130 ;  /* 0x0000008208557220 */ /* 0x000fe20000410000 */
[----:B------:R-:W-:Y:S01]  /*7860*/  FADD.FTZ R224, R87, -R224 ;  /* 0x800000e057e07221 */ /* 0x000fe20000010000 */
[----:B------:R-:W-:-:S03]  /*7870*/  F2FP.BF16.F32.PACK_AB R87, R27, R25 ;  /* 0x000000191b57723e */ /* 0x000fc600000010ff */
[----:B------:R-:W-:Y:S01]  /*7880*/  MUFU.EX2 R120, R120 ;  /* 0x0000007800787308 */ /* 0x000fe20000000800 */
[----:B-1----:R-:W-:Y:S01]  /*7890*/  FADD.FTZ R70, R69, -R225 ;  /* 0x800000e145467221 */ /* 0x002fe20000010000 */
[----:B------:R-:W-:Y:S01]  /*78a0*/  FMUL.FTZ R25, R111, R65 ;  /* 0x000000416f197220 */ /* 0x000fe20000410000 */
[----:B------:R-:W-:Y:S01]  /*78b0*/  F2FP.BF16.F32.PACK_AB R85, R85, R26 ;  /* 0x0000001a5555723e */ /* 0x000fe200000010ff */
[----:B------:R-:W-:-:S04]  /*78c0*/  FMUL.FTZ R65, R110, R66 ;  /* 0x000000426e417220 */ /* 0x000fc80000410000 */
[----:B------:R-:W-:Y:S01]  /*78d0*/  MUFU.EX2 R119, R119 ;  /* 0x0000007700777308 */ /* 0x000fe20000000800 */
[----:B------:R-:W-:Y:S01]  /*78e0*/  FMUL.FTZ R39, R20, R39 ;  /* 0x0000002714277220 */ /* 0x000fe20000410000 */
[----:B------:R-:W-:Y:S01]  /*78f0*/  FMUL.FTZ R60, R105, R60 ;  /* 0x0000003c693c7220 */ /* 0x000fe20000410000 */
[----:B------:R-:W-:-:S05]  /*7900*/  FMUL.FTZ R61, R107, R61 ;  /* 0x0000003d6b3d7220 */ /* 0x000fca0000410000 */
[----:B------:R-:W-:Y:S01]  /*7910*/  MUFU.EX2 R118, R118 ;  /* 0x0000007600767308 */ /* 0x000fe20000000800 */
[----:B------:R-:W-:Y:S01]  /*7920*/  FMUL.FTZ R62, R106, R62 ;  /* 0x0000003e6a3e7220 */ /* 0x000fe20000410000 */
[----:B------:R-:W-:Y:S01]  /*7930*/  FMUL.FTZ R63, R108, R63 ;  /* 0x0000003f6c3f7220 */ /* 0x000fe20000410000 */
[----:B------:R-:W-:Y:S01]  /*7940*/  FMUL.FTZ R64, R109, R64 ;  /* 0x000000406d407220 */ /* 0x000fe20000410000 */
[--C-:B------:R-:W-:Y:S01]  /*7950*/  FADD.FTZ R41, R41, -R144.reuse ;  /* 0x8000009029297221 */ /* 0x100fe20000010000 */
[----:B------:R-:W-:-:S03]  /*7960*/  FADD.FTZ R43, R43, -R144 ;  /* 0x800000902b2b7221 */ /* 0x000fc60000010000 */
[----:B------:R1:W5:Y:S01]  /*7970*/  MUFU.EX2 R36, R124 ;  /* 0x0000007c00247308 */ /* 0x0003620000000800 */
[----:B------:R-:W-:Y:S01]  /*7980*/  FMUL.FTZ R26, R112, R125 ;  /* 0x0000007d701a7220 */ /* 0x000fe20000410000 */
[----:B------:R-:W-:Y:S01]  /*7990*/  FMUL.FTZ R66, R113, R126 ;  /* 0x0000007e71427220 */ /* 0x000fe20000410000 */
[----:B------:R-:W-:-:S05]  /*79a0*/  FMUL.FTZ R27, R115, R70 ;  /* 0x00000046731b7220 */ /* 0x000fca0000410000 */
[----:B------:R-:W5:Y:S01]  /*79b0*/  MUFU.EX2 R37, R117 ;  /* 0x0000007500257308 */ /* 0x000f620000000800 */
[----:B---3--:R-:W-:Y:S01]  /*79c0*/  FADD.FTZ R127, R72, -R129 ;  /* 0x80000081487f7221 */ /* 0x008fe20000010000 */
[----:B------:R-:W-:Y:S01]  /*79d0*/  FADD.FTZ R138, R73, -R139 ;  /* 0x8000008b498a7221 */ /* 0x000fe20000010000 */
[----:B------:R-:W-:Y:S01]  /*79e0*/  FADD.FTZ R129, R74, -R129 ;  /* 0x800000814a817221 */ /* 0x000fe20000010000 */
[----:B------:R-:W-:Y:S01]  /*79f0*/  FADD.FTZ R139, R75, -R139 ;  /* 0x8000008b4b8b7221 */ /* 0x000fe20000010000 */
[--C-:B------:R-:W-:Y:S01]  /*7a00*/  FADD.FTZ R140, R76, -R142.reuse ;  /* 0x8000008e4c8c7221 */ /* 0x100fe20000010000 */
[----:B------:R-:W-:Y:S01]  /*7a10*/  FADD.FTZ R146, R77, -R147 ;  /* 0x800000934d927221 */ /* 0x000fe20000010000 */
[----:B------:R-:W-:Y:S01]  /*7a20*/  FADD.FTZ R144, R81, -R145 ;  /* 0x8000009151907221 */ /* 0x000fe20000010000 */
[----:B------:R-:W-:Y:S01]  /*7a30*/  FADD.FTZ R148, R84, -R149 ;  /* 0x8000009554947221 */ /* 0x000fe20000010000 */
[----:B-1----:R-:W-:Y:S01]  /*7a40*/  FADD.FTZ R124, R71, -R225 ;  /* 0x800000e1477c7221 */ /* 0x002fe20000010000 */
[----:B------:R-:W-:Y:S01]  /*7a50*/  FADD.FTZ R145, R83, -R145 ;  /* 0x8000009153917221 */ /* 0x000fe20000010000 */
[----:B------:R-:W-:Y:S01]  /*7a60*/  FADD.FTZ R149, R86, -R149 ;  /* 0x8000009556957221 */ /* 0x000fe20000010000 */
        /* <DEDUP_REMOVED lines=47> */
[----:B----4-:R-:W-:Y:S01]  /*7d60*/  FMUL.FTZ R63, R33, R142 ;  /* 0x0000008e213f7220 */ /* 0x010fe20000410000 */
[----:B------:R-:W-:Y:S01]  /*7d70*/  F2FP.BF16.F32.PACK_AB R81, R136, R81 ;  /* 0x000000518851723e */ /* 0x000fe200000010ff */
[----:B------:R-:W-:Y:S01]  /*7d80*/  FMUL.FTZ R38, R35, R147 ;  /* 0x0000009323267220 */ /* 0x000fe20000410000 */
[----:B------:R-:W-:Y:S01]  /*7d90*/  F2FP.BF16.F32.PACK_AB R68, R57, R56 ;  /* 0x000000383944723e */ /* 0x000fe200000010ff */
[----:B-----5:R-:W-:Y:S01]  /*7da0*/  FMUL.FTZ R56, R36, R141 ;  /* 0x0000008d24387220 */ /* 0x020fe20000410000 */
        /* <DEDUP_REMOVED lines=108> */
[----:B---3--:R-:W-:-:S05]  /*8470*/  IMAD R7, R0, 0x800, R38 ;  /* 0x0000080000077824 */ /* 0x008fca00078e0226 */
        /* <DEDUP_REMOVED lines=65> */
.L_x_4757:
[----:B------:R-:W-:Y:S01]  /*8890*/  IMAD R220, R0, 0x400, R220 ;  /* 0x0000040000dc7824 */ /* 0x000fe200078e02dc */
[----:B------:R-:W-:Y:S01]  /*88a0*/  UMOV UR7, 0x40000040 ;  /* 0x4000004000077882 */ /* 0x000fe20000000000 */
[----:B------:R-:W-:Y:S01]  /*88b0*/  VIADD R7, R6, 0x30c40 ;  /* 0x00030c4006077836 */ /* 0x000fe20000000000 */
[----:B------:R-:W1:Y:S02]  /*88c0*/  S2R R8, SR_TID.X ;  /* 0x0000000000087919 */ /* 0x000e640000002100 */
[----:B------:R-:W-:Y:S02]  /*88d0*/  R2UR UR4, R220 ;  /* 0x00000000dc0472ca */ /* 0x000fe400000e0000 */
[----:B------:R-:W-:-:S04]  /*88e0*/  PRMT R7, RZ, 0x654, R7 ;  /* 0x00000654ff077816 */ /* 0x000fc80000000007 */
[----:B------:R2:W-:Y:S01]  /*88f0*/  SYNCS.ARRIVE.TRANS64.RED.A1T0 RZ, [R7+URZ], RZ ;  /* 0x000000ff07ff79a7 */ /* 0x0005e2000810043f */
[----:B------:R-:W-:-:S06]  /*8900*/  WARPGROUP.ARRIVE ;  /* 0x00000000000079c5 */ /* 0x000fcc0000000000 */
[----:B------:R-:W-:Y:S02]  /*8910*/  UMOV UR6, UR4 ;  /* 0x0000000400067c82 */ /* 0x000fe40008000000 */
        /* <DEDUP_REMOVED lines=61> */
.L_x_4758:
        /* <DEDUP_REMOVED lines=12> */
.L_x_4748:
[----:B------:R-:W-:-:S06]  /*8db0*/  UISETP.GE.AND UP0, UPT, UR38, UR37, UPT ;  /* 0x000000252600728c */ /* 0x000fcc000bf06270 */
[----:B------:R-:W-:-:S13]  /*8dc0*/  PLOP3.LUT P0, PT, PT, PT, UP0, 0x80, 0x0 ;  /* 0x000000000000781c */ /* 0x000fda0003f0f008 */
[----:B------:R-:W-:Y:S05]  /*8dd0*/  @P0 BRA `(.L_x_4760) ;  /* 0x0000004000bc0947 */ /* 0x000fea0003800000 */
[----:B------:R-:W2:Y:S01]  /*8de0*/  LDL.LU R9, [R1+0x38] ;  /* 0x0000380001097983 */ /* 0x000ea20000300800 */
[----:B------:R-:W1:Y:S03]  /*8df0*/  LDC R20, c[0x0][0x290] ;  /* 0x0000a400ff147b82 */ /* 0x000e660000000800 */
[----:B------:R-:W3:Y:S04]  /*8e00*/  LDL R14, [R1+0x34] ;  /* 0x00003400010e7983 */ /* 0x000ee80000100800 */
[----:B------:R-:W3:Y:S01]  /*8e10*/  LDL.LU R13, [R1+0x3c] ;  /* 0x00003c00010d7983 */ /* 0x000ee20000300800 */
[----:B------:R-:W-:Y:S02]  /*8e20*/  IMAD R233, R233, 0x2000, R222 ;  /* 0x00002000e9e97824 */ /* 0x000fe400078e02de */
[----:B------:R-:W-:Y:S01]  /*8e30*/  IMAD.MOV.U32 R237, RZ, RZ, 0x40000040 ;  /* 0x40000040ffed7424 */ /* 0x000fe200078e00ff */
[----:B------:R-:W4:Y:S01]  /*8e40*/  S2R R5, SR_TID.X ;  /* 0x0000000000057919 */ /* 0x000f220000002100 */
[----:B------:R-:W-:-:S02]  /*8e50*/  IMAD.MOV.U32 R235, RZ, RZ, 0x40000040 ;  /* 0x40000040ffeb7424 */ /* 0x000fc400078e00ff */
[----:B------:R-:W-:Y:S01]  /*8e60*/  IMAD.MOV.U32 R231, RZ, RZ, 0x40000040 ;  /* 0x40000040ffe77424 */ /* 0x000fe200078e00ff */
[----:B------:R-:W5:Y:S01]  /*8e70*/  S2R R12, SR_TID.X ;  /* 0x00000000000c7919 */ /* 0x000f620000002100 */
[----:B------:R-:W1:Y:S01]  /*8e80*/  S2R R229, SR_CTAID.X ;  /* 0x0000000000e57919 */ /* 0x000e620000002500 */
[----:B----4-:R-:W-:Y:S02]  /*8e90*/  VIADD R5, R5, 0xffffff80 ;  /* 0xffffff8005057836 */ /* 0x010fe40000000000 */
[----:B-----5:R-:W-:-:S03]  /*8ea0*/  VIADD R15, R12, 0xffffff80 ;  /* 0xffffff800c0f7836 */ /* 0x020fc60000000000 */
[----:B------:R-:W-:Y:S01]  /*8eb0*/  SHF.R.S32.HI R6, RZ, 0x1f, R5 ;  /* 0x0000001fff067819 */ /* 0x000fe20000011405 */
[----:B------:R-:W-:-:S03]  /*8ec0*/  VIADD R16, R12, 0xffffff80 ;  /* 0xffffff800c107836 */ /* 0x000fc60000000000 */
[----:B------:R-:W-:Y:S02]  /*8ed0*/  LEA.HI R7, R6, R5, RZ, 0x5 ;  /* 0x0000000506077211 */ /* 0x000fe400078f28ff */
[----:B------:R-:W-:Y:S02]  /*8ee0*/  SHF.R.S32.HI R15, RZ, 0x1f, R15 ;  /* 0x0000001fff0f7819 */ /* 0x000fe4000001140f */
[----:B------:R-:W-:Y:S02]  /*8ef0*/  LOP3.LUT R8, R7, 0xffffffe0, RZ, 0xc0, !PT ;  /* 0xffffffe007087812 */ /* 0x000fe400078ec0ff */
[----:B------:R-:W-:-:S03]  /*8f00*/  LEA.HI R15, R15, R16, RZ, 0x7 ;  /* 0x000000100f0f7211 */ /* 0x000fc600078f38ff */
[----:B------:R-:W-:Y:S01]  /*8f10*/  IMAD.IADD R8, R5, 0x1, -R8 ;  /* 0x0000000105087824 */ /* 0x000fe200078e0a08 */
[----:B------:R-:W-:-:S04]  /*8f20*/  SHF.R.S32.HI R15, RZ, 0x7, R15 ;  /* 0x00000007ff0f7819 */ /* 0x000fc8000001140f */
[----:B------:R-:W-:Y:S02]  /*8f30*/  SHF.R.S32.HI R7, RZ, 0x1f, R8 ;  /* 0x0000001fff077819 */ /* 0x000fe40000011408 */
[--C-:B--2---:R-:W-:Y:S02]  /*8f40*/  SHF.R.S32.HI R11, RZ, 0x2, R9.reuse ;  /* 0x00000002ff0b7819 */ /* 0x104fe40000011409 */
[----:B------:R-:W-:Y:S02]  /*8f50*/  SHF.R.S32.HI R10, RZ, 0x1f, R9 ;  /* 0x0000001fff0a7819 */ /* 0x000fe40000011409 */
[CC--:B------:R-:W-:Y:S02]  /*8f60*/  LEA.HI R9, R7.reuse, R8.reuse, RZ, 0x3 ;  /* 0x0000000807097211 */ /* 0x0c0fe400078f18ff */
[----:B------:R-:W-:Y:S02]  /*8f70*/  LEA.HI R10, R10, R11, RZ, 0x3 ;  /* 0x0000000b0a0a7211 */ /* 0x000fe400078f18ff */
[----:B------:R-:W-:-:S02]  /*8f80*/  LEA.HI R7, R7, R8, RZ, 0x2 ;  /* 0x0000000807077211 */ /* 0x000fc400078f10ff */
[----:B------:R-:W-:Y:S02]  /*8f90*/  LOP3.LUT R12, R10, 0xfffffff8, RZ, 0xc0, !PT ;  /* 0xfffffff80a0c7812 */ /* 0x000fe400078ec0ff */
[--C-:B------:R-:W-:Y:S02]  /*8fa0*/  SHF.R.S32.HI R10, RZ, 0x3, R9.reuse ;  /* 0x00000003ff0a7819 */ /* 0x100fe40000011409 */
[----:B------:R-:W-:Y:S01]  /*8fb0*/  SHF.R.S32.HI R9, RZ, 0x1f, R9 ;  /* 0x0000001fff097819 */ /* 0x000fe20000011409 */
[----:B------:R-:W-:Y:S01]  /*8fc0*/  IMAD.IADD R12, R11, 0x1, -R12 ;  /* 0x000000010b0c7824 */ /* 0x000fe200078e0a0c */
[----:B------:R-:W-:Y:S02]  /*8fd0*/  SHF.R.S32.HI R8, RZ, 0x2, R7 ;  /* 0x00000002ff087819 */ /* 0x000fe40000011407 */
[----:B------:R-:W-:Y:S02]  /*8fe0*/  LEA.HI R9, R9, R10, RZ, 0x4 ;  /* 0x0000000a09097211 */ /* 0x000fe400078f20ff */
[----:B------:R-:W-:-:S02]  /*8ff0*/  LEA.HI R7, R7, R8, RZ, 0x1 ;  /* 0x0000000807077211 */ /* 0x000fc400078f08ff */
[----:B---3--:R-:W-:Y:S02]  /*9000*/  LEA.HI R13, R13, R14, RZ, 0x5 ;  /* 0x0000000e0d0d7211 */ /* 0x008fe400078f28ff */
[----:B------:R-:W-:Y:S02]  /*9010*/  LOP3.LUT R9, R9, 0x1ffffff0, RZ, 0xc0, !PT ;  /* 0x1ffffff009097812 */ /* 0x000fe400078ec0ff */
[----:B------:R-:W-:Y:S02]  /*9020*/  LEA.HI R14, R15, R15, RZ, 0x1 ;  /* 0x0000000f0f0e7211 */ /* 0x000fe400078f08ff */
[----:B------:R-:W-:Y:S01]  /*9030*/  LOP3.LUT R7, R7, 0xfffffffe, RZ, 0xc0, !PT ;  /* 0xfffffffe07077812 */ /* 0x000fe200078ec0ff */
[----:B------:R-:W-:Y:S01]  /*9040*/  IMAD.IADD R10, R10, 0x1, -R9 ;  /* 0x000000010a0a7824 */ /* 0x000fe200078e0a09 */
[----:B------:R-:W-:Y:S01]  /*9050*/  SHF.R.S32.HI R13, RZ, 0x5, R13 ;  /* 0x00000005ff0d7819 */ /* 0x000fe2000001140d */
[----:B------:R-:W-:Y:S01]  /*9060*/  VIADD R9, R8, 0x8 ;  /* 0x0000000808097836 */ /* 0x000fe20000000000 */
[----:B------:R-:W-:Y:S01]  /*9070*/  LOP3.LUT R14, R14, 0x3fffffe, RZ, 0xc0, !PT ;  /* 0x03fffffe0e0e7812 */ /* 0x000fe200078ec0ff */
[----:B------:R-:W-:-:S02]  /*9080*/  IMAD.IADD R7, R8, 0x1, -R7 ;  /* 0x0000000108077824 */ /* 0x000fc400078e0a07 */
[----:B------:R-:W-:Y:S01]  /*9090*/  IMAD R12, R13, 0x10, R12 ;  /* 0x000000100d0c7824 */ /* 0x000fe200078e020c */
[----:B------:R-:W-:Y:S01]  /*90a0*/  LEA.HI R13, R6, R5, RZ, 0x2 ;  /* 0x00000005060d7211 */ /* 0x000fe200078f10ff */
[----:B------:R-:W-:Y:S01]  /*90b0*/  IMAD.IADD R11, R15, 0x1, -R14 ;  /* 0x000000010f0b7824 */ /* 0x000fe200078e0a0e */
[----:B------:R-:W-:Y:S01]  /*90c0*/  LEA.HI R6, R9, R9, RZ, 0x1 ;  /* 0x0000000909067211 */ /* 0x000fe200078f08ff */
[----:B------:R-:W-:Y:S01]  /*90d0*/  IMAD R7, R10, 0x8, R7 ;  /* 0x000000080a077824 */ /* 0x000fe200078e0207 */
[----:B------:R-:W-:Y:S01]  /*90e0*/  LOP3.LUT R14, R13, 0xfffffffc, RZ, 0xc0, !PT ;  /* 0xfffffffc0d0e7812 */ /* 0x000fe200078ec0ff */
[----:B------:R-:W-:Y:S02]  /*90f0*/  VIADD R10, R8, 0x10 ;  /* 0x00000010080a7836 */ /* 0x000fe40000000000 */
[----:B------:R-:W-:Y:S01]  /*9100*/  IMAD R18, R11, 0x40, R12 ;  /* 0x000000400b127824 */ /* 0x000fe200078e020c */
[----:B------:R-:W-:Y:S01]  /*9110*/  LOP3.LUT R12, R6, 0xfffffffe, RZ, 0xc0, !PT ;  /* 0xfffffffe060c7812 */ /* 0x000fe200078ec0ff */
[----:B------:R-:W-:Y:S01]  /*9120*/  VIADD R13, R8, 0x18 ;  /* 0x00000018080d7836 */ /* 0x000fe20000000000 */
[----:B------:R2:W-:Y:S01]  /*9130*/  STL [R1+0x30], R7 ;  /* 0x0000300701007387 */ /* 0x0005e20000100800 */
[----:B------:R-:W-:Y:S01]  /*9140*/  LEA.HI R8, R10, R10, RZ, 0x1 ;  /* 0x0000000a0a087211 */ /* 0x000fe200078f08ff */
[----:B------:R-:W-:-:S02]  /*9150*/  IMAD.IADD R5, R5, 0x1, -R14 ;  /* 0x0000000105057824 */ /* 0x000fc400078e0a0e */
[----:B------:R-:W-:Y:S01]  /*9160*/  LEA.HI R14, R13, R13, RZ, 0x1 ;  /* 0x0000000d0d0e7211 */ /* 0x000fe200078f08ff */
[----:B------:R-:W-:Y:S01]  /*9170*/  IMAD.IADD R12, R9, 0x1, -R12 ;  /* 0x00000001090c7824 */ /* 0x000fe200078e0a0c */
[----:B------:R-:W-:Y:S02]  /*9180*/  LOP3.LUT R11, R8, 0xfffffffe, RZ, 0xc0, !PT ;  /* 0xfffffffe080b7812 */ /* 0x000fe400078ec0ff */
[----:B------:R-:W-:Y:S02]  /*9190*/  SHF.R.S32.HI R9, RZ, 0x1, R8 ;  /* 0x00000001ff097819 */ /* 0x000fe40000011408 */
[--C-:B--2---:R-:W-:Y:S01]  /*91a0*/  SHF.R.S32.HI R7, RZ, 0x1, R6.reuse ;  /* 0x00000001ff077819 */ /* 0x104fe20000011406 */
[----:B------:R-:W-:Y:S01]  /*91b0*/  IMAD.IADD R11, R10, 0x1, -R11 ;  /* 0x000000010a0b7824 */ /* 0x000fe200078e0a0b */
[----:B------:R-:W-:Y:S02]  /*91c0*/  SHF.R.S32.HI R6, RZ, 0x1f, R6 ;  /* 0x0000001fff067819 */ /* 0x000fe40000011406 */
[----:B------:R-:W-:-:S02]  /*91d0*/  SHF.R.S32.HI R8, RZ, 0x1f, R8 ;  /* 0x0000001fff087819 */ /* 0x000fc40000011408 */
[----:B------:R-:W-:Y:S02]  /*91e0*/  LEA.HI R6, R6, R7, RZ, 0x4 ;  /* 0x0000000706067211 */ /* 0x000fe400078f20ff */
[--C-:B------:R-:W-:Y:S02]  /*91f0*/  SHF.R.S32.HI R15, RZ, 0x1, R14.reuse ;  /* 0x00000001ff0f7819 */ /* 0x100fe4000001140e */
[----:B------:R-:W-:Y:S02]  /*9200*/  SHF.R.S32.HI R16, RZ, 0x1f, R14 ;  /* 0x0000001fff107819 */ /* 0x000fe4000001140e */
[----:B------:R-:W-:Y:S02]  /*9210*/  LOP3.LUT R6, R6, 0x1ffffff0, RZ, 0xc0, !PT ;  /* 0x1ffffff006067812 */ /* 0x000fe400078ec0ff */
[----:B------:R-:W-:Y:S02]  /*9220*/  LEA.HI R8, R8, R9, RZ, 0x4 ;  /* 0x0000000908087211 */ /* 0x000fe400078f20ff */
[----:B------:R-:W-:Y:S01]  /*9230*/  LEA.HI R16, R16, R15, RZ, 0x4 ;  /* 0x0000000f10107211 */ /* 0x000fe200078f20ff */
[----:B------:R-:W-:Y:S01]  /*9240*/  IMAD.IADD R7, R7, 0x1, -R6 ;  /* 0x0000000107077824 */ /* 0x000fe200078e0a06 */
[----:B------:R-:W-:-:S02]  /*9250*/  LOP3.LUT R8, R8, 0x1ffffff0, RZ, 0xc0, !PT ;  /* 0x1ffffff008087812 */ /* 0x000fc400078ec0ff */
[----:B------:R-:W-:Y:S01]  /*9260*/  LOP3.LUT R14, R14, 0xfffffffe, RZ, 0xc0, !PT ;  /* 0xfffffffe0e0e7812 */ /* 0x000fe200078ec0ff */
[----:B------:R-:W-:Y:S01]  /*9270*/  IMAD R6, R7, 0x8, R12 ;  /* 0x0000000807067824 */ /* 0x000fe200078e020c */
[----:B------:R-:W-:Y:S01]  /*9280*/  LOP3.LUT R16, R16, 0x1ffffff0, RZ, 0xc0, !PT ;  /* 0x1ffffff010107812 */ /* 0x000fe200078ec0ff */
[----:B------:R-:W-:Y:S02]  /*9290*/  IMAD.IADD R8, R9, 0x1, -R8 ;  /* 0x0000000109087824 */ /* 0x000fe400078e0a08 */
[----:B------:R-:W-:Y:S01]  /*92a0*/  IMAD.IADD R14, R13, 0x1, -R14 ;  /* 0x000000010d0e7824 */ /* 0x000fe200078e0a0e */
[----:B------:R2:W-:Y:S01]  /*92b0*/  STL [R1+0x2c], R6 ;  /* 0x00002c0601007387 */ /* 0x0005e20000100800 */
[----:B------:R-:W-:Y:S02]  /*92c0*/  IMAD.IADD R15, R15, 0x1, -R16 ;  /* 0x000000010f0f7824 */ /* 0x000fe400078e0a10 */
[----:B------:R-:W-:Y:S02]  /*92d0*/  IMAD R8, R8, 0x8, R11 ;  /* 0x0000000808087824 */ /* 0x000fe400078e020b */
[----:B-1----:R-:W-:-:S02]  /*92e0*/  IMAD R7, R229, -0x80, R20 ;  /* 0xffffff80e5077824 */ /* 0x002fc400078e0214 */
[----:B------:R-:W-:Y:S01]  /*92f0*/  IMAD.MOV.U32 R13, RZ, RZ, 0x40000040 ;  /* 0x40000040ff0d7424 */ /* 0x000fe200078e00ff */
[----:B------:R1:W-:Y:S01]  /*9300*/  STL [R1+0x28], R8 ;  /* 0x0000280801007387 */ /* 0x0003e20000100800 */
[----:B------:R-:W-:Y:S02]  /*9310*/  IMAD.MOV.U32 R11, RZ, RZ, 0x40000040 ;  /* 0x40000040ff0b7424 */ /* 0x000fe400078e00ff */
[----:B--2---:R-:W-:Y:S02]  /*9320*/  IMAD R6, R15, 0x8, R14 ;  /* 0x000000080f067824 */ /* 0x004fe400078e020e */
[----:B------:R-:W-:Y:S02]  /*9330*/  IMAD.MOV.U32 R9, RZ, RZ, 0x40000040 ;  /* 0x40000040ff097424 */ /* 0x000fe400078e00ff */
[----:B------:R-:W-:Y:S01]  /*9340*/  VIADD R15, R5, 0x8 ;  /* 0x00000008050f7836 */ /* 0x000fe20000000000 */
[----:B------:R2:W-:Y:S01]  /*9350*/  STL [R1+0x24], R6 ;  /* 0x0000240601007387 */ /* 0x0005e20000100800 */
[----:B------:R-:W-:-:S02]  /*9360*/  IMAD R229, R229, -0x80, -R18 ;  /* 0xffffff80e5e57824 */ /* 0x000fc400078e0a12 */
[----:B-1----:R-:W-:Y:S02]  /*9370*/  VIADD R8, R233, 0x20c00 ;  /* 0x00020c00e9087836 */ /* 0x002fe40000000000 */
[----:B------:R-:W-:-:S03]  /*9380*/  VIADD R15, R5, 0x14 ;  /* 0x00000014050f7836 */ /* 0x000fc60000000000 */
[----:B------:R-:W-:Y:S01]  /*9390*/  SHF.R.U32.HI R8, RZ, 0x4, R8 ;  /* 0x00000004ff087819 */ /* 0x000fe20000011608 */
[----:B--2---:R-:W-:Y:S02]  /*93a0*/  IMAD.IADD R6, R7, 0x1, -R18 ;  /* 0x0000000107067824 */ /* 0x004fe400078e0a12 */
[----:B------:R-:W-:Y:S01]  /*93b0*/  VIADD R7, R233, 0x4000 ;  /* 0x00004000e9077836 */ /* 0x000fe20000000000 */
[----:B------:R-:W-:Y:S02]  /*93c0*/  SHF.R.U32.HI R233, RZ, 0x4, R233 ;  /* 0x00000004ffe97819 */ /* 0x000fe400000116e9 */
[----:B------:R-:W-:Y:S02]  /*93d0*/  LOP3.LUT R8, R8, 0x3fff, RZ, 0xc0, !PT ;  /* 0x00003fff08087812 */ /* 0x000fe400078ec0ff */
[----:B------:R-:W-:Y:S02]  /*93e0*/  SHF.R.U32.HI R7, RZ, 0x4, R7 ;  /* 0x00000004ff077819 */ /* 0x000fe40000011607 */
[----:B------:R-:W-:-:S02]  /*93f0*/  LOP3.LUT R233, R233, 0x3fff, RZ, 0xc0, !PT ;  /* 0x00003fffe9e97812 */ /* 0x000fc400078ec0ff */
[----:B------:R-:W-:Y:S02]  /*9400*/  LOP3.LUT R7, R7, 0x3fff, RZ, 0xc0, !PT ;  /* 0x00003fff07077812 */ /* 0x000fe400078ec0ff */
[----:B------:R-:W-:Y:S02]  /*9410*/  LOP3.LUT R14, R233, 0x10000, RZ, 0xfc, !PT ;  /* 0x00010000e90e7812 */ /* 0x000fe400078efcff */
[----:B------:R-:W-:Y:S02]  /*9420*/  LOP3.LUT R233, R7, 0x10000, RZ, 0xfc, !PT ;  /* 0x0001000007e97812 */ /* 0x000fe400078efcff */
[----:B------:R-:W-:Y:S01]  /*9430*/  LOP3.LUT R7, R8, 0x10000, RZ, 0xfc, !PT ;  /* 0x0001000008077812 */ /* 0x000fe200078efcff */
[C---:B------:R-:W-:Y:S01]  /*9440*/  VIADD R12, R14.reuse, 0x2 ;  /* 0x000000020e0c7836 */ /* 0x040fe20000000000 */
[----:B------:R1:W-:Y:S01]  /*9450*/  STL [R1+0x18], R14 ;  /* 0x0000180e01007387 */ /* 0x0003e20000100800 */
[C---:B------:R-:W-:Y:S02]  /*9460*/  VIADD R10, R14.reuse, 0x4 ;  /* 0x000000040e0a7836 */ /* 0x040fe40000000000 */
[----:B------:R-:W-:Y:S01]  /*9470*/  VIADD R8, R14, 0x6 ;  /* 0x000000060e087836 */ /* 0x000fe20000000000 */
[----:B------:R2:W-:Y:S01]  /*9480*/  STL [R1+0x20], R7 ;  /* 0x0000200701007387 */ /* 0x0005e20000100800 */
[----:B------:R-:W-:-:S02]  /*9490*/  VIADD R236, R233, 0x2 ;  /* 0x00000002e9ec7836 */ /* 0x000fc40000000000 */
[C---:B------:R-:W-:Y:S01]  /*94a0*/  VIADD R234, R233.reuse, 0x4 ;  /* 0x00000004e9ea7836 */ /* 0x040fe20000000000 */
[----:B------:R3:W-:Y:S01]  /*94b0*/  STL.64 [R1+0x10], R12 ;  /* 0x0000100c01007387 */ /* 0x0007e20000100a00 */
[----:B------:R-:W-:Y:S02]  /*94c0*/  VIADD R230, R233, 0x6 ;  /* 0x00000006e9e67836 */ /* 0x000fe40000000000 */
[C---:B-1----:R-:W-:Y:S01]  /*94d0*/  VIADD R14, R5.reuse, 0xc ;  /* 0x0000000c050e7836 */ /* 0x042fe20000000000 */
[----:B------:R3:W-:Y:S01]  /*94e0*/  STL.64 [R1+0x8], R10 ;  /* 0x0000080a01007387 */ /* 0x0007e20000100a00 */
[C---:B------:R-:W-:Y:S02]  /*94f0*/  VIADD R14, R5.reuse, 0x18 ;  /* 0x00000018050e7836 */ /* 0x040fe40000000000 */
[C---:B--2---:R-:W-:Y:S01]  /*9500*/  VIADD R7, R5.reuse, 0x4 ;  /* 0x0000000405077836 */ /* 0x044fe20000000000 */
[----:B------:R3:W-:Y:S01]  /*9510*/  STL.64 [R1], R8 ;  /* 0x0000000801007387 */ /* 0x0007e20000100a00 */
[----:B------:R-:W-:-:S02]  /*9520*/  VIADD R7, R5, 0x10 ;  /* 0x0000001005077836 */ /* 0x000fc40000000000 */
[----:B------:R-:W-:-:S07]  /*9530*/  VIADD R7, R5, 0x1c ;  /* 0x0000001c05077836 */ /* 0x000fce0000000000 */
.L_x_4771:
[----:B------:R-:W-:Y:S01]  /*9540*/  IMAD.U32 R7, RZ, RZ, UR36 ;  /* 0x00000024ff077e24 */ /* 0x000fe2000f8e00ff */
[----:B------:R-:W-:Y:S05]  /*9550*/  YIELD ;  /* 0x0000000000007946 */ /* 0x000fea0003800000 */
[----:B------:R-:W-:-:S04]  /*9560*/  LOP3.LUT R7, R7, 0x1, RZ, 0xfc, !PT ;  /* 0x0000000107077812 */ /* 0x000fc800078efcff */
[----:B------:R-:W-:-:S13]  /*9570*/  ISETP.NE.AND P6, PT, R7, 0x3, PT ;  /* 0x000000030700780c */ /* 0x000fda0003fc5270 */
[----:B--2---:R-:W-:Y:S05]  /*9580*/  @!P6 BRA `(.L_x_4761) ;  /* 0x000000000004e947 */ /* 0x004fea0003800000 */
[----:B------:R-:W-:Y:S01]  /*9590*/  BPT.TRAP 0x1 ;  /* 0x000000040000795c */ /* 0x000fe20000300000 */
.L_x_4761:
[----:B------:R-:W-:Y:S01]  /*95a0*/  IMAD R7, R0, 0x8, R222 ;  /* 0x0000000800077824 */ /* 0x000fe200078e02de */
[----:B------:R-:W-:-:S04]  /*95b0*/  SHF.L.U32 R18, R4, 0x1f, RZ ;  /* 0x0000001f04127819 */ /* 0x000fc800000006ff */
[----:B------:R1:W2:Y:S01]  /*95c0*/  SYNCS.PHASECHK.TRANS64.TRYWAIT P0, [R7+URZ+0x30c10], R18 ;  /* 0x030c1012070075a7 */ /* 0x0002a2000800017f */
[----:B------:R-:W-:Y:S05]  /*95d0*/  @!P6 BRA `(.L_x_4762) ;  /* 0x000000000004e947 */ /* 0x000fea0003800000 */
[----:B------:R-:W-:Y:S01]  /*95e0*/  BPT.TRAP 0x1 ;  /* 0x000000040000795c */ /* 0x000fe20000300000 */
.L_x_4762:
[----:B---3--:R-:W-:-:S05]  /*95f0*/  VIADD R8, R222, 0x10000 ;  /* 0x00010000de087836 */ /* 0x008fca0000000000 */
[----:B------:R-:W-:-:S04]  /*9600*/  SHF.R.U32.HI R8, RZ, 0x4, R8 ;  /* 0x00000004ff087819 */ /* 0x000fc80000011608 */
[----:B------:R-:W-:-:S04]  /*9610*/  LOP3.LUT R8, R8, 0x3fff, RZ, 0xc0, !PT ;  /* 0x00003fff08087812 */ /* 0x000fc800078ec0ff */
[----:B------:R-:W-:Y:S01]  /*9620*/  LOP3.LUT R9, R8, 0x10000, RZ, 0xfc, !PT ;  /* 0x0001000008097812 */ /* 0x000fe200078efcff */
[----:B--2---:R-:W-:Y:S06]  /*9630*/  @P0 BRA `(.L_x_4763) ;  /* 0x0000000000080947 */ /* 0x004fec0003800000 */
[----:B------:R-:W2:Y:S02]  /*9640*/  SYNCS.PHASECHK.TRANS64.TRYWAIT P0, [R7+URZ+0x30c10], R18 ;  /* 0x030c1012070075a7 */ /* 0x000ea4000800017f */
[----:B--2---:R-:W-:Y:S05]  /*9650*/  @!P0 BRA `(.L_x_4764) ;  /* 0x0000007c00e48947 */ /* 0x004fea0003800000 */
.L_x_4763:
        /* <DEDUP_REMOVED lines=9> */
[----:B------:R-:W2:Y:S01]  /*96f0*/  LDL.64 R14, [R1] ;  /* 0x00000000010e7983 */ /* 0x000ea20000100a00 */
[----:B------:R-:W-:-:S03]  /*9700*/  UMOV UR11, 0x40000040 ;  /* 0x40000040000b7882 */ /* 0x000fc60000000000 */
[----:B------:R-:W5:Y:S04]  /*9710*/  LDL R10, [R1+0x30] ;  /* 0x00003000010a7983 */ /* 0x000f680000100800 */
        /* <DEDUP_REMOVED lines=15> */
[----:B------:R-:W-:Y:S02]  /*9810*/  IMAD R12, R0, 0x80, R12 ;  /* 0x00000080000c7824 */ /* 0x000fe400078e020c */
[C---:B------:R-:W-:Y:S02]  /*9820*/  IMAD R9, R3.reuse, 0x2, R10 ;  /* 0x0000000203097824 */ /* 0x040fe400078e020a */
[----:B------:R-:W-:Y:S02]  /*9830*/  IMAD R219, R3, 0x2, R12 ;  /* 0x0000000203db7824 */ /* 0x000fe400078e020c */
[----:B------:R-:W-:-:S02]  /*9840*/  IMAD R224, R9, 0x4, R216 ;  /* 0x0000000409e07824 */ /* 0x000fc400078e02d8 */
[C---:B------:R-:W-:Y:S02]  /*9850*/  IMAD R232, R219.reuse, 0x4, R222 ;  /* 0x00000004dbe87824 */ /* 0x040fe400078e02de */
        /* <DEDUP_REMOVED lines=9> */
[C---:B------:R-:W-:Y:S02]  /*98f0*/  IMAD R14, R0.reuse, 0x80, R13 ;  /* 0x00000080000e7824 */ /* 0x040fe400078e020d */
[----:B------:R-:W-:Y:S02]  /*9900*/  IMAD R16, R0, 0x80, R11 ;  /* 0x0000008000107824 */ /* 0x000fe400078e020b */
[----:B------:R-:W-:-:S02]  /*9910*/  IMAD R217, R3, 0x2, R14 ;  /* 0x0000000203d97824 */ /* 0x000fc400078e020e */
[----:B------:R-:W-:Y:S02]  /*9920*/  IMAD R11, R3, 0x2, R16 ;  /* 0x00000002030b7824 */ /* 0x000fe400078e0210 */
[--C-:B------:R-:W-:Y:S02]  /*9930*/  IMAD R16, R9, 0x4, R222.reuse ;  /* 0x0000000409107824 */ /* 0x100fe400078e02de */
[--C-:B------:R-:W-:Y:S02]  /*9940*/  IMAD R220, R217, 0x4, R222.reuse ;  /* 0x00000004d9dc7824 */ /* 0x100fe400078e02de */
[----:B------:R-:W-:Y:S02]  /*9950*/  IMAD R221, R11, 0x4, R222 ;  /* 0x000000040bdd7824 */ /* 0x000fe400078e02de */
[--C-:B------:R-:W-:Y:S02]  /*9960*/  IMAD R217, R217, 0x4, R216.reuse ;  /* 0x00000004d9d97824 */ /* 0x100fe400078e02d8 */
[----:B------:R-:W-:Y:S01]  /*9970*/  IMAD R216, R11, 0x4, R216 ;  /* 0x000000040bd87824 */ /* 0x000fe200078e02d8 */
[----:B------:R-:W-:-:S02]  /*9980*/  WARPGROUP.DEPBAR.LE gsb0, 0x0 ;  /* 0x00008000000079c5 */ /* 0x000fc40000010000 */
        /* <DEDUP_REMOVED lines=12> */
.L_x_4765:
[----:B------:R1:W1:Y:S01]  /*9a50*/  SYNCS.PHASECHK.TRANS64.TRYWAIT P0, [R7+URZ+0x30c30], R18 ;  /* 0x030c3012070075a7 */ /* 0x000262000800017f */
[----:B------:R-:W-:Y:S05]  /*9a60*/  @!P6 BRA `(.L_x_4766) ;  /* 0x000000000004e947 */ /* 0x000fea0003800000 */
[----:B------:R-:W-:Y:S01]  /*9a70*/  BPT.TRAP 0x1 ;  /* 0x000000040000795c */ /* 0x000fe20000300000 */
.L_x_4766:
        /* <DEDUP_REMOVED lines=8> */
.L_x_4767:
[----:B------:R-:W-:Y:S01]  /*9b00*/  R2UR UR4, R233 ;  /* 0x00000000e90472ca */ /* 0x000fe200000e0000 */
[----:B------:R-:W-:Y:S01]  /*9b10*/  WARPGROUP.ARRIVE ;  /* 0x00000000000079c5 */ /* 0x000fe20000000000 */
[----:B------:R-:W-:Y:S01]  /*9b20*/  R2UR UR6, R11 ;  /* 0x000000000b0672ca */ /* 0x000fe200000e0000 */
[----:B------:R-:W-:Y:S01]  /*9b30*/  UMOV UR5, 0x40000040 ;  /* 0x4000004000057882 */ /* 0x000fe20000000000 */
[----:B------:R-:W-:Y:S01]  /*9b40*/  UMOV UR7, 0x40000040 ;  /* 0x4000004000077882 */ /* 0x000fe20000000000 */
[----:B------:R-:W-:Y:S01]  /*9b50*/  R2UR UR12, R236 ;  /* 0x00000000ec0c72ca */ /* 0x000fe200000e0000 */
[----:B------:R-:W-:Y:S01]  /*9b60*/  UMOV UR15, 0x40000040 ;  /* 0x40000040000f7882 */ /* 0x000fe20000000000 */
[----:B------:R-:W-:Y:S01]  /*9b70*/  R2UR UR13, R237 ;  /* 0x00000000ed0d72ca */ /* 0x000fe200000e0000 */
[----:B------:R-:W1:Y:S01]  /*9b80*/  LDC.64 R10, c[0x0][0x748] ;  /* 0x0001d200ff0a7b82 */ /* 0x000e620000000a00 */
[----:B------:R-:W-:Y:S01]  /*9b90*/  VIADD R22, R5, 0x4 ;  /* 0x0000000405167836 */ /* 0x000fe20000000000 */
[C---:B------:R-:W-:Y:S01]  /*9ba0*/  ISETP.GT.AND P2, PT, R229.reuse, RZ, PT ;  /* 0x000000ffe500720c */ /* 0x040fe20003f44270 */
[----:B------:R-:W-:Y:S01]  /*9bb0*/  IMAD R9, R0, 0x400, R9 ;  /* 0x0000040000097824 */ /* 0x000fe200078e0209 */
[----:B------:R-:W-:Y:S01]  /*9bc0*/  ISETP.GT.AND P0, PT, R229, 0x8, PT ;  /* 0x00000008e500780c */ /* 0x000fe20003f04270 */
[----:B------:R-:W-:Y:S01]  /*9bd0*/  VIADD R20, R5, 0x1c ;  /* 0x0000001c05147836 */ /* 0x000fe20000000000 */
[C---:B------:R-:W-:Y:S01]  /*9be0*/  ISETP.GT.AND P1, PT, R6.reuse, RZ, PT ;  /* 0x000000ff0600720c */ /* 0x040fe20003f24270 */
[----:B------:R-:W-:Y:S01]  /*9bf0*/  HGMMA.64x128x16.F32.BF16 R24, gdesc[UR4], RZ, !UPT, gsb0 ;  /* 0x01e00000041879f0 */ /* 0x000fe2000c0018ff */
[----:B------:R-:W-:Y:S01]  /*9c00*/  ULDC UR4, c[0x0][0x280] ;  /* 0x0000a00000047ab9 */ /* 0x000fe20000000800 */
[----:B------:R-:W5:Y:S01]  /*9c10*/  LDC R13, c[0x0][0x74c] ;  /* 0x0001d300ff0d7b82 */ /* 0x000f620000000800 */
[----:B------:R-:W-:Y:S01]  /*9c20*/  ULEA UR4, UR38, -UR4, 0x7 ;  /* 0x8000000426047291 */ /* 0x000fe2000f8e383f */
[C---:B------:R-:W-:Y:S01]  /*9c30*/  ISETP.GT.AND P3, PT, R6.reuse, 0x8, PT ;  /* 0x000000080600780c */ /* 0x040fe20003f64270 */
[----:B------:R-:W-:Y:S01]  /*9c40*/  ULDC UR5, c[0x0][0x744] ;  /* 0x0001d10000057ab9 */ /* 0x000fe20000000800 */
[----:B------:R-:W-:Y:S01]  /*9c50*/  R2UR UR8, R9 ;  /* 0x00000000090872ca */ /* 0x000fe200000e0000 */
[----:B--2---:R-:W-:Y:S01]  /*9c60*/  SHFL.IDX PT, R23, R16, R20, 0x1f ;  /* 0x00001f1410177589 */ /* 0x004fe200000e0000 */
[----:B------:R-:W-:Y:S01]  /*9c70*/  VIADD R19, R5, 0x18 ;  /* 0x0000001805137836 */ /* 0x000fe20000000000 */
[----:B------:R-:W-:Y:S01]  /*9c80*/  LEA R12, R3, UR4, 0x1 ;  /* 0x00000004030c7c11 */ /* 0x000fe2000f8e08ff */
[----:B------:R-:W-:Y:S01]  /*9c90*/  UIADD3 UR4, UR6, 0x2, URZ ;  /* 0x0000000206047890 */ /* 0x000fe2000fffe03f */
[----:B------:R-:W-:Y:S03]  /*9ca0*/  SHFL.IDX PT, R9, R16, R5, 0x1f ;  /* 0x00001f0510097589 */ /* 0x000fe600000e0000 */
[----:B------:R-:W-:Y:S01]  /*9cb0*/  IMAD.IADD R12, R6, 0x1, R12 ;  /* 0x00000001060c7824 */ /* 0x000fe200078e020c */
[----:B------:R-:W-:Y:S02]  /*9cc0*/  SHFL.IDX PT, R19, R16, R19, 0x1f ;  /* 0x00001f1310137589 */ /* 0x000fe400000e0000 */
[----:B------:R-:W-:Y:S01]  /*9cd0*/  UMOV UR14, UR4 ;  /* 0x00000004000e7c82 */ /* 0x000fe20008000000 */
[----:B------:R-:W-:Y:S01]  /*9ce0*/  UIADD3 UR4, UR6, 0x4, URZ ;  /* 0x0000000406047890 */ /* 0x000fe2000fffe03f */
[----:B-1----:R-:W-:Y:S01]  /*9cf0*/  IADD3 R225, RZ, -R12, -R11 ;  /* 0x8000000cffe17210 */ /* 0x002fe20007ffe80b */
[C-C-:B------:R-:W-:Y:S01]  /*9d00*/  IMAD.IADD R226, R10.reuse, 0x1, -R12.reuse ;  /* 0x000000010ae27824 */ /* 0x140fe200078e0a0c */
[----:B------:R-:W1:Y:S01]  /*9d10*/  SHFL.IDX PT, R11, R16, R22, 0x1f ;  /* 0x00001f16100b7589 */ /* 0x000e6200000e0000 */
[----:B------:R-:W-:Y:S01]  /*9d20*/  IADD3 R218, R10, 0x8, -R12 ;  /* 0x000000080ada7810 */ /* 0x000fe20007ffe80c */
[----:B------:R-:W-:Y:S01]  /*9d30*/  UIADD3 UR6, UR6, 0x6, URZ ;  /* 0x0000000606067890 */ /* 0x000fe2000fffe03f */
[----:B------:R-:W-:-:S02]  /*9d40*/  SEL R225, R225, 0x80, P1 ;  /* 0x00000080e1e17807 */ /* 0x000fc40000800000 */
[----:B-----5:R-:W-:Y:S02]  /*9d50*/  IADD3 R13, -R13, 0x8, RZ ;  /* 0x000000080d0d7810 */ /* 0x020fe40007ffe1ff */
[----:B------:R-:W-:Y:S02]  /*9d60*/  SEL R226, R226, 0x80, !P2 ;  /* 0x00000080e2e27807 */ /* 0x000fe40005000000 */
[----:B------:R-:W-:Y:S01]  /*9d70*/  SEL R218, R218, 0x80, !P0 ;  /* 0x00000080dada7807 */ /* 0x000fe20004000000 */
[----:B------:R-:W-:Y:S01]  /*9d80*/  IMAD.IADD R223, R13, 0x1, -R12 ;  /* 0x000000010ddf7824 */ /* 0x000fe200078e0a0c */
[C---:B------:R-:W-:Y:S01]  /*9d90*/  ISETP.GE.AND P2, PT, R226.reuse, 0x1, PT ;  /* 0x00000001e200780c */ /* 0x040fe20003f46270 */
[----:B------:R-:W-:Y:S01]  /*9da0*/  VIADD R13, R5, 0x10 ;  /* 0x00000010050d7836 */ /* 0x000fe20000000000 */
[----:B------:R-:W-:Y:S02]  /*9db0*/  ISETP.GE.AND P1, PT, R226, RZ, PT ;  /* 0x000000ffe200720c */ /* 0x000fe40003f26270 */
[----:B------:R-:W-:-:S02]  /*9dc0*/  SEL R223, R223, 0x80, P3 ;  /* 0x00000080dfdf7807 */ /* 0x000fc40001800000 */
[----:B------:R-:W-:Y:S01]  /*9dd0*/  ISETP.GE.AND P0, PT, R218, 0x1, PT ;  /* 0x00000001da00780c */ /* 0x000fe20003f06270 */
[----:B------:R-:W-:Y:S01]  /*9de0*/  SHFL.IDX PT, R17, R16, R13, 0x1f ;  /* 0x00001f0d10117589 */ /* 0x000fe200000e0000 */
[C---:B------:R-:W-:Y:S02]  /*9df0*/  ISETP.GT.OR P2, PT, R225.reuse, 0x1, !P2 ;  /* 0x00000001e100780c */ /* 0x040fe40005744670 */
[----:B------:R-:W-:Y:S02]  /*9e00*/  ISETP.GT.OR P1, PT, R225, RZ, !P1 ;  /* 0x000000ffe100720c */ /* 0x000fe40004f24670 */
[----:B------:R-:W-:Y:S02]  /*9e10*/  ISETP.GT.OR P0, PT, R223, 0x1, !P0 ;  /* 0x00000001df00780c */ /* 0x000fe40004704670 */
[----:B------:R-:W-:Y:S01]  /*9e20*/  FSEL R227, R89, -INF , !P2 ;  /* 0xff80000059e37808 */ /* 0x000fe20005000000 */
[----:B------:R-:W-:Y:S01]  /*9e30*/  VIADD R89, R5, 0x8 ;  /* 0x0000000805597836 */ /* 0x000fe20000000000 */
[----:B------:R-:W-:-:S02]  /*9e40*/  FSEL R88, R88, -INF , !P1 ;  /* 0xff80000058587808 */ /* 0x000fc40004800000 */
[----:B------:R-:W-:Y:S01]  /*9e50*/  FSEL R91, R91, -INF , !P0 ;  /* 0xff8000005b5b7808 */ /* 0x000fe20004000000 */
[--C-:B-1----:R-:W-:Y:S01]  /*9e60*/  FFMA.FTZ R227, R227, UR5, -R11.reuse ;  /* 0x00000005e3e37c23 */ /* 0x102fe2000801080b */
[----:B------:R-:W-:Y:S01]  /*9e70*/  ISETP.GE.AND P1, PT, R226, 0x8, PT ;  /* 0x00000008e200780c */ /* 0x000fe20003f26270 */
[----:B------:R-:W1:Y:S01]  /*9e80*/  SHFL.IDX PT, R12, R16, R89, 0x1f ;  /* 0x00001f59100c7589 */ /* 0x000e6200000e0000 */
[C---:B------:R-:W-:Y:S01]  /*9e90*/  ISETP.GE.AND P0, PT, R218.reuse, 0x9, PT ;  /* 0x00000009da00780c */ /* 0x040fe20003f06270 */
[----:B------:R-:W-:Y:S01]  /*9ea0*/  FFMA.FTZ R11, R91, UR5, -R11 ;  /* 0x000000055b0b7c23 */ /* 0x000fe2000801080b */
[----:B------:R-:W-:Y:S01]  /*9eb0*/  ISETP.GT.OR P1, PT, R225, 0x8, !P1 ;  /* 0x00000008e100780c */ /* 0x000fe20004f24670 */
[----:B------:R-:W-:Y:S01]  /*9ec0*/  VIADD R91, R5, 0xc ;  /* 0x0000000c055b7836 */ /* 0x000fe20000000000 */
[----:B------:R-:W-:Y:S01]  /*9ed0*/  ISETP.GE.AND P3, PT, R218, RZ, PT ;  /* 0x000000ffda00720c */ /* 0x000fe20003f66270 */
[----:B------:R-:W-:Y:S01]  /*9ee0*/  FFMA.FTZ R88, R88, UR5, -R9 ;  /* 0x0000000558587c23 */ /* 0x000fe20008010809 */
[C---:B------:R-:W-:Y:S01]  /*9ef0*/  ISETP.GT.OR P0, PT, R223.reuse, 0x9, !P0 ;  /* 0x00000009df00780c */ /* 0x040fe20004704670 */
[----:B------:R-:W-:Y:S01]  /*9f00*/  MUFU.EX2 R11, R11 ;  /* 0x0000000b000b7308 */ /* 0x000fe20000000800 */
[----:B------:R-:W-:Y:S01]  /*9f10*/  FSEL R92, R92, -INF , !P1 ;  /* 0xff8000005c5c7808 */ /* 0x000fe20004800000 */
[----:B------:R-:W2:Y:S01]  /*9f20*/  SHFL.IDX PT, R10, R16, R91, 0x1f ;  /* 0x00001f5b100a7589 */ /* 0x000ea200000e0000 */
[----:B------:R-:W-:-:S02]  /*9f30*/  ISETP.GT.OR P3, PT, R223, RZ, !P3 ;  /* 0x000000ffdf00720c */ /* 0x000fc40005f64670 */
[----:B------:R-:W-:Y:S02]  /*9f40*/  ISETP.GE.AND P1, PT, R218, 0x10, PT ;  /* 0x00000010da00780c */ /* 0x000fe40003f26270 */
[----:B------:R-:W-:Y:S01]  /*9f50*/  FSEL R95, R95, -INF , !P0 ;  /* 0xff8000005f5f7808 */ /* 0x000fe20004000000 */
[----:B------:R5:W-:Y:S01]  /*9f60*/  MUFU.EX2 R228, R88 ;  /* 0x0000005800e47308 */ /* 0x000be20000000800 */
[----:B------:R-:W-:Y:S02]  /*9f70*/  FSEL R90, R90, -INF , !P3 ;  /* 0xff8000005a5a7808 */ /* 0x000fe40005800000 */
[----:B------:R-:W-:Y:S02]  /*9f80*/  ISETP.GE.AND P0, PT, R226, 0x10, PT ;  /* 0x00000010e200780c */ /* 0x000fe40003f06270 */
[----:B------:R-:W-:Y:S01]  /*9f90*/  ISETP.GT.OR P1, PT, R223, 0x10, !P1 ;  /* 0x00000010df00780c */ /* 0x000fe20004f24670 */
[----:B------:R-:W-:Y:S01]  /*9fa0*/  FFMA.FTZ R9, R90, UR5, -R9 ;  /* 0x000000055a097c23 */ /* 0x000fe20008010809 */
[----:B------:R-:W-:Y:S01]  /*9fb0*/  ISETP.GE.AND P3, PT, R218, 0x8, PT ;  /* 0x00000008da00780c */ /* 0x000fe20003f66270 */
[----:B---3--:R-:W-:Y:S01]  /*9fc0*/  SHFL.IDX PT, R90, R232, R22, 0x1f ;  /* 0x00001f16e85a7589 */ /* 0x008fe200000e0000 */
[----:B------:R-:W-:Y:S01]  /*9fd0*/  ISETP.GT.OR P0, PT, R225, 0x10, !P0 ;  /* 0x00000010e100780c */ /* 0x000fe20004704670 */
[----:B-1----:R-:W-:Y:S01]  /*9fe0*/  FFMA.FTZ R92, R92, UR5, -R12 ;  /* 0x000000055c5c7c23 */ /* 0x002fe2000801080c */
[----:B------:R-:W-:Y:S01]  /*9ff0*/  FSEL R98, R98, -INF , !P1 ;  /* 0xff80000062627808 */ /* 0x000fe20004800000 */
[----:B-----5:R-:W-:Y:S01]  /*a000*/  SHFL.IDX PT, R88, R232, R5, 0x1f ;  /* 0x00001f05e8587589 */ /* 0x020fe200000e0000 */
[----:B------:R-:W-:Y:S01]  /*a010*/  ISETP.GE.AND P2, PT, R226, 0x9, PT ;  /* 0x00000009e200780c */ /* 0x000fe20003f46270 */
[----:B------:R-:W1:Y:S01]  /*a020*/  MUFU.EX2 R9, R9 ;  /* 0x0000000900097308 */ /* 0x000e620000000800 */
[----:B------:R-:W-:-:S02]  /*a030*/  ISETP.GT.OR P3, PT, R223, 0x8, !P3 ;  /* 0x00000008df00780c */ /* 0x000fc40005f64670 */
[----:B------:R-:W-:Y:S01]  /*a040*/  ISETP.GE.AND P1, PT, R218, 0x11, PT ;  /* 0x00000011da00780c */ /* 0x000fe20003f26270 */
[----:B--2---:R-:W-:Y:S01]  /*a050*/  FFMA.FTZ R14, R95, UR5, -R10 ;  /* 0x000000055f0e7c23 */ /* 0x004fe2000801080a */
[----:B------:R-:W-:Y:S01]  /*a060*/  FSEL R15, R96, -INF , !P0 ;  /* 0xff800000600f7808 */ /* 0x000fe20004000000 */
[----:B------:R-:W-:Y:S01]  /*a070*/  VIADD R95, R5, 0x14 ;  /* 0x00000014055f7836 */ /* 0x000fe20000000000 */
[----:B------:R-:W-:Y:S01]  /*a080*/  ISETP.GT.OR P2, PT, R225, 0x9, !P2 ;  /* 0x00000009e100780c */ /* 0x000fe20005744670 */
[----:B------:R-:W-:Y:S01]  /*a090*/  MUFU.EX2 R227, R227 ;  /* 0x000000e300e37308 */ /* 0x000fe20000000800 */
[----:B------:R-:W-:Y:S01]  /*a0a0*/  FSEL R94, R94, -INF , !P3 ;  /* 0xff8000005e5e7808 */ /* 0x000fe20005800000 */
[--C-:B------:R-:W-:Y:S01]  /*a0b0*/  FFMA.FTZ R15, R15, UR5, -R17.reuse ;  /* 0x000000050f0f7c23 */ /* 0x100fe20008010811 */
[----:B------:R-:W-:Y:S01]  /*a0c0*/  ISETP.GE.AND P0, PT, R226, 0x11, PT ;  /* 0x00000011e200780c */ /* 0x000fe20003f06270 */
[----:B------:R-:W2:Y:S01]  /*a0d0*/  SHFL.IDX PT, R18, R16, R95, 0x1f ;  /* 0x00001f5f10127589 */ /* 0x000ea200000e0000 */
[----:B------:R-:W-:Y:S01]  /*a0e0*/  ISETP.GT.OR P1, PT, R223, 0x11, !P1 ;  /* 0x00000011df00780c */ /* 0x000fe20004f24670 */
[----:B------:R-:W-:Y:S01]  /*a0f0*/  FFMA.FTZ R12, R94, UR5, -R12 ;  /* 0x000000055e0c7c23 */ /* 0x000fe2000801080c */
[----:B------:R-:W-:Y:S01]  /*a100*/  ISETP.GE.AND P3, PT, R218, 0x18, PT ;  /* 0x00000018da00780c */ /* 0x000fe20003f66270 */
[----:B------:R-:W-:Y:S01]  /*a110*/  SHFL.IDX PT, R94, R232, R91, 0x1f ;  /* 0x00001f5be85e7589 */ /* 0x000fe200000e0000 */
[----:B------:R-:W-:Y:S01]  /*a120*/  FSEL R93, R93, -INF , !P2 ;  /* 0xff8000005d5d7808 */ /* 0x000fe20005000000 */
[----:B------:R-:W-:Y:S01]  /*a130*/  FFMA.FTZ R17, R98, UR5, -R17 ;  /* 0x0000000562117c23 */ /* 0x000fe20008010811 */
[----:B------:R-:W-:Y:S01]  /*a140*/  ISETP.GT.OR P0, PT, R225, 0x11, !P0 ;  /* 0x00000011e100780c */ /* 0x000fe20004704670 */
[----:B------:R-:W-:Y:S01]  /*a150*/  SHFL.IDX PT, R98, R232, R95, 0x1f ;  /* 0x00001f5fe8627589 */ /* 0x000fe200000e0000 */
[----:B------:R-:W-:Y:S01]  /*a160*/  FSEL R99, R99, -INF , !P1 ;  /* 0xff80000063637808 */ /* 0x000fe20004800000 */
[----:B------:R-:W-:Y:S01]  /*a170*/  FFMA.FTZ R13, R93, UR5, -R10 ;  /* 0x000000055d0d7c23 */ /* 0x000fe2000801080a */
[----:B------:R-:W-:Y:S01]  /*a180*/  ISETP.GE.AND P2, PT, R226, 0x18, PT ;  /* 0x00000018e200780c */ /* 0x000fe20003f46270 */
[----:B------:R3:W-:Y:S01]  /*a190*/  MUFU.EX2 R10, R92 ;  /* 0x0000005c000a7308 */ /* 0x0007e20000000800 */
[----:B------:R-:W-:Y:S01]  /*a1a0*/  ISETP.GT.OR P1, PT, R223, 0x18, !P3 ;  /* 0x00000018df00780c */ /* 0x000fe20005f24670 */
[----:B------:R-:W-:Y:S01]  /*a1b0*/  VIADD R93, R5, 0x10 ;  /* 0x00000010055d7836 */ /* 0x000fe20000000000 */
[----:B------:R-:W-:-:S02]  /*a1c0*/  FSEL R97, R97, -INF , !P0 ;  /* 0xff80000061617808 */ /* 0x000fc40004000000 */
[----:B------:R-:W-:Y:S02]  /*a1d0*/  ISETP.GT.OR P0, PT, R225, 0x18, !P2 ;  /* 0x00000018e100780c */ /* 0x000fe40005704670 */
[----:B------:R-:W-:Y:S01]  /*a1e0*/  FSEL R102, R102, -INF , !P1 ;  /* 0xff80000066667808 */ /* 0x000fe20004800000 */
[----:B------:R-:W-:Y:S01]  /*a1f0*/  SHFL.IDX PT, R96, R232, R93, 0x1f ;  /* 0x00001f5de8607589 */ /* 0x000fe200000e0000 */
[----:B------:R-:W-:Y:S01]  /*a200*/  ISETP.GE.AND P1, PT, R226, 0x20, PT ;  /* 0x00000020e200780c */ /* 0x000fe20003f26270 */
[----:B------:R-:W5:Y:S01]  /*a210*/  MUFU.EX2 R12, R12 ;  /* 0x0000000c000c7308 */ /* 0x000f620000000800 */
[----:B------:R-:W-:Y:S01]  /*a220*/  FSEL R20, R100, -INF , !P0 ;  /* 0xff80000064147808 */ /* 0x000fe20004000000 */
[----:B---3--:R3:W1:Y:S01]  /*a230*/  SHFL.IDX PT, R92, R232, R89, 0x1f ;  /* 0x00001f59e85c7589 */ /* 0x00866200000e0000 */
[----:B------:R-:W-:Y:S01]  /*a240*/  ISETP.GE.AND P0, PT, R226, 0x19, PT ;  /* 0x00000019e200780c */ /* 0x000fe20003f06270 */
[--C-:B--2---:R-:W-:Y:S01]  /*a250*/  FFMA.FTZ R16, R97, UR5, -R18.reuse ;  /* 0x0000000561107c23 */ /* 0x104fe20008010812 */
[----:B------:R-:W-:Y:S01]  /*a260*/  ISETP.GT.OR P1, PT, R225, 0x20, !P1 ;  /* 0x00000020e100780c */ /* 0x000fe20004f24670 */
[----:B------:R-:W-:Y:S01]  /*a270*/  VIADD R97, R5, 0x18 ;  /* 0x0000001805617836 */ /* 0x000fe20000000000 */
[----:B------:R-:W-:Y:S01]  /*a280*/  ISETP.GT.OR P0, PT, R225, 0x19, !P0 ;  /* 0x00000019e100780c */ /* 0x000fe20004704670 */
[----:B------:R-:W-:Y:S01]  /*a290*/  FFMA.FTZ R18, R99, UR5, -R18 ;  /* 0x0000000563127c23 */ /* 0x000fe20008010812 */
[----:B------:R-:W-:Y:S01]  /*a2a0*/  FSEL R22, R104, -INF , !P1 ;  /* 0xff80000068167808 */ /* 0x000fe20004800000 */
[--C-:B------:R-:W-:Y:S01]  /*a2b0*/  FFMA.FTZ R20, R20, UR5, -R19.reuse ;  /* 0x0000000514147c23 */ /* 0x100fe20008010813 */
[C---:B------:R-:W-:Y:S01]  /*a2c0*/  ISETP.GE.AND P3, PT, R218.reuse, 0x20, PT ;  /* 0x00000020da00780c */ /* 0x040fe20003f66270 */
[----:B------:R2:W5:Y:S01]  /*a2d0*/  SHFL.IDX PT, R100, R232, R97, 0x1f ;  /* 0x00001f61e8647589 */ /* 0x00056200000e0000 */
[----:B------:R-:W-:Y:S01]  /*a2e0*/  ISETP.GE.AND P1, PT, R218, 0x21, PT ;  /* 0x00000021da00780c */ /* 0x000fe20003f26270 */
[----:B------:R-:W-:Y:S01]  /*a2f0*/  FFMA.FTZ R19, R102, UR5, -R19 ;  /* 0x0000000566137c23 */ /* 0x000fe20008010813 */
[----:B------:R-:W-:Y:S01]  /*a300*/  FSEL R21, R101, -INF , !P0 ;  /* 0xff80000065157808 */ /* 0x000fe20004000000 */
[----:B------:R-:W-:Y:S01]  /*a310*/  VIADD R102, R5, 0x1c ;  /* 0x0000001c05667836 */ /* 0x000fe20000000000 */
[----:B------:R-:W-:-:S02]  /*a320*/  WARPGROUP.DEPBAR.LE gsb0, 0x0 ;  /* 0x00008000000079c5 */ /* 0x000fc40000010000 */
[----:B------:R-:W-:Y:S01]  /*a330*/  WARPGROUP.ARRIVE ;  /* 0x00000000000079c5 */ /* 0x000fe20000000000 */
[C---:B------:R-:W-:Y:S01]  /*a340*/  ISETP.GT.OR P0, PT, R223.reuse, 0x20, !P3 ;  /* 0x00000020df00780c */ /* 0x040fe20005f04670 */
[----:B------:R-:W-:Y:S01]  /*a350*/  SHFL.IDX PT, R232, R232, R102, 0x1f ;  /* 0x00001f66e8e87589 */ /* 0x000fe200000e0000 */
[----:B------:R-:W-:Y:S01]  /*a360*/  ISETP.GT.OR P1, PT, R223, 0x21, !P1 ;  /* 0x00000021df00780c */ /* 0x000fe20004f24670 */
[----:B------:R-:W-:Y:S01]  /*a370*/  FFMA.FTZ R21, R21, UR5, -R23 ;  /* 0x0000000515157c23 */ /* 0x000fe20008010817 */
[----:B------:R-:W-:Y:S01]  /*a380*/  ISETP.GE.AND P2, PT, R218, 0x19, PT ;  /* 0x00000019da00780c */ /* 0x000fe20003f46270 */
[----:B------:R-:W-:Y:S01]  /*a390*/  HGMMA.64x128x16.F32.BF16 R24, gdesc[UR12], R24, gsb0 ;  /* 0x01e000000c1879f0 */ /* 0x000fe20008001818 */
[----:B------:R-:W-:Y:S01]  /*a3a0*/  R2UR UR12, R234 ;  /* 0x00000000ea0c72ca */ /* 0x000fe200000e0000 */
[----:B------:R-:W-:Y:S01]  /*a3b0*/  UMOV UR14, UR4 ;  /* 0x00000004000e7c82 */ /* 0x000fe20008000000 */
[----:B------:R-:W-:Y:S01]  /*a3c0*/  R2UR UR13, R235 ;  /* 0x00000000eb0d72ca */ /* 0x000fe200000e0000 */
[----:B------:R-:W-:Y:S01]  /*a3d0*/  UMOV UR15, 0x40000040 ;  /* 0x40000040000f7882 */ /* 0x000fe20000000000 */
[----:B------:R-:W-:Y:S01]  /*a3e0*/  ISETP.GE.AND P3, PT, R218, 0x28, PT ;  /* 0x00000028da00780c */ /* 0x000fe20003f66270 */
[----:B------:R-:W-:Y:S01]  /*a3f0*/  FFMA.FTZ R22, R22, UR5, -R88 ;  /* 0x0000000516167c23 */ /* 0x000fe20008010858 */
[----:B------:R-:W-:Y:S01]  /*a400*/  FSEL R106, R106, -INF , !P0 ;  /* 0xff8000006a6a7808 */ /* 0x000fe20004000000 */
[----:B------:R-:W-:Y:S01]  /*a410*/  MUFU.EX2 R14, R14 ;  /* 0x0000000e000e7308 */ /* 0x000fe20000000800 */
[----:B------:R-:W-:-:S02]  /*a420*/  FSEL R107, R107, -INF , !P1 ;  /* 0xff8000006b6b7808 */ /* 0x000fc40004800000 */
[C---:B------:R-:W-:Y:S01]  /*a430*/  ISETP.GT.OR P2, PT, R223.reuse, 0x19, !P2 ;  /* 0x00000019df00780c */ /* 0x040fe20005744670 */
[----:B------:R-:W-:Y:S01]  /*a440*/  FFMA.FTZ R88, R106, UR5, -R88 ;  /* 0x000000056a587c23 */ /* 0x000fe20008010858 */
[----:B------:R-:W-:Y:S02]  /*a450*/  ISETP.GE.AND P0, PT, R226, 0x21, PT ;  /* 0x00000021e200780c */ /* 0x000fe40003f06270 */
[----:B------:R-:W-:Y:S01]  /*a460*/  ISETP.GT.OR P1, PT, R223, 0x28, !P3 ;  /* 0x00000028df00780c */ /* 0x000fe20005f24670 */
[----:B------:R-:W-:Y:S01]  /*a470*/  MUFU.EX2 R15, R15 ;  /* 0x0000000f000f7308 */ /* 0x000fe20000000800 */
[----:B------:R-:W-:Y:S02]  /*a480*/  FSEL R103, R103, -INF , !P2 ;  /* 0xff80000067677808 */ /* 0x000fe40005000000 */
[----:B------:R-:W-:Y:S02]  /*a490*/  ISETP.GT.OR P0, PT, R225, 0x21, !P0 ;  /* 0x00000021e100780c */ /* 0x000fe40004704670 */
[----:B------:R-:W-:Y:S01]  /*a4a0*/  FSEL R110, R110, -INF , !P1 ;  /* 0xff8000006e6e7808 */ /* 0x000fe20004800000 */
[----:B------:R-:W-:Y:S01]  /*a4b0*/  FFMA.FTZ R23, R103, UR5, -R23 ;  /* 0x0000000567177c23 */ /* 0x000fe20008010817 */
[----:B------:R-:W-:Y:S01]  /*a4c0*/  ISETP.GE.AND P2, PT, R226, 0x28, PT ;  /* 0x00000028e200780c */ /* 0x000fe20003f46270 */
[----:B----4-:R-:W-:Y:S01]  /*a4d0*/  SHFL.IDX PT, R103, R220, R5, 0x1f ;  /* 0x00001f05dc677589 */ /* 0x010fe200000e0000 */
[----:B------:R-:W-:Y:S01]  /*a4e0*/  ISETP.GE.AND P1, PT, R218, 0x29, PT ;  /* 0x00000029da00780c */ /* 0x000fe20003f26270 */
[----:B------:R-:W-:Y:S01]  /*a4f0*/  MUFU.EX2 R16, R16 ;  /* 0x0000001000107308 */ /* 0x000fe20000000800 */
[----:B---3--:R-:W-:-:S02]  /*a500*/  FSEL R89, R105, -INF , !P0 ;  /* 0xff80000069597808 */ /* 0x008fc40004000000 */
[----:B------:R-:W-:Y:S02]  /*a510*/  ISETP.GT.OR P0, PT, R225, 0x28, !P2 ;  /* 0x00000028e100780c */ /* 0x000fe40005704670 */
[----:B------:R-:W-:Y:S01]  /*a520*/  ISETP.GT.OR P1, PT, R223, 0x29, !P1 ;  /* 0x00000029df00780c */ /* 0x000fe20004f24670 */
[--C-:B------:R-:W-:Y:S01]  /*a530*/  FFMA.FTZ R89, R89, UR5, -R90.reuse ;  /* 0x0000000559597c23 */ /* 0x100fe2000801085a */
[----:B------:R-:W-:Y:S01]  /*a540*/  FSEL R91, R108, -INF , !P0 ;  /* 0xff8000006c5b7808 */ /* 0x000fe20004000000 */
[----:B------:R-:W-:Y:S01]  /*a550*/  FFMA.FTZ R90, R107, UR5, -R90 ;  /* 0x000000056b5a7c23 */ /* 0x000fe2000801085a */
[----:B------:R-:W-:Y:S01]  /*a560*/  FSEL R111, R111, -INF , !P1 ;  /* 0xff8000006f6f7808 */ /* 0x000fe20004800000 */
[----:B------:R-:W3:Y:S01]  /*a570*/  MUFU.EX2 R19, R19 ;  /* 0x0000001300137308 */ /* 0x000ee20000000800 */
[----:B------:R-:W-:Y:S01]  /*a580*/  ISETP.GE.AND P0, PT, R226, 0x29, PT ;  /* 0x00000029e200780c */ /* 0x000fe20003f06270 */
[--C-:B-1----:R-:W-:Y:S01]  /*a590*/  FFMA.FTZ R91, R91, UR5, -R92.reuse ;  /* 0x000000055b5b7c23 */ /* 0x102fe2000801085c */
[----:B------:R-:W-:Y:S01]  /*a5a0*/  ISETP.GE.AND P1, PT, R218, 0x30, PT ;  /* 0x00000030da00780c */ /* 0x000fe20003f26270 */
[----:B------:R-:W-:Y:S01]  /*a5b0*/  FFMA.FTZ R92, R110, UR5, -R92 ;  /* 0x000000056e5c7c23 */ /* 0x000fe2000801085c */
[----:B------:R-:W-:Y:S01]  /*a5c0*/  ISETP.GT.OR P0, PT, R225, 0x29, !P0 ;  /* 0x00000029e100780c */ /* 0x000fe20004704670 */
[----:B------:R-:W-:Y:S01]  /*a5d0*/  VIADD R110, R5, 0xc ;  /* 0x0000000c056e7836 */ /* 0x000fe20000000000 */
[----:B------:R-:W-:Y:S01]  /*a5e0*/  ISETP.GT.OR P1, PT, R223, 0x30, !P1 ;  /* 0x00000030df00780c */ /* 0x000fe20004f24670 */
[----:B------:R-:W-:Y:S01]  /*a5f0*/  MUFU.EX2 R23, R23 ;  /* 0x0000001700177308 */ /* 0x000fe20000000800 */
[----:B------:R-:W-:-:S02]  /*a600*/  FSEL R93, R109, -INF , !P0 ;  /* 0xff8000006d5d7808 */ /* 0x000fc40004000000 */
[----:B------:R-:W-:Y:S01]  /*a610*/  FSEL R114, R114, -INF , !P1 ;  /* 0xff80000072727808 */ /* 0x000fe20004800000 */
[----:B------:R-:W-:Y:S01]  /*a620*/  SHFL.IDX PT, R110, R220, R110, 0x1f ;  /* 0x00001f6edc6e7589 */ /* 0x000fe200000e0000 */
[C---:B------:R-:W-:Y:S01]  /*a630*/  ISETP.GE.AND P0, PT, R226.reuse, 0x30, PT ;  /* 0x00000030e200780c */ /* 0x040fe20003f06270 */
[--C-:B------:R-:W-:Y:S01]  /*a640*/  FFMA.FTZ R93, R93, UR5, -R94.reuse ;  /* 0x000000055d5d7c23 */ /* 0x100fe2000801085e */
[----:B------:R-:W-:Y:S01]  /*a650*/  ISETP.GE.AND P1, PT, R226, 0x31, PT ;  /* 0x00000031e200780c */ /* 0x000fe20003f26270 */
[----:B------:R-:W-:Y:S01]  /*a660*/  FFMA.FTZ R94, R111, UR5, -R94 ;  /* 0x000000056f5e7c23 */ /* 0x000fe2000801085e */
[----:B------:R-:W-:Y:S01]  /*a670*/  ISETP.GT.OR P0, PT, R225, 0x30, !P0 ;  /* 0x00000030e100780c */ /* 0x000fe20004704670 */
[----:B------:R-:W-:Y:S01]  /*a680*/  VIADD R111, R5, 0x8 ;  /* 0x00000008056f7836 */ /* 0x000fe20000000000 */
[----:B------:R-:W-:Y:S01]  /*a690*/  ISETP.GT.OR P1, PT, R225, 0x31, !P1 ;  /* 0x00000031e100780c */ /* 0x000fe20004f24670 */
[----:B------:R-:W-:Y:S01]  /*a6a0*/  MUFU.EX2 R13, R13 ;  /* 0x0000000d000d7308 */ /* 0x000fe20000000800 */
[----:B------:R-:W-:Y:S01]  /*a6b0*/  FSEL R95, R112, -INF , !P0 ;  /* 0xff800000705f7808 */ /* 0x000fe20004000000 */
[----:B------:R-:W-:Y:S01]  /*a6c0*/  VIADD R112, R5, 0x10 ;  /* 0x0000001005707836 */ /* 0x000fe20000000000 */
[----:B------:R-:W-:Y:S01]  /*a6d0*/  ISETP.GE.AND P2, PT, R226, 0x38, PT ;  /* 0x00000038e200780c */ /* 0x000fe20003f46270 */
[----:B------:R-:W1:Y:S01]  /*a6e0*/  SHFL.IDX PT, R109, R220, R111, 0x1f ;  /* 0x00001f6fdc6d7589 */ /* 0x000e6200000e0000 */
[----:B--2---:R-:W-:Y:S01]  /*a6f0*/  FSEL R97, R113, -INF , !P1 ;  /* 0xff80000071617808 */ /* 0x004fe20004800000 */
[--C-:B------:R-:W-:Y:S01]  /*a700*/  FFMA.FTZ R95, R95, UR5, -R96.reuse ;  /* 0x000000055f5f7c23 */ /* 0x100fe20008010860 */
[----:B------:R-:W-:Y:S01]  /*a710*/  ISETP.GE.AND P3, PT, R218, 0x31, PT ;  /* 0x00000031da00780c */ /* 0x000fe20003f66270 */
[----:B------:R-:W-:Y:S01]  /*a720*/  FFMA.FTZ R96, R114, UR5, -R96 ;  /* 0x0000000572607c23 */ /* 0x000fe20008010860 */
[----:B------:R-:W-:Y:S01]  /*a730*/  ISETP.GE.AND P0, PT, R218, 0x38, PT ;  /* 0x00000038da00780c */ /* 0x000fe20003f06270 */
[----:B------:R-:W-:Y:S01]  /*a740*/  FFMA.FTZ R97, R97, UR5, -R98 ;  /* 0x0000000561617c23 */ /* 0x000fe20008010862 */
[----:B------:R-:W-:Y:S01]  /*a750*/  ISETP.GE.AND P1, PT, R226, 0x41, PT ;  /* 0x00000041e200780c */ /* 0x000fe20003f26270 */
[----:B------:R-:W-:Y:S01]  /*a760*/  SHFL.IDX PT, R112, R220, R112, 0x1f ;  /* 0x00001f70dc707589 */ /* 0x000fe200000e0000 */
[----:B------:R-:W-:Y:S01]  /*a770*/  ISETP.GT.OR P2, PT, R225, 0x38, !P2 ;  /* 0x00000038e100780c */ /* 0x000fe20005744670 */
[----:B------:R-:W-:Y:S01]  /*a780*/  MUFU.EX2 R17, R17 ;  /* 0x0000001100117308 */ /* 0x000fe20000000800 */
[----:B------:R-:W-:-:S02]  /*a790*/  ISETP.GT.OR P3, PT, R223, 0x31, !P3 ;  /* 0x00000031df00780c */ /* 0x000fc40005f64670 */
[----:B------:R-:W-:Y:S02]  /*a7a0*/  ISETP.GT.OR P0, PT, R223, 0x38, !P0 ;  /* 0x00000038df00780c */ /* 0x000fe40004704670 */
[----:B------:R-:W-:Y:S02]  /*a7b0*/  ISETP.GT.OR P1, PT, R225, 0x41, !P1 ;  /* 0x00000041e100780c */ /* 0x000fe40004f24670 */
[----:B------:R-:W-:Y:S01]  /*a7c0*/  FSEL R99, R116, -INF , !P2 ;  /* 0xff80000074637808 */ /* 0x000fe20005000000 */
[----:B------:R-:W-:Y:S01]  /*a7d0*/  MUFU.EX2 R18, R18 ;  /* 0x0000001200127308 */ /* 0x000fe20000000800 */
[----:B------:R-:W-:Y:S02]  /*a7e0*/  FSEL R115, R115, -INF , !P3 ;  /* 0xff80000073737808 */ /* 0x000fe40005800000 */
[----:B------:R-:W-:Y:S01]  /*a7f0*/  FSEL R118, R118, -INF , !P0 ;  /* 0xff80000076767808 */ /* 0x000fe20004000000 */
[----:B-----5:R-:W-:Y:S01]  /*a800*/  FFMA.FTZ R99, R99, UR5, -R100 ;  /* 0x0000000563637c23 */ /* 0x020fe20008010864 */
[----:B------:R-:W-:Y:S01]  /*a810*/  FSEL R121, R121, -INF , !P1 ;  /* 0xff80000079797808 */ /* 0x000fe20004800000 */
[----:B------:R-:W-:Y:S01]  /*a820*/  FFMA.FTZ R98, R115, UR5, -R98 ;  /* 0x0000000573627c23 */ /* 0x000fe20008010862 */
[----:B------:R-:W-:Y:S01]  /*a830*/  ISETP.GE.AND P2, PT, R226, 0x48, PT ;  /* 0x00000048e200780c */ /* 0x000fe20003f46270 */
[----:B------:R-:W-:Y:S01]  /*a840*/  FFMA.FTZ R100, R118, UR5, -R100 ;  /* 0x0000000576647c23 */ /* 0x000fe20008010864 */
[C---:B------:R-:W-:Y:S01]  /*a850*/  ISETP.GE.AND P3, PT, R226.reuse, 0x49, PT ;  /* 0x00000049e200780c */ /* 0x040fe20003f66270 */
[----:B------:R-:W-:Y:S01]  /*a860*/  VIADD R118, R5, 0x4 ;  /* 0x0000000405767836 */ /* 0x000fe20000000000 */
[----:B------:R-:W-:Y:S01]  /*a870*/  ISETP.GE.AND P1, PT, R226, 0x59, PT ;  /* 0x00000059e200780c */ /* 0x000fe20003f26270 */
[----:B------:R-:W-:Y:S01]  /*a880*/  MUFU.EX2 R20, R20 ;  /* 0x0000001400147308 */ /* 0x000fe20000000800 */
[----:B------:R-:W-:-:S02]  /*a890*/  ISETP.GT.OR P2, PT, R225, 0x48, !P2 ;  /* 0x00000048e100780c */ /* 0x000fc40005744670 */
[C---:B------:R-:W-:Y:S01]  /*a8a0*/  ISETP.GT.OR P3, PT, R225.reuse, 0x49, !P3 ;  /* 0x00000049e100780c */ /* 0x040fe20005f64670 */
[----:B------:R-:W2:Y:S01]  /*a8b0*/  SHFL.IDX PT, R102, R220, R118, 0x1f ;  /* 0x00001f76dc667589 */ /* 0x000ea200000e0000 */
[----:B------:R-:W-:Y:S02]  /*a8c0*/  ISETP.GT.OR P1, PT, R225, 0x59, !P1 ;  /* 0x00000059e100780c */ /* 0x000fe40004f24670 */
[----:B------:R-:W-:Y:S01]  /*a8d0*/  FSEL R124, R124, -INF , !P2 ;  /* 0xff8000007c7c7808 */ /* 0x000fe20005000000 */
[----:B------:R-:W-:Y:S01]  /*a8e0*/  MUFU.EX2 R21, R21 ;  /* 0x0000001500157308 */ /* 0x000fe20000000800 */
[----:B------:R-:W-:Y:S02]  /*a8f0*/  FSEL R108, R125, -INF , !P3 ;  /* 0xff8000007d6c7808 */ /* 0x000fe40005800000 */
[----:B------:R-:W-:Y:S01]  /*a900*/  FSEL R133, R133, -INF , !P1 ;  /* 0xff80000085857808 */ /* 0x000fe20004800000 */
[----:B-1----:R-:W-:Y:S01]  /*a910*/  FFMA.FTZ R107, R124, UR5, -R109 ;  /* 0x000000057c6b7c23 */ /* 0x002fe2000801086d */
[----:B------:R-:W-:Y:S01]  /*a920*/  ISETP.GE.AND P5, PT, R226, 0x39, PT ;  /* 0x00000039e200780c */ /* 0x000fe20003fa6270 */
[----:B------:R-:W-:Y:S01]  /*a930*/  FFMA.FTZ R108, R108, UR5, -R110 ;  /* 0x000000056c6c7c23 */ /* 0x000fe2000801086e */
[C---:B------:R-:W-:Y:S01]  /*a940*/  ISETP.GE.AND P4, PT, R226.reuse, 0x40, PT ;  /* 0x00000040e200780c */ /* 0x040fe20003f86270 */
[----:B------:R-:W-:Y:S01]  /*a950*/  MUFU.EX2 R22, R22 ;  /* 0x0000001600167308 */ /* 0x000fe20000000800 */
[----:B------:R-:W-:-:S02]  /*a960*/  ISETP.GE.AND P0, PT, R226, 0x50, PT ;  /* 0x00000050e200780c */ /* 0x000fc40003f06270 */
[C---:B------:R-:W-:Y:S02]  /*a970*/  ISETP.GE.AND P2, PT, R226.reuse, 0x60, PT ;  /* 0x00000060e200780c */ /* 0x040fe40003f46270 */
[----:B------:R-:W-:Y:S02]  /*a980*/  ISETP.GE.AND P3, PT, R226, 0x61, PT ;  /* 0x00000061e200780c */ /* 0x000fe40003f66270 */
[----:B------:R-:W-:Y:S01]  /*a990*/  ISETP.GE.AND P1, PT, R218, 0x39, PT ;  /* 0x00000039da00780c */ /* 0x000fe20003f26270 */
[----:B------:R-:W1:Y:S01]  /*a9a0*/  MUFU.EX2 R107, R107 ;  /* 0x0000006b006b7308 */ /* 0x000e620000000800 */
[C---:B------:R-:W-:Y:S02]  /*a9b0*/  ISETP.GT.OR P5, PT, R225.reuse, 0x39, !P5 ;  /* 0x00000039e100780c */ /* 0x040fe40006fa4670 */
[----:B------:R-:W-:Y:S01]  /*a9c0*/  ISETP.GT.OR P4, PT, R225, 0x40, !P4 ;  /* 0x00000040e100780c */ /* 0x000fe20006784670 */
[----:B--2---:R-:W-:Y:S01]  /*a9d0*/  FFMA.FTZ R105, R121, UR5, -R102 ;  /* 0x0000000579697c23 */ /* 0x004fe20008010866 */
[----:B------:R-:W-:-:S02]  /*a9e0*/  ISETP.GT.OR P0, PT, R225, 0x50, !P0 ;  /* 0x00000050e100780c */ /* 0x000fc40004704670 */
[C---:B------:R-:W-:Y:S01]  /*a9f0*/  ISETP.GT.OR P2, PT, R225.reuse, 0x60, !P2 ;  /* 0x00000060e100780c */ /* 0x040fe20005744670 */
[----:B------:R-:W-:Y:S01]  /*aa00*/  MUFU.EX2 R108, R108 ;  /* 0x0000006c006c7308 */ /* 0x000fe20000000800 */
[----:B------:R-:W-:Y:S02]  /*aa10*/  ISETP.GT.OR P3, PT, R225, 0x61, !P3 ;  /* 0x00000061e100780c */ /* 0x000fe40005f64670 */
[----:B------:R-:W-:Y:S02]  /*aa20*/  ISETP.GT.OR P1, PT, R223, 0x39, !P1 ;  /* 0x00000039df00780c */ /* 0x000fe40004f24670 */
[----:B------:R-:W-:Y:S02]  /*aa30*/  FSEL R117, R117, -INF , !P5 ;  /* 0xff80000075757808 */ /* 0x000fe40006800000 */
[----:B------:R-:W-:Y:S01]  /*aa40*/  FSEL R120, R120, -INF , !P4 ;  /* 0xff80000078787808 */ /* 0x000fe20006000000 */
[----:B------:R-:W-:Y:S01]  /*aa50*/  MUFU.EX2 R105, R105 ;  /* 0x0000006900697308 */ /* 0x000fe20000000800 */
[----:B------:R-:W-:Y:S01]  /*aa60*/  FSEL R128, R128, -INF , !P0 ;  /* 0xff80000080807808 */ /* 0x000fe20004000000 */
[----:B------:R-:W-:Y:S01]  /*aa70*/  FFMA.FTZ R101, R117, UR5, -R232 ;  /* 0x0000000575657c23 */ /* 0x000fe200080108e8 */
[----:B------:R-:W-:Y:S01]  /*aa80*/  FSEL R136, R136, -INF , !P2 ;  /* 0xff80000088887808 */ /* 0x000fe20005000000 */
[----:B------:R-:W-:-:S02]  /*aa90*/  WARPGROUP.DEPBAR.LE gsb0, 0x0 ;  /* 0x00008000000079c5 */ /* 0x000fc40000010000 */
[----:B------:R-:W-:Y:S01]  /*aaa0*/  WARPGROUP.ARRIVE ;  /* 0x00000000000079c5 */ /* 0x000fe20000000000 */
[----:B------:R-:W-:Y:S01]  /*aab0*/  FSEL R137, R137, -INF , !P3 ;  /* 0xff80000089897808 */ /* 0x000fe20005800000 */
[----:B------:R-:W-:Y:S01]  /*aac0*/  FFMA.FTZ R120, R120, UR5, -R103 ;  /* 0x0000000578787c23 */ /* 0x000fe20008010867 */
[----:B------:R-:W-:Y:S01]  /*aad0*/  FSEL R119, R119, -INF , !P1 ;  /* 0xff80000077777808 */ /* 0x000fe20004800000 */
[----:B------:R-:W-:Y:S01]  /*aae0*/  MUFU.EX2 R88, R88 ;  /* 0x0000005800587308 */ /* 0x000fe20000000800 */
[----:B------:R-:W-:Y:S01]  /*aaf0*/  ISETP.GE.AND P5, PT, R226, 0x51, PT ;  /* 0x00000051e200780c */ /* 0x000fe20003fa6270 */
[----:B------:R-:W-:Y:S01]  /*ab00*/  HGMMA.64x128x16.F32.BF16 R24, gdesc[UR12], R24, gsb0 ;  /* 0x01e000000c1879f0 */ /* 0x000fe20008001818 */
[----:B------:R-:W-:Y:S01]  /*ab10*/  R2UR UR12, R230 ;  /* 0x00000000e60c72ca */ /* 0x000fe200000e0000 */
[----:B------:R-:W-:Y:S01]  /*ab20*/  UMOV UR14, UR6 ;  /* 0x00000006000e7c82 */ /* 0x000fe20008000000 */
[----:B------:R-:W-:Y:S01]  /*ab30*/  R2UR UR13, R231 ;  /* 0x00000000e70d72ca */ /* 0x000fe200000e0000 */
[----:B------:R-:W-:Y:S01]  /*ab40*/  UMOV UR15, 0x40000040 ;  /* 0x40000040000f7882 */ /* 0x000fe20000000000 */
[C---:B------:R-:W-:Y:S01]  /*ab50*/  ISETP.GE.AND P4, PT, R226.reuse, 0x58, PT ;  /* 0x00000058e200780c */ /* 0x040fe20003f86270 */
[----:B------:R-:W-:Y:S01]  /*ab60*/  FFMA.FTZ R119, R119, UR5, -R232 ;  /* 0x0000000577777c23 */ /* 0x000fe200080108e8 */
[----:B------:R-:W-:Y:S01]  /*ab70*/  ISETP.GE.AND P0, PT, R226, 0x68, PT ;  /* 0x00000068e200780c */ /* 0x000fe20003f06270 */
[----:B------:R-:W-:Y:S01]  /*ab80*/  VIADD R232, R5, 0x14 ;  /* 0x0000001405e87836 */ /* 0x000fe20000000000 */
[C---:B------:R-:W-:Y:S01]  /*ab90*/  ISETP.GE.AND P2, PT, R218.reuse, 0x40, PT ;  /* 0x00000040da00780c */ /* 0x040fe20003f46270 */
[----:B------:R-:W-:Y:S01]  /*aba0*/  MUFU.EX2 R89, R89 ;  /* 0x0000005900597308 */ /* 0x000fe20000000800 */
[----:B------:R-:W-:-:S02]  /*abb0*/  ISETP.GE.AND P3, PT, R218, 0x41, PT ;  /* 0x00000041da00780c */ /* 0x000fc40003f66270 */
[----:B------:R-:W-:Y:S02]  /*abc0*/  ISETP.GE.AND P1, PT, R218, 0x48, PT ;  /* 0x00000048da00780c */ /* 0x000fe40003f26270 */
[C---:B------:R-:W-:Y:S02]  /*abd0*/  ISETP.GT.OR P5, PT, R225.reuse, 0x51, !P5 ;  /* 0x00000051e100780c */ /* 0x040fe40006fa4670 */
[----:B------:R-:W-:Y:S01]  /*abe0*/  ISETP.GT.OR P4, PT, R225, 0x58, !P4 ;  /* 0x00000058e100780c */ /* 0x000fe20006784670 */
[----:B------:R-:W-:Y:S01]  /*abf0*/  MUFU.EX2 R90, R90 ;  /* 0x0000005a005a7308 */ /* 0x000fe20000000800 */
[C---:B------:R-:W-:Y:S02]  /*ac00*/  ISETP.GT.OR P2, PT, R223.reuse, 0x40, !P2 ;  /* 0x00000040df00780c */ /* 0x040fe40005744670 */
[C---:B------:R-:W-:Y:S02]  /*ac10*/  ISETP.GT.OR P3, PT, R223.reuse, 0x41, !P3 ;  /* 0x00000041df00780c */ /* 0x040fe40005f64670 */
[----:B------:R-:W-:-:S02]  /*ac20*/  ISETP.GT.OR P1, PT, R223, 0x48, !P1 ;  /* 0x00000048df00780c */ /* 0x000fc40004f24670 */
[----:B------:R-:W-:Y:S01]  /*ac30*/  ISETP.GT.OR P0, PT, R225, 0x68, !P0 ;  /* 0x00000068e100780c */ /* 0x000fe20004704670 */
[----:B------:R-:W-:Y:S01]  /*ac40*/  MUFU.EX2 R91, R91 ;  /* 0x0000005b005b7308 */ /* 0x000fe20000000800 */
[----:B------:R-:W-:Y:S02]  /*ac50*/  FSEL R129, R129, -INF , !P5 ;  /* 0xff80000081817808 */ /* 0x000fe40006800000 */
[----:B------:R-:W-:Y:S02]  /*ac60*/  FSEL R132, R132, -INF , !P4 ;  /* 0xff80000084847808 */ /* 0x000fe40006000000 */
[----:B------:R-:W-:Y:S02]  /*ac70*/  FSEL R104, R122, -INF , !P2 ;  /* 0xff8000007a687808 */ /* 0x000fe40005000000 */
[----:B------:R-:W-:Y:S01]  /*ac80*/  FSEL R106, R123, -INF , !P3 ;  /* 0xff8000007b6a7808 */ /* 0x000fe20005800000 */
[----:B------:R-:W-:Y:S01]  /*ac90*/  MUFU.EX2 R92, R92 ;  /* 0x0000005c005c7308 */ /* 0x000fe20000000800 */
[----:B------:R-:W-:Y:S01]  /*aca0*/  FSEL R126, R126, -INF , !P1 ;  /* 0xff8000007e7e7808 */ /* 0x000fe20004800000 */
[----:B------:R-:W-:Y:S01]  /*acb0*/  FFMA.FTZ R104, R104, UR5, -R103 ;  /* 0x0000000568687c23 */ /* 0x000fe20008010867 */
[----:B------:R-:W-:Y:S01]  /*acc0*/  FSEL R113, R140, -INF , !P0 ;  /* 0xff8000008c717808 */ /* 0x000fe20004000000 */
[----:B------:R-:W-:Y:S01]  /*acd0*/  FFMA.FTZ R106, R106, UR5, -R102 ;  /* 0x000000056a6a7c23 */ /* 0x000fe20008010866 */
[----:B------:R-:W-:Y:S01]  /*ace0*/  ISETP.GE.AND P5, PT, R226, 0x69, PT ;  /* 0x00000069e200780c */ /* 0x000fe20003fa6270 */
[----:B------:R-:W-:Y:S01]  /*acf0*/  FFMA.FTZ R109, R126, UR5, -R109 ;  /* 0x000000057e6d7c23 */ /* 0x000fe2000801086d */
[C---:B------:R-:W-:Y:S01]  /*ad00*/  ISETP.GE.AND P4, PT, R226.reuse, 0x70, PT ;  /* 0x00000070e200780c */ /* 0x040fe20003f86270 */
[----:B------:R2:W-:Y:S01]  /*ad10*/  MUFU.EX2 R103, R119 ;  /* 0x0000007700677308 */ /* 0x0005e20000000800 */
[----:B------:R-:W-:-:S02]  /*ad20*/  ISETP.GE.AND P2, PT, R226, 0x71, PT ;  /* 0x00000071e200780c */ /* 0x000fc40003f46270 */
[C---:B------:R-:W-:Y:S02]  /*ad30*/  ISETP.GE.AND P3, PT, R226.reuse, 0x78, PT ;  /* 0x00000078e200780c */ /* 0x040fe40003f66270 */
[----:B------:R-:W-:Y:S01]  /*ad40*/  ISETP.GE.AND P1, PT, R226, 0x79, PT ;  /* 0x00000079e200780c */ /* 0x000fe20003f26270 */
[----:B------:R-:W-:Y:S01]  /*ad50*/  VIADD R226, R5, 0x1c ;  /* 0x0000001c05e27836 */ /* 0x000fe20000000000 */
[----:B------:R-:W-:Y:S01]  /*ad60*/  ISETP.GE.AND P0, PT, R218, 0x49, PT ;  /* 0x00000049da00780c */ /* 0x000fe20003f06270 */
[----:B------:R4:W-:Y:S01]  /*ad70*/  MUFU.EX2 R102, R120 ;  /* 0x0000007800667308 */ /* 0x0009e20000000800 */
[C---:B------:R-:W-:Y:S02]  /*ad80*/  ISETP.GT.OR P5, PT, R225.reuse, 0x69, !P5 ;  /* 0x00000069e100780c */ /* 0x040fe40006fa4670 */
[C---:B------:R-:W-:Y:S02]  /*ad90*/  ISETP.GT.OR P4, PT, R225.reuse, 0x70, !P4 ;  /* 0x00000070e100780c */ /* 0x040fe40006784670 */
[----:B------:R-:W-:-:S02]  /*ada0*/  ISETP.GT.OR P2, PT, R225, 0x71, !P2 ;  /* 0x00000071e100780c */ /* 0x000fc40005744670 */
[C---:B------:R-:W-:Y:S01]  /*adb0*/  ISETP.GT.OR P3, PT, R225.reuse, 0x78, !P3 ;  /* 0x00000078e100780c */ /* 0x040fe20005f64670 */
[----:B------:R-:W-:Y:S01]  /*adc0*/  MUFU.EX2 R109, R109 ;  /* 0x0000006d006d7308 */ /* 0x000fe20000000800 */
[----:B------:R-:W-:Y:S01]  /*add0*/  ISETP.GT.OR P1, PT, R225, 0x79, !P1 ;  /* 0x00000079e100780c */ /* 0x000fe20004f24670 */
[----:B------:R-:W-:Y:S01]  /*ade0*/  VIADD R225, R5, 0x18 ;  /* 0x0000001805e17836 */ /* 0x000fe20000000000 */
[----:B------:R-:W-:Y:S02]  /*adf0*/  ISETP.GT.OR P0, PT, R223, 0x49, !P0 ;  /* 0x00000049df00780c */ /* 0x000fe40004704670 */
[----:B------:R-:W-:Y:S02]  /*ae00*/  FSEL R115, R141, -INF , !P5 ;  /* 0xff8000008d737808 */ /* 0x000fe40006800000 */
[----:B------:R-:W-:Y:S01]  /*ae10*/  FSEL R125, R144, -INF , !P4 ;  /* 0xff800000907d7808 */ /* 0x000fe20006000000 */
[----:B------:R-:W-:Y:S01]  /*ae20*/  MUFU.EX2 R104, R104 ;  /* 0x0000006800687308 */ /* 0x000fe20000000800 */
[----:B------:R-:W-:-:S02]  /*ae30*/  FSEL R123, R145, -INF , !P2 ;  /* 0xff800000917b7808 */ /* 0x000fc40005000000 */
[----:B------:R-:W-:Y:S02]  /*ae40*/  FSEL R121, R148, -INF , !P3 ;  /* 0xff80000094797808 */ /* 0x000fe40005800000 */
[----:B--2---:R-:W-:Y:S02]  /*ae50*/  FSEL R119, R149, -INF , !P1 ;  /* 0xff80000095777808 */ /* 0x004fe40004800000 */
[----:B------:R-:W-:Y:S01]  /*ae60*/  FSEL R127, R127, -INF , !P0 ;  /* 0xff8000007f7f7808 */ /* 0x000fe20004000000 */
[----:B------:R-:W-:Y:S01]  /*ae70*/  MUFU.EX2 R106, R106 ;  /* 0x0000006a006a7308 */ /* 0x000fe20000000800 */
[C---:B------:R-:W-:Y:S02]  /*ae80*/  ISETP.GE.AND P5, PT, R218.reuse, 0x50, PT ;  /* 0x00000050da00780c */ /* 0x040fe40003fa6270 */
[C---:B------:R-:W-:Y:S01]  /*ae90*/  ISETP.GE.AND P4, PT, R218.reuse, 0x51, PT ;  /* 0x00000051da00780c */ /* 0x040fe20003f86270 */
[----:B------:R-:W-:Y:S01]  /*aea0*/  FFMA.FTZ R110, R127, UR5, -R110 ;  /* 0x000000057f6e7c23 */ /* 0x000fe2000801086e */
[C---:B------:R-:W-:Y:S01]  /*aeb0*/  ISETP.GE.AND P2, PT, R218.reuse, 0x58, PT ;  /* 0x00000058da00780c */ /* 0x040fe20003f46270 */
[----:B------:R2:W-:Y:S01]  /*aec0*/  SHFL.IDX PT, R127, R221, R111, 0x1f ;  /* 0x00001f6fdd7f7589 */ /* 0x0005e200000e0000 */
[C---:B------:R-:W-:Y:S01]  /*aed0*/  ISETP.GE.AND P3, PT, R218.reuse, 0x59, PT ;  /* 0x00000059da00780c */ /* 0x040fe20003f66270 */
[----:B------:R-:W-:Y:S01]  /*aee0*/  MUFU.EX2 R93, R93 ;  /* 0x0000005d005d7308 */ /* 0x000fe20000000800 */
[----:B------:R-:W-:-:S02]  /*aef0*/  ISETP.GE.AND P1, PT, R218, 0x60, PT ;  /* 0x00000060da00780c */ /* 0x000fc40003f26270 */
[----:B------:R-:W-:Y:S02]  /*af00*/  ISETP.GE.AND P0, PT, R218, 0x61, PT ;  /* 0x00000061da00780c */ /* 0x000fe40003f06270 */
[C---:B------:R-:W-:Y:S02]  /*af10*/  ISETP.GT.OR P5, PT, R223.reuse, 0x50, !P5 ;  /* 0x00000050df00780c */ /* 0x040fe40006fa4670 */
[C---:B------:R-:W-:Y:S01]  /*af20*/  ISETP.GT.OR P4, PT, R223.reuse, 0x51, !P4 ;  /* 0x00000051df00780c */ /* 0x040fe20006784670 */
[----:B--2---:R-:W-:Y:S01]  /*af30*/  FFMA.FTZ R111, R128, UR5, -R112 ;  /* 0x00000005806f7c23 */ /* 0x004fe20008010870 */
[C---:B------:R-:W-:Y:S01]  /*af40*/  ISETP.GT.OR P2, PT, R223.reuse, 0x58, !P2 ;  /* 0x00000058df00780c */ /* 0x040fe20005744670 */
[----:B------:R-:W-:Y:S01]  /*af50*/  MUFU.EX2 R110, R110 ;  /* 0x0000006e006e7308 */ /* 0x000fe20000000800 */
[C---:B------:R-:W-:Y:S02]  /*af60*/  ISETP.GT.OR P3, PT, R223.reuse, 0x59, !P3 ;  /* 0x00000059df00780c */ /* 0x040fe40005f64670 */
[----:B------:R-:W-:-:S02]  /*af70*/  ISETP.GT.OR P1, PT, R223, 0x60, !P1 ;  /* 0x00000060df00780c */ /* 0x000fc40004f24670 */
[----:B------:R-:W-:Y:S02]  /*af80*/  ISETP.GT.OR P0, PT, R223, 0x61, !P0 ;  /* 0x00000061df00780c */ /* 0x000fe40004704670 */
[----:B------:R-:W-:Y:S01]  /*af90*/  FSEL R114, R130, -INF , !P5 ;  /* 0xff80000082727808 */ /* 0x000fe20006800000 */
[----:B------:R-:W-:Y:S01]  /*afa0*/  MUFU.EX2 R111, R111 ;  /* 0x0000006f006f7308 */ /* 0x000fe20000000800 */
[----:B------:R-:W-:Y:S01]  /*afb0*/  FSEL R117, R131, -INF , !P4 ;  /* 0xff80000083757808 */ /* 0x000fe20006000000 */
[----:B------:R-:W2:Y:S01]  /*afc0*/  SHFL.IDX PT, R130, R221, R118, 0x1f ;  /* 0x00001f76dd827589 */ /* 0x000ea200000e0000 */
[----:B------:R-:W-:Y:S01]  /*afd0*/  FSEL R116, R134, -INF , !P2 ;  /* 0xff80000086747808 */ /* 0x000fe20005000000 */
[----:B------:R-:W-:Y:S01]  /*afe0*/  FFMA.FTZ R112, R114, UR5, -R112 ;  /* 0x0000000572707c23 */ /* 0x000fe20008010870 */
[----:B------:R-:W-:Y:S01]  /*aff0*/  FSEL R135, R135, -INF , !P3 ;  /* 0xff80000087877808 */ /* 0x000fe20005800000 */
[----:B------:R-:W5:Y:S01]  /*b000*/  SHFL.IDX PT, R134, R220, R232, 0x1f ;  /* 0x00001fe8dc867589 */ /* 0x000f6200000e0000 */
[----:B------:R-:W-:Y:S01]  /*b010*/  FSEL R145, R138, -INF , !P1 ;  /* 0xff8000008a917808 */ /* 0x000fe20004800000 */
[----:B------:R-:W-:Y:S01]  /*b020*/  MUFU.EX2 R94, R94 ;  /* 0x0000005e005e7308 */ /* 0x000fe20000000800 */
[----:B------:R-:W-:Y:S01]  /*b030*/  FSEL R140, R139, -INF , !P0 ;  /* 0xff8000008b8c7808 */ /* 0x000fe20004000000 */
[----:B------:R-:W3:Y:S01]  /*b040*/  SHFL.IDX PT, R138, R220, R225, 0x1f ;  /* 0x00001fe1dc8a7589 */ /* 0x000ee200000e0000 */
[----:B------:R-:W-:-:S02]  /*b050*/  ISETP.GE.AND P5, PT, R218, 0x68, PT ;  /* 0x00000068da00780c */ /* 0x000fc40003fa6270 */
[C---:B------:R-:W-:Y:S01]  /*b060*/  ISETP.GE.AND P4, PT, R218.reuse, 0x69, PT ;  /* 0x00000069da00780c */ /* 0x040fe20003f86270 */
[----:B------:R-:W1:Y:S01]  /*b070*/  SHFL.IDX PT, R131, R221, R5, 0x1f ;  /* 0x00001f05dd837589 */ /* 0x000e6200000e0000 */
[C---:B------:R-:W-:Y:S01]  /*b080*/  ISETP.GE.AND P2, PT, R218.reuse, 0x70, PT ;  /* 0x00000070da00780c */ /* 0x040fe20003f46270 */
[----:B------:R-:W-:Y:S01]  /*b090*/  MUFU.EX2 R112, R112 ;  /* 0x0000007000707308 */ /* 0x000fe20000000800 */
[C---:B------:R-:W-:Y:S01]  /*b0a0*/  ISETP.GE.AND P3, PT, R218.reuse, 0x71, PT ;  /* 0x00000071da00780c */ /* 0x040fe20003f66270 */
[----:B------:R-:W4:Y:S01]  /*b0b0*/  SHFL.IDX PT, R220, R220, R226, 0x1f ;  /* 0x00001fe2dcdc7589 */ /* 0x000f2200000e0000 */
[C---:B------:R-:W-:Y:S02]  /*b0c0*/  ISETP.GE.AND P1, PT, R218.reuse, 0x78, PT ;  /* 0x00000078da00780c */ /* 0x040fe40003f26270 */
[----:B------:R-:W-:Y:S01]  /*b0d0*/  ISETP.GE.AND P0, PT, R218, 0x79, PT ;  /* 0x00000079da00780c */ /* 0x000fe20003f06270 */
[----:B------:R-:W-:Y:S01]  /*b0e0*/  VIADD R218, R5, 0x10 ;  /* 0x0000001005da7836 */ /* 0x000fe20000000000 */
[C---:B------:R-:W-:Y:S01]  /*b0f0*/  ISETP.GT.OR P5, PT, R223.reuse, 0x68, !P5 ;  /* 0x00000068df00780c */ /* 0x040fe20006fa4670 */
[----:B------:R-:W-:Y:S01]  /*b100*/  MUFU.EX2 R95, R95 ;  /* 0x0000005f005f7308 */ /* 0x000fe20000000800 */
[----:B------:R-:W-:Y:S01]  /*b110*/  ISETP.GT.OR P4, PT, R223, 0x69, !P4 ;  /* 0x00000069df00780c */ /* 0x000fe20006784670 */
[----:B--2---:R-:W-:Y:S01]  /*b120*/  FFMA.FTZ R141, R137, UR5, -R130 ;  /* 0x00000005898d7c23 */ /* 0x004fe20008010882 */
[C---:B------:R-:W-:Y:S01]  /*b130*/  ISETP.GT.OR P2, PT, R223.reuse, 0x70, !P2 ;  /* 0x00000070df00780c */ /* 0x040fe20005744670 */
[----:B------:R-:W2:Y:S01]  /*b140*/  SHFL.IDX PT, R139, R221, R218, 0x1f ;  /* 0x00001fdadd8b7589 */ /* 0x000ea200000e0000 */
[----:B------:R-:W-:Y:S01]  /*b150*/  ISETP.GT.OR P3, PT, R223, 0x71, !P3 ;  /* 0x00000071df00780c */ /* 0x000fe20005f64670 */
[----:B-----5:R-:W-:Y:S01]  /*b160*/  FFMA.FTZ R114, R129, UR5, -R134 ;  /* 0x0000000581727c23 */ /* 0x020fe20008010886 */
[C---:B------:R-:W-:Y:S01]  /*b170*/  ISETP.GT.OR P1, PT, R223.reuse, 0x78, !P1 ;  /* 0x00000078df00780c */ /* 0x040fe20004f24670 */
[----:B------:R-:W-:Y:S01]  /*b180*/  FFMA.FTZ R140, R140, UR5, -R130 ;  /* 0x000000058c8c7c23 */ /* 0x000fe20008010882 */
[----:B------:R-:W-:Y:S01]  /*b190*/  ISETP.GT.OR P0, PT, R223, 0x79, !P0 ;  /* 0x00000079df00780c */ /* 0x000fe20004704670 */
[----:B------:R-:W-:-:S02]  /*b1a0*/  WARPGROUP.DEPBAR.LE gsb0, 0x0 ;  /* 0x00008000000079c5 */ /* 0x000fc40000010000 */
[----:B------:R-:W-:Y:S01]  /*b1b0*/  WARPGROUP.ARRIVE ;  /* 0x00000000000079c5 */ /* 0x000fe20000000000 */
[----:B------:R-:W-:Y:S01]  /*b1c0*/  VIADD R223, R5, 0xc ;  /* 0x0000000c05df7836 */ /* 0x000fe20000000000 */
[----:B------:R-:W-:Y:S01]  /*b1d0*/  FSEL R142, R142, -INF , !P5 ;  /* 0xff8000008e8e7808 */ /* 0x000fe20006800000 */
[--C-:B---3--:R-:W-:Y:S01]  /*b1e0*/  FFMA.FTZ R116, R116, UR5, -R138.reuse ;  /* 0x0000000574747c23 */ /* 0x108fe2000801088a */
[----:B------:R-:W-:Y:S01]  /*b1f0*/  FSEL R126, R143, -INF , !P4 ;  /* 0xff8000008f7e7808 */ /* 0x000fe20006000000 */
[----:B------:R-:W-:Y:S01]  /*b200*/  FFMA.FTZ R143, R132, UR5, -R138 ;  /* 0x00000005848f7c23 */ /* 0x000fe2000801088a */
[----:B------:R-:W-:Y:S01]  /*b210*/  HGMMA.64x128x16.F32.BF16 R24, gdesc[UR12], R24, gsb0 ;  /* 0x01e000000c1879f0 */ /* 0x000fe20008001818 */
[----:B------:R-:W3:Y:S01]  /*b220*/  SHFL.IDX PT, R144, R221, R223, 0x1f ;  /* 0x00001fdfdd907589 */ /* 0x000ee200000e0000 */
[--C-:B-1----:R-:W-:Y:S01]  /*b230*/  FFMA.FTZ R138, R136, UR5, -R131.reuse ;  /* 0x00000005888a7c23 */ /* 0x102fe20008010883 */
[----:B------:R-:W-:Y:S01]  /*b240*/  FFMA.FTZ R145, R145, UR5, -R131 ;  /* 0x0000000591917c23 */ /* 0x000fe20008010883 */
[----:B------:R-:W-:Y:S01]  /*b250*/  FSEL R124, R146, -INF , !P2 ;  /* 0xff800000927c7808 */ /* 0x000fe20005000000 */
[--C-:B------:R-:W-:Y:S01]  /*b260*/  FFMA.FTZ R131, R113, UR5, -R127.reuse ;  /* 0x0000000571837c23 */ /* 0x100fe2000801087f */
[----:B------:R-:W-:Y:S01]  /*b270*/  FFMA.FTZ R129, R142, UR5, -R127 ;  /* 0x000000058e817c23 */ /* 0x000fe2000801087f */
[----:B------:R-:W-:Y:S01]  /*b280*/  FFMA.FTZ R146, R117, UR5, -R134 ;  /* 0x0000000575927c23 */ /* 0x000fe20008010886 */
[----:B----4-:R-:W-:Y:S01]  /*b290*/  FSEL R120, R150, -INF , !P1 ;  /* 0xff80000096787808 */ /* 0x010fe20004800000 */
[----:B------:R-:W1:Y:S01]  /*b2a0*/  SHFL.IDX PT, R134, R221, R232, 0x1f ;  /* 0x00001fe8dd867589 */ /* 0x000e6200000e0000 */
[----:B------:R-:W-:Y:S01]  /*b2b0*/  VIADD R150, R5, 0x8 ;  /* 0x0000000805967836 */ /* 0x000fe20000000000 */
[----:B------:R-:W-:Y:S01]  /*b2c0*/  FSEL R122, R147, -INF , !P3 ;  /* 0xff800000937a7808 */ /* 0x000fe20005800000 */
[--C-:B------:R-:W-:Y:S01]  /*b2d0*/  FFMA.FTZ R117, R133, UR5, -R220.reuse ;  /* 0x0000000585757c23 */ /* 0x100fe200080108dc */
[----:B------:R-:W4:Y:S01]  /*b2e0*/  SHFL.IDX PT, R132, R221, R225, 0x1f ;  /* 0x00001fe1dd847589 */ /* 0x000f2200000e0000 */
[----:B------:R-:W-:Y:S01]  /*b2f0*/  FFMA.FTZ R133, R135, UR5, -R220 ;  /* 0x0000000587857c23 */ /* 0x000fe200080108dc */
[----:B------:R-:W-:Y:S01]  /*b300*/  FSEL R118, R151, -INF , !P0 ;  /* 0xff80000097767808 */ /* 0x000fe20004000000 */
[----:B------:R-:W-:-:S02]  /*b310*/  VIADD R151, R5, 0x4 ;  /* 0x0000000405977836 */ /* 0x000fc40000000000 */
[--C-:B--2---:R-:W-:Y:S01]  /*b320*/  FFMA.FTZ R125, R125, UR5, -R139.reuse ;  /* 0x000000057d7d7c23 */ /* 0x104fe2000801088b */
[----:B------:R-:W-:Y:S01]  /*b330*/  FFMA.FTZ R124, R124, UR5, -R139 ;  /* 0x000000057c7c7c23 */ /* 0x000fe2000801088b */
[----:B------:R-:W2:Y:S01]  /*b340*/  SHFL.IDX PT, R221, R221, R226, 0x1f ;  /* 0x00001fe2dddd7589 */ /* 0x000ea200000e0000 */
[----:B------:R-:W-:Y:S01]  /*b350*/  MUFU.EX2 R113, R146 ;  /* 0x0000009200717308 */ /* 0x000fe20000000800 */
[--C-:B---3--:R-:W-:Y:S01]  /*b360*/  FFMA.FTZ R127, R115, UR5, -R144.reuse ;  /* 0x00000005737f7c23 */ /* 0x108fe20008010890 */
[----:B------:R-:W-:-:S06]  /*b370*/  FFMA.FTZ R126, R126, UR5, -R144 ;  /* 0x000000057e7e7c23 */ /* 0x000fcc0008010890 */
[----:B------:R3:W-:Y:S01]  /*b380*/  MUFU.EX2 R115, R143 ;  /* 0x0000008f00737308 */ /* 0x0007e20000000800 */
[--C-:B-1----:R-:W-:Y:S01]  /*b390*/  FFMA.FTZ R123, R123, UR5, -R134.reuse ;  /* 0x000000057b7b7c23 */ /* 0x102fe20008010886 */
[----:B------:R-:W-:-:S06]  /*b3a0*/  FFMA.FTZ R122, R122, UR5, -R134 ;  /* 0x000000057a7a7c23 */ /* 0x000fcc0008010886 */
[----:B------:R-:W1:Y:S01]  /*b3b0*/  MUFU.EX2 R114, R114 ;  /* 0x0000007200727308 */ /* 0x000e620000000800 */
[--C-:B----4-:R-:W-:Y:S01]  /*b3c0*/  FFMA.FTZ R121, R121, UR5, -R132.reuse ;  /* 0x0000000579797c23 */ /* 0x110fe20008010884 */
[----:B------:R-:W-:Y:S01]  /*b3d0*/  FFMA.FTZ R120, R120, UR5, -R132 ;  /* 0x0000000578787c23 */ /* 0x000fe20008010884 */
[----:B--2---:R-:W-:-:S05]  /*b3e0*/  FFMA.FTZ R119, R119, UR5, -R221 ;  /* 0x0000000577777c23 */ /* 0x004fca00080108dd */
[----:B------:R-:W2:Y:S01]  /*b3f0*/  MUFU.EX2 R117, R117 ;  /* 0x0000007500757308 */ /* 0x000ea20000000800 */
[----:B------:R-:W-:-:S07]  /*b400*/  FFMA.FTZ R118, R118, UR5, -R221 ;  /* 0x0000000576767c23 */ /* 0x000fce00080108dd */
        /* <DEDUP_REMOVED lines=9> */
[----:B------:R-:W5:Y:S04]  /*b4a0*/  LDS R224, [R224+0x400] ;  /* 0x00040000e0e07984 */ /* 0x000f680000000800 */
[----:B------:R-:W-:Y:S04]  /*b4b0*/  LDS R217, [R217+0x400] ;  /* 0x00040000d9d97984 */ /* 0x000fe80000000800 */
[----:B------:R-:W-:Y:S04]  /*b4c0*/  LDS R216, [R216+0x400] ;  /* 0x00040000d8d87984 */ /* 0x000fe80000000800 */
[----:B----4-:R-:W4:Y:S04]  /*b4d0*/  SHFL.IDX PT, R144, R219, R223, 0x1f ;  /* 0x00001fdfdb907589 */ /* 0x010f2800000e0000 */
[----:B-----5:R-:W5:Y:S04]  /*b4e0*/  SHFL.IDX PT, R135, R224, R150, 0x1f ;  /* 0x00001f96e0877589 */ /* 0x020f6800000e0000 */
[----:B------:R-:W-:Y:S04]  /*b4f0*/  SHFL.IDX PT, R134, R224, R218, 0x1f ;  /* 0x00001fdae0867589 */ /* 0x000fe800000e0000 */
[----:B---3--:R-:W3:Y:S04]  /*b500*/  SHFL.IDX PT, R143, R219, R232, 0x1f ;  /* 0x00001fe8db8f7589 */ /* 0x008ee800000e0000 */
[----:B------:R-:W1:Y:S04]  /*b510*/  SHFL.IDX PT, R128, R224, R5, 0x1f ;  /* 0x00001f05e0807589 */ /* 0x000e6800000e0000 */
[----:B------:R-:W2:Y:S01]  /*b520*/  SHFL.IDX PT, R130, R224, R151, 0x1f ;  /* 0x00001f97e0827589 */ /* 0x000ea200000e0000 */
[--C-:B----4-:R-:W-:Y:S01]  /*b530*/  FADD.FTZ R45, R45, -R144.reuse ;  /* 0x800000902d2d7221 */ /* 0x110fe20000010000 */
[----:B------:R-:W-:-:S02]  /*b540*/  FADD.FTZ R47, R47, -R144 ;  /* 0x800000902f2f7221 */ /* 0x000fc40000010000 */
[----:B------:R-:W4:Y:S01]  /*b550*/  SHFL.IDX PT, R136, R224, R223, 0x1f ;  /* 0x00001fdfe0887589 */ /* 0x000f2200000e0000 */
[----:B-----5:R-:W-:-:S03]  /*b560*/  FADD.FTZ R132, R28, -R135 ;  /* 0x800000871c847221 */ /* 0x020fc60000010000 */
[----:B------:R-:W5:Y:S01]  /*b570*/  SHFL.IDX PT, R144, R217, R150, 0x1f ;  /* 0x00001f96d9907589 */ /* 0x000f6200000e0000 */
[----:B------:R1:W-:Y:S03]  /*b580*/  MUFU.EX2 R28, R133 ;  /* 0x00000085001c7308 */ /* 0x0003e60000000800 */
[----:B------:R-:W5:Y:S01]  /*b590*/  SHFL.IDX PT, R137, R224, R232, 0x1f ;  /* 0x00001fe8e0897589 */ /* 0x000f6200000e0000 */
[--C-:B---3--:R-:W-:Y:S01]  /*b5a0*/  FADD.FTZ R49, R49, -R143.reuse ;  /* 0x8000008f31317221 */ /* 0x108fe20000010000 */
[----:B------:R-:W-:Y:S02]  /*b5b0*/  FADD.FTZ R51, R51, -R143 ;  /* 0x8000008f33337221 */ /* 0x000fe40000010000 */
[----:B------:R-:W3:Y:S01]  /*b5c0*/  SHFL.IDX PT, R139, R224, R225, 0x1f ;  /* 0x00001fe1e08b7589 */ /* 0x000ee200000e0000 */
[----:B-1----:R-:W-:Y:S01]  /*b5d0*/  FADD.FTZ R133, R32, -R134 ;  /* 0x8000008620857221 */ /* 0x002fe20000010000 */
[----:B------:R-:W-:-:S02]  /*b5e0*/  FADD.FTZ R24, R24, -R128 ;  /* 0x8000008018187221 */ /* 0x000fc40000010000 */
[----:B------:R-:W1:Y:S01]  /*b5f0*/  SHFL.IDX PT, R32, R219, R218, 0x1f ;  /* 0x00001fdadb207589 */ /* 0x000e6200000e0000 */
[----:B------:R-:W-:Y:S01]  /*b600*/  FADD.FTZ R26, R26, -R128 ;  /* 0x800000801a1a7221 */ /* 0x000fe20000010000 */
[--C-:B--2---:R-:W-:Y:S01]  /*b610*/  FADD.FTZ R128, R25, -R130.reuse ;  /* 0x8000008219807221 */ /* 0x104fe20000010000 */
[----:B------:R-:W-:Y:S01]  /*b620*/  FADD.FTZ R130, R27, -R130 ;  /* 0x800000821b827221 */ /* 0x000fe20000010000 */
[----:B------:R-:W-:Y:S01]  /*b630*/  SHFL.IDX PT, R143, R217, R218, 0x1f ;  /* 0x00001fdad98f7589 */ /* 0x000fe200000e0000 */
[----:B------:R-:W-:Y:S01]  /*b640*/  FADD.FTZ R25, R30, -R135 ;  /* 0x800000871e197221 */ /* 0x000fe20000010000 */
[----:B------:R-:W-:Y:S01]  /*b650*/  FADD.FTZ R134, R34, -R134 ;  /* 0x8000008622867221 */ /* 0x000fe20000010000 */
[----:B------:R-:W-:Y:S01]  /*b660*/  MUFU.EX2 R30, R145 ;  /* 0x00000091001e7308 */ /* 0x000fe20000000800 */
[--C-:B----4-:R-:W-:Y:S01]  /*b670*/  FADD.FTZ R135, R29, -R136.reuse ;  /* 0x800000881d877221 */ /* 0x110fe20000010000 */
[----:B------:R-:W-:Y:S01]  /*b680*/  FADD.FTZ R27, R31, -R136 ;  /* 0x800000881f1b7221 */ /* 0x000fe20000010000 */
[----:B------:R-:W2:Y:S01]  /*b690*/  SHFL.IDX PT, R149, R224, R226, 0x1f ;  /* 0x00001fe2e0957589 */ /* 0x000ea200000e0000 */
[--C-:B-----5:R-:W-:Y:S01]  /*b6a0*/  FADD.FTZ R60, R60, -R144.reuse ;  /* 0x800000903c3c7221 */ /* 0x120fe20000010000 */
[----:B------:R-:W-:-:S02]  /*b6b0*/  FADD.FTZ R62, R62, -R144 ;  /* 0x800000903e3e7221 */ /* 0x000fc40000010000 */
[----:B------:R-:W4:Y:S01]  /*b6c0*/  SHFL.IDX PT, R142, R219, R225, 0x1f ;  /* 0x00001fe1db8e7589 */ /* 0x000f2200000e0000 */
[----:B------:R5:W4:Y:S01]  /*b6d0*/  MUFU.EX2 R29, R138 ;  /* 0x0000008a001d7308 */ /* 0x000b220000000800 */
[--C-:B------:R-:W-:Y:S01]  /*b6e0*/  FADD.FTZ R136, R33, -R137.reuse ;  /* 0x8000008921887221 */ /* 0x100fe20000010000 */
[----:B------:R-:W-:Y:S01]  /*b6f0*/  FADD.FTZ R137, R35, -R137 ;  /* 0x8000008923897221 */ /* 0x000fe20000010000 */
[----:B------:R2:W-:Y:S01]  /*b700*/  SHFL.IDX PT, R144, R216, R218, 0x1f ;  /* 0x00001fdad8907589 */ /* 0x0005e200000e0000 */
[----:B---3--:R-:W-:-:S03]  /*b710*/  FADD.FTZ R38, R38, -R139 ;  /* 0x8000008b26267221 */ /* 0x008fc60000010000 */
[----:B------:R-:W3:Y:S01]  /*b720*/  SHFL.IDX PT, R33, R219, R226, 0x1f ;  /* 0x00001fe2db217589 */ /* 0x000ee200000e0000 */
[----:B------:R-:W3:Y:S01]  /*b730*/  MUFU.EX2 R31, R141 ;  /* 0x0000008d001f7308 */ /* 0x000ee20000000800 */
[----:B-----5:R-:W-:Y:S01]  /*b740*/  FADD.FTZ R138, R36, -R139 ;  /* 0x8000008b248a7221 */ /* 0x020fe20000010000 */
[--C-:B-1----:R-:W-:Y:S01]  /*b750*/  FADD.FTZ R48, R48, -R32.reuse ;  /* 0x8000002030307221 */ /* 0x102fe20000010000 */
[----:B------:R-:W1:Y:S01]  /*b760*/  SHFL.IDX PT, R148, R219, R5, 0x1f ;  /* 0x00001f05db947589 */ /* 0x000e6200000e0000 */
[----:B------:R-:W-:-:S03]  /*b770*/  FADD.FTZ R50, R50, -R32 ;  /* 0x8000002032327221 */ /* 0x000fc60000010000 */
[----:B------:R-:W-:Y:S01]  /*b780*/  SHFL.IDX PT, R147, R219, R151, 0x1f ;  /* 0x00001f97db937589 */ /* 0x000fe200000e0000 */
[----:B------:R-:W5:Y:S03]  /*b790*/  MUFU.EX2 R32, R140 ;  /* 0x0000008c00207308 */ /* 0x000f660000000800 */
[----:B------:R-:W5:Y:S01]  /*b7a0*/  SHFL.IDX PT, R146, R219, R150, 0x1f ;  /* 0x00001f96db927589 */ /* 0x000f6200000e0000 */
[--C-:B--2---:R-:W-:Y:S01]  /*b7b0*/  FADD.FTZ R139, R37, -R149.reuse ;  /* 0x80000095258b7221 */ /* 0x104fe20000010000 */
[----:B------:R-:W-:Y:S01]  /*b7c0*/  FADD.FTZ R39, R39, -R149 ;  /* 0x8000009527277221 */ /* 0x000fe20000010000 */
[----:B------:R-:W-:Y:S01]  /*b7d0*/  FMUL.FTZ R26, R9, R26 ;  /* 0x0000001a091a7220 */ /* 0x000fe20000410000 */
[----:B------:R-:W2:Y:S01]  /*b7e0*/  LDL R218, [R1+0x1c] ;  /* 0x00001c0001da7983 */ /* 0x000ea20000100800 */
[--C-:B----4-:R-:W-:Y:S01]  /*b7f0*/  FADD.FTZ R52, R52, -R142.reuse ;  /* 0x8000008e34347221 */ /* 0x110fe20000010000 */
[----:B------:R-:W-:Y:S01]  /*b800*/  FADD.FTZ R54, R54, -R142 ;  /* 0x8000008e36367221 */ /* 0x000fe20000010000 */
[----:B------:R-:W-:Y:S01]  /*b810*/  MUFU.EX2 R124, R124 ;  /* 0x0000007c007c7308 */ /* 0x000fe20000000800 */
[----:B------:R-:W4:Y:S01]  /*b820*/  SHFL.IDX PT, R34, R217, R5, 0x1f ;  /* 0x00001f05d9227589 */ /* 0x000f2200000e0000 */
[--C-:B------:R-:W-:Y:S01]  /*b830*/  FADD.FTZ R64, R64, -R143.reuse ;  /* 0x8000008f40407221 */ /* 0x100fe20000010000 */
[----:B------:R-:W-:Y:S01]  /*b840*/  FADD.FTZ R66, R66, -R143 ;  /* 0x8000008f42427221 */ /* 0x000fe20000010000 */
[--C-:B---3--:R-:W-:Y:S01]  /*b850*/  FADD.FTZ R53, R53, -R33.reuse ;  /* 0x8000002135357221 */ /* 0x108fe20000010000 */
[----:B------:R-:W-:Y:S01]  /*b860*/  FADD.FTZ R55, R55, -R33 ;  /* 0x8000002137377221 */ /* 0x000fe20000010000 */
[----:B------:R-:W3:Y:S02]  /*b870*/  SHFL.IDX PT, R35, R217, R151, 0x1f ;  /* 0x00001f97d9237589 */ /* 0x000ee400000e0000 */
[----:B------:R5:W-:Y:S01]  /*b880*/  MUFU.EX2 R33, R131 ;  /* 0x0000008300217308 */ /* 0x000be20000000800 */
[--C-:B-1----:R-:W-:Y:S01]  /*b890*/  FADD.FTZ R40, R40, -R148.reuse ;  /* 0x8000009428287221 */ /* 0x102fe20000010000 */
[----:B------:R-:W-:Y:S01]  /*b8a0*/  FADD.FTZ R42, R42, -R148 ;  /* 0x800000942a2a7221 */ /* 0x000fe20000010000 */
[----:B------:R-:W1:Y:S04]  /*b8b0*/  SHFL.IDX PT, R36, R217, R223, 0x1f ;  /* 0x00001fdfd9247589 */ /* 0x000e6800000e0000 */
[----:B------:R-:W-:Y:S01]  /*b8c0*/  SHFL.IDX PT, R145, R216, R150, 0x1f ;  /* 0x00001f96d8917589 */ /* 0x000fe200000e0000 */
[----:B------:R-:W-:Y:S01]  /*b8d0*/  FMUL.FTZ R25, R12, R25 ;  /* 0x000000190c197220 */ /* 0x000fe20000410000 */
[----:B------:R-:W-:Y:S01]  /*b8e0*/  MUFU.EX2 R123, R123 ;  /* 0x0000007b007b7308 */ /* 0x000fe20000000800 */
[----:B------:R-:W-:Y:S01]  /*b8f0*/  FMUL.FTZ R38, R19, R38 ;  /* 0x0000002613267220 */ /* 0x000fe20000410000 */
[----:B-----5:R-:W5:Y:S01]  /*b900*/  SHFL.IDX PT, R131, R217, R232, 0x1f ;  /* 0x00001fe8d9837589 */ /* 0x020f6200000e0000 */
[----:B------:R-:W-:Y:S01]  /*b910*/  FMUL.FTZ R60, R107, R60 ;  /* 0x0000003c6b3c7220 */ /* 0x000fe20000410000 */
[--C-:B------:R-:W-:Y:S01]  /*b920*/  FADD.FTZ R44, R44, -R146.reuse ;  /* 0x800000922c2c7221 */ /* 0x100fe20000010000 */
[----:B------:R-:W-:Y:S01]  /*b930*/  FADD.FTZ R46, R46, -R146 ;  /* 0x800000922e2e7221 */ /* 0x000fe20000010000 */
[----:B------:R-:W-:Y:S01]  /*b940*/  SHFL.IDX PT, R37, R217, R225, 0x1f ;  /* 0x00001fe1d9257589 */ /* 0x000fe200000e0000 */
[--C-:B------:R-:W-:Y:S01]  /*b950*/  FADD.FTZ R41, R41, -R147.reuse ;  /* 0x8000009329297221 */ /* 0x100fe20000010000 */
[--C-:B----4-:R-:W-:Y:S01]  /*b960*/  FADD.FTZ R56, R56, -R34.reuse ;  /* 0x8000002238387221 */ /* 0x110fe20000010000 */
[----:B------:R-:W-:Y:S01]  /*b970*/  FADD.FTZ R58, R58, -R34 ;  /* 0x800000223a3a7221 */ /* 0x000fe20000010000 */
[----:B------:R-:W-:Y:S01]  /*b980*/  SHFL.IDX PT, R142, R217, R226, 0x1f ;  /* 0x00001fe2d98e7589 */ /* 0x000fe200000e0000 */
[----:B------:R4:W-:Y:S01]  /*b990*/  MUFU.EX2 R34, R129 ;  /* 0x0000008100227308 */ /* 0x0009e20000000800 */
[----:B------:R-:W-:-:S02]  /*b9a0*/  FADD.FTZ R43, R43, -R147 ;  /* 0x800000932b2b7221 */ /* 0x000fc40000010000 */
[----:B------:R-:W4:Y:S01]  /*b9b0*/  SHFL.IDX PT, R217, R216, R226, 0x1f ;  /* 0x00001fe2d8d97589 */ /* 0x000f2200000e0000 */
[--C-:B---3--:R-:W-:Y:S01]  /*b9c0*/  FADD.FTZ R57, R57, -R35.reuse ;  /* 0x8000002339397221 */ /* 0x108fe20000010000 */
[----:B------:R-:W-:Y:S02]  /*b9d0*/  FADD.FTZ R59, R59, -R35 ;  /* 0x800000233b3b7221 */ /* 0x000fe40000010000 */
[----:B------:R-:W3:Y:S01]  /*b9e0*/  SHFL.IDX PT, R140, R216, R5, 0x1f ;  /* 0x00001f05d88c7589 */ /* 0x000ee200000e0000 */
[--C-:B-1----:R-:W-:Y:S01]  /*b9f0*/  FADD.FTZ R61, R61, -R36.reuse ;  /* 0x800000243d3d7221 */ /* 0x102fe20000010000 */
[----:B------:R-:W-:Y:S01]  /*ba00*/  FADD.FTZ R63, R63, -R36 ;  /* 0x800000243f3f7221 */ /* 0x000fe20000010000 */
[----:B------:R3:W1:Y:S01]  /*ba10*/  MUFU.EX2 R35, R127 ;  /* 0x0000007f00237308 */ /* 0x0006620000000800 */
[----:B------:R-:W1:Y:S04]  /*ba20*/  SHFL.IDX PT, R141, R216, R151, 0x1f ;  /* 0x00001f97d88d7589 */ /* 0x000e6800000e0000 */
[----:B------:R-:W1:Y:S04]  /*ba30*/  SHFL.IDX PT, R149, R216, R232, 0x1f ;  /* 0x00001fe8d8957589 */ /* 0x000e6800000e0000 */
[----:B------:R-:W1:Y:S04]  /*ba40*/  SHFL.IDX PT, R151, R216, R225, 0x1f ;  /* 0x00001fe1d8977589 */ /* 0x000e6800000e0000 */
[----:B------:R3:W1:Y:S01]  /*ba50*/  SHFL.IDX PT, R148, R216, R223, 0x1f ;  /* 0x00001fdfd8947589 */ /* 0x00066200000e0000 */
[--C-:B-----5:R-:W-:Y:S01]  /*ba60*/  FADD.FTZ R65, R65, -R131.reuse ;  /* 0x8000008341417221 */ /* 0x120fe20000010000 */
[----:B----4-:R-:W-:Y:S01]  /*ba70*/  FADD.FTZ R129, R67, -R131 ;  /* 0x8000008343817221 */ /* 0x010fe20000010000 */
[----:B---3--:R-:W-:Y:S01]  /*ba80*/  FADD.FTZ R216, R85, -R217 ;  /* 0x800000d955d87221 */ /* 0x008fe20000010000 */
[----:B------:R-:W-:Y:S01]  /*ba90*/  FMUL.FTZ R85, R11, R130 ;  /* 0x000000820b557220 */ /* 0x000fe20000410000 */
[----:B------:R-:W3:Y:S01]  /*baa0*/  MUFU.EX2 R36, R126 ;  /* 0x0000007e00247308 */ /* 0x000ee20000000800 */
[--C-:B------:R-:W-:Y:S01]  /*bab0*/  FADD.FTZ R131, R68, -R37.reuse ;  /* 0x8000002544837221 */ /* 0x100fe20000010000 */
[----:B------:R-:W-:-:S02]  /*bac0*/  FADD.FTZ R67, R70, -R37 ;  /* 0x8000002546437221 */ /* 0x000fc40000010000 */
[----:B------:R-:W-:Y:S01]  /*bad0*/  F2FP.BF16.F32.PACK_AB R85, R85, R26 ;  /* 0x0000001a5555723e */ /* 0x000fe200000010ff */
[----:B------:R-:W-:Y:S01]  /*bae0*/  FMUL.FTZ R26, R14, R27 ;  /* 0x0000001b0e1a7220 */ /* 0x000fe20000410000 */
[----:B------:R-:W-:Y:S02]  /*baf0*/  FADD.FTZ R143, R80, -R144 ;  /* 0x80000090508f7221 */ /* 0x000fe40000010000 */
[----:B------:R4:W5:Y:S01]  /*bb00*/  MUFU.EX2 R37, R125 ;  /* 0x0000007d00257308 */ /* 0x0009620000000800 */
[----:B------:R-:W-:Y:S01]  /*bb10*/  FADD.FTZ R217, R87, -R217 ;  /* 0x800000d957d97221 */ /* 0x000fe20000010000 */
[----:B------:R-:W-:Y:S01]  /*bb20*/  FMUL.FTZ R80, R15, R133 ;  /* 0x000000850f507220 */ /* 0x000fe20000410000 */
[----:B------:R-:W-:Y:S01]  /*bb30*/  FMUL.FTZ R27, R16, R136 ;  /* 0x00000088101b7220 */ /* 0x000fe20000410000 */
[----:B------:R-:W-:-:S04]  /*bb40*/  F2FP.BF16.F32.PACK_AB R87, R26, R25 ;  /* 0x000000191a57723e */ /* 0x000fc800000010ff */
[----:B------:R-:W5:Y:S01]  /*bb50*/  MUFU.EX2 R122, R122 ;  /* 0x0000007a007a7308 */ /* 0x000f620000000800 */
[----:B------:R-:W-:Y:S01]  /*bb60*/  FMUL.FTZ R25, R114, R65 ;  /* 0x0000004172197220 */ /* 0x000fe20000410000 */
[----:B------:R-:W-:Y:S01]  /*bb70*/  FADD.FTZ R70, R69, -R142 ;  /* 0x8000008e45467221 */ /* 0x000fe20000010000 */
[----:B------:R-:W-:-:S05]  /*bb80*/  FADD.FTZ R127, R72, -R140 ;  /* 0x8000008c487f7221 */ /* 0x000fca0000010000 */
[----:B------:R-:W5:Y:S01]  /*bb90*/  MUFU.EX2 R121, R121 ;  /* 0x0000007900797308 */ /* 0x000f620000000800 */
[----:B----4-:R-:W-:Y:S01]  /*bba0*/  FADD.FTZ R125, R74, -R140 ;  /* 0x8000008c4a7d7221 */ /* 0x010fe20000010000 */
[----:B------:R-:W-:Y:S01]  /*bbb0*/  FMUL.FTZ R39, R23, R39 ;  /* 0x0000002717277220 */ /* 0x000fe20000410000 */
[----:B------:R-:W-:-:S05]  /*bbc0*/  FMUL.FTZ R61, R108, R61 ;  /* 0x0000003d6c3d7220 */ /* 0x000fca0000410000 */
[----:B------:R-:W4:Y:S01]  /*bbd0*/  MUFU.EX2 R120, R120 ;  /* 0x0000007800787308 */ /* 0x000f220000000800 */
[----:B------:R-:W-:Y:S01]  /*bbe0*/  FMUL.FTZ R64, R111, R64 ;  /* 0x000000406f407220 */ /* 0x000fe20000410000 */
[----:B------:R-:W-:Y:S01]  /*bbf0*/  FMUL.FTZ R65, R112, R66 ;  /* 0x0000004270417220 */ /* 0x000fe20000410000 */
[----:B------:R-:W-:-:S05]  /*bc00*/  FMUL.FTZ R26, R113, R129 ;  /* 0x00000081711a7220 */ /* 0x000fca0000410000 */
[----:B------:R-:W4:Y:S01]  /*bc10*/  MUFU.EX2 R119, R119 ;  /* 0x0000007700777308 */ /* 0x000f220000000800 */
[----:B-1----:R-:W-:-:S07]  /*bc20*/  FADD.FTZ R140, R73, -R141 ;  /* 0x8000008d498c7221 */ /* 0x002fce0000010000 */
[----:B------:R-:W1:Y:S01]  /*bc30*/  MUFU.EX2 R118, R118 ;  /* 0x0000007600767308 */ /* 0x000e620000000800 */
[----:B------:R-:W-:Y:S01]  /*bc40*/  FADD.FTZ R141, R75, -R141 ;  /* 0x8000008d4b8d7221 */ /* 0x000fe20000010000 */
[----:B------:R-:W-:Y:S01]  /*bc50*/  FADD.FTZ R146, R81, -R149 ;  /* 0x8000009551927221 */ /* 0x000fe20000010000 */
[----:B------:R-:W-:Y:S01]  /*bc60*/  FADD.FTZ R150, R84, -R151 ;  /* 0x8000009754967221 */ /* 0x000fe20000010000 */
[----:B------:R-:W-:Y:S01]  /*bc70*/  F2FP.BF16.F32.PACK_AB R80, R27, R80 ;  /* 0x000000501b50723e */ /* 0x000fe200000010ff */
[----:B------:R-:W-:Y:S01]  /*bc80*/  FADD.FTZ R149, R83, -R149 ;  /* 0x8000009553957221 */ /* 0x000fe20000010000 */
[----:B------:R-:W-:Y:S01]  /*bc90*/  FADD.FTZ R151, R86, -R151 ;  /* 0x8000009756977221 */ /* 0x000fe20000010000 */
        /* <DEDUP_REMOVED lines=13> */
[--C-:B------:R-:W-:Y:S01]  /*bd70*/  FADD.FTZ R142, R76, -R145.reuse ;  /* 0x800000914c8e7221 */ /* 0x100fe20000010000 */
[----:B------:R-:W-:Y:S01]  /*bd80*/  F2FP.BF16.F32.PACK_AB R64, R25, R64 ;  /* 0x000000401940723e */ /* 0x000fe200000010ff */
[--C-:B------:R-:W-:Y:S01]  /*bd90*/  FADD.FTZ R147, R77, -R148.reuse ;  /* 0x800000944d937221 */ /* 0x100fe20000010000 */
        /* <DEDUP_REMOVED lines=41> */
[----:B---3--:R-:W-:Y:S01]  /*c030*/  FMUL.FTZ R148, R36, R148 ;  /* 0x0000009424947220 */ /* 0x008fe20000410000 */
        /* <DEDUP_REMOVED lines=15> */
[----:B-1----:R-:W-:Y:S01]  /*c130*/  FMUL.FTZ R38, R118, R217 ;  /* 0x000000d976267220 */ /* 0x002fe20000410000 */
        /* <DEDUP_REMOVED lines=167> */
.L_x_4769:
        /* <DEDUP_REMOVED lines=70> */
.L_x_4770:
        /* <DEDUP_REMOVED lines=12> */
.L_x_4760:
        /* <DEDUP_REMOVED lines=34> */
.L_x_4728:
        /* <DEDUP_REMOVED lines=9> */
[----:B------:R-:W-:Y:S01]  /*d380*/  IMAD.U32 R4, RZ, RZ, UR4 ;  /* 0x00000004ff047e24 */ /* 0x000fe2000f8e00ff */
[----:B--2---:R1:W2:Y:S01]  /*d390*/  LDC.64 R2, c[0x4][R0] ;  /* 0x0100000000027b82 */ /* 0x0042a20000000a00 */
        /* <DEDUP_REMOVED lines=11> */
.L_x_4773:
[----:B------:R-:W-:-:S05]  /*d450*/  VIADD R16, R17, 0x4000 ;  /* 0x0000400011107836 */ /* 0x000fca0000000000 */
        /* <DEDUP_REMOVED lines=18> */
.L_x_4774:
        /* <DEDUP_REMOVED lines=18> */
.L_x_4775:
        /* <DEDUP_REMOVED lines=18> */
.L_x_4776:
        /* <DEDUP_REMOVED lines=21> */
[----:B--2---:R-:W-:Y:S02]  /*d910*/  SHF.R.S32.HI R2, RZ, 0x1f, R7 ;  /* 0x0000001fff027819 */ /* 0x004fe40000011407 */
        /* <DEDUP_REMOVED lines=17> */
[----:B------:R-:W-:Y:S01]  /*da30*/  F2FP.BF16.F32.PACK_AB R163, R167, R166 ;  /* 0x000000a6a7a3723e */ /* 0x000fe200000010ff */
[----:B------:R-:W-:Y:S01]  /*da40*/  IMAD.IADD R5, R0, 0x1, -R5 ;  /* 0x0000000100057824 */ /* 0x000fe200078e0a05 */
[----:B------:R-:W-:Y:S02]  /*da50*/  LOP3.LUT R3, R3, 0x7ffffe00, RZ, 0xc0, !PT ;  /* 0x7ffffe0003037812 */ /* 0x000fe400078ec0ff */
[----:B------:R-:W-:Y:S01]  /*da60*/  F2FP.BF16.F32.PACK_AB R169, R171, R170 ;  /* 0x000000aaaba9723e */ /* 0x000fe200000010ff */
[C---:B------:R-:W-:Y:S01]  /*da70*/  IMAD.SHL.U32 R0, R5.reuse, 0x40, RZ ;  /* 0x0000004005007824 */ /* 0x040fe200078e00ff */
[----:B------:R-:W-:Y:S01]  /*da80*/  R2P PR, R5, 0x6 ;  /* 0x0000000605007804 */ /* 0x000fe20000000000 */
[----:B------:R-:W-:Y:S01]  /*da90*/  IMAD R3, R2, 0x400, R3 ;  /* 0x0000040002037824 */ /* 0x000fe200078e0203 */
[----:B------:R-:W-:Y:S01]  /*daa0*/  F2FP.BF16.F32.PACK_AB R176, R177, R176 ;  /* 0x000000b0b1b0723e */ /* 0x000fe200000010ff */
[----:B------:R-:W-:Y:S01]  /*dab0*/  IMAD.MOV.U32 R5, RZ, RZ, 0x40 ;  /* 0x00000040ff057424 */ /* 0x000fe200078e00ff */
[----:B------:R-:W-:Y:S01]  /*dac0*/  LOP3.LUT R0, R0, 0x1c0, RZ, 0xc0, !PT ;  /* 0x000001c000007812 */ /* 0x000fe200078ec0ff */
[----:B------:R-:W1:Y:S01]  /*dad0*/  SHFL.IDX PT, R2, R2, RZ, 0x1f ;  /* 0x00001fff02027589 */ /* 0x000e6200000e0000 */
[----:B------:R-:W-:-:S02]  /*dae0*/  F2FP.BF16.F32.PACK_AB R170, R173, R172 ;  /* 0x000000acadaa723e */ /* 0x000fc400000010ff */
[----:B------:R-:W-:Y:S02]  /*daf0*/  LOP3.LUT R7, R0, 0x8, R7, 0xf8, !PT ;  /* 0x0000000800077812 */ /* 0x000fe400078ef807 */
[----:B------:R-:W-:Y:S02]  /*db00*/  SHF.R.U32.HI R0, RZ, 0x3, R0 ;  /* 0x00000003ff007819 */ /* 0x000fe40000011600 */
[----:B------:R-:W-:Y:S02]  /*db10*/  SEL R5, R5, 0xffffffc0, !P2 ;  /* 0xffffffc005057807 */ /* 0x000fe40005000000 */
[----:B------:R-:W-:Y:S02]  /*db20*/  LOP3.LUT R0, R7, R0, RZ, 0x3c, !PT ;  /* 0x0000000007007212 */ /* 0x000fe400078e3cff */
[----:B------:R-:W-:Y:S02]  /*db30*/  F2FP.BF16.F32.PACK_AB R171, R175, R174 ;  /* 0x000000aeafab723e */ /* 0x000fe400000010ff */
[----:B------:R-:W-:Y:S01]  /*db40*/  F2FP.BF16.F32.PACK_AB R177, R179, R178 ;  /* 0x000000b2b3b1723e */ /* 0x000fe200000010ff */
[----:B------:R-:W-:Y:S01]  /*db50*/  IMAD.IADD R0, R0, 0x1, R3 ;  /* 0x0000000100007824 */ /* 0x000fe200078e0203 */
[----:B------:R-:W-:Y:S01]  /*db60*/  F2FP.BF16.F32.PACK_AB R178, R181, R180 ;  /* 0x000000b4b5b2723e */ /* 0x000fe200000010ff */
[----:B------:R-:W-:Y:S01]  /*db70*/  IMAD.MOV.U32 R3, RZ, RZ, 0x20 ;  /* 0x00000020ff037424 */ /* 0x000fe200078e00ff */
[----:B------:R-:W-:Y:S01]  /*db80*/  F2FP.BF16.F32.PACK_AB R179, R183, R182 ;  /* 0x000000b6b7b3723e */ /* 0x000fe200000010ff */
[----:B------:R-:W-:-:S03]  /*db90*/  IMAD R0, R0, 0x2, R17 ;  /* 0x0000000200007824 */ /* 0x000fc600078e0211 */
[----:B------:R-:W-:Y:S02]  /*dba0*/  SEL R3, R3, 0xffffffe0, !P1 ;  /* 0xffffffe003037807 */ /* 0x000fe40004800000 */
[--C-:B------:R-:W-:Y:S01]  /*dbb0*/  IADD3 R6, R5, 0x4000, R0.reuse ;  /* 0x0000400005067810 */ /* 0x100fe20007ffe000 */
[----:B------:R2:W-:Y:S01]  /*dbc0*/  STSM.16.M88.4 [R0+0x4000], R184 ;  /* 0x004000b800007844 */ /* 0x0005e20000000200 */
[C---:B------:R-:W-:Y:S02]  /*dbd0*/  IADD3 R4, R3.reuse, 0x4000, R0 ;  /* 0x0000400003047810 */ /* 0x040fe40007ffe000 */
[----:B-1----:R-:W-:Y:S01]  /*dbe0*/  ISETP.NE.AND P0, PT, R2, 0x7, PT ;  /* 0x000000070200780c */ /* 0x002fe20003f05270 */
        /* <DEDUP_REMOVED lines=30> */
[----:B-1----:R-:W-:-:S09]  /*ddd0*/  USHF.L.U32 UR10, UR10, 0x7, URZ ;  /* 0x000000070a0a7899 */ /* 0x002fd2000800063f */
[----:B---3--:R1:W-:Y:S02]  /*dde0*/  UTMASTG.4D [UR8], [UR4] ;  /* 0x00000008040073b5 */ /* 0x0083e40008018000 */
[----:B-1----:R-:W-:Y:S02]  /*ddf0*/  UMOV UR8, UR6 ;  /* 0x0000000600087c82 */ /* 0x002fe40008000000 */
[----:B------:R1:W-:Y:S02]  /*de00*/  UTMASTG.4D [UR8], [UR14] ;  /* 0x000000080e0073b5 */ /* 0x0003e40008018000 */
[----:B-1----:R0:W-:Y:S02]  /*de10*/  UTMACMDFLUSH ;  /* 0x00000000000079b7 */ /* 0x0021e40000000000 */
.L_x_4778:
[----:B------:R-:W-:Y:S05]  /*de20*/  BSYNC B0 ;  /* 0x0000000000007941 */ /* 0x000fea0003800000 */
.L_x_4777:
[----:B------:R-:W-:-:S04]  /*de30*/  DEPBAR.LE SB0, 0x0 ;  /* 0x000080000000791a */ /* 0x000fc80000000000 */
[----:B------:R-:W-:Y:S05]  /*de40*/  BRA `(.L_x_4726) ;  /* 0x00000034005c7947 */ /* 0x000fea0003800000 */
.L_x_4772:
[----:B------:R-:W1:Y:S01]  /*de50*/  S2R R0, SR_TID.X ;  /* 0x0000000000007919 */ /* 0x000e620000002100 */
[----:B------:R-:W3:Y:S01]  /*de60*/  LDC.64 R16, c[0x0][0x808] ;  /* 0x00020200ff107b82 */ /* 0x000ee20000000a00 */
[----:B------:R-:W-:Y:S01]  /*de70*/  ULDC.64 UR4, c[0x0][0x820] ;  /* 0x0002080000047ab9 */ /* 0x000fe20000000a00 */
[----:B------:R-:W-:Y:S01]  /*de80*/  BSSY B0, `(.L_x_4779) ;  /* 0x0000033000007945 */ /* 0x000fe20003800000 */
[----:B------:R-:W4:Y:S01]  /*de90*/  S2R R23, SR_CTAID.Y ;  /* 0x0000000000177919 */ /* 0x000f220000002600 */
[----:B------:R-:W3:Y:S04]  /*dea0*/  S2R R15, SR_CTAID.X ;  /* 0x00000000000f7919 */ /* 0x000ee80000002500 */
[----:B------:R-:W3:Y:S01]  /*deb0*/  LDC R19, c[0x0][0x83c] ;  /* 0x00020f00ff137b82 */ /* 0x000ee20000000800 */
[----:B------:R-:W5:Y:S07]  /*dec0*/  S2R R21, SR_CTAID.Z ;  /* 0x0000000000157919 */ /* 0x000f6e0000002700 */
[----:B--2---:R-:W2:Y:S01]  /*ded0*/  LDC.64 R24, c[0x0][0x208] ;  /* 0x00008200ff187b82 */ /* 0x004ea20000000a00 */
[----:B-1----:R-:W-:Y:S01]  /*dee0*/  VIADD R3, R0, 0xffffff80 ;  /* 0xffffff8000037836 */ /* 0x002fe20000000000 */
[----:B----4-:R-:W-:-:S04]  /*def0*/  SHF.R.S32.HI R13, RZ, 0x1f, R23 ;  /* 0x0000001fff0d7819 */ /* 0x010fc80000011417 */
[----:B------:R-:W-:-:S04]  /*df00*/  SHF.R.S32.HI R0, RZ, 0x1f, R3 ;  /* 0x0000001fff007819 */ /* 0x000fc80000011403 */
[----:B------:R-:W-:Y:S02]  /*df10*/  LEA.HI R2, R0, R3, RZ, 0x3 ;  /* 0x0000000300027211 */ /* 0x000fe400078f18ff */
[----:B-----5:R-:W-:Y:S02]  /*df20*/  SHF.R.S32.HI R12, RZ, 0x1f, R21 ;  /* 0x0000001fff0c7819 */ /* 0x020fe40000011415 */
[----:B------:R-:W-:Y:S02]  /*df30*/  LOP3.LUT R0, R2, 0x1ffffff8, RZ, 0xc0, !PT ;  /* 0x1ffffff802007812 */ /* 0x000fe400078ec0ff */
[----:B------:R-:W-:-:S03]  /*df40*/  SHF.R.S32.HI R2, RZ, 0x3, R2 ;  /* 0x00000003ff027819 */ /* 0x000fc60000011402 */
[----:B------:R-:W-:Y:S02]  /*df50*/  IMAD.IADD R0, R3, 0x1, -R0 ;  /* 0x0000000103007824 */ /* 0x000fe400078e0a00 */
[----:B---3--:R-:W-:Y:S02]  /*df60*/  IMAD R3, R15, -0x80, R16 ;  /* 0xffffff800f037824 */ /* 0x008fe400078e0210 */
[----:B------:R-:W-:Y:S02]  /*df70*/  IMAD.SHL.U32 R6, R0, 0x8, RZ ;  /* 0x0000000800067824 */ /* 0x000fe400078e00ff */
[----:B------:R-:W-:Y:S01]  /*df80*/  IMAD R0, R13, UR4, RZ ;  /* 0x000000040d007c24 */ /* 0x000fe2000f8e02ff */
[C---:B------:R-:W-:Y:S01]  /*df90*/  ISETP.GE.AND P3, PT, R2.reuse, R3, PT ;  /* 0x000000030200720c */ /* 0x040fe20003f66270 */
[----:B------:R-:W-:Y:S01]  /*dfa0*/  VIADD R8, R2, 0x60 ;  /* 0x0000006002087836 */ /* 0x000fe20000000000 */
        /* <DEDUP_REMOVED lines=8> */
[----:B------:R-:W-:Y:S02]  /*e030*/  VIADD R0, R2, 0x40 ;  /* 0x0000004002007836 */ /* 0x000fe40000000000 */
[----:B------:R-:W-:Y:S01]  /*e040*/  IMAD.IADD R5, R5, 0x1, R9 ;  /* 0x0000000105057824 */ /* 0x000fe200078e0209 */
        /* <DEDUP_REMOVED lines=9> */
[----:B--2---:R-:W-:Y:S06]  /*e0e0*/  @P6 BRA `(.L_x_4780) ;  /* 0x0000000000306947 */ /* 0x004fec0003800000 */
        /* <DEDUP_REMOVED lines=12> */
.L_x_4780:
[----:B------:R-:W-:Y:S05]  /*e1b0*/  BSYNC B0 ;  /* 0x0000000000007941 */ /* 0x000fea0003800000 */
.L_x_4779:
[----:B------:R-:W-:Y:S01]  /*e1c0*/  BSSY B0, `(.L_x_4781) ;  /* 0x0000012000007945 */ /* 0x000fe20003800000 */
[----:B------:R-:W-:-:S03]  /*e1d0*/  ISETP.GE.OR P6, PT, R6, R17, P0 ;  /* 0x000000110600720c */ /* 0x000fc600007c6670 */
[----:B------:R-:W-:Y:S10]  /*e1e0*/  @P5 BRA `(.L_x_4782) ;  /* 0x00000000003c5947 */ /* 0x000ff40003800000 */
[----:B-1----:R-:W-:Y:S01]  /*e1f0*/  IADD3 R15, P5, R2, 0x20, RZ ;  /* 0x00000020020f7810 */ /* 0x002fe20007fbe0ff */
[----:B------:R-:W-:Y:S01]  /*e200*/  ULDC.64 UR4, c[0x0][0x818] ;  /* 0x0002060000047ab9 */ /* 0x000fe20000000a00 */
[----:B------:R-:W-:Y:S01]  /*e210*/  IMAD.MOV.U32 R8, RZ, RZ, R4 ;  /* 0x000000ffff087224 */ /* 0x000fe200078e0004 */
[----:B------:R-:W-:Y:S01]  /*e220*/  R2UR UR6, R24 ;  /* 0x00000000180672ca */ /* 0x000fe200000e0000 */
[----:B------:R-:W-:Y:S01]  /*e230*/  IMAD.MOV.U32 R9, RZ, RZ, R11 ;  /* 0x000000ffff097224 */ /* 0x000fe200078e000b */
[----:B------:R-:W-:Y:S01]  /*e240*/  R2UR UR7, R25 ;  /* 0x00000000190772ca */ /* 0x000fe200000e0000 */
        /* <DEDUP_REMOVED lines=9> */
.L_x_4782:
[----:B------:R-:W-:Y:S05]  /*e2e0*/  BSYNC B0 ;  /* 0x0000000000007941 */ /* 0x000fea0003800000 */
.L_x_4781:
[----:B------:R-:W-:Y:S04]  /*e2f0*/  BSSY B0, `(.L_x_4783) ;  /* 0x0000011000007945 */ /* 0x000fe80003800000 */
[----:B------:R-:W-:Y:S05]  /*e300*/  @P4 BRA `(.L_x_4784) ;  /* 0x00000000003c4947 */ /* 0x000fea0003800000 */
[----:B-12---:R-:W-:Y:S01]  /*e310*/  IADD3 R15, P4, R2, 0x40, RZ ;  /* 0x00000040020f7810 */ /* 0x006fe20007f9e0ff */
        /* <DEDUP_REMOVED lines=14> */
.L_x_4784:
[----:B------:R-:W-:Y:S05]  /*e400*/  BSYNC B0 ;  /* 0x0000000000007941 */ /* 0x000fea0003800000 */
.L_x_4783:
[----:B------:R-:W-:Y:S04]  /*e410*/  BSSY B0, `(.L_x_4785) ;  /* 0x0000010000007945 */ /* 0x000fe80003800000 */
[----:B------:R-:W-:Y:S05]  /*e420*/  @P6 BRA `(.L_x_4786) ;  /* 0x0000000000386947 */ /* 0x000fea0003800000 */
[----:B------:R-:W-:Y:S01]  /*e430*/  IADD3 R9, P4, R2, 0x60, RZ ;  /* 0x0000006002097810 */ /* 0x000fe20007f9e0ff */
[----:B------:R-:W-:Y:S01]  /*e440*/  ULDC.64 UR4, c[0x0][0x818] ;  /* 0x0002060000047ab9 */ /* 0x000fe20000000a00 */
[----:B------:R-:W-:Y:S01]  /*e450*/  IMAD.MOV.U32 R5, RZ, RZ, R11 ;  /* 0x000000ffff057224 */ /* 0x000fe200078e000b */
[----:B------:R-:W-:Y:S02]  /*e460*/  R2UR UR6, R24 ;  /* 0x00000000180672ca */ /* 0x000fe400000e0000 */
        /* <DEDUP_REMOVED lines=10> */
.L_x_4786:
[----:B------:R-:W-:Y:S05]  /*e510*/  BSYNC B0 ;  /* 0x0000000000007941 */ /* 0x000fea0003800000 */
.L_x_4785:
        /* <DEDUP_REMOVED lines=13> */
[----:B------:R-:W-:-:S04]  /*e5f0*/  IMAD.WIDE.U32 R4, R21, UR4, R4 ;  /* 0x0000000415047c25 */ /* 0x000fc8000f8e0004 */
[----:B------:R-:W-:Y:S01]  /*e600*/  IMAD.IADD R9, R5, 0x1, R9 ;  /* 0x0000000105097824 */ /* 0x000fe200078e0209 */
        /* <DEDUP_REMOVED lines=13> */
.L_x_4788:
[----:B------:R-:W-:Y:S05]  /*e6e0*/  BSYNC B0 ;  /* 0x0000000000007941 */ /* 0x000fea0003800000 */
.L_x_4787:
[----:B------:R-:W-:Y:S04]  /*e6f0*/  BSSY B0, `(.L_x_4789) ;  /* 0x0000011000007945 */ /* 0x000fe80003800000 */
[----:B------:R-:W-:Y:S05]  /*e700*/  @P2 BRA `(.L_x_4790) ;  /* 0x00000000003c2947 */ /* 0x000fea0003800000 */
[----:B----4-:R-:W-:Y:S01]  /*e710*/  IADD3 R11, P2, R2, 0x20, RZ ;  /* 0x00000020020b7810 */ /* 0x010fe20007f5e0ff */
        /* <DEDUP_REMOVED lines=14> */
.L_x_4790:
[----:B------:R-:W-:Y:S05]  /*e800*/  BSYNC B0 ;  /* 0x0000000000007941 */ /* 0x000fea0003800000 */
.L_x_4789:
        /* <DEDUP_REMOVED lines=17> */
.L_x_4792:
[----:B------:R-:W-:Y:S05]  /*e920*/  BSYNC B0 ;  /* 0x0000000000007941 */ /* 0x000fea0003800000 */
.L_x_4791:
[----:B------:R-:W-:Y:S05]  /*e930*/  @P0 BRA `(.L_x_4726) ;  /* 0x0000002800a00947 */ /* 0x000fea0003800000 */
[----:B------:R-:W-:Y:S01]  /*e940*/  IADD3 R5, P0, R2, 0x60, RZ ;  /* 0x0000006002057810 */ /* 0x000fe20007f1e0ff */
[----:B------:R-:W-:Y:S01]  /*e950*/  ULDC.64 UR4, c[0x0][0x848] ;  /* 0x0002120000047ab9 */ /* 0x000fe20000000a00 */
[----:B------:R-:W-:Y:S01]  /*e960*/  IMAD.MOV.U32 R2, RZ, RZ, R4 ;  /* 0x000000ffff027224 */ /* 0x000fe200078e0004 */
[----:B------:R-:W-:Y:S02]  /*e970*/  R2UR UR6, R24 ;  /* 0x00000000180672ca */ /* 0x000fe400000e0000 */
[----:B------:R-:W-:Y:S01]  /*e980*/  IMAD.X R0, RZ, RZ, R3, P0 ;  /* 0x000000ffff007224 */ /* 0x000fe200000e0603 */
[----:B------:R-:W-:Y:S01]  /*e990*/  R2UR UR7, R25 ;  /* 0x00000000190772ca */ /* 0x000fe200000e0000 */
        /* <DEDUP_REMOVED lines=10> */
.L_x_4724:
        /* <DEDUP_REMOVED lines=41> */
.L_x_4794:
[----:B------:R-:W-:Y:S01]  /*ecd0*/  ISETP.GT.AND P0, PT, R0, UR5, PT ;  /* 0x0000000500007c0c */ /* 0x000fe2000bf04270 */
[----:B------:R-:W-:-:S12]  /*ece0*/  USHF.R.S32.HI UR4, URZ, 0x1f, UR11 ;  /* 0x0000001f3f047899 */ /* 0x000fd8000801140b */
[----:B------:R-:W-:Y:S05]  /*ecf0*/  @!P0 BRA `(.L_x_4726) ;  /* 0x0000002400b08947 */ /* 0x000fea0003800000 */
[----:B------:R-:W-:Y:S01]  /*ed00*/  VIADD R2, R0, -UR5 ;  /* 0x8000000500027c36 */ /* 0x000fe20008000000 */
[----:B------:R-:W-:Y:S01]  /*ed10*/  ULDC.64 UR8, c[0x0][0x2d8] ;  /* 0x0000b60000087ab9 */ /* 0x000fe20000000a00 */
[----:B------:R-:W-:Y:S01]  /*ed20*/  ELECT P0, URZ, PT ;  /* 0x00000000003f782f */ /* 0x000fe20003800000 */
[----:B------:R-:W-:Y:S02]  /*ed30*/  UIMAD UR4, UR4, UR8, URZ ;  /* 0x00000008040472a4 */ /* 0x000fe4000f8e023f */
        /* <DEDUP_REMOVED lines=29> */
.L_x_4797:
[----:B------:R-:W-:Y:S05]  /*ef10*/  BSYNC B0 ;  /* 0x0000000000007941 */ /* 0x000fea0003800000 */
.L_x_4796:
        /* <DEDUP_REMOVED lines=19> */
.L_x_4799:
[----:B------:R-:W-:Y:S05]  /*f050*/  BSYNC B0 ;  /* 0x0000000000007941 */ /* 0x000fea0003800000 */
.L_x_4798:
[----:B------:R-:W-:Y:S06]  /*f060*/  BAR.ARV 0xa, 0xa0 ;  /* 0x0282800000007b1d */ /* 0x000fec0000002000 */
[----:B------:R-:W-:Y:S04]  /*f070*/  BSSY B0, `(.L_x_4800) ;  /* 0x0000003000007945 */ /* 0x000fe80003800000 */
[----:B------:R-:W-:Y:S05]  /*f080*/  @!P0 BRA `(.L_x_4801) ;  /* 0x0000000000048947 */ /* 0x000fea0003800000 */
[----:B------:R-:W-:-:S04]  /*f090*/  DEPBAR.LE SB0, 0x0 ;  /* 0x000080000000791a */ /* 0x000fc80000000000 */
.L_x_4801:
[----:B------:R-:W-:Y:S05]  /*f0a0*/  BSYNC B0 ;  /* 0x0000000000007941 */ /* 0x000fea0003800000 */
.L_x_4800:
[----:B------:R-:W-:Y:S06]  /*f0b0*/  BAR.ARV 0xb, 0xa0 ;  /* 0x02c2800000007b1d */ /* 0x000fec0000002000 */
[----:B------:R-:W-:Y:S01]  /*f0c0*/  UIADD3 UR9, UR5, 0x1, URZ ;  /* 0x0000000105097890 */ /* 0x000fe2000fffe03f */
[----:B------:R-:W-:Y:S11]  /*f0d0*/  BRA `(.L_x_4802) ;  /* 0x0000000000047947 */ /* 0x000ff60003800000 */
.L_x_4795:
[----:B------:R-:W-:-:S05]  /*f0e0*/  UMOV UR9, UR5 ;  /* 0x0000000500097c82 */ /* 0x000fca0008000000 */
.L_x_4802:
        /* <DEDUP_REMOVED lines=16> */
.L_x_4815:
        /* <DEDUP_REMOVED lines=20> */
.L_x_4804:
[----:B------:R-:W-:Y:S05]  /*f330*/  BSYNC B0 ;  /* 0x0000000000007941 */ /* 0x000fea0003800000 */
.L_x_4803:
        /* <DEDUP_REMOVED lines=13> */
.L_x_4806:
[----:B------:R-:W-:Y:S05]  /*f410*/  BSYNC B0 ;  /* 0x0000000000007941 */ /* 0x000fea0003800000 */
.L_x_4805:
[----:B------:R-:W-:Y:S06]  /*f420*/  BAR.ARV 0xa, 0xa0 ;  /* 0x0282800000007b1d */ /* 0x000fec0000002000 */
[----:B------:R-:W-:Y:S04]  /*f430*/  BSSY B0, `(.L_x_4807) ;  /* 0x0000003000007945 */ /* 0x000fe80003800000 */
[----:B------:R-:W-:Y:S05]  /*f440*/  @!P0 BRA `(.L_x_4808) ;  /* 0x0000000000048947 */ /* 0x000fea0003800000 */
[----:B------:R-:W-:-:S04]  /*f450*/  DEPBAR.LE SB0, 0x0 ;  /* 0x000080000000791a */ /* 0x000fc80000000000 */
.L_x_4808:
[----:B------:R-:W-:Y:S05]  /*f460*/  BSYNC B0 ;  /* 0x0000000000007941 */ /* 0x000fea0003800000 */
.L_x_4807:
        /* <DEDUP_REMOVED lines=13> */
.L_x_4810:
[----:B------:R-:W-:Y:S05]  /*f540*/  BSYNC B0 ;  /* 0x0000000000007941 */ /* 0x000fea0003800000 */
.L_x_4809:
        /* <DEDUP_REMOVED lines=13> */
.L_x_4812:
[----:B------:R-:W-:Y:S05]  /*f620*/  BSYNC B0 ;  /* 0x0000000000007941 */ /* 0x000fea0003800000 */
.L_x_4811:
[----:B------:R-:W-:Y:S01]  /*f630*/  UIADD3 UR9, UR9, 0x2, URZ ;  /* 0x0000000209097890 */ /* 0x000fe2000fffe03f */
[----:B------:R-:W-:Y:S06]  /*f640*/  BAR.ARV 0xa, 0xa0 ;  /* 0x0282800000007b1d */ /* 0x000fec0000002000 */
[----:B------:R-:W-:Y:S01]  /*f650*/  BSSY B0, `(.L_x_4813) ;  /* 0x0000004000007945 */ /* 0x000fe20003800000 */
[----:B------:R-:W-:-:S03]  /*f660*/  ISETP.LE.AND P1, PT, R0, UR9, PT ;  /* 0x0000000900007c0c */ /* 0x000fc6000bf23270 */
[----:B------:R-:W-:Y:S10]  /*f670*/  @!P0 BRA `(.L_x_4814) ;  /* 0x0000000000048947 */ /* 0x000ff40003800000 */
[----:B------:R-:W-:-:S04]  /*f680*/  DEPBAR.LE SB0, 0x0 ;  /* 0x000080000000791a */ /* 0x000fc80000000000 */
.L_x_4814:
[----:B------:R-:W-:Y:S05]  /*f690*/  BSYNC B0 ;  /* 0x0000000000007941 */ /* 0x000fea0003800000 */
.L_x_4813:
[----:B------:R-:W-:Y:S06]  /*f6a0*/  BAR.ARV 0xb, 0xa0 ;  /* 0x02c2800000007b1d */ /* 0x000fec0000002000 */
[----:B------:R-:W-:Y:S02]  /*f6b0*/  UIADD3 UR13, UR13, 0x4000, URZ ;  /* 0x000040000d0d7890 */ /* 0x000fe4000fffe03f */
[----:B------:R-:W-:Y:S01]  /*f6c0*/  UIADD3 UR4, UR4, 0x4000, URZ ;  /* 0x0000400004047890 */ /* 0x000fe2000fffe03f */
[----:B------:R-:W-:Y:S11]  /*f6d0*/  @!P1 BRA `(.L_x_4815) ;  /* 0xfffffff800c49947 */ /* 0x000ff6000383ffff */
[----:B------:R-:W-:Y:S05]  /*f6e0*/  BRA `(.L_x_4726) ;  /* 0x0000001c00347947 */ /* 0x000fea0003800000 */
.L_x_4793:
        /* <DEDUP_REMOVED lines=33> */
.L_x_4817:
        /* <DEDUP_REMOVED lines=42> */
.L_x_4847:
[----:B------:R-:W2:Y:S01]  /*fba0*/  S2R R2, SR_TID.X ;  /* 0x0000000000027919 */ /* 0x000ea20000002100 */
[----:B------:R-:W-:Y:S02]  /*fbb0*/  IMAD.U32 R15, RZ, RZ, UR15 ;  /* 0x0000000fff0f7e24 */ /* 0x000fe4000f8e00ff */
[----:B------:R-:W-:Y:S02]  /*fbc0*/  IMAD.U32 R14, RZ, RZ, UR7 ;  /* 0x00000007ff0e7e24 */ /* 0x000fe4000f8e00ff */
[----:B------:R-:W-:Y:S02]  /*fbd0*/  VIADD R15, R15, UR5 ;  /* 0x000000050f0f7c36 */ /* 0x000fe40008000000 */
[----:B------:R-:W-:Y:S02]  /*fbe0*/  VIADD R14, R14, UR4 ;  /* 0x000000040e0e7c36 */ /* 0x000fe40008000000 */
[----:B------:R-:W-:Y:S01]  /*fbf0*/  IMAD.MOV.U32 R11, RZ, RZ, 0x1 ;  /* 0x00000001ff0b7424 */ /* 0x000fe200078e00ff */
        /* <DEDUP_REMOVED lines=9> */
.L_x_4820:
        /* <DEDUP_REMOVED lines=23> */
[----:B--2---:R-:W-:Y:S02]  /*fe00*/  IMAD.MOV.U32 R8, RZ, RZ, R12 ;  /* 0x000000ffff087224 */ /* 0x004fe400078e000c */
[----:B------:R-:W-:Y:S01]  /*fe10*/  IMAD.U32 R6, RZ, RZ, UR9 ;  /* 0x00000009ff067e24 */ /* 0x000fe2000f8e00ff */
[----:B------:R-:W-:Y:S01]  /*fe20*/  LEA R2, P1, R3, R10, 0x2 ;  /* 0x0000000a03027211 */ /* 0x000fe200078210ff */
[----:B------:R-:W-:Y:S01]  /*fe30*/  IMAD.U32 R3, RZ, RZ, UR8 ;  /* 0x00000008ff037e24 */ /* 0x000fe2000f8e00ff */
[----:B------:R-:W-:Y:S01]  /*fe40*/  R2UR UR8, R16 ;  /* 0x00000000100872ca */ /* 0x000fe200000e0000 */
[----:B------:R-:W-:Y:S01]  /*fe50*/  IMAD.MOV.U32 R7, RZ, RZ, R13 ;  /* 0x000000ffff077224 */ /* 0x000fe200078e000d */
[----:B------:R-:W-:-:S02]  /*fe60*/  R2UR UR22, R2 ;  /* 0x00000000021672ca */ /* 0x000fc400000e0000 */
[----:B------:R-:W-:Y:S02]  /*fe70*/  IADD3 R2, P2, R8, 0x2f0, RZ ;  /* 0x000002f008027810 */ /* 0x000fe40007f5e0ff */
[----:B------:R-:W-:Y:S01]  /*fe80*/  LEA.HI.X R3, R6, R9, R3, 0x2, P1 ;  /* 0x0000000906037211 */ /* 0x000fe200008f1403 */
[----:B------:R-:W-:Y:S01]  /*fe90*/  VIADD R6, R0, 0xffffffff ;  /* 0xffffffff00067836 */ /* 0x000fe20000000000 */
[----:B------:R-:W-:Y:S01]  /*fea0*/  R2UR UR40, R2 ;  /* 0x00000000022872ca */ /* 0x000fe200000e0000 */
[--C-:B------:R-:W-:Y:S01]  /*feb0*/  IMAD.X R5, RZ, RZ, R7.reuse, P2 ;  /* 0x000000ffff057224 */ /* 0x100fe200010e0607 */
[----:B------:R-:W-:Y:S02]  /*fec0*/  IADD3 R2, P3, R8, 0x3f0, RZ ;  /* 0x000003f008027810 */ /* 0x000fe40007f7e0ff */
[----:B------:R-:W-:Y:S01]  /*fed0*/  R2UR UR23, R3 ;  /* 0x00000000031772ca */ /* 0x000fe200000e0000 */
[----:B------:R1:W-:Y:S01]  /*fee0*/  STL [R1], R6 ;  /* 0x0000000601007387 */ /* 0x0003e20000100800 */
[----:B------:R-:W-:Y:S01]  /*fef0*/  R2UR UR42, R2 ;  /* 0x00000000022a72ca */ /* 0x000fe200000e0000 */
[----:B------:R-:W-:Y:S01]  /*ff00*/  UIADD3 UR16, UR8, 0x10000, URZ ;  /* 0x0001000008107890 */ /* 0x000fe2000fffe03f */
[----:B------:R-:W-:Y:S01]  /*ff10*/  IADD3 R2, P1, R8, 0xf0, RZ ;  /* 0x000000f008027810 */ /* 0x000fe20007f3e0ff */
[----:B------:R-:W-:Y:S01]  /*ff20*/  UIADD3 UR17, UR8, 0x30c10, URZ ;  /* 0x00030c1008117890 */ /* 0x000fe2000fffe03f */
[----:B------:R-:W-:Y:S01]  /*ff30*/  R2UR UR41, R5 ;  /* 0x00000000052972ca */ /* 0x000fe200000e0000 */
[--C-:B------:R-:W-:Y:S01]  /*ff40*/  IMAD.X R5, RZ, RZ, R7.reuse, P3 ;  /* 0x000000ffff057224 */ /* 0x100fe200018e0607 */
[----:B------:R-:W-:Y:S01]  /*ff50*/  R2UR UR30, R2 ;  /* 0x00000000021e72ca */ /* 0x000fe200000e0000 */
[----:B------:R-:W-:Y:S01]  /*ff60*/  IMAD.X R3, RZ, RZ, R7, P1 ;  /* 0x000000ffff037224 */ /* 0x000fe200008e0607 */
[----:B------:R-:W-:Y:S01]  /*ff70*/  UIADD3 UR38, UR8, 0x20000, URZ ;  /* 0x0002000008267890 */ /* 0x000fe2000fffe03f */
[----:B------:R-:W-:Y:S01]  /*ff80*/  ISETP.GE.AND P1, PT, R4, R6, PT ;  /* 0x000000060400720c */ /* 0x000fe20003f26270 */
[----:B------:R-:W-:Y:S01]  /*ff90*/  UIADD3 UR9, UR8, 0x30c00, URZ ;  /* 0x00030c0008097890 */ /* 0x000fe2000fffe03f */
[----:B------:R-:W-:Y:S01]  /*ffa0*/  R2UR UR43, R5 ;  /* 0x00000000052b72ca */ /* 0x000fe200000e0000 */
[----:B------:R-:W-:Y:S01]  /*ffb0*/  UIADD3 UR24, UR8, 0x4000, URZ ;  /* 0x0000400008187890 */ /* 0x000fe2000fffe03f */
[----:B------:R-:W-:Y:S01]  /*ffc0*/  R2UR UR31, R3 ;  /* 0x00000000031f72ca */ /* 0x000fe200000e0000 */
[----:B------:R-:W-:Y:S01]  /*ffd0*/  IMAD.MOV.U32 R5, RZ, RZ, 0x8000 ;  /* 0x00008000ff057424 */ /* 0x000fe200078e00ff */
[----:B------:R-:W-:-:S11]  /*ffe0*/  UMOV UR39, UR17 ;  /* 0x0000001100277c82 */ /* 0x000fd60008000000 */
        /* <DEDUP_REMOVED lines=10> */
[----:B------:R-:W-:Y:S02]  /*10090*/  IMAD.IADD R20, R5, 0x1, R0 ;  /* 0x0000000105147824 */ /* 0x000fe400078e0200 */
[----:B------:R-:W-:Y:S02]  /*100a0*/  VIADD R5, R0, 0xfffffffe ;  /* 0xfffffffe00057836 */ /* 0x000fe40000000000 */
[----:B------:R-:W-:-:S03]  /*100b0*/  IMAD.MOV.U32 R0, RZ, RZ, R4 ;  /* 0x000000ffff007224 */ /* 0x000fc600078e0004 */
[----:B------:R-:W-:Y:S02]  /*100c0*/  ISETP.NE.AND P1, PT, R5, R4, PT ;  /* 0x000000040500720c */ /* 0x000fe40003f25270 */
[----:B------:R-:W-:-:S05]  /*100d0*/  LOP3.LUT R5, R20, 0x1, RZ, 0xc0, !PT ;  /* 0x0000000114057812 */ /* 0x000fca00078ec0ff */
[----:B------:R2:W-:Y:S01]  /*100e0*/  STL [R1+0x4], R5 ;  /* 0x0000040501007387 */ /* 0x0005e20000100800 */
[----:B-1----:R-:W-:-:S05]  /*100f0*/  LOP3.LUT R6, R12, 0x1f, RZ, 0xc0, !PT ;  /* 0x0000001f0c067812 */ /* 0x002fca00078ec0ff */
[----:B--2---:R-:W-:Y:S05]  /*10100*/  @!P1 BRA `(.L_x_4822) ;  /* 0x0000000800389947 */ /* 0x004fea0003800000 */
[----:B------:R-:W-:Y:S02]  /*10110*/  IMAD.IADD R20, R20, 0x1, -R5 ;  /* 0x0000000114147824 */ /* 0x000fe400078e0a05 */
[----:B------:R-:W-:Y:S02]  /*10120*/  IMAD.MOV.U32 R0, RZ, RZ, R4 ;  /* 0x000000ffff007224 */ /* 0x000fe400078e0004 */
[----:B------:R-:W-:-:S07]  /*10130*/  IMAD.MOV.U32 R11, RZ, RZ, 0x1 ;  /* 0x00000001ff0b7424 */ /* 0x000fce00078e00ff */
.L_x_4831:
[----:B--234-:R-:W-:-:S04]  /*10140*/  SHF.L.U32 R21, R11, 0x1f, RZ ;  /* 0x0000001f0b157819 */ /* 0x01cfc800000006ff */
[----:B------:R-:W1:Y:S02]  /*10150*/  SYNCS.PHASECHK.TRANS64.TRYWAIT P1, [R16+URZ+0x30c40], R21 ;  /* 0x030c4015100075a7 */ /* 0x000e64000802017f */
[----:B-1----:R-:W-:Y:S05]  /*10160*/  @!P1 BRA `(.L_x_4823) ;  /* 0x00000014005c9947 */ /* 0x002fea0003800000 */
.L_x_4848:
[----:B------:R-:W-:Y:S05]  /*10170*/  @P0 BRA `(.L_x_4824) ;  /* 0x0000000000140947 */ /* 0x000fea0003800000 */
[----:B------:R-:W-:Y:S01]  /*10180*/  ISETP.NE.AND P1, PT, R6, RZ, PT ;  /* 0x000000ff0600720c */ /* 0x000fe20003f25270 */
[----:B------:R-:W-:-:S04]  /*10190*/  IMAD.MOV.U32 R3, RZ, RZ, 0x4200 ;  /* 0x00004200ff037424 */ /* 0x000fc800078e00ff */
[----:B------:R2:W-:Y:S08]  /*101a0*/  SYNCS.ARRIVE.TRANS64 RZ, [R16+URZ+0x30c30], R3 ;  /* 0x030c300310ff79a7 */ /* 0x0005f0000800003f */
[----:B------:R-:W-:Y:S05]  /*101b0*/  @!P1 BRA `(.L_x_4824) ;  /* 0x0000000000049947 */ /* 0x000fea0003800000 */
[----:B------:R-:W-:Y:S01]  /*101c0*/  BPT.TRAP 0x1 ;  /* 0x000000040000795c */ /* 0x000fe20000300000 */
.L_x_4824:
        /* <DEDUP_REMOVED lines=29> */
.L_x_4849:
[----:B------:R-:W-:Y:S05]  /*103a0*/  @P0 BRA `(.L_x_4826) ;  /* 0x0000000000140947 */ /* 0x000fea0003800000 */
[----:B------:R-:W-:Y:S01]  /*103b0*/  ISETP.NE.AND P1, PT, R6, RZ, PT ;  /* 0x000000ff0600720c */ /* 0x000fe20003f25270 */
[----:B------:R-:W-:-:S04]  /*103c0*/  IMAD.MOV.U32 R2, RZ, RZ, 0x4200 ;  /* 0x00004200ff027424 */ /* 0x000fc800078e00ff */
[----:B------:R3:W-:Y:S08]  /*103d0*/  SYNCS.ARRIVE.TRANS64 RZ, [R16+URZ+0x30c18], R2 ;  /* 0x030c180210ff79a7 */ /* 0x0007f0000800003f */
[----:B------:R-:W-:Y:S05]  /*103e0*/  @!P1 BRA `(.L_x_4826) ;  /* 0x0000000000049947 */ /* 0x000fea0003800000 */
[----:B------:R-:W-:Y:S01]  /*103f0*/  BPT.TRAP 0x1 ;  /* 0x000000040000795c */ /* 0x000fe20000300000 */
.L_x_4826:
[----:B------:R-:W-:Y:S01]  /*10400*/  VIADD R18, R18, 0x80 ;  /* 0x0000008012127836 */ /* 0x000fe20000000000 */
[----:B------:R-:W-:Y:S01]  /*10410*/  ULDC.64 UR8, c[0x0][0x700] ;  /* 0x0001c00000087ab9 */ /* 0x000fe20000000a00 */
[----:B------:R-:W-:Y:S01]  /*10420*/  R2UR UR24, R16 ;  /* 0x00000000101872ca */ /* 0x000fe200000e0000 */
[----:B------:R-:W-:Y:S01]  /*10430*/  IMAD.U32 R10, RZ, RZ, UR8 ;  /* 0x00000008ff0a7e24 */ /* 0x000fe2000f8e00ff */
[----:B------:R-:W-:Y:S01]  /*10440*/  UMOV UR22, 0x0 ;  /* 0x0000000000167882 */ /* 0x000fe20000000000 */
[----:B---3--:R-:W-:Y:S01]  /*10450*/  IADD3 R2, P1, R18, UR14, RZ ;  /* 0x0000000e12027c10 */ /* 0x008fe2000ff3e0ff */
[----:B------:R-:W-:Y:S01]  /*10460*/  IMAD.U32 R9, RZ, RZ, UR9 ;  /* 0x00000009ff097e24 */ /* 0x000fe2000f8e00ff */
        /* <DEDUP_REMOVED lines=22> */
.L_x_4850:
[----:B------:R-:W-:Y:S05]  /*105d0*/  @P0 BRA `(.L_x_4828) ;  /* 0x0000000000140947 */ /* 0x000fea0003800000 */
[----:B------:R-:W-:Y:S01]  /*105e0*/  ISETP.NE.AND P1, PT, R6, RZ, PT ;  /* 0x000000ff0600720c */ /* 0x000fe20003f25270 */
[----:B-123--:R-:W-:-:S04]  /*105f0*/  IMAD.MOV.U32 R21, RZ, RZ, 0x4200 ;  /* 0x00004200ff157424 */ /* 0x00efc800078e00ff */
[----:B------:R4:W-:Y:S08]  /*10600*/  SYNCS.ARRIVE.TRANS64 RZ, [R16+URZ+0x30c38], R21 ;  /* 0x030c381510ff79a7 */ /* 0x0009f0000800003f */
[----:B------:R-:W-:Y:S05]  /*10610*/  @!P1 BRA `(.L_x_4828) ;  /* 0x0000000000049947 */ /* 0x000fea0003800000 */
[----:B------:R-:W-:Y:S01]  /*10620*/  BPT.TRAP 0x1 ;  /* 0x000000040000795c */ /* 0x000fe20000300000 */
.L_x_4828:
        /* <DEDUP_REMOVED lines=24> */
.L_x_4852:
[----:B------:R-:W-:Y:S05]  /*107b0*/  @P0 BRA `(.L_x_4830) ;  /* 0x0000000000140947 */ /* 0x000fea0003800000 */
[----:B------:R-:W-:Y:S01]  /*107c0*/  ISETP.NE.AND P1, PT, R6, RZ, PT ;  /* 0x000000ff0600720c */ /* 0x000fe20003f25270 */
[----:B------:R-:W-:-:S04]  /*107d0*/  IMAD.MOV.U32 R5, RZ, RZ, 0x4200 ;  /* 0x00004200ff057424 */ /* 0x000fc800078e00ff */
[----:B------:R1:W-:Y:S08]  /*107e0*/  SYNCS.ARRIVE.TRANS64 RZ, [R16+URZ+0x30c10], R5 ;  /* 0x030c100510ff79a7 */ /* 0x0003f0000800003f */
[----:B------:R-:W-:Y:S05]  /*107f0*/  @!P1 BRA `(.L_x_4830) ;  /* 0x0000000000049947 */ /* 0x000fea0003800000 */
[----:B------:R-:W-:Y:S01]  /*10800*/  BPT.TRAP 0x1 ;  /* 0x000000040000795c */ /* 0x000fe20000300000 */
.L_x_4830:
        /* <DEDUP_REMOVED lines=20> */
[----:B------:R-:W-:Y:S01]  /*10950*/  R2UR UR26, R0 ;  /* 0x00000000001a72ca */ /* 0x000fe200000e0000 */
[----:B------:R-:W-:Y:S01]  /*10960*/  IMAD.U32 R0, RZ, RZ, UR9 ;  /* 0x00000009ff007e24 */ /* 0x000fe2000f8e00ff */
[----:B------:R-:W-:-:S04]  /*10970*/  R2UR UR9, R3 ;  /* 0x00000000030972ca */ /* 0x000fc800000e0000 */
[----:B------:R-:W-:Y:S02]  /*10980*/  LEA.HI.X R0, R0, R9, R4, 0x2, P1 ;  /* 0x0000000900007211 */ /* 0x000fe400008f1404 */
[----:B------:R-:W-:Y:S02]  /*10990*/  ISETP.NE.AND P1, PT, R20, RZ, PT ;  /* 0x000000ff1400720c */ /* 0x000fe40003f25270 */
[----:B------:R-:W-:Y:S01]  /*109a0*/  R2UR UR27, R0 ;  /* 0x00000000001b72ca */ /* 0x000fe200000e0000 */
[----:B------:R-:W-:-:S04]  /*109b0*/  IMAD.U32 R0, RZ, RZ, UR10 ;  /* 0x0000000aff007e24 */ /* 0x000fc8000f8e00ff */
[----:B------:R1:W-:Y:S08]  /*109c0*/  UTMALDG.4D [UR16], [UR8], desc[UR22] ;  /* 0x00001610080075b4 */ /* 0x0003f00008019000 */
[----:B------:R1:W-:Y:S02]  /*109d0*/  UBLKCP.S.G [UR24], [UR26], UR13 ;  /* 0x000000181a0073ba */ /* 0x0003e4000800020d */
[----:B-1----:R-:W-:Y:S05]  /*109e0*/  @P1 BRA `(.L_x_4831) ;  /* 0xfffffff400d41947 */ /* 0x002fea000383ffff */
.L_x_4822:
[----:B------:R-:W2:Y:S02]  /*109f0*/  LDL.LU R4, [R1+0x4] ;  /* 0x0000040001047983 */ /* 0x000ea40000300800 */
[----:B--2---:R-:W-:Y:S02]  /*10a00*/  ISETP.NE.AND P1, PT, R4, RZ, PT ;  /* 0x000000ff0400720c */ /* 0x004fe40003f25270 */
[----:B------:R2:W5:Y:S11]  /*10a10*/  LDL R4, [R1] ;  /* 0x0000000001047983 */ /* 0x0005760000100800 */
[----:B--2---:R-:W-:Y:S05]  /*10a20*/  @!P1 BRA `(.L_x_4821) ;  /* 0x0000000400109947 */ /* 0x004fea0003800000 */
[----:B------:R-:W-:-:S04]  /*10a30*/  SHF.L.U32 R13, R11, 0x1f, RZ ;  /* 0x0000001f0b0d7819 */ /* 0x000fc800000006ff */
[----:B------:R-:W1:Y:S02]  /*10a40*/  SYNCS.PHASECHK.TRANS64.TRYWAIT P1, [R16+URZ+0x30c40], R13 ;  /* 0x030c400d100075a7 */ /* 0x000e64000802017f */
[----:B-1----:R-:W-:Y:S05]  /*10a50*/  @!P1 BRA `(.L_x_4832) ;  /* 0x0000000c00749947 */ /* 0x002fea0003800000 */
.L_x_4853:
[----:B------:R-:W-:Y:S05]  /*10a60*/  @P0 BRA `(.L_x_4833) ;  /* 0x0000000000140947 */ /* 0x000fea0003800000 */
[----:B------:R-:W-:Y:S01]  /*10a70*/  ISETP.NE.AND P1, PT, R6, RZ, PT ;  /* 0x000000ff0600720c */ /* 0x000fe20003f25270 */
[----:B------:R-:W-:-:S04]  /*10a80*/  IMAD.MOV.U32 R5, RZ, RZ, 0x4200 ;  /* 0x00004200ff057424 */ /* 0x000fc800078e00ff */
[----:B------:R2:W-:Y:S08]  /*10a90*/  SYNCS.ARRIVE.TRANS64 RZ, [R16+URZ+0x30c30], R5 ;  /* 0x030c300510ff79a7 */ /* 0x0005f0000800003f */
[----:B------:R-:W-:Y:S05]  /*10aa0*/  @!P1 BRA `(.L_x_4833) ;  /* 0x0000000000049947 */ /* 0x000fea0003800000 */
[----:B------:R-:W-:Y:S01]  /*10ab0*/  BPT.TRAP 0x1 ;  /* 0x000000040000795c */ /* 0x000fe20000300000 */
.L_x_4833:
        /* <DEDUP_REMOVED lines=26> */
.L_x_4854:
[----:B------:R-:W-:Y:S05]  /*10c60*/  @P0 BRA `(.L_x_4835) ;  /* 0x0000000000140947 */ /* 0x000fea0003800000 */
[----:B------:R-:W-:Y:S01]  /*10c70*/  ISETP.NE.AND P0, PT, R6, RZ, PT ;  /* 0x000000ff0600720c */ /* 0x000fe20003f05270 */
[----:B------:R-:W-:-:S04]  /*10c80*/  IMAD.MOV.U32 R5, RZ, RZ, 0x4200 ;  /* 0x00004200ff057424 */ /* 0x000fc800078e00ff */
[----:B------:R2:W-:Y:S08]  /*10c90*/  SYNCS.ARRIVE.TRANS64 RZ, [R16+URZ+0x30c18], R5 ;  /* 0x030c180510ff79a7 */ /* 0x0005f0000800003f */
[----:B------:R-:W-:Y:S05]  /*10ca0*/  @!P0 BRA `(.L_x_4835) ;  /* 0x0000000000048947 */ /* 0x000fea0003800000 */
[----:B------:R-:W-:Y:S01]  /*10cb0*/  BPT.TRAP 0x1 ;  /* 0x000000040000795c */ /* 0x000fe20000300000 */
.L_x_4835:
        /* <DEDUP_REMOVED lines=12> */
[----:B------:R-:W-:Y:S01]  /*10d80*/  UIADD3 UR17, UR24, 0x30c18, URZ ;  /* 0x00030c1818117890 */ /* 0x000fe2000fffe03f */
[----:B------:R-:W-:Y:S01]  /*10d90*/  IMAD.U32 R0, RZ, RZ, UR9 ;  /* 0x00000009ff007e24 */ /* 0x000fe2000f8e00ff */
[----:B------:R-:W-:Y:S01]  /*10da0*/  R2UR UR9, R3 ;  /* 0x00000000030972ca */ /* 0x000fe200000e0000 */
[----:B------:R-:W-:Y:S01]  /*10db0*/  IMAD.U32 R4, RZ, RZ, UR8 ;  /* 0x00000008ff047e24 */ /* 0x000fe2000f8e00ff */
[----:B------:R-:W-:Y:S01]  /*10dc0*/  LEA R10, P0, R5, R10, 0x2 ;  /* 0x0000000a050a7211 */ /* 0x000fe200078010ff */
[----:B------:R-:W-:Y:S01]  /*10dd0*/  UIADD3 UR24, UR24, 0x20200, URZ ;  /* 0x0002020018187890 */ /* 0x000fe2000fffe03f */
[----:B------:R-:W-:Y:S01]  /*10de0*/  R2UR UR8, R2 ;  /* 0x00000000020872ca */ /* 0x000fe200000e0000 */
[----:B------:R-:W-:Y:S01]  /*10df0*/  UMOV UR25, UR17 ;  /* 0x0000001100197c82 */ /* 0x000fe20008000000 */
[----:B------:R-:W-:-:S02]  /*10e00*/  LEA.HI.X R9, R0, R9, R4, 0x2, P0 ;  /* 0x0000000900097211 */ /* 0x000fc400000f1404 */
[----:B------:R2:W5:Y:S01]  /*10e10*/  LDL.LU R4, [R1] ;  /* 0x0000000001047983 */ /* 0x0005620000300800 */
[----:B------:R-:W-:Y:S02]  /*10e20*/  R2UR UR26, R10 ;  /* 0x000000000a1a72ca */ /* 0x000fe400000e0000 */
[----:B------:R-:W-:-:S06]  /*10e30*/  R2UR UR27, R9 ;  /* 0x00000000091b72ca */ /* 0x000fcc00000e0000 */
[----:B------:R2:W-:Y:S07]  /*10e40*/  UTMALDG.4D [UR16], [UR8], desc[UR22] ;  /* 0x00001610080075b4 */ /* 0x0005ee0008019000 */
[----:B------:R2:W-:Y:S02]  /*10e50*/  UBLKCP.S.G [UR24], [UR26], UR10 ;  /* 0x000000181a0073ba */ /* 0x0005e4000800020a */
[----:B--2---:R-:W-:-:S07]  /*10e60*/  IMAD.MOV.U32 R19, RZ, RZ, 0x1 ;  /* 0x00000001ff137424 */ /* 0x004fce00078e00ff */
.L_x_4821:
[----:B------:R-:W2:Y:S01]  /*10e70*/  S2R R0, SR_TID.X ;  /* 0x0000000000007919 */ /* 0x000ea20000002100 */
[----:B------:R-:W-:Y:S01]  /*10e80*/  IMAD R3, R19, 0x8, R16 ;  /* 0x0000000813037824 */ /* 0x000fe200078e0210 */
[----:B--2---:R-:W-:Y:S02]  /*10e90*/  LOP3.LUT R2, R0, 0x7f, RZ, 0xc0, !PT ;  /* 0x0000007f00027812 */ /* 0x004fe400078ec0ff */
[----:B------:R-:W-:Y:S02]  /*10ea0*/  SHF.L.U32 R0, R11, 0x1f, RZ ;  /* 0x0000001f0b007819 */ /* 0x000fe400000006ff */
[----:B------:R-:W-:Y:S02]  /*10eb0*/  ISETP.NE.AND P1, PT, R2, RZ, PT ;  /* 0x000000ff0200720c */ /* 0x000fe40003f25270 */
[----:B------:R-:W2:Y:S02]  /*10ec0*/  SYNCS.PHASECHK.TRANS64.TRYWAIT P0, [R3+URZ+0x30c40], R0 ;  /* 0x030c4000030075a7 */ /* 0x000ea4000800017f */
[----:B--2---:R-:W-:Y:S09]  /*10ed0*/  @!P0 BRA `(.L_x_4836) ;  /* 0x00000008007c8947 */ /* 0x004ff20003800000 */
.L_x_4855:
[----:B------:R-:W-:Y:S05]  /*10ee0*/  @P1 BRA `(.L_x_4837) ;  /* 0x0000000000181947 */ /* 0x000fea0003800000 */
[----:B------:R-:W1:Y:S01]  /*10ef0*/  S2R R2, SR_TID.X ;  /* 0x0000000000027919 */ /* 0x000e620000002100 */
[----:B--2---:R-:W-:-:S04]  /*10f00*/  IMAD.MOV.U32 R0, RZ, RZ, 0x4200 ;  /* 0x00004200ff007424 */ /* 0x004fc800078e00ff */
[----:B------:R2:W-:Y:S01]  /*10f10*/  SYNCS.ARRIVE.TRANS64 RZ, [R3+URZ+0x30c30], R0 ;  /* 0x030c300003ff79a7 */ /* 0x0005e2000800003f */
[----:B-1----:R-:W-:-:S13]  /*10f20*/  LOP3.LUT P0, RZ, R2, 0x1f, RZ, 0xc0, !PT ;  /* 0x0000001f02ff7812 */ /* 0x002fda000780c0ff */
[----:B--2---:R-:W-:Y:S05]  /*10f30*/  @!P0 BRA `(.L_x_4837) ;  /* 0x0000000000048947 */ /* 0x004fea0003800000 */
[----:B------:R-:W-:Y:S01]  /*10f40*/  BPT.TRAP 0x1 ;  /* 0x000000040000795c */ /* 0x000fe20000300000 */
.L_x_4837:
[----:B-----5:R-:W-:Y:S01]  /*10f50*/  R2UR UR19, R4 ;  /* 0x00000000041372ca */ /* 0x020fe200000e0000 */
[C-C-:B--2---:R-:W-:Y:S01]  /*10f60*/  IMAD R0, R19.reuse, 0x4000, R16.reuse ;  /* 0x0000400013007824 */ /* 0x144fe200078e0210 */
[----:B-1----:R-:W-:Y:S01]  /*10f70*/  R2UR UR9, R14 ;  /* 0x000000000e0972ca */ /* 0x002fe200000e0000 */
[----:B---34-:R-:W-:Y:S01]  /*10f80*/  IMAD R16, R19, 0x200, R16 ;  /* 0x0000020013107824 */ /* 0x018fe200078e0210 */
[----:B------:R-:W-:Y:S01]  /*10f90*/  IADD3 R8, P0, R8, 0x1f0, RZ ;  /* 0x000001f008087810 */ /* 0x000fe20007f1e0ff */
[----:B------:R-:W-:Y:S01]  /*10fa0*/  ULDC.64 UR24, c[0x0][0x728] ;  /* 0x0001ca0000187ab9 */ /* 0x000fe20000000a00 */
[----:B------:R-:W-:Y:S01]  /*10fb0*/  R2UR UR17, R3 ;  /* 0x00000000031172ca */ /* 0x000fe200000e0000 */
[----:B------:R-:W-:Y:S01]  /*10fc0*/  UMOV UR18, URZ ;  /* 0x0000003f00127c82 */ /* 0x000fe20008000000 */
[----:B------:R-:W-:Y:S01]  /*10fd0*/  R2UR UR16, R0 ;  /* 0x00000000001072ca */ /* 0x000fe200000e0000 */
[----:B------:R-:W-:Y:S01]  /*10fe0*/  IMAD.X R7, RZ, RZ, R7, P0 ;  /* 0x000000ffff077224 */ /* 0x000fe200000e0607 */
[----:B------:R-:W-:Y:S01]  /*10ff0*/  R2UR UR10, R16 ;  /* 0x00000000100a72ca */ /* 0x000fe200000e0000 */
[----:B------:R-:W-:Y:S01]  /*11000*/  VIADD R2, R19, 0x1 ;  /* 0x0000000113027836 */ /* 0x000fe20000000000 */
[----:B------:R-:W-:Y:S01]  /*11010*/  R2UR UR22, R8 ;  /* 0x00000000081672ca */ /* 0x000fe200000e0000 */
[----:B------:R-:W-:Y:S01]  /*11020*/  USHF.L.U32 UR19, UR19, 0x7, URZ ;  /* 0x0000000713137899 */ /* 0x000fe2000800063f */
[----:B------:R-:W-:-:S02]  /*11030*/  R2UR UR23, R7 ;  /* 0x00000000071772ca */ /* 0x000fc400000e0000 */
[C---:B------:R-:W-:Y:S01]  /*11040*/  ISETP.NE.AND P0, PT, R2.reuse, 0x2, PT ;  /* 0x000000020200780c */ /* 0x040fe20003f05270 */
[----:B------:R-:W-:Y:S02]  /*11050*/  UIADD3 UR13, UP0, UR19, UR6, URZ ;  /* 0x00000006130d7290 */ /* 0x000fe4000ff1e03f */
[----:B------:R-:W-:Y:S01]  /*11060*/  UIADD3 UR17, UR17, 0x30c30, URZ ;  /* 0x00030c3011117890 */ /* 0x000fe2000fffe03f */
[----:B------:R-:W-:Y:S01]  /*11070*/  SEL R0, RZ, 0x1, P0 ;  /* 0x00000001ff007807 */ /* 0x000fe20000000000 */
[----:B------:R-:W-:Y:S01]  /*11080*/  ULEA UR8, UP1, UR13, UR24, 0x2 ;  /* 0x000000180d087291 */ /* 0x000fe2000f82103f */
[----:B------:R-:W-:Y:S01]  /*11090*/  SEL R2, R2, RZ, P0 ;  /* 0x000000ff02027207 */ /* 0x000fe20000000000 */
[----:B------:R-:W-:Y:S01]  /*110a0*/  ULEA.HI.X.SX32 UR9, UR19, UR9, 0x1, UP0 ;  /* 0x0000000913097291 */ /* 0x000fe200080f0e3f */
[----:B------:R-:W-:Y:S01]  /*110b0*/  LOP3.LUT R11, R11, R0, RZ, 0x3c, !PT ;  /* 0x000000000b0b7212 */ /* 0x000fe200078e3cff */
[----:B------:R-:W-:Y:S02]  /*110c0*/  UIADD3 UR16, UR16, 0x18000, URZ ;  /* 0x0001800010107890 */ /* 0x000fe4000fffe03f */
[----:B------:R-:W-:-:S02]  /*110d0*/  ULEA.HI.X UR9, UR13, UR25, UR9, 0x2, UP1 ;  /* 0x000000190d097291 */ /* 0x000fc400088f1409 */
        /* <DEDUP_REMOVED lines=8> */
.L_x_4818:
[----:B------:R-:W-:Y:S05]  /*11160*/  BSYNC B0 ;  /* 0x0000000000007941 */ /* 0x000fea0003800000 */
.L_x_4816:
[----:B------:R-:W-:-:S03]  /*11170*/  UMOV UR8, 0xffffffff ;  /* 0xffffffff00087882 */ /* 0x000fc60000000000 */
[----:B------:R-:W-:Y:S05]  /*11180*/  BRA.DIV UR8, `(.L_x_4838) ;  /* 0x0000000608e47947 */ /* 0x000fea000b800000 */
[----:B------:R-:W-:-:S13]  /*11190*/  ELECT P6, URZ, PT ;  /* 0x00000000003f782f */ /* 0x000fda00038c0000 */
.L_x_4858:
[----:B------:R-:W-:Y:S05]  /*111a0*/  @!P6 BRA `(.L_x_4726) ;  /* 0x000000000084e947 */ /* 0x000fea0003800000 */
[----:B------:R-:W-:-:S06]  /*111b0*/  ULOP3.LUT UR8, UR36, 0x2, URZ, 0xfc, !UPT ;  /* 0x0000000224087892 */ /* 0x000fcc000f8efc3f */
[----:B------:R-:W-:-:S05]  /*111c0*/  IMAD.U32 R0, RZ, RZ, UR8 ;  /* 0x00000008ff007e24 */ /* 0x000fca000f8e00ff */
[----:B------:R-:W-:-:S13]  /*111d0*/  ISETP.NE.AND P2, PT, R0, 0x3, PT ;  /* 0x000000030000780c */ /* 0x000fda0003f45270 */
[----:B------:R-:W-:Y:S05]  /*111e0*/  @!P2 BRA `(.L_x_4839) ;  /* 0x000000000004a947 */ /* 0x000fea0003800000 */
[----:B------:R-:W-:Y:S01]  /*111f0*/  BPT.TRAP 0x1 ;  /* 0x000000040000795c */ /* 0x000fe20000300000 */
.L_x_4839:
        /* <DEDUP_REMOVED lines=15> */
.L_x_4859:
[----:B------:R-:W2:Y:S02]  /*112f0*/  SYNCS.PHASECHK.TRANS64.TRYWAIT P0, [R3+URZ], R0 ;  /* 0x00000000030075a7 */ /* 0x000ea4000800017f */
[----:B--2---:R-:W-:Y:S05]  /*11300*/  @!P0 BRA `(.L_x_4841) ;  /* 0x0000000400b88947 */ /* 0x004fea0003800000 */
.L_x_4860:
[----:B------:R-:W-:Y:S05]  /*11310*/  @!P2 BRA `(.L_x_4842) ;  /* 0x000000000004a947 */ /* 0x000fea0003800000 */
[----:B------:R-:W-:Y:S01]  /*11320*/  BPT.TRAP 0x1 ;  /* 0x000000040000795c */ /* 0x000fe20000300000 */
.L_x_4842:
[----:B--2---:R-:W-:-:S04]  /*11330*/  VIADD R3, R7, 0x30c40 ;  /* 0x00030c4007037836 */ /* 0x004fc80000000000 */
[----:B------:R-:W-:-:S04]  /*11340*/  IMAD R2, R2, 0x8, R3 ;  /* 0x0000000802027824 */ /* 0x000fc800078e0203 */
[----:B------:R-:W2:Y:S02]  /*11350*/  SYNCS.PHASECHK.TRANS64.TRYWAIT P0, [R2+URZ], R5 ;  /* 0x00000005020075a7 */ /* 0x000ea4000800017f */
[----:B--2---:R-:W-:Y:S05]  /*11360*/  @!P0 BRA `(.L_x_4843) ;  /* 0x0000000400b48947 */ /* 0x004fea0003800000 */
.L_x_4861:
[----:B------:R-:W-:-:S07]  /*11370*/  IMAD R3, R4, 0x8, R3 ;  /* 0x0000000804037824 */ /* 0x000fce00078e0203 */
.L_x_4844:
[----:B---3--:R3:W4:Y:S02]  /*11380*/  SYNCS.PHASECHK.TRANS64.TRYWAIT P0, [R3+URZ], R0 ;  /* 0x00000000030075a7 */ /* 0x008724000800017f */
[----:B----4-:R-:W-:Y:S05]  /*11390*/  @!P0 NANOSLEEP.SYNCS 0x989680 ;  /* 0x009896800000895d */ /* 0x010fea0003900000 */
[----:B------:R-:W4:Y:S02]  /*113a0*/  @!P0 SYNCS.PHASECHK.TRANS64 P0, [R3+URZ], R0 ;  /* 0x00000000030085a7 */ /* 0x000f24000800007f */
[----:B----4-:R-:W-:Y:S05]  /*113b0*/  @!P0 BRA `(.L_x_4844) ;  /* 0xfffffffc00f08947 */ /* 0x010fea000383ffff */
.L_x_4726:
[----:B------:R-:W-:Y:S05]  /*113c0*/  BSYNC B6 ;  /* 0x0000000000067941 */ /* 0x000fea0003800000 */
.L_x_4723:
[----:B------:R-:W-:Y:S05]  /*113d0*/  EXIT ;  /* 0x000000000000794d */ /* 0x000fea0003800000 */
.L_x_4733:
[----:B------:R-:W-:Y:S02]  /*113e0*/  IMAD.MOV.U32 R13, RZ, RZ, R10 ;  /* 0x000000ffff0d7224 */ /* 0x000fe400078e000a */
[----:B------:R-:W-:Y:S02]  /*113f0*/  IMAD.MOV.U32 R12, RZ, RZ, RZ ;  /* 0x000000ffff0c7224 */ /* 0x000fe400078e00ff */
[----:B------:R-:W-:Y:S02]  /*11400*/  IMAD.MOV.U32 R11, RZ, RZ, 0x1f ;  /* 0x0000001fff0b7424 */ /* 0x000fe400078e00ff */
[----:B------:R-:W-:-:S07]  /*11410*/  IMAD.MOV.U32 R15, RZ, RZ, -0x1 ;  /* 0xffffffffff0f7424 */ /* 0x000fce00078e00ff */
[----:B------:R-:W-:Y:S05]  /*11420*/  WARPSYNC.COLLECTIVE R15, `(.L_x_4845) ;  /* 0x000000000f087348 */ /* 0x000fea0003c00000 */
[----:B------:R1:W2:Y:S02]  /*11430*/  SHFL.IDX P6, R14, R13, R12, R11 ;  /* 0x0000000c0d0e7389 */ /* 0x0002a400000c000b */
[----:B-12---:R-:W-:Y:S01]  /*11440*/  ENDCOLLECTIVE ;  /* 0x000000000000791b */ /* 0x006fe20003800000 */
.L_x_4845:
[----:B------:R-:W-:Y:S05]  /*11450*/  BRA `(.L_x_4846) ;  /* 0xfffffef800d87947 */ /* 0x000fea000383ffff */
.L_x_4735:
[----:B--2---:R2:W3:Y:S02]  /*11460*/  SYNCS.PHASECHK.TRANS64.TRYWAIT P0, [R222+URZ+0x30c00], R11 ;  /* 0x030c000bde0075a7 */ /* 0x0044e4000800017f */
[----:B---3--:R-:W-:Y:S05]  /*11470*/  @!P0 NANOSLEEP.SYNCS 0x989680 ;  /* 0x009896800000895d */ /* 0x008fea0003900000 */
[----:B------:R-:W3:Y:S02]  /*11480*/  @!P0 SYNCS.PHASECHK.TRANS64 P0, [R222+URZ+0x30c00], R11 ;  /* 0x030c000bde0085a7 */ /* 0x000ee4000800007f */
[----:B---3--:R-:W-:Y:S05]  /*11490*/  @!P0 BRA `(.L_x_4735) ;  /* 0xfffffffc00f08947 */ /* 0x008fea000383ffff */
[----:B------:R-:W-:Y:S05]  /*114a0*/  BRA `(.L_x_4734) ;  /* 0xfffffefc00207947 */ /* 0x000fea000383ffff */
.L_x_4740:
[----:B--2---:R2:W3:Y:S02]  /*114b0*/  SYNCS.PHASECHK.TRANS64.TRYWAIT P0, [R8+URZ+0x30c10], R21 ;  /* 0x030c1015080075a7 */ /* 0x0044e4000800017f */
[----:B---3--:R-:W-:Y:S05]  /*114c0*/  @!P0 NANOSLEEP.SYNCS 0x989680 ;  /* 0x009896800000895d */ /* 0x008fea0003900000 */
[----:B------:R-:W3:Y:S02]  /*114d0*/  @!P0 SYNCS.PHASECHK.TRANS64 P0, [R8+URZ+0x30c10], R21 ;  /* 0x030c1015080085a7 */ /* 0x000ee4000800007f */
[----:B---3--:R-:W-:Y:S05]  /*114e0*/  @!P0 BRA `(.L_x_4740) ;  /* 0xfffffffc00f08947 */ /* 0x008fea000383ffff */
[----:B------:R-:W-:Y:S05]  /*114f0*/  BRA `(.L_x_4739) ;  /* 0xffffff0400547947 */ /* 0x000fea000383ffff */
.L_x_4744:
[----:B------:R1:W1:Y:S02]  /*11500*/  SYNCS.PHASECHK.TRANS64.TRYWAIT P0, [R8+URZ+0x30c30], R21 ;  /* 0x030c3015080075a7 */ /* 0x000264000800017f */
[----:B-1----:R-:W-:Y:S05]  /*11510*/  @!P0 NANOSLEEP.SYNCS 0x989680 ;  /* 0x009896800000895d */ /* 0x002fea0003900000 */
[----:B------:R-:W1:Y:S02]  /*11520*/  @!P0 SYNCS.PHASECHK.TRANS64 P0, [R8+URZ+0x30c30], R21 ;  /* 0x030c3015080085a7 */ /* 0x000e64000800007f */
[----:B-1----:R-:W-:Y:S05]  /*11530*/  @!P0 BRA `(.L_x_4744) ;  /* 0xfffffffc00f08947 */ /* 0x002fea000383ffff */
[----:B------:R-:W-:Y:S05]  /*11540*/  BRA `(.L_x_4743) ;  /* 0xffffff0800587947 */ /* 0x000fea000383ffff */
.L_x_4752:
[----:B--2---:R2:W3:Y:S02]  /*11550*/  SYNCS.PHASECHK.TRANS64.TRYWAIT P1, [R6+URZ+0x30c10], R11 ;  /* 0x030c100b060075a7 */ /* 0x0044e4000802017f */
[----:B---3--:R-:W-:Y:S05]  /*11560*/  @!P1 NANOSLEEP.SYNCS 0x989680 ;  /* 0x009896800000995d */ /* 0x008fea0003900000 */
[----:B------:R-:W3:Y:S02]  /*11570*/  @!P1 SYNCS.PHASECHK.TRANS64 P1, [R6+URZ+0x30c10], R11 ;  /* 0x030c100b060095a7 */ /* 0x000ee4000802007f */
[----:B---3--:R-:W-:Y:S05]  /*11580*/  @!P1 BRA `(.L_x_4752) ;  /* 0xfffffffc00f09947 */ /* 0x008fea000383ffff */
[----:B------:R-:W-:Y:S05]  /*11590*/  BRA `(.L_x_4751) ;  /* 0xffffff4400c47947 */ /* 0x000fea000383ffff */
.L_x_4756:
[----:B------:R1:W1:Y:S02]  /*115a0*/  SYNCS.PHASECHK.TRANS64.TRYWAIT P1, [R6+URZ+0x30c30], R11 ;  /* 0x030c300b060075a7 */ /* 0x000264000802017f */
[----:B-1----:R-:W-:Y:S05]  /*115b0*/  @!P1 NANOSLEEP.SYNCS 0x989680 ;  /* 0x009896800000995d */ /* 0x002fea0003900000 */
[----:B------:R-:W1:Y:S02]  /*115c0*/  @!P1 SYNCS.PHASECHK.TRANS64 P1, [R6+URZ+0x30c30], R11 ;  /* 0x030c300b060095a7 */ /* 0x000e64000802007f */
[----:B-1----:R-:W-:Y:S05]  /*115d0*/  @!P1 BRA `(.L_x_4756) ;  /* 0xfffffffc00f09947 */ /* 0x002fea000383ffff */
[----:B------:R-:W-:Y:S05]  /*115e0*/  BRA `(.L_x_4755) ;  /* 0xffffff4800d47947 */ /* 0x000fea000383ffff */
.L_x_4764:
[----:B--2---:R2:W3:Y:S02]  /*115f0*/  SYNCS.PHASECHK.TRANS64.TRYWAIT P0, [R7+URZ+0x30c10], R18 ;  /* 0x030c1012070075a7 */ /* 0x0044e4000800017f */
[----:B---3--:R-:W-:Y:S05]  /*11600*/  @!P0 NANOSLEEP.SYNCS 0x989680 ;  /* 0x009896800000895d */ /* 0x008fea0003900000 */
[----:B------:R-:W3:Y:S02]  /*11610*/  @!P0 SYNCS.PHASECHK.TRANS64 P0, [R7+URZ+0x30c10], R18 ;  /* 0x030c1012070085a7 */ /* 0x000ee4000800007f */
[----:B---3--:R-:W-:Y:S05]  /*11620*/  @!P0 BRA `(.L_x_4764) ;  /* 0xfffffffc00f08947 */ /* 0x008fea000383ffff */
[----:B------:R-:W-:Y:S05]  /*11630*/  BRA `(.L_x_4763) ;  /* 0xffffff8000087947 */ /* 0x000fea000383ffff */
.L_x_4768:
[----:B------:R1:W1:Y:S02]  /*11640*/  SYNCS.PHASECHK.TRANS64.TRYWAIT P0, [R7+URZ+0x30c30], R18 ;  /* 0x030c3012070075a7 */ /* 0x000264000800017f */
[----:B-1----:R-:W-:Y:S05]  /*11650*/  @!P0 NANOSLEEP.SYNCS 0x989680 ;  /* 0x009896800000895d */ /* 0x002fea0003900000 */
[----:B------:R-:W1:Y:S02]  /*11660*/  @!P0 SYNCS.PHASECHK.TRANS64 P0, [R7+URZ+0x30c30], R18 ;  /* 0x030c3012070085a7 */ /* 0x000e64000800007f */
[----:B-1----:R-:W-:Y:S05]  /*11670*/  @!P0 BRA `(.L_x_4768) ;  /* 0xfffffffc00f08947 */ /* 0x002fea000383ffff */
[----:B------:R-:W-:Y:S05]  /*11680*/  BRA `(.L_x_4767) ;  /* 0xffffff84001c7947 */ /* 0x000fea000383ffff */
.L_x_4819:
[----:B-1----:R1:W2:Y:S02]  /*11690*/  SYNCS.PHASECHK.TRANS64.TRYWAIT P0, [R16+URZ+0x30c20], R3 ;  /* 0x030c2003100075a7 */ /* 0x0022a4000800017f */
[----:B--2---:R-:W-:Y:S05]  /*116a0*/  @!P0 NANOSLEEP.SYNCS 0x989680 ;  /* 0x009896800000895d */ /* 0x004fea0003900000 */
[----:B------:R-:W2:Y:S02]  /*116b0*/  @!P0 SYNCS.PHASECHK.TRANS64 P0, [R16+URZ+0x30c20], R3 ;  /* 0x030c2003100085a7 */ /* 0x000ea4000800007f */
[----:B--2---:R-:W-:Y:S05]  /*116c0*/  @!P0 BRA `(.L_x_4819) ;  /* 0xfffffffc00f08947 */ /* 0x004fea000383ffff */
[----:B------:R-:W-:Y:S05]  /*116d0*/  BRA `(.L_x_4847) ;  /* 0xffffffe400307947 */ /* 0x000fea000383ffff */
.L_x_4823:
[----:B-1----:R1:W2:Y:S02]  /*116e0*/  SYNCS.PHASECHK.TRANS64.TRYWAIT P1, [R16+URZ+0x30c40], R21 ;  /* 0x030c4015100075a7 */ /* 0x0022a4000802017f */
[----:B--2---:R-:W-:Y:S05]  /*116f0*/  @!P1 NANOSLEEP.SYNCS 0x989680 ;  /* 0x009896800000995d */ /* 0x004fea0003900000 */
[----:B------:R-:W2:Y:S02]  /*11700*/  @!P1 SYNCS.PHASECHK.TRANS64 P1, [R16+URZ+0x30c40], R21 ;  /* 0x030c4015100095a7 */ /* 0x000ea4000802007f */
[----:B--2---:R-:W-:Y:S05]  /*11710*/  @!P1 BRA `(.L_x_4823) ;  /* 0xfffffffc00f09947 */ /* 0x004fea000383ffff */
[----:B------:R-:W-:Y:S05]  /*11720*/  BRA `(.L_x_4848) ;  /* 0xffffffe800907947 */ /* 0x000fea000383ffff */
.L_x_4825:
[----:B--2---:R2:W3:Y:S02]  /*11730*/  SYNCS.PHASECHK.TRANS64.TRYWAIT P1, [R16+URZ+0x30c28], R21 ;  /* 0x030c2815100075a7 */ /* 0x0044e4000802017f */
[----:B---3--:R-:W-:Y:S05]  /*11740*/  @!P1 NANOSLEEP.SYNCS 0x989680 ;  /* 0x009896800000995d */ /* 0x008fea0003900000 */
[----:B------:R-:W3:Y:S02]  /*11750*/  @!P1 SYNCS.PHASECHK.TRANS64 P1, [R16+URZ+0x30c28], R21 ;  /* 0x030c2815100095a7 */ /* 0x000ee4000802007f */
[----:B---3--:R-:W-:Y:S05]  /*11760*/  @!P1 BRA `(.L_x_4825) ;  /* 0xfffffffc00f09947 */ /* 0x008fea000383ffff */
[----:B------:R-:W-:Y:S05]  /*11770*/  BRA `(.L_x_4849) ;  /* 0xffffffec00087947 */ /* 0x000fea000383ffff */
.L_x_4827:
[----:B---3--:R3:W4:Y:S02]  /*11780*/  SYNCS.PHASECHK.TRANS64.TRYWAIT P1, [R16+URZ+0x30c48], R21 ;  /* 0x030c4815100075a7 */ /* 0x008724000802017f */
[----:B----4-:R-:W-:Y:S05]  /*11790*/  @!P1 NANOSLEEP.SYNCS 0x989680 ;  /* 0x009896800000995d */ /* 0x010fea0003900000 */
[----:B------:R-:W4:Y:S02]  /*117a0*/  @!P1 SYNCS.PHASECHK.TRANS64 P1, [R16+URZ+0x30c48], R21 ;  /* 0x030c4815100095a7 */ /* 0x000f24000802007f */
[----:B----4-:R-:W-:Y:S05]  /*117b0*/  @!P1 BRA `(.L_x_4827) ;  /* 0xfffffffc00f09947 */ /* 0x010fea000383ffff */
[----:B------:R-:W-:Y:S05]  /*117c0*/  BRA `(.L_x_4850) ;  /* 0xffffffec00807947 */ /* 0x000fea000383ffff */
.L_x_4829:
[----:B------:R-:W-:-:S07]  /*117d0*/  SHF.L.U32 R5, R11, 0x1f, RZ ;  /* 0x0000001f0b057819 */ /* 0x000fce00000006ff */
.L_x_4851:
[----:B------:R1:W1:Y:S02]  /*117e0*/  SYNCS.PHASECHK.TRANS64.TRYWAIT P1, [R16+URZ+0x30c20], R5 ;  /* 0x030c2005100075a7 */ /* 0x000264000802017f */
[----:B-1----:R-:W-:Y:S05]  /*117f0*/  @!P1 NANOSLEEP.SYNCS 0x989680 ;  /* 0x009896800000995d */ /* 0x002fea0003900000 */
[----:B------:R-:W1:Y:S02]  /*11800*/  @!P1 SYNCS.PHASECHK.TRANS64 P1, [R16+URZ+0x30c20], R5 ;  /* 0x030c2005100095a7 */ /* 0x000e64000802007f */
[----:B-1----:R-:W-:Y:S05]  /*11810*/  @!P1 BRA `(.L_x_4851) ;  /* 0xfffffffc00f09947 */ /* 0x002fea000383ffff */
[----:B------:R-:W-:Y:S05]  /*11820*/  BRA `(.L_x_4852) ;  /* 0xffffffec00e07947 */ /* 0x000fea000383ffff */
.L_x_4832:
[----:B-1----:R1:W2:Y:S02]  /*11830*/  SYNCS.PHASECHK.TRANS64.TRYWAIT P1, [R16+URZ+0x30c40], R13 ;  /* 0x030c400d100075a7 */ /* 0x0022a4000802017f */
[----:B--2---:R-:W-:Y:S05]  /*11840*/  @!P1 NANOSLEEP.SYNCS 0x989680 ;  /* 0x009896800000995d */ /* 0x004fea0003900000 */
[----:B------:R-:W2:Y:S02]  /*11850*/  @!P1 SYNCS.PHASECHK.TRANS64 P1, [R16+URZ+0x30c40], R13 ;  /* 0x030c400d100095a7 */ /* 0x000ea4000802007f */
[----:B--2---:R-:W-:Y:S05]  /*11860*/  @!P1 BRA `(.L_x_4832) ;  /* 0xfffffffc00f09947 */ /* 0x004fea000383ffff */
[----:B------:R-:W-:Y:S05]  /*11870*/  BRA `(.L_x_4853) ;  /* 0xfffffff000787947 */ /* 0x000fea000383ffff */
.L_x_4834:
[----:B-1----:R1:W2:Y:S02]  /*11880*/  SYNCS.PHASECHK.TRANS64.TRYWAIT P1, [R16+URZ+0x30c28], R13 ;  /* 0x030c280d100075a7 */ /* 0x0022a4000802017f */
[----:B--2---:R-:W-:Y:S05]  /*11890*/  @!P1 NANOSLEEP.SYNCS 0x989680 ;  /* 0x009896800000995d */ /* 0x004fea0003900000 */
[----:B------:R-:W2:Y:S02]  /*118a0*/  @!P1 SYNCS.PHASECHK.TRANS64 P1, [R16+URZ+0x30c28], R13 ;  /* 0x030c280d100095a7 */ /* 0x000ea4000802007f */
[----:B--2---:R-:W-:Y:S05]  /*118b0*/  @!P1 BRA `(.L_x_4834) ;  /* 0xfffffffc00f09947 */ /* 0x004fea000383ffff */
[----:B------:R-:W-:Y:S05]  /*118c0*/  BRA `(.L_x_4854) ;  /* 0xfffffff000e47947 */ /* 0x000fea000383ffff */
.L_x_4836:
[----:B--2---:R2:W1:Y:S02]  /*118d0*/  SYNCS.PHASECHK.TRANS64.TRYWAIT P0, [R3+URZ+0x30c40], R0 ;  /* 0x030c4000030075a7 */ /* 0x004464000800017f */
[----:B-1----:R-:W-:Y:S05]  /*118e0*/  @!P0 NANOSLEEP.SYNCS 0x989680 ;  /* 0x009896800000895d */ /* 0x002fea0003900000 */
[----:B------:R-:W1:Y:S02]  /*118f0*/  @!P0 SYNCS.PHASECHK.TRANS64 P0, [R3+URZ+0x30c40], R0 ;  /* 0x030c4000030085a7 */ /* 0x000e64000800007f */
[----:B-1----:R-:W-:Y:S05]  /*11900*/  @!P0 BRA `(.L_x_4836) ;  /* 0xfffffffc00f08947 */ /* 0x002fea000383ffff */
[----:B------:R-:W-:Y:S05]  /*11910*/  BRA `(.L_x_4855) ;  /* 0xfffffff400707947 */ /* 0x000fea000383ffff */
.L_x_4838:
[----:B------:R-:W-:Y:S01]  /*11920*/  BSSY B0, `(.L_x_4856) ;  /* 0x0000006000007945 */ /* 0x000fe20003800000 */
[----:B------:R-:W-:-:S07]  /*11930*/  IMAD.MOV.U32 R15, RZ, RZ, -0x1 ;  /* 0xffffffffff0f7424 */ /* 0x000fce00078e00ff */
[----:B------:R-:W-:Y:S05]  /*11940*/  WARPSYNC.COLLECTIVE R15, `(.L_x_4857) ;  /* 0x000000000f0c7348 */ /* 0x000fea0003c00000 */
[----:B------:R-:W-:Y:S02]  /*11950*/  ELECT P6, UR62, PT ;  /* 0x00000000003e782f */ /* 0x000fe400038c0000 */
[----:B------:R-:W-:Y:S01]  /*11960*/  MOV R14, UR62 ;  /* 0x0000003e000e7c02 */ /* 0x000fe20008000f00 */
[----:B------:R-:W-:Y:S10]  /*11970*/  ENDCOLLECTIVE ;  /* 0x000000000000791b */ /* 0x000ff40003800000 */
.L_x_4857:
[----:B------:R-:W-:Y:S05]  /*11980*/  BSYNC B0 ;  /* 0x0000000000007941 */ /* 0x000fea0003800000 */
.L_x_4856:
[----:B------:R-:W-:Y:S05]  /*11990*/  BRA `(.L_x_4858) ;  /* 0xfffffff800007947 */ /* 0x000fea000383ffff */
.L_x_4840:
[----:B-1----:R1:W2:Y:S02]  /*119a0*/  SYNCS.PHASECHK.TRANS64.TRYWAIT P0, [R6+URZ], R5 ;  /* 0x00000005060075a7 */ /* 0x0022a4000800017f */
[----:B--2---:R-:W-:Y:S05]  /*119b0*/  @!P0 NANOSLEEP.SYNCS 0x989680 ;  /* 0x009896800000895d */ /* 0x004fea0003900000 */
[----:B------:R-:W2:Y:S02]  /*119c0*/  @!P0 SYNCS.PHASECHK.TRANS64 P0, [R6+URZ], R5 ;  /* 0x00000005060085a7 */ /* 0x000ea4000800007f */
[----:B--2---:R-:W-:Y:S05]  /*119d0*/  @!P0 BRA `(.L_x_4840) ;  /* 0xfffffffc00f08947 */ /* 0x004fea000383ffff */
[----:B------:R-:W-:Y:S05]  /*119e0*/  BRA `(.L_x_4859) ;  /* 0xfffffff800407947 */ /* 0x000fea000383ffff */
.L_x_4841:
[----:B--2---:R2:W3:Y:S02]  /*119f0*/  SYNCS.PHASECHK.TRANS64.TRYWAIT P0, [R3+URZ], R0 ;  /* 0x00000000030075a7 */ /* 0x0044e4000800017f */
[----:B---3--:R-:W-:Y:S05]  /*11a00*/  @!P0 NANOSLEEP.SYNCS 0x989680 ;  /* 0x009896800000895d */ /* 0x008fea0003900000 */
[----:B------:R-:W3:Y:S02]  /*11a10*/  @!P0 SYNCS.PHASECHK.TRANS64 P0, [R3+URZ], R0 ;  /* 0x00000000030085a7 */ /* 0x000ee4000800007f */
[----:B---3--:R-:W-:Y:S05]  /*11a20*/  @!P0 BRA `(.L_x_4841) ;  /* 0xfffffffc00f08947 */ /* 0x008fea000383ffff */
[----:B------:R-:W-:Y:S05]  /*11a30*/  BRA `(.L_x_4860) ;  /* 0xfffffff800347947 */ /* 0x000fea000383ffff */
.L_x_4843:
[----:B--2---:R2:W3:Y:S02]  /*11a40*/  SYNCS.PHASECHK.TRANS64.TRYWAIT P0, [R2+URZ], R5 ;  /* 0x00000005020075a7 */ /* 0x0044e4000800017f */
[----:B---3--:R-:W-:Y:S05]  /*11a50*/  @!P0 NANOSLEEP.SYNCS 0x989680 ;  /* 0x009896800000895d */ /* 0x008fea0003900000 */
[----:B------:R-:W3:Y:S02]  /*11a60*/  @!P0 SYNCS.PHASECHK.TRANS64 P0, [R2+URZ], R5 ;  /* 0x00000005020085a7 */ /* 0x000ee4000800007f */
[----:B---3--:R-:W-:Y:S05]  /*11a70*/  @!P0 BRA `(.L_x_4843) ;  /* 0xfffffffc00f08947 */ /* 0x008fea000383ffff */
[----:B------:R-:W-:Y:S05]  /*11a80*/  BRA `(.L_x_4861) ;  /* 0xfffffff800387947 */ /* 0x000fea000383ffff */
.L_x_4862:
        /* <DEDUP_REMOVED lines=15> */
.L_x_7409:


//--------------------- .text._ZN7cutlass13device_kernelIN5flash11enable_sm90INS1_16FlashAttnBwdSm90INS1_25CollectiveMainloopBwdSm90ILi2ELi2ELi2EN4cute5tupleIJNS5_1CILi1EEES8_S8_EEENS6_IJNS7_ILi128EEESA_NS7_ILi64EEEEEENS_10bfloat16_tEfNS_4arch4Sm90ELb0ELb1ELb0ELb0ELb1ELb1ELb0ELb0ELi2ELi1ELi2ELi2ELb0EEENS1_21CollectiveEpilogueBwdISC_SD_SF_Li256ELb0ELb0ELi1EEENS1_19SingleTileSchedulerILb0ELb0ELb0ELi128EEEEEEEEEvNT_6ParamsE --------------------------
	.section	.text._ZN7cutlass13device_kernelIN5flash11enable_sm90INS1_16FlashAttnBwdSm90INS1_25CollectiveMainloopBwdSm90ILi2ELi2ELi2EN4cute5tupleIJNS5_1CILi1EEES8_S8_EEENS6_IJNS7_ILi128EEESA_NS7_ILi64EEEEEENS_10bfloat16_tEfNS_4arch4Sm90ELb0ELb1ELb0ELb0ELb1ELb1ELb0ELb0ELi2ELi1ELi2ELi2ELb0EEENS1_21CollectiveEpilogueBwdISC_SD_SF_Li256ELb0ELb0ELi1EEENS1_19SingleTileSchedulerILb0ELb0ELb0ELi128EEEEEEEEEvNT_6ParamsE,"ax",@progbits
	.align	128
.text._ZN7cutlass13device_kernelIN5flash11enable_sm90INS1_16FlashAttnBwdSm90INS1_25CollectiveMainloopBwdSm90ILi2ELi2ELi2EN4cute5tupleIJNS5_1CILi1EEES8_S8_EEENS6_IJNS7_ILi128EEESA_NS7_ILi64EEEEEENS_10bfloat16_tEfNS_4arch4Sm90ELb0ELb1ELb0ELb0ELb1ELb1ELb0ELb0ELi2ELi1ELi2ELi2ELb0EEENS1_21CollectiveEpilogueBwdISC_SD_SF_Li256ELb0ELb0ELi1EEENS1_19SingleTileSchedulerILb0ELb0ELb0ELi128EEEEEEEEEvNT_6ParamsE:
        .type           _ZN7cutlass13device_kernelIN5flash11enable_sm90INS1_16FlashAttnBwdSm90INS1_25CollectiveMainloopBwdSm90ILi2ELi2ELi2EN4cute5tupleIJNS5_1CILi1EEES8_S8_EEENS6_IJNS7_ILi128EEESA_NS7_ILi64EEEEEENS_10bfloat16_tEfNS_4arch4Sm90ELb0ELb1ELb0ELb0ELb1ELb1ELb0ELb0ELi2ELi1ELi2ELi2ELb0EEENS1_21CollectiveEpilogueBwdISC_SD_SF_Li256ELb0ELb0ELi1EEENS1_19SingleTileSchedulerILb0ELb0ELb0ELi128EEEEEEEEEvNT_6ParamsE,@function
        .size           _ZN7cutlass13device_kernelIN5flash11enable_sm90INS1_16FlashAttnBwdSm90INS1_25CollectiveMainloopBwdSm90ILi2ELi2ELi2EN4cute5tupleIJNS5_1CILi1EEES8_S8_EEENS6_IJNS7_ILi128EEESA_NS7_ILi64EEEEEENS_10bfloat16_tEfNS_4arch4Sm90ELb0ELb1ELb0ELb0ELb1ELb1ELb0ELb0ELi2ELi1ELi2ELi2ELb0EEENS1_21CollectiveEpilogueBwdISC_SD_SF_Li256ELb0ELb0ELi1EEENS1_19SingleTileSchedulerILb0ELb0ELb0ELi128EEEEEEEEEvNT_6ParamsE,(.L_x_7410 - _ZN7cutlass13device_kernelIN5flash11enable_sm90INS1_16FlashAttnBwdSm90INS1_25CollectiveMainloopBwdSm90ILi2ELi2ELi2EN4cute5tupleIJNS5_1CILi1EEES8_S8_EEENS6_IJNS7_ILi128EEESA_NS7_ILi64EEEEEENS_10bfloat16_tEfNS_4arch4Sm90ELb0ELb1ELb0ELb0ELb1ELb1ELb0ELb0ELi2ELi1ELi2ELi2ELb0EEENS1_21CollectiveEpilogueBwdISC_SD_SF_Li256ELb0ELb0ELi1EEENS1_19SingleTileSchedulerILb0ELb0ELb0ELi128EEEEEEEEEvNT_6ParamsE)
        .other          _ZN7cutlass13device_kernelIN5flash11enable_sm90INS1_16FlashAttnBwdSm90INS1_25CollectiveMainloopBwdSm90ILi2ELi2ELi2EN4cute5tupleIJNS5_1CILi1EEES8_S8_EEENS6_IJNS7_ILi128EEESA_NS7_ILi64EEEEEENS_10bfloat16_tEfNS_4arch4Sm90ELb0ELb1ELb0ELb0ELb1ELb1ELb0ELb0ELi2ELi1ELi2ELi2ELb0EEENS1_21CollectiveEpilogueBwdISC_SD_SF_Li256ELb0ELb0ELi1EEENS1_19SingleTileSchedulerILb0ELb0ELb0ELi128EEEEEEEEEvNT_6ParamsE,@"STO_CUDA_ENTRY STV_DEFAULT"
_ZN7cutlass13device_kernelIN5flash11enable_sm90INS1_16FlashAttnBwdSm90INS1_25CollectiveMainloopBwdSm90ILi2ELi2ELi2EN4cute5tupleIJNS5_1CILi1EEES8_S8_EEENS6_IJNS7_ILi128EEESA_NS7_ILi64EEEEEENS_10bfloat16_tEfNS_4arch4Sm90ELb0ELb1ELb0ELb0ELb1ELb1ELb0ELb0ELi2ELi1ELi2ELi2ELb0EEENS1_21CollectiveEpilogueBwdISC_SD_SF_Li256ELb0ELb0ELi1EEENS1_19SingleTileSchedulerILb0ELb0ELb0ELi128EEEEEEEEEvNT_6ParamsE:
        /* <DEDUP_REMOVED lines=30> */
.L_x_4864:
[----:B------:R-:W-:Y:S05]  /*01e0*/  BSYNC B0 ;  /* 0x0000000000007941 */ /* 0x000fea0003800000 */
.L_x_4863:
        /* <DEDUP_REMOVED lines=37> */
.L_x_4865:
        /* <DEDUP_REMOVED lines=22> */
.L_x_4866:
[----:B------:R-:W-:Y:S01]  /*05a0*/  PLOP3.LUT P0, PT, PT, PT, UP0, 0x80, 0x0 ;  /* 0x000000000000781c */ /* 0x000fe20003f0f008 */
[----:B------:R-:W-:Y:S01]  /*05b0*/  NOP ;  /* 0x0000000000007918 */ /* 0x000fe20000000000 */
[----:B------:R-:W-:Y:S01]  /*05c0*/  ULDC.64 UR38, c[0x0][0x208] ;  /* 0x0000820000267ab9 */ /* 0x000fe20000000a00 */
[----:B------:R-:W-:Y:S01]  /*05d0*/  BSSY B6, `(.L_x_4867) ;  /* 0x00011c0000067945 */ /* 0x000fe20003800000 */
[----:B-12-4-:R-:W-:Y:S09]  /*05e0*/  BAR.SYNC.DEFER_BLOCKING 0x0 ;  /* 0x0000000000007b1d */ /* 0x016ff20000010000 */
[----:B------:R-:W-:Y:S05]  /*05f0*/  @!P0 BRA `(.L_x_4868) ;  /* 0x000000e000d08947 */ /* 0x000fea0003800000 */
.L_x_4869:
        /* <DEDUP_REMOVED lines=71> */
.L_x_4871:
        /* <DEDUP_REMOVED lines=28> */
.L_x_4874:
        /* <DEDUP_REMOVED lines=15> */
.L_x_4873:
        /* <DEDUP_REMOVED lines=22> */
.L_x_4876:
        /* <DEDUP_REMOVED lines=15> */
.L_x_4875:
[----:B------:R-:W-:Y:S01]  /*0f70*/  SHF.R.S32.HI R5, RZ, 0x1f, R16 ;  /* 0x0000001fff057819 */ /* 0x000fe20000011410 */
[----:B------:R-:W-:-:S03]  /*0f80*/  UMOV UR4, 0xffffffff ;  /* 0xffffffff00047882 */ /* 0x000fc60000000000 */
[----:B------:R-:W-:-:S04]  /*0f90*/  LEA.HI R0, R5, R16, RZ, 0x7 ;  /* 0x0000001005007211 */ /* 0x000fc800078f38ff */
[----:B------:R-:W-:Y:S01]  /*0fa0*/  SHF.R.S32.HI R10, RZ, 0x7, R0 ;  /* 0x00000007ff0a7819 */ /* 0x000fe20000011400 */
[----:B------:R-:W-:Y:S06]  /*0fb0*/  BRA.DIV UR4, `(.L_x_4877) ;  /* 0x00000112048c7947 */ /* 0x000fec000b800000 */
[----:B------:R1:W2:Y:S02]  /*0fc0*/  SHFL.IDX PT, R14, R10, RZ, 0x1f ;  /* 0x00001fff0a0e7589 */ /* 0x0002a400000e0000 */
.L_x_5019:
        /* <DEDUP_REMOVED lines=23> */
.L_x_4878:
        /* <DEDUP_REMOVED lines=129> */
.L_x_4891:
[----:B------:R-:W-:Y:S05]  /*1950*/  YIELD ;  /* 0x0000000000007946 */ /* 0x000fea0003800000 */
[----:B------:R-:W-:-:S06]  /*1960*/  ULOP3.LUT UR4, UR36, 0x1, URZ, 0xfc, !UPT ;  /* 0x0000000124047892 */ /* 0x000fcc000f8efc3f */
[----:B-1----:R-:W-:-:S05]  /*1970*/  IMAD.U32 R8, RZ, RZ, UR4 ;  /* 0x00000004ff087e24 */ /* 0x002fca000f8e00ff */
[----:B------:R-:W-:-:S13]  /*1980*/  ISETP.NE.AND P6, PT, R8, 0x3, PT ;  /* 0x000000030800780c */ /* 0x000fda0003fc5270 */
[----:B------:R-:W-:Y:S05]  /*1990*/  @!P6 BRA `(.L_x_4881) ;  /* 0x000000000004e947 */ /* 0x000fea0003800000 */
[----:B------:R-:W-:Y:S01]  /*19a0*/  BPT.TRAP 0x1 ;  /* 0x000000040000795c */ /* 0x000fe20000300000 */
.L_x_4881:
[----:B------:R-:W-:Y:S01]  /*19b0*/  IMAD R8, R0, 0x8, R222 ;  /* 0x0000000800087824 */ /* 0x000fe200078e02de */
[----:B------:R-:W-:-:S04]  /*19c0*/  SHF.L.U32 R21, R4, 0x1f, RZ ;  /* 0x0000001f04157819 */ /* 0x000fc800000006ff */
[----:B------:R1:W2:Y:S01]  /*19d0*/  SYNCS.PHASECHK.TRANS64.TRYWAIT P0, [R8+URZ+0x30c10], R21 ;  /* 0x030c1015080075a7 */ /* 0x0002a2000800017f */
[----:B------:R-:W-:Y:S05]  /*19e0*/  @!P6 BRA `(.L_x_4882) ;  /* 0x000000000004e947 */ /* 0x000fea0003800000 */
[----:B------:R-:W-:Y:S01]  /*19f0*/  BPT.TRAP 0x1 ;  /* 0x000000040000795c */ /* 0x000fe20000300000 */
.L_x_4882:
[----:B------:R-:W-:-:S05]  /*1a00*/  VIADD R9, R222, 0x10000 ;  /* 0x00010000de097836 */ /* 0x000fca0000000000 */
[----:B------:R-:W-:-:S04]  /*1a10*/  SHF.R.U32.HI R9, RZ, 0x4, R9 ;  /* 0x00000004ff097819 */ /* 0x000fc80000011609 */
[----:B------:R-:W-:Y:S01]  /*1a20*/  LOP3.LUT R9, R9, 0x3fff, RZ, 0xc0, !PT ;  /* 0x00003fff09097812 */ /* 0x000fe200078ec0ff */
[----:B--2---:R-:W-:Y:S06]  /*1a30*/  @P0 BRA `(.L_x_4883) ;  /* 0x0000000000080947 */ /* 0x004fec0003800000 */
[----:B------:R-:W2:Y:S02]  /*1a40*/  SYNCS.PHASECHK.TRANS64.TRYWAIT P0, [R8+URZ+0x30c10], R21 ;  /* 0x030c1015080075a7 */ /* 0x000ea4000800017f */
[----:B--2---:R-:W-:Y:S05]  /*1a50*/  @!P0 BRA `(.L_x_4884) ;  /* 0x0000010800188947 */ /* 0x004fea0003800000 */
.L_x_4883:
        /* <DEDUP_REMOVED lines=60> */
.L_x_4885:
[----:B------:R1:W1:Y:S01]  /*1e20*/  SYNCS.PHASECHK.TRANS64.TRYWAIT P0, [R8+URZ+0x30c30], R21 ;  /* 0x030c3015080075a7 */ /* 0x000262000800017f */
[----:B------:R-:W-:Y:S05]  /*1e30*/  @!P6 BRA `(.L_x_4886) ;  /* 0x000000000004e947 */ /* 0x000fea0003800000 */
[----:B------:R-:W-:Y:S01]  /*1e40*/  BPT.TRAP 0x1 ;  /* 0x000000040000795c */ /* 0x000fe20000300000 */
.L_x_4886:
[----:B------:R-:W-:-:S05]  /*1e50*/  VIADD R13, R222, 0x18000 ;  /* 0x00018000de0d7836 */ /* 0x000fca0000000000 */
[----:B------:R-:W-:-:S04]  /*1e60*/  SHF.R.U32.HI R13, RZ, 0x4, R13 ;  /* 0x00000004ff0d7819 */ /* 0x000fc8000001160d */
[----:B------:R-:W-:-:S04]  /*1e70*/  LOP3.LUT R13, R13, 0x3fff, RZ, 0xc0, !PT ;  /* 0x00003fff0d0d7812 */ /* 0x000fc800078ec0ff */
[----:B------:R-:W-:Y:S01]  /*1e80*/  LOP3.LUT R19, R13, 0x10000, RZ, 0xfc, !PT ;  /* 0x000100000d137812 */ /* 0x000fe200078efcff */
[----:B-1----:R-:W-:Y:S06]  /*1e90*/  @P0 BRA `(.L_x_4887) ;  /* 0x0000000000080947 */ /* 0x002fec0003800000 */
[----:B------:R-:W1:Y:S02]  /*1ea0*/  SYNCS.PHASECHK.TRANS64.TRYWAIT P0, [R8+URZ+0x30c30], R21 ;  /* 0x030c3015080075a7 */ /* 0x000e64000800017f */
[----:B-1----:R-:W-:Y:S05]  /*1eb0*/  @!P0 BRA `(.L_x_4888) ;  /* 0x0000010400148947 */ /* 0x002fea0003800000 */
.L_x_4887:
        /* <DEDUP_REMOVED lines=767> */
.L_x_4889:
        /* <DEDUP_REMOVED lines=68> */
.L_x_4890:
        /* <DEDUP_REMOVED lines=11> */
.L_x_4880:
        /* <DEDUP_REMOVED lines=128> */
.L_x_4903:
[----:B------:R-:W-:Y:S01]  /*5ba0*/  IMAD.U32 R6, RZ, RZ, UR36 ;  /* 0x00000024ff067e24 */ /* 0x000fe2000f8e00ff */
[----:B------:R-:W-:Y:S05]  /*5bb0*/  YIELD ;  /* 0x0000000000007946 */ /* 0x000fea0003800000 */
[----:B------:R-:W-:-:S04]  /*5bc0*/  LOP3.LUT R6, R6, 0x1, RZ, 0xfc, !PT ;  /* 0x0000000106067812 */ /* 0x000fc800078efcff */
[----:B------:R-:W-:-:S13]  /*5bd0*/  ISETP.NE.AND P0, PT, R6, 0x3, PT ;  /* 0x000000030600780c */ /* 0x000fda0003f05270 */
[----:B------:R-:W-:Y:S05]  /*5be0*/  @!P0 BRA `(.L_x_4893) ;  /* 0x0000000000048947 */ /* 0x000fea0003800000 */
[----:B------:R-:W-:Y:S01]  /*5bf0*/  BPT.TRAP 0x1 ;  /* 0x000000040000795c */ /* 0x000fe20000300000 */
.L_x_4893:
[----:B------:R-:W-:Y:S01]  /*5c00*/  IMAD R6, R0, 0x8, R222 ;  /* 0x0000000800067824 */ /* 0x000fe200078e02de */
[----:B-1----:R-:W-:-:S04]  /*5c10*/  SHF.L.U32 R11, R4, 0x1f, RZ ;  /* 0x0000001f040b7819 */ /* 0x002fc800000006ff */
[----:B------:R1:W2:Y:S01]  /*5c20*/  SYNCS.PHASECHK.TRANS64.TRYWAIT P1, [R6+URZ+0x30c10], R11 ;  /* 0x030c100b060075a7 */ /* 0x0002a2000802017f */
[----:B------:R-:W-:Y:S05]  /*5c30*/  @!P0 BRA `(.L_x_4894) ;  /* 0x0000000000048947 */ /* 0x000fea0003800000 */
[----:B------:R-:W-:Y:S01]  /*5c40*/  BPT.TRAP 0x1 ;  /* 0x000000040000795c */ /* 0x000fe20000300000 */
.L_x_4894:
[----:B------:R-:W-:-:S05]  /*5c50*/  VIADD R7, R222, 0x10000 ;  /* 0x00010000de077836 */ /* 0x000fca0000000000 */
[----:B------:R-:W-:-:S04]  /*5c60*/  SHF.R.U32.HI R7, RZ, 0x4, R7 ;  /* 0x00000004ff077819 */ /* 0x000fc80000011607 */
[----:B------:R-:W-:-:S04]  /*5c70*/  LOP3.LUT R220, R7, 0x3fff, RZ, 0xc0, !PT ;  /* 0x00003fff07dc7812 */ /* 0x000fc800078ec0ff */
[----:B------:R-:W-:Y:S01]  /*5c80*/  LOP3.LUT R7, R220, 0x10000, RZ, 0xfc, !PT ;  /* 0x00010000dc077812 */ /* 0x000fe200078efcff */
[----:B--2---:R-:W-:Y:S06]  /*5c90*/  @P1 BRA `(.L_x_4895) ;  /* 0x0000000000081947 */ /* 0x004fec0003800000 */
[----:B------:R-:W2:Y:S02]  /*5ca0*/  SYNCS.PHASECHK.TRANS64.TRYWAIT P1, [R6+URZ+0x30c10], R11 ;  /* 0x030c100b060075a7 */ /* 0x000ea4000802017f */
[----:B--2---:R-:W-:Y:S05]  /*5cb0*/  @!P1 BRA `(.L_x_4896) ;  /* 0x000000c400a89947 */ /* 0x004fea0003800000 */
.L_x_4895:
        /* <DEDUP_REMOVED lines=62> */
.L_x_4897:
[----:B------:R1:W1:Y:S01]  /*60a0*/  SYNCS.PHASECHK.TRANS64.TRYWAIT P1, [R6+URZ+0x30c30], R11 ;  /* 0x030c300b060075a7 */ /* 0x000262000802017f */
[----:B------:R-:W-:Y:S05]  /*60b0*/  @!P0 BRA `(.L_x_4898) ;  /* 0x0000000000048947 */ /* 0x000fea0003800000 */
[----:B------:R-:W-:Y:S01]  /*60c0*/  BPT.TRAP 0x1 ;  /* 0x000000040000795c */ /* 0x000fe20000300000 */
.L_x_4898:
        /* <DEDUP_REMOVED lines=8> */
.L_x_4899:
        /* <DEDUP_REMOVED lines=629> */
.L_x_4901:
        /* <DEDUP_REMOVED lines=70> */
.L_x_4902:
        /* <DEDUP_REMOVED lines=12> */
.L_x_4892:
        /* <DEDUP_REMOVED lines=121> */
.L_x_4915:
[----:B------:R-:W-:Y:S01]  /*9550*/  IMAD.U32 R7, RZ, RZ, UR36 ;  /* 0x00000024ff077e24 */ /* 0x000fe2000f8e00ff */
[----:B------:R-:W-:Y:S05]  /*9560*/  YIELD ;  /* 0x0000000000007946 */ /* 0x000fea0003800000 */
[----:B------:R-:W-:-:S04]  /*9570*/  LOP3.LUT R7, R7, 0x1, RZ, 0xfc, !PT ;  /* 0x0000000107077812 */ /* 0x000fc800078efcff */
[----:B------:R-:W-:-:S13]  /*9580*/  ISETP.NE.AND P6, PT, R7, 0x3, PT ;  /* 0x000000030700780c */ /* 0x000fda0003fc5270 */
[----:B--2---:R-:W-:Y:S05]  /*9590*/  @!P6 BRA `(.L_x_4905) ;  /* 0x000000000004e947 */ /* 0x004fea0003800000 */
[----:B------:R-:W-:Y:S01]  /*95a0*/  BPT.TRAP 0x1 ;  /* 0x000000040000795c */ /* 0x000fe20000300000 */
.L_x_4905:
[----:B------:R-:W-:Y:S01]  /*95b0*/  IMAD R7, R0, 0x8, R222 ;  /* 0x0000000800077824 */ /* 0x000fe200078e02de */
[----:B------:R-:W-:-:S04]  /*95c0*/  SHF.L.U32 R18, R4, 0x1f, RZ ;  /* 0x0000001f04127819 */ /* 0x000fc800000006ff */
[----:B------:R1:W2:Y:S01]  /*95d0*/  SYNCS.PHASECHK.TRANS64.TRYWAIT P0, [R7+URZ+0x30c10], R18 ;  /* 0x030c1012070075a7 */ /* 0x0002a2000800017f */
[----:B------:R-:W-:Y:S05]  /*95e0*/  @!P6 BRA `(.L_x_4906) ;  /* 0x000000000004e947 */ /* 0x000fea0003800000 */
[----:B------:R-:W-:Y:S01]  /*95f0*/  BPT.TRAP 0x1 ;  /* 0x000000040000795c */ /* 0x000fe20000300000 */
.L_x_4906:
[----:B---3--:R-:W-:-:S05]  /*9600*/  VIADD R8, R222, 0x10000 ;  /* 0x00010000de087836 */ /* 0x008fca0000000000 */
[----:B------:R-:W-:-:S04]  /*9610*/  SHF.R.U32.HI R8, RZ, 0x4, R8 ;  /* 0x00000004ff087819 */ /* 0x000fc80000011608 */
[----:B------:R-:W-:-:S04]  /*9620*/  LOP3.LUT R8, R8, 0x3fff, RZ, 0xc0, !PT ;  /* 0x00003fff08087812 */ /* 0x000fc800078ec0ff */
[----:B------:R-:W-:Y:S01]  /*9630*/  LOP3.LUT R9, R8, 0x10000, RZ, 0xfc, !PT ;  /* 0x0001000008097812 */ /* 0x000fe200078efcff */
[----:B--2---:R-:W-:Y:S06]  /*9640*/  @P0 BRA `(.L_x_4907) ;  /* 0x0000000000080947 */ /* 0x004fec0003800000 */
[----:B------:R-:W2:Y:S02]  /*9650*/  SYNCS.PHASECHK.TRANS64.TRYWAIT P0, [R7+URZ+0x30c10], R18 ;  /* 0x030c1012070075a7 */ /* 0x000ea4000800017f */
[----:B--2---:R-:W-:Y:S05]  /*9660*/  @!P0 BRA `(.L_x_4908) ;  /* 0x0000008c00648947 */ /* 0x004fea0003800000 */
.L_x_4907:
        /* <DEDUP_REMOVED lines=63> */
.L_x_4909:
[----:B------:R1:W1:Y:S01]  /*9a60*/  SYNCS.PHASECHK.TRANS64.TRYWAIT P0, [R7+URZ+0x30c30], R18 ;  /* 0x030c3012070075a7 */ /* 0x000262000800017f */
[----:B------:R-:W-:Y:S05]  /*9a70*/  @!P6 BRA `(.L_x_4910) ;  /* 0x000000000004e947 */ /* 0x000fea0003800000 */
[----:B------:R-:W-:Y:S01]  /*9a80*/  BPT.TRAP 0x1 ;  /* 0x000000040000795c */ /* 0x000fe20000300000 */
.L_x_4910:
        /* <DEDUP_REMOVED lines=8> */
.L_x_4911:
        /* <DEDUP_REMOVED lines=779> */
.L_x_4913:
        /* <DEDUP_REMOVED lines=70> */
.L_x_4914:
        /* <DEDUP_REMOVED lines=12> */
.L_x_4904:
        /* <DEDUP_REMOVED lines=34> */
.L_x_4872:
        /* <DEDUP_REMOVED lines=22> */
.L_x_4917:
        /* <DEDUP_REMOVED lines=19> */
.L_x_4918:
        /* <DEDUP_REMOVED lines=18> */
.L_x_4919:
        /* <DEDUP_REMOVED lines=18> */
.L_x_4920:
        /* <DEDUP_REMOVED lines=102> */
.L_x_4922:
[----:B------:R-:W-:Y:S05]  /*de30*/  BSYNC B0 ;  /* 0x0000000000007941 */ /* 0x000fea0003800000 */
.L_x_4921:
[----:B------:R-:W-:-:S04]  /*de40*/  DEPBAR.LE SB0, 0x0 ;  /* 0x000080000000791a */ /* 0x000fc80000000000 */
[----:B------:R-:W-:Y:S05]  /*de50*/  BRA `(.L_x_4870) ;  /* 0x0000004000dc7947 */ /* 0x000fea0003800000 */
.L_x_4916:
[----:B------:R-:W1:Y:S01]  /*de60*/  S2R R0, SR_TID.X ;  /* 0x0000000000007919 */ /* 0x000e620000002100 */
[----:B------:R-:W3:Y:S01]  /*de70*/  LDC.64 R16, c[0x0][0x808] ;  /* 0x00020200ff107b82 */ /* 0x000ee20000000a00 */
[----:B------:R-:W-:Y:S01]  /*de80*/  ULDC.64 UR4, c[0x0][0x820] ;  /* 0x0002080000047ab9 */ /* 0x000fe20000000a00 */
[----:B------:R-:W-:Y:S01]  /*de90*/  BSSY B0, `(.L_x_4923) ;  /* 0x0000030000007945 */ /* 0x000fe20003800000 */
[----:B------:R-:W4:Y:S01]  /*dea0*/  S2R R23, SR_CTAID.Y ;  /* 0x0000000000177919 */ /* 0x000f220000002600 */
[----:B------:R-:W3:Y:S04]  /*deb0*/  S2R R15, SR_CTAID.X ;  /* 0x00000000000f7919 */ /* 0x000ee80000002500 */
[----:B------:R-:W3:Y:S01]  /*dec0*/  LDC R19, c[0x0][0x83c] ;  /* 0x00020f00ff137b82 */ /* 0x000ee20000000800 */
[----:B------:R-:W5:Y:S01]  /*ded0*/  S2R R21, SR_CTAID.Z ;  /* 0x0000000000157919 */ /* 0x000f620000002700 */
[----:B-1----:R-:W-:Y:S01]  /*dee0*/  VIADD R3, R0, 0xffffff80 ;  /* 0xffffff8000037836 */ /* 0x002fe20000000000 */
[----:B----4-:R-:W-:-:S04]  /*def0*/  SHF.R.S32.HI R13, RZ, 0x1f, R23 ;  /* 0x0000001fff0d7819 */ /* 0x010fc80000011417 */
[----:B------:R-:W-:-:S04]  /*df00*/  SHF.R.S32.HI R0, RZ, 0x1f, R3 ;  /* 0x0000001fff007819 */ /* 0x000fc80000011403 */
[----:B--2---:R-:W-:Y:S02]  /*df10*/  LEA.HI R2, R0, R3, RZ, 0x3 ;  /* 0x0000000300027211 */ /* 0x004fe400078f18ff */
        /* <DEDUP_REMOVED lines=39> */
.L_x_4924:
[----:B------:R-:W-:Y:S05]  /*e190*/  BSYNC B0 ;  /* 0x0000000000007941 */ /* 0x000fea0003800000 */
.L_x_4923:
[----:B------:R-:W-:Y:S01]  /*e1a0*/  BSSY B0, `(.L_x_4925) ;  /* 0x0000010000007945 */ /* 0x000fe20003800000 */
[----:B------:R-:W-:-:S03]  /*e1b0*/  ISETP.GE.OR P6, PT, R6, R17, P0 ;  /* 0x000000110600720c */ /* 0x000fc600007c6670 */
[----:B------:R-:W-:Y:S10]  /*e1c0*/  @P5 BRA `(.L_x_4926) ;  /* 0x0000000000345947 */ /* 0x000ff40003800000 */
        /* <DEDUP_REMOVED lines=13> */
.L_x_4926:
[----:B------:R-:W-:Y:S05]  /*e2a0*/  BSYNC B0 ;  /* 0x0000000000007941 */ /* 0x000fea0003800000 */
.L_x_4925:
[----:B------:R-:W-:Y:S04]  /*e2b0*/  BSSY B0, `(.L_x_4927) ;  /* 0x000000f000007945 */ /* 0x000fe80003800000 */
[----:B------:R-:W-:Y:S05]  /*e2c0*/  @P4 BRA `(.L_x_4928) ;  /* 0x0000000000344947 */ /* 0x000fea0003800000 */
[----:B-12---:R-:W-:Y:S01]  /*e2d0*/  IADD3 R15, P4, R2, 0x40, RZ ;  /* 0x00000040020f7810 */ /* 0x006fe20007f9e0ff */
        /* <DEDUP_REMOVED lines=12> */
.L_x_4928:
[----:B------:R-:W-:Y:S05]  /*e3a0*/  BSYNC B0 ;  /* 0x0000000000007941 */ /* 0x000fea0003800000 */
.L_x_4927:
[----:B------:R-:W-:Y:S04]  /*e3b0*/  BSSY B0, `(.L_x_4929) ;  /* 0x000000e000007945 */ /* 0x000fe80003800000 */
[----:B------:R-:W-:Y:S05]  /*e3c0*/  @P6 BRA `(.L_x_4930) ;  /* 0x0000000000306947 */ /* 0x000fea0003800000 */
[----:B------:R-:W-:Y:S01]  /*e3d0*/  IADD3 R9, P4, R2, 0x60, RZ ;  /* 0x0000006002097810 */ /* 0x000fe20007f9e0ff */
[----:B------:R-:W-:Y:S01]  /*e3e0*/  ULDC.64 UR4, c[0x0][0x818] ;  /* 0x0002060000047ab9 */ /* 0x000fe20000000a00 */
[----:B------:R-:W-:-:S03]  /*e3f0*/  IMAD.MOV.U32 R5, RZ, RZ, R11 ;  /* 0x000000ffff057224 */ /* 0x000fc600078e000b */
        /* <DEDUP_REMOVED lines=9> */
.L_x_4930:
[----:B------:R-:W-:Y:S05]  /*e490*/  BSYNC B0 ;  /* 0x0000000000007941 */ /* 0x000fea0003800000 */
.L_x_4929:
        /* <DEDUP_REMOVED lines=26> */
.L_x_4932:
[----:B------:R-:W-:Y:S05]  /*e640*/  BSYNC B0 ;  /* 0x0000000000007941 */ /* 0x000fea0003800000 */
.L_x_4931:
        /* <DEDUP_REMOVED lines=15> */
.L_x_4934:
[----:B------:R-:W-:Y:S05]  /*e740*/  BSYNC B0 ;  /* 0x0000000000007941 */ /* 0x000fea0003800000 */
.L_x_4933:
        /* <DEDUP_REMOVED lines=15> */
.L_x_4936:
[----:B------:R-:W-:Y:S05]  /*e840*/  BSYNC B0 ;  /* 0x0000000000007941 */ /* 0x000fea0003800000 */
.L_x_4935:
[----:B------:R-:W-:Y:S05]  /*e850*/  @P0 BRA `(.L_x_4870) ;  /* 0x00000038005c0947 */ /* 0x000fea0003800000 */
[----:B------:R-:W-:Y:S01]  /*e860*/  IADD3 R5, P0, R2, 0x60, RZ ;  /* 0x0000006002057810 */ /* 0x000fe20007f1e0ff */
[----:B------:R-:W-:Y:S01]  /*e870*/  ULDC.64 UR4, c[0x0][0x848] ;  /* 0x0002120000047ab9 */ /* 0x000fe20000000a00 */
[----:B------:R-:W-:-:S03]  /*e880*/  IMAD.MOV.U32 R2, RZ, RZ, R4 ;  /* 0x000000ffff027224 */ /* 0x000fc600078e0004 */
[----:B------:R-:W-:Y:S02]  /*e890*/  IMAD.X R0, RZ, RZ, R3, P0 ;  /* 0x000000ffff007224 */ /* 0x000fe400000e0603 */
        /* <DEDUP_REMOVED lines=10> */
.L_x_4868:
        /* <DEDUP_REMOVED lines=34> */
.L_x_4938:
[----:B------:R-:W-:-:S07]  /*eb60*/  IMAD.U32 R9, RZ, RZ, UR5 ;  /* 0x00000005ff097e24 */ /* 0x000fce000f8e00ff */
.L_x_4939:
        /* <DEDUP_REMOVED lines=46> */
.L_x_4944:
[----:B------:R-:W2:Y:S04]  /*ee50*/  LDG.E.STRONG.GPU R0, desc[UR38][R2.64] ;  /* 0x0000002602007981 */ /* 0x000ea8000c1ef900 */
[----:B--2---:R-:W-:Y:S01]  /*ee60*/  CCTL.IVALL ;  /* 0x00000000ff00798f */ /* 0x004fe20002000000 */
[----:B------:R-:W-:Y:S05]  /*ee70*/  YIELD ;  /* 0x0000000000007946 */ /* 0x000fea0003800000 */
[----:B------:R-:W-:-:S13]  /*ee80*/  ISETP.NE.AND P1, PT, R0, UR22, PT ;  /* 0x0000001600007c0c */ /* 0x000fda000bf25270 */
[----:B------:R-:W-:Y:S05]  /*ee90*/  @P1 BRA `(.L_x_4944) ;  /* 0xfffffffc00ec1947 */ /* 0x000fea000383ffff */
.L_x_4943:
[----:B------:R-:W-:Y:S05]  /*eea0*/  BSYNC B0 ;  /* 0x0000000000007941 */ /* 0x000fea0003800000 */
.L_x_4942:
[----:B------:R-:W-:-:S03]  /*eeb0*/  UMOV UR4, 0xffffffff ;  /* 0xffffffff00047882 */ /* 0x000fc60000000000 */
[----:B------:R-:W-:Y:S05]  /*eec0*/  BRA.DIV UR4, `(.L_x_4945) ;  /* 0x0000003604747947 */ /* 0x000fea000b800000 */
[----:B------:R-:W-:Y:S01]  /*eed0*/  NOP ;  /* 0x0000000000007918 */ /* 0x000fe20000000000 */
.L_x_5022:
        /* <DEDUP_REMOVED lines=22> */
.L_x_4947:
[----:B------:R-:W-:Y:S05]  /*f040*/  BSYNC B0 ;  /* 0x0000000000007941 */ /* 0x000fea0003800000 */
.L_x_4946:
        /* <DEDUP_REMOVED lines=20> */
.L_x_4949:
[----:B------:R-:W-:Y:S05]  /*f190*/  BSYNC B0 ;  /* 0x0000000000007941 */ /* 0x000fea0003800000 */
.L_x_4948:
[----:B------:R-:W-:Y:S06]  /*f1a0*/  BAR.ARV 0xa, 0xa0 ;  /* 0x0282800000007b1d */ /* 0x000fec0000002000 */
[----:B------:R-:W-:Y:S04]  /*f1b0*/  BSSY B0, `(.L_x_4950) ;  /* 0x0000003000007945 */ /* 0x000fe80003800000 */
[----:B------:R-:W-:Y:S05]  /*f1c0*/  @!P0 BRA `(.L_x_4951) ;  /* 0x0000000000048947 */ /* 0x000fea0003800000 */
[----:B------:R-:W-:-:S04]  /*f1d0*/  DEPBAR.LE SB0, 0x0 ;  /* 0x000080000000791a */ /* 0x000fc80000000000 */
.L_x_4951:
[----:B------:R-:W-:Y:S05]  /*f1e0*/  BSYNC B0 ;  /* 0x0000000000007941 */ /* 0x000fea0003800000 */
.L_x_4950:
        /* <DEDUP_REMOVED lines=19> */
.L_x_4953:
[----:B------:R-:W-:Y:S05]  /*f320*/  BSYNC B0 ;  /* 0x0000000000007941 */ /* 0x000fea0003800000 */
.L_x_4952:
[----:B------:R-:W-:Y:S01]  /*f330*/  UIADD3 UR13, UR8, 0x1, URZ ;  /* 0x00000001080d7890 */ /* 0x000fe2000fffe03f */
[----:B------:R-:W-:Y:S11]  /*f340*/  BRA `(.L_x_4954) ;  /* 0x0000000000047947 */ /* 0x000ff60003800000 */
.L_x_4941:
[----:B------:R-:W-:-:S05]  /*f350*/  UMOV UR13, UR8 ;  /* 0x00000008000d7c82 */ /* 0x000fca0008000000 */
.L_x_4954:
        /* <DEDUP_REMOVED lines=11> */
.L_x_4979:
        /* <DEDUP_REMOVED lines=11> */
.L_x_4957:
[----:B------:R-:W2:Y:S04]  /*f4c0*/  LDG.E.STRONG.GPU R0, desc[UR38][R2.64] ;  /* 0x0000002602007981 */ /* 0x000ea8000c1ef900 */
[----:B--2---:R-:W-:Y:S01]  /*f4d0*/  CCTL.IVALL ;  /* 0x00000000ff00798f */ /* 0x004fe20002000000 */
[----:B------:R-:W-:Y:S05]  /*f4e0*/  YIELD ;  /* 0x0000000000007946 */ /* 0x000fea0003800000 */
[----:B------:R-:W-:-:S13]  /*f4f0*/  ISETP.NE.AND P1, PT, R0, UR22, PT ;  /* 0x0000001600007c0c */ /* 0x000fda000bf25270 */
[----:B------:R-:W-:Y:S05]  /*f500*/  @P1 BRA `(.L_x_4957) ;  /* 0xfffffffc00ec1947 */ /* 0x000fea000383ffff */
.L_x_4956:
[----:B------:R-:W-:Y:S05]  /*f510*/  BSYNC B0 ;  /* 0x0000000000007941 */ /* 0x000fea0003800000 */
.L_x_4955:
[----:B------:R-:W-:-:S03]  /*f520*/  UMOV UR16, 0xffffffff ;  /* 0xffffffff00107882 */ /* 0x000fc60000000000 */
[----:B------:R-:W-:Y:S05]  /*f530*/  BRA.DIV UR16, `(.L_x_4958) ;  /* 0x0000002e10f47947 */ /* 0x000fea000b800000 */
[----:B------:R-:W-:Y:S01]  /*f540*/  NOP ;  /* 0x0000000000007918 */ /* 0x000fe20000000000 */
.L_x_5025:
        /* <DEDUP_REMOVED lines=19> */
.L_x_4960:
[----:B------:R-:W-:Y:S05]  /*f680*/  BSYNC B0 ;  /* 0x0000000000007941 */ /* 0x000fea0003800000 */
.L_x_4959:
        /* <DEDUP_REMOVED lines=15> */
.L_x_4962:
[----:B------:R-:W-:Y:S05]  /*f780*/  BSYNC B0 ;  /* 0x0000000000007941 */ /* 0x000fea0003800000 */
.L_x_4961:
[----:B------:R-:W-:Y:S06]  /*f790*/  BAR.ARV 0xa, 0xa0 ;  /* 0x0282800000007b1d */ /* 0x000fec0000002000 */
[----:B------:R-:W-:Y:S04]  /*f7a0*/  BSSY B0, `(.L_x_4963) ;  /* 0x0000003000007945 */ /* 0x000fe80003800000 */
[----:B------:R-:W-:Y:S05]  /*f7b0*/  @!P0 BRA `(.L_x_4964) ;  /* 0x0000000000048947 */ /* 0x000fea0003800000 */
[----:B------:R-:W-:-:S04]  /*f7c0*/  DEPBAR.LE SB0, 0x0 ;  /* 0x000080000000791a */ /* 0x000fc80000000000 */
.L_x_4964:
[----:B------:R-:W-:Y:S05]  /*f7d0*/  BSYNC B0 ;  /* 0x0000000000007941 */ /* 0x000fea0003800000 */
.L_x_4963:
        /* <DEDUP_REMOVED lines=19> */
.L_x_4966:
[----:B------:R-:W-:Y:S05]  /*f910*/  BSYNC B0 ;  /* 0x0000000000007941 */ /* 0x000fea0003800000 */
.L_x_4965:
        /* <DEDUP_REMOVED lines=9> */
.L_x_4969:
[----:B------:R-:W2:Y:S04]  /*f9b0*/  LDG.E.STRONG.GPU R0, desc[UR38][R2.64] ;  /* 0x0000002602007981 */ /* 0x000ea8000c1ef900 */
[----:B--2---:R-:W-:Y:S01]  /*f9c0*/  CCTL.IVALL ;  /* 0x00000000ff00798f */ /* 0x004fe20002000000 */
[----:B------:R-:W-:Y:S05]  /*f9d0*/  YIELD ;  /* 0x0000000000007946 */ /* 0x000fea0003800000 */
[----:B------:R-:W-:-:S13]  /*f9e0*/  ISETP.NE.AND P1, PT, R0, UR22, PT ;  /* 0x0000001600007c0c */ /* 0x000fda000bf25270 */
[----:B------:R-:W-:Y:S05]  /*f9f0*/  @P1 BRA `(.L_x_4969) ;  /* 0xfffffffc00ec1947 */ /* 0x000fea000383ffff */
.L_x_4968:
[----:B------:R-:W-:Y:S05]  /*fa00*/  BSYNC B0 ;  /* 0x0000000000007941 */ /* 0x000fea0003800000 */
.L_x_4967:
[----:B------:R-:W-:-:S03]  /*fa10*/  UMOV UR14, 0xffffffff ;  /* 0xffffffff000e7882 */ /* 0x000fc60000000000 */
[----:B------:R-:W-:Y:S05]  /*fa20*/  BRA.DIV UR14, `(.L_x_4970) ;  /* 0x0000002a0ed47947 */ /* 0x000fea000b800000 */
[----:B------:R-:W-:Y:S01]  /*fa30*/  NOP ;  /* 0x0000000000007918 */ /* 0x000fe20000000000 */
.L_x_5028:
        /* <DEDUP_REMOVED lines=15> */
.L_x_4972:
[----:B------:R-:W-:Y:S05]  /*fb30*/  BSYNC B0 ;  /* 0x0000000000007941 */ /* 0x000fea0003800000 */
.L_x_4971:
        /* <DEDUP_REMOVED lines=15> */
.L_x_4974:
[----:B------:R-:W-:Y:S05]  /*fc30*/  BSYNC B0 ;  /* 0x0000000000007941 */ /* 0x000fea0003800000 */
.L_x_4973:
[----:B------:R-:W-:Y:S06]  /*fc40*/  BAR.ARV 0xa, 0xa0 ;  /* 0x0282800000007b1d */ /* 0x000fec0000002000 */
[----:B------:R-:W-:Y:S04]  /*fc50*/  BSSY B0, `(.L_x_4975) ;  /* 0x0000003000007945 */ /* 0x000fe80003800000 */
[----:B------:R-:W-:Y:S05]  /*fc60*/  @!P0 BRA `(.L_x_4976) ;  /* 0x0000000000048947 */ /* 0x000fea0003800000 */
[----:B------:R-:W-:-:S04]  /*fc70*/  DEPBAR.LE SB0, 0x0 ;  /* 0x000080000000791a */ /* 0x000fc80000000000 */
.L_x_4976:
[----:B------:R-:W-:Y:S05]  /*fc80*/  BSYNC B0 ;  /* 0x0000000000007941 */ /* 0x000fea0003800000 */
.L_x_4975:
        /* <DEDUP_REMOVED lines=19> */
.L_x_4978:
[----:B------:R-:W-:Y:S05]  /*fdc0*/  BSYNC B0 ;  /* 0x0000000000007941 */ /* 0x000fea0003800000 */
.L_x_4977:
[----:B------:R-:W-:Y:S02]  /*fdd0*/  UIADD3 UR8, UR8, 0x2, URZ ;  /* 0x0000000208087890 */ /* 0x000fe4000fffe03f */
[----:B------:R-:W-:-:S04]  /*fde0*/  UIADD3 UR4, UR4, 0x4000, URZ ;  /* 0x0000400004047890 */ /* 0x000fc8000fffe03f */
[----:B------:R-:W-:-:S13]  /*fdf0*/  ISETP.LE.AND P1, PT, R9, UR8, PT ;  /* 0x0000000809007c0c */ /* 0x000fda000bf23270 */
[----:B------:R-:W-:Y:S05]  /*fe00*/  @!P1 BRA `(.L_x_4979) ;  /* 0xfffffff400809947 */ /* 0x000fea000383ffff */
.L_x_4940:
        /* <DEDUP_REMOVED lines=38> */
[----:B-1----:R-:W-:Y:S01]  /*10070*/  ISETP.EQ.U32.AND P0, PT, R2, UR12, PT ;  /* 0x0000000c02007c0c */ /* 0x002fe2000bf02070 */
[----:B------:R-:W-:-:S12]  /*10080*/  IMAD.U32 R2, RZ, RZ, UR11 ;  /* 0x0000000bff027e24 */ /* 0x000fd8000f8e00ff */
[----:B--2---:R2:W-:Y:S02]  /*10090*/  @P0 REDG.E.ADD.S32.STRONG.GPU desc[UR38][R2.64], R5 ;  /* 0x000000050200098e */ /* 0x0045e4000c10e3a6 */
.L_x_4982:
[----:B------:R-:W-:Y:S05]  /*100a0*/  BSYNC B0 ;  /* 0x0000000000007941 */ /* 0x000fea0003800000 */
.L_x_4981:
[----:B------:R-:W-:Y:S05]  /*100b0*/  BRA `(.L_x_4983) ;  /* 0x0000000000047947 */ /* 0x000fea0003800000 */
.L_x_4980:
[----:B------:R-:W-:-:S05]  /*100c0*/  UMOV UR4, UR8 ;  /* 0x0000000800047c82 */ /* 0x000fca0008000000 */
.L_x_4983:
        /* <DEDUP_REMOVED lines=11> */
.L_x_4988:
        /* <DEDUP_REMOVED lines=24> */
.L_x_4985:
[----:B------:R-:W-:Y:S05]  /*10300*/  BSYNC B0 ;  /* 0x0000000000007941 */ /* 0x000fea0003800000 */
.L_x_4984:
        /* <DEDUP_REMOVED lines=18> */
[----:B-123--:R-:W-:Y:S01]  /*10430*/  IMAD.U32 R2, RZ, RZ, UR15 ;  /* 0x0000000fff027e24 */ /* 0x00efe2000f8e00ff */
[----:B------:R-:W-:-:S02]  /*10440*/  UFLO.U32 UR14, UR12 ;  /* 0x0000000c000e72bd */ /* 0x000fc400080e0000 */
[----:B------:R-:W1:Y:S01]  /*10450*/  POPC R5, UR12 ;  /* 0x0000000c00057d09 */ /* 0x000e620008000000 */
[----:B------:R-:W-:-:S03]  /*10460*/  IMAD.U32 R3, RZ, RZ, UR13 ;  /* 0x0000000dff037e24 */ /* 0x000fc6000f8e00ff */
[----:B----4-:R-:W-:-:S13]  /*10470*/  ISETP.EQ.U32.AND P0, PT, R0, UR14, PT ;  /* 0x0000000e00007c0c */ /* 0x010fda000bf02070 */
[----:B-1----:R4:W-:Y:S02]  /*10480*/  @P0 REDG.E.ADD.S32.STRONG.GPU desc[UR38][R2.64], R5 ;  /* 0x000000050200098e */ /* 0x0029e4000c10e3a6 */
.L_x_4987:
[----:B------:R-:W-:Y:S05]  /*10490*/  BSYNC B0 ;  /* 0x0000000000007941 */ /* 0x000fea0003800000 */
.L_x_4986:
[----:B------:R-:W-:Y:S02]  /*104a0*/  UIADD3 UR11, UR11, 0x2, URZ ;  /* 0x000000020b0b7890 */ /* 0x000fe4000fffe03f */
[----:B------:R-:W-:Y:S02]  /*104b0*/  ULEA UR6, UR18, UR6, 0x1 ;  /* 0x0000000612067291 */ /* 0x000fe4000f8e083f */
[----:B------:R-:W-:Y:S02]  /*104c0*/  ULEA UR7, UR18, UR7, 0x1 ;  /* 0x0000000712077291 */ /* 0x000fe4000f8e083f */
[----:B------:R-:W-:-:S13]  /*104d0*/  ISETP.NE.AND P0, PT, RZ, UR11, PT ;  /* 0x0000000bff007c0c */ /* 0x000fda000bf05270 */
[----:B------:R-:W-:Y:S05]  /*104e0*/  @!P0 BRA `(.L_x_4870) ;  /* 0x0000001c00388947 */ /* 0x000fea0003800000 */
[----:B------:R-:W-:Y:S05]  /*104f0*/  BRA `(.L_x_4988) ;  /* 0xfffffffc00207947 */ /* 0x000fea000383ffff */
.L_x_4937:
        /* <DEDUP_REMOVED lines=33> */
.L_x_4990:
        /* <DEDUP_REMOVED lines=42> */
.L_x_5029:
        /* <DEDUP_REMOVED lines=15> */
.L_x_4993:
        /* <DEDUP_REMOVED lines=75> */
.L_x_5004:
[----:B--234-:R-:W-:-:S04]  /*10f50*/  SHF.L.U32 R21, R11, 0x1f, RZ ;  /* 0x0000001f0b157819 */ /* 0x01cfc800000006ff */
[----:B------:R-:W1:Y:S02]  /*10f60*/  SYNCS.PHASECHK.TRANS64.TRYWAIT P1, [R16+URZ+0x30c40], R21 ;  /* 0x030c4015100075a7 */ /* 0x000e64000802017f */
[----:B-1----:R-:W-:Y:S05]  /*10f70*/  @!P1 BRA `(.L_x_4996) ;  /* 0x0000001400b09947 */ /* 0x002fea0003800000 */
.L_x_5030:
[----:B------:R-:W-:Y:S05]  /*10f80*/  @P0 BRA `(.L_x_4997) ;  /* 0x0000000000140947 */ /* 0x000fea0003800000 */
[----:B------:R-:W-:Y:S01]  /*10f90*/  ISETP.NE.AND P1, PT, R6, RZ, PT ;  /* 0x000000ff0600720c */ /* 0x000fe20003f25270 */
[----:B------:R-:W-:-:S04]  /*10fa0*/  IMAD.MOV.U32 R3, RZ, RZ, 0x4200 ;  /* 0x00004200ff037424 */ /* 0x000fc800078e00ff */
[----:B------:R2:W-:Y:S08]  /*10fb0*/  SYNCS.ARRIVE.TRANS64 RZ, [R16+URZ+0x30c30], R3 ;  /* 0x030c300310ff79a7 */ /* 0x0005f0000800003f */
[----:B------:R-:W-:Y:S05]  /*10fc0*/  @!P1 BRA `(.L_x_4997) ;  /* 0x0000000000049947 */ /* 0x000fea0003800000 */
[----:B------:R-:W-:Y:S01]  /*10fd0*/  BPT.TRAP 0x1 ;  /* 0x000000040000795c */ /* 0x000fe20000300000 */
.L_x_4997:
        /* <DEDUP_REMOVED lines=29> */
.L_x_5031:
[----:B------:R-:W-:Y:S05]  /*111b0*/  @P0 BRA `(.L_x_4999) ;  /* 0x0000000000140947 */ /* 0x000fea0003800000 */
[----:B------:R-:W-:Y:S01]  /*111c0*/  ISETP.NE.AND P1, PT, R6, RZ, PT ;  /* 0x000000ff0600720c */ /* 0x000fe20003f25270 */
[----:B------:R-:W-:-:S04]  /*111d0*/  IMAD.MOV.U32 R2, RZ, RZ, 0x4200 ;  /* 0x00004200ff027424 */ /* 0x000fc800078e00ff */
[----:B------:R3:W-:Y:S08]  /*111e0*/  SYNCS.ARRIVE.TRANS64 RZ, [R16+URZ+0x30c18], R2 ;  /* 0x030c180210ff79a7 */ /* 0x0007f0000800003f */
[----:B------:R-:W-:Y:S05]  /*111f0*/  @!P1 BRA `(.L_x_4999) ;  /* 0x0000000000049947 */ /* 0x000fea0003800000 */
[----:B------:R-:W-:Y:S01]  /*11200*/  BPT.TRAP 0x1 ;  /* 0x000000040000795c */ /* 0x000fe20000300000 */
.L_x_4999:
        /* <DEDUP_REMOVED lines=29> */
.L_x_5032:
[----:B------:R-:W-:Y:S05]  /*113e0*/  @P0 BRA `(.L_x_5001) ;  /* 0x0000000000140947 */ /* 0x000fea0003800000 */
[----:B------:R-:W-:Y:S01]  /*113f0*/  ISETP.NE.AND P1, PT, R6, RZ, PT ;  /* 0x000000ff0600720c */ /* 0x000fe20003f25270 */
[----:B-123--:R-:W-:-:S04]  /*11400*/  IMAD.MOV.U32 R21, RZ, RZ, 0x4200 ;  /* 0x00004200ff157424 */ /* 0x00efc800078e00ff */
[----:B------:R4:W-:Y:S08]  /*11410*/  SYNCS.ARRIVE.TRANS64 RZ, [R16+URZ+0x30c38], R21 ;  /* 0x030c381510ff79a7 */ /* 0x0009f0000800003f */
[----:B------:R-:W-:Y:S05]  /*11420*/  @!P1 BRA `(.L_x_5001) ;  /* 0x0000000000049947 */ /* 0x000fea0003800000 */
[----:B------:R-:W-:Y:S01]  /*11430*/  BPT.TRAP 0x1 ;  /* 0x000000040000795c */ /* 0x000fe20000300000 */
.L_x_5001:
        /* <DEDUP_REMOVED lines=24> */
.L_x_5034:
[----:B------:R-:W-:Y:S05]  /*115c0*/  @P0 BRA `(.L_x_5003) ;  /* 0x0000000000140947 */ /* 0x000fea0003800000 */
[----:B------:R-:W-:Y:S01]  /*115d0*/  ISETP.NE.AND P1, PT, R6, RZ, PT ;  /* 0x000000ff0600720c */ /* 0x000fe20003f25270 */
[----:B------:R-:W-:-:S04]  /*115e0*/  IMAD.MOV.U32 R5, RZ, RZ, 0x4200 ;  /* 0x00004200ff057424 */ /* 0x000fc800078e00ff */
[----:B------:R1:W-:Y:S08]  /*115f0*/  SYNCS.ARRIVE.TRANS64 RZ, [R16+URZ+0x30c10], R5 ;  /* 0x030c100510ff79a7 */ /* 0x0003f0000800003f */
[----:B------:R-:W-:Y:S05]  /*11600*/  @!P1 BRA `(.L_x_5003) ;  /* 0x0000000000049947 */ /* 0x000fea0003800000 */
[----:B------:R-:W-:Y:S01]  /*11610*/  BPT.TRAP 0x1 ;  /* 0x000000040000795c */ /* 0x000fe20000300000 */
.L_x_5003:
        /* <DEDUP_REMOVED lines=30> */
.L_x_4995:
[----:B------:R-:W2:Y:S02]  /*11800*/  LDL.LU R4, [R1+0x4] ;  /* 0x0000040001047983 */ /* 0x000ea40000300800 */
[----:B--2---:R-:W-:Y:S02]  /*11810*/  ISETP.NE.AND P1, PT, R4, RZ, PT ;  /* 0x000000ff0400720c */ /* 0x004fe40003f25270 */
[----:B------:R2:W5:Y:S11]  /*11820*/  LDL R4, [R1] ;  /* 0x0000000001047983 */ /* 0x0005760000100800 */
[----:B--2---:R-:W-:Y:S05]  /*11830*/  @!P1 BRA `(.L_x_4994) ;  /* 0x0000000400109947 */ /* 0x004fea0003800000 */
[----:B------:R-:W-:-:S04]  /*11840*/  SHF.L.U32 R13, R11, 0x1f, RZ ;  /* 0x0000001f0b0d7819 */ /* 0x000fc800000006ff */
[----:B------:R-:W1:Y:S02]  /*11850*/  SYNCS.PHASECHK.TRANS64.TRYWAIT P1, [R16+URZ+0x30c40], R13 ;  /* 0x030c400d100075a7 */ /* 0x000e64000802017f */
[----:B-1----:R-:W-:Y:S05]  /*11860*/  @!P1 BRA `(.L_x_5005) ;  /* 0x0000000c00c89947 */ /* 0x002fea0003800000 */
.L_x_5035:
[----:B------:R-:W-:Y:S05]  /*11870*/  @P0 BRA `(.L_x_5006) ;  /* 0x0000000000140947 */ /* 0x000fea0003800000 */
[----:B------:R-:W-:Y:S01]  /*11880*/  ISETP.NE.AND P1, PT, R6, RZ, PT ;  /* 0x000000ff0600720c */ /* 0x000fe20003f25270 */
[----:B------:R-:W-:-:S04]  /*11890*/  IMAD.MOV.U32 R5, RZ, RZ, 0x4200 ;  /* 0x00004200ff057424 */ /* 0x000fc800078e00ff */
[----:B------:R2:W-:Y:S08]  /*118a0*/  SYNCS.ARRIVE.TRANS64 RZ, [R16+URZ+0x30c30], R5 ;  /* 0x030c300510ff79a7 */ /* 0x0005f0000800003f */
[----:B------:R-:W-:Y:S05]  /*118b0*/  @!P1 BRA `(.L_x_5006) ;  /* 0x0000000000049947 */ /* 0x000fea0003800000 */
[----:B------:R-:W-:Y:S01]  /*118c0*/  BPT.TRAP 0x1 ;  /* 0x000000040000795c */ /* 0x000fe20000300000 */
.L_x_5006:
        /* <DEDUP_REMOVED lines=26> */
.L_x_5036:
[----:B------:R-:W-:Y:S05]  /*11a70*/  @P0 BRA `(.L_x_5008) ;  /* 0x0000000000140947 */ /* 0x000fea0003800000 */
[----:B------:R-:W-:Y:S01]  /*11a80*/  ISETP.NE.AND P0, PT, R6, RZ, PT ;  /* 0x000000ff0600720c */ /* 0x000fe20003f05270 */
[----:B------:R-:W-:-:S04]  /*11a90*/  IMAD.MOV.U32 R5, RZ, RZ, 0x4200 ;  /* 0x00004200ff057424 */ /* 0x000fc800078e00ff */
[----:B------:R2:W-:Y:S08]  /*11aa0*/  SYNCS.ARRIVE.TRANS64 RZ, [R16+URZ+0x30c18], R5 ;  /* 0x030c180510ff79a7 */ /* 0x0005f0000800003f */
[----:B------:R-:W-:Y:S05]  /*11ab0*/  @!P0 BRA `(.L_x_5008) ;  /* 0x0000000000048947 */ /* 0x000fea0003800000 */
[----:B------:R-:W-:Y:S01]  /*11ac0*/  BPT.TRAP 0x1 ;  /* 0x000000040000795c */ /* 0x000fe20000300000 */
.L_x_5008:
        /* <DEDUP_REMOVED lines=27> */
.L_x_4994:
[----:B------:R-:W2:Y:S01]  /*11c80*/  S2R R0, SR_TID.X ;  /* 0x0000000000007919 */ /* 0x000ea20000002100 */
[----:B------:R-:W-:Y:S01]  /*11c90*/  IMAD R3, R19, 0x8, R16 ;  /* 0x0000000813037824 */ /* 0x000fe200078e0210 */
[----:B--2---:R-:W-:Y:S02]  /*11ca0*/  LOP3.LUT R2, R0, 0x7f, RZ, 0xc0, !PT ;  /* 0x0000007f00027812 */ /* 0x004fe400078ec0ff */
[----:B------:R-:W-:Y:S02]  /*11cb0*/  SHF.L.U32 R0, R11, 0x1f, RZ ;  /* 0x0000001f0b007819 */ /* 0x000fe400000006ff */
[----:B------:R-:W-:Y:S02]  /*11cc0*/  ISETP.NE.AND P1, PT, R2, RZ, PT ;  /* 0x000000ff0200720c */ /* 0x000fe40003f25270 */
[----:B------:R-:W2:Y:S02]  /*11cd0*/  SYNCS.PHASECHK.TRANS64.TRYWAIT P0, [R3+URZ+0x30c40], R0 ;  /* 0x030c4000030075a7 */ /* 0x000ea4000800017f */
[----:B--2---:R-:W-:Y:S09]  /*11ce0*/  @!P0 BRA `(.L_x_5009) ;  /* 0x0000000800d08947 */ /* 0x004ff20003800000 */
.L_x_5037:
[----:B------:R-:W-:Y:S05]  /*11cf0*/  @P1 BRA `(.L_x_5010) ;  /* 0x0000000000181947 */ /* 0x000fea0003800000 */
[----:B------:R-:W1:Y:S01]  /*11d00*/  S2R R2, SR_TID.X ;  /* 0x0000000000027919 */ /* 0x000e620000002100 */
[----:B--2---:R-:W-:-:S04]  /*11d10*/  IMAD.MOV.U32 R0, RZ, RZ, 0x4200 ;  /* 0x00004200ff007424 */ /* 0x004fc800078e00ff */
[----:B------:R2:W-:Y:S01]  /*11d20*/  SYNCS.ARRIVE.TRANS64 RZ, [R3+URZ+0x30c30], R0 ;  /* 0x030c300003ff79a7 */ /* 0x0005e2000800003f */
[----:B-1----:R-:W-:-:S13]  /*11d30*/  LOP3.LUT P0, RZ, R2, 0x1f, RZ, 0xc0, !PT ;  /* 0x0000001f02ff7812 */ /* 0x002fda000780c0ff */
[----:B--2---:R-:W-:Y:S05]  /*11d40*/  @!P0 BRA `(.L_x_5010) ;  /* 0x0000000000048947 */ /* 0x004fea0003800000 */
[----:B------:R-:W-:Y:S01]  /*11d50*/  BPT.TRAP 0x1 ;  /* 0x000000040000795c */ /* 0x000fe20000300000 */
.L_x_5010:
        /* <DEDUP_REMOVED lines=33> */
.L_x_4991:
[----:B------:R-:W-:Y:S05]  /*11f70*/  BSYNC B0 ;  /* 0x0000000000007941 */ /* 0x000fea0003800000 */
.L_x_4989:
[----:B------:R-:W-:-:S03]  /*11f80*/  UMOV UR8, 0xffffffff ;  /* 0xffffffff00087882 */ /* 0x000fc60000000000 */
[----:B------:R-:W-:Y:S05]  /*11f90*/  BRA.DIV UR8, `(.L_x_5011) ;  /* 0x0000000a08387947 */ /* 0x000fea000b800000 */
[----:B------:R-:W-:-:S13]  /*11fa0*/  ELECT P6, URZ, PT ;  /* 0x00000000003f782f */ /* 0x000fda00038c0000 */
.L_x_5040:
[----:B------:R-:W-:Y:S05]  /*11fb0*/  @!P6 BRA `(.L_x_4870) ;  /* 0x000000000084e947 */ /* 0x000fea0003800000 */
[----:B------:R-:W-:-:S06]  /*11fc0*/  ULOP3.LUT UR8, UR36, 0x2, URZ, 0xfc, !UPT ;  /* 0x0000000224087892 */ /* 0x000fcc000f8efc3f */
[----:B------:R-:W-:-:S05]  /*11fd0*/  IMAD.U32 R0, RZ, RZ, UR8 ;  /* 0x00000008ff007e24 */ /* 0x000fca000f8e00ff */
[----:B------:R-:W-:-:S13]  /*11fe0*/  ISETP.NE.AND P2, PT, R0, 0x3, PT ;  /* 0x000000030000780c */ /* 0x000fda0003f45270 */
[----:B------:R-:W-:Y:S05]  /*11ff0*/  @!P2 BRA `(.L_x_5012) ;  /* 0x000000000004a947 */ /* 0x000fea0003800000 */
[----:B------:R-:W-:Y:S01]  /*12000*/  BPT.TRAP 0x1 ;  /* 0x000000040000795c */ /* 0x000fe20000300000 */
.L_x_5012:
        /* <DEDUP_REMOVED lines=15> */
.L_x_5041:
[----:B------:R-:W2:Y:S02]  /*12100*/  SYNCS.PHASECHK.TRANS64.TRYWAIT P0, [R3+URZ], R0 ;  /* 0x00000000030075a7 */ /* 0x000ea4000800017f */
[----:B--2---:R-:W-:Y:S05]  /*12110*/  @!P0 BRA `(.L_x_5014) ;  /* 0x00000008000c8947 */ /* 0x004fea0003800000 */
.L_x_5042:
[----:B------:R-:W-:Y:S05]  /*12120*/  @!P2 BRA `(.L_x_5015) ;  /* 0x000000000004a947 */ /* 0x000fea0003800000 */
[----:B------:R-:W-:Y:S01]  /*12130*/  BPT.TRAP 0x1 ;  /* 0x000000040000795c */ /* 0x000fe20000300000 */
.L_x_5015:
[----:B--2---:R-:W-:-:S04]  /*12140*/  VIADD R3, R7, 0x30c40 ;  /* 0x00030c4007037836 */ /* 0x004fc80000000000 */
[----:B------:R-:W-:-:S04]  /*12150*/  IMAD R2, R2, 0x8, R3 ;  /* 0x0000000802027824 */ /* 0x000fc800078e0203 */
[----:B------:R-:W2:Y:S02]  /*12160*/  SYNCS.PHASECHK.TRANS64.TRYWAIT P0, [R2+URZ], R5 ;  /* 0x00000005020075a7 */ /* 0x000ea4000800017f */
[----:B--2---:R-:W-:Y:S05]  /*12170*/  @!P0 BRA `(.L_x_5016) ;  /* 0x0000000800088947 */ /* 0x004fea0003800000 */
.L_x_5043:
[----:B------:R-:W-:-:S07]  /*12180*/  IMAD R3, R4, 0x8, R3 ;  /* 0x0000000804037824 */ /* 0x000fce00078e0203 */
.L_x_5017:
[----:B---3--:R3:W4:Y:S02]  /*12190*/  SYNCS.PHASECHK.TRANS64.TRYWAIT P0, [R3+URZ], R0 ;  /* 0x00000000030075a7 */ /* 0x008724000800017f */
[----:B----4-:R-:W-:Y:S05]  /*121a0*/  @!P0 NANOSLEEP.SYNCS 0x989680 ;  /* 0x009896800000895d */ /* 0x010fea0003900000 */
[----:B------:R-:W4:Y:S02]  /*121b0*/  @!P0 SYNCS.PHASECHK.TRANS64 P0, [R3+URZ], R0 ;  /* 0x00000000030085a7 */ /* 0x000f24000800007f */
[----:B----4-:R-:W-:Y:S05]  /*121c0*/  @!P0 BRA `(.L_x_5017) ;  /* 0xfffffffc00f08947 */ /* 0x010fea000383ffff */
.L_x_4870:
[----:B------:R-:W-:Y:S05]  /*121d0*/  BSYNC B6 ;  /* 0x0000000000067941 */ /* 0x000fea0003800000 */
.L_x_4867:
[----:B------:R-:W-:Y:S05]  /*121e0*/  EXIT ;  /* 0x000000000000794d */ /* 0x000fea0003800000 */
.L_x_4877:
[----:B------:R-:W-:Y:S02]  /*121f0*/  IMAD.MOV.U32 R13, RZ, RZ, R10 ;  /* 0x000000ffff0d7224 */ /* 0x000fe400078e000a */
[----:B------:R-:W-:Y:S02]  /*12200*/  IMAD.MOV.U32 R12, RZ, RZ, RZ ;  /* 0x000000ffff0c7224 */ /* 0x000fe400078e00ff */
[----:B------:R-:W-:Y:S02]  /*12210*/  IMAD.MOV.U32 R11, RZ, RZ, 0x1f ;  /* 0x0000001fff0b7424 */ /* 0x000fe400078e00ff */
[----:B------:R-:W-:-:S07]  /*12220*/  IMAD.MOV.U32 R15, RZ, RZ, -0x1 ;  /* 0xffffffffff0f7424 */ /* 0x000fce00078e00ff */
[----:B------:R-:W-:Y:S05]  /*12230*/  WARPSYNC.COLLECTIVE R15, `(.L_x_5018) ;  /* 0x000000000f087348 */ /* 0x000fea0003c00000 */
[----:B------:R1:W2:Y:S02]  /*12240*/  SHFL.IDX P6, R14, R13, R12, R11 ;  /* 0x0000000c0d0e7389 */ /* 0x0002a400000c000b */
[----:B-12---:R-:W-:Y:S01]  /*12250*/  ENDCOLLECTIVE ;  /* 0x000000000000791b */ /* 0x006fe20003800000 */
.L_x_5018:
[----:B------:R-:W-:Y:S05]  /*12260*/  BRA `(.L_x_5019) ;  /* 0xfffffeec00587947 */ /* 0x000fea000383ffff */
.L_x_4879:
[----:B--2---:R2:W3:Y:S02]  /*12270*/  SYNCS.PHASECHK.TRANS64.TRYWAIT P0, [R222+URZ+0x30c00], R11 ;  /* 0x030c000bde0075a7 */ /* 0x0044e4000800017f */
[----:B---3--:R-:W-:Y:S05]  /*12280*/  @!P0 NANOSLEEP.SYNCS 0x989680 ;  /* 0x009896800000895d */ /* 0x008fea0003900000 */
[----:B------:R-:W3:Y:S02]  /*12290*/  @!P0 SYNCS.PHASECHK.TRANS64 P0, [R222+URZ+0x30c00], R11 ;  /* 0x030c000bde0085a7 */ /* 0x000ee4000800007f */
[----:B---3--:R-:W-:Y:S05]  /*122a0*/  @!P0 BRA `(.L_x_4879) ;  /* 0xfffffffc00f08947 */ /* 0x008fea000383ffff */
[----:B------:R-:W-:Y:S05]  /*122b0*/  BRA `(.L_x_4878) ;  /* 0xfffffeec00a07947 */ /* 0x000fea000383ffff */
.L_x_4884:
[----:B--2---:R2:W3:Y:S02]  /*122c0*/  SYNCS.PHASECHK.TRANS64.TRYWAIT P0, [R8+URZ+0x30c10], R21 ;  /* 0x030c1015080075a7 */ /* 0x0044e4000800017f */
[----:B---3--:R-:W-:Y:S05]  /*122d0*/  @!P0 NANOSLEEP.SYNCS 0x989680 ;  /* 0x009896800000895d */ /* 0x008fea0003900000 */
[----:B------:R-:W3:Y:S02]  /*122e0*/  @!P0 SYNCS.PHASECHK.TRANS64 P0, [R8+URZ+0x30c10], R21 ;  /* 0x030c1015080085a7 */ /* 0x000ee4000800007f */
[----:B---3--:R-:W-:Y:S05]  /*122f0*/  @!P0 BRA `(.L_x_4884) ;  /* 0xfffffffc00f08947 */ /* 0x008fea000383ffff */
[----:B------:R-:W-:Y:S05]  /*12300*/  BRA `(.L_x_4883) ;  /* 0xfffffef400d47947 */ /* 0x000fea000383ffff */
.L_x_4888:
[----:B------:R1:W1:Y:S02]  /*12310*/  SYNCS.PHASECHK.TRANS64.TRYWAIT P0, [R8+URZ+0x30c30], R21 ;  /* 0x030c3015080075a7 */ /* 0x000264000800017f */
[----:B-1----:R-:W-:Y:S05]  /*12320*/  @!P0 NANOSLEEP.SYNCS 0x989680 ;  /* 0x009896800000895d */ /* 0x002fea0003900000 */
[----:B------:R-:W1:Y:S02]  /*12330*/  @!P0 SYNCS.PHASECHK.TRANS64 P0, [R8+URZ+0x30c30], R21 ;  /* 0x030c3015080085a7 */ /* 0x000e64000800007f */
[----:B-1----:R-:W-:Y:S05]  /*12340*/  @!P0 BRA `(.L_x_4888) ;  /* 0xfffffffc00f08947 */ /* 0x002fea000383ffff */
[----:B------:R-:W-:Y:S05]  /*12350*/  BRA `(.L_x_4887) ;  /* 0xfffffef800d87947 */ /* 0x000fea000383ffff */
.L_x_4896:
[----:B--2---:R2:W3:Y:S02]  /*12360*/  SYNCS.PHASECHK.TRANS64.TRYWAIT P1, [R6+URZ+0x30c10], R11 ;  /* 0x030c100b060075a7 */ /* 0x0044e4000802017f */
[----:B---3--:R-:W-:Y:S05]  /*12370*/  @!P1 NANOSLEEP.SYNCS 0x989680 ;  /* 0x009896800000995d */ /* 0x008fea0003900000 */
[----:B------:R-:W3:Y:S02]  /*12380*/  @!P1 SYNCS.PHASECHK.TRANS64 P1, [R6+URZ+0x30c10], R11 ;  /* 0x030c100b060095a7 */ /* 0x000ee4000802007f */
[----:B---3--:R-:W-:Y:S05]  /*12390*/  @!P1 BRA `(.L_x_4896) ;  /* 0xfffffffc00f09947 */ /* 0x008fea000383ffff */
[----:B------:R-:W-:Y:S05]  /*123a0*/  BRA `(.L_x_4895) ;  /* 0xffffff3800447947 */ /* 0x000fea000383ffff */
.L_x_4900:
[----:B------:R1:W1:Y:S02]  /*123b0*/  SYNCS.PHASECHK.TRANS64.TRYWAIT P1, [R6+URZ+0x30c30], R11 ;  /* 0x030c300b060075a7 */ /* 0x000264000802017f */
[----:B-1----:R-:W-:Y:S05]  /*123c0*/  @!P1 NANOSLEEP.SYNCS 0x989680 ;  /* 0x009896800000995d */ /* 0x002fea0003900000 */
[----:B------:R-:W1:Y:S02]  /*123d0*/  @!P1 SYNCS.PHASECHK.TRANS64 P1, [R6+URZ+0x30c30], R11 ;  /* 0x030c300b060095a7 */ /* 0x000e64000802007f */
[----:B-1----:R-:W-:Y:S05]  /*123e0*/  @!P1 BRA `(.L_x_4900) ;  /* 0xfffffffc00f09947 */ /* 0x002fea000383ffff */
[----:B------:R-:W-:Y:S05]  /*123f0*/  BRA `(.L_x_4899) ;  /* 0xffffff3c00547947 */ /* 0x000fea000383ffff */
.L_x_4908:
[----:B--2---:R2:W3:Y:S02]  /*12400*/  SYNCS.PHASECHK.TRANS64.TRYWAIT P0, [R7+URZ+0x30c10], R18 ;  /* 0x030c1012070075a7 */ /* 0x0044e4000800017f */
[----:B---3--:R-:W-:Y:S05]  /*12410*/  @!P0 NANOSLEEP.SYNCS 0x989680 ;  /* 0x009896800000895d */ /* 0x008fea0003900000 */
[----:B------:R-:W3:Y:S02]  /*12420*/  @!P0 SYNCS.PHASECHK.TRANS64 P0, [R7+URZ+0x30c10], R18 ;  /* 0x030c1012070085a7 */ /* 0x000ee4000800007f */
[----:B---3--:R-:W-:Y:S05]  /*12430*/  @!P0 BRA `(.L_x_4908) ;  /* 0xfffffffc00f08947 */ /* 0x008fea000383ffff */
[----:B------:R-:W-:Y:S05]  /*12440*/  BRA `(.L_x_4907) ;  /* 0xffffff7000887947 */ /* 0x000fea000383ffff */
.L_x_4912:
[----:B------:R1:W1:Y:S02]  /*12450*/  SYNCS.PHASECHK.TRANS64.TRYWAIT P0, [R7+URZ+0x30c30], R18 ;  /* 0x030c3012070075a7 */ /* 0x000264000800017f */
[----:B-1----:R-:W-:Y:S05]  /*12460*/  @!P0 NANOSLEEP.SYNCS 0x989680 ;  /* 0x009896800000895d */ /* 0x002fea0003900000 */
[----:B------:R-:W1:Y:S02]  /*12470*/  @!P0 SYNCS.PHASECHK.TRANS64 P0, [R7+URZ+0x30c30], R18 ;  /* 0x030c3012070085a7 */ /* 0x000e64000800007f */
[----:B-1----:R-:W-:Y:S05]  /*12480*/  @!P0 BRA `(.L_x_4912) ;  /* 0xfffffffc00f08947 */ /* 0x002fea000383ffff */
[----:B------:R-:W-:Y:S05]  /*12490*/  BRA `(.L_x_4911) ;  /* 0xffffff74009c7947 */ /* 0x000fea000383ffff */
.L_x_4945:
[----:B------:R-:W-:Y:S01]  /*124a0*/  BSSY B0, `(.L_x_5020) ;  /* 0x0000005000007945 */ /* 0x000fe20003800000 */
[----:B------:R-:W-:-:S07]  /*124b0*/  IMAD.MOV.U32 R15, RZ, RZ, -0x1 ;  /* 0xffffffffff0f7424 */ /* 0x000fce00078e00ff */
[----:B------:R-:W-:Y:S05]  /*124c0*/  WARPSYNC.COLLECTIVE R15, `(.L_x_5021) ;  /* 0x000000000f087348 */ /* 0x000fea0003c00000 */
[----:B------:R-:W-:Y:S01]  /*124d0*/  NOP ;  /* 0x0000000000007918 */ /* 0x000fe20000000000 */
[----:B------:R-:W-:Y:S01]  /*124e0*/  ENDCOLLECTIVE ;  /* 0x000000000000791b */ /* 0x000fe20003800000 */
.L_x_5021:
[----:B------:R-:W-:Y:S05]  /*124f0*/  BSYNC B0 ;  /* 0x0000000000007941 */ /* 0x000fea0003800000 */
.L_x_5020:
[----:B------:R-:W-:Y:S05]  /*12500*/  BRA `(.L_x_5022) ;  /* 0xffffffc800747947 */ /* 0x000fea000383ffff */
.L_x_4958:
[----:B------:R-:W-:Y:S01]  /*12510*/  BSSY B0, `(.L_x_5023) ;  /* 0x0000005000007945 */ /* 0x000fe20003800000 */
[----:B------:R-:W-:-:S07]  /*12520*/  IMAD.MOV.U32 R15, RZ, RZ, -0x1 ;  /* 0xffffffffff0f7424 */ /* 0x000fce00078e00ff */
[----:B------:R-:W-:Y:S05]  /*12530*/  WARPSYNC.COLLECTIVE R15, `(.L_x_5024) ;  /* 0x000000000f087348 */ /* 0x000fea0003c00000 */
[----:B------:R-:W-:Y:S01]  /*12540*/  NOP ;  /* 0x0000000000007918 */ /* 0x000fe20000000000 */
[----:B------:R-:W-:Y:S01]  /*12550*/  ENDCOLLECTIVE ;  /* 0x000000000000791b */ /* 0x000fe20003800000 */
.L_x_5024:
[----:B------:R-:W-:Y:S05]  /*12560*/  BSYNC B0 ;  /* 0x0000000000007941 */ /* 0x000fea0003800000 */
.L_x_5023:
[----:B------:R-:W-:Y:S05]  /*12570*/  BRA `(.L_x_5025) ;  /* 0xffffffcc00f47947 */ /* 0x000fea000383ffff */
.L_x_4970:
[----:B------:R-:W-:Y:S01]  /*12580*/  BSSY B0, `(.L_x_5026) ;  /* 0x0000005000007945 */ /* 0x000fe20003800000 */
[----:B------:R-:W-:-:S07]  /*12590*/  IMAD.MOV.U32 R15, RZ, RZ, -0x1 ;  /* 0xffffffffff0f7424 */ /* 0x000fce00078e00ff */
[----:B------:R-:W-:Y:S05]  /*125a0*/  WARPSYNC.COLLECTIVE R15, `(.L_x_5027) ;  /* 0x000000000f087348 */ /* 0x000fea0003c00000 */
[----:B------:R-:W-:Y:S01]  /*125b0*/  NOP ;  /* 0x0000000000007918 */ /* 0x000fe20000000000 */
[----:B------:R-:W-:Y:S01]  /*125c0*/  ENDCOLLECTIVE ;  /* 0x000000000000791b */ /* 0x000fe20003800000 */
.L_x_5027:
[----:B------:R-:W-:Y:S05]  /*125d0*/  BSYNC B0 ;  /* 0x0000000000007941 */ /* 0x000fea0003800000 */
.L_x_5026:
[----:B------:R-:W-:Y:S05]  /*125e0*/  BRA `(.L_x_5028) ;  /* 0xffffffd400147947 */ /* 0x000fea000383ffff */
.L_x_4992:
[----:B-1----:R1:W2:Y:S02]  /*125f0*/  SYNCS.PHASECHK.TRANS64.TRYWAIT P0, [R16+URZ+0x30c20], R3 ;  /* 0x030c2003100075a7 */ /* 0x0022a4000800017f */
[----:B--2---:R-:W-:Y:S05]  /*12600*/  @!P0 NANOSLEEP.SYNCS 0x989680 ;  /* 0x009896800000895d */ /* 0x004fea0003900000 */
[----:B------:R-:W2:Y:S02]  /*12610*/  @!P0 SYNCS.PHASECHK.TRANS64 P0, [R16+URZ+0x30c20], R3 ;  /* 0x030c2003100085a7 */ /* 0x000ea4000800007f */
[----:B--2---:R-:W-:Y:S05]  /*12620*/  @!P0 BRA `(.L_x_4992) ;  /* 0xfffffffc00f08947 */ /* 0x004fea000383ffff */
[----:B------:R-:W-:Y:S05]  /*12630*/  BRA `(.L_x_5029) ;  /* 0xffffffe000dc7947 */ /* 0x000fea000383ffff */
.L_x_4996:
[----:B-1----:R1:W2:Y:S02]  /*12640*/  SYNCS.PHASECHK.TRANS64.TRYWAIT P1, [R16+URZ+0x30c40], R21 ;  /* 0x030c4015100075a7 */ /* 0x0022a4000802017f */
[----:B--2---:R-:W-:Y:S05]  /*12650*/  @!P1 NANOSLEEP.SYNCS 0x989680 ;  /* 0x009896800000995d */ /* 0x004fea0003900000 */
[----:B------:R-:W2:Y:S02]  /*12660*/  @!P1 SYNCS.PHASECHK.TRANS64 P1, [R16+URZ+0x30c40], R21 ;  /* 0x030c4015100095a7 */ /* 0x000ea4000802007f */
[----:B--2---:R-:W-:Y:S05]  /*12670*/  @!P1 BRA `(.L_x_4996) ;  /* 0xfffffffc00f09947 */ /* 0x004fea000383ffff */
[----:B------:R-:W-:Y:S05]  /*12680*/  BRA `(.L_x_5030) ;  /* 0xffffffe8003c7947 */ /* 0x000fea000383ffff */
.L_x_4998:
[----:B--2---:R2:W3:Y:S02]  /*12690*/  SYNCS.PHASECHK.TRANS64.TRYWAIT P1, [R16+URZ+0x30c28], R21 ;  /* 0x030c2815100075a7 */ /* 0x0044e4000802017f */
[----:B---3--:R-:W-:Y:S05]  /*126a0*/  @!P1 NANOSLEEP.SYNCS 0x989680 ;  /* 0x009896800000995d */ /* 0x008fea0003900000 */
[----:B------:R-:W3:Y:S02]  /*126b0*/  @!P1 SYNCS.PHASECHK.TRANS64 P1, [R16+URZ+0x30c28], R21 ;  /* 0x030c2815100095a7 */ /* 0x000ee4000802007f */
[----:B---3--:R-:W-:Y:S05]  /*126c0*/  @!P1 BRA `(.L_x_4998) ;  /* 0xfffffffc00f09947 */ /* 0x008fea000383ffff */
[----:B------:R-:W-:Y:S05]  /*126d0*/  BRA `(.L_x_5031) ;  /* 0xffffffe800b47947 */ /* 0x000fea000383ffff */
.L_x_5000:
[----:B---3--:R3:W4:Y:S02]  /*126e0*/  SYNCS.PHASECHK.TRANS64.TRYWAIT P1, [R16+URZ+0x30c48], R21 ;  /* 0x030c4815100075a7 */ /* 0x008724000802017f */
[----:B----4-:R-:W-:Y:S05]  /*126f0*/  @!P1 NANOSLEEP.SYNCS 0x989680 ;  /* 0x009896800000995d */ /* 0x010fea0003900000 */
[----:B------:R-:W4:Y:S02]  /*12700*/  @!P1 SYNCS.PHASECHK.TRANS64 P1, [R16+URZ+0x30c48], R21 ;  /* 0x030c4815100095a7 */ /* 0x000f24000802007f */
[----:B----4-:R-:W-:Y:S05]  /*12710*/  @!P1 BRA `(.L_x_5000) ;  /* 0xfffffffc00f09947 */ /* 0x010fea000383ffff */
[----:B------:R-:W-:Y:S05]  /*12720*/  BRA `(.L_x_5032) ;  /* 0xffffffec002c7947 */ /* 0x000fea000383ffff */
.L_x_5002:
[----:B------:R-:W-:-:S07]  /*12730*/  SHF.L.U32 R5, R11, 0x1f, RZ ;  /* 0x0000001f0b057819 */ /* 0x000fce00000006ff */
.L_x_5033:
[----:B------:R1:W1:Y:S02]  /*12740*/  SYNCS.PHASECHK.TRANS64.TRYWAIT P1, [R16+URZ+0x30c20], R5 ;  /* 0x030c2005100075a7 */ /* 0x000264000802017f */
[----:B-1----:R-:W-:Y:S05]  /*12750*/  @!P1 NANOSLEEP.SYNCS 0x989680 ;  /* 0x009896800000995d */ /* 0x002fea0003900000 */
[----:B------:R-:W1:Y:S02]  /*12760*/  @!P1 SYNCS.PHASECHK.TRANS64 P1, [R16+URZ+0x30c20], R5 ;  /* 0x030c2005100095a7 */ /* 0x000e64000802007f */
[----:B-1----:R-:W-:Y:S05]  /*12770*/  @!P1 BRA `(.L_x_5033) ;  /* 0xfffffffc00f09947 */ /* 0x002fea000383ffff */
[----:B------:R-:W-:Y:S05]  /*12780*/  BRA `(.L_x_5034) ;  /* 0xffffffec008c7947 */ /* 0x000fea000383ffff */
.L_x_5005:
[----:B-1----:R1:W2:Y:S02]  /*12790*/  SYNCS.PHASECHK.TRANS64.TRYWAIT P1, [R16+URZ+0x30c40], R13 ;  /* 0x030c400d100075a7 */ /* 0x0022a4000802017f */
[----:B--2---:R-:W-:Y:S05]  /*127a0*/  @!P1 NANOSLEEP.SYNCS 0x989680 ;  /* 0x009896800000995d */ /* 0x004fea0003900000 */
[----:B------:R-:W2:Y:S02]  /*127b0*/  @!P1 SYNCS.PHASECHK.TRANS64 P1, [R16+URZ+0x30c40], R13 ;  /* 0x030c400d100095a7 */ /* 0x000ea4000802007f */
[----:B--2---:R-:W-:Y:S05]  /*127c0*/  @!P1 BRA `(.L_x_5005) ;  /* 0xfffffffc00f09947 */ /* 0x004fea000383ffff */
[----:B------:R-:W-:Y:S05]  /*127d0*/  BRA `(.L_x_5035) ;  /* 0xfffffff000247947 */ /* 0x000fea000383ffff */
.L_x_5007:
[----:B-1----:R1:W2:Y:S02]  /*127e0*/  SYNCS.PHASECHK.TRANS64.TRYWAIT P1, [R16+URZ+0x30c28], R13 ;  /* 0x030c280d100075a7 */ /* 0x0022a4000802017f */
[----:B--2---:R-:W-:Y:S05]  /*127f0*/  @!P1 NANOSLEEP.SYNCS 0x989680 ;  /* 0x009896800000995d */ /* 0x004fea0003900000 */
[----:B------:R-:W2:Y:S02]  /*12800*/  @!P1 SYNCS.PHASECHK.TRANS64 P1, [R16+URZ+0x30c28], R13 ;  /* 0x030c280d100095a7 */ /* 0x000ea4000802007f */
[----:B--2---:R-:W-:Y:S05]  /*12810*/  @!P1 BRA `(.L_x_5007) ;  /* 0xfffffffc00f09947 */ /* 0x004fea000383ffff */
[----:B------:R-:W-:Y:S05]  /*12820*/  BRA `(.L_x_5036) ;  /* 0xfffffff000907947 */ /* 0x000fea000383ffff */
.L_x_5009:
[----:B--2---:R2:W1:Y:S02]  /*12830*/  SYNCS.PHASECHK.TRANS64.TRYWAIT P0, [R3+URZ+0x30c40], R0 ;  /* 0x030c4000030075a7 */ /* 0x004464000800017f */
[----:B-1----:R-:W-:Y:S05]  /*12840*/  @!P0 NANOSLEEP.SYNCS 0x989680 ;  /* 0x009896800000895d */ /* 0x002fea0003900000 */
[----:B------:R-:W1:Y:S02]  /*12850*/  @!P0 SYNCS.PHASECHK.TRANS64 P0, [R3+URZ+0x30c40], R0 ;  /* 0x030c4000030085a7 */ /* 0x000e64000800007f */
[----:B-1----:R-:W-:Y:S05]  /*12860*/  @!P0 BRA `(.L_x_5009) ;  /* 0xfffffffc00f08947 */ /* 0x002fea000383ffff */
[----:B------:R-:W-:Y:S05]  /*12870*/  BRA `(.L_x_5037) ;  /* 0xfffffff4001c7947 */ /* 0x000fea000383ffff */
.L_x_5011:
[----:B------:R-:W-:Y:S01]  /*12880*/  BSSY B0, `(.L_x_5038) ;  /* 0x0000006000007945 */ /* 0x000fe20003800000 */
[----:B------:R-:W-:-:S07]  /*12890*/  IMAD.MOV.U32 R15, RZ, RZ, -0x1 ;  /* 0xffffffffff0f7424 */ /* 0x000fce00078e00ff */
[----:B------:R-:W-:Y:S05]  /*128a0*/  WARPSYNC.COLLECTIVE R15, `(.L_x_5039) ;  /* 0x000000000f0c7348 */ /* 0x000fea0003c00000 */
[----:B------:R-:W-:Y:S02]  /*128b0*/  ELECT P6, UR62, PT ;  /* 0x00000000003e782f */ /* 0x000fe400038c0000 */
[----:B------:R-:W-:Y:S01]  /*128c0*/  MOV R14, UR62 ;  /* 0x0000003e000e7c02 */ /* 0x000fe20008000f00 */
[----:B------:R-:W-:Y:S10]  /*128d0*/  ENDCOLLECTIVE ;  /* 0x000000000000791b */ /* 0x000ff40003800000 */
.L_x_5039:
[----:B------:R-:W-:Y:S05]  /*128e0*/  BSYNC B0 ;  /* 0x0000000000007941 */ /* 0x000fea0003800000 */
.L_x_5038:
[----:B------:R-:W-:Y:S05]  /*128f0*/  BRA `(.L_x_5040) ;  /* 0xfffffff400ac7947 */ /* 0x000fea000383ffff */
.L_x_5013:
[----:B-1----:R1:W2:Y:S02]  /*12900*/  SYNCS.PHASECHK.TRANS64.TRYWAIT P0, [R6+URZ], R5 ;  /* 0x00000005060075a7 */ /* 0x0022a4000800017f */
[----:B--2---:R-:W-:Y:S05]  /*12910*/  @!P0 NANOSLEEP.SYNCS 0x989680 ;  /* 0x009896800000895d */ /* 0x004fea0003900000 */
[----:B------:R-:W2:Y:S02]  /*12920*/  @!P0 SYNCS.PHASECHK.TRANS64 P0, [R6+URZ], R5 ;  /* 0x00000005060085a7 */ /* 0x000ea4000800007f */
[----:B--2---:R-:W-:Y:S05]  /*12930*/  @!P0 BRA `(.L_x_5013) ;  /* 0xfffffffc00f08947 */ /* 0x004fea000383ffff */
[----:B------:R-:W-:Y:S05]  /*12940*/  BRA `(.L_x_5041) ;  /* 0xfffffff400ec7947 */ /* 0x000fea000383ffff */
.L_x_5014:
[----:B--2---:R2:W3:Y:S02]  /*12950*/  SYNCS.PHASECHK.TRANS64.TRYWAIT P0, [R3+URZ], R0 ;  /* 0x00000000030075a7 */ /* 0x0044e4000800017f */
[----:B---3--:R-:W-:Y:S05]  /*12960*/  @!P0 NANOSLEEP.SYNCS 0x989680 ;  /* 0x009896800000895d */ /* 0x008fea0003900000 */
[----:B------:R-:W3:Y:S02]  /*12970*/  @!P0 SYNCS.PHASECHK.TRANS64 P0, [R3+URZ], R0 ;  /* 0x00000000030085a7 */ /* 0x000ee4000800007f */
[----:B---3--:R-:W-:Y:S05]  /*12980*/  @!P0 BRA `(.L_x_5014) ;  /* 0xfffffffc00f08947 */ /* 0x008fea000383ffff */
[----:B------:R-:W-:Y:S05]  /*12990*/  BRA `(.L_x_5042) ;  /* 0xfffffff400e07947 */ /* 0x000fea000383ffff */
.L_x_5016:
[----:B--2---:R2:W3:Y:S02]  /*129a0*/  SYNCS.PHASECHK.TRANS64.TRYWAIT P0, [R2+URZ], R5 ;  /* 0x00000005020075a7 */ /* 0x0044e4000800017f */
[----:B---3--:R-:W-:Y:S05]  /*129b0*/  @!P0 NANOSLEEP.SYNCS 0x989680 ;  /* 0x009896800000895d */ /* 0x008fea0003900000 */
[----:B------:R-:W3:Y:S02]  /*129c0*/  @!P0 SYNCS.PHASECHK.TRANS64 P0, [R2+URZ], R5 ;  /* 0x00000005020085a7 */ /* 0x000ee4000800007f */
[----:B---3--:R-:W-:Y:S05]  /*129d0*/  @!P0 BRA `(.L_x_5016) ;  /* 0xfffffffc00f08947 */ /* 0x008fea000383ffff */
[----:B------:R-:W-:Y:S05]  /*129e0*/  BRA `(.L_x_5043) ;  /* 0xfffffff400e47947 */ /* 0x000fea000383ffff */
.L_x_5044:
        /* <DEDUP_REMOVED lines=9> */
.L_x_7410:


//--------------------- .text._ZN7cutlass13device_kernelIN5flash11enable_sm90INS1_16FlashAttnBwdSm90INS1_25CollectiveMainloopBwdSm90ILi2ELi2ELi2EN4cute5tupleIJNS5_1CILi1EEES8_S8_EEENS6_IJNS7_ILi128EEESA_NS7_ILi64EEEEEENS_10bfloat16_tEfNS_4arch4Sm90ELb0ELb1ELb0ELb0ELb0ELb1ELb0ELb0ELi2ELi1ELi2ELi2ELb0EEENS1_24CollectiveEpilogueBwdGQAISC_fSF_Li256ELb0ELb0EEENS1_19SingleTileSchedulerILb0ELb0ELb0ELi128EEEEEEEEEvNT_6ParamsE --------------------------
	.section	.text._ZN7cutlass13device_kernelIN5flash11enable_sm90INS1_16FlashAttnBwdSm90INS1_25CollectiveMainloopBwdSm90ILi2ELi2ELi2EN4cute5tupleIJNS5_1CILi1EEES8_S8_EEENS6_IJNS7_ILi128EEESA_NS7_ILi64EEEEEENS_10bfloat16_tEfNS_4arch4Sm90ELb0ELb1ELb0ELb0ELb0ELb1ELb0ELb0ELi2ELi1ELi2ELi2ELb0EEENS1_24CollectiveEpilogueBwdGQAISC_fSF_Li256ELb0ELb0EEENS1_19SingleTileSchedulerILb0ELb0ELb0ELi128EEEEEEEEEvNT_6ParamsE,"ax",@progbits
	.align	128
.text._ZN7cutlass13device_kernelIN5flash11enable_sm90INS1_16FlashAttnBwdSm90INS1_25CollectiveMainloopBwdSm90ILi2ELi2ELi2EN4cute5tupleIJNS5_1CILi1EEES8_S8_EEENS6_IJNS7_ILi128EEESA_NS7_ILi64EEEEEENS_10bfloat16_tEfNS_4arch4Sm90ELb0ELb1ELb0ELb0ELb0ELb1ELb0ELb0ELi2ELi1ELi2ELi2ELb0EEENS1_24CollectiveEpilogueBwdGQAISC_fSF_Li256ELb0ELb0EEENS1_19SingleTileSchedulerILb0ELb0ELb0ELi128EEEEEEEEEvNT_6ParamsE:
        .type           _ZN7cutlass13device_kernelIN5flash11enable_sm90INS1_16FlashAttnBwdSm90INS1_25CollectiveMainloopBwdSm90ILi2ELi2ELi2EN4cute5tupleIJNS5_1CILi1EEES8_S8_EEENS6_IJNS7_ILi128EEESA_NS7_ILi64EEEEEENS_10bfloat16_tEfNS_4arch4Sm90ELb0ELb1ELb0ELb0ELb0ELb1ELb0ELb0ELi2ELi1ELi2ELi2ELb0EEENS1_24CollectiveEpilogueBwdGQAISC_fSF_Li256ELb0ELb0EEENS1_19SingleTileSchedulerILb0ELb0ELb0ELi128EEEEEEEEEvNT_6ParamsE,@function
        .size           _ZN7cutlass13device_kernelIN5flash11enable_sm90INS1_16FlashAttnBwdSm90INS1_25CollectiveMainloopBwdSm90ILi2ELi2ELi2EN4cute5tupleIJNS5_1CILi1EEES8_S8_EEENS6_IJNS7_ILi128EEESA_NS7_ILi64EEEEEENS_10bfloat16_tEfNS_4arch4Sm90ELb0ELb1ELb0ELb0ELb0ELb1ELb0ELb0ELi2ELi1ELi2ELi2ELb0EEENS1_24CollectiveEpilogueBwdGQAISC_fSF_Li256ELb0ELb0EEENS1_19SingleTileSchedulerILb0ELb0ELb0ELi128EEEEEEEEEvNT_6ParamsE,(.L_x_7411 - _ZN7cutlass13device_kernelIN5flash11enable_sm90INS1_16FlashAttnBwdSm90INS1_25CollectiveMainloopBwdSm90ILi2ELi2ELi2EN4cute5tupleIJNS5_1CILi1EEES8_S8_EEENS6_IJNS7_ILi128EEESA_NS7_ILi64EEEEEENS_10bfloat16_tEfNS_4arch4Sm90ELb0ELb1ELb0ELb0ELb0ELb1ELb0ELb0ELi2ELi1ELi2ELi2ELb0EEENS1_24CollectiveEpilogueBwdGQAISC_fSF_Li256ELb0ELb0EEENS1_19SingleTileSchedulerILb0ELb0ELb0ELi128EEEEEEEEEvNT_6ParamsE)
        .other          _ZN7cutlass13device_kernelIN5flash11enable_sm90INS1_16FlashAttnBwdSm90INS1_25CollectiveMainloopBwdSm90ILi2ELi2ELi2EN4cute5tupleIJNS5_1CILi1EEES8_S8_EEENS6_IJNS7_ILi128EEESA_NS7_ILi64EEEEEENS_10bfloat16_tEfNS_4arch4Sm90ELb0ELb1ELb0ELb0ELb0ELb1ELb0ELb0ELi2ELi1ELi2ELi2ELb0EEENS1_24CollectiveEpilogueBwdGQAISC_fSF_Li256ELb0ELb0EEENS1_19SingleTileSchedulerILb0ELb0ELb0ELi128EEEEEEEEEvNT_6ParamsE,@"STO_CUDA_ENTRY STV_DEFAULT"
_ZN7cutlass13device_kernelIN5flash11enable_sm90INS1_16FlashAttnBwdSm90INS1_25CollectiveMainloopBwdSm90ILi2ELi2ELi2EN4cute5tupleIJNS5_1CILi1EEES8_S8_EEENS6_IJNS7_ILi128EEESA_NS7_ILi64EEEEEENS_10bfloat16_tEfNS_4arch4Sm90ELb0ELb1ELb0ELb0ELb0ELb1ELb0ELb0ELi2ELi1ELi2ELi2ELb0EEENS1_24CollectiveEpilogueBwdGQAISC_fSF_Li256ELb0ELb0EEENS1_19SingleTileSchedulerILb0ELb0ELb0ELi128EEEEEEEEEvNT_6ParamsE:
        /* <DEDUP_REMOVED lines=24> */
.L_x_5046:
[----:B------:R-:W-:Y:S05]  /*0180*/  BSYNC B0 ;  /* 0x0000000000007941 */ /* 0x000fea0003800000 */
.L_x_5045:
        /* <DEDUP_REMOVED lines=37> */
.L_x_5047:
        /* <DEDUP_REMOVED lines=22> */
.L_x_5048:
[----:B------:R-:W-:Y:S01]  /*0540*/  PLOP3.LUT P0, PT, PT, PT, UP0, 0x80, 0x0 ;  /* 0x000000000000781c */ /* 0x000fe20003f0f008 */
[----:B------:R-:W-:Y:S01]  /*0550*/  NOP ;  /* 0x0000000000007918 */ /* 0x000fe20000000000 */
[----:B------:R-:W-:Y:S01]  /*0560*/  BSSY B6, `(.L_x_5049) ;  /* 0x0001006000067945 */ /* 0x000fe20003800000 */
[----:B-12-4-:R-:W-:Y:S10]  /*0570*/  BAR.SYNC.DEFER_BLOCKING 0x0 ;  /* 0x0000000000007b1d */ /* 0x016ff40000010000 */
[----:B------:R-:W-:Y:S05]  /*0580*/  @!P0 BRA `(.L_x_5050) ;  /* 0x000000d400ac8947 */ /* 0x000fea0003800000 */
.L_x_5051:
        /* <DEDUP_REMOVED lines=71> */
.L_x_5053:
        /* <DEDUP_REMOVED lines=28> */
.L_x_5056:
        /* <DEDUP_REMOVED lines=15> */
.L_x_5055:
        /* <DEDUP_REMOVED lines=22> */
.L_x_5058:
        /* <DEDUP_REMOVED lines=15> */
.L_x_5057:
[----:B------:R-:W-:Y:S01]  /*0f00*/  SHF.R.S32.HI R5, RZ, 0x1f, R16 ;  /* 0x0000001fff057819 */ /* 0x000fe20000011410 */
[----:B------:R-:W-:-:S03]  /*0f10*/  UMOV UR4, 0xffffffff ;  /* 0xffffffff00047882 */ /* 0x000fc60000000000 */
[----:B------:R-:W-:-:S04]  /*0f20*/  LEA.HI R0, R5, R16, RZ, 0x7 ;  /* 0x0000001005007211 */ /* 0x000fc800078f38ff */
[----:B------:R-:W-:Y:S01]  /*0f30*/  SHF.R.S32.HI R10, RZ, 0x7, R0 ;  /* 0x00000007ff0a7819 */ /* 0x000fe20000011400 */
[----:B------:R-:W-:Y:S06]  /*0f40*/  BRA.DIV UR4, `(.L_x_5059) ;  /* 0x000000f604a47947 */ /* 0x000fec000b800000 */
[----:B------:R1:W2:Y:S02]  /*0f50*/  SHFL.IDX PT, R14, R10, RZ, 0x1f ;  /* 0x00001fff0a0e7589 */ /* 0x0002a400000e0000 */
.L_x_5155:
        /* <DEDUP_REMOVED lines=23> */
.L_x_5060:
        /* <DEDUP_REMOVED lines=74> */
[----:B------:R-:W-:Y:S02]  /*1570*/  LOP3.LUT R9, R9, 0xfffffff8, RZ, 0xc0, !PT ;  /* 0xfffffff809097812 */ /* 0x000fe400078ec0ff */
[----:B------:R-:W-:-:S02]  /*1580*/  CS2R R174, SRZ ;  /* 0x0000000000ae7805 */ /* 0x000fc4000001ff00 */
[CC--:B------:R-:W-:Y:S02]  /*1590*/  LEA.HI R4, R0.reuse, R7.reuse, RZ, 0x3 ;  /* 0x0000000700047211 */ /* 0x0c0fe400078f18ff */
[----:B------:R-:W-:Y:S02]  /*15a0*/  CS2R R172, SRZ ;  /* 0x0000000000ac7805 */ /* 0x000fe4000001ff00 */
[----:B------:R-:W-:Y:S01]  /*15b0*/  LEA.HI R7, R0, R7, RZ, 0x2 ;  /* 0x0000000700077211 */ /* 0x000fe200078f10ff */
[----:B------:R-:W-:Y:S01]  /*15c0*/  IMAD.IADD R6, R6, 0x1, -R9 ;  /* 0x0000000106067824 */ /* 0x000fe200078e0a09 */
[--C-:B------:R-:W-:Y:S02]  /*15d0*/  SHF.R.S32.HI R0, RZ, 0x3, R4.reuse ;  /* 0x00000003ff007819 */ /* 0x100fe40000011404 */
[----:B------:R-:W-:Y:S02]  /*15e0*/  CS2R R170, SRZ ;  /* 0x0000000000aa7805 */ /* 0x000fe4000001ff00 */
[----:B------:R-:W-:-:S02]  /*15f0*/  SHF.R.S32.HI R9, RZ, 0x1f, R4 ;  /* 0x0000001fff097819 */ /* 0x000fc40000011404 */
[----:B------:R-:W-:Y:S02]  /*1600*/  CS2R R168, SRZ ;  /* 0x0000000000a87805 */ /* 0x000fe4000001ff00 */
[----:B------:R-:W-:Y:S02]  /*1610*/  SHF.R.S32.HI R4, RZ, 0x2, R7 ;  /* 0x00000002ff047819 */ /* 0x000fe40000011407 */
[----:B------:R-:W-:Y:S02]  /*1620*/  CS2R R166, SRZ ;  /* 0x0000000000a67805 */ /* 0x000fe4000001ff00 */
[----:B------:R-:W-:Y:S02]  /*1630*/  LEA.HI R9, R9, R0, RZ, 0x4 ;  /* 0x0000000009097211 */ /* 0x000fe400078f20ff */
[----:B------:R-:W-:Y:S02]  /*1640*/  CS2R R164, SRZ ;  /* 0x0000000000a47805 */ /* 0x000fe4000001ff00 */
[----:B------:R-:W-:-:S02]  /*1650*/  LEA.HI R7, R7, R4, RZ, 0x1 ;  /* 0x0000000407077211 */ /* 0x000fc400078f08ff */
[----:B------:R-:W-:Y:S02]  /*1660*/  CS2R R162, SRZ ;  /* 0x0000000000a27805 */ /* 0x000fe4000001ff00 */
[----:B--2---:R-:W-:Y:S02]  /*1670*/  SHF.R.S32.HI R11, RZ, 0x5, R8 ;  /* 0x00000005ff0b7819 */ /* 0x004fe40000011408 */
[----:B------:R-:W-:Y:S02]  /*1680*/  CS2R R160, SRZ ;  /* 0x0000000000a07805 */ /* 0x000fe4000001ff00 */
[----:B------:R-:W-:Y:S02]  /*1690*/  LEA.HI R10, R12, R12, RZ, 0x1 ;  /* 0x0000000c0c0a7211 */ /* 0x000fe400078f08ff */
[----:B------:R-:W-:Y:S02]  /*16a0*/  CS2R R158, SRZ ;  /* 0x00000000009e7805 */ /* 0x000fe4000001ff00 */
[----:B------:R-:W-:Y:S01]  /*16b0*/  LOP3.LUT R7, R7, 0xfffffffe, RZ, 0xc0, !PT ;  /* 0xfffffffe07077812 */ /* 0x000fe200078ec0ff */
[----:B------:R-:W-:Y:S01]  /*16c0*/  IMAD R11, R11, 0x10, R6 ;  /* 0x000000100b0b7824 */ /* 0x000fe200078e0206 */
[----:B------:R-:W-:Y:S01]  /*16d0*/  LOP3.LUT R9, R9, 0x1ffffff0, RZ, 0xc0, !PT ;  /* 0x1ffffff009097812 */ /* 0x000fe200078ec0ff */
[C---:B------:R-:W-:Y:S01]  /*16e0*/  VIADD R6, R4.reuse, 0x8 ;  /* 0x0000000804067836 */ /* 0x040fe20000000000 */
[----:B------:R-:W-:Y:S01]  /*16f0*/  LEA.HI R5, R5, R16, RZ, 0x2 ;  /* 0x0000001005057211 */ /* 0x000fe200078f10ff */
[----:B------:R-:W-:Y:S01]  /*1700*/  IMAD.IADD R7, R4, 0x1, -R7 ;  /* 0x0000000104077824 */ /* 0x000fe200078e0a07 */
[----:B------:R-:W-:Y:S01]  /*1710*/  LOP3.LUT R10, R10, 0x3fffffe, RZ, 0xc0, !PT ;  /* 0x03fffffe0a0a7812 */ /* 0x000fe200078ec0ff */
[----:B------:R-:W-:Y:S01]  /*1720*/  IMAD.IADD R0, R0, 0x1, -R9 ;  /* 0x0000000100007824 */ /* 0x000fe200078e0a09 */
[----:B------:R-:W-:-:S02]  /*1730*/  LOP3.LUT R5, R5, 0xfffffffc, RZ, 0xc0, !PT ;  /* 0xfffffffc05057812 */ /* 0x000fc400078ec0ff */
[----:B------:R-:W-:Y:S02]  /*1740*/  CS2R R156, SRZ ;  /* 0x00000000009c7805 */ /* 0x000fe4000001ff00 */
[----:B------:R-:W-:Y:S01]  /*1750*/  LEA.HI R8, R6, R6, RZ, 0x1 ;  /* 0x0000000606087211 */ /* 0x000fe200078f08ff */
[----:B------:R-:W-:Y:S01]  /*1760*/  IMAD.IADD R10, R12, 0x1, -R10 ;  /* 0x000000010c0a7824 */ /* 0x000fe200078e0a0a */
[----:B------:R-:W-:Y:S01]  /*1770*/  CS2R R154, SRZ ;  /* 0x00000000009a7805 */ /* 0x000fe2000001ff00 */
[----:B------:R-:W-:Y:S01]  /*1780*/  IMAD R229, R0, 0x8, R7 ;  /* 0x0000000800e57824 */ /* 0x000fe200078e0207 */
[----:B------:R-:W-:Y:S01]  /*1790*/  LOP3.LUT R9, R8, 0xfffffffe, RZ, 0xc0, !PT ;  /* 0xfffffffe08097812 */ /* 0x000fe200078ec0ff */
[----:B------:R-:W1:Y:S01]  /*17a0*/  S2R R7, SR_CTAID.X ;  /* 0x0000000000077919 */ /* 0x000e620000002500 */
[----:B------:R-:W-:Y:S01]  /*17b0*/  IMAD.IADD R5, R16, 0x1, -R5 ;  /* 0x0000000110057824 */ /* 0x000fe200078e0a05 */
[----:B------:R-:W-:Y:S01]  /*17c0*/  CS2R R152, SRZ ;  /* 0x0000000000987805 */ /* 0x000fe2000001ff00 */
[----:B------:R-:W-:Y:S01]  /*17d0*/  IMAD R16, R10, 0x40, R11 ;  /* 0x000000400a107824 */ /* 0x000fe200078e020b */
[--C-:B------:R-:W-:Y:S01]  /*17e0*/  SHF.R.S32.HI R11, RZ, 0x1f, R8.reuse ;  /* 0x0000001fff0b7819 */ /* 0x100fe20000011408 */
[C---:B------:R-:W-:Y:S01]  /*17f0*/  VIADD R10, R4.reuse, 0x10 ;  /* 0x00000010040a7836 */ /* 0x040fe20000000000 */
[----:B------:R-:W-:Y:S01]  /*1800*/  CS2R R214, SRZ ;  /* 0x0000000000d67805 */ /* 0x000fe2000001ff00 */
[----:B------:R-:W-:Y:S01]  /*1810*/  VIADD R12, R4, 0x18 ;  /* 0x00000018040c7836 */ /* 0x000fe20000000000 */
[----:B------:R-:W-:Y:S01]  /*1820*/  SHF.R.S32.HI R4, RZ, 0x1, R8 ;  /* 0x00000001ff047819 */ /* 0x000fe20000011408 */
[----:B------:R-:W-:Y:S01]  /*1830*/  IMAD.IADD R9, R6, 0x1, -R9 ;  /* 0x0000000106097824 */ /* 0x000fe200078e0a09 */
[----:B------:R-:W-:Y:S01]  /*1840*/  LEA.HI R6, R10, R10, RZ, 0x1 ;  /* 0x0000000a0a067211 */ /* 0x000fe200078f08ff */
[----:B------:R-:W-:Y:S01]  /*1850*/  IMAD.MOV.U32 R0, RZ, RZ, RZ ;  /* 0x000000ffff007224 */ /* 0x000fe200078e00ff */
[----:B------:R-:W-:-:S02]  /*1860*/  LEA.HI R14, R12, R12, RZ, 0x1 ;  /* 0x0000000c0c0e7211 */ /* 0x000fc400078f08ff */
[----:B------:R-:W-:Y:S02]  /*1870*/  CS2R R212, SRZ ;  /* 0x0000000000d47805 */ /* 0x000fe4000001ff00 */
[----:B------:R-:W-:Y:S02]  /*1880*/  LOP3.LUT R13, R6, 0xfffffffe, RZ, 0xc0, !PT ;  /* 0xfffffffe060d7812 */ /* 0x000fe400078ec0ff */
[----:B------:R-:W-:Y:S02]  /*1890*/  CS2R R210, SRZ ;  /* 0x0000000000d27805 */ /* 0x000fe4000001ff00 */
[--C-:B------:R-:W-:Y:S02]  /*18a0*/  SHF.R.S32.HI R8, RZ, 0x1, R6.reuse ;  /* 0x00000001ff087819 */ /* 0x100fe40000011406 */
[----:B------:R-:W-:Y:S02]  /*18b0*/  CS2R R208, SRZ ;  /* 0x0000000000d07805 */ /* 0x000fe4000001ff00 */
[----:B------:R-:W-:Y:S01]  /*18c0*/  SHF.R.S32.HI R15, RZ, 0x1f, R6 ;  /* 0x0000001fff0f7819 */ /* 0x000fe20000011406 */
[----:B------:R-:W-:Y:S01]  /*18d0*/  IMAD.IADD R13, R10, 0x1, -R13 ;  /* 0x000000010a0d7824 */ /* 0x000fe200078e0a0d */
        /* <DEDUP_REMOVED lines=8> */
[----:B------:R-:W-:Y:S02]  /*1960*/  LEA.HI R15, R15, R8, RZ, 0x4 ;  /* 0x000000080f0f7211 */ /* 0x000fe400078f20ff */
[----:B------:R-:W-:Y:S02]  /*1970*/  CS2R R198, SRZ ;  /* 0x0000000000c67805 */ /* 0x000fe4000001ff00 */
[----:B------:R-:W-:Y:S02]  /*1980*/  LOP3.LUT R17, R14, 0xfffffffe, RZ, 0xc0, !PT ;  /* 0xfffffffe0e117812 */ /* 0x000fe400078ec0ff */
[----:B------:R-:W-:Y:S02]  /*1990*/  CS2R R196, SRZ ;  /* 0x0000000000c47805 */ /* 0x000fe4000001ff00 */
[----:B------:R-:W-:-:S02]  /*19a0*/  LOP3.LUT R19, R10, 0x1ffffff0, RZ, 0xc0, !PT ;  /* 0x1ffffff00a137812 */ /* 0x000fc400078ec0ff */
[----:B------:R-:W-:Y:S02]  /*19b0*/  CS2R R194, SRZ ;  /* 0x0000000000c27805 */ /* 0x000fe4000001ff00 */
[----:B------:R-:W-:Y:S01]  /*19c0*/  LOP3.LUT R11, R11, 0x1ffffff0, RZ, 0xc0, !PT ;  /* 0x1ffffff00b0b7812 */ /* 0x000fe200078ec0ff */
[----:B------:R-:W-:Y:S01]  /*19d0*/  IMAD.IADD R17, R12, 0x1, -R17 ;  /* 0x000000010c117824 */ /* 0x000fe200078e0a11 */
[----:B------:R-:W-:Y:S01]  /*19e0*/  LOP3.LUT R15, R15, 0x1ffffff0, RZ, 0xc0, !PT ;  /* 0x1ffffff00f0f7812 */ /* 0x000fe200078ec0ff */
[----:B------:R-:W-:Y:S01]  /*19f0*/  IMAD.IADD R6, R6, 0x1, -R19 ;  /* 0x0000000106067824 */ /* 0x000fe200078e0a13 */
[----:B------:R-:W-:Y:S01]  /*1a00*/  CS2R R192, SRZ ;  /* 0x0000000000c07805 */ /* 0x000fe2000001ff00 */
[----:B------:R-:W-:Y:S01]  /*1a10*/  IMAD.IADD R4, R4, 0x1, -R11 ;  /* 0x0000000104047824 */ /* 0x000fe200078e0a0b */
[----:B------:R-:W-:Y:S01]  /*1a20*/  CS2R R190, SRZ ;  /* 0x0000000000be7805 */ /* 0x000fe2000001ff00 */
[----:B------:R-:W-:Y:S01]  /*1a30*/  IMAD.IADD R226, R8, 0x1, -R15 ;  /* 0x0000000108e27824 */ /* 0x000fe200078e0a0f */
[----:B------:R-:W-:Y:S01]  /*1a40*/  CS2R R188, SRZ ;  /* 0x0000000000bc7805 */ /* 0x000fe2000001ff00 */
[----:B------:R-:W-:Y:S01]  /*1a50*/  IMAD R225, R6, 0x8, R17 ;  /* 0x0000000806e17824 */ /* 0x000fe200078e0211 */
[----:B------:R-:W-:Y:S01]  /*1a60*/  CS2R R186, SRZ ;  /* 0x0000000000ba7805 */ /* 0x000fe2000001ff00 */
[----:B------:R-:W-:Y:S01]  /*1a70*/  IMAD R227, R4, 0x8, R9 ;  /* 0x0000000804e37824 */ /* 0x000fe200078e0209 */
[----:B------:R-:W-:Y:S01]  /*1a80*/  CS2R R184, SRZ ;  /* 0x0000000000b87805 */ /* 0x000fe2000001ff00 */
[----:B-1----:R-:W-:Y:S01]  /*1a90*/  IMAD R6, R7, -0x80, -R16 ;  /* 0xffffff8007067824 */ /* 0x002fe200078e0a10 */
[----:B------:R-:W-:Y:S01]  /*1aa0*/  IADD3 R7, -R16, UR4, RZ ;  /* 0x0000000410077c10 */ /* 0x000fe2000fffe1ff */
[----:B------:R-:W-:-:S02]  /*1ab0*/  IMAD R226, R226, 0x8, R13 ;  /* 0x00000008e2e27824 */ /* 0x000fc400078e020d */
[----:B------:R-:W-:-:S07]  /*1ac0*/  IMAD.MOV.U32 R4, RZ, RZ, RZ ;  /* 0x000000ffff047224 */ /* 0x000fce00078e00ff */
.L_x_5073:
[----:B------:R-:W-:-:S06]  /*1ad0*/  ULOP3.LUT UR4, UR36, 0x1, URZ, 0xfc, !UPT ;  /* 0x0000000124047892 */ /* 0x000fcc000f8efc3f */
[----:B-1----:R-:W-:-:S05]  /*1ae0*/  IMAD.U32 R8, RZ, RZ, UR4 ;  /* 0x00000004ff087e24 */ /* 0x002fca000f8e00ff */
[----:B------:R-:W-:-:S13]  /*1af0*/  ISETP.NE.AND P6, PT, R8, 0x3, PT ;  /* 0x000000030800780c */ /* 0x000fda0003fc5270 */
[----:B------:R-:W-:Y:S05]  /*1b00*/  @!P6 BRA `(.L_x_5063) ;  /* 0x000000000004e947 */ /* 0x000fea0003800000 */
[----:B------:R-:W-:Y:S01]  /*1b10*/  BPT.TRAP 0x1 ;  /* 0x000000040000795c */ /* 0x000fe20000300000 */
.L_x_5063:
[----:B------:R-:W-:Y:S01]  /*1b20*/  IMAD R8, R0, 0x8, R222 ;  /* 0x0000000800087824 */ /* 0x000fe200078e02de */
[----:B------:R-:W-:-:S04]  /*1b30*/  SHF.L.U32 R21, R4, 0x1f, RZ ;  /* 0x0000001f04157819 */ /* 0x000fc800000006ff */
[----:B------:R1:W2:Y:S01]  /*1b40*/  SYNCS.PHASECHK.TRANS64.TRYWAIT P0, [R8+URZ+0x30c10], R21 ;  /* 0x030c1015080075a7 */ /* 0x0002a2000800017f */
[----:B------:R-:W-:Y:S05]  /*1b50*/  @!P6 BRA `(.L_x_5064) ;  /* 0x000000000004e947 */ /* 0x000fea0003800000 */
[----:B------:R-:W-:Y:S01]  /*1b60*/  BPT.TRAP 0x1 ;  /* 0x000000040000795c */ /* 0x000fe20000300000 */
.L_x_5064:
[----:B------:R-:W-:-:S05]  /*1b70*/  VIADD R9, R222, 0x10000 ;  /* 0x00010000de097836 */ /* 0x000fca0000000000 */
[----:B------:R-:W-:-:S04]  /*1b80*/  SHF.R.U32.HI R9, RZ, 0x4, R9 ;  /* 0x00000004ff097819 */ /* 0x000fc80000011609 */
[----:B------:R-:W-:Y:S01]  /*1b90*/  LOP3.LUT R9, R9, 0x3fff, RZ, 0xc0, !PT ;  /* 0x00003fff09097812 */ /* 0x000fe200078ec0ff */
[----:B--2---:R-:W-:Y:S06]  /*1ba0*/  @P0 BRA `(.L_x_5065) ;  /* 0x0000000000080947 */ /* 0x004fec0003800000 */
[----:B------:R-:W2:Y:S02]  /*1bb0*/  SYNCS.PHASECHK.TRANS64.TRYWAIT P0, [R8+URZ+0x30c10], R21 ;  /* 0x030c1015080075a7 */ /* 0x000ea4000800017f */
[----:B--2---:R-:W-:Y:S05]  /*1bc0*/  @!P0 BRA `(.L_x_5066) ;  /* 0x000000e800b88947 */ /* 0x004fea0003800000 */
.L_x_5065:
        /* <DEDUP_REMOVED lines=60> */
.L_x_5067:
[----:B------:R1:W1:Y:S01]  /*1f90*/  SYNCS.PHASECHK.TRANS64.TRYWAIT P0, [R8+URZ+0x30c30], R21 ;  /* 0x030c3015080075a7 */ /* 0x000262000800017f */
[----:B------:R-:W-:Y:S05]  /*1fa0*/  @!P6 BRA `(.L_x_5068) ;  /* 0x000000000004e947 */ /* 0x000fea0003800000 */
[----:B------:R-:W-:Y:S01]  /*1fb0*/  BPT.TRAP 0x1 ;  /* 0x000000040000795c */ /* 0x000fe20000300000 */
.L_x_5068:
[----:B------:R-:W-:-:S05]  /*1fc0*/  VIADD R13, R222, 0x18000 ;  /* 0x00018000de0d7836 */ /* 0x000fca0000000000 */
[----:B------:R-:W-:-:S04]  /*1fd0*/  SHF.R.U32.HI R13, RZ, 0x4, R13 ;  /* 0x00000004ff0d7819 */ /* 0x000fc8000001160d */
[----:B------:R-:W-:-:S04]  /*1fe0*/  LOP3.LUT R13, R13, 0x3fff, RZ, 0xc0, !PT ;  /* 0x00003fff0d0d7812 */ /* 0x000fc800078ec0ff */
[----:B------:R-:W-:Y:S01]  /*1ff0*/  LOP3.LUT R19, R13, 0x10000, RZ, 0xfc, !PT ;  /* 0x000100000d137812 */ /* 0x000fe200078efcff */
[----:B-1----:R-:W-:Y:S06]  /*2000*/  @P0 BRA `(.L_x_5069) ;  /* 0x0000000000080947 */ /* 0x002fec0003800000 */
[----:B------:R-:W1:Y:S02]  /*2010*/  SYNCS.PHASECHK.TRANS64.TRYWAIT P0, [R8+URZ+0x30c30], R21 ;  /* 0x030c3015080075a7 */ /* 0x000e64000800017f */
[----:B-1----:R-:W-:Y:S05]  /*2020*/  @!P0 BRA `(.L_x_5070) ;  /* 0x000000e400b48947 */ /* 0x002fea0003800000 */
.L_x_5069:
        /* <DEDUP_REMOVED lines=11> */
[C---:B------:R-:W-:Y:S01]  /*20e0*/  ISETP.GT.AND P2, PT, R6.reuse, RZ, PT ;  /* 0x000000ff0600720c */ /* 0x040fe20003f44270 */
[----:B------:R-:W-:Y:S01]  /*20f0*/  ULOP3.LUT UR9, UR9, 0x10000, URZ, 0xfc, !UPT ;  /* 0x0001000009097892 */ /* 0x000fe2000f8efc3f */
[----:B------:R-:W-:Y:S01]  /*2100*/  R2UR UR10, R13 ;  /* 0x000000000d0a72ca */ /* 0x000fe200000e0000 */
[----:B---3--:R-:W1:Y:S01]  /*2110*/  SHFL.IDX PT, R23, R20, R5, 0x1f ;  /* 0x00001f0514177589 */ /* 0x008e6200000e0000 */
[----:B------:R-:W-:Y:S01]  /*2120*/  ISETP.GT.AND P1, PT, R7, RZ, PT ;  /* 0x000000ff0700720c */ /* 0x000fe20003f24270 */
[----:B------:R-:W-:Y:S01]  /*2130*/  VIADD R220, R5, 0x8 ;  /* 0x0000000805dc7836 */ /* 0x000fe20000000000 */
[----:B------:R-:W-:Y:S01]  /*2140*/  ISETP.GT.AND P0, PT, R6, 0x8, PT ;  /* 0x000000080600780c */ /* 0x000fe20003f04270 */
[----:B------:R-:W-:Y:S01]  /*2150*/  ULDC UR11, c[0x0][0x744] ;  /* 0x0001d100000b7ab9 */ /* 0x000fe20000000800 */
        /* <DEDUP_REMOVED lines=18> */
[----:B------:R-:W-:-:S02]  /*2280*/  SEL R19, R217, 0x80, P1 ;  /* 0x00000080d9137807 */ /* 0x000fc40000800000 */
[----:B------:R-:W-:Y:S02]  /*2290*/  ISETP.GE.AND P1, PT, R21, RZ, PT ;  /* 0x000000ff1500720c */ /* 0x000fe40003f26270 */
[----:B------:R-:W-:Y:S02]  /*22a0*/  SEL R13, R13, 0x80, !P0 ;  /* 0x000000800d0d7807 */ /* 0x000fe40004000000 */
[----:B------:R-:W-:Y:S02]  /*22b0*/  ISETP.GT.OR P1, PT, R19, RZ, !P1 ;  /* 0x000000ff1300720c */ /* 0x000fe40004f24670 */
[----:B------:R-:W-:Y:S02]  /*22c0*/  ISETP.GE.AND P2, PT, R21, 0x1, PT ;  /* 0x000000011500780c */ /* 0x000fe40003f46270 */
[----:B------:R-:W-:Y:S02]  /*22d0*/  SEL R18, R216, 0x80, P3 ;  /* 0x00000080d8127807 */ /* 0x000fe40001800000 */
[----:B------:R-:W-:-:S02]  /*22e0*/  ISETP.GE.AND P0, PT, R13, 0x1, PT ;  /* 0x000000010d00780c */ /* 0x000fc40003f06270 */
[----:B------:R-:W-:Y:S02]  /*22f0*/  ISETP.GE.AND P3, PT, R13, RZ, PT ;  /* 0x000000ff0d00720c */ /* 0x000fe40003f66270 */
[----:B------:R-:W-:Y:S02]  /*2300*/  FSEL R216, R88, -INF , !P1 ;  /* 0xff80000058d87808 */ /* 0x000fe40004800000 */
[----:B------:R-:W-:Y:S02]  /*2310*/  ISETP.GE.AND P1, PT, R21, 0x8, PT ;  /* 0x000000081500780c */ /* 0x000fe40003f26270 */
[----:B------:R-:W-:Y:S01]  /*2320*/  ISETP.GT.OR P2, PT, R19, 0x1, !P2 ;  /* 0x000000011300780c */ /* 0x000fe20005744670 */
[----:B-1----:R-:W-:Y:S01]  /*2330*/  FFMA.FTZ R216, R216, UR11, -R23 ;  /* 0x0000000bd8d87c23 */ /* 0x002fe20008010817 */
[C---:B------:R-:W-:Y:S02]  /*2340*/  ISETP.GT.OR P0, PT, R18.reuse, 0x1, !P0 ;  /* 0x000000011200780c */ /* 0x040fe40004704670 */
[----:B------:R-:W-:-:S02]  /*2350*/  ISETP.GT.OR P3, PT, R18, RZ, !P3 ;  /* 0x000000ff1200720c */ /* 0x000fc40005f64670 */
[----:B------:R-:W-:Y:S01]  /*2360*/  ISETP.GT.OR P1, PT, R19, 0x8, !P1 ;  /* 0x000000081300780c */ /* 0x000fe20004f24670 */
[----:B------:R-:W1:Y:S01]  /*2370*/  MUFU.EX2 R216, R216 ;  /* 0x000000d800d87308 */ /* 0x000e620000000800 */
[----:B------:R-:W-:Y:S02]  /*2380*/  FSEL R89, R89, -INF , !P2 ;  /* 0xff80000059597808 */ /* 0x000fe40005000000 */
[----:B------:R-:W-:Y:S02]  /*2390*/  FSEL R91, R91, -INF , !P0 ;  /* 0xff8000005b5b7808 */ /* 0x000fe40004000000 */
[----:B------:R-:W-:Y:S01]  /*23a0*/  FSEL R88, R90, -INF , !P3 ;  /* 0xff8000005a587808 */ /* 0x000fe20005800000 */
[--C-:B--2---:R-:W-:Y:S01]  /*23b0*/  FFMA.FTZ R218, R89, UR11, -R22.reuse ;  /* 0x0000000b59da7c23 */ /* 0x104fe20008010816 */
[----:B------:R-:W-:Y:S01]  /*23c0*/  FSEL R90, R92, -INF , !P1 ;  /* 0xff8000005c5a7808 */ /* 0x000fe20004800000 */
[----:B------:R-:W-:Y:S01]  /*23d0*/  FFMA.FTZ R89, R91, UR11, -R22 ;  /* 0x0000000b5b597c23 */ /* 0x000fe20008010816 */
[----:B------:R-:W-:Y:S01]  /*23e0*/  ISETP.GE.AND P1, PT, R13, 0x10, PT ;  /* 0x000000100d00780c */ /* 0x000fe20003f26270 */
[----:B------:R-:W2:Y:S01]  /*23f0*/  SHFL.IDX PT, R91, R20, R220, 0x1f ;  /* 0x00001fdc145b7589 */ /* 0x000ea200000e0000 */
[----:B------:R-:W-:Y:S01]  /*2400*/  ISETP.GE.AND P4, PT, R21, 0x18, PT ;  /* 0x000000181500780c */ /* 0x000fe20003f86270 */
[----:B------:R-:W-:Y:S01]  /*2410*/  FFMA.FTZ R88, R88, UR11, -R23 ;  /* 0x0000000b58587c23 */ /* 0x000fe20008010817 */
[----:B------:R-:W-:Y:S01]  /*2420*/  ISETP.GT.OR P1, PT, R18, 0x10, !P1 ;  /* 0x000000101200780c */ /* 0x000fe20004f24670 */
[----:B------:R-:W-:Y:S01]  /*2430*/  VIADD R23, R5, 0x10 ;  /* 0x0000001005177836 */ /* 0x000fe20000000000 */
[----:B------:R-:W-:Y:S01]  /*2440*/  ISETP.GT.OR P4, PT, R19, 0x18, !P4 ;  /* 0x000000181300780c */ /* 0x000fe20006784670 */
[----:B------:R-:W-:Y:S01]  /*2450*/  VIADD R22, R5, 0xc ;  /* 0x0000000c05167836 */ /* 0x000fe20000000000 */
[----:B------:R-:W-:Y:S01]  /*2460*/  FSEL R98, R98, -INF , !P1 ;  /* 0xff80000062627808 */ /* 0x000fe20004800000 */
[----:B------:R-:W-:Y:S01]  /*2470*/  MUFU.EX2 R88, R88 ;  /* 0x0000005800587308 */ /* 0x000fe20000000800 */
[----:B------:R-:W-:Y:S01]  /*2480*/  ISETP.GE.AND P1, PT, R21, 0x11, PT ;  /* 0x000000111500780c */ /* 0x000fe20003f26270 */
[----:B------:R-:W3:Y:S01]  /*2490*/  SHFL.IDX PT, R217, R20, R23, 0x1f ;  /* 0x00001f1714d97589 */ /* 0x000ee200000e0000 */
[----:B------:R-:W-:-:S02]  /*24a0*/  FSEL R100, R100, -INF , !P4 ;  /* 0xff80000064647808 */ /* 0x000fc40006000000 */
[----:B------:R-:W-:Y:S01]  /*24b0*/  ISETP.GE.AND P4, PT, R21, 0x30, PT ;  /* 0x000000301500780c */ /* 0x000fe20003f86270 */
[----:B------:R-:W5:Y:S01]  /*24c0*/  SHFL.IDX PT, R219, R20, R22, 0x1f ;  /* 0x00001f1614db7589 */ /* 0x000f6200000e0000 */
[----:B------:R-:W-:Y:S01]  /*24d0*/  ISETP.GE.AND P0, PT, R13, 0x9, PT ;  /* 0x000000090d00780c */ /* 0x000fe20003f06270 */
[----:B------:R-:W-:Y:S01]  /*24e0*/  MUFU.EX2 R89, R89 ;  /* 0x0000005900597308 */ /* 0x000fe20000000800 */
[----:B------:R-:W-:Y:S02]  /*24f0*/  ISETP.GT.OR P1, PT, R19, 0x11, !P1 ;  /* 0x000000111300780c */ /* 0x000fe40004f24670 */
[----:B------:R-:W-:Y:S02]  /*2500*/  ISETP.GE.AND P3, PT, R13, 0x8, PT ;  /* 0x000000080d00780c */ /* 0x000fe40003f66270 */
[----:B------:R-:W-:Y:S02]  /*2510*/  ISETP.GT.OR P4, PT, R19, 0x30, !P4 ;  /* 0x000000301300780c */ /* 0x000fe40006784670 */
[----:B------:R-:W-:Y:S01]  /*2520*/  ISETP.GT.OR P0, PT, R18, 0x9, !P0 ;  /* 0x000000091200780c */ /* 0x000fe20004704670 */
[----:B--2---:R-:W-:Y:S01]  /*2530*/  FFMA.FTZ R90, R90, UR11, -R91 ;  /* 0x0000000b5a5a7c23 */ /* 0x004fe2000801085b */
[----:B------:R-:W-:-:S02]  /*2540*/  FSEL R97, R97, -INF , !P1 ;  /* 0xff80000061617808 */ /* 0x000fc40004800000 */
[C---:B------:R-:W-:Y:S02]  /*2550*/  ISETP.GE.AND P1, PT, R21.reuse, 0x29, PT ;  /* 0x000000291500780c */ /* 0x040fe40003f26270 */
[----:B------:R-:W-:Y:S02]  /*2560*/  ISETP.GT.OR P3, PT, R18, 0x8, !P3 ;  /* 0x000000081200780c */ /* 0x000fe40005f64670 */
[C---:B------:R-:W-:Y:S02]  /*2570*/  ISETP.GE.AND P2, PT, R21.reuse, 0x9, PT ;  /* 0x000000091500780c */ /* 0x040fe40003f46270 */
[----:B------:R-:W-:Y:S01]  /*2580*/  ISETP.GE.AND P5, PT, R21, 0x19, PT ;  /* 0x000000191500780c */ /* 0x000fe20003fa6270 */
[----:B------:R-:W-:Y:S02]  /*2590*/  WARPGROUP.DEPBAR.LE gsb0, 0x0 ;  /* 0x00008000000079c5 */ /* 0x000fe40000010000 */
[----:B------:R-:W-:Y:S01]  /*25a0*/  WARPGROUP.ARRIVE ;  /* 0x00000000000079c5 */ /* 0x000fe20000000000 */
[----:B------:R-:W-:Y:S01]  /*25b0*/  FSEL R112, R112, -INF , !P4 ;  /* 0xff80000070707808 */ /* 0x000fe20006000000 */
[----:B----4-:R-:W-:Y:S01]  /*25c0*/  SHFL.IDX PT, R230, R17, R22, 0x1f ;  /* 0x00001f1611e67589 */ /* 0x010fe200000e0000 */
[----:B------:R-:W-:Y:S01]  /*25d0*/  FSEL R224, R95, -INF , !P0 ;  /* 0xff8000005fe07808 */ /* 0x000fe20004000000 */
[----:B---3--:R-:W-:Y:S01]  /*25e0*/  FFMA.FTZ R95, R98, UR11, -R217 ;  /* 0x0000000b625f7c23 */ /* 0x008fe200080108d9 */
[C---:B------:R-:W-:Y:S01]  /*25f0*/  ISETP.GE.AND P4, PT, R21.reuse, 0x48, PT ;  /* 0x000000481500780c */ /* 0x040fe20003f86270 */
[----:B------:R-:W-:Y:S01]  /*2600*/  HGMMA.64x128x16.F32.BF16 R24, gdesc[UR4], R24, gsb0 ;  /* 0x01e00000041879f0 */ /* 0x000fe20008001818 */
[----:B------:R-:W-:Y:S01]  /*2610*/  UIADD3 UR6, UR8, 0x4, URZ ;  /* 0x0000000408067890 */ /* 0x000fe2000fffe03f */
[----:B------:R-:W-:Y:S01]  /*2620*/  ISETP.GE.AND P0, PT, R21, 0x10, PT ;  /* 0x000000101500780c */ /* 0x000fe20003f06270 */
[----:B------:R-:W-:Y:S01]  /*2630*/  UIADD3 UR4, UR9, 0x4, URZ ;  /* 0x0000000409047890 */ /* 0x000fe2000fffe03f */
[C---:B------:R-:W-:Y:S01]  /*2640*/  ISETP.GT.OR P1, PT, R19.reuse, 0x29, !P1 ;  /* 0x000000291300780c */ /* 0x040fe20004f24670 */
[----:B------:R-:W-:Y:S01]  /*2650*/  UMOV UR7, 0x40000040 ;  /* 0x4000004000077882 */ /* 0x000fe20000000000 */
[----:B------:R-:W-:Y:S01]  /*2660*/  UMOV UR5, 0x40000040 ;  /* 0x4000004000057882 */ /* 0x000fe20000000000 */
[----:B------:R-:W-:Y:S01]  /*2670*/  FSEL R94, R94, -INF , !P3 ;  /* 0xff8000005e5e7808 */ /* 0x000fe20005800000 */
[----:B------:R-:W-:Y:S01]  /*2680*/  MUFU.EX2 R90, R90 ;  /* 0x0000005a005a7308 */ /* 0x000fe20000000800 */
[----:B------:R-:W-:-:S02]  /*2690*/  ISETP.GT.OR P4, PT, R19, 0x48, !P4 ;  /* 0x000000481300780c */ /* 0x000fc40006784670 */
[----:B------:R-:W-:Y:S01]  /*26a0*/  ISETP.GT.OR P0, PT, R19, 0x10, !P0 ;  /* 0x000000101300780c */ /* 0x000fe20004704670 */
[----:B------:R-:W-:Y:S01]  /*26b0*/  FFMA.FTZ R91, R94, UR11, -R91 ;  /* 0x0000000b5e5b7c23 */ /* 0x000fe2000801085b */
[----:B------:R-:W-:Y:S02]  /*26c0*/  FSEL R109, R109, -INF , !P1 ;  /* 0xff8000006d6d7808 */ /* 0x000fe40004800000 */
[C---:B------:R-:W-:Y:S01]  /*26d0*/  ISETP.GE.AND P1, PT, R21.reuse, 0x41, PT ;  /* 0x000000411500780c */ /* 0x040fe20003f26270 */
[----:B------:R-:W-:Y:S01]  /*26e0*/  MUFU.EX2 R95, R95 ;  /* 0x0000005f005f7308 */ /* 0x000fe20000000800 */
[----:B------:R-:W-:Y:S02]  /*26f0*/  FSEL R124, R124, -INF , !P4 ;  /* 0xff8000007c7c7808 */ /* 0x000fe40006000000 */
[----:B------:R-:W-:Y:S02]  /*2700*/  FSEL R94, R96, -INF , !P0 ;  /* 0xff800000605e7808 */ /* 0x000fe40004000000 */
[----:B------:R-:W-:-:S02]  /*2710*/  ISETP.GE.AND P4, PT, R21, 0x60, PT ;  /* 0x000000601500780c */ /* 0x000fc40003f86270 */
[C---:B------:R-:W-:Y:S01]  /*2720*/  ISETP.GT.OR P1, PT, R19.reuse, 0x41, !P1 ;  /* 0x000000411300780c */ /* 0x040fe20004f24670 */
[----:B------:R-:W-:Y:S01]  /*2730*/  FFMA.FTZ R94, R94, UR11, -R217 ;  /* 0x0000000b5e5e7c23 */ /* 0x000fe200080108d9 */
[----:B------:R-:W-:Y:S01]  /*2740*/  ISETP.GT.OR P4, PT, R19, 0x60, !P4 ;  /* 0x000000601300780c */ /* 0x000fe20006784670 */
[----:B------:R-:W-:Y:S01]  /*2750*/  MUFU.EX2 R91, R91 ;  /* 0x0000005b005b7308 */ /* 0x000fe20000000800 */
[----:B------:R-:W-:Y:S02]  /*2760*/  FSEL R217, R121, -INF , !P1 ;  /* 0xff80000079d97808 */ /* 0x000fe40004800000 */
[----:B------:R-:W-:Y:S02]  /*2770*/  FSEL R136, R136, -INF , !P4 ;  /* 0xff80000088887808 */ /* 0x000fe40006000000 */
[----:B------:R-:W-:Y:S02]  /*2780*/  ISETP.GE.AND P4, PT, R13, 0x18, PT ;  /* 0x000000180d00780c */ /* 0x000fe40003f86270 */
[----:B------:R-:W-:Y:S01]  /*2790*/  ISETP.GE.AND P1, PT, R21, 0x59, PT ;  /* 0x000000591500780c */ /* 0x000fe20003f26270 */
[----:B------:R2:W3:Y:S01]  /*27a0*/  MUFU.EX2 R121, R218 ;  /* 0x000000da00797308 */ /* 0x0004e20000000800 */
[----:B------:R-:W-:-:S02]  /*27b0*/  ISETP.GT.OR P4, PT, R18, 0x18, !P4 ;  /* 0x000000181200780c */ /* 0x000fc40006784670 */
[----:B------:R-:W-:Y:S02]  /*27c0*/  ISETP.GT.OR P1, PT, R19, 0x59, !P1 ;  /* 0x000000591300780c */ /* 0x000fe40004f24670 */
[----:B------:R-:W-:Y:S02]  /*27d0*/  FSEL R96, R102, -INF , !P4 ;  /* 0xff80000066607808 */ /* 0x000fe40006000000 */
[----:B------:R-:W-:Y:S01]  /*27e0*/  ISETP.GE.AND P4, PT, R13, 0x21, PT ;  /* 0x000000210d00780c */ /* 0x000fe20003f86270 */
[----:B------:R-:W-:Y:S01]  /*27f0*/  MUFU.EX2 R94, R94 ;  /* 0x0000005e005e7308 */ /* 0x000fe20000000800 */
[----:B--2---:R-:W-:Y:S01]  /*2800*/  VIADD R218, R5, 0x14 ;  /* 0x0000001405da7836 */ /* 0x004fe20000000000 */
[C---:B------:R-:W-:Y:S02]  /*2810*/  ISETP.GT.OR P2, PT, R19.reuse, 0x9, !P2 ;  /* 0x000000091300780c */ /* 0x040fe40005744670 */
[----:B------:R-:W-:Y:S02]  /*2820*/  ISETP.GT.OR P5, PT, R19, 0x19, !P5 ;  /* 0x000000191300780c */ /* 0x000fe40006fa4670 */
[----:B------:R-:W2:Y:S01]  /*2830*/  SHFL.IDX PT, R98, R20, R218, 0x1f ;  /* 0x00001fda14627589 */ /* 0x000ea200000e0000 */
[----:B------:R-:W-:-:S02]  /*2840*/  ISETP.GT.OR P4, PT, R18, 0x21, !P4 ;  /* 0x000000211200780c */ /* 0x000fc40006784670 */
[----:B------:R-:W-:Y:S02]  /*2850*/  FSEL R133, R133, -INF , !P1 ;  /* 0xff80000085857808 */ /* 0x000fe40004800000 */
[----:B------:R-:W-:Y:S01]  /*2860*/  FSEL R92, R93, -INF , !P2 ;  /* 0xff8000005d5c7808 */ /* 0x000fe20005000000 */
[--C-:B-----5:R-:W-:Y:S01]  /*2870*/  FFMA.FTZ R93, R224, UR11, -R219.reuse ;  /* 0x0000000be05d7c23 */ /* 0x120fe200080108db */
[----:B------:R-:W-:Y:S02]  /*2880*/  ISETP.GE.AND P1, PT, R13, 0x11, PT ;  /* 0x000000110d00780c */ /* 0x000fe40003f26270 */
[----:B------:R-:W-:Y:S01]  /*2890*/  FSEL R101, R101, -INF , !P5 ;  /* 0xff80000065657808 */ /* 0x000fe20006800000 */
[----:B------:R-:W-:Y:S01]  /*28a0*/  FFMA.FTZ R92, R92, UR11, -R219 ;  /* 0x0000000b5c5c7c23 */ /* 0x000fe200080108db */
[----:B------:R-:W-:Y:S01]  /*28b0*/  ISETP.GE.AND P5, PT, R21, 0x31, PT ;  /* 0x000000311500780c */ /* 0x000fe20003fa6270 */
[----:B------:R-:W-:Y:S01]  /*28c0*/  VIADD R219, R5, 0x18 ;  /* 0x0000001805db7836 */ /* 0x000fe20000000000 */
[----:B------:R-:W-:Y:S01]  /*28d0*/  FSEL R224, R107, -INF , !P4 ;  /* 0xff8000006be07808 */ /* 0x000fe20006000000 */
[----:B------:R-:W4:Y:S01]  /*28e0*/  MUFU.EX2 R93, R93 ;  /* 0x0000005d005d7308 */ /* 0x000f220000000800 */
[----:B------:R-:W-:-:S02]  /*28f0*/  ISETP.GE.AND P4, PT, R13, 0x30, PT ;  /* 0x000000300d00780c */ /* 0x000fc40003f86270 */
[C---:B------:R-:W-:Y:S01]  /*2900*/  ISETP.GT.OR P1, PT, R18.reuse, 0x11, !P1 ;  /* 0x000000111200780c */ /* 0x040fe20004f24670 */
[----:B------:R-:W5:Y:S01]  /*2910*/  SHFL.IDX PT, R228, R20, R219, 0x1f ;  /* 0x00001fdb14e47589 */ /* 0x000f6200000e0000 */
[----:B------:R-:W-:Y:S02]  /*2920*/  ISETP.GT.OR P5, PT, R19, 0x31, !P5 ;  /* 0x000000311300780c */ /* 0x000fe40006fa4670 */
[----:B------:R-:W-:Y:S01]  /*2930*/  ISETP.GT.OR P4, PT, R18, 0x30, !P4 ;  /* 0x000000301200780c */ /* 0x000fe20006784670 */
[----:B------:R-:W-:Y:S01]  /*2940*/  MUFU.EX2 R92, R92 ;  /* 0x0000005c005c7308 */ /* 0x000fe20000000800 */
[----:B------:R-:W-:Y:S02]  /*2950*/  FSEL R99, R99, -INF , !P1 ;  /* 0xff80000063637808 */ /* 0x000fe40004800000 */
[----:B------:R-:W-:Y:S02]  /*2960*/  FSEL R113, R113, -INF , !P5 ;  /* 0xff80000071717808 */ /* 0x000fe40006800000 */
[----:B------:R-:W-:Y:S01]  /*2970*/  ISETP.GE.AND P5, PT, R21, 0x49, PT ;  /* 0x000000491500780c */ /* 0x000fe20003fa6270 */
[----:B--2---:R-:W-:Y:S01]  /*2980*/  FFMA.FTZ R235, R99, UR11, -R98 ;  /* 0x0000000b63eb7c23 */ /* 0x004fe20008010862 */
[----:B------:R-:W-:Y:S01]  /*2990*/  FSEL R102, R114, -INF , !P4 ;  /* 0xff80000072667808 */ /* 0x000fe20006000000 */
[----:B------:R-:W-:Y:S01]  /*29a0*/  VIADD R114, R5, 0x1c ;  /* 0x0000001c05727836 */ /* 0x000fe20000000000 */
[----:B------:R-:W-:-:S02]  /*29b0*/  ISETP.GT.OR P5, PT, R19, 0x49, !P5 ;  /* 0x000000491300780c */ /* 0x000fc40006fa4670 */
[----:B------:R-:W-:Y:S02]  /*29c0*/  ISETP.GE.AND P2, PT, R21, 0x20, PT ;  /* 0x000000201500780c */ /* 0x000fe40003f46270 */
[----:B------:R2:W1:Y:S01]  /*29d0*/  SHFL.IDX PT, R232, R20, R114, 0x1f ;  /* 0x00001f7214e87589 */ /* 0x00046200000e0000 */
[----:B------:R-:W-:Y:S02]  /*29e0*/  FSEL R125, R125, -INF , !P5 ;  /* 0xff8000007d7d7808 */ /* 0x000fe40006800000 */
[C---:B------:R-:W-:Y:S02]  /*29f0*/  ISETP.GE.AND P3, PT, R21.reuse, 0x21, PT ;  /* 0x000000211500780c */ /* 0x040fe40003f66270 */
[C---:B------:R-:W-:Y:S02]  /*2a00*/  ISETP.GE.AND P0, PT, R21.reuse, 0x28, PT ;  /* 0x000000281500780c */ /* 0x040fe40003f06270 */
[----:B------:R-:W-:Y:S01]  /*2a10*/  ISETP.GE.AND P5, PT, R21, 0x61, PT ;  /* 0x000000611500780c */ /* 0x000fe20003fa6270 */
[----:B-----5:R-:W-:Y:S01]  /*2a20*/  FFMA.FTZ R96, R96, UR11, -R228 ;  /* 0x0000000b60607c23 */ /* 0x020fe200080108e4 */
[C---:B------:R-:W-:Y:S01]  /*2a30*/  ISETP.GT.OR P2, PT, R19.reuse, 0x20, !P2 ;  /* 0x000000201300780c */ /* 0x040fe20005744670 */
[----:B--2---:R2:W-:Y:S01]  /*2a40*/  MUFU.EX2 R20, R235 ;  /* 0x000000eb00147308 */ /* 0x0045e20000000800 */
[----:B------:R-:W-:-:S02]  /*2a50*/  ISETP.GT.OR P3, PT, R19, 0x21, !P3 ;  /* 0x000000211300780c */ /* 0x000fc40005f64670 */
[C---:B------:R-:W-:Y:S02]  /*2a60*/  ISETP.GT.OR P0, PT, R19.reuse, 0x28, !P0 ;  /* 0x000000281300780c */ /* 0x040fe40004704670 */
[----:B------:R-:W-:Y:S02]  /*2a70*/  ISETP.GT.OR P5, PT, R19, 0x61, !P5 ;  /* 0x000000611300780c */ /* 0x000fe40006fa4670 */
[----:B------:R-:W-:Y:S01]  /*2a80*/  FSEL R104, R104, -INF , !P2 ;  /* 0xff80000068687808 */ /* 0x000fe20005000000 */
[----:B--2---:R-:W2:Y:S01]  /*2a90*/  LDL R235, [R1+0x1c] ;  /* 0x00001c0001eb7983 */ /* 0x004ea20000100800 */
        /* <DEDUP_REMOVED lines=15> */
[----:B------:R-:W-:Y:S01]  /*2b90*/  FSEL R120, R120, -INF , !P0 ;  /* 0xff80000078787808 */ /* 0x000fe20004000000 */
[----:B------:R-:W-:Y:S02]  /*2ba0*/  WARPGROUP.DEPBAR.LE gsb0, 0x0 ;  /* 0x00008000000079c5 */ /* 0x000fe40000010000 */
[----:B------:R-:W-:Y:S01]  /*2bb0*/  WARPGROUP.ARRIVE ;  /* 0x00000000000079c5 */ /* 0x000fe20000000000 */
[----:B------:R-:W-:Y:S02]  /*2bc0*/  FSEL R103, R103, -INF , !P5 ;  /* 0xff80000067677808 */ /* 0x000fe40006800000 */
[----:B------:R-:W-:Y:S02]  /*2bd0*/  FSEL R106, R106, -INF , !P1 ;  /* 0xff8000006a6a7808 */ /* 0x000fe40004800000 */
[C---:B------:R-:W-:Y:S01]  /*2be0*/  ISETP.GE.AND P2, PT, R21.reuse, 0x50, PT ;  /* 0x000000501500780c */ /* 0x040fe20003f46270 */
[----:B------:R-:W-:Y:S01]  /*2bf0*/  HGMMA.64x128x16.F32.BF16 R24, gdesc[UR4], R24, gsb0 ;  /* 0x01e00000041879f0 */ /* 0x000fe20008001818 */
[----:B------:R-:W-:-:S02]  /*2c00*/  ISETP.GE.AND P3, PT, R21, 0x51, PT ;  /* 0x000000511500780c */ /* 0x000fc40003f66270 */
[----:B------:R-:W-:Y:S02]  /*2c10*/  ISETP.GE.AND P0, PT, R21, 0x58, PT ;  /* 0x000000581500780c */ /* 0x000fe40003f06270 */
[C---:B------:R-:W-:Y:S02]  /*2c20*/  ISETP.GE.AND P5, PT, R13.reuse, 0x28, PT ;  /* 0x000000280d00780c */ /* 0x040fe40003fa6270 */
[----:B------:R-:W-:Y:S01]  /*2c30*/  ISETP.GE.AND P1, PT, R13, 0x29, PT ;  /* 0x000000290d00780c */ /* 0x000fe20003f26270 */
[----:B------:R-:W-:Y:S01]  /*2c40*/  UIADD3 UR6, UR8, 0x6, URZ ;  /* 0x0000000608067890 */ /* 0x000fe2000fffe03f */
[C---:B------:R-:W-:Y:S01]  /*2c50*/  ISETP.GT.OR P2, PT, R19.reuse, 0x50, !P2 ;  /* 0x000000501300780c */ /* 0x040fe20005744670 */
[----:B------:R-:W-:Y:S01]  /*2c60*/  UIADD3 UR4, UR9, 0x6, URZ ;  /* 0x0000000609047890 */ /* 0x000fe2000fffe03f */
        /* <DEDUP_REMOVED lines=8> */
[----:B------:R-:W-:Y:S01]  /*2cf0*/  FSEL R107, R111, -INF , !P1 ;  /* 0xff8000006f6b7808 */ /* 0x000fe20004800000 */
[----:B------:R-:W-:Y:S01]  /*2d00*/  UMOV UR7, 0x40000040 ;  /* 0x4000004000077882 */ /* 0x000fe20000000000 */
[C---:B------:R-:W-:Y:S01]  /*2d10*/  ISETP.GE.AND P2, PT, R21.reuse, 0x68, PT ;  /* 0x000000681500780c */ /* 0x040fe20003f46270 */
[----:B------:R-:W-:Y:S01]  /*2d20*/  UMOV UR5, 0x40000040 ;  /* 0x4000004000057882 */ /* 0x000fe20000000000 */
[C---:B------:R-:W-:Y:S02]  /*2d30*/  ISETP.GE.AND P3, PT, R21.reuse, 0x69, PT ;  /* 0x000000691500780c */ /* 0x040fe40003f66270 */
[C---:B------:R-:W-:Y:S02]  /*2d40*/  ISETP.GE.AND P0, PT, R21.reuse, 0x70, PT ;  /* 0x000000701500780c */ /* 0x040fe40003f06270 */
[C---:B------:R-:W-:Y:S02]  /*2d50*/  ISETP.GE.AND P5, PT, R21.reuse, 0x71, PT ;  /* 0x000000711500780c */ /* 0x040fe40003fa6270 */
[----:B------:R-:W-:-:S02]  /*2d60*/  ISETP.GE.AND P1, PT, R21, 0x78, PT ;  /* 0x000000781500780c */ /* 0x000fc40003f26270 */
[----:B------:R-:W-:Y:S01]  /*2d70*/  ISETP.GE.AND P4, PT, R21, 0x79, PT ;  /* 0x000000791500780c */ /* 0x000fe20003f86270 */
[----:B------:R-:W-:Y:S01]  /*2d80*/  FFMA.FTZ R21, R97, UR11, -R98 ;  /* 0x0000000b61157c23 */ /* 0x000fe20008010862 */
[----:B------:R-:W-:Y:S01]  /*2d90*/  SHFL.IDX PT, R99, R17, R221, 0x1f ;  /* 0x00001fdd11637589 */ /* 0x000fe200000e0000 */
[----:B------:R-:W-:-:S03]  /*2da0*/  FFMA.FTZ R97, R100, UR11, -R228 ;  /* 0x0000000b64617c23 */ /* 0x000fc600080108e4 */
[----:B------:R-:W5:Y:S01]  /*2db0*/  SHFL.IDX PT, R98, R17, R5, 0x1f ;  /* 0x00001f0511627589 */ /* 0x000f6200000e0000 */
[----:B------:R-:W-:Y:S01]  /*2dc0*/  ISETP.GT.OR P0, PT, R19, 0x70, !P0 ;  /* 0x000000701300780c */ /* 0x000fe20004704670 */
[----:B------:R-:W4:Y:S02]  /*2dd0*/  MUFU.EX2 R21, R21 ;  /* 0x0000001500157308 */ /* 0x000f240000000800 */
[----:B------:R-:W3:Y:S04]  /*2de0*/  SHFL.IDX PT, R100, R17, R220, 0x1f ;  /* 0x00001fdc11647589 */ /* 0x000ee800000e0000 */
[----:B------:R-:W4:Y:S01]  /*2df0*/  SHFL.IDX PT, R111, R17, R23, 0x1f ;  /* 0x00001f17116f7589 */ /* 0x000f2200000e0000 */
[----:B------:R-:W-:Y:S02]  /*2e00*/  FSEL R144, R144, -INF , !P0 ;  /* 0xff80000090907808 */ /* 0x000fe40004000000 */
[----:B------:R-:W-:-:S02]  /*2e10*/  ISETP.GE.AND P0, PT, R13, 0x39, PT ;  /* 0x000000390d00780c */ /* 0x000fc40003f06270 */
[----:B------:R-:W-:Y:S02]  /*2e20*/  ISETP.GT.OR P2, PT, R19, 0x68, !P2 ;  /* 0x000000681300780c */ /* 0x000fe40005744670 */
[----:B------:R-:W-:Y:S01]  /*2e30*/  ISETP.GT.OR P0, PT, R18, 0x39, !P0 ;  /* 0x000000391200780c */ /* 0x000fe20004704670 */
[----:B-1----:R-:W-:Y:S01]  /*2e40*/  FFMA.FTZ R228, R101, UR11, -R232 ;  /* 0x0000000b65e47c23 */ /* 0x002fe200080108e8 */
[----:B------:R-:W-:Y:S02]  /*2e50*/  FSEL R140, R140, -INF , !P2 ;  /* 0xff8000008c8c7808 */ /* 0x000fe40005000000 */
[----:B------:R-:W-:Y:S02]  /*2e60*/  ISETP.GE.AND P2, PT, R13, 0x31, PT ;  /* 0x000000310d00780c */ /* 0x000fe40003f46270 */
[----:B------:R-:W-:Y:S02]  /*2e70*/  FSEL R119, R119, -INF , !P0 ;  /* 0xff80000077777808 */ /* 0x000fe40004000000 */
[----:B------:R-:W-:Y:S01]  /*2e80*/  ISETP.GE.AND P0, PT, R13, 0x48, PT ;  /* 0x000000480d00780c */ /* 0x000fe20003f06270 */
[--C-:B-----5:R-:W-:Y:S01]  /*2e90*/  FFMA.FTZ R231, R104, UR11, -R98.reuse ;  /* 0x0000000b68e77c23 */ /* 0x120fe20008010862 */
[----:B------:R-:W-:Y:S01]  /*2ea0*/  FFMA.FTZ R101, R106, UR11, -R98 ;  /* 0x0000000b6a657c23 */ /* 0x000fe20008010862 */
[----:B------:R-:W-:Y:S01]  /*2eb0*/  ISETP.GT.OR P3, PT, R19, 0x69, !P3 ;  /* 0x000000691300780c */ /* 0x000fe20005f64670 */
[----:B------:R1:W-:Y:S01]  /*2ec0*/  MUFU.EX2 R98, R228 ;  /* 0x000000e400627308 */ /* 0x0003e20000000800 */
[----:B------:R-:W-:-:S02]  /*2ed0*/  ISETP.GT.OR P2, PT, R18, 0x31, !P2 ;  /* 0x000000311200780c */ /* 0x000fc40005744670 */
[----:B------:R-:W-:Y:S01]  /*2ee0*/  ISETP.GT.OR P0, PT, R18, 0x48, !P0 ;  /* 0x000000481200780c */ /* 0x000fe20004704670 */
[----:B---3--:R-:W-:Y:S01]  /*2ef0*/  FFMA.FTZ R104, R108, UR11, -R100 ;  /* 0x0000000b6c687c23 */ /* 0x008fe20008010864 */
[----:B------:R-:W-:Y:S01]  /*2f00*/  FFMA.FTZ R106, R109, UR11, -R230 ;  /* 0x0000000b6d6a7c23 */ /* 0x000fe200080108e6 */
[----:B------:R-:W-:Y:S01]  /*2f10*/  FSEL R141, R141, -INF , !P3 ;  /* 0xff8000008d8d7808 */ /* 0x000fe20005800000 */
[----:B-1----:R-:W-:Y:S01]  /*2f20*/  FFMA.FTZ R228, R105, UR11, -R99 ;  /* 0x0000000b69e47c23 */ /* 0x002fe20008010863 */
[----:B------:R-:W-:Y:S01]  /*2f30*/  FFMA.FTZ R105, R110, UR11, -R100 ;  /* 0x0000000b6e697c23 */ /* 0x000fe20008010864 */
[----:B------:R-:W-:Y:S01]  /*2f40*/  FSEL R110, R115, -INF , !P2 ;  /* 0xff800000736e7808 */ /* 0x000fe20005000000 */
[--C-:B----4-:R-:W-:Y:S01]  /*2f50*/  FFMA.FTZ R108, R112, UR11, -R111.reuse ;  /* 0x0000000b706c7c23 */ /* 0x110fe2000801086f */
[----:B------:R-:W-:Y:S01]  /*2f60*/  FFMA.FTZ R109, R102, UR11, -R111 ;  /* 0x0000000b666d7c23 */ /* 0x000fe2000801086f */
[C---:B------:R-:W-:Y:S01]  /*2f70*/  ISETP.GE.AND P3, PT, R13.reuse, 0x38, PT ;  /* 0x000000380d00780c */ /* 0x040fe20003f66270 */
[----:B------:R1:W-:Y:S01]  /*2f80*/  MUFU.EX2 R102, R228 ;  /* 0x000000e400667308 */ /* 0x0003e20000000800 */
[----:B------:R-:W-:-:S02]  /*2f90*/  ISETP.GE.AND P2, PT, R13, 0x40, PT ;  /* 0x000000400d00780c */ /* 0x000fc40003f46270 */
[----:B------:R-:W-:Y:S02]  /*2fa0*/  FSEL R111, R126, -INF , !P0 ;  /* 0xff8000007e6f7808 */ /* 0x000fe40004000000 */
[----:B------:R-:W-:Y:S02]  /*2fb0*/  ISETP.GE.AND P0, PT, R13, 0x51, PT ;  /* 0x000000510d00780c */ /* 0x000fe40003f06270 */
[----:B------:R-:W-:Y:S01]  /*2fc0*/  ISETP.GT.OR P3, PT, R18, 0x38, !P3 ;  /* 0x000000381200780c */ /* 0x000fe20005f64670 */
[----:B-1----:R-:W1:Y:S01]  /*2fd0*/  SHFL.IDX PT, R228, R17, R218, 0x1f ;  /* 0x00001fda11e47589 */ /* 0x002e6200000e0000 */
[----:B------:R-:W-:Y:S02]  /*2fe0*/  WARPGROUP.DEPBAR.LE gsb0, 0x0 ;  /* 0x00008000000079c5 */ /* 0x000fe40000010000 */
[----:B------:R-:W-:-:S06]  /*2ff0*/  WARPGROUP.ARRIVE ;  /* 0x00000000000079c5 */ /* 0x000fcc0000000000 */
[----:B------:R-:W-:Y:S01]  /*3000*/  HGMMA.64x128x16.F32.BF16 R24, gdesc[UR4], R24, gsb0 ;  /* 0x01e00000041879f0 */ /* 0x000fe20008001818 */
[C---:B------:R-:W-:Y:S02]  /*3010*/  ISETP.GT.OR P2, PT, R18.reuse, 0x40, !P2 ;  /* 0x000000401200780c */ /* 0x040fe40005744670 */
[----:B------:R-:W-:Y:S02]  /*3020*/  ISETP.GT.OR P0, PT, R18, 0x51, !P0 ;  /* 0x000000511200780c */ /* 0x000fe40004704670 */
[----:B------:R-:W-:Y:S02]  /*3030*/  FSEL R118, R118, -INF , !P3 ;  /* 0xff80000076767808 */ /* 0x000fe40005800000 */
[----:B------:R-:W-:Y:S02]  /*3040*/  FSEL R122, R122, -INF , !P2 ;  /* 0xff8000007a7a7808 */ /* 0x000fe40005000000 */
[C---:B------:R-:W-:Y:S02]  /*3050*/  ISETP.GE.AND P3, PT, R13.reuse, 0x41, PT ;  /* 0x000000410d00780c */ /* 0x040fe40003f66270 */
[----:B------:R-:W-:-:S02]  /*3060*/  ISETP.GE.AND P2, PT, R13, 0x49, PT ;  /* 0x000000490d00780c */ /* 0x000fc40003f46270 */
[----:B------:R-:W-:Y:S02]  /*3070*/  FSEL R115, R131, -INF , !P0 ;  /* 0xff80000083737808 */ /* 0x000fe40004000000 */
[----:B------:R-:W-:Y:S02]  /*3080*/  ISETP.GE.AND P0, PT, R13, 0x60, PT ;  /* 0x000000600d00780c */ /* 0x000fe40003f06270 */
[C---:B------:R-:W-:Y:S02]  /*3090*/  ISETP.GT.OR P3, PT, R18.reuse, 0x41, !P3 ;  /* 0x000000411200780c */ /* 0x040fe40005f64670 */
[C---:B------:R-:W-:Y:S01]  /*30a0*/  ISETP.GT.OR P2, PT, R18.reuse, 0x49, !P2 ;  /* 0x000000491200780c */ /* 0x040fe20005744670 */
[----:B------:R-:W-:Y:S01]  /*30b0*/  FFMA.FTZ R232, R103, UR11, -R232 ;  /* 0x0000000b67e87c23 */ /* 0x000fe200080108e8 */
[----:B------:R-:W-:Y:S01]  /*30c0*/  ISETP.GT.OR P0, PT, R18, 0x60, !P0 ;  /* 0x000000601200780c */ /* 0x000fe20004704670 */
[----:B------:R-:W-:Y:S01]  /*30d0*/  FFMA.FTZ R103, R224, UR11, -R99 ;  /* 0x0000000be0677c23 */ /* 0x000fe20008010863 */
[----:B------:R-:W-:-:S02]  /*30e0*/  FSEL R123, R123, -INF , !P3 ;  /* 0xff8000007b7b7808 */ /* 0x000fc40005800000 */
[----:B------:R-:W-:Y:S02]  /*30f0*/  FSEL R224, R127, -INF , !P2 ;  /* 0xff8000007fe07808 */ /* 0x000fe40005000000 */
[C---:B------:R-:W-:Y:S02]  /*3100*/  ISETP.GE.AND P3, PT, R13.reuse, 0x50, PT ;  /* 0x000000500d00780c */ /* 0x040fe40003f66270 */
[C---:B------:R-:W-:Y:S02]  /*3110*/  ISETP.GE.AND P2, PT, R13.reuse, 0x58, PT ;  /* 0x000000580d00780c */ /* 0x040fe40003f46270 */
[----:B------:R-:W-:Y:S02]  /*3120*/  FSEL R131, R138, -INF , !P0 ;  /* 0xff8000008a837808 */ /* 0x000fe40004000000 */
[----:B------:R-:W-:Y:S02]  /*3130*/  ISETP.GE.AND P0, PT, R13, 0x69, PT ;  /* 0x000000690d00780c */ /* 0x000fe40003f06270 */
[----:B------:R-:W-:-:S02]  /*3140*/  ISETP.GT.OR P3, PT, R18, 0x50, !P3 ;  /* 0x000000501200780c */ /* 0x000fc40005f64670 */
[C---:B------:R-:W-:Y:S01]  /*3150*/  ISETP.GT.OR P2, PT, R18.reuse, 0x58, !P2 ;  /* 0x000000581200780c */ /* 0x040fe20005744670 */
[----:B------:R-:W3:Y:S01]  /*3160*/  SHFL.IDX PT, R138, R17, R219, 0x1f ;  /* 0x00001fdb118a7589 */ /* 0x000ee200000e0000 */
[----:B------:R-:W-:Y:S01]  /*3170*/  ISETP.GT.OR P0, PT, R18, 0x69, !P0 ;  /* 0x000000691200780c */ /* 0x000fe20004704670 */
[--C-:B-1----:R-:W-:Y:S01]  /*3180*/  FFMA.FTZ R113, R113, UR11, -R228.reuse ;  /* 0x0000000b71717c23 */ /* 0x102fe200080108e4 */
[----:B------:R-:W-:Y:S01]  /*3190*/  FSEL R112, R130, -INF , !P3 ;  /* 0xff80000082707808 */ /* 0x000fe20005800000 */
[----:B------:R-:W-:Y:S01]  /*31a0*/  FFMA.FTZ R110, R110, UR11, -R228 ;  /* 0x0000000b6e6e7c23 */ /* 0x000fe200080108e4 */
[----:B------:R-:W-:Y:S01]  /*31b0*/  FSEL R134, R134, -INF , !P2 ;  /* 0xff80000086867808 */ /* 0x000fe20005000000 */
[----:B------:R-:W-:Y:S01]  /*31c0*/  SHFL.IDX PT, R228, R17, R114, 0x1f ;  /* 0x00001f7211e47589 */ /* 0x000fe200000e0000 */
[C---:B------:R-:W-:Y:S02]  /*31d0*/  ISETP.GE.AND P3, PT, R13.reuse, 0x59, PT ;  /* 0x000000590d00780c */ /* 0x040fe40003f66270 */
[----:B------:R-:W-:-:S02]  /*31e0*/  ISETP.GE.AND P2, PT, R13, 0x61, PT ;  /* 0x000000610d00780c */ /* 0x000fc40003f46270 */
[----:B------:R-:W-:Y:S02]  /*31f0*/  FSEL R127, R143, -INF , !P0 ;  /* 0xff8000008f7f7808 */ /* 0x000fe40004000000 */
[----:B------:R-:W1:Y:S01]  /*3200*/  SHFL.IDX PT, R143, R12, R5, 0x1f ;  /* 0x00001f050c8f7589 */ /* 0x000e6200000e0000 */
[C---:B------:R-:W-:Y:S02]  /*3210*/  ISETP.GT.OR P3, PT, R18.reuse, 0x59, !P3 ;  /* 0x000000591200780c */ /* 0x040fe40005f64670 */
[----:B------:R-:W-:Y:S02]  /*3220*/  ISETP.GT.OR P2, PT, R18, 0x61, !P2 ;  /* 0x000000611200780c */ /* 0x000fe40005744670 */
[----:B------:R-:W-:Y:S02]  /*3230*/  FSEL R135, R135, -INF , !P3 ;  /* 0xff80000087877808 */ /* 0x000fe40005800000 */
[----:B------:R-:W-:Y:S02]  /*3240*/  FSEL R139, R139, -INF , !P2 ;  /* 0xff8000008b8b7808 */ /* 0x000fe40005000000 */
[----:B------:R-:W-:-:S02]  /*3250*/  ISETP.GE.AND P3, PT, R13, 0x68, PT ;  /* 0x000000680d00780c */ /* 0x000fc40003f66270 */
[C---:B------:R-:W-:Y:S02]  /*3260*/  ISETP.GE.AND P2, PT, R13.reuse, 0x70, PT ;  /* 0x000000700d00780c */ /* 0x040fe40003f46270 */
[C---:B------:R-:W-:Y:S02]  /*3270*/  ISETP.GT.OR P3, PT, R18.reuse, 0x68, !P3 ;  /* 0x000000681200780c */ /* 0x040fe40005f64670 */
[----:B------:R-:W-:Y:S02]  /*3280*/  ISETP.GT.OR P2, PT, R18, 0x70, !P2 ;  /* 0x000000701200780c */ /* 0x000fe40005744670 */
        /* <DEDUP_REMOVED lines=8> */
[--C-:B---3--:R-:W-:Y:S01]  /*3310*/  FFMA.FTZ R19, R116, UR11, -R138.reuse ;  /* 0x0000000b74137c23 */ /* 0x108fe2000801088a */
[----:B------:R-:W-:Y:S01]  /*3320*/  ISETP.GT.OR P3, PT, R18, 0x71, !P3 ;  /* 0x000000711200780c */ /* 0x000fe20005f64670 */
[----:B------:R-:W-:Y:S01]  /*3330*/  FFMA.FTZ R138, R118, UR11, -R138 ;  /* 0x0000000b768a7c23 */ /* 0x000fe2000801088a */
[C---:B------:R-:W-:Y:S01]  /*3340*/  ISETP.GT.OR P0, PT, R18.reuse, 0x78, !P0 ;  /* 0x000000781200780c */ /* 0x040fe20004704670 */
[----:B------:R-:W3:Y:S01]  /*3350*/  SHFL.IDX PT, R142, R12, R221, 0x1f ;  /* 0x00001fdd0c8e7589 */ /* 0x000ee200000e0000 */
[----:B------:R-:W-:Y:S01]  /*3360*/  ISETP.GT.OR P2, PT, R18, 0x79, !P2 ;  /* 0x000000791200780c */ /* 0x000fe20005744670 */
[----:B------:R4:W-:Y:S02]  /*3370*/  MUFU.EX2 R13, R113 ;  /* 0x00000071000d7308 */ /* 0x0009e40000000800 */
[----:B------:R-:W5:Y:S01]  /*3380*/  SHFL.IDX PT, R116, R12, R220, 0x1f ;  /* 0x00001fdc0c747589 */ /* 0x000f6200000e0000 */
[----:B-1----:R-:W-:-:S03]  /*3390*/  FFMA.FTZ R120, R120, UR11, -R143 ;  /* 0x0000000b78787c23 */ /* 0x002fc6000801088f */
[----:B------:R-:W1:Y:S02]  /*33a0*/  SHFL.IDX PT, R146, R12, R23, 0x1f ;  /* 0x00001f170c927589 */ /* 0x000e6400000e0000 */
[----:B------:R3:W-:Y:S02]  /*33b0*/  MUFU.EX2 R18, R110 ;  /* 0x0000006e00127308 */ /* 0x0007e40000000800 */
[----:B----4-:R-:W4:Y:S01]  /*33c0*/  SHFL.IDX PT, R113, R12, R218, 0x1f ;  /* 0x00001fda0c717589 */ /* 0x010f2200000e0000 */
[--C-:B---3--:R-:W-:Y:S01]  /*33d0*/  FFMA.FTZ R110, R117, UR11, -R228.reuse ;  /* 0x0000000b756e7c23 */ /* 0x108fe200080108e4 */
[----:B------:R-:W-:Y:S01]  /*33e0*/  FFMA.FTZ R228, R119, UR11, -R228 ;  /* 0x0000000b77e47c23 */ /* 0x000fe200080108e4 */
[----:B------:R-:W-:-:S03]  /*33f0*/  FFMA.FTZ R119, R122, UR11, -R143 ;  /* 0x0000000b7a777c23 */ /* 0x000fc6000801088f */
[----:B------:R3:W-:Y:S01]  /*3400*/  MUFU.EX2 R17, R138 ;  /* 0x0000008a00117308 */ /* 0x0007e20000000800 */
[----:B------:R-:W-:Y:S04]  /*3410*/  SHFL.IDX PT, R143, R12, R219, 0x1f ;  /* 0x00001fdb0c8f7589 */ /* 0x000fe800000e0000 */
[----:B---3--:R-:W3:Y:S04]  /*3420*/  SHFL.IDX PT, R138, R12, R114, 0x1f ;  /* 0x00001f720c8a7589 */ /* 0x008ee800000e0000 */
[----:B------:R-:W2:Y:S01]  /*3430*/  SHFL.IDX PT, R118, R12, R22, 0x1f ;  /* 0x00001f160c767589 */ /* 0x000ea200000e0000 */
[----:B------:R-:W-:Y:S01]  /*3440*/  FFMA.FTZ R217, R217, UR11, -R142 ;  /* 0x0000000bd9d97c23 */ /* 0x000fe2000801088e */
[----:B-----5:R-:W-:Y:S01]  /*3450*/  FFMA.FTZ R117, R111, UR11, -R116 ;  /* 0x0000000b6f757c23 */ /* 0x020fe20008010874 */
[----:B-1----:R-:W-:Y:S01]  /*3460*/  FFMA.FTZ R122, R112, UR11, -R146 ;  /* 0x0000000b707a7c23 */ /* 0x002fe20008010892 */
[----:B------:R4:W-:Y:S08]  /*3470*/  MUFU.EX2 R111, R120 ;  /* 0x00000078006f7308 */ /* 0x0009f00000000800 */
[----:B------:R1:W-:Y:S01]  /*3480*/  MUFU.EX2 R112, R119 ;  /* 0x0000007700707308 */ /* 0x0003e20000000800 */
[----:B----4-:R-:W-:Y:S01]  /*3490*/  FFMA.FTZ R120, R115, UR11, -R113 ;  /* 0x0000000b73787c23 */ /* 0x010fe20008010871 */
[----:B------:R-:W-:-:S02]  /*34a0*/  WARPGROUP.DEPBAR.LE gsb0, 0x0 ;  /* 0x00008000000079c5 */ /* 0x000fc40000010000 */
[----:B-1----:R-:W-:-:S04]  /*34b0*/  FFMA.FTZ R119, R129, UR11, -R113 ;  /* 0x0000000b81777c23 */ /* 0x002fc80008010871 */
[----:B------:R1:W-:Y:S01]  /*34c0*/  MUFU.EX2 R113, R217 ;  /* 0x000000d900717308 */ /* 0x0003e20000000800 */
[----:B---3--:R-:W-:Y:S01]  /*34d0*/  FFMA.FTZ R133, R133, UR11, -R138 ;  /* 0x0000000b85857c23 */ /* 0x008fe2000801088a */
[----:B------:R-:W-:Y:S01]  /*34e0*/  FFMA.FTZ R142, R123, UR11, -R142 ;  /* 0x0000000b7b8e7c23 */ /* 0x000fe2000801088e */
[--C-:B-1----:R-:W-:Y:S01]  /*34f0*/  FFMA.FTZ R217, R132, UR11, -R143.reuse ;  /* 0x0000000b84d97c23 */ /* 0x102fe2000801088f */
[----:B------:R-:W-:Y:S02]  /*3500*/  FFMA.FTZ R132, R135, UR11, -R138 ;  /* 0x0000000b87847c23 */ /* 0x000fe4000801088a */
[----:B------:R-:W-:Y:S01]  /*3510*/  LDS R138, [R11+0x400] ;  /* 0x000400000b8a7984 */ /* 0x000fe20000000800 */
[----:B------:R-:W-:Y:S01]  /*3520*/  FFMA.FTZ R123, R128, UR11, -R146 ;  /* 0x0000000b807b7c23 */ /* 0x000fe20008010892 */
[----:B------:R-:W-:Y:S01]  /*3530*/  FFMA.FTZ R124, R124, UR11, -R116 ;  /* 0x0000000b7c7c7c23 */ /* 0x000fe20008010874 */
[----:B--2---:R-:W-:Y:S01]  /*3540*/  FFMA.FTZ R116, R125, UR11, -R118 ;  /* 0x0000000b7d747c23 */ /* 0x004fe20008010876 */
[----:B------:R-:W1:Y:S01]  /*3550*/  SHFL.IDX PT, R128, R16, R5, 0x1f ;  /* 0x00001f0510807589 */ /* 0x000e6200000e0000 */
[----:B------:R-:W-:-:S03]  /*3560*/  FFMA.FTZ R134, R134, UR11, -R143 ;  /* 0x0000000b86867c23 */ /* 0x000fc6000801088f */
[----:B------:R-:W2:Y:S04]  /*3570*/  SHFL.IDX PT, R125, R16, R23, 0x1f ;  /* 0x00001f17107d7589 */ /* 0x000ea800000e0000 */
[----:B------:R-:W3:Y:S01]  /*3580*/  SHFL.IDX PT, R143, R16, R220, 0x1f ;  /* 0x00001fdc108f7589 */ /* 0x000ee200000e0000 */
[----:B------:R4:W5:Y:S03]  /*3590*/  MUFU.EX2 R115, R124 ;  /* 0x0000007c00737308 */ /* 0x0009660000000800 */
[----:B------:R-:W5:Y:S04]  /*35a0*/  SHFL.IDX PT, R129, R16, R221, 0x1f ;  /* 0x00001fdd10817589 */ /* 0x000f6800000e0000 */
[----:B------:R-:W5:Y:S04]  /*35b0*/  SHFL.IDX PT, R135, R16, R22, 0x1f ;  /* 0x00001f1610877589 */ /* 0x000f6800000e0000 */
[----:B----4-:R-:W4:Y:S01]  /*35c0*/  SHFL.IDX PT, R124, R16, R219, 0x1f ;  /* 0x00001fdb107c7589 */ /* 0x010f2200000e0000 */
[--C-:B-1----:R-:W-:Y:S01]  /*35d0*/  FFMA.FTZ R136, R136, UR11, -R128.reuse ;  /* 0x0000000b88887c23 */ /* 0x102fe20008010880 */
[----:B------:R-:W-:-:S02]  /*35e0*/  FFMA.FTZ R131, R131, UR11, -R128 ;  /* 0x0000000b83837c23 */ /* 0x000fc40008010880 */
[----:B------:R-:W1:Y:S01]  /*35f0*/  SHFL.IDX PT, R128, R16, R218, 0x1f ;  /* 0x00001fda10807589 */ /* 0x000e6200000e0000 */
[--C-:B--2---:R-:W-:Y:S01]  /*3600*/  FFMA.FTZ R144, R144, UR11, -R125.reuse ;  /* 0x0000000b90907c23 */ /* 0x104fe2000801087d */
[----:B------:R-:W-:Y:S01]  /*3610*/  FFMA.FTZ R130, R130, UR11, -R125 ;  /* 0x0000000b82827c23 */ /* 0x000fe2000801087d */
[----:B------:R-:W-:Y:S01]  /*3620*/  FSEL R125, R148, -INF , !P1 ;  /* 0xff800000947d7808 */ /* 0x000fe20004800000 */
[----:B------:R2:W-:Y:S01]  /*3630*/  MUFU.EX2 R11, R142 ;  /* 0x0000008e000b7308 */ /* 0x0005e20000000800 */
[--C-:B---3--:R-:W-:Y:S01]  /*3640*/  FFMA.FTZ R140, R140, UR11, -R143.reuse ;  /* 0x0000000b8c8c7c23 */ /* 0x108fe2000801088f */
[----:B------:R-:W-:Y:S01]  /*3650*/  FFMA.FTZ R126, R126, UR11, -R143 ;  /* 0x0000000b7e7e7c23 */ /* 0x000fe2000801088f */
[----:B------:R-:W-:Y:S01]  /*3660*/  FSEL R143, R150, -INF , !P0 ;  /* 0xff800000968f7808 */ /* 0x000fe20004000000 */
[----:B--2---:R-:W2:Y:S01]  /*3670*/  SHFL.IDX PT, R142, R16, R114, 0x1f ;  /* 0x00001f72108e7589 */ /* 0x004ea200000e0000 */
[----:B-----5:R-:W-:Y:S01]  /*3680*/  FFMA.FTZ R137, R137, UR11, -R129 ;  /* 0x0000000b89897c23 */ /* 0x020fe20008010881 */
[--C-:B------:R-:W-:Y:S01]  /*3690*/  FFMA.FTZ R141, R141, UR11, -R135.reuse ;  /* 0x0000000b8d8d7c23 */ /* 0x100fe20008010887 */
[--C-:B----4-:R-:W-:Y:S01]  /*36a0*/  FFMA.FTZ R125, R125, UR11, -R124.reuse ;  /* 0x0000000b7d7d7c23 */ /* 0x110fe2000801087c */
[----:B------:R-:W-:Y:S01]  /*36b0*/  FFMA.FTZ R124, R143, UR11, -R124 ;  /* 0x0000000b8f7c7c23 */ /* 0x000fe2000801087c */
[----:B------:R-:W-:Y:S01]  /*36c0*/  FFMA.FTZ R127, R127, UR11, -R135 ;  /* 0x0000000b7f7f7c23 */ /* 0x000fe20008010887 */
[----:B------:R-:W3:Y:S01]  /*36d0*/  SHFL.IDX PT, R146, R138, R5, 0x1f ;  /* 0x00001f058a927589 */ /* 0x000ee200000e0000 */
[----:B------:R-:W-:Y:S01]  /*36e0*/  FFMA.FTZ R129, R139, UR11, -R129 ;  /* 0x0000000b8b817c23 */ /* 0x000fe20008010881 */
[----:B------:R-:W-:-:S02]  /*36f0*/  FSEL R135, R145, -INF , !P5 ;  /* 0xff80000091877808 */ /* 0x000fc40006800000 */
[----:B------:R-:W-:Y:S04]  /*3700*/  SHFL.IDX PT, R143, R138, R221, 0x1f ;  /* 0x00001fdd8a8f7589 */ /* 0x000fe800000e0000 */
[----:B------:R-:W4:Y:S04]  /*3710*/  SHFL.IDX PT, R148, R138, R220, 0x1f ;  /* 0x00001fdc8a947589 */ /* 0x000f2800000e0000 */
[----:B------:R5:W-:Y:S04]  /*3720*/  LDS R139, [R15+0x400] ;  /* 0x000400000f8b7984 */ /* 0x000be80000000800 */
[----:B------:R-:W4:Y:S01]  /*3730*/  SHFL.IDX PT, R145, R138, R22, 0x1f ;  /* 0x00001f168a917589 */ /* 0x000f2200000e0000 */
[----:B------:R-:W-:Y:S01]  /*3740*/  FSEL R147, R147, -INF , !P3 ;  /* 0xff80000093937808 */ /* 0x000fe20005800000 */
[--C-:B-1----:R-:W-:Y:S01]  /*3750*/  FFMA.FTZ R135, R135, UR11, -R128.reuse ;  /* 0x0000000b87877c23 */ /* 0x102fe20008010880 */
[----:B------:R-:W-:Y:S01]  /*3760*/  FSEL R149, R149, -INF , !P4 ;  /* 0xff80000095957808 */ /* 0x000fe20006000000 */
[----:B-----5:R2:W-:Y:S02]  /*3770*/  MUFU.EX2 R15, R123 ;  /* 0x0000007b000f7308 */ /* 0x0205e40000000800 */
[----:B------:R-:W-:Y:S01]  /*3780*/  FFMA.FTZ R128, R147, UR11, -R128 ;  /* 0x0000000b93807c23 */ /* 0x000fe20008010880 */
[----:B------:R-:W-:Y:S01]  /*3790*/  FSEL R151, R151, -INF , !P2 ;  /* 0xff80000097977808 */ /* 0x000fe20005000000 */
[----:B------:R-:W1:Y:S04]  /*37a0*/  SHFL.IDX PT, R147, R138, R23, 0x1f ;  /* 0x00001f178a937589 */ /* 0x000e6800000e0000 */
[----:B------:R-:W5:Y:S01]  /*37b0*/  SHFL.IDX PT, R150, R138, R218, 0x1f ;  /* 0x00001fda8a967589 */ /* 0x000f6200000e0000 */
[----:B--2---:R-:W-:Y:S01]  /*37c0*/  FFMA.FTZ R123, R149, UR11, -R142 ;  /* 0x0000000b957b7c23 */ /* 0x004fe2000801088e */
[----:B------:R2:W-:Y:S02]  /*37d0*/  MUFU.EX2 R16, R122 ;  /* 0x0000007a00107308 */ /* 0x0005e40000000800 */
[----:B------:R-:W5:Y:S01]  /*37e0*/  SHFL.IDX PT, R149, R138, R219, 0x1f ;  /* 0x00001fdb8a957589 */ /* 0x000f6200000e0000 */
[--C-:B---3--:R-:W-:Y:S01]  /*37f0*/  FADD.FTZ R24, R24, -R146.reuse ;  /* 0x8000009218187221 */ /* 0x108fe20000010000 */
[----:B------:R-:W-:Y:S01]  /*3800*/  FADD.FTZ R26, R26, -R146 ;  /* 0x800000921a1a7221 */ /* 0x000fe20000010000 */
[----:B----4-:R-:W-:Y:S01]  /*3810*/  FADD.FTZ R146, R28, -R148 ;  /* 0x800000941c927221 */ /* 0x010fe20000010000 */
[----:B--2---:R-:W-:Y:S01]  /*3820*/  FFMA.FTZ R122, R151, UR11, -R142 ;  /* 0x0000000b977a7c23 */ /* 0x004fe2000801088e */
[----:B------:R-:W-:Y:S01]  /*3830*/  FADD.FTZ R142, R25, -R143 ;  /* 0x8000008f198e7221 */ /* 0x000fe20000010000 */
[----:B------:R-:W-:Y:S01]  /*3840*/  FADD.FTZ R25, R30, -R148 ;  /* 0x800000941e197221 */ /* 0x000fe20000010000 */
[----:B------:R-:W-:-:S02]  /*3850*/  FADD.FTZ R148, R29, -R145 ;  /* 0x800000911d947221 */ /* 0x000fc40000010000 */
[----:B------:R2:W-:Y:S02]  /*3860*/  MUFU.EX2 R29, R134 ;  /* 0x00000086001d7308 */ /* 0x0005e40000000800 */
[----:B--2---:R2:W-:Y:S01]  /*3870*/  LDS R134, [R14+0x400] ;  /* 0x000400000e867984 */ /* 0x0045e20000000800 */
[----:B------:R-:W-:Y:S01]  /*3880*/  FADD.FTZ R143, R27, -R143 ;  /* 0x8000008f1b8f7221 */ /* 0x000fe20000010000 */
[----:B------:R-:W-:-:S04]  /*3890*/  FADD.FTZ R27, R31, -R145 ;  /* 0x800000911f1b7221 */ /* 0x000fc80000010000 */
[----:B--2---:R2:W-:Y:S01]  /*38a0*/  MUFU.EX2 R14, R133 ;  /* 0x00000085000e7308 */ /* 0x0045e20000000800 */
[--C-:B-1----:R-:W-:Y:S01]  /*38b0*/  FADD.FTZ R145, R32, -R147.reuse ;  /* 0x8000009320917221 */ /* 0x102fe20000010000 */
[----:B------:R-:W-:Y:S01]  /*38c0*/  FADD.FTZ R34, R34, -R147 ;  /* 0x8000009322227221 */ /* 0x000fe20000010000 */
[--C-:B-----5:R-:W-:Y:S01]  /*38d0*/  FADD.FTZ R147, R33, -R150.reuse ;  /* 0x8000009621937221 */ /* 0x120fe20000010000 */
[----:B--2---:R-:W-:Y:S01]  /*38e0*/  LDS R133, [R10+0x400] ;  /* 0x000400000a857984 */ /* 0x004fe20000000800 */
[----:B------:R-:W-:Y:S01]  /*38f0*/  FADD.FTZ R35, R35, -R150 ;  /* 0x8000009623237221 */ /* 0x000fe20000010000 */
[--C-:B------:R-:W-:Y:S02]  /*3900*/  FADD.FTZ R36, R36, -R149.reuse ;  /* 0x8000009524247221 */ /* 0x100fe40000010000 */
[----:B------:R-:W1:Y:S01]  /*3910*/  SHFL.IDX PT, R31, R139, R221, 0x1f ;  /* 0x00001fdd8b1f7589 */ /* 0x000e6200000e0000 */
[----:B------:R-:W-:-:S03]  /*3920*/  FADD.FTZ R38, R38, -R149 ;  /* 0x8000009526267221 */ /* 0x000fc60000010000 */
[----:B------:R-:W2:Y:S04]  /*3930*/  SHFL.IDX PT, R33, R139, R219, 0x1f ;  /* 0x00001fdb8b217589 */ /* 0x000ea800000e0000 */
[----:B------:R-:W3:Y:S04]  /*3940*/  SHFL.IDX PT, R30, R138, R114, 0x1f ;  /* 0x00001f728a1e7589 */ /* 0x000ee800000e0000 */
[----:B------:R-:W4:Y:S04]  /*3950*/  SHFL.IDX PT, R150, R139, R220, 0x1f ;  /* 0x00001fdc8b967589 */ /* 0x000f2800000e0000 */
[----:B------:R-:W5:Y:S04]  /*3960*/  SHFL.IDX PT, R149, R139, R22, 0x1f ;  /* 0x00001f168b957589 */ /* 0x000f6800000e0000 */
[----:B------:R-:W5:Y:S04]  /*3970*/  SHFL.IDX PT, R138, R139, R23, 0x1f ;  /* 0x00001f178b8a7589 */ /* 0x000f6800000e0000 */
[----:B------:R-:W5:Y:S01]  /*3980*/  SHFL.IDX PT, R32, R139, R218, 0x1f ;  /* 0x00001fda8b207589 */ /* 0x000f6200000e0000 */
[--C-:B-1----:R-:W-:Y:S01]  /*3990*/  FADD.FTZ R41, R41, -R31.reuse ;  /* 0x8000001f29297221 */ /* 0x102fe20000010000 */
[----:B------:R-:W-:-:S02]  /*39a0*/  FADD.FTZ R43, R43, -R31 ;  /* 0x8000001f2b2b7221 */ /* 0x000fc40000010000 */
[----:B------:R1:W-:Y:S01]  /*39b0*/  MUFU.EX2 R31, R131 ;  /* 0x00000083001f7308 */ /* 0x0003e20000000800 */
[--C-:B--2---:R-:W-:Y:S01]  /*39c0*/  FADD.FTZ R52, R52, -R33.reuse ;  /* 0x8000002134347221 */ /* 0x104fe20000010000 */
[----:B------:R-:W-:Y:S01]  /*39d0*/  FADD.FTZ R54, R54, -R33 ;  /* 0x8000002136367221 */ /* 0x000fe20000010000 */
[----:B------:R-:W-:Y:S01]  /*39e0*/  SHFL.IDX PT, R151, R139, R5, 0x1f ;  /* 0x00001f058b977589 */ /* 0x000fe200000e0000 */
[--C-:B---3--:R-:W-:Y:S01]  /*39f0*/  FADD.FTZ R37, R37, -R30.reuse ;  /* 0x8000001e25257221 */ /* 0x108fe20000010000 */
[----:B------:R-:W-:Y:S01]  /*3a00*/  FADD.FTZ R39, R39, -R30 ;  /* 0x8000001e27277221 */ /* 0x000fe20000010000 */
[--C-:B----4-:R-:W-:Y:S01]  /*3a10*/  FADD.FTZ R44, R44, -R150.reuse ;  /* 0x800000962c2c7221 */ /* 0x110fe20000010000 */
[----:B------:R-:W-:Y:S01]  /*3a20*/  FADD.FTZ R46, R46, -R150 ;  /* 0x800000962e2e7221 */ /* 0x000fe20000010000 */
[----:B------:R2:W-:Y:S01]  /*3a30*/  MUFU.EX2 R33, R129 ;  /* 0x0000008100217308 */ /* 0x0005e20000000800 */
[----:B-1----:R-:W1:Y:S01]  /*3a40*/  SHFL.IDX PT, R131, R134, R218, 0x1f ;  /* 0x00001fda86837589 */ /* 0x002e6200000e0000 */
[--C-:B-----5:R-:W-:Y:S01]  /*3a50*/  FADD.FTZ R45, R45, -R149.reuse ;  /* 0x800000952d2d7221 */ /* 0x120fe20000010000 */
[----:B------:R-:W-:-:S02]  /*3a60*/  FADD.FTZ R47, R47, -R149 ;  /* 0x800000952f2f7221 */ /* 0x000fc40000010000 */
[----:B------:R-:W-:Y:S01]  /*3a70*/  SHFL.IDX PT, R150, R139, R114, 0x1f ;  /* 0x00001f728b967589 */ /* 0x000fe200000e0000 */
[--C-:B------:R-:W-:Y:S01]  /*3a80*/  FADD.FTZ R48, R48, -R138.reuse ;  /* 0x8000008a30307221 */ /* 0x100fe20000010000 */
[----:B------:R-:W-:Y:S01]  /*3a90*/  FADD.FTZ R50, R50, -R138 ;  /* 0x8000008a32327221 */ /* 0x000fe20000010000 */
[----:B------:R-:W-:Y:S01]  /*3aa0*/  MUFU.EX2 R10, R132 ;  /* 0x00000084000a7308 */ /* 0x000fe20000000800 */
[----:B--2---:R-:W2:Y:S04]  /*3ab0*/  SHFL.IDX PT, R129, R134, R219, 0x1f ;  /* 0x00001fdb86817589 */ /* 0x004ea800000e0000 */
        /* <DEDUP_REMOVED lines=12> */
[----:B----4-:R4:W5:Y:S04]  /*3b80*/  SHFL.IDX PT, R137, R133, R22, 0x1f ;  /* 0x00001f1685897589 */ /* 0x01096800000e0000 */
[----:B------:R-:W5:Y:S04]  /*3b90*/  SHFL.IDX PT, R114, R133, R114, 0x1f ;  /* 0x00001f7285727589 */ /* 0x000f6800000e0000 */
[----:B------:R-:W-:Y:S04]  /*3ba0*/  SHFL.IDX PT, R221, R133, R221, 0x1f ;  /* 0x00001fdd85dd7589 */ /* 0x000fe800000e0000 */
[----:B------:R-:W-:Y:S04]  /*3bb0*/  SHFL.IDX PT, R220, R133, R220, 0x1f ;  /* 0x00001fdc85dc7589 */ /* 0x000fe800000e0000 */
[----:B------:R-:W-:Y:S04]  /*3bc0*/  SHFL.IDX PT, R218, R133, R218, 0x1f ;  /* 0x00001fda85da7589 */ /* 0x000fe800000e0000 */
[----:B------:R-:W5:Y:S01]  /*3bd0*/  SHFL.IDX PT, R133, R133, R5, 0x1f ;  /* 0x00001f0585857589 */ /* 0x000f6200000e0000 */
[----:B------:R-:W5:Y:S01]  /*3be0*/  MUFU.EX2 R116, R116 ;  /* 0x0000007400747308 */ /* 0x000f620000000800 */
[--C-:B-1----:R-:W-:Y:S01]  /*3bf0*/  FADD.FTZ R65, R65, -R131.reuse ;  /* 0x8000008341417221 */ /* 0x102fe20000010000 */
[----:B------:R-:W-:Y:S01]  /*3c00*/  FADD.FTZ R67, R67, -R131 ;  /* 0x8000008343437221 */ /* 0x000fe20000010000 */
[--C-:B--2---:R-:W-:Y:S01]  /*3c10*/  FADD.FTZ R131, R68, -R129.reuse ;  /* 0x8000008144837221 */ /* 0x104fe20000010000 */
[----:B------:R-:W-:-:S04]  /*3c20*/  FADD.FTZ R129, R70, -R129 ;  /* 0x8000008146817221 */ /* 0x000fc80000010000 */
[----:B------:R-:W1:Y:S01]  /*3c30*/  MUFU.EX2 R119, R119 ;  /* 0x0000007700777308 */ /* 0x000e620000000800 */
[----:B---3--:R-:W-:Y:S01]  /*3c40*/  FADD.FTZ R70, R69, -R134 ;  /* 0x8000008645467221 */ /* 0x008fe20000010000 */
[----:B------:R-:W-:Y:S01]  /*3c50*/  FFMA.FTZ R118, R224, UR11, -R118 ;  /* 0x0000000be0767c23 */ /* 0x000fe20008010876 */
[----:B------:R-:W-:Y:S01]  /*3c60*/  FMUL.FTZ R24, R216, R24 ;  /* 0x00000018d8187220 */ /* 0x000fe20000410000 */
[----:B------:R-:W-:Y:S01]  /*3c70*/  FMUL.FTZ R69, R121, R142 ;  /* 0x0000008e79457220 */ /* 0x000fe20000410000 */
[----:B------:R-:W-:Y:S01]  /*3c80*/  FFMA.FTZ R107, R107, UR11, -R230 ;  /* 0x0000000b6b6b7c23 */ /* 0x000fe200080108e6 */
[--C-:B------:R-:W-:Y:S01]  /*3c90*/  FADD.FTZ R53, R53, -R150.reuse ;  /* 0x8000009635357221 */ /* 0x100fe20000010000 */
[----:B------:R-:W-:Y:S01]  /*3ca0*/  FADD.FTZ R55, R55, -R150 ;  /* 0x8000009637377221 */ /* 0x000fe20000010000 */
[----:B----4-:R2:W-:Y:S01]  /*3cb0*/  MUFU.EX2 R22, R140 ;  /* 0x0000008c00167308 */ /* 0x0105e20000000800 */
[--C-:B------:R-:W-:Y:S01]  /*3cc0*/  FADD.FTZ R56, R56, -R139.reuse ;  /* 0x8000008b38387221 */ /* 0x100fe20000010000 */
[----:B------:R-:W-:Y:S01]  /*3cd0*/  FADD.FTZ R58, R58, -R139 ;  /* 0x8000008b3a3a7221 */ /* 0x000fe20000010000 */
[----:B-----5:R-:W-:Y:S01]  /*3ce0*/  FADD.FTZ R150, R84, -R219 ;  /* 0x800000db54967221 */ /* 0x020fe20000010000 */
[--C-:B------:R-:W-:Y:S01]  /*3cf0*/  FADD.FTZ R139, R77, -R137.reuse ;  /* 0x800000894d8b7221 */ /* 0x100fe20000010000 */
[----:B------:R-:W-:Y:S01]  /*3d00*/  F2FP.BF16.F32.PACK_AB R84, R69, R24 ;  /* 0x000000184554723e */ /* 0x000fe200000010ff */
[----:B------:R-:W-:Y:S01]  /*3d10*/  FMUL.FTZ R25, R91, R25 ;  /* 0x000000195b197220 */ /* 0x000fe20000410000 */
[----:B------:R-:W-:Y:S01]  /*3d20*/  FMUL.FTZ R24, R93, R27 ;  /* 0x0000001b5d187220 */ /* 0x000fe20000410000 */
[----:B------:R-:W3:Y:S01]  /*3d30*/  MUFU.EX2 R117, R117 ;  /* 0x0000007500757308 */ /* 0x000ee20000000800 */
[----:B--2---:R-:W-:Y:S01]  /*3d40*/  FADD.FTZ R140, R79, -R137 ;  /* 0x800000894f8c7221 */ /* 0x004fe20000010000 */
[----:B------:R-:W-:Y:S01]  /*3d50*/  FADD.FTZ R137, R80, -R23 ;  /* 0x8000001750897221 */ /* 0x000fe20000010000 */
[----:B------:R-:W-:Y:S01]  /*3d60*/  FMUL.FTZ R80, R94, R145 ;  /* 0x000000915e507220 */ /* 0x000fe20000410000 */
[----:B------:R-:W-:Y:S01]  /*3d70*/  FMUL.FTZ R147, R21, R147 ;  /* 0x0000009315937220 */ /* 0x000fe20000410000 */
[--C-:B------:R-:W-:Y:S01]  /*3d80*/  FADD.FTZ R40, R40, -R151.reuse ;  /* 0x8000009728287221 */ /* 0x100fe20000010000 */
[----:B------:R-:W-:-:S02]  /*3d90*/  FADD.FTZ R42, R42, -R151 ;  /* 0x800000972a2a7221 */ /* 0x000fc40000010000 */
[----:B------:R-:W2:Y:S01]  /*3da0*/  MUFU.EX2 R118, R118 ;  /* 0x0000007600767308 */ /* 0x000ea20000000800 */
[----:B------:R-:W-:Y:S01]  /*3db0*/  FADD.FTZ R60, R60, -R138 ;  /* 0x8000008a3c3c7221 */ /* 0x000fe20000010000 */
[----:B------:R-:W-:Y:S01]  /*3dc0*/  FADD.FTZ R61, R61, -R136 ;  /* 0x800000883d3d7221 */ /* 0x000fe20000010000 */
[----:B------:R-:W-:Y:S01]  /*3dd0*/  FADD.FTZ R64, R64, -R132 ;  /* 0x8000008440407221 */ /* 0x000fe20000010000 */
[----:B------:R-:W-:-:S04]  /*3de0*/  FADD.FTZ R151, R85, -R114 ;  /* 0x8000007255977221 */ /* 0x000fc80000010000 */
[----:B------:R-:W4:Y:S01]  /*3df0*/  MUFU.EX2 R120, R120 ;  /* 0x0000007800787308 */ /* 0x000f220000000800 */
[----:B------:R-:W-:Y:S01]  /*3e00*/  FADD.FTZ R114, R87, -R114 ;  /* 0x8000007257727221 */ /* 0x000fe20000010000 */
[----:B------:R-:W-:Y:S01]  /*3e10*/  F2FP.BF16.F32.PACK_AB R87, R24, R25 ;  /* 0x000000191857723e */ /* 0x000fe200000010ff */
[----:B------:R-:W-:-:S05]  /*3e20*/  FMUL.FTZ R60, R115, R60 ;  /* 0x0000003c733c7220 */ /* 0x000fca0000410000 */
[----:B------:R-:W5:Y:S01]  /*3e30*/  MUFU.EX2 R97, R97 ;  /* 0x0000006100617308 */ /* 0x000f620000000800 */
[----:B------:R-:W-:Y:S01]  /*3e40*/  F2FP.BF16.F32.PACK_AB R80, R147, R80 ;  /* 0x000000509350723e */ /* 0x000fe200000010ff */
[----:B------:R-:W-:Y:S01]  /*3e50*/  FMUL.FTZ R61, R116, R61 ;  /* 0x0000003d743d7220 */ /* 0x000fe20000410000 */
[----:B------:R-:W-:-:S05]  /*3e60*/  FMUL.FTZ R64, R15, R64 ;  /* 0x000000400f407220 */ /* 0x000fca0000410000 */
[----:B------:R-:W5:Y:S01]  /*3e70*/  MUFU.EX2 R96, R96 ;  /* 0x0000006000607308 */ /* 0x000f620000000800 */
[----:B-1----:R-:W-:Y:S01]  /*3e80*/  FMUL.FTZ R25, R119, R65 ;  /* 0x0000004177197220 */ /* 0x002fe20000410000 */
[----:B------:R-:W-:-:S06]  /*3e90*/  FADD.FTZ R63, R63, -R136 ;  /* 0x800000883f3f7221 */ /* 0x000fcc0000010000 */
[----:B------:R-:W1:Y:S01]  /*3ea0*/  MUFU.EX2 R99, R232 ;  /* 0x000000e800637308 */ /* 0x000e620000000800 */
[----:B------:R-:W-:Y:S01]  /*3eb0*/  FADD.FTZ R66, R66, -R132 ;  /* 0x8000008442427221 */ /* 0x000fe20000010000 */
[----:B------:R-:W-:-:S06]  /*3ec0*/  FADD.FTZ R132, R72, -R133 ;  /* 0x8000008548847221 */ /* 0x000fcc0000010000 */
[----:B------:R-:W1:Y:S01]  /*3ed0*/  MUFU.EX2 R100, R231 ;  /* 0x000000e700647308 */ /* 0x000e620000000800 */
[----:B------:R-:W-:-:S07]  /*3ee0*/  FADD.FTZ R136, R73, -R221 ;  /* 0x800000dd49887221 */ /* 0x000fce0000010000 */
        /* <DEDUP_REMOVED lines=10> */
[----:B------:R-:W1:Y:S08]  /*3f90*/  MUFU.EX2 R110, R110 ;  /* 0x0000006e006e7308 */ /* 0x000e700000000800 */
[----:B------:R-:W1:Y:S01]  /*3fa0*/  MUFU.EX2 R12, R228 ;  /* 0x000000e4000c7308 */ /* 0x000e620000000800 */
[----:B------:R-:W-:-:S07]  /*3fb0*/  F2FP.BF16.F32.PACK_AB R70, R61, R60 ;  /* 0x0000003c3d46723e */ /* 0x000fce00000010ff */
[----:B------:R-:W1:Y:S01]  /*3fc0*/  MUFU.EX2 R28, R217 ;  /* 0x000000d9001c7308 */ /* 0x000e620000000800 */
[----:B------:R-:W-:Y:S01]  /*3fd0*/  F2FP.BF16.F32.PACK_AB R64, R25, R64 ;  /* 0x000000401940723e */ /* 0x000fe200000010ff */
[----:B------:R-:W-:-:S06]  /*3fe0*/  FMUL.FTZ R60, R30, R132 ;  /* 0x000000841e3c7220 */ /* 0x000fcc0000410000 */
[----:B------:R-:W1:Y:S01]  /*3ff0*/  MUFU.EX2 R126, R126 ;  /* 0x0000007e007e7308 */ /* 0x000e620000000800 */
[----:B------:R-:W-:-:S07]  /*4000*/  FMUL.FTZ R25, R32, R136 ;  /* 0x0000008820197220 */ /* 0x000fce0000410000 */
[----:B------:R-:W1:Y:S01]  /*4010*/  MUFU.EX2 R141, R141 ;  /* 0x0000008d008d7308 */ /* 0x000e620000000800 */
[----:B------:R-:W-:-:S07]  /*4020*/  FADD.FTZ R62, R62, -R138 ;  /* 0x8000008a3e3e7221 */ /* 0x000fce0000010000 */
[----:B------:R-:W1:Y:S01]  /*4030*/  MUFU.EX2 R127, R127 ;  /* 0x0000007f007f7308 */ /* 0x000e620000000800 */
[----:B------:R-:W-:-:S07]  /*4040*/  FADD.FTZ R57, R57, -R149 ;  /* 0x8000009539397221 */ /* 0x000fce0000010000 */
[----:B------:R-:W1:Y:S01]  /*4050*/  MUFU.EX2 R144, R144 ;  /* 0x0000009000907308 */ /* 0x000e620000000800 */
[----:B------:R-:W-:-:S07]  /*4060*/  FADD.FTZ R59, R59, -R149 ;  /* 0x800000953b3b7221 */ /* 0x000fce0000010000 */
[----:B------:R-:W1:Y:S08]  /*4070*/  MUFU.EX2 R130, R130 ;  /* 0x0000008200827308 */ /* 0x000e700000000800 */
[----:B------:R-:W1:Y:S08]  /*4080*/  MUFU.EX2 R135, R135 ;  /* 0x0000008700877308 */ /* 0x000e700000000800 */
[----:B------:R-:W1:Y:S08]  /*4090*/  MUFU.EX2 R128, R128 ;  /* 0x0000008000807308 */ /* 0x000e700000000800 */
[----:B------:R-:W1:Y:S08]  /*40a0*/  MUFU.EX2 R125, R125 ;  /* 0x0000007d007d7308 */ /* 0x000e700000000800 */
[----:B------:R-:W1:Y:S08]  /*40b0*/  MUFU.EX2 R124, R124 ;  /* 0x0000007c007c7308 */ /* 0x000e700000000800 */
[----:B------:R-:W1:Y:S08]  /*40c0*/  MUFU.EX2 R123, R123 ;  /* 0x0000007b007b7308 */ /* 0x000e700000000800 */
[----:B------:R-:W1:Y:S01]  /*40d0*/  MUFU.EX2 R147, R122 ;  /* 0x0000007a00937308 */ /* 0x000e620000000800 */
        /* <DEDUP_REMOVED lines=8> */
[----:B---3--:R-:W-:Y:S01]  /*4160*/  FMUL.FTZ R62, R117, R62 ;  /* 0x0000003e753e7220 */ /* 0x008fe20000410000 */
[----:B--2---:R-:W-:Y:S01]  /*4170*/  FMUL.FTZ R63, R118, R63 ;  /* 0x0000003f763f7220 */ /* 0x004fe20000410000 */
[----:B------:R-:W-:Y:S01]  /*4180*/  FMUL.FTZ R65, R16, R66 ;  /* 0x0000004210417220 */ /* 0x000fe20000410000 */
[----:B----4-:R-:W-:Y:S01]  /*4190*/  FMUL.FTZ R24, R120, R67 ;  /* 0x0000004378187220 */ /* 0x010fe20000410000 */
[----:B------:R-:W-:Y:S01]  /*41a0*/  F2FP.BF16.F32.PACK_AB R60, R25, R60 ;  /* 0x0000003c193c723e */ /* 0x000fe200000010ff */
[----:B------:R-:W-:Y:S01]  /*41b0*/  FADD.FTZ R138, R76, -R220 ;  /* 0x800000dc4c8a7221 */ /* 0x000fe20000010000 */
        /* <DEDUP_REMOVED lines=12> */
[--C-:B------:R-:W-:Y:S01]  /*4280*/  FADD.FTZ R149, R81, -R218.reuse ;  /* 0x800000da51957221 */ /* 0x100fe20000010000 */
        /* <DEDUP_REMOVED lines=217> */
.L_x_5071:
        /* <DEDUP_REMOVED lines=68> */
.L_x_5072:
        /* <DEDUP_REMOVED lines=11> */
.L_x_5062:
        /* <DEDUP_REMOVED lines=128> */
.L_x_5085:
[----:B------:R-:W-:-:S05]  /*5d10*/  IMAD.U32 R6, RZ, RZ, UR36 ;  /* 0x00000024ff067e24 */ /* 0x000fca000f8e00ff */
[----:B------:R-:W-:-:S04]  /*5d20*/  LOP3.LUT R6, R6, 0x1, RZ, 0xfc, !PT ;  /* 0x0000000106067812 */ /* 0x000fc800078efcff */
[----:B------:R-:W-:-:S13]  /*5d30*/  ISETP.NE.AND P0, PT, R6, 0x3, PT ;  /* 0x000000030600780c */ /* 0x000fda0003f05270 */
[----:B------:R-:W-:Y:S05]  /*5d40*/  @!P0 BRA `(.L_x_5075) ;  /* 0x0000000000048947 */ /* 0x000fea0003800000 */
[----:B------:R-:W-:Y:S01]  /*5d50*/  BPT.TRAP 0x1 ;  /* 0x000000040000795c */ /* 0x000fe20000300000 */
.L_x_5075:
[----:B------:R-:W-:Y:S01]  /*5d60*/  IMAD R6, R0, 0x8, R222 ;  /* 0x0000000800067824 */ /* 0x000fe200078e02de */
[----:B-1----:R-:W-:-:S04]  /*5d70*/  SHF.L.U32 R11, R4, 0x1f, RZ ;  /* 0x0000001f040b7819 */ /* 0x002fc800000006ff */
[----:B------:R1:W2:Y:S01]  /*5d80*/  SYNCS.PHASECHK.TRANS64.TRYWAIT P1, [R6+URZ+0x30c10], R11 ;  /* 0x030c100b060075a7 */ /* 0x0002a2000802017f */
[----:B------:R-:W-:Y:S05]  /*5d90*/  @!P0 BRA `(.L_x_5076) ;  /* 0x0000000000048947 */ /* 0x000fea0003800000 */
[----:B------:R-:W-:Y:S01]  /*5da0*/  BPT.TRAP 0x1 ;  /* 0x000000040000795c */ /* 0x000fe20000300000 */
.L_x_5076:
[----:B------:R-:W-:-:S05]  /*5db0*/  VIADD R7, R222, 0x10000 ;  /* 0x00010000de077836 */ /* 0x000fca0000000000 */
[----:B------:R-:W-:-:S04]  /*5dc0*/  SHF.R.U32.HI R7, RZ, 0x4, R7 ;  /* 0x00000004ff077819 */ /* 0x000fc80000011607 */
[----:B------:R-:W-:-:S04]  /*5dd0*/  LOP3.LUT R220, R7, 0x3fff, RZ, 0xc0, !PT ;  /* 0x00003fff07dc7812 */ /* 0x000fc800078ec0ff */
[----:B------:R-:W-:Y:S01]  /*5de0*/  LOP3.LUT R7, R220, 0x10000, RZ, 0xfc, !PT ;  /* 0x00010000dc077812 */ /* 0x000fe200078efcff */
[----:B--2---:R-:W-:Y:S06]  /*5df0*/  @P1 BRA `(.L_x_5077) ;  /* 0x0000000000081947 */ /* 0x004fec0003800000 */
[----:B------:R-:W2:Y:S02]  /*5e00*/  SYNCS.PHASECHK.TRANS64.TRYWAIT P1, [R6+URZ+0x30c10], R11 ;  /* 0x030c100b060075a7 */ /* 0x000ea4000802017f */
[----:B--2---:R-:W-:Y:S05]  /*5e10*/  @!P1 BRA `(.L_x_5078) ;  /* 0x000000a8004c9947 */ /* 0x004fea0003800000 */
.L_x_5077:
        /* <DEDUP_REMOVED lines=62> */
.L_x_5079:
[----:B------:R1:W1:Y:S01]  /*6200*/  SYNCS.PHASECHK.TRANS64.TRYWAIT P1, [R6+URZ+0x30c30], R11 ;  /* 0x030c300b060075a7 */ /* 0x000262000802017f */
[----:B------:R-:W-:Y:S05]  /*6210*/  @!P0 BRA `(.L_x_5080) ;  /* 0x0000000000048947 */ /* 0x000fea0003800000 */
[----:B------:R-:W-:Y:S01]  /*6220*/  BPT.TRAP 0x1 ;  /* 0x000000040000795c */ /* 0x000fe20000300000 */
.L_x_5080:
        /* <DEDUP_REMOVED lines=8> */
.L_x_5081:
        /* <DEDUP_REMOVED lines=9> */
[----:B--2---:R-:W-:Y:S01]  /*6340*/  SHFL.IDX PT, R7, R15, R5, 0x1f ;  /* 0x00001f050f077589 */ /* 0x004fe200000e0000 */
[C---:B------:R-:W-:Y:S01]  /*6350*/  VIADD R13, R5.reuse, 0x18 ;  /* 0x00000018050d7836 */ /* 0x040fe20000000000 */
[C---:B------:R-:W-:Y:S01]  /*6360*/  ISETP.GT.AND P2, PT, R232.reuse, RZ, PT ;  /* 0x000000ffe800720c */ /* 0x040fe20003f44270 */
[C---:B------:R-:W-:Y:S01]  /*6370*/  VIADD R9, R5.reuse, 0x8 ;  /* 0x0000000805097836 */ /* 0x040fe20000000000 */
[----:B------:R-:W1:Y:S01]  /*6380*/  SHFL.IDX PT, R12, R15, R23, 0x1f ;  /* 0x00001f170f0c7589 */ /* 0x000e6200000e0000 */
[----:B------:R-:W-:Y:S01]  /*6390*/  ISETP.GT.AND P1, PT, R232, 0x8, PT ;  /* 0x00000008e800780c */ /* 0x000fe20003f24270 */
[----:B------:R-:W-:Y:S01]  /*63a0*/  VIADD R11, R5, 0x14 ;  /* 0x00000014050b7836 */ /* 0x000fe20000000000 */
[----:B------:R-:W-:Y:S01]  /*63b0*/  FSEL R93, R93, -INF , P2 ;  /* 0xff8000005d5d7808 */ /* 0x000fe20001000000 */
[----:B------:R-:W2:Y:S01]  /*63c0*/  SHFL.IDX PT, R18, R15, R13, 0x1f ;  /* 0x00001f0d0f127589 */ /* 0x000ea200000e0000 */
[----:B------:R-:W-:Y:S01]  /*63d0*/  FSEL R95, R95, -INF , P1 ;  /* 0xff8000005f5f7808 */ /* 0x000fe20000800000 */
[----:B------:R-:W-:Y:S01]  /*63e0*/  IMAD R216, R0, 0x400, R216 ;  /* 0x0000040000d87824 */ /* 0x000fe200078e02d8 */
[----:B------:R-:W-:Y:S01]  /*63f0*/  FSEL R88, R88, -INF , P2 ;  /* 0xff80000058587808 */ /* 0x000fe20001000000 */
[----:B------:R-:W4:Y:S01]  /*6400*/  SHFL.IDX PT, R10, R15, R9, 0x1f ;  /* 0x00001f090f0a7589 */ /* 0x000f2200000e0000 */
[----:B------:R-:W-:-:S02]  /*6410*/  FSEL R100, R100, -INF , P2 ;  /* 0xff80000064647808 */ /* 0x000fc40001000000 */
[----:B------:R-:W-:Y:S01]  /*6420*/  FSEL R89, R89, -INF , P2 ;  /* 0xff80000059597808 */ /* 0x000fe20001000000 */
[----:B------:R1:W-:Y:S01]  /*6430*/  SHFL.IDX PT, R16, R15, R11, 0x1f ;  /* 0x00001f0b0f107589 */ /* 0x0003e200000e0000 */
[----:B------:R-:W-:Y:S02]  /*6440*/  FSEL R92, R92, -INF , P2 ;  /* 0xff8000005c5c7808 */ /* 0x000fe40001000000 */
[----:B------:R-:W-:Y:S01]  /*6450*/  FSEL R94, R94, -INF , P1 ;  /* 0xff8000005e5e7808 */ /* 0x000fe20000800000 */
[----:B---3--:R-:W-:Y:S01]  /*6460*/  SHFL.IDX PT, R22, R227, R5, 0x1f ;  /* 0x00001f05e3167589 */ /* 0x008fe200000e0000 */
        /* <DEDUP_REMOVED lines=51> */
[--C-:B------:R-:W-:Y:S01]  /*67a0*/  FFMA.FTZ R88, R88, UR5, -R7.reuse ;  /* 0x0000000558587c23 */ /* 0x100fe20008010807 */
[----:B------:R-:W-:Y:S01]  /*67b0*/  UIADD3 UR6, UR6, 0x6, URZ ;  /* 0x0000000606067890 */ /* 0x000fe2000fffe03f */
[----:B------:R-:W1:Y:S01]  /*67c0*/  SHFL.IDX PT, R20, R15, R95, 0x1f ;  /* 0x00001f5f0f147589 */ /* 0x000e6200000e0000 */
[----:B--2---:R-:W-:Y:S01]  /*67d0*/  FFMA.FTZ R17, R100, UR5, -R18 ;  /* 0x0000000564117c23 */ /* 0x004fe20008010812 */
[----:B------:R-:W-:Y:S01]  /*67e0*/  VIADD R100, R5, 0x4 ;  /* 0x0000000405647836 */ /* 0x000fe20000000000 */
[----:B------:R2:W-:Y:S01]  /*67f0*/  MUFU.EX2 R219, R88 ;  /* 0x0000005800db7308 */ /* 0x0005e20000000800 */
[--C-:B----4-:R-:W-:Y:S01]  /*6800*/  FFMA.FTZ R9, R92, UR5, -R10.reuse ;  /* 0x000000055c097c23 */ /* 0x110fe2000801080a */
[----:B------:R-:W-:Y:S01]  /*6810*/  FFMA.FTZ R10, R94, UR5, -R10 ;  /* 0x000000055e0a7c23 */ /* 0x000fe2000801080a */
[--C-:B---3--:R-:W-:Y:S01]  /*6820*/  FFMA.FTZ R89, R89, UR5, -R8.reuse ;  /* 0x0000000559597c23 */ /* 0x108fe20008010808 */
[----:B------:R-:W-:Y:S01]  /*6830*/  FFMA.FTZ R7, R90, UR5, -R7 ;  /* 0x000000055a077c23 */ /* 0x000fe20008010807 */
[----:B------:R-:W3:Y:S01]  /*6840*/  SHFL.IDX PT, R92, R227, R23, 0x1f ;  /* 0x00001f17e35c7589 */ /* 0x000ee200000e0000 */
[----:B------:R-:W-:Y:S01]  /*6850*/  FFMA.FTZ R8, R91, UR5, -R8 ;  /* 0x000000055b087c23 */ /* 0x000fe20008010808 */
[--C-:B------:R-:W-:Y:S01]  /*6860*/  FFMA.FTZ R21, R104, UR5, -R22.reuse ;  /* 0x0000000568157c23 */ /* 0x100fe20008010816 */
        /* <DEDUP_REMOVED lines=8> */
[----:B-1----:R-:W-:-:S03]  /*68f0*/  FFMA.FTZ R19, R101, UR5, -R20 ;  /* 0x0000000565137c23 */ /* 0x002fc60008010814 */
[----:B------:R-:W1:Y:S01]  /*6900*/  SHFL.IDX PT, R94, R227, R89, 0x1f ;  /* 0x00001f59e35e7589 */ /* 0x000e6200000e0000 */
[----:B------:R-:W-:Y:S01]  /*6910*/  FFMA.FTZ R20, R103, UR5, -R20 ;  /* 0x0000000567147c23 */ /* 0x000fe20008010814 */
[----:B------:R-:W-:Y:S01]  /*6920*/  VIADD R103, R5, 0x8 ;  /* 0x0000000805677836 */ /* 0x000fe20000000000 */
[----:B------:R-:W5:Y:S01]  /*6930*/  MUFU.EX2 R10, R10 ;  /* 0x0000000a000a7308 */ /* 0x000f620000000800 */
[----:B------:R2:W5:Y:S01]  /*6940*/  SHFL.IDX PT, R14, R15, R89, 0x1f ;  /* 0x00001f590f0e7589 */ /* 0x00056200000e0000 */
[----:B---3--:R-:W-:-:S03]  /*6950*/  FFMA.FTZ R91, R109, UR5, -R92 ;  /* 0x000000056d5b7c23 */ /* 0x008fc6000801085c */
[----:B------:R-:W3:Y:S01]  /*6960*/  SHFL.IDX PT, R90, R227, R103, 0x1f ;  /* 0x00001f67e35a7589 */ /* 0x000ee200000e0000 */
[----:B------:R-:W-:Y:S01]  /*6970*/  FFMA.FTZ R92, R111, UR5, -R92 ;  /* 0x000000056f5c7c23 */ /* 0x000fe2000801085c */
[----:B------:R-:W-:Y:S01]  /*6980*/  FSEL R111, R129, -INF , P2 ;  /* 0xff800000816f7808 */ /* 0x000fe20001000000 */
[----:B--2---:R-:W-:Y:S01]  /*6990*/  FFMA.FTZ R23, R105, UR5, -R88 ;  /* 0x0000000569177c23 */ /* 0x004fe20008010858 */
[----:B------:R-:W-:Y:S01]  /*69a0*/  VIADD R105, R5, 0x14 ;  /* 0x0000001405697836 */ /* 0x000fe20000000000 */
[----:B------:R2:W3:Y:S01]  /*69b0*/  SHFL.IDX PT, R106, R218, R103, 0x1f ;  /* 0x00001f67da6a7589 */ /* 0x0004e200000e0000 */
[--C-:B------:R-:W-:Y:S01]  /*69c0*/  FFMA.FTZ R15, R97, UR5, -R16.reuse ;  /* 0x00000005610f7c23 */ /* 0x100fe20008010810 */
[----:B------:R-:W-:Y:S01]  /*69d0*/  FFMA.FTZ R16, R99, UR5, -R16 ;  /* 0x0000000563107c23 */ /* 0x000fe20008010810 */
[----:B------:R-:W-:Y:S01]  /*69e0*/  FFMA.FTZ R88, R107, UR5, -R88 ;  /* 0x000000056b587c23 */ /* 0x000fe20008010858 */
[----:B------:R-:W-:Y:S01]  /*69f0*/  VIADD R107, R5, 0xc ;  /* 0x0000000c056b7836 */ /* 0x000fe20000000000 */
[----:B------:R-:W-:Y:S01]  /*6a00*/  FSEL R129, R140, -INF , P2 ;  /* 0xff8000008c817808 */ /* 0x000fe20001000000 */
[----:B------:R-:W3:Y:S01]  /*6a10*/  MUFU.EX2 R19, R19 ;  /* 0x0000001300137308 */ /* 0x000ee20000000800 */
[----:B------:R-:W-:Y:S01]  /*6a20*/  FSEL R109, R128, -INF , P2 ;  /* 0xff800000806d7808 */ /* 0x000fe20001000000 */
[----:B----4-:R-:W-:Y:S01]  /*6a30*/  FFMA.FTZ R101, R120, UR5, -R102 ;  /* 0x0000000578657c23 */ /* 0x010fe20008010866 */
[----:B------:R-:W-:Y:S01]  /*6a40*/  FSEL R120, R148, -INF , P2 ;  /* 0xff80000094787808 */ /* 0x000fe20001000000 */
[----:B------:R-:W-:Y:S01]  /*6a50*/  SHFL.IDX PT, R107, R218, R107, 0x1f ;  /* 0x00001f6bda6b7589 */ /* 0x000fe200000e0000 */
[--C-:B-1----:R-:W-:Y:S01]  /*6a60*/  FFMA.FTZ R93, R112, UR5, -R94.reuse ;  /* 0x00000005705d7c23 */ /* 0x102fe2000801085e */
[----:B------:R-:W-:Y:S01]  /*6a70*/  FFMA.FTZ R94, R114, UR5, -R94 ;  /* 0x00000005725e7c23 */ /* 0x000fe2000801085e */
[----:B--2---:R-:W-:Y:S01]  /*6a80*/  FSEL R103, R121, -INF , P2 ;  /* 0xff80000079677808 */ /* 0x004fe20001000000 */
[----:B------:R-:W1:Y:S01]  /*6a90*/  SHFL.IDX PT, R112, R218, R105, 0x1f ;  /* 0x00001f69da707589 */ /* 0x000e6200000e0000 */
[--C-:B-----5:R-:W-:Y:S01]  /*6aa0*/  FFMA.FTZ R13, R96, UR5, -R14.reuse ;  /* 0x00000005600d7c23 */ /* 0x120fe2000801080e */
[----:B------:R-:W-:Y:S01]  /*6ab0*/  FFMA.FTZ R14, R98, UR5, -R14 ;  /* 0x00000005620e7c23 */ /* 0x000fe2000801080e */
[C---:B------:R-:W-:Y:S01]  /*6ac0*/  VIADD R148, R5.reuse, 0xc ;  /* 0x0000000c05947836 */ /* 0x040fe20000000000 */
[----:B------:R2:W4:Y:S01]  /*6ad0*/  SHFL.IDX PT, R96, R227, R105, 0x1f ;  /* 0x00001f69e3607589 */ /* 0x00052200000e0000 */
[----:B---3--:R-:W-:Y:S01]  /*6ae0*/  FFMA.FTZ R89, R108, UR5, -R90 ;  /* 0x000000056c597c23 */ /* 0x008fe2000801085a */
[----:B------:R-:W-:-:S02]  /*6af0*/  VIADD R108, R5, 0x18 ;  /* 0x00000018056c7836 */ /* 0x000fc40000000000 */
[----:B------:R-:W-:Y:S01]  /*6b00*/  FFMA.FTZ R103, R103, UR5, -R104 ;  /* 0x0000000567677c23 */ /* 0x000fe20008010868 */
[----:B------:R-:W-:Y:S01]  /*6b10*/  FFMA.FTZ R90, R110, UR5, -R90 ;  /* 0x000000056e5a7c23 */ /* 0x000fe2000801085a */
[----:B------:R-:W-:Y:S01]  /*6b20*/  FFMA.FTZ R104, R123, UR5, -R104 ;  /* 0x000000057b687c23 */ /* 0x000fe20008010868 */
[----:B------:R-:W-:Y:S01]  /*6b30*/  FFMA.FTZ R102, R122, UR5, -R102 ;  /* 0x000000057a667c23 */ /* 0x000fe20008010866 */
[----:B------:R-:W3:Y:S01]  /*6b40*/  SHFL.IDX PT, R98, R227, R108, 0x1f ;  /* 0x00001f6ce3627589 */ /* 0x000ee200000e0000 */
[----:B------:R-:W-:Y:S01]  /*6b50*/  FSEL R122, R145, -INF , P2 ;  /* 0xff800000917a7808 */ /* 0x000fe20001000000 */
[----:B------:R-:W5:Y:S01]  /*6b60*/  MUFU.EX2 R12, R12 ;  /* 0x0000000c000c7308 */ /* 0x000f620000000800 */
[----:B--2---:R-:W-:Y:S01]  /*6b70*/  FSEL R105, R124, -INF , P2 ;  /* 0xff8000007c697808 */ /* 0x004fe20001000000 */
[----:B------:R4:W2:Y:S01]  /*6b80*/  SHFL.IDX PT, R227, R227, R95, 0x1f ;  /* 0x00001f5fe3e37589 */ /* 0x0008a200000e0000 */
[----:B------:R-:W-:-:S03]  /*6b90*/  FSEL R124, R144, -INF , P2 ;  /* 0xff800000907c7808 */ /* 0x000fc60001000000 */
[----:B------:R4:W-:Y:S01]  /*6ba0*/  SHFL.IDX PT, R114, R218, R108, 0x1f ;  /* 0x00001f6cda727589 */ /* 0x0009e200000e0000 */
[--C-:B------:R-:W-:Y:S01]  /*6bb0*/  FFMA.FTZ R105, R105, UR5, -R106.reuse ;  /* 0x0000000569697c23 */ /* 0x100fe2000801086a */
[----:B------:R-:W-:Y:S01]  /*6bc0*/  FFMA.FTZ R106, R126, UR5, -R106 ;  /* 0x000000057e6a7c23 */ /* 0x000fe2000801086a */
[----:B------:R-:W-:Y:S01]  /*6bd0*/  FSEL R126, R141, -INF , P2 ;  /* 0xff8000008d7e7808 */ /* 0x000fe20001000000 */
[----:B------:R-:W5:Y:S01]  /*6be0*/  MUFU.EX2 R7, R7 ;  /* 0x0000000700077308 */ /* 0x000f620000000800 */
[--C-:B-1----:R-:W-:Y:S01]  /*6bf0*/  FFMA.FTZ R111, R111, UR5, -R112.reuse ;  /* 0x000000056f6f7c23 */ /* 0x102fe20008010870 */
[----:B------:R-:W-:Y:S01]  /*6c00*/  FFMA.FTZ R112, R131, UR5, -R112 ;  /* 0x0000000583707c23 */ /* 0x000fe20008010870 */
[----:B------:R-:W-:Y:S02]  /*6c10*/  VIADD R131, R5, 0x8 ;  /* 0x0000000805837836 */ /* 0x000fe40000000000 */
[--C-:B----4-:R-:W-:Y:S01]  /*6c20*/  FFMA.FTZ R95, R113, UR5, -R96.reuse ;  /* 0x00000005715f7c23 */ /* 0x110fe20008010860 */
[----:B------:R-:W-:Y:S01]  /*6c30*/  FSEL R108, R127, -INF , P1 ;  /* 0xff8000007f6c7808 */ /* 0x000fe20000800000 */
[----:B------:R-:W-:Y:S01]  /*6c40*/  FFMA.FTZ R96, R115, UR5, -R96 ;  /* 0x0000000573607c23 */ /* 0x000fe20008010860 */
[----:B------:R-:W1:Y:S01]  /*6c50*/  SHFL.IDX PT, R127, R217, R131, 0x1f ;  /* 0x00001f83d97f7589 */ /* 0x000e6200000e0000 */
[----:B------:R-:W-:Y:S01]  /*6c60*/  FSEL R115, R133, -INF , P2 ;  /* 0xff80000085737808 */ /* 0x000fe20001000000 */
[----:B------:R-:W-:Y:S01]  /*6c70*/  MUFU.EX2 R8, R8 ;  /* 0x0000000800087308 */ /* 0x000fe20000000800 */
[----:B------:R-:W-:Y:S01]  /*6c80*/  FSEL R113, R125, -INF , P2 ;  /* 0xff8000007d717808 */ /* 0x000fe20001000000 */
[--C-:B---3--:R-:W-:Y:S01]  /*6c90*/  FFMA.FTZ R97, R116, UR5, -R98.reuse ;  /* 0x0000000574617c23 */ /* 0x108fe20008010862 */
[----:B------:R-:W-:Y:S01]  /*6ca0*/  FFMA.FTZ R108, R108, UR5, -R107 ;  /* 0x000000056c6c7c23 */ /* 0x000fe2000801086b */
[----:B------:R-:W-:Y:S01]  /*6cb0*/  FFMA.FTZ R98, R118, UR5, -R98 ;  /* 0x0000000576627c23 */ /* 0x000fe20008010862 */
[----:B------:R-:W-:Y:S01]  /*6cc0*/  FSEL R118, R149, -INF , P2 ;  /* 0xff80000095767808 */ /* 0x000fe20001000000 */
[--C-:B--2---:R-:W-:Y:S01]  /*6cd0*/  FFMA.FTZ R99, R117, UR5, -R227.reuse ;  /* 0x0000000575637c23 */ /* 0x104fe200080108e3 */
[----:B------:R-:W-:Y:S01]  /*6ce0*/  FFMA.FTZ R100, R119, UR5, -R227 ;  /* 0x0000000577647c23 */ /* 0x000fe200080108e3 */
[----:B------:R-:W-:-:S02]  /*6cf0*/  VIADD R117, R5, 0x10 ;  /* 0x0000001005757836 */ /* 0x000fc40000000000 */
[----:B------:R-:W-:Y:S01]  /*6d00*/  FFMA.FTZ R113, R113, UR5, -R107 ;  /* 0x0000000571717c23 */ /* 0x000fe2000801086b */
[C---:B------:R-:W-:Y:S01]  /*6d10*/  VIADD R227, R5.reuse, 0x1c ;  /* 0x0000001c05e37836 */ /* 0x040fe20000000000 */
[----:B------:R-:W2:Y:S01]  /*6d20*/  SHFL.IDX PT, R125, R217, R148, 0x1f ;  /* 0x00001f94d97d7589 */ /* 0x000ea200000e0000 */
[----:B------:R-:W-:Y:S01]  /*6d30*/  VIADD R149, R5, 0x14 ;  /* 0x0000001405957836 */ /* 0x000fe20000000000 */
[----:B------:R3:W-:Y:S02]  /*6d40*/  MUFU.EX2 R107, R113 ;  /* 0x00000071006b7308 */ /* 0x0007e40000000800 */
[----:B------:R-:W4:Y:S04]  /*6d50*/  SHFL.IDX PT, R110, R218, R117, 0x1f ;  /* 0x00001f75da6e7589 */ /* 0x000f2800000e0000 */
[----:B------:R5:W4:Y:S02]  /*6d60*/  SHFL.IDX PT, R123, R217, R117, 0x1f ;  /* 0x00001f75d97b7589 */ /* 0x000b2400000e0000 */
[----:B------:R-:W-:Y:S01]  /*6d70*/  MUFU.EX2 R18, R18 ;  /* 0x0000001200127308 */ /* 0x000fe20000000800 */
[--C-:B-1----:R-:W-:Y:S01]  /*6d80*/  FFMA.FTZ R129, R129, UR5, -R127.reuse ;  /* 0x0000000581817c23 */ /* 0x102fe2000801087f */
[----:B------:R1:W4:Y:S01]  /*6d90*/  SHFL.IDX PT, R116, R218, R227, 0x1f ;  /* 0x00001fe3da747589 */ /* 0x00032200000e0000 */
[----:B------:R-:W-:Y:S01]  /*6da0*/  FFMA.FTZ R127, R142, UR5, -R127 ;  /* 0x000000058e7f7c23 */ /* 0x000fe2000801087f */
[----:B---3--:R-:W-:Y:S01]  /*6db0*/  FSEL R113, R132, -INF , P2 ;  /* 0xff80000084717808 */ /* 0x008fe20001000000 */
[----:B------:R-:W-:Y:S01]  /*6dc0*/  VIADD R132, R5, 0x4 ;  /* 0x0000000405847836 */ /* 0x000fe20000000000 */
[----:B------:R-:W3:Y:S01]  /*6dd0*/  SHFL.IDX PT, R121, R217, R149, 0x1f ;  /* 0x00001f95d9797589 */ /* 0x000ee200000e0000 */
[----:B-----5:R-:W-:Y:S01]  /*6de0*/  FSEL R117, R151, -INF , P1 ;  /* 0xff80000097757808 */ /* 0x020fe20000800000 */
[----:B------:R-:W-:-:S02]  /*6df0*/  VIADD R151, R5, 0x10 ;  /* 0x0000001005977836 */ /* 0x000fc40000000000 */
[----:B------:R-:W5:Y:S01]  /*6e00*/  SHFL.IDX PT, R128, R217, R132, 0x1f ;  /* 0x00001f84d9807589 */ /* 0x000f6200000e0000 */
[--C-:B------:R-:W-:Y:S01]  /*6e10*/  FFMA.FTZ R113, R113, UR5, -R114.reuse ;  /* 0x0000000571717c23 */ /* 0x100fe20008010872 */
[----:B-1----:R-:W-:Y:S02]  /*6e20*/  VIADD R218, R5, 0x18 ;  /* 0x0000001805da7836 */ /* 0x002fe40000000000 */
[----:B------:R-:W-:Y:S01]  /*6e30*/  FFMA.FTZ R114, R134, UR5, -R114 ;  /* 0x0000000586727c23 */ /* 0x000fe20008010872 */
[----:B------:R-:W-:Y:S01]  /*6e40*/  FSEL R134, R136, -INF , P2 ;  /* 0xff80000088867808 */ /* 0x000fe20001000000 */
[----:B--2---:R-:W-:Y:S01]  /*6e50*/  FFMA.FTZ R126, R126, UR5, -R125 ;  /* 0x000000057e7e7c23 */ /* 0x004fe2000801087d */
[----:B------:R-:W-:Y:S02]  /*6e60*/  WARPGROUP.DEPBAR.LE gsb0, 0x0 ;  /* 0x00008000000079c5 */ /* 0x000fe40000010000 */
[----:B------:R-:W-:Y:S01]  /*6e70*/  WARPGROUP.ARRIVE ;  /* 0x00000000000079c5 */ /* 0x000fe20000000000 */
[--C-:B----4-:R-:W-:Y:S01]  /*6e80*/  FFMA.FTZ R109, R109, UR5, -R110.reuse ;  /* 0x000000056d6d7c23 */ /* 0x110fe2000801086e */
[----:B------:R-:W-:Y:S01]  /*6e90*/  FFMA.FTZ R110, R130, UR5, -R110 ;  /* 0x00000005826e7c23 */ /* 0x000fe2000801086e */
[----:B------:R-:W-:Y:S01]  /*6ea0*/  FSEL R130, R139, -INF , P1 ;  /* 0xff8000008b827808 */ /* 0x000fe20000800000 */
[----:B------:R-:W1:Y:S01]  /*6eb0*/  SHFL.IDX PT, R119, R217, R218, 0x1f ;  /* 0x00001fdad9777589 */ /* 0x000e6200000e0000 */
[----:B------:R-:W-:Y:S01]  /*6ec0*/  FFMA.FTZ R124, R124, UR5, -R123 ;  /* 0x000000057c7c7c23 */ /* 0x000fe2000801087b */
[----:B------:R-:W-:Y:S01]  /*6ed0*/  HGMMA.64x128x16.F32.BF16 R24, gdesc[UR8], R24, gsb0 ;  /* 0x01e00000081879f0 */ /* 0x000fe20008001818 */
[----:B------:R-:W-:Y:S01]  /*6ee0*/  R2UR UR8, R230 ;  /* 0x00000000e60872ca */ /* 0x000fe200000e0000 */
[----:B------:R-:W-:Y:S01]  /*6ef0*/  UMOV UR10, UR4 ;  /* 0x00000004000a7c82 */ /* 0x000fe20008000000 */
[----:B------:R-:W-:Y:S01]  /*6f00*/  R2UR UR9, R231 ;  /* 0x00000000e70972ca */ /* 0x000fe200000e0000 */
[----:B------:R-:W-:Y:S01]  /*6f10*/  UMOV UR11, 0x40000040 ;  /* 0x40000040000b7882 */ /* 0x000fe20000000000 */
[--C-:B------:R-:W-:Y:S01]  /*6f20*/  FFMA.FTZ R115, R115, UR5, -R116.reuse ;  /* 0x0000000573737c23 */ /* 0x100fe20008010874 */
[----:B------:R-:W-:Y:S01]  /*6f30*/  FFMA.FTZ R116, R135, UR5, -R116 ;  /* 0x0000000587747c23 */ /* 0x000fe20008010874 */
[--C-:B---3--:R-:W-:Y:S01]  /*6f40*/  FFMA.FTZ R122, R122, UR5, -R121.reuse ;  /* 0x000000057a7a7c23 */ /* 0x108fe20008010879 */
[----:B------:R-:W2:Y:S01]  /*6f50*/  SHFL.IDX PT, R135, R217, R5, 0x1f ;  /* 0x00001f05d9877589 */ /* 0x000ea200000e0000 */
[----:B------:R-:W-:Y:S01]  /*6f60*/  FFMA.FTZ R121, R147, UR5, -R121 ;  /* 0x0000000593797c23 */ /* 0x000fe20008010879 */
[----:B-----5:R-:W-:Y:S01]  /*6f70*/  FFMA.FTZ R139, R137, UR5, -R128 ;  /* 0x00000005898b7c23 */ /* 0x020fe20008010880 */
[----:B------:R-:W-:Y:S01]  /*6f80*/  FFMA.FTZ R123, R146, UR5, -R123 ;  /* 0x00000005927b7c23 */ /* 0x000fe2000801087b */
[----:B------:R-:W3:Y:S01]  /*6f90*/  SHFL.IDX PT, R217, R217, R227, 0x1f ;  /* 0x00001fe3d9d97589 */ /* 0x000ee200000e0000 */
[----:B------:R-:W-:Y:S01]  /*6fa0*/  FFMA.FTZ R125, R143, UR5, -R125 ;  /* 0x000000058f7d7c23 */ /* 0x000fe2000801087d */
[----:B------:R-:W4:Y:S01]  /*6fb0*/  MUFU.EX2 R20, R20 ;  /* 0x0000001400147308 */ /* 0x000f220000000800 */
[----:B------:R-:W-:Y:S01]  /*6fc0*/  R2UR UR4, R216 ;  /* 0x00000000d80472ca */ /* 0x000fe200000e0000 */
[--C-:B-1----:R-:W-:Y:S01]  /*6fd0*/  FFMA.FTZ R120, R120, UR5, -R119.reuse ;  /* 0x0000000578787c23 */ /* 0x102fe20008010877 */
[----:B------:R-:W-:Y:S01]  /*6fe0*/  FFMA.FTZ R119, R150, UR5, -R119 ;  /* 0x0000000596777c23 */ /* 0x000fe20008010877 */
[----:B------:R-:W-:-:S04]  /*6ff0*/  VIADD R150, R5, 0x8 ;  /* 0x0000000805967836 */ /* 0x000fc80000000000 */
[----:B------:R-:W1:Y:S01]  /*7000*/  MUFU.EX2 R105, R105 ;  /* 0x0000006900697308 */ /* 0x000e620000000800 */
[--C-:B--2---:R-:W-:Y:S01]  /*7010*/  FFMA.FTZ R134, R134, UR5, -R135.reuse ;  /* 0x0000000586867c23 */ /* 0x104fe20008010887 */
[----:B------:R-:W-:Y:S01]  /*7020*/  FFMA.FTZ R135, R138, UR5, -R135 ;  /* 0x000000058a877c23 */ /* 0x000fe20008010887 */
[----:B------:R-:W-:-:S05]  /*7030*/  FFMA.FTZ R138, R130, UR5, -R128 ;  /* 0x00000005828a7c23 */ /* 0x000fca0008010880 */
[----:B------:R-:W2:Y:S01]  /*7040*/  MUFU.EX2 R109, R109 ;  /* 0x0000006d006d7308 */ /* 0x000ea20000000800 */
[--C-:B---3--:R-:W-:Y:S01]  /*7050*/  FFMA.FTZ R118, R118, UR5, -R217.reuse ;  /* 0x0000000576767c23 */ /* 0x108fe200080108d9 */
[----:B------:R-:W-:Y:S01]  /*7060*/  FFMA.FTZ R117, R117, UR5, -R217 ;  /* 0x0000000575757c23 */ /* 0x000fe200080108d9 */
[----:B------:R-:W-:-:S05]  /*7070*/  VIADD R217, R5, 0x4 ;  /* 0x0000000405d97836 */ /* 0x000fca0000000000 */
[----:B------:R-:W3:Y:S08]  /*7080*/  MUFU.EX2 R111, R111 ;  /* 0x0000006f006f7308 */ /* 0x000ef00000000800 */
        /* <DEDUP_REMOVED lines=9> */
[----:B------:R-:W5:Y:S08]  /*7120*/  MUFU.EX2 R15, R15 ;  /* 0x0000000f000f7308 */ /* 0x000f700000000800 */
        /* <DEDUP_REMOVED lines=9> */
[----:B------:R-:W-:Y:S08]  /*71c0*/  MUFU.EX2 R102, R102 ;  /* 0x0000006600667308 */ /* 0x000ff00000000800 */
[----:B------:R-:W5:Y:S08]  /*71d0*/  MUFU.EX2 R103, R103 ;  /* 0x0000006700677308 */ /* 0x000f700000000800 */
        /* <DEDUP_REMOVED lines=22> */
[----:B------:R-:W-:Y:S01]  /*7340*/  MUFU.EX2 R116, R116 ;  /* 0x0000007400747308 */ /* 0x000fe20000000800 */
[----:B------:R-:W-:-:S02]  /*7350*/  WARPGROUP.DEPBAR.LE gsb0, 0x0 ;  /* 0x00008000000079c5 */ /* 0x000fc40000010000 */
[----:B------:R-:W4:Y:S04]  /*7360*/  LDS R226, [R226+0x400] ;  /* 0x00040000e2e27984 */ /* 0x000f280000000800 */
[----:B------:R-:W1:Y:S04]  /*7370*/  LDS R223, [R223+0x400] ;  /* 0x00040000dfdf7984 */ /* 0x000e680000000800 */
[----:B------:R-:W-:Y:S04]  /*7380*/  LDS R225, [R225+0x400] ;  /* 0x00040000e1e17984 */ /* 0x000fe80000000800 */
[----:B------:R-:W-:Y:S04]  /*7390*/  LDS R224, [R224+0x400] ;  /* 0x00040000e0e07984 */ /* 0x000fe80000000800 */
[----:B----4-:R-:W4:Y:S04]  /*73a0*/  SHFL.IDX PT, R142, R226, R151, 0x1f ;  /* 0x00001f97e28e7589 */ /* 0x010f2800000e0000 */
[----:B------:R-:W2:Y:S04]  /*73b0*/  SHFL.IDX PT, R140, R226, R218, 0x1f ;  /* 0x00001fdae28c7589 */ /* 0x000ea800000e0000 */
[----:B-1----:R-:W-:Y:S04]  /*73c0*/  SHFL.IDX PT, R133, R223, R151, 0x1f ;  /* 0x00001f97df857589 */ /* 0x002fe800000e0000 */
[----:B------:R-:W1:Y:S04]  /*73d0*/  SHFL.IDX PT, R128, R223, R5, 0x1f ;  /* 0x00001f05df807589 */ /* 0x000e6800000e0000 */
[----:B------:R-:W3:Y:S04]  /*73e0*/  SHFL.IDX PT, R130, R223, R132, 0x1f ;  /* 0x00001f84df827589 */ /* 0x000ee800000e0000 */
[----:B------:R-:W5:Y:S01]  /*73f0*/  SHFL.IDX PT, R137, R223, R131, 0x1f ;  /* 0x00001f83df897589 */ /* 0x000f6200000e0000 */
[--C-:B----4-:R-:W-:Y:S01]  /*7400*/  FADD.FTZ R48, R48, -R142.reuse ;  /* 0x8000008e30307221 */ /* 0x110fe20000010000 */
[----:B------:R-:W-:-:S02]  /*7410*/  FADD.FTZ R50, R50, -R142 ;  /* 0x8000008e32327221 */ /* 0x000fc40000010000 */
[----:B------:R-:W4:Y:S01]  /*7420*/  SHFL.IDX PT, R131, R223, R148, 0x1f ;  /* 0x00001f94df837589 */ /* 0x000f2200000e0000 */
[--C-:B--2---:R-:W-:Y:S01]  /*7430*/  FADD.FTZ R52, R52, -R140.reuse ;  /* 0x8000008c34347221 */ /* 0x104fe20000010000 */
[----:B------:R-:W-:Y:S02]  /*7440*/  FADD.FTZ R54, R54, -R140 ;  /* 0x8000008c36367221 */ /* 0x000fe40000010000 */
[----:B------:R-:W-:Y:S04]  /*7450*/  SHFL.IDX PT, R142, R224, R151, 0x1f ;  /* 0x00001f97e08e7589 */ /* 0x000fe800000e0000 */
[----:B------:R2:W4:Y:S01]  /*7460*/  SHFL.IDX PT, R140, R225, R151, 0x1f ;  /* 0x00001f97e18c7589 */ /* 0x00052200000e0000 */
[--C-:B-1----:R-:W-:Y:S01]  /*7470*/  FADD.FTZ R24, R24, -R128.reuse ;  /* 0x8000008018187221 */ /* 0x102fe20000010000 */
[----:B------:R-:W-:-:S02]  /*7480*/  FADD.FTZ R26, R26, -R128 ;  /* 0x800000801a1a7221 */ /* 0x000fc40000010000 */
[----:B------:R-:W1:Y:S01]  /*7490*/  SHFL.IDX PT, R141, R226, R148, 0x1f ;  /* 0x00001f94e28d7589 */ /* 0x000e6200000e0000 */
[--C-:B---3--:R-:W-:Y:S01]  /*74a0*/  FADD.FTZ R128, R25, -R130.reuse ;  /* 0x8000008219807221 */ /* 0x108fe20000010000 */
[----:B------:R-:W-:Y:S02]  /*74b0*/  FADD.FTZ R130, R27, -R130 ;  /* 0x800000821b827221 */ /* 0x000fe40000010000 */
[----:B------:R-:W3:Y:S01]  /*74c0*/  SHFL.IDX PT, R136, R223, R149, 0x1f ;  /* 0x00001f95df887589 */ /* 0x000ee200000e0000 */
[--C-:B-----5:R-:W-:Y:S01]  /*74d0*/  FADD.FTZ R132, R28, -R137.reuse ;  /* 0x800000891c847221 */ /* 0x120fe20000010000 */
[----:B------:R-:W-:Y:S02]  /*74e0*/  FADD.FTZ R25, R30, -R137 ;  /* 0x800000891e197221 */ /* 0x000fe40000010000 */
[----:B--2---:R-:W2:Y:S01]  /*74f0*/  LDL R151, [R1+0x1c] ;  /* 0x00001c0001977983 */ /* 0x004ea20000100800 */
[----:B------:R5:W3:Y:S01]  /*7500*/  MUFU.EX2 R28, R134 ;  /* 0x00000086001c7308 */ /* 0x000ae20000000800 */
[----:B----4-:R-:W-:-:S02]  /*7510*/  FADD.FTZ R27, R31, -R131 ;  /* 0x800000831f1b7221 */ /* 0x010fc40000010000 */
[----:B------:R-:W4:Y:S04]  /*7520*/  SHFL.IDX PT, R147, R223, R218, 0x1f ;  /* 0x00001fdadf937589 */ /* 0x000f2800000e0000 */
[----:B------:R-:W4:Y:S01]  /*7530*/  SHFL.IDX PT, R146, R223, R227, 0x1f ;  /* 0x00001fe3df927589 */ /* 0x000f2200000e0000 */
[----:B-----5:R-:W-:Y:S01]  /*7540*/  FADD.FTZ R134, R29, -R131 ;  /* 0x800000831d867221 */ /* 0x020fe20000010000 */
[--C-:B------:R-:W-:Y:S01]  /*7550*/  FADD.FTZ R131, R32, -R133.reuse ;  /* 0x8000008520837221 */ /* 0x100fe20000010000 */
[----:B------:R5:W4:Y:S01]  /*7560*/  MUFU.EX2 R30, R139 ;  /* 0x0000008b001e7308 */ /* 0x000b220000000800 */
[----:B------:R-:W4:Y:S01]  /*7570*/  SHFL.IDX PT, R32, R226, R149, 0x1f ;  /* 0x00001f95e2207589 */ /* 0x000f2200000e0000 */
[----:B------:R-:W-:Y:S01]  /*7580*/  FADD.FTZ R133, R34, -R133 ;  /* 0x8000008522857221 */ /* 0x000fe20000010000 */
[--C-:B------:R-:W-:Y:S01]  /*7590*/  FADD.FTZ R64, R64, -R140.reuse ;  /* 0x8000008c40407221 */ /* 0x100fe20000010000 */
[--C-:B-1----:R-:W-:Y:S01]  /*75a0*/  FADD.FTZ R45, R45, -R141.reuse ;  /* 0x8000008d2d2d7221 */ /* 0x102fe20000010000 */
[----:B------:R-:W1:Y:S01]  /*75b0*/  SHFL.IDX PT, R143, R226, R150, 0x1f ;  /* 0x00001f96e28f7589 */ /* 0x000e6200000e0000 */
[----:B------:R-:W-:Y:S01]  /*75c0*/  FADD.FTZ R47, R47, -R141 ;  /* 0x8000008d2f2f7221 */ /* 0x000fe20000010000 */
[----:B------:R-:W-:Y:S01]  /*75d0*/  FADD.FTZ R66, R66, -R140 ;  /* 0x8000008c42427221 */ /* 0x000fe20000010000 */
[----:B------:R3:W1:Y:S01]  /*75e0*/  MUFU.EX2 R29, R135 ;  /* 0x00000087001d7308 */ /* 0x0006620000000800 */
[----:B-----5:R-:W5:Y:S04]  /*75f0*/  SHFL.IDX PT, R139, R225, R5, 0x1f ;  /* 0x00001f05e18b7589 */ /* 0x020f6800000e0000 */
[----:B------:R-:W5:Y:S03]  /*7600*/  SHFL.IDX PT, R141, R225, R150, 0x1f ;  /* 0x00001f96e18d7589 */ /* 0x000f6600000e0000 */
[----:B------:R5:W5:Y:S01]  /*7610*/  MUFU.EX2 R31, R138 ;  /* 0x0000008a001f7308 */ /* 0x000b620000000800 */
[--C-:B---3--:R-:W-:Y:S01]  /*7620*/  FADD.FTZ R135, R33, -R136.reuse ;  /* 0x8000008821877221 */ /* 0x108fe20000010000 */
[----:B------:R-:W-:Y:S01]  /*7630*/  FADD.FTZ R136, R35, -R136 ;  /* 0x8000008823887221 */ /* 0x000fe20000010000 */
[----:B------:R-:W3:Y:S01]  /*7640*/  SHFL.IDX PT, R33, R226, R227, 0x1f ;  /* 0x00001fe3e2217589 */ /* 0x000ee200000e0000 */
[----:B----4-:R-:W-:Y:S01]  /*7650*/  FADD.FTZ R137, R36, -R147 ;  /* 0x8000009324897221 */ /* 0x010fe20000010000 */
[--C-:B------:R-:W-:Y:S01]  /*7660*/  FADD.FTZ R37, R37, -R146.reuse ;  /* 0x8000009225257221 */ /* 0x100fe20000010000 */
[----:B------:R-:W-:Y:S01]  /*7670*/  FADD.FTZ R39, R39, -R146 ;  /* 0x8000009227277221 */ /* 0x000fe20000010000 */
[----:B------:R-:W4:Y:S04]  /*7680*/  SHFL.IDX PT, R35, R225, R148, 0x1f ;  /* 0x00001f94e1237589 */ /* 0x000f2800000e0000 */
[----:B------:R-:W-:Y:S01]  /*7690*/  SHFL.IDX PT, R144, R226, R217, 0x1f ;  /* 0x00001fd9e2907589 */ /* 0x000fe200000e0000 */
[--C-:B------:R-:W-:Y:S01]  /*76a0*/  FADD.FTZ R49, R49, -R32.reuse ;  /* 0x8000002031317221 */ /* 0x100fe20000010000 */
[----:B------:R-:W-:Y:S01]  /*76b0*/  FADD.FTZ R51, R51, -R32 ;  /* 0x8000002033337221 */ /* 0x000fe20000010000 */
[--C-:B-1----:R-:W-:Y:S01]  /*76c0*/  FADD.FTZ R44, R44, -R143.reuse ;  /* 0x8000008f2c2c7221 */ /* 0x102fe20000010000 */
[----:B------:R-:W1:Y:S01]  /*76d0*/  SHFL.IDX PT, R34, R225, R217, 0x1f ;  /* 0x00001fd9e1227589 */ /* 0x000e6200000e0000 */
[----:B------:R-:W-:Y:S01]  /*76e0*/  FADD.FTZ R46, R46, -R143 ;  /* 0x8000008f2e2e7221 */ /* 0x000fe20000010000 */
[----:B------:R4:W1:Y:S01]  /*76f0*/  MUFU.EX2 R32, R129 ;  /* 0x0000008100207308 */ /* 0x0008620000000800 */
[--C-:B-----5:R-:W-:Y:S01]  /*7700*/  FADD.FTZ R56, R56, -R139.reuse ;  /* 0x8000008b38387221 */ /* 0x120fe20000010000 */
[----:B------:R-:W5:Y:S01]  /*7710*/  SHFL.IDX PT, R138, R225, R149, 0x1f ;  /* 0x00001f95e18a7589 */ /* 0x000f6200000e0000 */
[----:B------:R-:W-:Y:S01]  /*7720*/  FADD.FTZ R58, R58, -R139 ;  /* 0x8000008b3a3a7221 */ /* 0x000fe20000010000 */
[--C-:B------:R-:W-:Y:S01]  /*7730*/  FADD.FTZ R60, R60, -R141.reuse ;  /* 0x8000008d3c3c7221 */ /* 0x100fe20000010000 */
[----:B------:R-:W-:Y:S01]  /*7740*/  FADD.FTZ R62, R62, -R141 ;  /* 0x8000008d3e3e7221 */ /* 0x000fe20000010000 */
[----:B------:R-:W-:Y:S04]  /*7750*/  SHFL.IDX PT, R36, R225, R218, 0x1f ;  /* 0x00001fdae1247589 */ /* 0x000fe800000e0000 */
[----:B------:R-:W5:Y:S01]  /*7760*/  SHFL.IDX PT, R145, R226, R5, 0x1f ;  /* 0x00001f05e2917589 */ /* 0x000f6200000e0000 */
[--C-:B---3--:R-:W-:Y:S01]  /*7770*/  FADD.FTZ R53, R53, -R33.reuse ;  /* 0x8000002135357221 */ /* 0x108fe20000010000 */
[----:B------:R-:W-:Y:S01]  /*7780*/  FADD.FTZ R55, R55, -R33 ;  /* 0x8000002137377221 */ /* 0x000fe20000010000 */
[----:B------:R-:W-:Y:S01]  /*7790*/  FMUL.FTZ R25, R10, R25 ;  /* 0x000000190a197220 */ /* 0x000fe20000410000 */
[----:B------:R-:W-:Y:S01]  /*77a0*/  SHFL.IDX PT, R146, R224, R149, 0x1f ;  /* 0x00001f95e0927589 */ /* 0x000fe200000e0000 */
[----:B------:R-:W-:Y:S01]  /*77b0*/  FMUL.FTZ R37, R19, R37 ;  /* 0x0000002513257220 */ /* 0x000fe20000410000 */
[--C-:B----4-:R-:W-:Y:S01]  /*77c0*/  FADD.FTZ R61, R61, -R35.reuse ;  /* 0x800000233d3d7221 */ /* 0x110fe20000010000 */
[----:B------:R-:W-:Y:S01]  /*77d0*/  FADD.FTZ R63, R63, -R35 ;  /* 0x800000233f3f7221 */ /* 0x000fe20000010000 */
[----:B------:R-:W-:Y:S01]  /*77e0*/  SHFL.IDX PT, R129, R224, R5, 0x1f ;  /* 0x00001f05e0817589 */ /* 0x000fe200000e0000 */
[----:B------:R-:W-:Y:S01]  /*77f0*/  FMUL.FTZ R27, R12, R27 ;  /* 0x0000001b0c1b7220 */ /* 0x000fe20000410000 */
[----:B------:R-:W-:Y:S01]  /*7800*/  MUFU.EX2 R123, R123 ;  /* 0x0000007b007b7308 */ /* 0x000fe20000000800 */
[----:B------:R-:W-:Y:S01]  /*7810*/  FADD.FTZ R38, R38, -R147 ;  /* 0x8000009326267221 */ /* 0x000fe20000010000 */
[----:B------:R-:W-:Y:S01]  /*7820*/  SHFL.IDX PT, R139, R224, R217, 0x1f ;  /* 0x00001fd9e08b7589 */ /* 0x000fe200000e0000 */
[--C-:B-1----:R-:W-:Y:S01]  /*7830*/  FADD.FTZ R57, R57, -R34.reuse ;  /* 0x8000002239397221 */ /* 0x102fe20000010000 */
[----:B------:R-:W-:-:S04]  /*7840*/  FADD.FTZ R59, R59, -R34 ;  /* 0x800000223b3b7221 */ /* 0x000fc80000010000 */
[----:B------:R-:W-:Y:S01]  /*7850*/  MUFU.EX2 R122, R122 ;  /* 0x0000007a007a7308 */ /* 0x000fe20000000800 */
[----:B------:R-:W-:Y:S01]  /*7860*/  SHFL.IDX PT, R143, R224, R150, 0x1f ;  /* 0x00001f96e08f7589 */ /* 0x000fe200000e0000 */
[----:B------:R-:W-:Y:S01]  /*7870*/  FMUL.FTZ R26, R7, R26 ;  /* 0x0000001a071a7220 */ /* 0x000fe20000410000 */
[----:B------:R-:W-:-:S05]  /*7880*/  FMUL.FTZ R39, R20, R39 ;  /* 0x0000002714277220 */ /* 0x000fca0000410000 */
[----:B------:R-:W-:Y:S01]  /*7890*/  MUFU.EX2 R121, R121 ;  /* 0x0000007900797308 */ /* 0x000fe20000000800 */
[----:B------:R-:W-:Y:S01]  /*78a0*/  SHFL.IDX PT, R148, R224, R148, 0x1f ;  /* 0x00001f94e0947589 */ /* 0x000fe200000e0000 */
[----:B------:R-:W-:Y:S01]  /*78b0*/  FADD.FTZ R141, R80, -R142 ;  /* 0x8000008e508d7221 */ /* 0x000fe20000010000 */
[----:B-----5:R-:W-:-:S05]  /*78c0*/  FADD.FTZ R65, R65, -R138 ;  /* 0x8000008a41417221 */ /* 0x020fca0000010000 */
[----:B------:R-:W-:Y:S01]  /*78d0*/  MUFU.EX2 R120, R120 ;  /* 0x0000007800787308 */ /* 0x000fe20000000800 */
[----:B------:R-:W-:Y:S01]  /*78e0*/  SHFL.IDX PT, R149, R224, R218, 0x1f ;  /* 0x00001fdae0957589 */ /* 0x000fe200000e0000 */
[----:B------:R-:W-:Y:S01]  /*78f0*/  FMUL.FTZ R60, R105, R60 ;  /* 0x0000003c693c7220 */ /* 0x000fe20000410000 */
[----:B------:R-:W-:Y:S01]  /*7900*/  FMUL.FTZ R64, R109, R64 ;  /* 0x000000406d407220 */ /* 0x000fe20000410000 */
[--C-:B------:R-:W-:Y:S01]  /*7910*/  FADD.FTZ R41, R41, -R144.reuse ;  /* 0x8000009029297221 */ /* 0x100fe20000010000 */
[----:B------:R-:W1:Y:S01]  /*7920*/  SHFL.IDX PT, R224, R224, R227, 0x1f ;  /* 0x00001fe3e0e07589 */ /* 0x000e6200000e0000 */
[----:B------:R-:W-:-:S03]  /*7930*/  FADD.FTZ R43, R43, -R144 ;  /* 0x800000902b2b7221 */ /* 0x000fc60000010000 */
[----:B------:R-:W3:Y:S01]  /*7940*/  SHFL.IDX PT, R225, R225, R227, 0x1f ;  /* 0x00001fe3e1e17589 */ /* 0x000ee200000e0000 */
[----:B------:R-:W-:Y:S01]  /*7950*/  FADD.FTZ R142, R82, -R142 ;  /* 0x8000008e528e7221 */ /* 0x000fe20000010000 */
[----:B------:R-:W-:Y:S01]  /*7960*/  FMUL.FTZ R82, R17, R137 ;  /* 0x0000008911527220 */ /* 0x000fe20000410000 */
[----:B------:R4:W-:Y:S01]  /*7970*/  MUFU.EX2 R35, R125 ;  /* 0x0000007d00237308 */ /* 0x0009e20000000800 */
[--C-:B------:R-:W-:Y:S01]  /*7980*/  FADD.FTZ R40, R40, -R145.reuse ;  /* 0x8000009128287221 */ /* 0x100fe20000010000 */
[----:B------:R-:W-:Y:S02]  /*7990*/  FADD.FTZ R42, R42, -R145 ;  /* 0x800000912a2a7221 */ /* 0x000fe40000010000 */
[----:B------:R-:W-:-:S04]  /*79a0*/  F2FP.BF16.F32.PACK_AB R82, R37, R82 ;  /* 0x000000522552723e */ /* 0x000fc800000010ff */
[----:B------:R5:W3:Y:S01]  /*79b0*/  MUFU.EX2 R33, R127 ;  /* 0x0000007f00217308 */ /* 0x000ae20000000800 */
[----:B----4-:R-:W-:Y:S01]  /*79c0*/  FADD.FTZ R125, R67, -R138 ;  /* 0x8000008a437d7221 */ /* 0x010fe20000010000 */
[----:B------:R-:W-:-:S06]  /*79d0*/  FADD.FTZ R67, R70, -R36 ;  /* 0x8000002446437221 */ /* 0x000fcc0000010000 */
[----:B------:R4:W4:Y:S01]  /*79e0*/  MUFU.EX2 R34, R126 ;  /* 0x0000007e00227308 */ /* 0x0009220000000800 */
[----:B-----5:R-:W-:Y:S01]  /*79f0*/  FADD.FTZ R127, R68, -R36 ;  /* 0x80000024447f7221 */ /* 0x020fe20000010000 */
[--C-:B-1----:R-:W-:Y:S01]  /*7a00*/  FADD.FTZ R150, R85, -R224.reuse ;  /* 0x800000e055967221 */ /* 0x102fe20000010000 */
[----:B------:R-:W-:Y:S01]  /*7a10*/  FADD.FTZ R224, R87, -R224 ;  /* 0x800000e057e07221 */ /* 0x000fe20000010000 */
[----:B------:R-:W-:-:S04]  /*7a20*/  FMUL.FTZ R85, R8, R130 ;  /* 0x0000008208557220 */ /* 0x000fc80000410000 */
[----:B------:R1:W5:Y:S01]  /*7a30*/  MUFU.EX2 R36, R124 ;  /* 0x0000007c00247308 */ /* 0x0003620000000800 */
[----:B------:R-:W-:Y:S01]  /*7a40*/  F2FP.BF16.F32.PACK_AB R87, R27, R25 ;  /* 0x000000191b57723e */ /* 0x000fe200000010ff */
[----:B---3--:R-:W-:Y:S01]  /*7a50*/  FADD.FTZ R70, R69, -R225 ;  /* 0x800000e145467221 */ /* 0x008fe20000010000 */
[----:B------:R-:W-:-:S05]  /*7a60*/  FMUL.FTZ R38, R18, R38 ;  /* 0x0000002612267220 */ /* 0x000fca0000410000 */
[----:B------:R-:W3:Y:S01]  /*7a70*/  MUFU.EX2 R119, R119 ;  /* 0x0000007700777308 */ /* 0x000ee20000000800 */
[----:B------:R-:W-:Y:S01]  /*7a80*/  FMUL.FTZ R61, R107, R61 ;  /* 0x0000003d6b3d7220 */ /* 0x000fe20000410000 */
[----:B------:R-:W-:-:S06]  /*7a90*/  FMUL.FTZ R25, R111, R65 ;  /* 0x000000416f197220 */ /* 0x000fcc0000410000 */
[----:B------:R-:W3:Y:S01]  /*7aa0*/  MUFU.EX2 R118, R118 ;  /* 0x0000007600767308 */ /* 0x000ee20000000800 */
[----:B----4-:R-:W-:-:S07]  /*7ab0*/  FADD.FTZ R126, R72, -R129 ;  /* 0x80000081487e7221 */ /* 0x010fce0000010000 */
[----:B------:R-:W4:Y:S01]  /*7ac0*/  MUFU.EX2 R37, R117 ;  /* 0x0000007500257308 */ /* 0x000f220000000800 */
[----:B------:R-:W-:Y:S01]  /*7ad0*/  FADD.FTZ R138, R73, -R139 ;  /* 0x8000008b498a7221 */ /* 0x000fe20000010000 */
[--C-:B------:R-:W-:Y:S01]  /*7ae0*/  FADD.FTZ R144, R81, -R146.reuse ;  /* 0x8000009251907221 */ /* 0x100fe20000010000 */
[--C-:B------:R-:W-:Y:S01]  /*7af0*/  FADD.FTZ R147, R84, -R149.reuse ;  /* 0x8000009554937221 */ /* 0x100fe20000010000 */
[----:B------:R-:W-:Y:S01]  /*7b00*/  FADD.FTZ R146, R83, -R146 ;  /* 0x8000009253927221 */ /* 0x000fe20000010000 */
[----:B------:R-:W-:Y:S01]  /*7b10*/  FADD.FTZ R149, R86, -R149 ;  /* 0x8000009556957221 */ /* 0x000fe20000010000 */
        /* <DEDUP_REMOVED lines=75> */
[----:B------:R-:W-:Y:S01]  /*7fd0*/  FMUL.FTZ R27, R118, R150 ;  /* 0x00000096761b7220 */ /* 0x000fe20000410000 */
[----:B----4-:R-:W-:Y:S01]  /*7fe0*/  FMUL.FTZ R224, R37, R224 ;  /* 0x000000e025e07220 */ /* 0x010fe20000410000 */
[----:B------:R-:W-:Y:S01]  /*7ff0*/  F2FP.BF16.F32.PACK_AB R72, R49, R48 ;  /* 0x000000303148723e */ /* 0x000fe200000010ff */
[----:B------:R-:W-:Y:S01]  /*8000*/  UMOV UR6, UR4 ;  /* 0x0000000400067c82 */ /* 0x000fe20008000000 */
[----:B------:R-:W-:Y:S01]  /*8010*/  F2FP.BF16.F32.PACK_AB R73, R51, R50 ;  /* 0x000000323349723e */ /* 0x000fe200000010ff */
[----:B------:R-:W-:Y:S01]  /*8020*/  UMOV UR7, 0x40000040 ;  /* 0x4000004000077882 */ /* 0x000fe20000000000 */
        /* <DEDUP_REMOVED lines=157> */
.L_x_5083:
        /* <DEDUP_REMOVED lines=70> */
.L_x_5084:
        /* <DEDUP_REMOVED lines=12> */
.L_x_5074:
        /* <DEDUP_REMOVED lines=121> */
.L_x_5097:
[----:B------:R-:W-:-:S05]  /*96b0*/  IMAD.U32 R7, RZ, RZ, UR36 ;  /* 0x00000024ff077e24 */ /* 0x000fca000f8e00ff */
[----:B------:R-:W-:-:S04]  /*96c0*/  LOP3.LUT R7, R7, 0x1, RZ, 0xfc, !PT ;  /* 0x0000000107077812 */ /* 0x000fc800078efcff */
[----:B------:R-:W-:-:S13]  /*96d0*/  ISETP.NE.AND P6, PT, R7, 0x3, PT ;  /* 0x000000030700780c */ /* 0x000fda0003fc5270 */
[----:B--2---:R-:W-:Y:S05]  /*96e0*/  @!P6 BRA `(.L_x_5087) ;  /* 0x000000000004e947 */ /* 0x004fea0003800000 */
[----:B------:R-:W-:Y:S01]  /*96f0*/  BPT.TRAP 0x1 ;  /* 0x000000040000795c */ /* 0x000fe20000300000 */
.L_x_5087:
[----:B------:R-:W-:Y:S01]  /*9700*/  IMAD R7, R0, 0x8, R222 ;  /* 0x0000000800077824 */ /* 0x000fe200078e02de */
[----:B------:R-:W-:-:S04]  /*9710*/  SHF.L.U32 R18, R4, 0x1f, RZ ;  /* 0x0000001f04127819 */ /* 0x000fc800000006ff */
[----:B------:R1:W2:Y:S01]  /*9720*/  SYNCS.PHASECHK.TRANS64.TRYWAIT P0, [R7+URZ+0x30c10], R18 ;  /* 0x030c1012070075a7 */ /* 0x0002a2000800017f */
[----:B------:R-:W-:Y:S05]  /*9730*/  @!P6 BRA `(.L_x_5088) ;  /* 0x000000000004e947 */ /* 0x000fea0003800000 */
[----:B------:R-:W-:Y:S01]  /*9740*/  BPT.TRAP 0x1 ;  /* 0x000000040000795c */ /* 0x000fe20000300000 */
.L_x_5088:
[----:B---3--:R-:W-:-:S05]  /*9750*/  VIADD R8, R222, 0x10000 ;  /* 0x00010000de087836 */ /* 0x008fca0000000000 */
[----:B------:R-:W-:-:S04]  /*9760*/  SHF.R.U32.HI R8, RZ, 0x4, R8 ;  /* 0x00000004ff087819 */ /* 0x000fc80000011608 */
[----:B------:R-:W-:-:S04]  /*9770*/  LOP3.LUT R8, R8, 0x3fff, RZ, 0xc0, !PT ;  /* 0x00003fff08087812 */ /* 0x000fc800078ec0ff */
[----:B------:R-:W-:Y:S01]  /*9780*/  LOP3.LUT R9, R8, 0x10000, RZ, 0xfc, !PT ;  /* 0x0001000008097812 */ /* 0x000fe200078efcff */
[----:B--2---:R-:W-:Y:S06]  /*9790*/  @P0 BRA `(.L_x_5089) ;  /* 0x0000000000080947 */ /* 0x004fec0003800000 */
[----:B------:R-:W2:Y:S02]  /*97a0*/  SYNCS.PHASECHK.TRANS64.TRYWAIT P0, [R7+URZ+0x30c10], R18 ;  /* 0x030c1012070075a7 */ /* 0x000ea4000800017f */
[----:B--2---:R-:W-:Y:S05]  /*97b0*/  @!P0 BRA `(.L_x_5090) ;  /* 0x00000070000c8947 */ /* 0x004fea0003800000 */
.L_x_5089:
        /* <DEDUP_REMOVED lines=27> */
[----:B------:R-:W-:Y:S02]  /*9970*/  IMAD R9, R3, 0x2, R10 ;  /* 0x0000000203097824 */ /* 0x000fe400078e020a */
[----:B------:R-:W-:-:S04]  /*9980*/  VIADD R10, R222, 0x20000 ;  /* 0x00020000de0a7836 */ /* 0x000fc80000000000 */
        /* <DEDUP_REMOVED lines=12> */
[C---:B------:R-:W-:Y:S02]  /*9a50*/  IMAD R13, R3.reuse, 0x2, R14 ;  /* 0x00000002030d7824 */ /* 0x040fe400078e020e */
[----:B------:R-:W-:Y:S02]  /*9a60*/  IMAD R219, R3, 0x2, R16 ;  /* 0x0000000203db7824 */ /* 0x000fe400078e0210 */
[--C-:B------:R-:W-:Y:S02]  /*9a70*/  IMAD R16, R9, 0x4, R222.reuse ;  /* 0x0000000409107824 */ /* 0x100fe400078e02de */
[--C-:B------:R-:W-:Y:S02]  /*9a80*/  IMAD R232, R11, 0x4, R222.reuse ;  /* 0x000000040be87824 */ /* 0x100fe400078e02de */
[--C-:B------:R-:W-:Y:S02]  /*9a90*/  IMAD R220, R13, 0x4, R222.reuse ;  /* 0x000000040ddc7824 */ /* 0x100fe400078e02de */
[----:B------:R-:W-:-:S02]  /*9aa0*/  IMAD R221, R219, 0x4, R222 ;  /* 0x00000004dbdd7824 */ /* 0x000fc400078e02de */
[--C-:B------:R-:W-:Y:S02]  /*9ab0*/  IMAD R216, R11, 0x4, R10.reuse ;  /* 0x000000040bd87824 */ /* 0x100fe400078e020a */
[--C-:B------:R-:W-:Y:S02]  /*9ac0*/  IMAD R218, R13, 0x4, R10.reuse ;  /* 0x000000040dda7824 */ /* 0x100fe400078e020a */
        /* <DEDUP_REMOVED lines=14> */
.L_x_5091:
[----:B------:R1:W1:Y:S01]  /*9bb0*/  SYNCS.PHASECHK.TRANS64.TRYWAIT P0, [R7+URZ+0x30c30], R18 ;  /* 0x030c3012070075a7 */ /* 0x000262000800017f */
[----:B------:R-:W-:Y:S05]  /*9bc0*/  @!P6 BRA `(.L_x_5092) ;  /* 0x000000000004e947 */ /* 0x000fea0003800000 */
[----:B------:R-:W-:Y:S01]  /*9bd0*/  BPT.TRAP 0x1 ;  /* 0x000000040000795c */ /* 0x000fe20000300000 */
.L_x_5092:
        /* <DEDUP_REMOVED lines=8> */
.L_x_5093:
        /* <DEDUP_REMOVED lines=41> */
[----:B------:R-:W-:Y:S01]  /*9ef0*/  ISETP.GE.AND P2, PT, R226, 0x1, PT ;  /* 0x00000001e200780c */ /* 0x000fe20003f46270 */
[----:B------:R-:W-:Y:S01]  /*9f00*/  VIADD R13, R5, 0x10 ;  /* 0x00000010050d7836 */ /* 0x000fe20000000000 */
[----:B------:R-:W-:Y:S02]  /*9f10*/  ISETP.GE.AND P0, PT, R217, 0x1, PT ;  /* 0x00000001d900780c */ /* 0x000fe40003f06270 */
[----:B------:R-:W-:-:S02]  /*9f20*/  SEL R223, R223, 0x80, P3 ;  /* 0x00000080dfdf7807 */ /* 0x000fc40001800000 */
[----:B------:R-:W-:Y:S01]  /*9f30*/  ISETP.GE.AND P1, PT, R226, RZ, PT ;  /* 0x000000ffe200720c */ /* 0x000fe20003f26270 */
[----:B------:R-:W-:Y:S01]  /*9f40*/  SHFL.IDX PT, R17, R16, R13, 0x1f ;  /* 0x00001f0d10117589 */ /* 0x000fe200000e0000 */
[----:B------:R-:W-:Y:S02]  /*9f50*/  ISETP.GT.OR P2, PT, R225, 0x1, !P2 ;  /* 0x00000001e100780c */ /* 0x000fe40005744670 */
[----:B------:R-:W-:Y:S02]  /*9f60*/  ISETP.GT.OR P0, PT, R223, 0x1, !P0 ;  /* 0x00000001df00780c */ /* 0x000fe40004704670 */
[----:B------:R-:W-:Y:S02]  /*9f70*/  ISETP.GT.OR P1, PT, R225, RZ, !P1 ;  /* 0x000000ffe100720c */ /* 0x000fe40004f24670 */
[----:B------:R-:W-:Y:S01]  /*9f80*/  FSEL R227, R89, -INF , !P2 ;  /* 0xff80000059e37808 */ /* 0x000fe20005000000 */
[----:B------:R-:W-:Y:S01]  /*9f90*/  VIADD R89, R5, 0x8 ;  /* 0x0000000805597836 */ /* 0x000fe20000000000 */
[----:B------:R-:W-:-:S02]  /*9fa0*/  FSEL R91, R91, -INF , !P0 ;  /* 0xff8000005b5b7808 */ /* 0x000fc40004000000 */
[----:B------:R-:W-:Y:S01]  /*9fb0*/  FSEL R88, R88, -INF , !P1 ;  /* 0xff80000058587808 */ /* 0x000fe20004800000 */
[--C-:B-1----:R-:W-:Y:S01]  /*9fc0*/  FFMA.FTZ R227, R227, UR5, -R11.reuse ;  /* 0x00000005e3e37c23 */ /* 0x102fe2000801080b */
[----:B------:R-:W-:Y:S01]  /*9fd0*/  ISETP.GE.AND P1, PT, R226, 0x8, PT ;  /* 0x00000008e200780c */ /* 0x000fe20003f26270 */
[----:B------:R-:W-:Y:S01]  /*9fe0*/  FFMA.FTZ R11, R91, UR5, -R11 ;  /* 0x000000055b0b7c23 */ /* 0x000fe2000801080b */
[----:B------:R-:W-:Y:S01]  /*9ff0*/  ISETP.GE.AND P0, PT, R217, 0x9, PT ;  /* 0x00000009d900780c */ /* 0x000fe20003f06270 */
[----:B------:R-:W-:Y:S01]  /*a000*/  VIADD R91, R5, 0xc ;  /* 0x0000000c055b7836 */ /* 0x000fe20000000000 */
[----:B------:R-:W-:Y:S01]  /*a010*/  ISETP.GT.OR P1, PT, R225, 0x8, !P1 ;  /* 0x00000008e100780c */ /* 0x000fe20004f24670 */
[----:B------:R-:W1:Y:S01]  /*a020*/  SHFL.IDX PT, R12, R16, R89, 0x1f ;  /* 0x00001f59100c7589 */ /* 0x000e6200000e0000 */
[----:B------:R-:W-:Y:S01]  /*a030*/  ISETP.GE.AND P3, PT, R217, RZ, PT ;  /* 0x000000ffd900720c */ /* 0x000fe20003f66270 */
[----:B------:R-:W-:Y:S01]  /*a040*/  FFMA.FTZ R88, R88, UR5, -R9 ;  /* 0x0000000558587c23 */ /* 0x000fe20008010809 */
[C---:B------:R-:W-:Y:S01]  /*a050*/  ISETP.GT.OR P0, PT, R223.reuse, 0x9, !P0 ;  /* 0x00000009df00780c */ /* 0x040fe20004704670 */
[----:B------:R-:W2:Y:S01]  /*a060*/  SHFL.IDX PT, R10, R16, R91, 0x1f ;  /* 0x00001f5b100a7589 */ /* 0x000ea200000e0000 */
[----:B------:R-:W-:Y:S01]  /*a070*/  FSEL R92, R92, -INF , !P1 ;  /* 0xff8000005c5c7808 */ /* 0x000fe20004800000 */
[----:B------:R3:W-:Y:S01]  /*a080*/  MUFU.EX2 R228, R88 ;  /* 0x0000005800e47308 */ /* 0x0007e20000000800 */
[----:B------:R-:W-:-:S02]  /*a090*/  ISETP.GT.OR P3, PT, R223, RZ, !P3 ;  /* 0x000000ffdf00720c */ /* 0x000fc40005f64670 */
[----:B------:R-:W-:Y:S02]  /*a0a0*/  ISETP.GE.AND P1, PT, R217, 0x10, PT ;  /* 0x00000010d900780c */ /* 0x000fe40003f26270 */
[----:B------:R-:W-:Y:S02]  /*a0b0*/  FSEL R95, R95, -INF , !P0 ;  /* 0xff8000005f5f7808 */ /* 0x000fe40004000000 */
[----:B------:R-:W-:Y:S01]  /*a0c0*/  ISETP.GE.AND P0, PT, R226, 0x10, PT ;  /* 0x00000010e200780c */ /* 0x000fe20003f06270 */
[----:B------:R-:W-:Y:S01]  /*a0d0*/  MUFU.EX2 R11, R11 ;  /* 0x0000000b000b7308 */ /* 0x000fe20000000800 */
[----:B------:R-:W-:Y:S01]  /*a0e0*/  FSEL R90, R90, -INF , !P3 ;  /* 0xff8000005a5a7808 */ /* 0x000fe20005800000 */
[----:B---3--:R-:W-:Y:S01]  /*a0f0*/  SHFL.IDX PT, R88, R232, R5, 0x1f ;  /* 0x00001f05e8587589 */ /* 0x008fe200000e0000 */
[----:B------:R-:W-:Y:S02]  /*a100*/  ISETP.GT.OR P1, PT, R223, 0x10, !P1 ;  /* 0x00000010df00780c */ /* 0x000fe40004f24670 */
[----:B------:R-:W-:Y:S01]  /*a110*/  ISETP.GE.AND P3, PT, R217, 0x8, PT ;  /* 0x00000008d900780c */ /* 0x000fe20003f66270 */
[----:B------:R-:W-:Y:S01]  /*a120*/  FFMA.FTZ R9, R90, UR5, -R9 ;  /* 0x000000055a097c23 */ /* 0x000fe20008010809 */
[----:B------:R-:W-:Y:S01]  /*a130*/  ISETP.GT.OR P0, PT, R225, 0x10, !P0 ;  /* 0x00000010e100780c */ /* 0x000fe20004704670 */
[----:B------:R-:W-:Y:S01]  /*a140*/  SHFL.IDX PT, R90, R232, R22, 0x1f ;  /* 0x00001f16e85a7589 */ /* 0x000fe200000e0000 */
[----:B------:R-:W-:Y:S01]  /*a150*/  ISETP.GE.AND P2, PT, R226, 0x9, PT ;  /* 0x00000009e200780c */ /* 0x000fe20003f46270 */
[----:B-1----:R-:W-:Y:S01]  /*a160*/  FFMA.FTZ R92, R92, UR5, -R12 ;  /* 0x000000055c5c7c23 */ /* 0x002fe2000801080c */
[----:B------:R-:W-:Y:S01]  /*a170*/  FSEL R98, R98, -INF , !P1 ;  /* 0xff80000062627808 */ /* 0x000fe20004800000 */
[----:B------:R-:W1:Y:S01]  /*a180*/  MUFU.EX2 R9, R9 ;  /* 0x0000000900097308 */ /* 0x000e620000000800 */
[----:B------:R-:W-:Y:S01]  /*a190*/  ISETP.GT.OR P3, PT, R223, 0x8, !P3 ;  /* 0x00000008df00780c */ /* 0x000fe20005f64670 */
[----:B--2---:R-:W-:Y:S01]  /*a1a0*/  FFMA.FTZ R14, R95, UR5, -R10 ;  /* 0x000000055f0e7c23 */ /* 0x004fe2000801080a */
[----:B------:R-:W-:Y:S01]  /*a1b0*/  ISETP.GE.AND P1, PT, R217, 0x11, PT ;  /* 0x00000011d900780c */ /* 0x000fe20003f26270 */
[----:B------:R-:W-:Y:S01]  /*a1c0*/  VIADD R95, R5, 0x14 ;  /* 0x00000014055f7836 */ /* 0x000fe20000000000 */
[----:B------:R-:W-:-:S02]  /*a1d0*/  FSEL R15, R96, -INF , !P0 ;  /* 0xff800000600f7808 */ /* 0x000fc40004000000 */
[----:B------:R-:W-:Y:S01]  /*a1e0*/  ISETP.GT.OR P2, PT, R225, 0x9, !P2 ;  /* 0x00000009e100780c */ /* 0x000fe20005744670 */
[----:B------:R-:W-:Y:S01]  /*a1f0*/  MUFU.EX2 R14, R14 ;  /* 0x0000000e000e7308 */ /* 0x000fe20000000800 */
[----:B------:R-:W-:Y:S01]  /*a200*/  ISETP.GE.AND P0, PT, R226, 0x11, PT ;  /* 0x00000011e200780c */ /* 0x000fe20003f06270 */
[----:B------:R-:W2:Y:S01]  /*a210*/  SHFL.IDX PT, R18, R16, R95, 0x1f ;  /* 0x00001f5f10127589 */ /* 0x000ea200000e0000 */
[----:B------:R-:W-:Y:S01]  /*a220*/  FSEL R94, R94, -INF , !P3 ;  /* 0xff8000005e5e7808 */ /* 0x000fe20005800000 */
[--C-:B------:R-:W-:Y:S01]  /*a230*/  FFMA.FTZ R15, R15, UR5, -R17.reuse ;  /* 0x000000050f0f7c23 */ /* 0x100fe20008010811 */
[----:B------:R-:W-:Y:S01]  /*a240*/  ISETP.GT.OR P1, PT, R223, 0x11, !P1 ;  /* 0x00000011df00780c */ /* 0x000fe20004f24670 */
[----:B------:R-:W-:Y:S01]  /*a250*/  FFMA.FTZ R17, R98, UR5, -R17 ;  /* 0x0000000562117c23 */ /* 0x000fe20008010811 */
[----:B------:R-:W-:Y:S01]  /*a260*/  ISETP.GE.AND P3, PT, R217, 0x18, PT ;  /* 0x00000018d900780c */ /* 0x000fe20003f66270 */
[----:B------:R-:W-:Y:S01]  /*a270*/  FFMA.FTZ R12, R94, UR5, -R12 ;  /* 0x000000055e0c7c23 */ /* 0x000fe2000801080c */
[----:B------:R-:W-:Y:S01]  /*a280*/  FSEL R93, R93, -INF , !P2 ;  /* 0xff8000005d5d7808 */ /* 0x000fe20005000000 */
[----:B------:R-:W-:Y:S01]  /*a290*/  SHFL.IDX PT, R94, R232, R91, 0x1f ;  /* 0x00001f5be85e7589 */ /* 0x000fe200000e0000 */
[----:B------:R-:W-:Y:S01]  /*a2a0*/  ISETP.GT.OR P0, PT, R225, 0x11, !P0 ;  /* 0x00000011e100780c */ /* 0x000fe20004704670 */
[----:B------:R-:W-:Y:S01]  /*a2b0*/  MUFU.EX2 R15, R15 ;  /* 0x0000000f000f7308 */ /* 0x000fe20000000800 */
[----:B------:R-:W-:Y:S01]  /*a2c0*/  ISETP.GE.AND P2, PT, R226, 0x18, PT ;  /* 0x00000018e200780c */ /* 0x000fe20003f46270 */
[----:B------:R-:W-:Y:S01]  /*a2d0*/  FFMA.FTZ R13, R93, UR5, -R10 ;  /* 0x000000055d0d7c23 */ /* 0x000fe2000801080a */
[----:B------:R-:W-:Y:S01]  /*a2e0*/  FSEL R99, R99, -INF , !P1 ;  /* 0xff80000063637808 */ /* 0x000fe20004800000 */
[----:B------:R-:W-:Y:S01]  /*a2f0*/  VIADD R93, R5, 0x10 ;  /* 0x00000010055d7836 */ /* 0x000fe20000000000 */
[----:B------:R-:W-:Y:S01]  /*a300*/  ISETP.GT.OR P1, PT, R223, 0x18, !P3 ;  /* 0x00000018df00780c */ /* 0x000fe20005f24670 */
[----:B------:R-:W-:Y:S01]  /*a310*/  SHFL.IDX PT, R98, R232, R95, 0x1f ;  /* 0x00001f5fe8627589 */ /* 0x000fe200000e0000 */
[----:B------:R-:W-:Y:S01]  /*a320*/  FSEL R97, R97, -INF , !P0 ;  /* 0xff80000061617808 */ /* 0x000fe20004000000 */
[----:B------:R3:W-:Y:S01]  /*a330*/  MUFU.EX2 R10, R92 ;  /* 0x0000005c000a7308 */ /* 0x0007e20000000800 */
[----:B------:R-:W-:Y:S01]  /*a340*/  ISETP.GT.OR P0, PT, R225, 0x18, !P2 ;  /* 0x00000018e100780c */ /* 0x000fe20005704670 */
[----:B------:R-:W-:Y:S01]  /*a350*/  SHFL.IDX PT, R96, R232, R93, 0x1f ;  /* 0x00001f5de8607589 */ /* 0x000fe200000e0000 */
[----:B------:R-:W-:-:S02]  /*a360*/  FSEL R102, R102, -INF , !P1 ;  /* 0xff80000066667808 */ /* 0x000fc40004800000 */
[----:B------:R-:W-:Y:S01]  /*a370*/  ISETP.GE.AND P1, PT, R226, 0x20, PT ;  /* 0x00000020e200780c */ /* 0x000fe20003f26270 */
[--C-:B--2---:R-:W-:Y:S01]  /*a380*/  FFMA.FTZ R16, R97, UR5, -R18.reuse ;  /* 0x0000000561107c23 */ /* 0x104fe20008010812 */
[----:B------:R-:W-:Y:S01]  /*a390*/  FSEL R20, R100, -INF , !P0 ;  /* 0xff80000064147808 */ /* 0x000fe20004000000 */
[----:B------:R-:W-:Y:S01]  /*a3a0*/  VIADD R97, R5, 0x18 ;  /* 0x0000001805617836 */ /* 0x000fe20000000000 */
[----:B------:R-:W-:Y:S01]  /*a3b0*/  ISETP.GE.AND P0, PT, R226, 0x19, PT ;  /* 0x00000019e200780c */ /* 0x000fe20003f06270 */
[----:B---3--:R2:W3:Y:S01]  /*a3c0*/  SHFL.IDX PT, R92, R232, R89, 0x1f ;  /* 0x00001f59e85c7589 */ /* 0x0084e200000e0000 */
[----:B------:R-:W-:Y:S01]  /*a3d0*/  ISETP.GT.OR P1, PT, R225, 0x20, !P1 ;  /* 0x00000020e100780c */ /* 0x000fe20004f24670 */
[----:B------:R-:W-:Y:S01]  /*a3e0*/  FFMA.FTZ R18, R99, UR5, -R18 ;  /* 0x0000000563127c23 */ /* 0x000fe20008010812 */
[----:B------:R-:W-:Y:S01]  /*a3f0*/  ISETP.GT.OR P0, PT, R225, 0x19, !P0 ;  /* 0x00000019e100780c */ /* 0x000fe20004704670 */
[----:B------:R-:W5:Y:S01]  /*a400*/  SHFL.IDX PT, R100, R232, R97, 0x1f ;  /* 0x00001f61e8647589 */ /* 0x000f6200000e0000 */
[C---:B------:R-:W-:Y:S01]  /*a410*/  ISETP.GE.AND P3, PT, R217.reuse, 0x20, PT ;  /* 0x00000020d900780c */ /* 0x040fe20003f66270 */
[--C-:B------:R-:W-:Y:S01]  /*a420*/  FFMA.FTZ R20, R20, UR5, -R19.reuse ;  /* 0x0000000514147c23 */ /* 0x100fe20008010813 */
[----:B------:R-:W-:Y:S01]  /*a430*/  FSEL R22, R104, -INF , !P1 ;  /* 0xff80000068167808 */ /* 0x000fe20004800000 */
[----:B------:R-:W-:Y:S01]  /*a440*/  FFMA.FTZ R19, R102, UR5, -R19 ;  /* 0x0000000566137c23 */ /* 0x000fe20008010813 */
[----:B------:R-:W-:Y:S01]  /*a450*/  ISETP.GE.AND P1, PT, R217, 0x21, PT ;  /* 0x00000021d900780c */ /* 0x000fe20003f26270 */
[----:B------:R-:W-:Y:S01]  /*a460*/  VIADD R102, R5, 0x1c ;  /* 0x0000001c05667836 */ /* 0x000fe20000000000 */
[----:B------:R-:W-:Y:S01]  /*a470*/  FSEL R21, R101, -INF , !P0 ;  /* 0xff80000065157808 */ /* 0x000fe20004000000 */
[----:B------:R-:W-:Y:S01]  /*a480*/  FFMA.FTZ R22, R22, UR5, -R88 ;  /* 0x0000000516167c23 */ /* 0x000fe20008010858 */
[----:B------:R-:W-:-:S02]  /*a490*/  WARPGROUP.DEPBAR.LE gsb0, 0x0 ;  /* 0x00008000000079c5 */ /* 0x000fc40000010000 */
[----:B------:R-:W-:Y:S01]  /*a4a0*/  WARPGROUP.ARRIVE ;  /* 0x00000000000079c5 */ /* 0x000fe20000000000 */
[----:B------:R-:W-:Y:S01]  /*a4b0*/  ISETP.GT.OR P0, PT, R223, 0x20, !P3 ;  /* 0x00000020df00780c */ /* 0x000fe20005f04670 */
[----:B------:R-:W-:Y:S01]  /*a4c0*/  SHFL.IDX PT, R232, R232, R102, 0x1f ;  /* 0x00001f66e8e87589 */ /* 0x000fe200000e0000 */
[----:B------:R-:W-:Y:S01]  /*a4d0*/  ISETP.GE.AND P2, PT, R217, 0x19, PT ;  /* 0x00000019d900780c */ /* 0x000fe20003f46270 */
[----:B------:R-:W-:Y:S01]  /*a4e0*/  FFMA.FTZ R21, R21, UR5, -R23 ;  /* 0x0000000515157c23 */ /* 0x000fe20008010817 */
[----:B------:R-:W-:Y:S01]  /*a4f0*/  ISETP.GT.OR P1, PT, R223, 0x21, !P1 ;  /* 0x00000021df00780c */ /* 0x000fe20004f24670 */
[----:B------:R-:W-:Y:S01]  /*a500*/  HGMMA.64x128x16.F32.BF16 R24, gdesc[UR12], R24, gsb0 ;  /* 0x01e000000c1879f0 */ /* 0x000fe20008001818 */
[----:B------:R-:W-:Y:S01]  /*a510*/  R2UR UR12, R234 ;  /* 0x00000000ea0c72ca */ /* 0x000fe200000e0000 */
[----:B------:R-:W-:Y:S01]  /*a520*/  UMOV UR14, UR4 ;  /* 0x00000004000e7c82 */ /* 0x000fe20008000000 */
[----:B------:R-:W-:Y:S01]  /*a530*/  R2UR UR13, R235 ;  /* 0x00000000eb0d72ca */ /* 0x000fe200000e0000 */
[----:B------:R-:W-:Y:S01]  /*a540*/  UMOV UR15, 0x40000040 ;  /* 0x40000040000f7882 */ /* 0x000fe20000000000 */
[----:B------:R-:W-:Y:S01]  /*a550*/  ISETP.GE.AND P3, PT, R217, 0x28, PT ;  /* 0x00000028d900780c */ /* 0x000fe20003f66270 */
[----:B------:R-:W1:Y:S01]  /*a560*/  MUFU.EX2 R12, R12 ;  /* 0x0000000c000c7308 */ /* 0x000e620000000800 */
[----:B------:R-:W-:-:S02]  /*a570*/  FSEL R106, R106, -INF , !P0 ;  /* 0xff8000006a6a7808 */ /* 0x000fc40004000000 */
[----:B------:R-:W-:Y:S02]  /*a580*/  ISETP.GT.OR P2, PT, R223, 0x19, !P2 ;  /* 0x00000019df00780c */ /* 0x000fe40005744670 */
[----:B------:R-:W-:Y:S01]  /*a590*/  ISETP.GE.AND P0, PT, R226, 0x21, PT ;  /* 0x00000021e200780c */ /* 0x000fe20003f06270 */
[----:B------:R-:W-:Y:S01]  /*a5a0*/  FFMA.FTZ R88, R106, UR5, -R88 ;  /* 0x000000056a587c23 */ /* 0x000fe20008010858 */
[----:B------:R-:W-:Y:S01]  /*a5b0*/  FSEL R107, R107, -INF , !P1 ;  /* 0xff8000006b6b7808 */ /* 0x000fe20004800000 */
[----:B------:R-:W-:Y:S01]  /*a5c0*/  MUFU.EX2 R16, R16 ;  /* 0x0000001000107308 */ /* 0x000fe20000000800 */
[----:B------:R-:W-:Y:S02]  /*a5d0*/  ISETP.GT.OR P1, PT, R223, 0x28, !P3 ;  /* 0x00000028df00780c */ /* 0x000fe40005f24670 */
[----:B------:R-:W-:Y:S02]  /*a5e0*/  FSEL R103, R103, -INF , !P2 ;  /* 0xff80000067677808 */ /* 0x000fe40005000000 */
[----:B------:R-:W-:-:S02]  /*a5f0*/  ISETP.GT.OR P0, PT, R225, 0x21, !P0 ;  /* 0x00000021e100780c */ /* 0x000fc40004704670 */
[----:B------:R-:W-:Y:S01]  /*a600*/  ISETP.GE.AND P2, PT, R226, 0x28, PT ;  /* 0x00000028e200780c */ /* 0x000fe20003f46270 */
[----:B------:R-:W-:Y:S01]  /*a610*/  FFMA.FTZ R23, R103, UR5, -R23 ;  /* 0x0000000567177c23 */ /* 0x000fe20008010817 */
[----:B------:R-:W-:Y:S01]  /*a620*/  FSEL R110, R110, -INF , !P1 ;  /* 0xff8000006e6e7808 */ /* 0x000fe20004800000 */
[----:B----4-:R-:W-:Y:S01]  /*a630*/  SHFL.IDX PT, R103, R220, R5, 0x1f ;  /* 0x00001f05dc677589 */ /* 0x010fe200000e0000 */
[----:B------:R-:W-:Y:S01]  /*a640*/  ISETP.GE.AND P1, PT, R217, 0x29, PT ;  /* 0x00000029d900780c */ /* 0x000fe20003f26270 */
[----:B------:R-:W4:Y:S01]  /*a650*/  MUFU.EX2 R19, R19 ;  /* 0x0000001300137308 */ /* 0x000f220000000800 */
[----:B--2---:R-:W-:Y:S02]  /*a660*/  FSEL R89, R105, -INF , !P0 ;  /* 0xff80000069597808 */ /* 0x004fe40004000000 */
[----:B------:R-:W-:Y:S02]  /*a670*/  ISETP.GT.OR P0, PT, R225, 0x28, !P2 ;  /* 0x00000028e100780c */ /* 0x000fe40005704670 */
[----:B------:R-:W-:Y:S01]  /*a680*/  ISETP.GT.OR P1, PT, R223, 0x29, !P1 ;  /* 0x00000029df00780c */ /* 0x000fe20004f24670 */
[--C-:B------:R-:W-:Y:S01]  /*a690*/  FFMA.FTZ R89, R89, UR5, -R90.reuse ;  /* 0x0000000559597c23 */ /* 0x100fe2000801085a */
[----:B------:R-:W-:Y:S01]  /*a6a0*/  FSEL R91, R108, -INF , !P0 ;  /* 0xff8000006c5b7808 */ /* 0x000fe20004000000 */
[----:B------:R-:W-:Y:S01]  /*a6b0*/  FFMA.FTZ R90, R107, UR5, -R90 ;  /* 0x000000056b5a7c23 */ /* 0x000fe2000801085a */
[----:B------:R-:W-:Y:S01]  /*a6c0*/  ISETP.GE.AND P0, PT, R226, 0x29, PT ;  /* 0x00000029e200780c */ /* 0x000fe20003f06270 */
[----:B------:R-:W2:Y:S01]  /*a6d0*/  MUFU.EX2 R23, R23 ;  /* 0x0000001700177308 */ /* 0x000ea20000000800 */
[----:B------:R-:W-:Y:S01]  /*a6e0*/  FSEL R111, R111, -INF , !P1 ;  /* 0xff8000006f6f7808 */ /* 0x000fe20004800000 */
[--C-:B---3--:R-:W-:Y:S01]  /*a6f0*/  FFMA.FTZ R91, R91, UR5, -R92.reuse ;  /* 0x000000055b5b7c23 */ /* 0x108fe2000801085c */
[----:B------:R-:W-:Y:S01]  /*a700*/  ISETP.GE.AND P1, PT, R217, 0x30, PT ;  /* 0x00000030d900780c */ /* 0x000fe20003f26270 */
[----:B------:R-:W-:Y:S01]  /*a710*/  FFMA.FTZ R92, R110, UR5, -R92 ;  /* 0x000000056e5c7c23 */ /* 0x000fe2000801085c */
[----:B------:R-:W-:Y:S01]  /*a720*/  ISETP.GE.AND P2, PT, R226, 0x38, PT ;  /* 0x00000038e200780c */ /* 0x000fe20003f46270 */
[----:B------:R-:W-:Y:S01]  /*a730*/  VIADD R110, R5, 0xc ;  /* 0x0000000c056e7836 */ /* 0x000fe20000000000 */
[----:B------:R-:W-:Y:S01]  /*a740*/  ISETP.GT.OR P0, PT, R225, 0x29, !P0 ;  /* 0x00000029e100780c */ /* 0x000fe20004704670 */
[----:B------:R-:W-:Y:S01]  /*a750*/  MUFU.EX2 R227, R227 ;  /* 0x000000e300e37308 */ /* 0x000fe20000000800 */
[----:B------:R-:W-:-:S02]  /*a760*/  ISETP.GT.OR P1, PT, R223, 0x30, !P1 ;  /* 0x00000030df00780c */ /* 0x000fc40004f24670 */
[----:B------:R-:W-:Y:S01]  /*a770*/  ISETP.GT.OR P2, PT, R225, 0x38, !P2 ;  /* 0x00000038e100780c */ /* 0x000fe20005744670 */
[----:B------:R-:W-:Y:S01]  /*a780*/  SHFL.IDX PT, R110, R220, R110, 0x1f ;  /* 0x00001f6edc6e7589 */ /* 0x000fe200000e0000 */
[----:B------:R-:W-:Y:S02]  /*a790*/  FSEL R93, R109, -INF , !P0 ;  /* 0xff8000006d5d7808 */ /* 0x000fe40004000000 */
[----:B------:R-:W-:Y:S01]  /*a7a0*/  ISETP.GE.AND P0, PT, R226, 0x30, PT ;  /* 0x00000030e200780c */ /* 0x000fe20003f06270 */
[----:B------:R-:W-:Y:S01]  /*a7b0*/  MUFU.EX2 R13, R13 ;  /* 0x0000000d000d7308 */ /* 0x000fe20000000800 */
[----:B------:R-:W-:Y:S01]  /*a7c0*/  FSEL R114, R114, -INF , !P1 ;  /* 0xff80000072727808 */ /* 0x000fe20004800000 */
[--C-:B------:R-:W-:Y:S01]  /*a7d0*/  FFMA.FTZ R93, R93, UR5, -R94.reuse ;  /* 0x000000055d5d7c23 */ /* 0x100fe2000801085e */
[----:B------:R-:W-:Y:S01]  /*a7e0*/  ISETP.GE.AND P1, PT, R226, 0x31, PT ;  /* 0x00000031e200780c */ /* 0x000fe20003f26270 */
[----:B------:R-:W-:Y:S01]  /*a7f0*/  FFMA.FTZ R94, R111, UR5, -R94 ;  /* 0x000000056f5e7c23 */ /* 0x000fe2000801085e */
[----:B------:R-:W-:Y:S01]  /*a800*/  ISETP.GE.AND P3, PT, R217, 0x31, PT ;  /* 0x00000031d900780c */ /* 0x000fe20003f66270 */
[----:B------:R-:W-:Y:S01]  /*a810*/  VIADD R111, R5, 0x8 ;  /* 0x00000008056f7836 */ /* 0x000fe20000000000 */
[----:B------:R-:W-:Y:S01]  /*a820*/  FSEL R99, R116, -INF , !P2 ;  /* 0xff80000074637808 */ /* 0x000fe20005000000 */
[----:B------:R-:W-:Y:S01]  /*a830*/  MUFU.EX2 R17, R17 ;  /* 0x0000001100117308 */ /* 0x000fe20000000800 */
[----:B------:R-:W-:-:S02]  /*a840*/  ISETP.GE.AND P2, PT, R226, 0x48, PT ;  /* 0x00000048e200780c */ /* 0x000fc40003f46270 */
[----:B------:R-:W-:Y:S01]  /*a850*/  ISETP.GT.OR P0, PT, R225, 0x30, !P0 ;  /* 0x00000030e100780c */ /* 0x000fe20004704670 */
[----:B-----5:R-:W-:Y:S01]  /*a860*/  FFMA.FTZ R99, R99, UR5, -R100 ;  /* 0x0000000563637c23 */ /* 0x020fe20008010864 */
[----:B------:R-:W-:Y:S01]  /*a870*/  ISETP.GT.OR P1, PT, R225, 0x31, !P1 ;  /* 0x00000031e100780c */ /* 0x000fe20004f24670 */
[----:B------:R-:W3:Y:S01]  /*a880*/  SHFL.IDX PT, R109, R220, R111, 0x1f ;  /* 0x00001f6fdc6d7589 */ /* 0x000ee200000e0000 */
[----:B------:R-:W-:Y:S01]  /*a890*/  ISETP.GT.OR P3, PT, R223, 0x31, !P3 ;  /* 0x00000031df00780c */ /* 0x000fe20005f64670 */
[----:B------:R-:W-:Y:S01]  /*a8a0*/  MUFU.EX2 R18, R18 ;  /* 0x0000001200127308 */ /* 0x000fe20000000800 */
[----:B------:R-:W-:Y:S02]  /*a8b0*/  ISETP.GT.OR P2, PT, R225, 0x48, !P2 ;  /* 0x00000048e100780c */ /* 0x000fe40005744670 */
[----:B------:R-:W-:Y:S01]  /*a8c0*/  FSEL R95, R112, -INF , !P0 ;  /* 0xff800000705f7808 */ /* 0x000fe20004000000 */
[----:B------:R-:W-:Y:S01]  /*a8d0*/  VIADD R112, R5, 0x10 ;  /* 0x0000001005707836 */ /* 0x000fe20000000000 */
[----:B------:R-:W-:-:S02]  /*a8e0*/  ISETP.GE.AND P0, PT, R217, 0x38, PT ;  /* 0x00000038d900780c */ /* 0x000fc40003f06270 */
[----:B------:R-:W-:Y:S01]  /*a8f0*/  FSEL R97, R113, -INF , !P1 ;  /* 0xff80000071617808 */ /* 0x000fe20004800000 */
[----:B------:R-:W-:Y:S01]  /*a900*/  FFMA.FTZ R95, R95, UR5, -R96 ;  /* 0x000000055f5f7c23 */ /* 0x000fe20008010860 */
[----:B------:R-:W-:Y:S01]  /*a910*/  FSEL R115, R115, -INF , !P3 ;  /* 0xff80000073737808 */ /* 0x000fe20005800000 */
[----:B------:R-:W-:Y:S01]  /*a920*/  SHFL.IDX PT, R112, R220, R112, 0x1f ;  /* 0x00001f70dc707589 */ /* 0x000fe200000e0000 */
[C---:B------:R-:W-:Y:S01]  /*a930*/  ISETP.GE.AND P1, PT, R226.reuse, 0x41, PT ;  /* 0x00000041e200780c */ /* 0x040fe20003f26270 */
[--C-:B------:R-:W-:Y:S01]  /*a940*/  FFMA.FTZ R97, R97, UR5, -R98.reuse ;  /* 0x0000000561617c23 */ /* 0x100fe20008010862 */
[----:B------:R-:W-:Y:S01]  /*a950*/  ISETP.GE.AND P3, PT, R226, 0x49, PT ;  /* 0x00000049e200780c */ /* 0x000fe20003f66270 */
[----:B------:R-:W-:Y:S01]  /*a960*/  FFMA.FTZ R98, R115, UR5, -R98 ;  /* 0x0000000573627c23 */ /* 0x000fe20008010862 */
[----:B------:R-:W-:Y:S01]  /*a970*/  FSEL R124, R124, -INF , !P2 ;  /* 0xff8000007c7c7808 */ /* 0x000fe20005000000 */
[----:B------:R-:W-:Y:S01]  /*a980*/  FFMA.FTZ R96, R114, UR5, -R96 ;  /* 0x0000000572607c23 */ /* 0x000fe20008010860 */
[----:B------:R-:W-:Y:S01]  /*a990*/  ISETP.GE.AND P2, PT, R226, 0x60, PT ;  /* 0x00000060e200780c */ /* 0x000fe20003f46270 */
[----:B------:R-:W-:Y:S01]  /*a9a0*/  MUFU.EX2 R20, R20 ;  /* 0x0000001400147308 */ /* 0x000fe20000000800 */
[----:B------:R-:W-:-:S02]  /*a9b0*/  ISETP.GT.OR P0, PT, R223, 0x38, !P0 ;  /* 0x00000038df00780c */ /* 0x000fc40004704670 */
[C---:B------:R-:W-:Y:S01]  /*a9c0*/  ISETP.GT.OR P1, PT, R225.reuse, 0x41, !P1 ;  /* 0x00000041e100780c */ /* 0x040fe20004f24670 */
[----:B---3--:R-:W-:Y:S01]  /*a9d0*/  FFMA.FTZ R107, R124, UR5, -R109 ;  /* 0x000000057c6b7c23 */ /* 0x008fe2000801086d */
[C---:B------:R-:W-:Y:S02]  /*a9e0*/  ISETP.GT.OR P3, PT, R225.reuse, 0x49, !P3 ;  /* 0x00000049e100780c */ /* 0x040fe40005f64670 */
[----:B------:R-:W-:Y:S01]  /*a9f0*/  ISETP.GT.OR P2, PT, R225, 0x60, !P2 ;  /* 0x00000060e100780c */ /* 0x000fe20005744670 */
[----:B------:R-:W-:Y:S01]  /*aa00*/  MUFU.EX2 R21, R21 ;  /* 0x0000001500157308 */ /* 0x000fe20000000800 */
[----:B------:R-:W-:Y:S02]  /*aa10*/  FSEL R118, R118, -INF , !P0 ;  /* 0xff80000076767808 */ /* 0x000fe40004000000 */
[----:B------:R-:W-:Y:S02]  /*aa20*/  FSEL R121, R121, -INF , !P1 ;  /* 0xff80000079797808 */ /* 0x000fe40004800000 */
[----:B------:R-:W-:Y:S01]  /*aa30*/  FSEL R108, R125, -INF , !P3 ;  /* 0xff8000007d6c7808 */ /* 0x000fe20005800000 */
[----:B------:R-:W-:Y:S01]  /*aa40*/  FFMA.FTZ R100, R118, UR5, -R100 ;  /* 0x0000000576647c23 */ /* 0x000fe20008010864 */
[C---:B------:R-:W-:Y:S01]  /*aa50*/  ISETP.GE.AND P1, PT, R226.reuse, 0x59, PT ;  /* 0x00000059e200780c */ /* 0x040fe20003f26270 */
[----:B------:R-:W-:Y:S01]  /*aa60*/  VIADD R118, R5, 0x4 ;  /* 0x0000000405767836 */ /* 0x000fe20000000000 */
[----:B------:R-:W-:Y:S01]  /*aa70*/  ISETP.GE.AND P3, PT, R226, 0x61, PT ;  /* 0x00000061e200780c */ /* 0x000fe20003f66270 */
[----:B------:R-:W-:Y:S01]  /*aa80*/  FFMA.FTZ R108, R108, UR5, -R110 ;  /* 0x000000056c6c7c23 */ /* 0x000fe2000801086e */
[----:B------:R-:W-:Y:S01]  /*aa90*/  FSEL R136, R136, -INF , !P2 ;  /* 0xff80000088887808 */ /* 0x000fe20005000000 */
[----:B------:R-:W-:Y:S01]  /*aaa0*/  MUFU.EX2 R107, R107 ;  /* 0x0000006b006b7308 */ /* 0x000fe20000000800 */
[----:B------:R-:W-:Y:S01]  /*aab0*/  ISETP.GE.AND P2, PT, R217, 0x40, PT ;  /* 0x00000040d900780c */ /* 0x000fe20003f46270 */
[----:B------:R-:W3:Y:S01]  /*aac0*/  SHFL.IDX PT, R102, R220, R118, 0x1f ;  /* 0x00001f76dc667589 */ /* 0x000ee200000e0000 */
[----:B------:R-:W-:-:S02]  /*aad0*/  ISETP.GT.OR P1, PT, R225, 0x59, !P1 ;  /* 0x00000059e100780c */ /* 0x000fc40004f24670 */
[----:B------:R-:W-:Y:S02]  /*aae0*/  ISETP.GT.OR P3, PT, R225, 0x61, !P3 ;  /* 0x00000061e100780c */ /* 0x000fe40005f64670 */
[----:B------:R-:W-:Y:S01]  /*aaf0*/  ISETP.GT.OR P2, PT, R223, 0x40, !P2 ;  /* 0x00000040df00780c */ /* 0x000fe20005744670 */
[----:B------:R-:W-:Y:S01]  /*ab00*/  MUFU.EX2 R108, R108 ;  /* 0x0000006c006c7308 */ /* 0x000fe20000000800 */
[----:B------:R-:W-:Y:S02]  /*ab10*/  FSEL R133, R133, -INF , !P1 ;  /* 0xff80000085857808 */ /* 0x000fe40004800000 */
[----:B------:R-:W-:Y:S02]  /*ab20*/  FSEL R137, R137, -INF , !P3 ;  /* 0xff80000089897808 */ /* 0x000fe40005800000 */
[----:B------:R-:W-:Y:S02]  /*ab30*/  ISETP.GE.AND P5, PT, R226, 0x39, PT ;  /* 0x00000039e200780c */ /* 0x000fe40003fa6270 */
[C---:B------:R-:W-:Y:S01]  /*ab40*/  ISETP.GE.AND P1, PT, R217.reuse, 0x39, PT ;  /* 0x00000039d900780c */ /* 0x040fe20003f26270 */
[----:B------:R-:W-:Y:S01]  /*ab50*/  MUFU.EX2 R22, R22 ;  /* 0x0000001600167308 */ /* 0x000fe20000000800 */
[----:B------:R-:W-:-:S02]  /*ab60*/  ISETP.GE.AND P3, PT, R217, 0x41, PT ;  /* 0x00000041d900780c */ /* 0x000fc40003f66270 */
[----:B------:R-:W-:Y:S02]  /*ab70*/  FSEL R104, R122, -INF , !P2 ;  /* 0xff8000007a687808 */ /* 0x000fe40005000000 */
[C---:B------:R-:W-:Y:S02]  /*ab80*/  ISETP.GE.AND P2, PT, R226.reuse, 0x71, PT ;  /* 0x00000071e200780c */ /* 0x040fe40003f46270 */
[----:B------:R-:W-:Y:S01]  /*ab90*/  ISETP.GE.AND P4, PT, R226, 0x40, PT ;  /* 0x00000040e200780c */ /* 0x000fe20003f86270 */
[----:B------:R-:W-:Y:S01]  /*aba0*/  FFMA.FTZ R104, R104, UR5, -R103 ;  /* 0x0000000568687c23 */ /* 0x000fe20008010867 */
[----:B------:R-:W-:Y:S01]  /*abb0*/  ISETP.GT.OR P5, PT, R225, 0x39, !P5 ;  /* 0x00000039e100780c */ /* 0x000fe20006fa4670 */
[----:B---3--:R-:W-:Y:S01]  /*abc0*/  FFMA.FTZ R105, R121, UR5, -R102 ;  /* 0x0000000579697c23 */ /* 0x008fe20008010866 */
[C---:B------:R-:W-:Y:S01]  /*abd0*/  ISETP.GT.OR P1, PT, R223.reuse, 0x39, !P1 ;  /* 0x00000039df00780c */ /* 0x040fe20004f24670 */
[----:B------:R-:W-:Y:S02]  /*abe0*/  WARPGROUP.DEPBAR.LE gsb0, 0x0 ;  /* 0x00008000000079c5 */ /* 0x000fe40000010000 */
[----:B------:R-:W-:Y:S01]  /*abf0*/  WARPGROUP.ARRIVE ;  /* 0x00000000000079c5 */ /* 0x000fe20000000000 */
[----:B------:R-:W-:Y:S01]  /*ac00*/  ISETP.GT.OR P3, PT, R223, 0x41, !P3 ;  /* 0x00000041df00780c */ /* 0x000fe20005f64670 */
[----:B------:R-:W-:Y:S01]  /*ac10*/  MUFU.EX2 R104, R104 ;  /* 0x0000006800687308 */ /* 0x000fe20000000800 */
[----:B------:R-:W-:-:S02]  /*ac20*/  ISETP.GT.OR P2, PT, R225, 0x71, !P2 ;  /* 0x00000071e100780c */ /* 0x000fc40005744670 */
[----:B------:R-:W-:Y:S01]  /*ac30*/  ISETP.GT.OR P4, PT, R225, 0x40, !P4 ;  /* 0x00000040e100780c */ /* 0x000fe20006784670 */
[----:B------:R-:W-:Y:S01]  /*ac40*/  HGMMA.64x128x16.F32.BF16 R24, gdesc[UR12], R24, gsb0 ;  /* 0x01e000000c1879f0 */ /* 0x000fe20008001818 */
[----:B------:R-:W-:Y:S01]  /*ac50*/  R2UR UR12, R230 ;  /* 0x00000000e60c72ca */ /* 0x000fe200000e0000 */
[----:B------:R-:W-:Y:S01]  /*ac60*/  UMOV UR14, UR6 ;  /* 0x00000006000e7c82 */ /* 0x000fe20008000000 */
[----:B------:R-:W-:Y:S01]  /*ac70*/  R2UR UR13, R231 ;  /* 0x00000000e70d72ca */ /* 0x000fe200000e0000 */
[----:B------:R-:W-:Y:S01]  /*ac80*/  UMOV UR15, 0x40000040 ;  /* 0x40000040000f7882 */ /* 0x000fe20000000000 */
[----:B------:R-:W-:Y:S01]  /*ac90*/  ISETP.GE.AND P0, PT, R226, 0x50, PT ;  /* 0x00000050e200780c */ /* 0x000fe20003f06270 */
[----:B------:R-:W-:Y:S01]  /*aca0*/  MUFU.EX2 R105, R105 ;  /* 0x0000006900697308 */ /* 0x000fe20000000800 */
[----:B------:R-:W-:Y:S02]  /*acb0*/  FSEL R117, R117, -INF , !P5 ;  /* 0xff80000075757808 */ /* 0x000fe40006800000 */
[----:B------:R-:W-:-:S02]  /*acc0*/  FSEL R119, R119, -INF , !P1 ;  /* 0xff80000077777808 */ /* 0x000fc40004800000 */
[----:B------:R-:W-:Y:S01]  /*acd0*/  FSEL R106, R123, -INF , !P3 ;  /* 0xff8000007b6a7808 */ /* 0x000fe20005800000 */
[--C-:B------:R-:W-:Y:S01]  /*ace0*/  FFMA.FTZ R101, R117, UR5, -R232.reuse ;  /* 0x0000000575657c23 */ /* 0x100fe200080108e8 */
[----:B------:R-:W-:Y:S01]  /*acf0*/  FSEL R123, R145, -INF , !P2 ;  /* 0xff800000917b7808 */ /* 0x000fe20005000000 */
[----:B------:R-:W-:Y:S01]  /*ad00*/  FFMA.FTZ R119, R119, UR5, -R232 ;  /* 0x0000000577777c23 */ /* 0x000fe200080108e8 */
[----:B------:R-:W-:Y:S01]  /*ad10*/  ISETP.GE.AND P2, PT, R217, 0x58, PT ;  /* 0x00000058d900780c */ /* 0x000fe20003f46270 */
[----:B------:R-:W-:Y:S01]  /*ad20*/  VIADD R232, R5, 0x14 ;  /* 0x0000001405e87836 */ /* 0x000fe20000000000 */
[----:B------:R-:W-:Y:S01]  /*ad30*/  ISETP.GE.AND P5, PT, R226, 0x51, PT ;  /* 0x00000051e200780c */ /* 0x000fe20003fa6270 */
[----:B------:R-:W-:Y:S01]  /*ad40*/  FFMA.FTZ R106, R106, UR5, -R102 ;  /* 0x000000056a6a7c23 */ /* 0x000fe20008010866 */
[----:B------:R-:W-:Y:S01]  /*ad50*/  FSEL R120, R120, -INF , !P4 ;  /* 0xff80000078787808 */ /* 0x000fe20006000000 */
[----:B------:R-:W-:Y:S01]  /*ad60*/  MUFU.EX2 R88, R88 ;  /* 0x0000005800587308 */ /* 0x000fe20000000800 */
[----:B------:R-:W-:-:S02]  /*ad70*/  ISETP.GE.AND P4, PT, R226, 0x58, PT ;  /* 0x00000058e200780c */ /* 0x000fc40003f86270 */
[----:B------:R-:W-:Y:S01]  /*ad80*/  ISETP.GT.OR P0, PT, R225, 0x50, !P0 ;  /* 0x00000050e100780c */ /* 0x000fe20004704670 */
[----:B------:R-:W-:Y:S01]  /*ad90*/  FFMA.FTZ R120, R120, UR5, -R103 ;  /* 0x0000000578787c23 */ /* 0x000fe20008010867 */
[----:B------:R-:W-:Y:S02]  /*ada0*/  ISETP.GE.AND P1, PT, R217, 0x48, PT ;  /* 0x00000048d900780c */ /* 0x000fe40003f26270 */
[----:B------:R-:W-:Y:S01]  /*adb0*/  ISETP.GT.OR P2, PT, R223, 0x58, !P2 ;  /* 0x00000058df00780c */ /* 0x000fe20005744670 */
[----:B------:R3:W-:Y:S01]  /*adc0*/  MUFU.EX2 R103, R119 ;  /* 0x0000007700677308 */ /* 0x0007e20000000800 */
[C---:B------:R-:W-:Y:S02]  /*add0*/  ISETP.GT.OR P5, PT, R225.reuse, 0x51, !P5 ;  /* 0x00000051e100780c */ /* 0x040fe40006fa4670 */
[----:B------:R-:W-:Y:S02]  /*ade0*/  FSEL R128, R128, -INF , !P0 ;  /* 0xff80000080807808 */ /* 0x000fe40004000000 */
[----:B------:R-:W-:-:S02]  /*adf0*/  ISETP.GT.OR P4, PT, R225, 0x58, !P4 ;  /* 0x00000058e100780c */ /* 0x000fc40006784670 */
[C---:B------:R-:W-:Y:S01]  /*ae00*/  ISETP.GE.AND P3, PT, R226.reuse, 0x78, PT ;  /* 0x00000078e200780c */ /* 0x040fe20003f66270 */
[----:B------:R5:W-:Y:S01]  /*ae10*/  MUFU.EX2 R102, R120 ;  /* 0x0000007800667308 */ /* 0x000be20000000800 */
[----:B------:R-:W-:Y:S02]  /*ae20*/  ISETP.GE.AND P0, PT, R226, 0x68, PT ;  /* 0x00000068e200780c */ /* 0x000fe40003f06270 */
[----:B------:R-:W-:Y:S02]  /*ae30*/  ISETP.GT.OR P1, PT, R223, 0x48, !P1 ;  /* 0x00000048df00780c */ /* 0x000fe40004f24670 */
[----:B------:R-:W-:Y:S02]  /*ae40*/  FSEL R116, R134, -INF , !P2 ;  /* 0xff80000086747808 */ /* 0x000fe40005000000 */
[----:B------:R-:W-:Y:S01]  /*ae50*/  FSEL R129, R129, -INF , !P5 ;  /* 0xff80000081817808 */ /* 0x000fe20006800000 */
[----:B------:R-:W1:Y:S01]  /*ae60*/  SHFL.IDX PT, R134, R220, R232, 0x1f ;  /* 0x00001fe8dc867589 */ /* 0x000e6200000e0000 */
[----:B------:R-:W-:Y:S01]  /*ae70*/  ISETP.GE.AND P5, PT, R226, 0x69, PT ;  /* 0x00000069e200780c */ /* 0x000fe20003fa6270 */
[----:B------:R-:W-:Y:S01]  /*ae80*/  MUFU.EX2 R106, R106 ;  /* 0x0000006a006a7308 */ /* 0x000fe20000000800 */
[----:B------:R-:W-:-:S02]  /*ae90*/  FSEL R132, R132, -INF , !P4 ;  /* 0xff80000084847808 */ /* 0x000fc40006000000 */
[C---:B------:R-:W-:Y:S02]  /*aea0*/  ISETP.GT.OR P3, PT, R225.reuse, 0x78, !P3 ;  /* 0x00000078e100780c */ /* 0x040fe40005f64670 */
[----:B------:R-:W-:Y:S02]  /*aeb0*/  ISETP.GE.AND P4, PT, R226, 0x70, PT ;  /* 0x00000070e200780c */ /* 0x000fe40003f86270 */
[----:B------:R-:W-:Y:S01]  /*aec0*/  ISETP.GT.OR P0, PT, R225, 0x68, !P0 ;  /* 0x00000068e100780c */ /* 0x000fe20004704670 */
[----:B------:R-:W-:Y:S01]  /*aed0*/  MUFU.EX2 R89, R89 ;  /* 0x0000005900597308 */ /* 0x000fe20000000800 */
[----:B------:R-:W-:Y:S02]  /*aee0*/  FSEL R126, R126, -INF , !P1 ;  /* 0xff8000007e7e7808 */ /* 0x000fe40004800000 */
[----:B------:R-:W-:Y:S01]  /*aef0*/  ISETP.GE.AND P1, PT, R226, 0x79, PT ;  /* 0x00000079e200780c */ /* 0x000fe20003f26270 */
[----:B------:R-:W-:Y:S01]  /*af00*/  VIADD R226, R5, 0x1c ;  /* 0x0000001c05e27836 */ /* 0x000fe20000000000 */
[C---:B------:R-:W-:Y:S01]  /*af10*/  ISETP.GT.OR P5, PT, R225.reuse, 0x69, !P5 ;  /* 0x00000069e100780c */ /* 0x040fe20006fa4670 */
[----:B------:R-:W-:Y:S01]  /*af20*/  FFMA.FTZ R109, R126, UR5, -R109 ;  /* 0x000000057e6d7c23 */ /* 0x000fe2000801086d */
[----:B------:R-:W-:Y:S01]  /*af30*/  FSEL R121, R148, -INF , !P3 ;  /* 0xff80000094797808 */ /* 0x000fe20005800000 */
[----:B------:R-:W-:Y:S01]  /*af40*/  MUFU.EX2 R90, R90 ;  /* 0x0000005a005a7308 */ /* 0x000fe20000000800 */
[----:B------:R-:W-:-:S02]  /*af50*/  ISETP.GT.OR P4, PT, R225, 0x70, !P4 ;  /* 0x00000070e100780c */ /* 0x000fc40006784670 */
[----:B------:R-:W-:Y:S02]  /*af60*/  FSEL R113, R140, -INF , !P0 ;  /* 0xff8000008c717808 */ /* 0x000fe40004000000 */
[C---:B------:R-:W-:Y:S02]  /*af70*/  ISETP.GE.AND P3, PT, R217.reuse, 0x59, PT ;  /* 0x00000059d900780c */ /* 0x040fe40003f66270 */
[----:B------:R-:W-:Y:S01]  /*af80*/  ISETP.GE.AND P0, PT, R217, 0x49, PT ;  /* 0x00000049d900780c */ /* 0x000fe20003f06270 */
[----:B------:R-:W-:Y:S01]  /*af90*/  MUFU.EX2 R109, R109 ;  /* 0x0000006d006d7308 */ /* 0x000fe20000000800 */
[----:B------:R-:W-:Y:S01]  /*afa0*/  ISETP.GT.OR P1, PT, R225, 0x79, !P1 ;  /* 0x00000079e100780c */ /* 0x000fe20004f24670 */
[----:B------:R-:W-:Y:S01]  /*afb0*/  VIADD R225, R5, 0x18 ;  /* 0x0000001805e17836 */ /* 0x000fe20000000000 */
[----:B------:R-:W-:Y:S02]  /*afc0*/  FSEL R115, R141, -INF , !P5 ;  /* 0xff8000008d737808 */ /* 0x000fe40006800000 */
[----:B------:R-:W-:-:S02]  /*afd0*/  ISETP.GE.AND P5, PT, R217, 0x50, PT ;  /* 0x00000050d900780c */ /* 0x000fc40003fa6270 */
[----:B------:R-:W-:Y:S01]  /*afe0*/  FSEL R125, R144, -INF , !P4 ;  /* 0xff800000907d7808 */ /* 0x000fe20006000000 */
[----:B------:R-:W-:Y:S01]  /*aff0*/  MUFU.EX2 R91, R91 ;  /* 0x0000005b005b7308 */ /* 0x000fe20000000800 */
[----:B------:R-:W-:Y:S02]  /*b000*/  ISETP.GT.OR P3, PT, R223, 0x59, !P3 ;  /* 0x00000059df00780c */ /* 0x000fe40005f64670 */
[----:B------:R-:W-:Y:S02]  /*b010*/  ISETP.GE.AND P4, PT, R217, 0x51, PT ;  /* 0x00000051d900780c */ /* 0x000fe40003f86270 */
[----:B------:R-:W-:Y:S02]  /*b020*/  ISETP.GT.OR P0, PT, R223, 0x49, !P0 ;  /* 0x00000049df00780c */ /* 0x000fe40004704670 */
[----:B---3--:R-:W-:Y:S01]  /*b030*/  FSEL R119, R149, -INF , !P1 ;  /* 0xff80000095777808 */ /* 0x008fe20004800000 */
[----:B------:R-:W-:Y:S01]  /*b040*/  MUFU.EX2 R92, R92 ;  /* 0x0000005c005c7308 */ /* 0x000fe20000000800 */
[----:B------:R-:W-:-:S02]  /*b050*/  ISETP.GE.AND P1, PT, R217, 0x60, PT ;  /* 0x00000060d900780c */ /* 0x000fc40003f26270 */
[----:B------:R-:W-:Y:S02]  /*b060*/  ISETP.GT.OR P5, PT, R223, 0x50, !P5 ;  /* 0x00000050df00780c */ /* 0x000fe40006fa4670 */
[----:B------:R-:W-:Y:S02]  /*b070*/  FSEL R135, R135, -INF , !P3 ;  /* 0xff80000087877808 */ /* 0x000fe40005800000 */
[----:B------:R-:W-:Y:S01]  /*b080*/  FSEL R127, R127, -INF , !P0 ;  /* 0xff8000007f7f7808 */ /* 0x000fe20004000000 */
[----:B------:R-:W-:Y:S01]  /*b090*/  MUFU.EX2 R93, R93 ;  /* 0x0000005d005d7308 */ /* 0x000fe20000000800 */
[----:B------:R-:W-:Y:S02]  /*b0a0*/  ISETP.GT.OR P4, PT, R223, 0x51, !P4 ;  /* 0x00000051df00780c */ /* 0x000fe40006784670 */
[----:B------:R-:W-:Y:S01]  /*b0b0*/  ISETP.GE.AND P3, PT, R217, 0x71, PT ;  /* 0x00000071d900780c */ /* 0x000fe20003f66270 */
[----:B------:R-:W-:Y:S01]  /*b0c0*/  FFMA.FTZ R110, R127, UR5, -R110 ;  /* 0x000000057f6e7c23 */ /* 0x000fe2000801086e */
[----:B------:R-:W-:Y:S01]  /*b0d0*/  ISETP.GT.OR P1, PT, R223, 0x60, !P1 ;  /* 0x00000060df00780c */ /* 0x000fe20004f24670 */
[----:B------:R3:W-:Y:S01]  /*b0e0*/  SHFL.IDX PT, R127, R221, R111, 0x1f ;  /* 0x00001f6fdd7f7589 */ /* 0x0007e200000e0000 */
[----:B------:R-:W-:Y:S01]  /*b0f0*/  FSEL R114, R130, -INF , !P5 ;  /* 0xff80000082727808 */ /* 0x000fe20006800000 */
[----:B------:R-:W-:Y:S01]  /*b100*/  MUFU.EX2 R94, R94 ;  /* 0x0000005e005e7308 */ /* 0x000fe20000000800 */
[----:B------:R-:W-:Y:S01]  /*b110*/  FSEL R117, R131, -INF , !P4 ;  /* 0xff80000083757808 */ /* 0x000fe20006000000 */
[----:B------:R-:W4:Y:S01]  /*b120*/  SHFL.IDX PT, R130, R221, R118, 0x1f ;  /* 0x00001f76dd827589 */ /* 0x000f2200000e0000 */
[----:B------:R-:W-:-:S02]  /*b130*/  ISETP.GT.OR P3, PT, R223, 0x71, !P3 ;  /* 0x00000071df00780c */ /* 0x000fc40005f64670 */
[----:B------:R-:W-:Y:S01]  /*b140*/  FSEL R145, R138, -INF , !P1 ;  /* 0xff8000008a917808 */ /* 0x000fe20004800000 */
[----:B------:R-:W2:Y:S01]  /*b150*/  SHFL.IDX PT, R131, R221, R5, 0x1f ;  /* 0x00001f05dd837589 */ /* 0x000ea200000e0000 */
[----:B------:R-:W-:Y:S01]  /*b160*/  FSEL R122, R147, -INF , !P3 ;  /* 0xff800000937a7808 */ /* 0x000fe20005800000 */
[--C-:B---3--:R-:W-:Y:S01]  /*b170*/  FFMA.FTZ R111, R128, UR5, -R112.reuse ;  /* 0x00000005806f7c23 */ /* 0x108fe20008010870 */
[----:B------:R-:W-:Y:S01]  /*b180*/  FFMA.FTZ R112, R114, UR5, -R112 ;  /* 0x0000000572707c23 */ /* 0x000fe20008010870 */
[----:B------:R-:W3:Y:S01]  /*b190*/  SHFL.IDX PT, R138, R220, R225, 0x1f ;  /* 0x00001fe1dc8a7589 */ /* 0x000ee200000e0000 */
[--C-:B-1----:R-:W-:Y:S01]  /*b1a0*/  FFMA.FTZ R114, R129, UR5, -R134.reuse ;  /* 0x0000000581727c23 */ /* 0x102fe20008010886 */
[----:B------:R-:W-:Y:S01]  /*b1b0*/  FFMA.FTZ R147, R117, UR5, -R134 ;  /* 0x0000000575937c23 */ /* 0x000fe20008010886 */
[C---:B------:R-:W-:Y:S01]  /*b1c0*/  ISETP.GE.AND P0, PT, R217.reuse, 0x61, PT ;  /* 0x00000061d900780c */ /* 0x040fe20003f06270 */
[----:B------:R-:W1:Y:S01]  /*b1d0*/  SHFL.IDX PT, R220, R220, R226, 0x1f ;  /* 0x00001fe2dcdc7589 */ /* 0x000e6200000e0000 */
[----:B------:R-:W-:Y:S01]  /*b1e0*/  ISETP.GE.AND P1, PT, R217, 0x78, PT ;  /* 0x00000078d900780c */ /* 0x000fe20003f26270 */
[----:B------:R-:W-:Y:S01]  /*b1f0*/  MUFU.EX2 R111, R111 ;  /* 0x0000006f006f7308 */ /* 0x000fe20000000800 */
[----:B------:R-:W-:Y:S01]  /*b200*/  ISETP.GT.OR P0, PT, R223, 0x61, !P0 ;  /* 0x00000061df00780c */ /* 0x000fe20004704670 */
[----:B------:R-:W1:Y:S01]  /*b210*/  SHFL.IDX PT, R134, R221, R232, 0x1f ;  /* 0x00001fe8dd867589 */ /* 0x000e6200000e0000 */
[----:B------:R-:W-:-:S02]  /*b220*/  ISETP.GE.AND P5, PT, R217, 0x68, PT ;  /* 0x00000068d900780c */ /* 0x000fc40003fa6270 */
[----:B------:R-:W-:Y:S02]  /*b230*/  FSEL R140, R139, -INF , !P0 ;  /* 0xff8000008b8c7808 */ /* 0x000fe40004000000 */
[----:B------:R-:W-:Y:S01]  /*b240*/  ISETP.GE.AND P0, PT, R217, 0x79, PT ;  /* 0x00000079d900780c */ /* 0x000fe20003f06270 */
[----:B------:R-:W1:Y:S01]  /*b250*/  SHFL.IDX PT, R139, R221, R225, 0x1f ;  /* 0x00001fe1dd8b7589 */ /* 0x000e6200000e0000 */
[----:B------:R-:W-:Y:S01]  /*b260*/  ISETP.GT.OR P1, PT, R223, 0x78, !P1 ;  /* 0x00000078df00780c */ /* 0x000fe20004f24670 */
[--C-:B----4-:R-:W-:Y:S01]  /*b270*/  FFMA.FTZ R141, R137, UR5, -R130.reuse ;  /* 0x00000005898d7c23 */ /* 0x110fe20008010882 */
[C---:B------:R-:W-:Y:S01]  /*b280*/  ISETP.GT.OR P0, PT, R223.reuse, 0x79, !P0 ;  /* 0x00000079df00780c */ /* 0x040fe20004704670 */
[----:B------:R-:W-:Y:S01]  /*b290*/  FFMA.FTZ R140, R140, UR5, -R130 ;  /* 0x000000058c8c7c23 */ /* 0x000fe20008010882 */
[----:B------:R-:W-:Y:S01]  /*b2a0*/  ISETP.GT.OR P5, PT, R223, 0x68, !P5 ;  /* 0x00000068df00780c */ /* 0x000fe20006fa4670 */
[----:B--2---:R-:W-:Y:S01]  /*b2b0*/  FFMA.FTZ R145, R145, UR5, -R131 ;  /* 0x0000000591917c23 */ /* 0x004fe20008010883 */
[----:B-----5:R-:W-:Y:S01]  /*b2c0*/  FSEL R120, R150, -INF , !P1 ;  /* 0xff80000096787808 */ /* 0x020fe20004800000 */
[----:B------:R-:W-:-:S02]  /*b2d0*/  WARPGROUP.DEPBAR.LE gsb0, 0x0 ;  /* 0x00008000000079c5 */ /* 0x000fc40000010000 */
[----:B------:R-:W-:Y:S01]  /*b2e0*/  WARPGROUP.ARRIVE ;  /* 0x00000000000079c5 */ /* 0x000fe20000000000 */
[----:B------:R-:W-:Y:S01]  /*b2f0*/  FSEL R118, R151, -INF , !P0 ;  /* 0xff80000097767808 */ /* 0x000fe20004000000 */
[----:B------:R-:W-:Y:S01]  /*b300*/  VIADD R151, R5, 0x4 ;  /* 0x0000000405977836 */ /* 0x000fe20000000000 */
[----:B------:R-:W-:Y:S01]  /*b310*/  ISETP.GE.AND P4, PT, R217, 0x69, PT ;  /* 0x00000069d900780c */ /* 0x000fe20003f86270 */
[----:B------:R-:W-:Y:S01]  /*b320*/  VIADD R150, R5, 0x8 ;  /* 0x0000000805967836 */ /* 0x000fe20000000000 */
[----:B------:R-:W-:Y:S01]  /*b330*/  ISETP.GE.AND P2, PT, R217, 0x70, PT ;  /* 0x00000070d900780c */ /* 0x000fe20003f46270 */
[----:B------:R-:W-:Y:S01]  /*b340*/  HGMMA.64x128x16.F32.BF16 R24, gdesc[UR12], R24, gsb0 ;  /* 0x01e000000c1879f0 */ /* 0x000fe20008001818 */
[----:B------:R-:W-:Y:S01]  /*b350*/  FSEL R142, R142, -INF , !P5 ;  /* 0xff8000008e8e7808 */ /* 0x000fe20006800000 */
[----:B------:R-:W-:Y:S02]  /*b360*/  VIADD R217, R5, 0x10 ;  /* 0x0000001005d97836 */ /* 0x000fe40000000000 */
[----:B---3--:R-:W-:Y:S01]  /*b370*/  FFMA.FTZ R144, R132, UR5, -R138 ;  /* 0x0000000584907c23 */ /* 0x008fe2000801088a */
[----:B-1----:R-:W-:Y:S01]  /*b380*/  FFMA.FTZ R132, R135, UR5, -R220 ;  /* 0x0000000587847c23 */ /* 0x002fe200080108dc */
[--C-:B------:R-:W-:Y:S01]  /*b390*/  FFMA.FTZ R123, R123, UR5, -R134.reuse ;  /* 0x000000057b7b7c23 */ /* 0x100fe20008010886 */
[----:B------:R-:W-:Y:S01]  /*b3a0*/  FFMA.FTZ R129, R142, UR5, -R127 ;  /* 0x000000058e817c23 */ /* 0x000fe2000801087f */
[----:B------:R-:W-:Y:S01]  /*b3b0*/  FFMA.FTZ R122, R122, UR5, -R134 ;  /* 0x000000057a7a7c23 */ /* 0x000fe20008010886 */
[----:B------:R-:W-:Y:S01]  /*b3c0*/  ISETP.GT.OR P4, PT, R223, 0x69, !P4 ;  /* 0x00000069df00780c */ /* 0x000fe20006784670 */
[----:B------:R-:W-:Y:S01]  /*b3d0*/  FFMA.FTZ R117, R133, UR5, -R220 ;  /* 0x0000000585757c23 */ /* 0x000fe200080108dc */
[----:B------:R-:W-:Y:S01]  /*b3e0*/  ISETP.GT.OR P2, PT, R223, 0x70, !P2 ;  /* 0x00000070df00780c */ /* 0x000fe20005744670 */
[----:B------:R-:W-:Y:S01]  /*b3f0*/  VIADD R223, R5, 0xc ;  /* 0x0000000c05df7836 */ /* 0x000fe20000000000 */
[----:B------:R-:W-:Y:S01]  /*b400*/  FSEL R126, R143, -INF , !P4 ;  /* 0xff8000008f7e7808 */ /* 0x000fe20006000000 */
[----:B------:R-:W-:Y:S01]  /*b410*/  FFMA.FTZ R116, R116, UR5, -R138 ;  /* 0x0000000574747c23 */ /* 0x000fe2000801088a */
[----:B------:R-:W1:Y:S01]  /*b420*/  SHFL.IDX PT, R143, R221, R217, 0x1f ;  /* 0x00001fd9dd8f7589 */ /* 0x000e6200000e0000 */
[----:B------:R-:W-:Y:S01]  /*b430*/  FSEL R124, R146, -INF , !P2 ;  /* 0xff800000927c7808 */ /* 0x000fe20005000000 */
[----:B------:R-:W-:Y:S01]  /*b440*/  FFMA.FTZ R138, R136, UR5, -R131 ;  /* 0x00000005888a7c23 */ /* 0x000fe20008010883 */
[----:B------:R-:W-:Y:S01]  /*b450*/  FFMA.FTZ R131, R113, UR5, -R127 ;  /* 0x0000000571837c23 */ /* 0x000fe2000801087f */
[----:B------:R-:W2:Y:S01]  /*b460*/  SHFL.IDX PT, R146, R221, R223, 0x1f ;  /* 0x00001fdfdd927589 */ /* 0x000ea200000e0000 */
[--C-:B------:R-:W-:Y:S01]  /*b470*/  FFMA.FTZ R121, R121, UR5, -R139.reuse ;  /* 0x0000000579797c23 */ /* 0x100fe2000801088b */
[----:B------:R-:W-:Y:S01]  /*b480*/  FFMA.FTZ R120, R120, UR5, -R139 ;  /* 0x0000000578787c23 */ /* 0x000fe2000801088b */
[----:B------:R-:W-:Y:S01]  /*b490*/  MUFU.EX2 R113, R147 ;  /* 0x0000009300717308 */ /* 0x000fe20000000800 */
[----:B------:R-:W3:Y:S07]  /*b4a0*/  SHFL.IDX PT, R221, R221, R226, 0x1f ;  /* 0x00001fe2dddd7589 */ /* 0x000eee00000e0000 */
[----:B------:R-:W4:Y:S08]  /*b4b0*/  MUFU.EX2 R114, R114 ;  /* 0x0000007200727308 */ /* 0x000f300000000800 */
[----:B------:R-:W5:Y:S01]  /*b4c0*/  MUFU.EX2 R112, R112 ;  /* 0x0000007000707308 */ /* 0x000f620000000800 */
[--C-:B-1----:R-:W-:Y:S01]  /*b4d0*/  FFMA.FTZ R125, R125, UR5, -R143.reuse ;  /* 0x000000057d7d7c23 */ /* 0x102fe2000801088f */
[----:B------:R-:W-:Y:S01]  /*b4e0*/  FFMA.FTZ R124, R124, UR5, -R143 ;  /* 0x000000057c7c7c23 */ /* 0x000fe2000801088f */
[--C-:B--2---:R-:W-:Y:S01]  /*b4f0*/  FFMA.FTZ R127, R115, UR5, -R146.reuse ;  /* 0x00000005737f7c23 */ /* 0x104fe20008010892 */
[----:B------:R-:W-:-:S04]  /*b500*/  FFMA.FTZ R126, R126, UR5, -R146 ;  /* 0x000000057e7e7c23 */ /* 0x000fc80008010892 */
[----:B------:R-:W-:Y:S01]  /*b510*/  MUFU.EX2 R115, R144 ;  /* 0x0000009000737308 */ /* 0x000fe20000000800 */
[--C-:B---3--:R-:W-:Y:S01]  /*b520*/  FFMA.FTZ R119, R119, UR5, -R221.reuse ;  /* 0x0000000577777c23 */ /* 0x108fe200080108dd */
[----:B------:R-:W-:-:S06]  /*b530*/  FFMA.FTZ R118, R118, UR5, -R221 ;  /* 0x0000000576767c23 */ /* 0x000fcc00080108dd */
[----:B------:R-:W1:Y:S08]  /*b540*/  MUFU.EX2 R117, R117 ;  /* 0x0000007500757308 */ /* 0x000e700000000800 */
[----:B------:R-:W2:Y:S08]  /*b550*/  MUFU.EX2 R110, R110 ;  /* 0x0000006e006e7308 */ /* 0x000eb00000000800 */
        /* <DEDUP_REMOVED lines=10> */
[----:B------:R-:W4:Y:S04]  /*b600*/  LDS R216, [R216+0x400] ;  /* 0x00040000d8d87984 */ /* 0x000f280000000800 */
[----:B------:R-:W-:Y:S04]  /*b610*/  LDS R218, [R218+0x400] ;  /* 0x00040000dada7984 */ /* 0x000fe80000000800 */
[----:B------:R-:W-:Y:S04]  /*b620*/  LDS R219, [R219+0x400] ;  /* 0x00040000dbdb7984 */ /* 0x000fe80000000800 */
[----:B---3--:R-:W3:Y:S04]  /*b630*/  SHFL.IDX PT, R128, R224, R5, 0x1f ;  /* 0x00001f05e0807589 */ /* 0x008ee800000e0000 */
[----:B------:R-:W5:Y:S04]  /*b640*/  SHFL.IDX PT, R130, R224, R151, 0x1f ;  /* 0x00001f97e0827589 */ /* 0x000f6800000e0000 */
[----:B------:R-:W1:Y:S04]  /*b650*/  SHFL.IDX PT, R135, R224, R150, 0x1f ;  /* 0x00001f96e0877589 */ /* 0x000e6800000e0000 */
[----:B------:R-:W-:Y:S04]  /*b660*/  SHFL.IDX PT, R134, R224, R217, 0x1f ;  /* 0x00001fd9e0867589 */ /* 0x000fe800000e0000 */
[----:B----4-:R-:W4:Y:S04]  /*b670*/  SHFL.IDX PT, R142, R216, R225, 0x1f ;  /* 0x00001fe1d88e7589 */ /* 0x010f2800000e0000 */
[----:B------:R-:W2:Y:S01]  /*b680*/  SHFL.IDX PT, R136, R224, R223, 0x1f ;  /* 0x00001fdfe0887589 */ /* 0x000ea200000e0000 */
[--C-:B---3--:R-:W-:Y:S01]  /*b690*/  FADD.FTZ R24, R24, -R128.reuse ;  /* 0x8000008018187221 */ /* 0x108fe20000010000 */
[----:B------:R-:W-:-:S02]  /*b6a0*/  FADD.FTZ R26, R26, -R128 ;  /* 0x800000801a1a7221 */ /* 0x000fc40000010000 */
[----:B------:R-:W3:Y:S01]  /*b6b0*/  SHFL.IDX PT, R137, R224, R232, 0x1f ;  /* 0x00001fe8e0897589 */ /* 0x000ee200000e0000 */
[--C-:B-----5:R-:W-:Y:S01]  /*b6c0*/  FADD.FTZ R128, R25, -R130.reuse ;  /* 0x8000008219807221 */ /* 0x120fe20000010000 */
[----:B------:R-:W-:Y:S02]  /*b6d0*/  FADD.FTZ R130, R27, -R130 ;  /* 0x800000821b827221 */ /* 0x000fe40000010000 */
[----:B------:R-:W5:Y:S01]  /*b6e0*/  SHFL.IDX PT, R139, R224, R225, 0x1f ;  /* 0x00001fe1e08b7589 */ /* 0x000f6200000e0000 */
[--C-:B-1----:R-:W-:Y:S01]  /*b6f0*/  FADD.FTZ R133, R28, -R135.reuse ;  /* 0x800000871c857221 */ /* 0x102fe20000010000 */
[----:B------:R-:W-:Y:S01]  /*b700*/  FADD.FTZ R25, R30, -R135 ;  /* 0x800000871e197221 */ /* 0x000fe20000010000 */
[----:B------:R1:W-:Y:S01]  /*b710*/  MUFU.EX2 R28, R132 ;  /* 0x00000084001c7308 */ /* 0x0003e20000000800 */
[----:B------:R-:W5:Y:S04]  /*b720*/  SHFL.IDX PT, R149, R224, R226, 0x1f ;  /* 0x00001fe2e0957589 */ /* 0x000f6800000e0000 */
[----:B------:R-:W5:Y:S01]  /*b730*/  SHFL.IDX PT, R148, R216, R5, 0x1f ;  /* 0x00001f05d8947589 */ /* 0x000f6200000e0000 */
[--C-:B----4-:R-:W-:Y:S01]  /*b740*/  FADD.FTZ R52, R52, -R142.reuse ;  /* 0x8000008e34347221 */ /* 0x110fe20000010000 */
[----:B------:R-:W-:Y:S01]  /*b750*/  FADD.FTZ R54, R54, -R142 ;  /* 0x8000008e36367221 */ /* 0x000fe20000010000 */
[----:B------:R4:W-:Y:S01]  /*b760*/  MUFU.EX2 R30, R145 ;  /* 0x00000091001e7308 */ /* 0x0009e20000000800 */
[----:B-1----:R-:W-:Y:S01]  /*b770*/  FADD.FTZ R132, R32, -R134 ;  /* 0x8000008620847221 */ /* 0x002fe20000010000 */
[----:B------:R-:W-:Y:S01]  /*b780*/  SHFL.IDX PT, R142, R218, R217, 0x1f ;  /* 0x00001fd9da8e7589 */ /* 0x000fe200000e0000 */
[--C-:B--2---:R-:W-:Y:S01]  /*b790*/  FADD.FTZ R135, R29, -R136.reuse ;  /* 0x800000881d877221 */ /* 0x104fe20000010000 */
[----:B------:R-:W-:Y:S01]  /*b7a0*/  FADD.FTZ R27, R31, -R136 ;  /* 0x800000881f1b7221 */ /* 0x000fe20000010000 */
[----:B------:R-:W-:Y:S01]  /*b7b0*/  FADD.FTZ R134, R34, -R134 ;  /* 0x8000008622867221 */ /* 0x000fe20000010000 */
[----:B------:R-:W1:Y:S01]  /*b7c0*/  SHFL.IDX PT, R32, R216, R217, 0x1f ;  /* 0x00001fd9d8207589 */ /* 0x000e6200000e0000 */
[--C-:B---3--:R-:W-:Y:S01]  /*b7d0*/  FADD.FTZ R136, R33, -R137.reuse ;  /* 0x8000008921887221 */ /* 0x108fe20000010000 */
[----:B------:R2:W3:Y:S02]  /*b7e0*/  MUFU.EX2 R29, R138 ;  /* 0x0000008a001d7308 */ /* 0x0004e40000000800 */
[----:B----4-:R4:W-:Y:S01]  /*b7f0*/  SHFL.IDX PT, R145, R219, R217, 0x1f ;  /* 0x00001fd9db917589 */ /* 0x0109e200000e0000 */
[----:B------:R-:W-:Y:S01]  /*b800*/  FADD.FTZ R137, R35, -R137 ;  /* 0x8000008923897221 */ /* 0x000fe20000010000 */
[----:B-----5:R-:W-:-:S02]  /*b810*/  FADD.FTZ R38, R38, -R139 ;  /* 0x8000008b26267221 */ /* 0x020fc40000010000 */
[----:B------:R-:W5:Y:S02]  /*b820*/  SHFL.IDX PT, R144, R216, R232, 0x1f ;  /* 0x00001fe8d8907589 */ /* 0x000f6400000e0000 */
[----:B------:R3:W3:Y:S02]  /*b830*/  MUFU.EX2 R31, R141 ;  /* 0x0000008d001f7308 */ /* 0x0006e40000000800 */
[----:B------:R-:W3:Y:S01]  /*b840*/  SHFL.IDX PT, R33, R216, R226, 0x1f ;  /* 0x00001fe2d8217589 */ /* 0x000ee200000e0000 */
[----:B--2---:R-:W-:Y:S01]  /*b850*/  FADD.FTZ R138, R36, -R139 ;  /* 0x8000008b248a7221 */ /* 0x004fe20000010000 */
[--C-:B------:R-:W-:Y:S01]  /*b860*/  FADD.FTZ R139, R37, -R149.reuse ;  /* 0x80000095258b7221 */ /* 0x100fe20000010000 */
[----:B------:R-:W-:Y:S01]  /*b870*/  FADD.FTZ R39, R39, -R149 ;  /* 0x8000009527277221 */ /* 0x000fe20000010000 */
[----:B----4-:R-:W2:Y:S01]  /*b880*/  LDL R217, [R1+0x1c] ;  /* 0x00001c0001d97983 */ /* 0x010ea20000100800 */
[--C-:B------:R-:W-:Y:S01]  /*b890*/  FADD.FTZ R40, R40, -R148.reuse ;  /* 0x8000009428287221 */ /* 0x100fe20000010000 */
[----:B------:R-:W-:-:S02]  /*b8a0*/  FADD.FTZ R42, R42, -R148 ;  /* 0x800000942a2a7221 */ /* 0x000fc40000010000 */
[----:B------:R-:W4:Y:S04]  /*b8b0*/  SHFL.IDX PT, R143, R216, R223, 0x1f ;  /* 0x00001fdfd88f7589 */ /* 0x000f2800000e0000 */
[----:B------:R-:W-:Y:S01]  /*b8c0*/  SHFL.IDX PT, R147, R216, R151, 0x1f ;  /* 0x00001f97d8937589 */ /* 0x000fe200000e0000 */
[--C-:B-1----:R-:W-:Y:S01]  /*b8d0*/  FADD.FTZ R48, R48, -R32.reuse ;  /* 0x8000002030307221 */ /* 0x102fe20000010000 */
[----:B------:R-:W-:Y:S02]  /*b8e0*/  FADD.FTZ R50, R50, -R32 ;  /* 0x8000002032327221 */ /* 0x000fe40000010000 */
[----:B------:R-:W-:Y:S01]  /*b8f0*/  SHFL.IDX PT, R146, R216, R150, 0x1f ;  /* 0x00001f96d8927589 */ /* 0x000fe200000e0000 */
[----:B------:R1:W4:Y:S01]  /*b900*/  MUFU.EX2 R32, R140 ;  /* 0x0000008c00207308 */ /* 0x0003220000000800 */
[----:B------:R-:W-:Y:S01]  /*b910*/  FMUL.FTZ R26, R9, R26 ;  /* 0x0000001a091a7220 */ /* 0x000fe20000410000 */
[----:B------:R-:W-:Y:S01]  /*b920*/  FMUL.FTZ R25, R12, R25 ;  /* 0x000000190c197220 */ /* 0x000fe20000410000 */
[----:B------:R-:W4:Y:S01]  /*b930*/  SHFL.IDX PT, R35, R218, R151, 0x1f ;  /* 0x00001f97da237589 */ /* 0x000f2200000e0000 */
[--C-:B-----5:R-:W-:Y:S01]  /*b940*/  FADD.FTZ R49, R49, -R144.reuse ;  /* 0x8000009031317221 */ /* 0x120fe20000010000 */
[----:B------:R-:W-:Y:S01]  /*b950*/  FADD.FTZ R51, R51, -R144 ;  /* 0x8000009033337221 */ /* 0x000fe20000010000 */
[--C-:B------:R-:W-:Y:S01]  /*b960*/  FADD.FTZ R64, R64, -R142.reuse ;  /* 0x8000008e40407221 */ /* 0x100fe20000010000 */
[----:B---3--:R-:W-:Y:S01]  /*b970*/  SHFL.IDX PT, R141, R219, R151, 0x1f ;  /* 0x00001f97db8d7589 */ /* 0x008fe200000e0000 */
[--C-:B------:R-:W-:Y:S01]  /*b980*/  FADD.FTZ R53, R53, -R33.reuse ;  /* 0x8000002135357221 */ /* 0x100fe20000010000 */
[----:B------:R-:W-:Y:S01]  /*b990*/  FADD.FTZ R55, R55, -R33 ;  /* 0x8000002137377221 */ /* 0x000fe20000010000 */
[----:B------:R-:W-:Y:S01]  /*b9a0*/  MUFU.EX2 R124, R124 ;  /* 0x0000007c007c7308 */ /* 0x000fe20000000800 */
[----:B-1----:R-:W-:Y:S01]  /*b9b0*/  SHFL.IDX PT, R140, R219, R5, 0x1f ;  /* 0x00001f05db8c7589 */ /* 0x002fe200000e0000 */
[----:B------:R-:W-:-:S03]  /*b9c0*/  FADD.FTZ R66, R66, -R142 ;  /* 0x8000008e42427221 */ /* 0x000fc60000010000 */
[----:B------:R-:W-:Y:S01]  /*b9d0*/  SHFL.IDX PT, R144, R219, R150, 0x1f ;  /* 0x00001f96db907589 */ /* 0x000fe200000e0000 */
[--C-:B----4-:R-:W-:Y:S01]  /*b9e0*/  FADD.FTZ R45, R45, -R143.reuse ;  /* 0x8000008f2d2d7221 */ /* 0x110fe20000010000 */
[----:B------:R-:W-:Y:S01]  /*b9f0*/  FADD.FTZ R47, R47, -R143 ;  /* 0x8000008f2f2f7221 */ /* 0x000fe20000010000 */
[----:B------:R1:W-:Y:S01]  /*ba00*/  MUFU.EX2 R33, R131 ;  /* 0x0000008300217308 */ /* 0x0003e20000000800 */
[----:B------:R-:W-:Y:S04]  /*ba10*/  SHFL.IDX PT, R149, R219, R223, 0x1f ;  /* 0x00001fdfdb957589 */ /* 0x000fe800000e0000 */
[----:B------:R-:W3:Y:S04]  /*ba20*/  SHFL.IDX PT, R34, R218, R5, 0x1f ;  /* 0x00001f05da227589 */ /* 0x000ee800000e0000 */
[----:B------:R-:W4:Y:S01]  /*ba30*/  SHFL.IDX PT, R36, R218, R223, 0x1f ;  /* 0x00001fdfda247589 */ /* 0x000f2200000e0000 */
[--C-:B------:R-:W-:Y:S01]  /*ba40*/  FADD.FTZ R57, R57, -R35.reuse ;  /* 0x8000002339397221 */ /* 0x100fe20000010000 */
[----:B------:R-:W-:-:S02]  /*ba50*/  FADD.FTZ R59, R59, -R35 ;  /* 0x800000233b3b7221 */ /* 0x000fc40000010000 */
[----:B------:R-:W-:Y:S01]  /*ba60*/  SHFL.IDX PT, R37, R218, R225, 0x1f ;  /* 0x00001fe1da257589 */ /* 0x000fe200000e0000 */
[----:B------:R-:W5:Y:S01]  /*ba70*/  MUFU.EX2 R35, R127 ;  /* 0x0000007f00237308 */ /* 0x000f620000000800 */
[----:B------:R-:W-:Y:S01]  /*ba80*/  FMUL.FTZ R38, R19, R38 ;  /* 0x0000002613267220 */ /* 0x000fe20000410000 */
[----:B------:R-:W-:Y:S01]  /*ba90*/  FMUL.FTZ R39, R23, R39 ;  /* 0x0000002717277220 */ /* 0x000fe20000410000 */
[----:B------:R-:W-:Y:S01]  /*baa0*/  SHFL.IDX PT, R148, R219, R232, 0x1f ;  /* 0x00001fe8db947589 */ /* 0x000fe200000e0000 */
[--C-:B------:R-:W-:Y:S01]  /*bab0*/  FADD.FTZ R44, R44, -R146.reuse ;  /* 0x800000922c2c7221 */ /* 0x100fe20000010000 */
[----:B------:R-:W-:Y:S01]  /*bac0*/  FADD.FTZ R46, R46, -R146 ;  /* 0x800000922e2e7221 */ /* 0x000fe20000010000 */
[--C-:B------:R-:W-:Y:S01]  /*bad0*/  FADD.FTZ R41, R41, -R147.reuse ;  /* 0x8000009329297221 */ /* 0x100fe20000010000 */
[----:B------:R-:W-:Y:S01]  /*bae0*/  SHFL.IDX PT, R151, R219, R225, 0x1f ;  /* 0x00001fe1db977589 */ /* 0x000fe200000e0000 */
[----:B------:R-:W-:Y:S01]  /*baf0*/  MUFU.EX2 R123, R123 ;  /* 0x0000007b007b7308 */ /* 0x000fe20000000800 */
[----:B------:R-:W-:-:S02]  /*bb00*/  FADD.FTZ R43, R43, -R147 ;  /* 0x800000932b2b7221 */ /* 0x000fc40000010000 */
[----:B------:R-:W5:Y:S04]  /*bb10*/  SHFL.IDX PT, R219, R219, R226, 0x1f ;  /* 0x00001fe2dbdb7589 */ /* 0x000f6800000e0000 */
[----:B-1----:R-:W1:Y:S01]  /*bb20*/  SHFL.IDX PT, R131, R218, R232, 0x1f ;  /* 0x00001fe8da837589 */ /* 0x002e6200000e0000 */
[--C-:B---3--:R-:W-:Y:S01]  /*bb30*/  FADD.FTZ R56, R56, -R34.reuse ;  /* 0x8000002238387221 */ /* 0x108fe20000010000 */
[----:B------:R-:W-:Y:S02]  /*bb40*/  FADD.FTZ R58, R58, -R34 ;  /* 0x800000223a3a7221 */ /* 0x000fe40000010000 */
[----:B------:R-:W3:Y:S01]  /*bb50*/  SHFL.IDX PT, R143, R218, R150, 0x1f ;  /* 0x00001f96da8f7589 */ /* 0x000ee200000e0000 */
[----:B------:R1:W3:Y:S01]  /*bb60*/  MUFU.EX2 R34, R129 ;  /* 0x0000008100227308 */ /* 0x0002e20000000800 */
[--C-:B----4-:R-:W-:Y:S01]  /*bb70*/  FADD.FTZ R61, R61, -R36.reuse ;  /* 0x800000243d3d7221 */ /* 0x110fe20000010000 */
[----:B------:R-:W-:Y:S01]  /*bb80*/  FADD.FTZ R63, R63, -R36 ;  /* 0x800000243f3f7221 */ /* 0x000fe20000010000 */
[----:B------:R-:W4:Y:S01]  /*bb90*/  SHFL.IDX PT, R218, R218, R226, 0x1f ;  /* 0x00001fe2dada7589 */ /* 0x000f2200000e0000 */
[----:B------:R-:W-:Y:S01]  /*bba0*/  FADD.FTZ R142, R80, -R145 ;  /* 0x80000091508e7221 */ /* 0x000fe20000010000 */
[----:B-----5:R-:W-:Y:S01]  /*bbb0*/  FADD.FTZ R216, R85, -R219 ;  /* 0x800000db55d87221 */ /* 0x020fe20000010000 */
[----:B------:R-:W-:-:S02]  /*bbc0*/  FMUL.FTZ R85, R11, R130 ;  /* 0x000000820b557220 */ /* 0x000fc40000410000 */
[----:B------:R-:W5:Y:S01]  /*bbd0*/  MUFU.EX2 R36, R126 ;  /* 0x0000007e00247308 */ /* 0x000f620000000800 */
[--C-:B-1----:R-:W-:Y:S01]  /*bbe0*/  FADD.FTZ R65, R65, -R131.reuse ;  /* 0x8000008341417221 */ /* 0x102fe20000010000 */
[----:B------:R-:W-:Y:S01]  /*bbf0*/  FADD.FTZ R129, R67, -R131 ;  /* 0x8000008343817221 */ /* 0x000fe20000010000 */
[----:B------:R-:W-:Y:S01]  /*bc00*/  F2FP.BF16.F32.PACK_AB R85, R85, R26 ;  /* 0x0000001a5555723e */ /* 0x000fe200000010ff */
[----:B------:R-:W-:Y:S01]  /*bc10*/  FMUL.FTZ R26, R14, R27 ;  /* 0x0000001b0e1a7220 */ /* 0x000fe20000410000 */
[--C-:B------:R-:W-:Y:S01]  /*bc20*/  FADD.FTZ R131, R68, -R37.reuse ;  /* 0x8000002544837221 */ /* 0x100fe20000010000 */
[----:B------:R-:W-:Y:S02]  /*bc30*/  FADD.FTZ R67, R70, -R37 ;  /* 0x8000002546437221 */ /* 0x000fe40000010000 */
[----:B------:R-:W-:Y:S01]  /*bc40*/  MUFU.EX2 R122, R122 ;  /* 0x0000007a007a7308 */ /* 0x000fe20000000800 */
[----:B---3--:R-:W-:Y:S01]  /*bc50*/  FADD.FTZ R60, R60, -R143 ;  /* 0x8000008f3c3c7221 */ /* 0x008fe20000010000 */
[----:B------:R-:W-:Y:S01]  /*bc60*/  FADD.FTZ R219, R87, -R219 ;  /* 0x800000db57db7221 */ /* 0x000fe20000010000 */
[----:B------:R-:W-:Y:S01]  /*bc70*/  FMUL.FTZ R80, R15, R132 ;  /* 0x000000840f507220 */ /* 0x000fe20000410000 */
[----:B------:R-:W-:Y:S01]  /*bc80*/  FMUL.FTZ R27, R16, R136 ;  /* 0x00000088101b7220 */ /* 0x000fe20000410000 */
[----:B------:R-:W-:-:S03]  /*bc90*/  F2FP.BF16.F32.PACK_AB R87, R26, R25 ;  /* 0x000000191a57723e */ /* 0x000fc600000010ff */
[----:B------:R-:W-:Y:S01]  /*bca0*/  MUFU.EX2 R121, R121 ;  /* 0x0000007900797308 */ /* 0x000fe20000000800 */
[----:B------:R-:W-:Y:S01]  /*bcb0*/  FMUL.FTZ R25, R114, R65 ;  /* 0x0000004172197220 */ /* 0x000fe20000410000 */
[----:B----4-:R-:W-:Y:S01]  /*bcc0*/  FADD.FTZ R70, R69, -R218 ;  /* 0x800000da45467221 */ /* 0x010fe20000010000 */
[----:B------:R-:W-:-:S05]  /*bcd0*/  FADD.FTZ R127, R72, -R140 ;  /* 0x8000008c487f7221 */ /* 0x000fca0000010000 */
[----:B------:R-:W-:Y:S01]  /*bce0*/  MUFU.EX2 R120, R120 ;  /* 0x0000007800787308 */ /* 0x000fe20000000800 */
[----:B------:R-:W-:Y:S01]  /*bcf0*/  FMUL.FTZ R60, R107, R60 ;  /* 0x0000003c6b3c7220 */ /* 0x000fe20000410000 */
[----:B------:R-:W-:Y:S01]  /*bd00*/  FMUL.FTZ R61, R108, R61 ;  /* 0x0000003d6c3d7220 */ /* 0x000fe20000410000 */
[----:B------:R-:W-:Y:S01]  /*bd10*/  FMUL.FTZ R64, R111, R64 ;  /* 0x000000406f407220 */ /* 0x000fe20000410000 */
[----:B------:R-:W-:-:S04]  /*bd20*/  FADD.FTZ R62, R62, -R143 ;  /* 0x8000008f3e3e7221 */ /* 0x000fc80000010000 */
[----:B------:R1:W3:Y:S01]  /*bd30*/  MUFU.EX2 R37, R125 ;  /* 0x0000007d00257308 */ /* 0x0002e20000000800 */
[----:B------:R-:W-:Y:S01]  /*bd40*/  FMUL.FTZ R65, R112, R66 ;  /* 0x0000004270417220 */ /* 0x000fe20000410000 */
[----:B------:R-:W-:-:S06]  /*bd50*/  FMUL.FTZ R26, R113, R129 ;  /* 0x00000081711a7220 */ /* 0x000fcc0000410000 */
[----:B------:R-:W4:Y:S01]  /*bd60*/  MUFU.EX2 R119, R119 ;  /* 0x0000007700777308 */ /* 0x000f220000000800 */
[----:B-1----:R-:W-:Y:S01]  /*bd70*/  FADD.FTZ R125, R74, -R140 ;  /* 0x8000008c4a7d7221 */ /* 0x002fe20000010000 */
[----:B------:R-:W-:-:S06]  /*bd80*/  FADD.FTZ R140, R73, -R141 ;  /* 0x8000008d498c7221 */ /* 0x000fcc0000010000 */
[----:B------:R-:W1:Y:S01]  /*bd90*/  MUFU.EX2 R118, R118 ;  /* 0x0000007600767308 */ /* 0x000e620000000800 */
[----:B------:R-:W-:Y:S01]  /*bda0*/  FADD.FTZ R141, R75, -R141 ;  /* 0x8000008d4b8d7221 */ /* 0x000fe20000010000 */
[--C-:B------:R-:W-:Y:S01]  /*bdb0*/  FADD.FTZ R146, R81, -R148.reuse ;  /* 0x8000009451927221 */ /* 0x100fe20000010000 */
[--C-:B------:R-:W-:Y:S01]  /*bdc0*/  FADD.FTZ R150, R84, -R151.reuse ;  /* 0x8000009754967221 */ /* 0x100fe20000010000 */
[----:B------:R-:W-:Y:S01]  /*bdd0*/  F2FP.BF16.F32.PACK_AB R80, R27, R80 ;  /* 0x000000501b50723e */ /* 0x000fe200000010ff */
[----:B------:R-:W-:Y:S01]  /*bde0*/  FADD.FTZ R148, R83, -R148 ;  /* 0x8000009453947221 */ /* 0x000fe20000010000 */
[----:B------:R-:W-:Y:S01]  /*bdf0*/  FADD.FTZ R151, R86, -R151 ;  /* 0x8000009756977221 */ /* 0x000fe20000010000 */
        /* <DEDUP_REMOVED lines=12> */
[----:B------:R-:W-:Y:S01]  /*bec0*/  FADD.FTZ R126, R71, -R218 ;  /* 0x800000da477e7221 */ /* 0x000fe20000010000 */
[----:B------:R-:W-:Y:S01]  /*bed0*/  F2FP.BF16.F32.PACK_AB R64, R25, R64 ;  /* 0x000000401940723e */ /* 0x000fe200000010ff */
[--C-:B------:R-:W-:Y:S01]  /*bee0*/  FADD.FTZ R143, R76, -R144.reuse ;  /* 0x800000904c8f7221 */ /* 0x100fe20000010000 */
[----:B------:R-:W-:Y:S01]  /*bef0*/  F2FP.BF16.F32.PACK_AB R65, R26, R65 ;  /* 0x000000411a41723e */ /* 0x000fe200000010ff */
        /* <DEDUP_REMOVED lines=43> */
[----:B---3--:R-:W-:Y:S01]  /*c1b0*/  FMUL.FTZ R56, R37, R142 ;  /* 0x0000008e25387220 */ /* 0x008fe20000410000 */
        /* <DEDUP_REMOVED lines=13> */
[----:B-1----:R-:W-:Y:S01]  /*c290*/  FMUL.FTZ R26, R118, R219 ;  /* 0x000000db761a7220 */ /* 0x002fe20000410000 */
        /* <DEDUP_REMOVED lines=167> */
.L_x_5095:
        /* <DEDUP_REMOVED lines=70> */
.L_x_5096:
        /* <DEDUP_REMOVED lines=12> */
.L_x_5086:
        /* <DEDUP_REMOVED lines=34> */
.L_x_5054:
[----:B------:R-:W-:Y:S05]  /*d450*/  @P0 BRA `(.L_x_5052) ;  /* 0x0000003000580947 */ /* 0x000fea0003800000 */
[----:B------:R-:W1:Y:S01]  /*d460*/  S2UR UR8, SR_CTAID.Y ;  /* 0x00000000000879c3 */ /* 0x000e620000002600 */
        /* <DEDUP_REMOVED lines=9> */
[----:B------:R-:W4:Y:S01]  /*d500*/  S2UR UR14, SR_CTAID.Z ;  /* 0x00000000000e79c3 */ /* 0x000f220000002700 */
[----:B-1----:R-:W-:-:S07]  /*d510*/  UIMAD.WIDE.U32 UR4, UR8, UR4, URZ ;  /* 0x00000004080472a5 */ /* 0x002fce000f8e003f */
[----:B--2---:R-:W1:Y:S01]  /*d520*/  LDC.64 R10, c[0x0][0x820] ;  /* 0x00020800ff0a7b82 */ /* 0x004e620000000a00 */
[----:B------:R-:W-:Y:S02]  /*d530*/  @UP0 USHF.R.U32.HI UR8, URZ, UR7, UR5 ;  /* 0x000000073f080299 */ /* 0x000fe40008011605 */
[----:B-----5:R-:W-:-:S05]  /*d540*/  USHF.L.U32 UR6, UR6, 0xd, URZ ;  /* 0x0000000d06067899 */ /* 0x020fca000800063f */
[----:B------:R-:W2:Y:S01]  /*d550*/  LDC.64 R12, c[0x0][0x848] ;  /* 0x00021200ff0c7b82 */ /* 0x000ea20000000a00 */
[----:B------:R-:W-:Y:S01]  /*d560*/  USHF.R.S32.HI UR9, URZ, 0x1f, UR8 ;  /* 0x0000001f3f097899 */ /* 0x000fe20008011408 */
[----:B---3--:R-:W-:Y:S01]  /*d570*/  VIADD R15, R14, 0xffffff80 ;  /* 0xffffff800e0f7836 */ /* 0x008fe20000000000 */
[----:B------:R-:W-:Y:S01]  /*d580*/  USHF.R.S32.HI UR7, URZ, 0x1f, UR6 ;  /* 0x0000001f3f077899 */ /* 0x000fe20008011406 */
[----:B----4-:R-:W-:Y:S01]  /*d590*/  LEA R17, R4, R3, 0x18 ;  /* 0x0000000304117211 */ /* 0x010fe200078ec0ff */
[----:B------:R-:W-:Y:S02]  /*d5a0*/  UIMAD UR10, UR9, UR12, URZ ;  /* 0x0000000c090a72a4 */ /* 0x000fe4000f8e023f */
[----:B------:R-:W-:Y:S01]  /*d5b0*/  UIMAD.WIDE.U32 UR4, UR8, UR12, UR6 ;  /* 0x0000000c080472a5 */ /* 0x000fe2000f8e0006 */
[----:B------:R-:W-:Y:S01]  /*d5c0*/  SHF.R.S32.HI R0, RZ, 0x1f, R15 ;  /* 0x0000001fff007819 */ /* 0x000fe2000001140f */
[----:B------:R-:W-:Y:S02]  /*d5d0*/  UIMAD UR10, UR8, UR13, UR10 ;  /* 0x0000000d080a72a4 */ /* 0x000fe4000f8e020a */
[----:B------:R-:W-:Y:S01]  /*d5e0*/  USHF.R.S32.HI UR11, URZ, 0x1f, UR14 ;  /* 0x0000001f3f0b7899 */ /* 0x000fe2000801140e */
[----:B------:R-:W-:Y:S01]  /*d5f0*/  LEA.HI R2, R0, R15, RZ, 0x7 ;  /* 0x0000000f00027211 */ /* 0x000fe200078f38ff */
[----:B------:R-:W-:Y:S01]  /*d600*/  ULDC.64 UR12, c[0x0][0x840] ;  /* 0x00021000000c7ab9 */ /* 0x000fe20000000a00 */
[----:B------:R-:W-:Y:S01]  /*d610*/  IMAD.U32 R3, RZ, RZ, UR5 ;  /* 0x00000005ff037e24 */ /* 0x000fe2000f8e00ff */
[----:B------:R-:W-:Y:S01]  /*d620*/  UIMAD UR9, UR9, UR12, URZ ;  /* 0x0000000c090972a4 */ /* 0x000fe2000f8e023f */
[C---:B------:R-:W-:Y:S01]  /*d630*/  LOP3.LUT R0, R2.reuse, 0xfffff80, RZ, 0xc0, !PT ;  /* 0x0fffff8002007812 */ /* 0x040fe200078ec0ff */
[----:B------:R-:W-:Y:S01]  /*d640*/  UIMAD.WIDE.U32 UR6, UR8, UR12, UR6 ;  /* 0x0000000c080672a5 */ /* 0x000fe2000f8e0006 */
[----:B------:R-:W-:Y:S01]  /*d650*/  IMAD.SHL.U32 R2, R2, 0x20, RZ ;  /* 0x0000002002027824 */ /* 0x000fe200078e00ff */
[----:B------:R-:W-:Y:S01]  /*d660*/  UIMAD UR8, UR8, UR13, UR9 ;  /* 0x0000000d080872a4 */ /* 0x000fe2000f8e0209 */
[----:B-1----:R-:W-:Y:S01]  /*d670*/  IMAD R6, R10, UR11, RZ ;  /* 0x0000000b0a067c24 */ /* 0x002fe2000f8e02ff */
[----:B------:R-:W-:Y:S01]  /*d680*/  UIADD3 UR9, UR5, UR10, URZ ;  /* 0x0000000a05097290 */ /* 0x000fe2000fffe03f */
[----:B------:R-:W-:Y:S01]  /*d690*/  IMAD.IADD R0, R15, 0x1, -R0 ;  /* 0x000000010f007824 */ /* 0x000fe200078e0a00 */
[----:B------:R-:W-:Y:S01]  /*d6a0*/  UIADD3 UR8, UR7, UR8, URZ ;  /* 0x0000000807087290 */ /* 0x000fe2000fffe03f */
[----:B------:R-:W-:Y:S01]  /*d6b0*/  LOP3.LUT R7, R2, 0x3ffff000, RZ, 0xc0, !PT ;  /* 0x3ffff00002077812 */ /* 0x000fe200078ec0ff */
[----:B------:R-:W-:-:S02]  /*d6c0*/  IMAD.U32 R5, RZ, RZ, UR7 ;  /* 0x00000007ff057e24 */ /* 0x000fc4000f8e00ff */
[----:B------:R-:W-:Y:S02]  /*d6d0*/  IMAD.U32 R2, RZ, RZ, UR4 ;  /* 0x00000004ff027e24 */ /* 0x000fe4000f8e00ff */
[----:B------:R-:W-:Y:S02]  /*d6e0*/  IMAD.U32 R3, RZ, RZ, UR9 ;  /* 0x00000009ff037e24 */ /* 0x000fe4000f8e00ff */
[----:B------:R-:W-:Y:S02]  /*d6f0*/  IMAD.U32 R4, RZ, RZ, UR6 ;  /* 0x00000006ff047e24 */ /* 0x000fe4000f8e00ff */
[----:B------:R-:W-:Y:S02]  /*d700*/  IMAD.U32 R5, RZ, RZ, UR8 ;  /* 0x00000008ff057e24 */ /* 0x000fe4000f8e00ff */
[----:B--2---:R-:W-:Y:S02]  /*d710*/  IMAD R8, R12, UR11, RZ ;  /* 0x0000000b0c087c24 */ /* 0x004fe4000f8e02ff */
[----:B------:R-:W-:-:S02]  /*d720*/  IMAD R0, R0, 0x4, R7 ;  /* 0x0000000400007824 */ /* 0x000fc400078e0207 */
[----:B------:R-:W-:Y:S02]  /*d730*/  IMAD R7, R11, UR14, R6 ;  /* 0x0000000e0b077c24 */ /* 0x000fe4000f8e0206 */
[----:B------:R-:W-:-:S04]  /*d740*/  IMAD.WIDE.U32 R2, R10, UR14, R2 ;  /* 0x0000000e0a027c25 */ /* 0x000fc8000f8e0002 */
[----:B------:R-:W-:Y:S02]  /*d750*/  IMAD R9, R13, UR14, R8 ;  /* 0x0000000e0d097c24 */ /* 0x000fe4000f8e0208 */
[----:B------:R-:W-:Y:S01]  /*d760*/  IMAD.WIDE.U32 R4, R12, UR14, R4 ;  /* 0x0000000e0c047c25 */ /* 0x000fe2000f8e0004 */
[----:B------:R-:W-:Y:S05]  /*d770*/  WARPSYNC.ALL ;  /* 0x0000000000007948 */ /* 0x000fea0003800000 */
[----:B------:R-:W-:Y:S02]  /*d780*/  IMAD R0, R0, 0x4, R17 ;  /* 0x0000000400007824 */ /* 0x000fe400078e0211 */
[----:B------:R-:W-:-:S02]  /*d790*/  IMAD.IADD R7, R3, 0x1, R7 ;  /* 0x0000000103077824 */ /* 0x000fc400078e0207 */
        /* <DEDUP_REMOVED lines=33> */
.L_x_5100:
[----:B------:R-:W-:Y:S01]  /*d9b0*/  @P0 ELECT P1, URZ, PT ;  /* 0x00000000003f082f */ /* 0x000fe20003820000 */
[----:B------:R1:W-:-:S12]  /*d9c0*/  UBLKRED.G.S.ADD.F32.RN [UR4], [UR6], UR7, desc[UR8] ;  /* 0x00000804060073bb */ /* 0x0003d800080a1407 */
[----:B------:R-:W-:Y:S02]  /*d9d0*/  @P1 PLOP3.LUT P0, PT, P1, PT, PT, 0x8, 0x0 ;  /* 0x000000000000181c */ /* 0x000fe40000f0e170 */
[----:B------:R-:W-:-:S11]  /*d9e0*/  PLOP3.LUT P1, PT, PT, PT, PT, 0x8, 0x0 ;  /* 0x000000000000781c */ /* 0x000fd60003f2e170 */
[----:B-1----:R-:W-:Y:S05]  /*d9f0*/  @P0 BRA.U.ANY `(.L_x_5100) ;  /* 0xfffffffd00ec0947 */ /* 0x002fea000393ffff */
[----:B------:R0:W-:Y:S01]  /*da00*/  UTMACMDFLUSH ;  /* 0x00000000000079b7 */ /* 0x0001e20000000000 */
[----:B------:R-:W-:-:S04]  /*da10*/  DEPBAR.LE SB0, 0x0 ;  /* 0x000080000000791a */ /* 0x000fc80000000000 */
.L_x_5099:
[----:B------:R-:W-:Y:S05]  /*da20*/  BSYNC B0 ;  /* 0x0000000000007941 */ /* 0x000fea0003800000 */
.L_x_5098:
        /* <DEDUP_REMOVED lines=25> */
.L_x_5101:
        /* <DEDUP_REMOVED lines=8> */
.L_x_5050:
        /* <DEDUP_REMOVED lines=41> */
.L_x_5103:
        /* <DEDUP_REMOVED lines=36> */
.L_x_5106:
[----:B------:R-:W-:Y:S05]  /*e110*/  BSYNC B0 ;  /* 0x0000000000007941 */ /* 0x000fea0003800000 */
.L_x_5105:
        /* <DEDUP_REMOVED lines=19> */
.L_x_5108:
[----:B------:R-:W-:Y:S05]  /*e250*/  BSYNC B0 ;  /* 0x0000000000007941 */ /* 0x000fea0003800000 */
.L_x_5107:
[----:B------:R-:W-:Y:S06]  /*e260*/  BAR.ARV 0xa, 0xa0 ;  /* 0x0282800000007b1d */ /* 0x000fec0000002000 */
[----:B------:R-:W-:Y:S04]  /*e270*/  BSSY B0, `(.L_x_5109) ;  /* 0x0000003000007945 */ /* 0x000fe80003800000 */
[----:B------:R-:W-:Y:S05]  /*e280*/  @!P0 BRA `(.L_x_5110) ;  /* 0x0000000000048947 */ /* 0x000fea0003800000 */
[----:B------:R-:W-:-:S04]  /*e290*/  DEPBAR.LE SB0, 0x0 ;  /* 0x000080000000791a */ /* 0x000fc80000000000 */
.L_x_5110:
[----:B------:R-:W-:Y:S05]  /*e2a0*/  BSYNC B0 ;  /* 0x0000000000007941 */ /* 0x000fea0003800000 */
.L_x_5109:
[----:B------:R-:W-:Y:S06]  /*e2b0*/  BAR.ARV 0xb, 0xa0 ;  /* 0x02c2800000007b1d */ /* 0x000fec0000002000 */
[----:B------:R-:W-:Y:S01]  /*e2c0*/  UIADD3 UR9, UR5, 0x1, URZ ;  /* 0x0000000105097890 */ /* 0x000fe2000fffe03f */
[----:B------:R-:W-:Y:S11]  /*e2d0*/  BRA `(.L_x_5111) ;  /* 0x0000000000047947 */ /* 0x000ff60003800000 */
.L_x_5104:
[----:B------:R-:W-:-:S05]  /*e2e0*/  UMOV UR9, UR5 ;  /* 0x0000000500097c82 */ /* 0x000fca0008000000 */
.L_x_5111:
        /* <DEDUP_REMOVED lines=16> */
.L_x_5124:
        /* <DEDUP_REMOVED lines=20> */
.L_x_5113:
[----:B------:R-:W-:Y:S05]  /*e530*/  BSYNC B0 ;  /* 0x0000000000007941 */ /* 0x000fea0003800000 */
.L_x_5112:
        /* <DEDUP_REMOVED lines=13> */
.L_x_5115:
[----:B------:R-:W-:Y:S05]  /*e610*/  BSYNC B0 ;  /* 0x0000000000007941 */ /* 0x000fea0003800000 */
.L_x_5114:
[----:B------:R-:W-:Y:S06]  /*e620*/  BAR.ARV 0xa, 0xa0 ;  /* 0x0282800000007b1d */ /* 0x000fec0000002000 */
[----:B------:R-:W-:Y:S04]  /*e630*/  BSSY B0, `(.L_x_5116) ;  /* 0x0000003000007945 */ /* 0x000fe80003800000 */
[----:B------:R-:W-:Y:S05]  /*e640*/  @!P0 BRA `(.L_x_5117) ;  /* 0x0000000000048947 */ /* 0x000fea0003800000 */
[----:B------:R-:W-:-:S04]  /*e650*/  DEPBAR.LE SB0, 0x0 ;  /* 0x000080000000791a */ /* 0x000fc80000000000 */
.L_x_5117:
[----:B------:R-:W-:Y:S05]  /*e660*/  BSYNC B0 ;  /* 0x0000000000007941 */ /* 0x000fea0003800000 */
.L_x_5116:
        /* <DEDUP_REMOVED lines=13> */
.L_x_5119:
[----:B------:R-:W-:Y:S05]  /*e740*/  BSYNC B0 ;  /* 0x0000000000007941 */ /* 0x000fea0003800000 */
.L_x_5118:
        /* <DEDUP_REMOVED lines=13> */
.L_x_5121:
[----:B------:R-:W-:Y:S05]  /*e820*/  BSYNC B0 ;  /* 0x0000000000007941 */ /* 0x000fea0003800000 */
.L_x_5120:
[----:B------:R-:W-:Y:S01]  /*e830*/  UIADD3 UR9, UR9, 0x2, URZ ;  /* 0x0000000209097890 */ /* 0x000fe2000fffe03f */
[----:B------:R-:W-:Y:S06]  /*e840*/  BAR.ARV 0xa, 0xa0 ;  /* 0x0282800000007b1d */ /* 0x000fec0000002000 */
[----:B------:R-:W-:Y:S01]  /*e850*/  BSSY B0, `(.L_x_5122) ;  /* 0x0000004000007945 */ /* 0x000fe20003800000 */
[----:B------:R-:W-:-:S03]  /*e860*/  ISETP.LE.AND P1, PT, R0, UR9, PT ;  /* 0x0000000900007c0c */ /* 0x000fc6000bf23270 */
[----:B------:R-:W-:Y:S10]  /*e870*/  @!P0 BRA `(.L_x_5123) ;  /* 0x0000000000048947 */ /* 0x000ff40003800000 */
[----:B------:R-:W-:-:S04]  /*e880*/  DEPBAR.LE SB0, 0x0 ;  /* 0x000080000000791a */ /* 0x000fc80000000000 */
.L_x_5123:
[----:B------:R-:W-:Y:S05]  /*e890*/  BSYNC B0 ;  /* 0x0000000000007941 */ /* 0x000fea0003800000 */
.L_x_5122:
[----:B------:R-:W-:Y:S06]  /*e8a0*/  BAR.ARV 0xb, 0xa0 ;  /* 0x02c2800000007b1d */ /* 0x000fec0000002000 */
[----:B------:R-:W-:Y:S02]  /*e8b0*/  UIADD3 UR13, UR13, 0x4000, URZ ;  /* 0x000040000d0d7890 */ /* 0x000fe4000fffe03f */
[----:B------:R-:W-:Y:S01]  /*e8c0*/  UIADD3 UR4, UR4, 0x4000, URZ ;  /* 0x0000400004047890 */ /* 0x000fe2000fffe03f */
[----:B------:R-:W-:Y:S11]  /*e8d0*/  @!P1 BRA `(.L_x_5124) ;  /* 0xfffffff800c49947 */ /* 0x000ff6000383ffff */
[----:B------:R-:W-:Y:S05]  /*e8e0*/  BRA `(.L_x_5052) ;  /* 0x0000001c00347947 */ /* 0x000fea0003800000 */
.L_x_5102:
        /* <DEDUP_REMOVED lines=33> */
.L_x_5126:
        /* <DEDUP_REMOVED lines=42> */
.L_x_5156:
        /* <DEDUP_REMOVED lines=15> */
.L_x_5129:
        /* <DEDUP_REMOVED lines=75> */
.L_x_5140:
[----:B--234-:R-:W-:-:S04]  /*f340*/  SHF.L.U32 R21, R11, 0x1f, RZ ;  /* 0x0000001f0b157819 */ /* 0x01cfc800000006ff */
[----:B------:R-:W1:Y:S02]  /*f350*/  SYNCS.PHASECHK.TRANS64.TRYWAIT P1, [R16+URZ+0x30c40], R21 ;  /* 0x030c4015100075a7 */ /* 0x000e64000802017f */
[----:B-1----:R-:W-:Y:S05]  /*f360*/  @!P1 BRA `(.L_x_5132) ;  /* 0x00000014005c9947 */ /* 0x002fea0003800000 */
.L_x_5157:
[----:B------:R-:W-:Y:S05]  /*f370*/  @P0 BRA `(.L_x_5133) ;  /* 0x0000000000140947 */ /* 0x000fea0003800000 */
[----:B------:R-:W-:Y:S01]  /*f380*/  ISETP.NE.AND P1, PT, R6, RZ, PT ;  /* 0x000000ff0600720c */ /* 0x000fe20003f25270 */
[----:B------:R-:W-:-:S04]  /*f390*/  IMAD.MOV.U32 R3, RZ, RZ, 0x4200 ;  /* 0x00004200ff037424 */ /* 0x000fc800078e00ff */
[----:B------:R2:W-:Y:S08]  /*f3a0*/  SYNCS.ARRIVE.TRANS64 RZ, [R16+URZ+0x30c30], R3 ;  /* 0x030c300310ff79a7 */ /* 0x0005f0000800003f */
[----:B------:R-:W-:Y:S05]  /*f3b0*/  @!P1 BRA `(.L_x_5133) ;  /* 0x0000000000049947 */ /* 0x000fea0003800000 */
[----:B------:R-:W-:Y:S01]  /*f3c0*/  BPT.TRAP 0x1 ;  /* 0x000000040000795c */ /* 0x000fe20000300000 */
.L_x_5133:
        /* <DEDUP_REMOVED lines=29> */
.L_x_5158:
[----:B------:R-:W-:Y:S05]  /*f5a0*/  @P0 BRA `(.L_x_5135) ;  /* 0x0000000000140947 */ /* 0x000fea0003800000 */
[----:B------:R-:W-:Y:S01]  /*f5b0*/  ISETP.NE.AND P1, PT, R6, RZ, PT ;  /* 0x000000ff0600720c */ /* 0x000fe20003f25270 */
[----:B------:R-:W-:-:S04]  /*f5c0*/  IMAD.MOV.U32 R2, RZ, RZ, 0x4200 ;  /* 0x00004200ff027424 */ /* 0x000fc800078e00ff */
[----:B------:R3:W-:Y:S08]  /*f5d0*/  SYNCS.ARRIVE.TRANS64 RZ, [R16+URZ+0x30c18], R2 ;  /* 0x030c180210ff79a7 */ /* 0x0007f0000800003f */
[----:B------:R-:W-:Y:S05]  /*f5e0*/  @!P1 BRA `(.L_x_5135) ;  /* 0x0000000000049947 */ /* 0x000fea0003800000 */
[----:B------:R-:W-:Y:S01]  /*f5f0*/  BPT.TRAP 0x1 ;  /* 0x000000040000795c */ /* 0x000fe20000300000 */
.L_x_5135:
        /* <DEDUP_REMOVED lines=29> */
.L_x_5159:
[----:B------:R-:W-:Y:S05]  /*f7d0*/  @P0 BRA `(.L_x_5137) ;  /* 0x0000000000140947 */ /* 0x000fea0003800000 */
[----:B------:R-:W-:Y:S01]  /*f7e0*/  ISETP.NE.AND P1, PT, R6, RZ, PT ;  /* 0x000000ff0600720c */ /* 0x000fe20003f25270 */
[----:B-123--:R-:W-:-:S04]  /*f7f0*/  IMAD.MOV.U32 R21, RZ, RZ, 0x4200 ;  /* 0x00004200ff157424 */ /* 0x00efc800078e00ff */
[----:B------:R4:W-:Y:S08]  /*f800*/  SYNCS.ARRIVE.TRANS64 RZ, [R16+URZ+0x30c38], R21 ;  /* 0x030c381510ff79a7 */ /* 0x0009f0000800003f */
[----:B------:R-:W-:Y:S05]  /*f810*/  @!P1 BRA `(.L_x_5137) ;  /* 0x0000000000049947 */ /* 0x000fea0003800000 */
[----:B------:R-:W-:Y:S01]  /*f820*/  BPT.TRAP 0x1 ;  /* 0x000000040000795c */ /* 0x000fe20000300000 */
.L_x_5137:
        /* <DEDUP_REMOVED lines=24> */
.L_x_5161:
[----:B------:R-:W-:Y:S05]  /*f9b0*/  @P0 BRA `(.L_x_5139) ;  /* 0x0000000000140947 */ /* 0x000fea0003800000 */
[----:B------:R-:W-:Y:S01]  /*f9c0*/  ISETP.NE.AND P1, PT, R6, RZ, PT ;  /* 0x000000ff0600720c */ /* 0x000fe20003f25270 */
[----:B------:R-:W-:-:S04]  /*f9d0*/  IMAD.MOV.U32 R5, RZ, RZ, 0x4200 ;  /* 0x00004200ff057424 */ /* 0x000fc800078e00ff */
[----:B------:R1:W-:Y:S08]  /*f9e0*/  SYNCS.ARRIVE.TRANS64 RZ, [R16+URZ+0x30c10], R5 ;  /* 0x030c100510ff79a7 */ /* 0x0003f0000800003f */
[----:B------:R-:W-:Y:S05]  /*f9f0*/  @!P1 BRA `(.L_x_5139) ;  /* 0x0000000000049947 */ /* 0x000fea0003800000 */
[----:B------:R-:W-:Y:S01]  /*fa00*/  BPT.TRAP 0x1 ;  /* 0x000000040000795c */ /* 0x000fe20000300000 */
.L_x_5139:
        /* <DEDUP_REMOVED lines=30> */
.L_x_5131:
[----:B------:R-:W2:Y:S02]  /*fbf0*/  LDL.LU R4, [R1+0x4] ;  /* 0x0000040001047983 */ /* 0x000ea40000300800 */
[----:B--2---:R-:W-:Y:S02]  /*fc00*/  ISETP.NE.AND P1, PT, R4, RZ, PT ;  /* 0x000000ff0400720c */ /* 0x004fe40003f25270 */
[----:B------:R2:W5:Y:S11]  /*fc10*/  LDL R4, [R1] ;  /* 0x0000000001047983 */ /* 0x0005760000100800 */
[----:B--2---:R-:W-:Y:S05]  /*fc20*/  @!P1 BRA `(.L_x_5130) ;  /* 0x0000000400109947 */ /* 0x004fea0003800000 */
[----:B------:R-:W-:-:S04]  /*fc30*/  SHF.L.U32 R13, R11, 0x1f, RZ ;  /* 0x0000001f0b0d7819 */ /* 0x000fc800000006ff */
[----:B------:R-:W1:Y:S02]  /*fc40*/  SYNCS.PHASECHK.TRANS64.TRYWAIT P1, [R16+URZ+0x30c40], R13 ;  /* 0x030c400d100075a7 */ /* 0x000e64000802017f */
[----:B-1----:R-:W-:Y:S05]  /*fc50*/  @!P1 BRA `(.L_x_5141) ;  /* 0x0000000c00749947 */ /* 0x002fea0003800000 */
.L_x_5162:
[----:B------:R-:W-:Y:S05]  /*fc60*/  @P0 BRA `(.L_x_5142) ;  /* 0x0000000000140947 */ /* 0x000fea0003800000 */
[----:B------:R-:W-:Y:S01]  /*fc70*/  ISETP.NE.AND P1, PT, R6, RZ, PT ;  /* 0x000000ff0600720c */ /* 0x000fe20003f25270 */
[----:B------:R-:W-:-:S04]  /*fc80*/  IMAD.MOV.U32 R5, RZ, RZ, 0x4200 ;  /* 0x00004200ff057424 */ /* 0x000fc800078e00ff */
[----:B------:R2:W-:Y:S08]  /*fc90*/  SYNCS.ARRIVE.TRANS64 RZ, [R16+URZ+0x30c30], R5 ;  /* 0x030c300510ff79a7 */ /* 0x0005f0000800003f */
[----:B------:R-:W-:Y:S05]  /*fca0*/  @!P1 BRA `(.L_x_5142) ;  /* 0x0000000000049947 */ /* 0x000fea0003800000 */
[----:B------:R-:W-:Y:S01]  /*fcb0*/  BPT.TRAP 0x1 ;  /* 0x000000040000795c */ /* 0x000fe20000300000 */
.L_x_5142:
        /* <DEDUP_REMOVED lines=26> */
.L_x_5163:
[----:B------:R-:W-:Y:S05]  /*fe60*/  @P0 BRA `(.L_x_5144) ;  /* 0x0000000000140947 */ /* 0x000fea0003800000 */
[----:B------:R-:W-:Y:S01]  /*fe70*/  ISETP.NE.AND P0, PT, R6, RZ, PT ;  /* 0x000000ff0600720c */ /* 0x000fe20003f05270 */
[----:B------:R-:W-:-:S04]  /*fe80*/  IMAD.MOV.U32 R5, RZ, RZ, 0x4200 ;  /* 0x00004200ff057424 */ /* 0x000fc800078e00ff */
[----:B------:R2:W-:Y:S08]  /*fe90*/  SYNCS.ARRIVE.TRANS64 RZ, [R16+URZ+0x30c18], R5 ;  /* 0x030c180510ff79a7 */ /* 0x0005f0000800003f */
[----:B------:R-:W-:Y:S05]  /*fea0*/  @!P0 BRA `(.L_x_5144) ;  /* 0x0000000000048947 */ /* 0x000fea0003800000 */
[----:B------:R-:W-:Y:S01]  /*feb0*/  BPT.TRAP 0x1 ;  /* 0x000000040000795c */ /* 0x000fe20000300000 */
.L_x_5144:
        /* <DEDUP_REMOVED lines=27> */
.L_x_5130:
[----:B------:R-:W2:Y:S01]  /*10070*/  S2R R0, SR_TID.X ;  /* 0x0000000000007919 */ /* 0x000ea20000002100 */
[----:B------:R-:W-:Y:S01]  /*10080*/  IMAD R3, R19, 0x8, R16 ;  /* 0x0000000813037824 */ /* 0x000fe200078e0210 */
[----:B--2---:R-:W-:Y:S02]  /*10090*/  LOP3.LUT R2, R0, 0x7f, RZ, 0xc0, !PT ;  /* 0x0000007f00027812 */ /* 0x004fe400078ec0ff */
[----:B------:R-:W-:Y:S02]  /*100a0*/  SHF.L.U32 R0, R11, 0x1f, RZ ;  /* 0x0000001f0b007819 */ /* 0x000fe400000006ff */
[----:B------:R-:W-:Y:S02]  /*100b0*/  ISETP.NE.AND P1, PT, R2, RZ, PT ;  /* 0x000000ff0200720c */ /* 0x000fe40003f25270 */
[----:B------:R-:W2:Y:S02]  /*100c0*/  SYNCS.PHASECHK.TRANS64.TRYWAIT P0, [R3+URZ+0x30c40], R0 ;  /* 0x030c4000030075a7 */ /* 0x000ea4000800017f */
[----:B--2---:R-:W-:Y:S09]  /*100d0*/  @!P0 BRA `(.L_x_5145) ;  /* 0x00000008007c8947 */ /* 0x004ff20003800000 */
.L_x_5164:
[----:B------:R-:W-:Y:S05]  /*100e0*/  @P1 BRA `(.L_x_5146) ;  /* 0x0000000000181947 */ /* 0x000fea0003800000 */
[----:B------:R-:W1:Y:S01]  /*100f0*/  S2R R2, SR_TID.X ;  /* 0x0000000000027919 */ /* 0x000e620000002100 */
[----:B--2---:R-:W-:-:S04]  /*10100*/  IMAD.MOV.U32 R0, RZ, RZ, 0x4200 ;  /* 0x00004200ff007424 */ /* 0x004fc800078e00ff */
[----:B------:R2:W-:Y:S01]  /*10110*/  SYNCS.ARRIVE.TRANS64 RZ, [R3+URZ+0x30c30], R0 ;  /* 0x030c300003ff79a7 */ /* 0x0005e2000800003f */
[----:B-1----:R-:W-:-:S13]  /*10120*/  LOP3.LUT P0, RZ, R2, 0x1f, RZ, 0xc0, !PT ;  /* 0x0000001f02ff7812 */ /* 0x002fda000780c0ff */
[----:B--2---:R-:W-:Y:S05]  /*10130*/  @!P0 BRA `(.L_x_5146) ;  /* 0x0000000000048947 */ /* 0x004fea0003800000 */
[----:B------:R-:W-:Y:S01]  /*10140*/  BPT.TRAP 0x1 ;  /* 0x000000040000795c */ /* 0x000fe20000300000 */
.L_x_5146:
        /* <DEDUP_REMOVED lines=33> */
.L_x_5127:
[----:B------:R-:W-:Y:S05]  /*10360*/  BSYNC B0 ;  /* 0x0000000000007941 */ /* 0x000fea0003800000 */
.L_x_5125:
[----:B------:R-:W-:-:S03]  /*10370*/  UMOV UR8, 0xffffffff ;  /* 0xffffffff00087882 */ /* 0x000fc60000000000 */
[----:B------:R-:W-:Y:S05]  /*10380*/  BRA.DIV UR8, `(.L_x_5147) ;  /* 0x0000000608e47947 */ /* 0x000fea000b800000 */
[----:B------:R-:W-:-:S13]  /*10390*/  ELECT P6, URZ, PT ;  /* 0x00000000003f782f */ /* 0x000fda00038c0000 */
.L_x_5167:
[----:B------:R-:W-:Y:S05]  /*103a0*/  @!P6 BRA `(.L_x_5052) ;  /* 0x000000000084e947 */ /* 0x000fea0003800000 */
[----:B------:R-:W-:-:S06]  /*103b0*/  ULOP3.LUT UR8, UR36, 0x2, URZ, 0xfc, !UPT ;  /* 0x0000000224087892 */ /* 0x000fcc000f8efc3f */
[----:B------:R-:W-:-:S05]  /*103c0*/  IMAD.U32 R0, RZ, RZ, UR8 ;  /* 0x00000008ff007e24 */ /* 0x000fca000f8e00ff */
[----:B------:R-:W-:-:S13]  /*103d0*/  ISETP.NE.AND P2, PT, R0, 0x3, PT ;  /* 0x000000030000780c */ /* 0x000fda0003f45270 */
[----:B------:R-:W-:Y:S05]  /*103e0*/  @!P2 BRA `(.L_x_5148) ;  /* 0x000000000004a947 */ /* 0x000fea0003800000 */
[----:B------:R-:W-:Y:S01]  /*103f0*/  BPT.TRAP 0x1 ;  /* 0x000000040000795c */ /* 0x000fe20000300000 */
.L_x_5148:
        /* <DEDUP_REMOVED lines=15> */
.L_x_5168:
[----:B------:R-:W2:Y:S02]  /*104f0*/  SYNCS.PHASECHK.TRANS64.TRYWAIT P0, [R3+URZ], R0 ;  /* 0x00000000030075a7 */ /* 0x000ea4000800017f */
[----:B--2---:R-:W-:Y:S05]  /*10500*/  @!P0 BRA `(.L_x_5150) ;  /* 0x0000000400b88947 */ /* 0x004fea0003800000 */
.L_x_5169:
[----:B------:R-:W-:Y:S05]  /*10510*/  @!P2 BRA `(.L_x_5151) ;  /* 0x000000000004a947 */ /* 0x000fea0003800000 */
[----:B------:R-:W-:Y:S01]  /*10520*/  BPT.TRAP 0x1 ;  /* 0x000000040000795c */ /* 0x000fe20000300000 */
.L_x_5151:
[----:B--2---:R-:W-:-:S04]  /*10530*/  VIADD R3, R7, 0x30c40 ;  /* 0x00030c4007037836 */ /* 0x004fc80000000000 */
[----:B------:R-:W-:-:S04]  /*10540*/  IMAD R2, R2, 0x8, R3 ;  /* 0x0000000802027824 */ /* 0x000fc800078e0203 */
[----:B------:R-:W2:Y:S02]  /*10550*/  SYNCS.PHASECHK.TRANS64.TRYWAIT P0, [R2+URZ], R5 ;  /* 0x00000005020075a7 */ /* 0x000ea4000800017f */
[----:B--2---:R-:W-:Y:S05]  /*10560*/  @!P0 BRA `(.L_x_5152) ;  /* 0x0000000400b48947 */ /* 0x004fea0003800000 */
.L_x_5170:
[----:B------:R-:W-:-:S07]  /*10570*/  IMAD R3, R4, 0x8, R3 ;  /* 0x0000000804037824 */ /* 0x000fce00078e0203 */
.L_x_5153:
[----:B---3--:R3:W4:Y:S02]  /*10580*/  SYNCS.PHASECHK.TRANS64.TRYWAIT P0, [R3+URZ], R0 ;  /* 0x00000000030075a7 */ /* 0x008724000800017f */
[----:B----4-:R-:W-:Y:S05]  /*10590*/  @!P0 NANOSLEEP.SYNCS 0x989680 ;  /* 0x009896800000895d */ /* 0x010fea0003900000 */
[----:B------:R-:W4:Y:S02]  /*105a0*/  @!P0 SYNCS.PHASECHK.TRANS64 P0, [R3+URZ], R0 ;  /* 0x00000000030085a7 */ /* 0x000f24000800007f */
[----:B----4-:R-:W-:Y:S05]  /*105b0*/  @!P0 BRA `(.L_x_5153) ;  /* 0xfffffffc00f08947 */ /* 0x010fea000383ffff */
.L_x_5052:
[----:B------:R-:W-:Y:S05]  /*105c0*/  BSYNC B6 ;  /* 0x0000000000067941 */ /* 0x000fea0003800000 */
.L_x_5049:
[----:B------:R-:W-:Y:S05]  /*105d0*/  EXIT ;  /* 0x000000000000794d */ /* 0x000fea0003800000 */
.L_x_5059:
[----:B------:R-:W-:Y:S02]  /*105e0*/  IMAD.MOV.U32 R13, RZ, RZ, R10 ;  /* 0x000000ffff0d7224 */ /* 0x000fe400078e000a */
[----:B------:R-:W-:Y:S02]  /*105f0*/  IMAD.MOV.U32 R12, RZ, RZ, RZ ;  /* 0x000000ffff0c7224 */ /* 0x000fe400078e00ff */
[----:B------:R-:W-:Y:S02]  /*10600*/  IMAD.MOV.U32 R11, RZ, RZ, 0x1f ;  /* 0x0000001fff0b7424 */ /* 0x000fe400078e00ff */
[----:B------:R-:W-:-:S07]  /*10610*/  IMAD.MOV.U32 R15, RZ, RZ, -0x1 ;  /* 0xffffffffff0f7424 */ /* 0x000fce00078e00ff */
[----:B------:R-:W-:Y:S05]  /*10620*/  WARPSYNC.COLLECTIVE R15, `(.L_x_5154) ;  /* 0x000000000f087348 */ /* 0x000fea0003c00000 */
[----:B------:R1:W2:Y:S02]  /*10630*/  SHFL.IDX P6, R14, R13, R12, R11 ;  /* 0x0000000c0d0e7389 */ /* 0x0002a400000c000b */
[----:B-12---:R-:W-:Y:S01]  /*10640*/  ENDCOLLECTIVE ;  /* 0x000000000000791b */ /* 0x006fe20003800000 */
.L_x_5154:
[----:B------:R-:W-:Y:S05]  /*10650*/  BRA `(.L_x_5155) ;  /* 0xffffff0800407947 */ /* 0x000fea000383ffff */
.L_x_5061:
[----:B--2---:R2:W3:Y:S02]  /*10660*/  SYNCS.PHASECHK.TRANS64.TRYWAIT P0, [R222+URZ+0x30c00], R11 ;  /* 0x030c000bde0075a7 */ /* 0x0044e4000800017f */
[----:B---3--:R-:W-:Y:S05]  /*10670*/  @!P0 NANOSLEEP.SYNCS 0x989680 ;  /* 0x009896800000895d */ /* 0x008fea0003900000 */
[----:B------:R-:W3:Y:S02]  /*10680*/  @!P0 SYNCS.PHASECHK.TRANS64 P0, [R222+URZ+0x30c00], R11 ;  /* 0x030c000bde0085a7 */ /* 0x000ee4000800007f */
[----:B---3--:R-:W-:Y:S05]  /*10690*/  @!P0 BRA `(.L_x_5061) ;  /* 0xfffffffc00f08947 */ /* 0x008fea000383ffff */
[----:B------:R-:W-:Y:S05]  /*106a0*/  BRA `(.L_x_5060) ;  /* 0xffffff0800887947 */ /* 0x000fea000383ffff */
.L_x_5066:
[----:B--2---:R2:W3:Y:S02]  /*106b0*/  SYNCS.PHASECHK.TRANS64.TRYWAIT P0, [R8+URZ+0x30c10], R21 ;  /* 0x030c1015080075a7 */ /* 0x0044e4000800017f */
[----:B---3--:R-:W-:Y:S05]  /*106c0*/  @!P0 NANOSLEEP.SYNCS 0x989680 ;  /* 0x009896800000895d */ /* 0x008fea0003900000 */
[----:B------:R-:W3:Y:S02]  /*106d0*/  @!P0 SYNCS.PHASECHK.TRANS64 P0, [R8+URZ+0x30c10], R21 ;  /* 0x030c1015080085a7 */ /* 0x000ee4000800007f */
[----:B---3--:R-:W-:Y:S05]  /*106e0*/  @!P0 BRA `(.L_x_5066) ;  /* 0xfffffffc00f08947 */ /* 0x008fea000383ffff */
[----:B------:R-:W-:Y:S05]  /*106f0*/  BRA `(.L_x_5065) ;  /* 0xffffff1400347947 */ /* 0x000fea000383ffff */
.L_x_5070:
[----:B------:R1:W1:Y:S02]  /*10700*/  SYNCS.PHASECHK.TRANS64.TRYWAIT P0, [R8+URZ+0x30c30], R21 ;  /* 0x030c3015080075a7 */ /* 0x000264000800017f */
[----:B-1----:R-:W-:Y:S05]  /*10710*/  @!P0 NANOSLEEP.SYNCS 0x989680 ;  /* 0x009896800000895d */ /* 0x002fea0003900000 */
[----:B------:R-:W1:Y:S02]  /*10720*/  @!P0 SYNCS.PHASECHK.TRANS64 P0, [R8+URZ+0x30c30], R21 ;  /* 0x030c3015080085a7 */ /* 0x000e64000800007f */
[----:B-1----:R-:W-:Y:S05]  /*10730*/  @!P0 BRA `(.L_x_5070) ;  /* 0xfffffffc00f08947 */ /* 0x002fea000383ffff */
[----:B------:R-:W-:Y:S05]  /*10740*/  BRA `(.L_x_5069) ;  /* 0xffffff1800387947 */ /* 0x000fea000383ffff */
.L_x_5078:
[----:B--2---:R2:W3:Y:S02]  /*10750*/  SYNCS.PHASECHK.TRANS64.TRYWAIT P1, [R6+URZ+0x30c10], R11 ;  /* 0x030c100b060075a7 */ /* 0x0044e4000802017f */
[----:B---3--:R-:W-:Y:S05]  /*10760*/  @!P1 NANOSLEEP.SYNCS 0x989680 ;  /* 0x009896800000995d */ /* 0x008fea0003900000 */
[----:B------:R-:W3:Y:S02]  /*10770*/  @!P1 SYNCS.PHASECHK.TRANS64 P1, [R6+URZ+0x30c10], R11 ;  /* 0x030c100b060095a7 */ /* 0x000ee4000802007f */
[----:B---3--:R-:W-:Y:S05]  /*10780*/  @!P1 BRA `(.L_x_5078) ;  /* 0xfffffffc00f09947 */ /* 0x008fea000383ffff */
[----:B------:R-:W-:Y:S05]  /*10790*/  BRA `(.L_x_5077) ;  /* 0xffffff5400a07947 */ /* 0x000fea000383ffff */
.L_x_5082:
[----:B------:R1:W1:Y:S02]  /*107a0*/  SYNCS.PHASECHK.TRANS64.TRYWAIT P1, [R6+URZ+0x30c30], R11 ;  /* 0x030c300b060075a7 */ /* 0x000264000802017f */
[----:B-1----:R-:W-:Y:S05]  /*107b0*/  @!P1 NANOSLEEP.SYNCS 0x989680 ;  /* 0x009896800000995d */ /* 0x002fea0003900000 */
[----:B------:R-:W1:Y:S02]  /*107c0*/  @!P1 SYNCS.PHASECHK.TRANS64 P1, [R6+URZ+0x30c30], R11 ;  /* 0x030c300b060095a7 */ /* 0x000e64000802007f */
[----:B-1----:R-:W-:Y:S05]  /*107d0*/  @!P1 BRA `(.L_x_5082) ;  /* 0xfffffffc00f09947 */ /* 0x002fea000383ffff */
[----:B------:R-:W-:Y:S05]  /*107e0*/  BRA `(.L_x_5081) ;  /* 0xffffff5800b07947 */ /* 0x000fea000383ffff */
.L_x_5090:
[----:B--2---:R2:W3:Y:S02]  /*107f0*/  SYNCS.PHASECHK.TRANS64.TRYWAIT P0, [R7+URZ+0x30c10], R18 ;  /* 0x030c1012070075a7 */ /* 0x0044e4000800017f */
[----:B---3--:R-:W-:Y:S05]  /*10800*/  @!P0 NANOSLEEP.SYNCS 0x989680 ;  /* 0x009896800000895d */ /* 0x008fea0003900000 */
[----:B------:R-:W3:Y:S02]  /*10810*/  @!P0 SYNCS.PHASECHK.TRANS64 P0, [R7+URZ+0x30c10], R18 ;  /* 0x030c1012070085a7 */ /* 0x000ee4000800007f */
[----:B---3--:R-:W-:Y:S05]  /*10820*/  @!P0 BRA `(.L_x_5090) ;  /* 0xfffffffc00f08947 */ /* 0x008fea000383ffff */
[----:B------:R-:W-:Y:S05]  /*10830*/  BRA `(.L_x_5089) ;  /* 0xffffff8c00e07947 */ /* 0x000fea000383ffff */
.L_x_5094:
[----:B------:R1:W1:Y:S02]  /*10840*/  SYNCS.PHASECHK.TRANS64.TRYWAIT P0, [R7+URZ+0x30c30], R18 ;  /* 0x030c3012070075a7 */ /* 0x000264000800017f */
[----:B-1----:R-:W-:Y:S05]  /*10850*/  @!P0 NANOSLEEP.SYNCS 0x989680 ;  /* 0x009896800000895d */ /* 0x002fea0003900000 */
[----:B------:R-:W1:Y:S02]  /*10860*/  @!P0 SYNCS.PHASECHK.TRANS64 P0, [R7+URZ+0x30c30], R18 ;  /* 0x030c3012070085a7 */ /* 0x000e64000800007f */
[----:B-1----:R-:W-:Y:S05]  /*10870*/  @!P0 BRA `(.L_x_5094) ;  /* 0xfffffffc00f08947 */ /* 0x002fea000383ffff */
[----:B------:R-:W-:Y:S05]  /*10880*/  BRA `(.L_x_5093) ;  /* 0xffffff9000f47947 */ /* 0x000fea000383ffff */
.L_x_5128:
[----:B-1----:R1:W2:Y:S02]  /*10890*/  SYNCS.PHASECHK.TRANS64.TRYWAIT P0, [R16+URZ+0x30c20], R3 ;  /* 0x030c2003100075a7 */ /* 0x0022a4000800017f */
[----:B--2---:R-:W-:Y:S05]  /*108a0*/  @!P0 NANOSLEEP.SYNCS 0x989680 ;  /* 0x009896800000895d */ /* 0x004fea0003900000 */
[----:B------:R-:W2:Y:S02]  /*108b0*/  @!P0 SYNCS.PHASECHK.TRANS64 P0, [R16+URZ+0x30c20], R3 ;  /* 0x030c2003100085a7 */ /* 0x000ea4000800007f */
[----:B--2---:R-:W-:Y:S05]  /*108c0*/  @!P0 BRA `(.L_x_5128) ;  /* 0xfffffffc00f08947 */ /* 0x004fea000383ffff */
[----:B------:R-:W-:Y:S05]  /*108d0*/  BRA `(.L_x_5156) ;  /* 0xffffffe400307947 */ /* 0x000fea000383ffff */
.L_x_5132:
[----:B-1----:R1:W2:Y:S02]  /*108e0*/  SYNCS.PHASECHK.TRANS64.TRYWAIT P1, [R16+URZ+0x30c40], R21 ;  /* 0x030c4015100075a7 */ /* 0x0022a4000802017f */
[----:B--2---:R-:W-:Y:S05]  /*108f0*/  @!P1 NANOSLEEP.SYNCS 0x989680 ;  /* 0x009896800000995d */ /* 0x004fea0003900000 */
[----:B------:R-:W2:Y:S02]  /*10900*/  @!P1 SYNCS.PHASECHK.TRANS64 P1, [R16+URZ+0x30c40], R21 ;  /* 0x030c4015100095a7 */ /* 0x000ea4000802007f */
[----:B--2---:R-:W-:Y:S05]  /*10910*/  @!P1 BRA `(.L_x_5132) ;  /* 0xfffffffc00f09947 */ /* 0x004fea000383ffff */
[----:B------:R-:W-:Y:S05]  /*10920*/  BRA `(.L_x_5157) ;  /* 0xffffffe800907947 */ /* 0x000fea000383ffff */
.L_x_5134:
[----:B--2---:R2:W3:Y:S02]  /*10930*/  SYNCS.PHASECHK.TRANS64.TRYWAIT P1, [R16+URZ+0x30c28], R21 ;  /* 0x030c2815100075a7 */ /* 0x0044e4000802017f */
[----:B---3--:R-:W-:Y:S05]  /*10940*/  @!P1 NANOSLEEP.SYNCS 0x989680 ;  /* 0x009896800000995d */ /* 0x008fea0003900000 */
[----:B------:R-:W3:Y:S02]  /*10950*/  @!P1 SYNCS.PHASECHK.TRANS64 P1, [R16+URZ+0x30c28], R21 ;  /* 0x030c2815100095a7 */ /* 0x000ee4000802007f */
[----:B---3--:R-:W-:Y:S05]  /*10960*/  @!P1 BRA `(.L_x_5134) ;  /* 0xfffffffc00f09947 */ /* 0x008fea000383ffff */
[----:B------:R-:W-:Y:S05]  /*10970*/  BRA `(.L_x_5158) ;  /* 0xffffffec00087947 */ /* 0x000fea000383ffff */
.L_x_5136:
[----:B---3--:R3:W4:Y:S02]  /*10980*/  SYNCS.PHASECHK.TRANS64.TRYWAIT P1, [R16+URZ+0x30c48], R21 ;  /* 0x030c4815100075a7 */ /* 0x008724000802017f */
[----:B----4-:R-:W-:Y:S05]  /*10990*/  @!P1 NANOSLEEP.SYNCS 0x989680 ;  /* 0x009896800000995d */ /* 0x010fea0003900000 */
[----:B------:R-:W4:Y:S02]  /*109a0*/  @!P1 SYNCS.PHASECHK.TRANS64 P1, [R16+URZ+0x30c48], R21 ;  /* 0x030c4815100095a7 */ /* 0x000f24000802007f */
[----:B----4-:R-:W-:Y:S05]  /*109b0*/  @!P1 BRA `(.L_x_5136) ;  /* 0xfffffffc00f09947 */ /* 0x010fea000383ffff */
[----:B------:R-:W-:Y:S05]  /*109c0*/  BRA `(.L_x_5159) ;  /* 0xffffffec00807947 */ /* 0x000fea000383ffff */
.L_x_5138:
[----:B------:R-:W-:-:S07]  /*109d0*/  SHF.L.U32 R5, R11, 0x1f, RZ ;  /* 0x0000001f0b057819 */ /* 0x000fce00000006ff */
.L_x_5160:
[----:B------:R1:W1:Y:S02]  /*109e0*/  SYNCS.PHASECHK.TRANS64.TRYWAIT P1, [R16+URZ+0x30c20], R5 ;  /* 0x030c2005100075a7 */ /* 0x000264000802017f */
[----:B-1----:R-:W-:Y:S05]  /*109f0*/  @!P1 NANOSLEEP.SYNCS 0x989680 ;  /* 0x009896800000995d */ /* 0x002fea0003900000 */
[----:B------:R-:W1:Y:S02]  /*10a00*/  @!P1 SYNCS.PHASECHK.TRANS64 P1, [R16+URZ+0x30c20], R5 ;  /* 0x030c2005100095a7 */ /* 0x000e64000802007f */
[----:B-1----:R-:W-:Y:S05]  /*10a10*/  @!P1 BRA `(.L_x_5160) ;  /* 0xfffffffc00f09947 */ /* 0x002fea000383ffff */
[----:B------:R-:W-:Y:S05]  /*10a20*/  BRA `(.L_x_5161) ;  /* 0xffffffec00e07947 */ /* 0x000fea000383ffff */
.L_x_5141:
[----:B-1----:R1:W2:Y:S02]  /*10a30*/  SYNCS.PHASECHK.TRANS64.TRYWAIT P1, [R16+URZ+0x30c40], R13 ;  /* 0x030c400d100075a7 */ /* 0x0022a4000802017f */
[----:B--2---:R-:W-:Y:S05]  /*10a40*/  @!P1 NANOSLEEP.SYNCS 0x989680 ;  /* 0x009896800000995d */ /* 0x004fea0003900000 */
[----:B------:R-:W2:Y:S02]  /*10a50*/  @!P1 SYNCS.PHASECHK.TRANS64 P1, [R16+URZ+0x30c40], R13 ;  /* 0x030c400d100095a7 */ /* 0x000ea4000802007f */
[----:B--2---:R-:W-:Y:S05]  /*10a60*/  @!P1 BRA `(.L_x_5141) ;  /* 0xfffffffc00f09947 */ /* 0x004fea000383ffff */
[----:B------:R-:W-:Y:S05]  /*10a70*/  BRA `(.L_x_5162) ;  /* 0xfffffff000787947 */ /* 0x000fea000383ffff */
.L_x_5143:
[----:B-1----:R1:W2:Y:S02]  /*10a80*/  SYNCS.PHASECHK.TRANS64.TRYWAIT P1, [R16+URZ+0x30c28], R13 ;  /* 0x030c280d100075a7 */ /* 0x0022a4000802017f */
[----:B--2---:R-:W-:Y:S05]  /*10a90*/  @!P1 NANOSLEEP.SYNCS 0x989680 ;  /* 0x009896800000995d */ /* 0x004fea0003900000 */
[----:B------:R-:W2:Y:S02]  /*10aa0*/  @!P1 SYNCS.PHASECHK.TRANS64 P1, [R16+URZ+0x30c28], R13 ;  /* 0x030c280d100095a7 */ /* 0x000ea4000802007f */
[----:B--2---:R-:W-:Y:S05]  /*10ab0*/  @!P1 BRA `(.L_x_5143) ;  /* 0xfffffffc00f09947 */ /* 0x004fea000383ffff */
[----:B------:R-:W-:Y:S05]  /*10ac0*/  BRA `(.L_x_5163) ;  /* 0xfffffff000e47947 */ /* 0x000fea000383ffff */
.L_x_5145:
[----:B--2---:R2:W1:Y:S02]  /*10ad0*/  SYNCS.PHASECHK.TRANS64.TRYWAIT P0, [R3+URZ+0x30c40], R0 ;  /* 0x030c4000030075a7 */ /* 0x004464000800017f */
[----:B-1----:R-:W-:Y:S05]  /*10ae0*/  @!P0 NANOSLEEP.SYNCS 0x989680 ;  /* 0x009896800000895d */ /* 0x002fea0003900000 */
[----:B------:R-:W1:Y:S02]  /*10af0*/  @!P0 SYNCS.PHASECHK.TRANS64 P0, [R3+URZ+0x30c40], R0 ;  /* 0x030c4000030085a7 */ /* 0x000e64000800007f */
[----:B-1----:R-:W-:Y:S05]  /*10b00*/  @!P0 BRA `(.L_x_5145) ;  /* 0xfffffffc00f08947 */ /* 0x002fea000383ffff */
[----:B------:R-:W-:Y:S05]  /*10b10*/  BRA `(.L_x_5164) ;  /* 0xfffffff400707947 */ /* 0x000fea000383ffff */
.L_x_5147:
[----:B------:R-:W-:Y:S01]  /*10b20*/  BSSY B0, `(.L_x_5165) ;  /* 0x0000006000007945 */ /* 0x000fe20003800000 */
[----:B------:R-:W-:-:S07]  /*10b30*/  IMAD.MOV.U32 R15, RZ, RZ, -0x1 ;  /* 0xffffffffff0f7424 */ /* 0x000fce00078e00ff */
[----:B------:R-:W-:Y:S05]  /*10b40*/  WARPSYNC.COLLECTIVE R15, `(.L_x_5166) ;  /* 0x000000000f0c7348 */ /* 0x000fea0003c00000 */
[----:B------:R-:W-:Y:S02]  /*10b50*/  ELECT P6, UR62, PT ;  /* 0x00000000003e782f */ /* 0x000fe400038c0000 */
[----:B------:R-:W-:Y:S01]  /*10b60*/  MOV R14, UR62 ;  /* 0x0000003e000e7c02 */ /* 0x000fe20008000f00 */
[----:B------:R-:W-:Y:S10]  /*10b70*/  ENDCOLLECTIVE ;  /* 0x000000000000791b */ /* 0x000ff40003800000 */
.L_x_5166:
[----:B------:R-:W-:Y:S05]  /*10b80*/  BSYNC B0 ;  /* 0x0000000000007941 */ /* 0x000fea0003800000 */
.L_x_5165:
[----:B------:R-:W-:Y:S05]  /*10b90*/  BRA `(.L_x_5167) ;  /* 0xfffffff800007947 */ /* 0x000fea000383ffff */
.L_x_5149:
[----:B-1----:R1:W2:Y:S02]  /*10ba0*/  SYNCS.PHASECHK.TRANS64.TRYWAIT P0, [R6+URZ], R5 ;  /* 0x00000005060075a7 */ /* 0x0022a4000800017f */
[----:B--2---:R-:W-:Y:S05]  /*10bb0*/  @!P0 NANOSLEEP.SYNCS 0x989680 ;  /* 0x009896800000895d */ /* 0x004fea0003900000 */
[----:B------:R-:W2:Y:S02]  /*10bc0*/  @!P0 SYNCS.PHASECHK.TRANS64 P0, [R6+URZ], R5 ;  /* 0x00000005060085a7 */ /* 0x000ea4000800007f */
[----:B--2---:R-:W-:Y:S05]  /*10bd0*/  @!P0 BRA `(.L_x_5149) ;  /* 0xfffffffc00f08947 */ /* 0x004fea000383ffff */
[----:B------:R-:W-:Y:S05]  /*10be0*/  BRA `(.L_x_5168) ;  /* 0xfffffff800407947 */ /* 0x000fea000383ffff */
.L_x_5150:
[----:B--2---:R2:W3:Y:S02]  /*10bf0*/  SYNCS.PHASECHK.TRANS64.TRYWAIT P0, [R3+URZ], R0 ;  /* 0x00000000030075a7 */ /* 0x0044e4000800017f */
[----:B---3--:R-:W-:Y:S05]  /*10c00*/  @!P0 NANOSLEEP.SYNCS 0x989680 ;  /* 0x009896800000895d */ /* 0x008fea0003900000 */
[----:B------:R-:W3:Y:S02]  /*10c10*/  @!P0 SYNCS.PHASECHK.TRANS64 P0, [R3+URZ], R0 ;  /* 0x00000000030085a7 */ /* 0x000ee4000800007f */
[----:B---3--:R-:W-:Y:S05]  /*10c20*/  @!P0 BRA `(.L_x_5150) ;  /* 0xfffffffc00f08947 */ /* 0x008fea000383ffff */
[----:B------:R-:W-:Y:S05]  /*10c30*/  BRA `(.L_x_5169) ;  /* 0xfffffff800347947 */ /* 0x000fea000383ffff */
.L_x_5152:
[----:B--2---:R2:W3:Y:S02]  /*10c40*/  SYNCS.PHASECHK.TRANS64.TRYWAIT P0, [R2+URZ], R5 ;  /* 0x00000005020075a7 */ /* 0x0044e4000800017f */
[----:B---3--:R-:W-:Y:S05]  /*10c50*/  @!P0 NANOSLEEP.SYNCS 0x989680 ;  /* 0x009896800000895d */ /* 0x008fea0003900000 */
[----:B------:R-:W3:Y:S02]  /*10c60*/  @!P0 SYNCS.PHASECHK.TRANS64 P0, [R2+URZ], R5 ;  /* 0x00000005020085a7 */ /* 0x000ee4000800007f */
[----:B---3--:R-:W-:Y:S05]  /*10c70*/  @!P0 BRA `(.L_x_5152) ;  /* 0xfffffffc00f08947 */ /* 0x008fea000383ffff */
[----:B------:R-:W-:Y:S05]  /*10c80*/  BRA `(.L_x_5170) ;  /* 0xfffffff800387947 */ /* 0x000fea000383ffff */
.L_x_5171:
        /* <DEDUP_REMOVED lines=15> */
.L_x_7411:


//--------------------- .text._ZN7cutlass13device_kernelIN5flash11enable_sm90INS1_16FlashAttnBwdSm90INS1_25CollectiveMainloopBwdSm90ILi2ELi2ELi2EN4cute5tupleIJNS5_1CILi1EEES8_S8_EEENS6_IJNS7_ILi128EEESA_NS7_ILi64EEEEEENS_10bfloat16_tEfNS_4arch4Sm90ELb0ELb1ELb0ELb0ELb1ELb1ELb0ELb0ELi2ELi1ELi2ELi2ELb0EEENS1_24CollectiveEpilogueBwdGQAISC_fSF_Li256ELb0ELb1EEENS1_19SingleTileSchedulerILb0ELb0ELb0ELi128EEEEEEEEEvNT_6ParamsE --------------------------
	.section	.text._ZN7cutlass13device_kernelIN5flash11enable_sm90INS1_16FlashAttnBwdSm90INS1_25CollectiveMainloopBwdSm90ILi2ELi2ELi2EN4cute5tupleIJNS5_1CILi1EEES8_S8_EEENS6_IJNS7_ILi128EEESA_NS7_ILi64EEEEEENS_10bfloat16_tEfNS_4arch4Sm90ELb0ELb1ELb0ELb0ELb1ELb1ELb0ELb0ELi2ELi1ELi2ELi2ELb0EEENS1_24CollectiveEpilogueBwdGQAISC_fSF_Li256ELb0ELb1EEENS1_19SingleTileSchedulerILb0ELb0ELb0ELi128EEEEEEEEEvNT_6ParamsE,"ax",@progbits
	.align	128
.text._ZN7cutlass13device_kernelIN5flash11enable_sm90INS1_16FlashAttnBwdSm90INS1_25CollectiveMainloopBwdSm90ILi2ELi2ELi2EN4cute5tupleIJNS5_1CILi1EEES8_S8_EEENS6_IJNS7_ILi128EEESA_NS7_ILi64EEEEEENS_10bfloat16_tEfNS_4arch4Sm90ELb0ELb1ELb0ELb0ELb1ELb1ELb0ELb0ELi2ELi1ELi2ELi2ELb0EEENS1_24CollectiveEpilogueBwdGQAISC_fSF_Li256ELb0ELb1EEENS1_19SingleTileSchedulerILb0ELb0ELb0ELi128EEEEEEEEEvNT_6ParamsE:
        .type           _ZN7cutlass13device_kernelIN5flash11enable_sm90INS1_16FlashAttnBwdSm90INS1_25CollectiveMainloopBwdSm90ILi2ELi2ELi2EN4cute5tupleIJNS5_1CILi1EEES8_S8_EEENS6_IJNS7_ILi128EEESA_NS7_ILi64EEEEEENS_10bfloat16_tEfNS_4arch4Sm90ELb0ELb1ELb0ELb0ELb1ELb1ELb0ELb0ELi2ELi1ELi2ELi2ELb0EEENS1_24CollectiveEpilogueBwdGQAISC_fSF_Li256ELb0ELb1EEENS1_19SingleTileSchedulerILb0ELb0ELb0ELi128EEEEEEEEEvNT_6ParamsE,@function
        .size           _ZN7cutlass13device_kernelIN5flash11enable_sm90INS1_16FlashAttnBwdSm90INS1_25CollectiveMainloopBwdSm90ILi2ELi2ELi2EN4cute5tupleIJNS5_1CILi1EEES8_S8_EEENS6_IJNS7_ILi128EEESA_NS7_ILi64EEEEEENS_10bfloat16_tEfNS_4arch4Sm90ELb0ELb1ELb0ELb0ELb1ELb1ELb0ELb0ELi2ELi1ELi2ELi2ELb0EEENS1_24CollectiveEpilogueBwdGQAISC_fSF_Li256ELb0ELb1EEENS1_19SingleTileSchedulerILb0ELb0ELb0ELi128EEEEEEEEEvNT_6ParamsE,(.L_x_7412 - _ZN7cutlass13device_kernelIN5flash11enable_sm90INS1_16FlashAttnBwdSm90INS1_25CollectiveMainloopBwdSm90ILi2ELi2ELi2EN4cute5tupleIJNS5_1CILi1EEES8_S8_EEENS6_IJNS7_ILi128EEESA_NS7_ILi64EEEEEENS_10bfloat16_tEfNS_4arch4Sm90ELb0ELb1ELb0ELb0ELb1ELb1ELb0ELb0ELi2ELi1ELi2ELi2ELb0EEENS1_24CollectiveEpilogueBwdGQAISC_fSF_Li256ELb0ELb1EEENS1_19SingleTileSchedulerILb0ELb0ELb0ELi128EEEEEEEEEvNT_6ParamsE)
        .other          _ZN7cutlass13device_kernelIN5flash11enable_sm90INS1_16FlashAttnBwdSm90INS1_25CollectiveMainloopBwdSm90ILi2ELi2ELi2EN4cute5tupleIJNS5_1CILi1EEES8_S8_EEENS6_IJNS7_ILi128EEESA_NS7_ILi64EEEEEENS_10bfloat16_tEfNS_4arch4Sm90ELb0ELb1ELb0ELb0ELb1ELb1ELb0ELb0ELi2ELi1ELi2ELi2ELb0EEENS1_24CollectiveEpilogueBwdGQAISC_fSF_Li256ELb0ELb1EEENS1_19SingleTileSchedulerILb0ELb0ELb0ELi128EEEEEEEEEvNT_6ParamsE,@"STO_CUDA_ENTRY STV_DEFAULT"
_ZN7cutlass13device_kernelIN5flash11enable_sm90INS1_16FlashAttnBwdSm90INS1_25CollectiveMainloopBwdSm90ILi2ELi2ELi2EN4cute5tupleIJNS5_1CILi1EEES8_S8_EEENS6_IJNS7_ILi128EEESA_NS7_ILi64EEEEEENS_10bfloat16_tEfNS_4arch4Sm90ELb0ELb1ELb0ELb0ELb1ELb1ELb0ELb0ELi2ELi1ELi2ELi2ELb0EEENS1_24CollectiveEpilogueBwdGQAISC_fSF_Li256ELb0ELb1EEENS1_19SingleTileSchedulerILb0ELb0ELb0ELi128EEEEEEEEEvNT_6ParamsE:
        /* <DEDUP_REMOVED lines=24> */
.L_x_5173:
[----:B------:R-:W-:Y:S05]  /*0180*/  BSYNC B0 ;  /* 0x0000000000007941 */ /* 0x000fea0003800000 */
.L_x_5172:
        /* <DEDUP_REMOVED lines=37> */
.L_x_5174:
        /* <DEDUP_REMOVED lines=22> */
.L_x_5175:
[----:B------:R-:W-:Y:S01]  /*0540*/  PLOP3.LUT P0, PT, PT, PT, UP0, 0x80, 0x0 ;  /* 0x000000000000781c */ /* 0x000fe20003f0f008 */
[----:B------:R-:W-:Y:S01]  /*0550*/  NOP ;  /* 0x0000000000007918 */ /* 0x000fe20000000000 */
[----:B------:R-:W-:Y:S01]  /*0560*/  ULDC.64 UR38, c[0x0][0x208] ;  /* 0x0000820000267ab9 */ /* 0x000fe20000000a00 */
[----:B------:R-:W-:Y:S01]  /*0570*/  BSSY B6, `(.L_x_5176) ;  /* 0x000113b000067945 */ /* 0x000fe20003800000 */
[----:B-12-4-:R-:W-:Y:S09]  /*0580*/  BAR.SYNC.DEFER_BLOCKING 0x0 ;  /* 0x0000000000007b1d */ /* 0x016ff20000010000 */
[----:B------:R-:W-:Y:S05]  /*0590*/  @!P0 BRA `(.L_x_5177) ;  /* 0x000000d800bc8947 */ /* 0x000fea0003800000 */
.L_x_5178:
        /* <DEDUP_REMOVED lines=71> */
.L_x_5180:
        /* <DEDUP_REMOVED lines=28> */
.L_x_5183:
        /* <DEDUP_REMOVED lines=15> */
.L_x_5182:
        /* <DEDUP_REMOVED lines=22> */
.L_x_5185:
        /* <DEDUP_REMOVED lines=15> */
.L_x_5184:
[----:B------:R-:W-:Y:S01]  /*0f10*/  SHF.R.S32.HI R5, RZ, 0x1f, R16 ;  /* 0x0000001fff057819 */ /* 0x000fe20000011410 */
[----:B------:R-:W-:-:S03]  /*0f20*/  UMOV UR4, 0xffffffff ;  /* 0xffffffff00047882 */ /* 0x000fc60000000000 */
[----:B------:R-:W-:-:S04]  /*0f30*/  LEA.HI R0, R5, R16, RZ, 0x7 ;  /* 0x0000001005007211 */ /* 0x000fc800078f38ff */
[----:B------:R-:W-:Y:S01]  /*0f40*/  SHF.R.S32.HI R10, RZ, 0x7, R0 ;  /* 0x00000007ff0a7819 */ /* 0x000fe20000011400 */
[----:B------:R-:W-:Y:S06]  /*0f50*/  BRA.DIV UR4, `(.L_x_5186) ;  /* 0x0000010a04787947 */ /* 0x000fec000b800000 */
[----:B------:R1:W2:Y:S02]  /*0f60*/  SHFL.IDX PT, R14, R10, RZ, 0x1f ;  /* 0x00001fff0a0e7589 */ /* 0x0002a400000e0000 */
.L_x_5323:
        /* <DEDUP_REMOVED lines=23> */
.L_x_5187:
        /* <DEDUP_REMOVED lines=160> */
.L_x_5200:
[----:B------:R-:W-:-:S06]  /*1ae0*/  ULOP3.LUT UR4, UR36, 0x1, URZ, 0xfc, !UPT ;  /* 0x0000000124047892 */ /* 0x000fcc000f8efc3f */
[----:B-1----:R-:W-:-:S05]  /*1af0*/  IMAD.U32 R8, RZ, RZ, UR4 ;  /* 0x00000004ff087e24 */ /* 0x002fca000f8e00ff */
[----:B------:R-:W-:-:S13]  /*1b00*/  ISETP.NE.AND P6, PT, R8, 0x3, PT ;  /* 0x000000030800780c */ /* 0x000fda0003fc5270 */
[----:B------:R-:W-:Y:S05]  /*1b10*/  @!P6 BRA `(.L_x_5190) ;  /* 0x000000000004e947 */ /* 0x000fea0003800000 */
[----:B------:R-:W-:Y:S01]  /*1b20*/  BPT.TRAP 0x1 ;  /* 0x000000040000795c */ /* 0x000fe20000300000 */
.L_x_5190:
[----:B------:R-:W-:Y:S01]  /*1b30*/  IMAD R8, R0, 0x8, R222 ;  /* 0x0000000800087824 */ /* 0x000fe200078e02de */
[----:B------:R-:W-:-:S04]  /*1b40*/  SHF.L.U32 R21, R4, 0x1f, RZ ;  /* 0x0000001f04157819 */ /* 0x000fc800000006ff */
[----:B------:R1:W2:Y:S01]  /*1b50*/  SYNCS.PHASECHK.TRANS64.TRYWAIT P0, [R8+URZ+0x30c10], R21 ;  /* 0x030c1015080075a7 */ /* 0x0002a2000800017f */
[----:B------:R-:W-:Y:S05]  /*1b60*/  @!P6 BRA `(.L_x_5191) ;  /* 0x000000000004e947 */ /* 0x000fea0003800000 */
[----:B------:R-:W-:Y:S01]  /*1b70*/  BPT.TRAP 0x1 ;  /* 0x000000040000795c */ /* 0x000fe20000300000 */
.L_x_5191:
[----:B------:R-:W-:-:S05]  /*1b80*/  VIADD R9, R222, 0x10000 ;  /* 0x00010000de097836 */ /* 0x000fca0000000000 */
[----:B------:R-:W-:-:S04]  /*1b90*/  SHF.R.U32.HI R9, RZ, 0x4, R9 ;  /* 0x00000004ff097819 */ /* 0x000fc80000011609 */
[----:B------:R-:W-:Y:S01]  /*1ba0*/  LOP3.LUT R9, R9, 0x3fff, RZ, 0xc0, !PT ;  /* 0x00003fff09097812 */ /* 0x000fe200078ec0ff */
[----:B--2---:R-:W-:Y:S06]  /*1bb0*/  @P0 BRA `(.L_x_5192) ;  /* 0x0000000000080947 */ /* 0x004fec0003800000 */
[----:B------:R-:W2:Y:S02]  /*1bc0*/  SYNCS.PHASECHK.TRANS64.TRYWAIT P0, [R8+URZ+0x30c10], R21 ;  /* 0x030c1015080075a7 */ /* 0x000ea4000800017f */
[----:B--2---:R-:W-:Y:S05]  /*1bd0*/  @!P0 BRA `(.L_x_5193) ;  /* 0x000000fc008c8947 */ /* 0x004fea0003800000 */
.L_x_5192:
        /* <DEDUP_REMOVED lines=60> */
.L_x_5194:
[----:B------:R1:W1:Y:S01]  /*1fa0*/  SYNCS.PHASECHK.TRANS64.TRYWAIT P0, [R8+URZ+0x30c30], R21 ;  /* 0x030c3015080075a7 */ /* 0x000262000800017f */
[----:B------:R-:W-:Y:S05]  /*1fb0*/  @!P6 BRA `(.L_x_5195) ;  /* 0x000000000004e947 */ /* 0x000fea0003800000 */
[----:B------:R-:W-:Y:S01]  /*1fc0*/  BPT.TRAP 0x1 ;  /* 0x000000040000795c */ /* 0x000fe20000300000 */
.L_x_5195:
[----:B------:R-:W-:-:S05]  /*1fd0*/  VIADD R13, R222, 0x18000 ;  /* 0x00018000de0d7836 */ /* 0x000fca0000000000 */
[----:B------:R-:W-:-:S04]  /*1fe0*/  SHF.R.U32.HI R13, RZ, 0x4, R13 ;  /* 0x00000004ff0d7819 */ /* 0x000fc8000001160d */
[----:B------:R-:W-:-:S04]  /*1ff0*/  LOP3.LUT R13, R13, 0x3fff, RZ, 0xc0, !PT ;  /* 0x00003fff0d0d7812 */ /* 0x000fc800078ec0ff */
[----:B------:R-:W-:Y:S01]  /*2000*/  LOP3.LUT R19, R13, 0x10000, RZ, 0xfc, !PT ;  /* 0x000100000d137812 */ /* 0x000fe200078efcff */
[----:B-1----:R-:W-:Y:S06]  /*2010*/  @P0 BRA `(.L_x_5196) ;  /* 0x0000000000080947 */ /* 0x002fec0003800000 */
[----:B------:R-:W1:Y:S02]  /*2020*/  SYNCS.PHASECHK.TRANS64.TRYWAIT P0, [R8+URZ+0x30c30], R21 ;  /* 0x030c3015080075a7 */ /* 0x000e64000800017f */
[----:B-1----:R-:W-:Y:S05]  /*2030*/  @!P0 BRA `(.L_x_5197) ;  /* 0x000000f800888947 */ /* 0x002fea0003800000 */
.L_x_5196:
        /* <DEDUP_REMOVED lines=767> */
.L_x_5198:
        /* <DEDUP_REMOVED lines=68> */
.L_x_5199:
        /* <DEDUP_REMOVED lines=11> */
.L_x_5189:
        /* <DEDUP_REMOVED lines=128> */
.L_x_5212:
[----:B------:R-:W-:-:S05]  /*5d20*/  IMAD.U32 R6, RZ, RZ, UR36 ;  /* 0x00000024ff067e24 */ /* 0x000fca000f8e00ff */
[----:B------:R-:W-:-:S04]  /*5d30*/  LOP3.LUT R6, R6, 0x1, RZ, 0xfc, !PT ;  /* 0x0000000106067812 */ /* 0x000fc800078efcff */
[----:B------:R-:W-:-:S13]  /*5d40*/  ISETP.NE.AND P0, PT, R6, 0x3, PT ;  /* 0x000000030600780c */ /* 0x000fda0003f05270 */
[----:B------:R-:W-:Y:S05]  /*5d50*/  @!P0 BRA `(.L_x_5202) ;  /* 0x0000000000048947 */ /* 0x000fea0003800000 */
[----:B------:R-:W-:Y:S01]  /*5d60*/  BPT.TRAP 0x1 ;  /* 0x000000040000795c */ /* 0x000fe20000300000 */
.L_x_5202:
[----:B------:R-:W-:Y:S01]  /*5d70*/  IMAD R6, R0, 0x8, R222 ;  /* 0x0000000800067824 */ /* 0x000fe200078e02de */
[----:B-1----:R-:W-:-:S04]  /*5d80*/  SHF.L.U32 R11, R4, 0x1f, RZ ;  /* 0x0000001f040b7819 */ /* 0x002fc800000006ff */
[----:B------:R1:W2:Y:S01]  /*5d90*/  SYNCS.PHASECHK.TRANS64.TRYWAIT P1, [R6+URZ+0x30c10], R11 ;  /* 0x030c100b060075a7 */ /* 0x0002a2000802017f */
[----:B------:R-:W-:Y:S05]  /*5da0*/  @!P0 BRA `(.L_x_5203) ;  /* 0x0000000000048947 */ /* 0x000fea0003800000 */
[----:B------:R-:W-:Y:S01]  /*5db0*/  BPT.TRAP 0x1 ;  /* 0x000000040000795c */ /* 0x000fe20000300000 */
.L_x_5203:
[----:B------:R-:W-:-:S05]  /*5dc0*/  VIADD R7, R222, 0x10000 ;  /* 0x00010000de077836 */ /* 0x000fca0000000000 */
[----:B------:R-:W-:-:S04]  /*5dd0*/  SHF.R.U32.HI R7, RZ, 0x4, R7 ;  /* 0x00000004ff077819 */ /* 0x000fc80000011607 */
[----:B------:R-:W-:-:S04]  /*5de0*/  LOP3.LUT R220, R7, 0x3fff, RZ, 0xc0, !PT ;  /* 0x00003fff07dc7812 */ /* 0x000fc800078ec0ff */
[----:B------:R-:W-:Y:S01]  /*5df0*/  LOP3.LUT R7, R220, 0x10000, RZ, 0xfc, !PT ;  /* 0x00010000dc077812 */ /* 0x000fe200078efcff */
[----:B--2---:R-:W-:Y:S06]  /*5e00*/  @P1 BRA `(.L_x_5204) ;  /* 0x0000000000081947 */ /* 0x004fec0003800000 */
[----:B------:R-:W2:Y:S02]  /*5e10*/  SYNCS.PHASECHK.TRANS64.TRYWAIT P1, [R6+URZ+0x30c10], R11 ;  /* 0x030c100b060075a7 */ /* 0x000ea4000802017f */
[----:B--2---:R-:W-:Y:S05]  /*5e20*/  @!P1 BRA `(.L_x_5205) ;  /* 0x000000bc00209947 */ /* 0x004fea0003800000 */
.L_x_5204:
        /* <DEDUP_REMOVED lines=62> */
.L_x_5206:
[----:B------:R1:W1:Y:S01]  /*6210*/  SYNCS.PHASECHK.TRANS64.TRYWAIT P1, [R6+URZ+0x30c30], R11 ;  /* 0x030c300b060075a7 */ /* 0x000262000802017f */
[----:B------:R-:W-:Y:S05]  /*6220*/  @!P0 BRA `(.L_x_5207) ;  /* 0x0000000000048947 */ /* 0x000fea0003800000 */
[----:B------:R-:W-:Y:S01]  /*6230*/  BPT.TRAP 0x1 ;  /* 0x000000040000795c */ /* 0x000fe20000300000 */
.L_x_5207:
        /* <DEDUP_REMOVED lines=8> */
.L_x_5208:
        /* <DEDUP_REMOVED lines=629> */
.L_x_5210:
        /* <DEDUP_REMOVED lines=70> */
.L_x_5211:
        /* <DEDUP_REMOVED lines=12> */
.L_x_5201:
        /* <DEDUP_REMOVED lines=121> */
.L_x_5224:
[----:B------:R-:W-:-:S05]  /*96c0*/  IMAD.U32 R7, RZ, RZ, UR36 ;  /* 0x00000024ff077e24 */ /* 0x000fca000f8e00ff */
[----:B------:R-:W-:-:S04]  /*96d0*/  LOP3.LUT R7, R7, 0x1, RZ, 0xfc, !PT ;  /* 0x0000000107077812 */ /* 0x000fc800078efcff */
[----:B------:R-:W-:-:S13]  /*96e0*/  ISETP.NE.AND P6, PT, R7, 0x3, PT ;  /* 0x000000030700780c */ /* 0x000fda0003fc5270 */
[----:B--2---:R-:W-:Y:S05]  /*96f0*/  @!P6 BRA `(.L_x_5214) ;  /* 0x000000000004e947 */ /* 0x004fea0003800000 */
[----:B------:R-:W-:Y:S01]  /*9700*/  BPT.TRAP 0x1 ;  /* 0x000000040000795c */ /* 0x000fe20000300000 */
.L_x_5214:
[----:B------:R-:W-:Y:S01]  /*9710*/  IMAD R7, R0, 0x8, R222 ;  /* 0x0000000800077824 */ /* 0x000fe200078e02de */
[----:B------:R-:W-:-:S04]  /*9720*/  SHF.L.U32 R18, R4, 0x1f, RZ ;  /* 0x0000001f04127819 */ /* 0x000fc800000006ff */
[----:B------:R1:W2:Y:S01]  /*9730*/  SYNCS.PHASECHK.TRANS64.TRYWAIT P0, [R7+URZ+0x30c10], R18 ;  /* 0x030c1012070075a7 */ /* 0x0002a2000800017f */
[----:B------:R-:W-:Y:S05]  /*9740*/  @!P6 BRA `(.L_x_5215) ;  /* 0x000000000004e947 */ /* 0x000fea0003800000 */
[----:B------:R-:W-:Y:S01]  /*9750*/  BPT.TRAP 0x1 ;  /* 0x000000040000795c */ /* 0x000fe20000300000 */
.L_x_5215:
[----:B---3--:R-:W-:-:S05]  /*9760*/  VIADD R8, R222, 0x10000 ;  /* 0x00010000de087836 */ /* 0x008fca0000000000 */
[----:B------:R-:W-:-:S04]  /*9770*/  SHF.R.U32.HI R8, RZ, 0x4, R8 ;  /* 0x00000004ff087819 */ /* 0x000fc80000011608 */
[----:B------:R-:W-:-:S04]  /*9780*/  LOP3.LUT R8, R8, 0x3fff, RZ, 0xc0, !PT ;  /* 0x00003fff08087812 */ /* 0x000fc800078ec0ff */
[----:B------:R-:W-:Y:S01]  /*9790*/  LOP3.LUT R9, R8, 0x10000, RZ, 0xfc, !PT ;  /* 0x0001000008097812 */ /* 0x000fe200078efcff */
[----:B--2---:R-:W-:Y:S06]  /*97a0*/  @P0 BRA `(.L_x_5216) ;  /* 0x0000000000080947 */ /* 0x004fec0003800000 */
[----:B------:R-:W2:Y:S02]  /*97b0*/  SYNCS.PHASECHK.TRANS64.TRYWAIT P0, [R7+URZ+0x30c10], R18 ;  /* 0x030c1012070075a7 */ /* 0x000ea4000800017f */
[----:B--2---:R-:W-:Y:S05]  /*97c0*/  @!P0 BRA `(.L_x_5217) ;  /* 0x0000008000e08947 */ /* 0x004fea0003800000 */
.L_x_5216:
        /* <DEDUP_REMOVED lines=63> */
.L_x_5218:
[----:B------:R1:W1:Y:S01]  /*9bc0*/  SYNCS.PHASECHK.TRANS64.TRYWAIT P0, [R7+URZ+0x30c30], R18 ;  /* 0x030c3012070075a7 */ /* 0x000262000800017f */
[----:B------:R-:W-:Y:S05]  /*9bd0*/  @!P6 BRA `(.L_x_5219) ;  /* 0x000000000004e947 */ /* 0x000fea0003800000 */
[----:B------:R-:W-:Y:S01]  /*9be0*/  BPT.TRAP 0x1 ;  /* 0x000000040000795c */ /* 0x000fe20000300000 */
.L_x_5219:
        /* <DEDUP_REMOVED lines=8> */
.L_x_5220:
        /* <DEDUP_REMOVED lines=779> */
.L_x_5222:
        /* <DEDUP_REMOVED lines=70> */
.L_x_5223:
        /* <DEDUP_REMOVED lines=12> */
.L_x_5213:
        /* <DEDUP_REMOVED lines=34> */
.L_x_5181:
[----:B------:R-:W-:Y:S05]  /*d460*/  @P0 BRA `(.L_x_5179) ;  /* 0x00000044002c0947 */ /* 0x000fea0003800000 */
[----:B------:R-:W1:Y:S01]  /*d470*/  LDC R17, c[0x0][0x850] ;  /* 0x00021400ff117b82 */ /* 0x000e620000000800 */
[----:B------:R-:W3:Y:S01]  /*d480*/  S2R R14, SR_TID.X ;  /* 0x00000000000e7919 */ /* 0x000ee20000002100 */
[----:B------:R-:W-:Y:S01]  /*d490*/  MOV R4, 0x400 ;  /* 0x0000040000047802 */ /* 0x000fe20000000f00 */
[----:B------:R-:W-:Y:S01]  /*d4a0*/  ULDC.64 UR4, c[0x0][0x818] ;  /* 0x0002060000047ab9 */ /* 0x000fe20000000a00 */
[----:B------:R-:W-:Y:S01]  /*d4b0*/  ULDC.64 UR6, c[0x0][0x840] ;  /* 0x0002100000067ab9 */ /* 0x000fe20000000a00 */
[----:B------:R-:W4:Y:S01]  /*d4c0*/  S2R R10, SR_CTAID.Y ;  /* 0x00000000000a7919 */ /* 0x000f220000002600 */
[----:B--2---:R-:W2:Y:S01]  /*d4d0*/  S2R R9, SR_CgaCtaId ;  /* 0x0000000000097919 */ /* 0x004ea20000008800 */
[----:B------:R-:W5:Y:S01]  /*d4e0*/  S2R R12, SR_CTAID.X ;  /* 0x00000000000c7919 */ /* 0x000f620000002500 */
[----:B------:R-:W5:Y:S01]  /*d4f0*/  S2R R21, SR_CTAID.Z ;  /* 0x0000000000157919 */ /* 0x000f620000002700 */
[----:B-1----:R-:W-:Y:S01]  /*d500*/  ISETP.NE.AND P0, PT, R17, 0x1, PT ;  /* 0x000000011100780c */ /* 0x002fe20003f05270 */
[----:B---3--:R-:W-:-:S12]  /*d510*/  VIADD R19, R14, 0xffffff80 ;  /* 0xffffff800e137836 */ /* 0x008fd80000000000 */
[----:B------:R-:W1:Y:S01]  /*d520*/  @P0 LDC R3, c[0x0][0x854] ;  /* 0x00021500ff030b82 */ /* 0x000e620000000800 */
[----:B----4-:R-:W-:Y:S01]  /*d530*/  IMAD.MOV.U32 R7, RZ, RZ, R10 ;  /* 0x000000ffff077224 */ /* 0x010fe200078e000a */
[----:B------:R-:W-:Y:S02]  /*d540*/  SHF.R.S32.HI R2, RZ, 0x1f, R19 ;  /* 0x0000001fff027819 */ /* 0x000fe40000011413 */
[----:B--2---:R-:W-:Y:S02]  /*d550*/  LEA R23, R9, R4, 0x18 ;  /* 0x0000000409177211 */ /* 0x004fe400078ec0ff */
[----:B------:R-:W-:Y:S02]  /*d560*/  LEA.HI R2, R2, R19, RZ, 0x7 ;  /* 0x0000001302027211 */ /* 0x000fe400078f38ff */
[----:B------:R-:W2:Y:S01]  /*d570*/  @P0 LDC R5, c[0x0][0x858] ;  /* 0x00021600ff050b82 */ /* 0x000ea20000000800 */
[----:B-----5:R-:W-:Y:S02]  /*d580*/  IMAD.SHL.U32 R4, R12, 0x2000, RZ ;  /* 0x000020000c047824 */ /* 0x020fe400078e00ff */
[----:B-1----:R-:W-:-:S05]  /*d590*/  @P0 IMAD.HI.U32 R0, R10, R3, RZ ;  /* 0x000000030a000227 */ /* 0x002fca00078e00ff */
[----:B--2---:R-:W-:Y:S02]  /*d5a0*/  @P0 SHF.R.U32.HI R7, RZ, R5, R0 ;  /* 0x00000005ff070219 */ /* 0x004fe40000011600 */
[C---:B------:R-:W-:Y:S01]  /*d5b0*/  LOP3.LUT R0, R2.reuse, 0xfffff80, RZ, 0xc0, !PT ;  /* 0x0fffff8002007812 */ /* 0x040fe200078ec0ff */
[----:B------:R-:W-:Y:S01]  /*d5c0*/  IMAD.SHL.U32 R2, R2, 0x20, RZ ;  /* 0x0000002002027824 */ /* 0x000fe200078e00ff */
[----:B------:R-:W-:Y:S02]  /*d5d0*/  SHF.R.S32.HI R11, RZ, 0x1f, R7 ;  /* 0x0000001fff0b7819 */ /* 0x000fe40000011407 */
[----:B------:R-:W-:Y:S01]  /*d5e0*/  SHF.R.S32.HI R5, RZ, 0x1f, R4 ;  /* 0x0000001fff057819 */ /* 0x000fe20000011404 */
[----:B------:R-:W-:Y:S01]  /*d5f0*/  IMAD.IADD R0, R19, 0x1, -R0 ;  /* 0x0000000113007824 */ /* 0x000fe200078e0a00 */
[----:B------:R-:W-:Y:S01]  /*d600*/  LOP3.LUT R9, R2, 0x3ffff000, RZ, 0xc0, !PT ;  /* 0x3ffff00002097812 */ /* 0x000fe200078ec0ff */
[C---:B------:R-:W-:Y:S02]  /*d610*/  IMAD R6, R11.reuse, UR4, RZ ;  /* 0x000000040b067c24 */ /* 0x040fe4000f8e02ff */
[----:B------:R-:W-:-:S02]  /*d620*/  IMAD R8, R11, UR6, RZ ;  /* 0x000000060b087c24 */ /* 0x000fc4000f8e02ff */
[C---:B------:R-:W-:Y:S01]  /*d630*/  IMAD R13, R7.reuse, UR5, R6 ;  /* 0x00000005070d7c24 */ /* 0x040fe2000f8e0206 */
[----:B------:R-:W-:Y:S01]  /*d640*/  SHF.R.S32.HI R6, RZ, 0x1f, R21 ;  /* 0x0000001fff067819 */ /* 0x000fe20000011415 */
[----:B------:R-:W-:Y:S01]  /*d650*/  IMAD.WIDE.U32 R2, R7, UR4, R4 ;  /* 0x0000000407027c25 */ /* 0x000fe2000f8e0004 */
[----:B------:R-:W-:-:S03]  /*d660*/  ULDC.64 UR4, c[0x0][0x820] ;  /* 0x0002080000047ab9 */ /* 0x000fc60000000a00 */
[----:B------:R-:W-:-:S04]  /*d670*/  IMAD.WIDE.U32 R4, R7, UR6, R4 ;  /* 0x0000000607047c25 */ /* 0x000fc8000f8e0004 */
[----:B------:R-:W-:Y:S01]  /*d680*/  IMAD R15, R7, UR7, R8 ;  /* 0x00000007070f7c24 */ /* 0x000fe2000f8e0208 */
[----:B------:R-:W-:Y:S01]  /*d690*/  ULDC.64 UR6, c[0x0][0x848] ;  /* 0x0002120000067ab9 */ /* 0x000fe20000000a00 */
[C---:B------:R-:W-:Y:S02]  /*d6a0*/  IMAD R8, R6.reuse, UR4, RZ ;  /* 0x0000000406087c24 */ /* 0x040fe4000f8e02ff */
[----:B------:R-:W-:Y:S02]  /*d6b0*/  IMAD.IADD R3, R3, 0x1, R13 ;  /* 0x0000000103037824 */ /* 0x000fe400078e020d */
[----:B------:R-:W-:Y:S02]  /*d6c0*/  IMAD.IADD R5, R5, 0x1, R15 ;  /* 0x0000000105057824 */ /* 0x000fe400078e020f */
[----:B------:R-:W-:Y:S02]  /*d6d0*/  IMAD R6, R6, UR6, RZ ;  /* 0x0000000606067c24 */ /* 0x000fe4000f8e02ff */
[----:B------:R-:W-:-:S02]  /*d6e0*/  IMAD R0, R0, 0x4, R9 ;  /* 0x0000000400007824 */ /* 0x000fc400078e0209 */
[C---:B------:R-:W-:Y:S02]  /*d6f0*/  IMAD R13, R21.reuse, UR5, R8 ;  /* 0x00000005150d7c24 */ /* 0x040fe4000f8e0208 */
[----:B------:R-:W-:-:S04]  /*d700*/  IMAD.WIDE.U32 R2, R21, UR4, R2 ;  /* 0x0000000415027c25 */ /* 0x000fc8000f8e0002 */
[C---:B------:R-:W-:Y:S02]  /*d710*/  IMAD R9, R21.reuse, UR7, R6 ;  /* 0x0000000715097c24 */ /* 0x040fe4000f8e0206 */
[----:B------:R-:W-:Y:S01]  /*d720*/  IMAD.WIDE.U32 R4, R21, UR6, R4 ;  /* 0x0000000615047c25 */ /* 0x000fe2000f8e0004 */
[----:B------:R-:W-:Y:S05]  /*d730*/  WARPSYNC.ALL ;  /* 0x0000000000007948 */ /* 0x000fea0003800000 */
[----:B------:R-:W-:Y:S02]  /*d740*/  IMAD R0, R0, 0x4, R23 ;  /* 0x0000000400007824 */ /* 0x000fe400078e0217 */
[----:B------:R-:W-:-:S02]  /*d750*/  IMAD.IADD R13, R3, 0x1, R13 ;  /* 0x00000001030d7824 */ /* 0x000fc400078e020d */
        /* <DEDUP_REMOVED lines=18> */
[C---:B------:R-:W-:Y:S01]  /*d880*/  IMAD.SHL.U32 R12, R6.reuse, 0x4, RZ ;  /* 0x00000004060c7824 */ /* 0x040fe200078e00ff */
[----:B------:R3:W-:Y:S02]  /*d890*/  STS.128 [R0+0x800], R188 ;  /* 0x000800bc00007388 */ /* 0x0007e40000000c00 */
[----:B------:R-:W-:Y:S01]  /*d8a0*/  SHF.L.U64.HI R11, R6, 0x2, R11 ;  /* 0x00000002060b7819 */ /* 0x000fe2000001020b */
[----:B------:R-:W-:Y:S01]  /*d8b0*/  IMAD.MOV R8, RZ, RZ, -R7 ;  /* 0x000000ffff087224 */ /* 0x000fe200078e0a07 */
[----:B------:R-:W-:Y:S01]  /*d8c0*/  IADD3 R6, P4, R12, UR4, RZ ;  /* 0x000000040c067c10 */ /* 0x000fe2000ff9e0ff */
[----:B------:R3:W-:Y:S01]  /*d8d0*/  STS.128 [R0+0x1000], R192 ;  /* 0x001000c000007388 */ /* 0x0007e20000000c00 */
[----:B-1----:R-:W-:Y:S01]  /*d8e0*/  LEA R14, P2, R2, R14, 0x2 ;  /* 0x0000000e020e7211 */ /* 0x002fe200078410ff */
[----:B------:R-:W-:Y:S01]  /*d8f0*/  IMAD R17, R17, R8, R10 ;  /* 0x0000000811117224 */ /* 0x000fe200078e020a */
        /* <DEDUP_REMOVED lines=8> */
.L_x_5227:
[----:B------:R-:W2:Y:S04]  /*d980*/  LDG.E.STRONG.GPU R8, desc[UR38][R6.64] ;  /* 0x0000002606087981 */ /* 0x000ea8000c1ef900 */
[----:B--2---:R-:W-:Y:S01]  /*d990*/  CCTL.IVALL ;  /* 0x00000000ff00798f */ /* 0x004fe20002000000 */
[----:B------:R-:W-:Y:S05]  /*d9a0*/  YIELD ;  /* 0x0000000000007946 */ /* 0x000fea0003800000 */
[----:B------:R-:W-:-:S13]  /*d9b0*/  ISETP.NE.AND P0, PT, R8, R17, PT ;  /* 0x000000110800720c */ /* 0x000fda0003f05270 */
[----:B------:R-:W-:Y:S05]  /*d9c0*/  @P0 BRA `(.L_x_5227) ;  /* 0xfffffffc00ec0947 */ /* 0x000fea000383ffff */
.L_x_5226:
[----:B------:R-:W-:Y:S05]  /*d9d0*/  BSYNC B0 ;  /* 0x0000000000007941 */ /* 0x000fea0003800000 */
.L_x_5225:
[----:B------:R-:W-:Y:S01]  /*d9e0*/  UMOV UR4, 0xffffffff ;  /* 0xffffffff00047882 */ /* 0x000fe20000000000 */
[----:B------:R-:W-:Y:S02]  /*d9f0*/  LEA.HI.X R13, R2, R15, R13, 0x2, P2 ;  /* 0x0000000f020d7211 */ /* 0x000fe400010f140d */
[----:B------:R-:W-:Y:S01]  /*da00*/  LEA.HI.X R9, R4, R19, R9, 0x2, P3 ;  /* 0x0000001304097211 */ /* 0x000fe200018f1409 */
[----:B------:R-:W-:Y:S06]  /*da10*/  BRA.DIV UR4, `(.L_x_5228) ;  /* 0x0000004204747947 */ /* 0x000fec000b800000 */
[----:B------:R-:W-:Y:S01]  /*da20*/  NOP ;  /* 0x0000000000007918 */ /* 0x000fe20000000000 */
.L_x_5326:
        /* <DEDUP_REMOVED lines=17> */
.L_x_5231:
[----:B------:R-:W-:Y:S01]  /*db40*/  @P0 ELECT P2, URZ, PT ;  /* 0x00000000003f082f */ /* 0x000fe20003840000 */
[----:B------:R1:W-:-:S12]  /*db50*/  UBLKRED.G.S.ADD.F32.RN [UR4], [UR6], UR7, desc[UR8] ;  /* 0x00000804060073bb */ /* 0x0003d800080a1407 */
[----:B------:R-:W-:Y:S02]  /*db60*/  @P2 PLOP3.LUT P0, PT, P2, PT, PT, 0x8, 0x0 ;  /* 0x000000000000281c */ /* 0x000fe4000170e170 */
[----:B------:R-:W-:-:S11]  /*db70*/  PLOP3.LUT P2, PT, PT, PT, PT, 0x8, 0x0 ;  /* 0x000000000000781c */ /* 0x000fd60003f4e170 */
[----:B-1----:R-:W-:Y:S05]  /*db80*/  @P0 BRA.U.ANY `(.L_x_5231) ;  /* 0xfffffffd00ec0947 */ /* 0x002fea000393ffff */
[----:B------:R0:W-:Y:S01]  /*db90*/  UTMACMDFLUSH ;  /* 0x00000000000079b7 */ /* 0x0001e20000000000 */
[----:B------:R-:W-:-:S04]  /*dba0*/  DEPBAR.LE SB0, 0x0 ;  /* 0x000080000000791a */ /* 0x000fc80000000000 */
.L_x_5230:
[----:B------:R-:W-:Y:S05]  /*dbb0*/  BSYNC B0 ;  /* 0x0000000000007941 */ /* 0x000fea0003800000 */
.L_x_5229:
        /* <DEDUP_REMOVED lines=14> */
.L_x_5233:
[----:B------:R-:W-:Y:S05]  /*dca0*/  BSYNC B0 ;  /* 0x0000000000007941 */ /* 0x000fea0003800000 */
.L_x_5232:
        /* <DEDUP_REMOVED lines=14> */
.L_x_5236:
[----:B-1-3--:R-:W2:Y:S04]  /*dd90*/  LDG.E.STRONG.GPU R0, desc[UR38][R2.64] ;  /* 0x0000002602007981 */ /* 0x00aea8000c1ef900 */
[----:B--2---:R-:W-:Y:S01]  /*dda0*/  CCTL.IVALL ;  /* 0x00000000ff00798f */ /* 0x004fe20002000000 */
[----:B------:R-:W-:Y:S05]  /*ddb0*/  YIELD ;  /* 0x0000000000007946 */ /* 0x000fea0003800000 */
[----:B------:R-:W-:-:S13]  /*ddc0*/  ISETP.NE.AND P0, PT, R0, R17, PT ;  /* 0x000000110000720c */ /* 0x000fda0003f05270 */
[----:B------:R-:W-:Y:S05]  /*ddd0*/  @P0 BRA `(.L_x_5236) ;  /* 0xfffffffc00ec0947 */ /* 0x000fea000383ffff */
.L_x_5235:
[----:B------:R-:W-:Y:S05]  /*dde0*/  BSYNC B0 ;  /* 0x0000000000007941 */ /* 0x000fea0003800000 */
.L_x_5234:
[----:B------:R-:W-:-:S03]  /*ddf0*/  UMOV UR4, 0xffffffff ;  /* 0xffffffff00047882 */ /* 0x000fc60000000000 */
[----:B------:R-:W-:Y:S05]  /*de00*/  BRA.DIV UR4, `(.L_x_5237) ;  /* 0x0000003e04947947 */ /* 0x000fea000b800000 */
[----:B------:R-:W-:Y:S01]  /*de10*/  NOP ;  /* 0x0000000000007918 */ /* 0x000fe20000000000 */
.L_x_5329:
        /* <DEDUP_REMOVED lines=17> */
.L_x_5240:
[----:B------:R-:W-:Y:S01]  /*df30*/  @P0 ELECT P2, URZ, PT ;  /* 0x00000000003f082f */ /* 0x000fe20003840000 */
[----:B------:R2:W-:-:S12]  /*df40*/  UBLKRED.G.S.ADD.F32.RN [UR4], [UR6], UR7, desc[UR8] ;  /* 0x00000804060073bb */ /* 0x0005d800080a1407 */
[----:B------:R-:W-:Y:S02]  /*df50*/  @P2 PLOP3.LUT P0, PT, P2, PT, PT, 0x8, 0x0 ;  /* 0x000000000000281c */ /* 0x000fe4000170e170 */
[----:B------:R-:W-:-:S11]  /*df60*/  PLOP3.LUT P2, PT, PT, PT, PT, 0x8, 0x0 ;  /* 0x000000000000781c */ /* 0x000fd60003f4e170 */
[----:B--2---:R-:W-:Y:S05]  /*df70*/  @P0 BRA.U.ANY `(.L_x_5240) ;  /* 0xfffffffd00ec0947 */ /* 0x004fea000393ffff */
[----:B------:R0:W-:Y:S01]  /*df80*/  UTMACMDFLUSH ;  /* 0x00000000000079b7 */ /* 0x0001e20000000000 */
[----:B------:R-:W-:-:S04]  /*df90*/  DEPBAR.LE SB0, 0x0 ;  /* 0x000080000000791a */ /* 0x000fc80000000000 */
.L_x_5239:
[----:B------:R-:W-:Y:S05]  /*dfa0*/  BSYNC B0 ;  /* 0x0000000000007941 */ /* 0x000fea0003800000 */
.L_x_5238:
        /* <DEDUP_REMOVED lines=14> */
.L_x_5177:
        /* <DEDUP_REMOVED lines=34> */
.L_x_5242:
[----:B------:R-:W-:-:S07]  /*e2b0*/  IMAD.U32 R9, RZ, RZ, UR5 ;  /* 0x00000005ff097e24 */ /* 0x000fce000f8e00ff */
.L_x_5243:
        /* <DEDUP_REMOVED lines=46> */
.L_x_5248:
[----:B------:R-:W2:Y:S04]  /*e5a0*/  LDG.E.STRONG.GPU R0, desc[UR38][R2.64] ;  /* 0x0000002602007981 */ /* 0x000ea8000c1ef900 */
[----:B--2---:R-:W-:Y:S01]  /*e5b0*/  CCTL.IVALL ;  /* 0x00000000ff00798f */ /* 0x004fe20002000000 */
[----:B------:R-:W-:Y:S05]  /*e5c0*/  YIELD ;  /* 0x0000000000007946 */ /* 0x000fea0003800000 */
[----:B------:R-:W-:-:S13]  /*e5d0*/  ISETP.NE.AND P1, PT, R0, UR22, PT ;  /* 0x0000001600007c0c */ /* 0x000fda000bf25270 */
[----:B------:R-:W-:Y:S05]  /*e5e0*/  @P1 BRA `(.L_x_5248) ;  /* 0xfffffffc00ec1947 */ /* 0x000fea000383ffff */
.L_x_5247:
[----:B------:R-:W-:Y:S05]  /*e5f0*/  BSYNC B0 ;  /* 0x0000000000007941 */ /* 0x000fea0003800000 */
.L_x_5246:
[----:B------:R-:W-:-:S03]  /*e600*/  UMOV UR4, 0xffffffff ;  /* 0xffffffff00047882 */ /* 0x000fc60000000000 */
[----:B------:R-:W-:Y:S05]  /*e610*/  BRA.DIV UR4, `(.L_x_5249) ;  /* 0x0000003604ac7947 */ /* 0x000fea000b800000 */
[----:B------:R-:W-:Y:S01]  /*e620*/  NOP ;  /* 0x0000000000007918 */ /* 0x000fe20000000000 */
.L_x_5332:
        /* <DEDUP_REMOVED lines=22> */
.L_x_5251:
[----:B------:R-:W-:Y:S05]  /*e790*/  BSYNC B0 ;  /* 0x0000000000007941 */ /* 0x000fea0003800000 */
.L_x_5250:
        /* <DEDUP_REMOVED lines=20> */
.L_x_5253:
[----:B------:R-:W-:Y:S05]  /*e8e0*/  BSYNC B0 ;  /* 0x0000000000007941 */ /* 0x000fea0003800000 */
.L_x_5252:
[----:B------:R-:W-:Y:S06]  /*e8f0*/  BAR.ARV 0xa, 0xa0 ;  /* 0x0282800000007b1d */ /* 0x000fec0000002000 */
[----:B------:R-:W-:Y:S04]  /*e900*/  BSSY B0, `(.L_x_5254) ;  /* 0x0000003000007945 */ /* 0x000fe80003800000 */
[----:B------:R-:W-:Y:S05]  /*e910*/  @!P0 BRA `(.L_x_5255) ;  /* 0x0000000000048947 */ /* 0x000fea0003800000 */
[----:B------:R-:W-:-:S04]  /*e920*/  DEPBAR.LE SB0, 0x0 ;  /* 0x000080000000791a */ /* 0x000fc80000000000 */
.L_x_5255:
[----:B------:R-:W-:Y:S05]  /*e930*/  BSYNC B0 ;  /* 0x0000000000007941 */ /* 0x000fea0003800000 */
.L_x_5254:
        /* <DEDUP_REMOVED lines=19> */
.L_x_5257:
[----:B------:R-:W-:Y:S05]  /*ea70*/  BSYNC B0 ;  /* 0x0000000000007941 */ /* 0x000fea0003800000 */
.L_x_5256:
[----:B------:R-:W-:Y:S01]  /*ea80*/  UIADD3 UR13, UR6, 0x1, URZ ;  /* 0x00000001060d7890 */ /* 0x000fe2000fffe03f */
[----:B------:R-:W-:Y:S11]  /*ea90*/  BRA `(.L_x_5258) ;  /* 0x0000000000047947 */ /* 0x000ff60003800000 */
.L_x_5245:
[----:B------:R-:W-:-:S05]  /*eaa0*/  UMOV UR13, UR6 ;  /* 0x00000006000d7c82 */ /* 0x000fca0008000000 */
.L_x_5258:
        /* <DEDUP_REMOVED lines=11> */
.L_x_5283:
        /* <DEDUP_REMOVED lines=11> */
.L_x_5261:
[----:B------:R-:W2:Y:S04]  /*ec10*/  LDG.E.STRONG.GPU R0, desc[UR38][R2.64] ;  /* 0x0000002602007981 */ /* 0x000ea8000c1ef900 */
[----:B--2---:R-:W-:Y:S01]  /*ec20*/  CCTL.IVALL ;  /* 0x00000000ff00798f */ /* 0x004fe20002000000 */
[----:B------:R-:W-:Y:S05]  /*ec30*/  YIELD ;  /* 0x0000000000007946 */ /* 0x000fea0003800000 */
[----:B------:R-:W-:-:S13]  /*ec40*/  ISETP.NE.AND P1, PT, R0, UR22, PT ;  /* 0x0000001600007c0c */ /* 0x000fda000bf25270 */
[----:B------:R-:W-:Y:S05]  /*ec50*/  @P1 BRA `(.L_x_5261) ;  /* 0xfffffffc00ec1947 */ /* 0x000fea000383ffff */
.L_x_5260:
[----:B------:R-:W-:Y:S05]  /*ec60*/  BSYNC B0 ;  /* 0x0000000000007941 */ /* 0x000fea0003800000 */
.L_x_5259:
[----:B------:R-:W-:-:S03]  /*ec70*/  UMOV UR16, 0xffffffff ;  /* 0xffffffff00107882 */ /* 0x000fc60000000000 */
[----:B------:R-:W-:Y:S05]  /*ec80*/  BRA.DIV UR16, `(.L_x_5262) ;  /* 0x00000032102c7947 */ /* 0x000fea000b800000 */
[----:B------:R-:W-:Y:S01]  /*ec90*/  NOP ;  /* 0x0000000000007918 */ /* 0x000fe20000000000 */
.L_x_5335:
        /* <DEDUP_REMOVED lines=19> */
.L_x_5264:
[----:B------:R-:W-:Y:S05]  /*edd0*/  BSYNC B0 ;  /* 0x0000000000007941 */ /* 0x000fea0003800000 */
.L_x_5263:
        /* <DEDUP_REMOVED lines=15> */
.L_x_5266:
[----:B------:R-:W-:Y:S05]  /*eed0*/  BSYNC B0 ;  /* 0x0000000000007941 */ /* 0x000fea0003800000 */
.L_x_5265:
[----:B------:R-:W-:Y:S06]  /*eee0*/  BAR.ARV 0xa, 0xa0 ;  /* 0x0282800000007b1d */ /* 0x000fec0000002000 */
[----:B------:R-:W-:Y:S04]  /*eef0*/  BSSY B0, `(.L_x_5267) ;  /* 0x0000003000007945 */ /* 0x000fe80003800000 */
[----:B------:R-:W-:Y:S05]  /*ef00*/  @!P0 BRA `(.L_x_5268) ;  /* 0x0000000000048947 */ /* 0x000fea0003800000 */
[----:B------:R-:W-:-:S04]  /*ef10*/  DEPBAR.LE SB0, 0x0 ;  /* 0x000080000000791a */ /* 0x000fc80000000000 */
.L_x_5268:
[----:B------:R-:W-:Y:S05]  /*ef20*/  BSYNC B0 ;  /* 0x0000000000007941 */ /* 0x000fea0003800000 */
.L_x_5267:
        /* <DEDUP_REMOVED lines=19> */
.L_x_5270:
[----:B------:R-:W-:Y:S05]  /*f060*/  BSYNC B0 ;  /* 0x0000000000007941 */ /* 0x000fea0003800000 */
.L_x_5269:
        /* <DEDUP_REMOVED lines=9> */
.L_x_5273:
[----:B------:R-:W2:Y:S04]  /*f100*/  LDG.E.STRONG.GPU R0, desc[UR38][R2.64] ;  /* 0x0000002602007981 */ /* 0x000ea8000c1ef900 */
[----:B--2---:R-:W-:Y:S01]  /*f110*/  CCTL.IVALL ;  /* 0x00000000ff00798f */ /* 0x004fe20002000000 */
[----:B------:R-:W-:Y:S05]  /*f120*/  YIELD ;  /* 0x0000000000007946 */ /* 0x000fea0003800000 */
[----:B------:R-:W-:-:S13]  /*f130*/  ISETP.NE.AND P1, PT, R0, UR22, PT ;  /* 0x0000001600007c0c */ /* 0x000fda000bf25270 */
[----:B------:R-:W-:Y:S05]  /*f140*/  @P1 BRA `(.L_x_5273) ;  /* 0xfffffffc00ec1947 */ /* 0x000fea000383ffff */
.L_x_5272:
[----:B------:R-:W-:Y:S05]  /*f150*/  BSYNC B0 ;  /* 0x0000000000007941 */ /* 0x000fea0003800000 */
.L_x_5271:
[----:B------:R-:W-:-:S03]  /*f160*/  UMOV UR14, 0xffffffff ;  /* 0xffffffff000e7882 */ /* 0x000fc60000000000 */
[----:B------:R-:W-:Y:S05]  /*f170*/  BRA.DIV UR14, `(.L_x_5274) ;  /* 0x0000002e0e0c7947 */ /* 0x000fea000b800000 */
[----:B------:R-:W-:Y:S01]  /*f180*/  NOP ;  /* 0x0000000000007918 */ /* 0x000fe20000000000 */
.L_x_5338:
        /* <DEDUP_REMOVED lines=15> */
.L_x_5276:
[----:B------:R-:W-:Y:S05]  /*f280*/  BSYNC B0 ;  /* 0x0000000000007941 */ /* 0x000fea0003800000 */
.L_x_5275:
        /* <DEDUP_REMOVED lines=15> */
.L_x_5278:
[----:B------:R-:W-:Y:S05]  /*f380*/  BSYNC B0 ;  /* 0x0000000000007941 */ /* 0x000fea0003800000 */
.L_x_5277:
[----:B------:R-:W-:Y:S06]  /*f390*/  BAR.ARV 0xa, 0xa0 ;  /* 0x0282800000007b1d */ /* 0x000fec0000002000 */
[----:B------:R-:W-:Y:S04]  /*f3a0*/  BSSY B0, `(.L_x_5279) ;  /* 0x0000003000007945 */ /* 0x000fe80003800000 */
[----:B------:R-:W-:Y:S05]  /*f3b0*/  @!P0 BRA `(.L_x_5280) ;  /* 0x0000000000048947 */ /* 0x000fea0003800000 */
[----:B------:R-:W-:-:S04]  /*f3c0*/  DEPBAR.LE SB0, 0x0 ;  /* 0x000080000000791a */ /* 0x000fc80000000000 */
.L_x_5280:
[----:B------:R-:W-:Y:S05]  /*f3d0*/  BSYNC B0 ;  /* 0x0000000000007941 */ /* 0x000fea0003800000 */
.L_x_5279:
        /* <DEDUP_REMOVED lines=19> */
.L_x_5282:
[----:B------:R-:W-:Y:S05]  /*f510*/  BSYNC B0 ;  /* 0x0000000000007941 */ /* 0x000fea0003800000 */
.L_x_5281:
[----:B------:R-:W-:Y:S02]  /*f520*/  UIADD3 UR6, UR6, 0x2, URZ ;  /* 0x0000000206067890 */ /* 0x000fe4000fffe03f */
[----:B------:R-:W-:-:S04]  /*f530*/  UIADD3 UR4, UR4, 0x4000, URZ ;  /* 0x0000400004047890 */ /* 0x000fc8000fffe03f */
[----:B------:R-:W-:-:S13]  /*f540*/  ISETP.LE.AND P1, PT, R9, UR6, PT ;  /* 0x0000000609007c0c */ /* 0x000fda000bf23270 */
[----:B------:R-:W-:Y:S05]  /*f550*/  @!P1 BRA `(.L_x_5283) ;  /* 0xfffffff400809947 */ /* 0x000fea000383ffff */
.L_x_5244:
        /* <DEDUP_REMOVED lines=41> */
.L_x_5286:
[----:B------:R-:W-:Y:S05]  /*f7f0*/  BSYNC B0 ;  /* 0x0000000000007941 */ /* 0x000fea0003800000 */
.L_x_5285:
[----:B------:R-:W-:Y:S05]  /*f800*/  BRA `(.L_x_5287) ;  /* 0x0000000000047947 */ /* 0x000fea0003800000 */
.L_x_5284:
[----:B------:R-:W-:-:S05]  /*f810*/  UMOV UR4, UR6 ;  /* 0x0000000600047c82 */ /* 0x000fca0008000000 */
.L_x_5287:
        /* <DEDUP_REMOVED lines=11> */
.L_x_5292:
        /* <DEDUP_REMOVED lines=24> */
.L_x_5289:
[----:B------:R-:W-:Y:S05]  /*fa50*/  BSYNC B0 ;  /* 0x0000000000007941 */ /* 0x000fea0003800000 */
.L_x_5288:
        /* <DEDUP_REMOVED lines=24> */
.L_x_5291:
[----:B------:R-:W-:Y:S05]  /*fbe0*/  BSYNC B0 ;  /* 0x0000000000007941 */ /* 0x000fea0003800000 */
.L_x_5290:
[----:B------:R-:W-:Y:S02]  /*fbf0*/  UIADD3 UR11, UR11, 0x2, URZ ;  /* 0x000000020b0b7890 */ /* 0x000fe4000fffe03f */
[----:B------:R-:W-:Y:S02]  /*fc00*/  ULEA UR8, UR18, UR8, 0x1 ;  /* 0x0000000812087291 */ /* 0x000fe4000f8e083f */
[----:B------:R-:W-:Y:S02]  /*fc10*/  ULEA UR9, UR18, UR9, 0x1 ;  /* 0x0000000912097291 */ /* 0x000fe4000f8e083f */
[----:B------:R-:W-:-:S13]  /*fc20*/  ISETP.NE.AND P0, PT, RZ, UR11, PT ;  /* 0x0000000bff007c0c */ /* 0x000fda000bf05270 */
[----:B------:R-:W-:Y:S05]  /*fc30*/  @!P0 BRA `(.L_x_5179) ;  /* 0x0000001c00388947 */ /* 0x000fea0003800000 */
[----:B------:R-:W-:Y:S05]  /*fc40*/  BRA `(.L_x_5292) ;  /* 0xfffffffc00207947 */ /* 0x000fea000383ffff */
.L_x_5241:
        /* <DEDUP_REMOVED lines=33> */
.L_x_5294:
        /* <DEDUP_REMOVED lines=42> */
.L_x_5339:
        /* <DEDUP_REMOVED lines=15> */
.L_x_5297:
        /* <DEDUP_REMOVED lines=75> */
.L_x_5308:
[----:B--234-:R-:W-:-:S04]  /*106a0*/  SHF.L.U32 R21, R11, 0x1f, RZ ;  /* 0x0000001f0b157819 */ /* 0x01cfc800000006ff */
[----:B------:R-:W1:Y:S02]  /*106b0*/  SYNCS.PHASECHK.TRANS64.TRYWAIT P1, [R16+URZ+0x30c40], R21 ;  /* 0x030c4015100075a7 */ /* 0x000e64000802017f */
[----:B-1----:R-:W-:Y:S05]  /*106c0*/  @!P1 BRA `(.L_x_5300) ;  /* 0x0000001400e89947 */ /* 0x002fea0003800000 */
.L_x_5340:
[----:B------:R-:W-:Y:S05]  /*106d0*/  @P0 BRA `(.L_x_5301) ;  /* 0x0000000000140947 */ /* 0x000fea0003800000 */
[----:B------:R-:W-:Y:S01]  /*106e0*/  ISETP.NE.AND P1, PT, R6, RZ, PT ;  /* 0x000000ff0600720c */ /* 0x000fe20003f25270 */
[----:B------:R-:W-:-:S04]  /*106f0*/  IMAD.MOV.U32 R3, RZ, RZ, 0x4200 ;  /* 0x00004200ff037424 */ /* 0x000fc800078e00ff */
[----:B------:R2:W-:Y:S08]  /*10700*/  SYNCS.ARRIVE.TRANS64 RZ, [R16+URZ+0x30c30], R3 ;  /* 0x030c300310ff79a7 */ /* 0x0005f0000800003f */
[----:B------:R-:W-:Y:S05]  /*10710*/  @!P1 BRA `(.L_x_5301) ;  /* 0x0000000000049947 */ /* 0x000fea0003800000 */
[----:B------:R-:W-:Y:S01]  /*10720*/  BPT.TRAP 0x1 ;  /* 0x000000040000795c */ /* 0x000fe20000300000 */
.L_x_5301:
        /* <DEDUP_REMOVED lines=29> */
.L_x_5341:
[----:B------:R-:W-:Y:S05]  /*10900*/  @P0 BRA `(.L_x_5303) ;  /* 0x0000000000140947 */ /* 0x000fea0003800000 */
[----:B------:R-:W-:Y:S01]  /*10910*/  ISETP.NE.AND P1, PT, R6, RZ, PT ;  /* 0x000000ff0600720c */ /* 0x000fe20003f25270 */
[----:B------:R-:W-:-:S04]  /*10920*/  IMAD.MOV.U32 R2, RZ, RZ, 0x4200 ;  /* 0x00004200ff027424 */ /* 0x000fc800078e00ff */
[----:B------:R3:W-:Y:S08]  /*10930*/  SYNCS.ARRIVE.TRANS64 RZ, [R16+URZ+0x30c18], R2 ;  /* 0x030c180210ff79a7 */ /* 0x0007f0000800003f */
[----:B------:R-:W-:Y:S05]  /*10940*/  @!P1 BRA `(.L_x_5303) ;  /* 0x0000000000049947 */ /* 0x000fea0003800000 */
[----:B------:R-:W-:Y:S01]  /*10950*/  BPT.TRAP 0x1 ;  /* 0x000000040000795c */ /* 0x000fe20000300000 */
.L_x_5303:
        /* <DEDUP_REMOVED lines=29> */
.L_x_5342:
[----:B------:R-:W-:Y:S05]  /*10b30*/  @P0 BRA `(.L_x_5305) ;  /* 0x0000000000140947 */ /* 0x000fea0003800000 */
[----:B------:R-:W-:Y:S01]  /*10b40*/  ISETP.NE.AND P1, PT, R6, RZ, PT ;  /* 0x000000ff0600720c */ /* 0x000fe20003f25270 */
[----:B-123--:R-:W-:-:S04]  /*10b50*/  IMAD.MOV.U32 R21, RZ, RZ, 0x4200 ;  /* 0x00004200ff157424 */ /* 0x00efc800078e00ff */
[----:B------:R4:W-:Y:S08]  /*10b60*/  SYNCS.ARRIVE.TRANS64 RZ, [R16+URZ+0x30c38], R21 ;  /* 0x030c381510ff79a7 */ /* 0x0009f0000800003f */
[----:B------:R-:W-:Y:S05]  /*10b70*/  @!P1 BRA `(.L_x_5305) ;  /* 0x0000000000049947 */ /* 0x000fea0003800000 */
[----:B------:R-:W-:Y:S01]  /*10b80*/  BPT.TRAP 0x1 ;  /* 0x000000040000795c */ /* 0x000fe20000300000 */
.L_x_5305:
        /* <DEDUP_REMOVED lines=24> */
.L_x_5344:
[----:B------:R-:W-:Y:S05]  /*10d10*/  @P0 BRA `(.L_x_5307) ;  /* 0x0000000000140947 */ /* 0x000fea0003800000 */
[----:B------:R-:W-:Y:S01]  /*10d20*/  ISETP.NE.AND P1, PT, R6, RZ, PT ;  /* 0x000000ff0600720c */ /* 0x000fe20003f25270 */
[----:B------:R-:W-:-:S04]  /*10d30*/  IMAD.MOV.U32 R5, RZ, RZ, 0x4200 ;  /* 0x00004200ff057424 */ /* 0x000fc800078e00ff */
[----:B------:R1:W-:Y:S08]  /*10d40*/  SYNCS.ARRIVE.TRANS64 RZ, [R16+URZ+0x30c10], R5 ;  /* 0x030c100510ff79a7 */ /* 0x0003f0000800003f */
[----:B------:R-:W-:Y:S05]  /*10d50*/  @!P1 BRA `(.L_x_5307) ;  /* 0x0000000000049947 */ /* 0x000fea0003800000 */
[----:B------:R-:W-:Y:S01]  /*10d60*/  BPT.TRAP 0x1 ;  /* 0x000000040000795c */ /* 0x000fe20000300000 */
.L_x_5307:
        /* <DEDUP_REMOVED lines=30> */
.L_x_5299:
[----:B------:R-:W2:Y:S02]  /*10f50*/  LDL.LU R4, [R1+0x4] ;  /* 0x0000040001047983 */ /* 0x000ea40000300800 */
[----:B--2---:R-:W-:Y:S02]  /*10f60*/  ISETP.NE.AND P1, PT, R4, RZ, PT ;  /* 0x000000ff0400720c */ /* 0x004fe40003f25270 */
[----:B------:R2:W5:Y:S11]  /*10f70*/  LDL R4, [R1] ;  /* 0x0000000001047983 */ /* 0x0005760000100800 */
[----:B--2---:R-:W-:Y:S05]  /*10f80*/  @!P1 BRA `(.L_x_5298) ;  /* 0x0000000400109947 */ /* 0x004fea0003800000 */
[----:B------:R-:W-:-:S04]  /*10f90*/  SHF.L.U32 R13, R11, 0x1f, RZ ;  /* 0x0000001f0b0d7819 */ /* 0x000fc800000006ff */
[----:B------:R-:W1:Y:S02]  /*10fa0*/  SYNCS.PHASECHK.TRANS64.TRYWAIT P1, [R16+URZ+0x30c40], R13 ;  /* 0x030c400d100075a7 */ /* 0x000e64000802017f */
[----:B-1----:R-:W-:Y:S05]  /*10fb0*/  @!P1 BRA `(.L_x_5309) ;  /* 0x0000001000009947 */ /* 0x002fea0003800000 */
.L_x_5345:
[----:B------:R-:W-:Y:S05]  /*10fc0*/  @P0 BRA `(.L_x_5310) ;  /* 0x0000000000140947 */ /* 0x000fea0003800000 */
[----:B------:R-:W-:Y:S01]  /*10fd0*/  ISETP.NE.AND P1, PT, R6, RZ, PT ;  /* 0x000000ff0600720c */ /* 0x000fe20003f25270 */
[----:B------:R-:W-:-:S04]  /*10fe0*/  IMAD.MOV.U32 R5, RZ, RZ, 0x4200 ;  /* 0x00004200ff057424 */ /* 0x000fc800078e00ff */
[----:B------:R2:W-:Y:S08]  /*10ff0*/  SYNCS.ARRIVE.TRANS64 RZ, [R16+URZ+0x30c30], R5 ;  /* 0x030c300510ff79a7 */ /* 0x0005f0000800003f */
[----:B------:R-:W-:Y:S05]  /*11000*/  @!P1 BRA `(.L_x_5310) ;  /* 0x0000000000049947 */ /* 0x000fea0003800000 */
[----:B------:R-:W-:Y:S01]  /*11010*/  BPT.TRAP 0x1 ;  /* 0x000000040000795c */ /* 0x000fe20000300000 */
.L_x_5310:
        /* <DEDUP_REMOVED lines=26> */
.L_x_5346:
[----:B------:R-:W-:Y:S05]  /*111c0*/  @P0 BRA `(.L_x_5312) ;  /* 0x0000000000140947 */ /* 0x000fea0003800000 */
[----:B------:R-:W-:Y:S01]  /*111d0*/  ISETP.NE.AND P0, PT, R6, RZ, PT ;  /* 0x000000ff0600720c */ /* 0x000fe20003f05270 */
[----:B------:R-:W-:-:S04]  /*111e0*/  IMAD.MOV.U32 R5, RZ, RZ, 0x4200 ;  /* 0x00004200ff057424 */ /* 0x000fc800078e00ff */
[----:B------:R2:W-:Y:S08]  /*111f0*/  SYNCS.ARRIVE.TRANS64 RZ, [R16+URZ+0x30c18], R5 ;  /* 0x030c180510ff79a7 */ /* 0x0005f0000800003f */
[----:B------:R-:W-:Y:S05]  /*11200*/  @!P0 BRA `(.L_x_5312) ;  /* 0x0000000000048947 */ /* 0x000fea0003800000 */
[----:B------:R-:W-:Y:S01]  /*11210*/  BPT.TRAP 0x1 ;  /* 0x000000040000795c */ /* 0x000fe20000300000 */
.L_x_5312:
        /* <DEDUP_REMOVED lines=27> */
.L_x_5298:
[----:B------:R-:W2:Y:S01]  /*113d0*/  S2R R0, SR_TID.X ;  /* 0x0000000000007919 */ /* 0x000ea20000002100 */
[----:B------:R-:W-:Y:S01]  /*113e0*/  IMAD R3, R19, 0x8, R16 ;  /* 0x0000000813037824 */ /* 0x000fe200078e0210 */
[----:B--2---:R-:W-:Y:S02]  /*113f0*/  LOP3.LUT R2, R0, 0x7f, RZ, 0xc0, !PT ;  /* 0x0000007f00027812 */ /* 0x004fe400078ec0ff */
[----:B------:R-:W-:Y:S02]  /*11400*/  SHF.L.U32 R0, R11, 0x1f, RZ ;  /* 0x0000001f0b007819 */ /* 0x000fe400000006ff */
[----:B------:R-:W-:Y:S02]  /*11410*/  ISETP.NE.AND P1, PT, R2, RZ, PT ;  /* 0x000000ff0200720c */ /* 0x000fe40003f25270 */
[----:B------:R-:W2:Y:S02]  /*11420*/  SYNCS.PHASECHK.TRANS64.TRYWAIT P0, [R3+URZ+0x30c40], R0 ;  /* 0x030c4000030075a7 */ /* 0x000ea4000800017f */
[----:B--2---:R-:W-:Y:S09]  /*11430*/  @!P0 BRA `(.L_x_5313) ;  /* 0x0000000c00088947 */ /* 0x004ff20003800000 */
.L_x_5347:
[----:B------:R-:W-:Y:S05]  /*11440*/  @P1 BRA `(.L_x_5314) ;  /* 0x0000000000181947 */ /* 0x000fea0003800000 */
[----:B------:R-:W1:Y:S01]  /*11450*/  S2R R2, SR_TID.X ;  /* 0x0000000000027919 */ /* 0x000e620000002100 */
[----:B--2---:R-:W-:-:S04]  /*11460*/  IMAD.MOV.U32 R0, RZ, RZ, 0x4200 ;  /* 0x00004200ff007424 */ /* 0x004fc800078e00ff */
[----:B------:R2:W-:Y:S01]  /*11470*/  SYNCS.ARRIVE.TRANS64 RZ, [R3+URZ+0x30c30], R0 ;  /* 0x030c300003ff79a7 */ /* 0x0005e2000800003f */
[----:B-1----:R-:W-:-:S13]  /*11480*/  LOP3.LUT P0, RZ, R2, 0x1f, RZ, 0xc0, !PT ;  /* 0x0000001f02ff7812 */ /* 0x002fda000780c0ff */
[----:B--2---:R-:W-:Y:S05]  /*11490*/  @!P0 BRA `(.L_x_5314) ;  /* 0x0000000000048947 */ /* 0x004fea0003800000 */
[----:B------:R-:W-:Y:S01]  /*114a0*/  BPT.TRAP 0x1 ;  /* 0x000000040000795c */ /* 0x000fe20000300000 */
.L_x_5314:
        /* <DEDUP_REMOVED lines=33> */
.L_x_5295:
[----:B------:R-:W-:Y:S05]  /*116c0*/  BSYNC B0 ;  /* 0x0000000000007941 */ /* 0x000fea0003800000 */
.L_x_5293:
[----:B------:R-:W-:-:S03]  /*116d0*/  UMOV UR8, 0xffffffff ;  /* 0xffffffff00087882 */ /* 0x000fc60000000000 */
[----:B------:R-:W-:Y:S05]  /*116e0*/  BRA.DIV UR8, `(.L_x_5315) ;  /* 0x0000000a08707947 */ /* 0x000fea000b800000 */
[----:B------:R-:W-:-:S13]  /*116f0*/  ELECT P6, URZ, PT ;  /* 0x00000000003f782f */ /* 0x000fda00038c0000 */
.L_x_5350:
[----:B------:R-:W-:Y:S05]  /*11700*/  @!P6 BRA `(.L_x_5179) ;  /* 0x000000000084e947 */ /* 0x000fea0003800000 */
[----:B------:R-:W-:-:S06]  /*11710*/  ULOP3.LUT UR8, UR36, 0x2, URZ, 0xfc, !UPT ;  /* 0x0000000224087892 */ /* 0x000fcc000f8efc3f */
[----:B------:R-:W-:-:S05]  /*11720*/  IMAD.U32 R0, RZ, RZ, UR8 ;  /* 0x00000008ff007e24 */ /* 0x000fca000f8e00ff */
[----:B------:R-:W-:-:S13]  /*11730*/  ISETP.NE.AND P2, PT, R0, 0x3, PT ;  /* 0x000000030000780c */ /* 0x000fda0003f45270 */
[----:B------:R-:W-:Y:S05]  /*11740*/  @!P2 BRA `(.L_x_5316) ;  /* 0x000000000004a947 */ /* 0x000fea0003800000 */
[----:B------:R-:W-:Y:S01]  /*11750*/  BPT.TRAP 0x1 ;  /* 0x000000040000795c */ /* 0x000fe20000300000 */
.L_x_5316:
        /* <DEDUP_REMOVED lines=15> */
.L_x_5351:
[----:B------:R-:W2:Y:S02]  /*11850*/  SYNCS.PHASECHK.TRANS64.TRYWAIT P0, [R3+URZ], R0 ;  /* 0x00000000030075a7 */ /* 0x000ea4000800017f */
[----:B--2---:R-:W-:Y:S05]  /*11860*/  @!P0 BRA `(.L_x_5318) ;  /* 0x0000000800448947 */ /* 0x004fea0003800000 */
.L_x_5352:
[----:B------:R-:W-:Y:S05]  /*11870*/  @!P2 BRA `(.L_x_5319) ;  /* 0x000000000004a947 */ /* 0x000fea0003800000 */
[----:B------:R-:W-:Y:S01]  /*11880*/  BPT.TRAP 0x1 ;  /* 0x000000040000795c */ /* 0x000fe20000300000 */
.L_x_5319:
[----:B--2---:R-:W-:-:S04]  /*11890*/  VIADD R3, R7, 0x30c40 ;  /* 0x00030c4007037836 */ /* 0x004fc80000000000 */
[----:B------:R-:W-:-:S04]  /*118a0*/  IMAD R2, R2, 0x8, R3 ;  /* 0x0000000802027824 */ /* 0x000fc800078e0203 */
[----:B------:R-:W2:Y:S02]  /*118b0*/  SYNCS.PHASECHK.TRANS64.TRYWAIT P0, [R2+URZ], R5 ;  /* 0x00000005020075a7 */ /* 0x000ea4000800017f */
[----:B--2---:R-:W-:Y:S05]  /*118c0*/  @!P0 BRA `(.L_x_5320) ;  /* 0x0000000800408947 */ /* 0x004fea0003800000 */
.L_x_5353:
[----:B------:R-:W-:-:S07]  /*118d0*/  IMAD R3, R4, 0x8, R3 ;  /* 0x0000000804037824 */ /* 0x000fce00078e0203 */
.L_x_5321:
[----:B---3--:R3:W4:Y:S02]  /*118e0*/  SYNCS.PHASECHK.TRANS64.TRYWAIT P0, [R3+URZ], R0 ;  /* 0x00000000030075a7 */ /* 0x008724000800017f */
[----:B----4-:R-:W-:Y:S05]  /*118f0*/  @!P0 NANOSLEEP.SYNCS 0x989680 ;  /* 0x009896800000895d */ /* 0x010fea0003900000 */
[----:B------:R-:W4:Y:S02]  /*11900*/  @!P0 SYNCS.PHASECHK.TRANS64 P0, [R3+URZ], R0 ;  /* 0x00000000030085a7 */ /* 0x000f24000800007f */
[----:B----4-:R-:W-:Y:S05]  /*11910*/  @!P0 BRA `(.L_x_5321) ;  /* 0xfffffffc00f08947 */ /* 0x010fea000383ffff */
.L_x_5179:
[----:B------:R-:W-:Y:S05]  /*11920*/  BSYNC B6 ;  /* 0x0000000000067941 */ /* 0x000fea0003800000 */
.L_x_5176:
[----:B------:R-:W-:Y:S05]  /*11930*/  EXIT ;  /* 0x000000000000794d */ /* 0x000fea0003800000 */
.L_x_5186:
[----:B------:R-:W-:Y:S02]  /*11940*/  IMAD.MOV.U32 R13, RZ, RZ, R10 ;  /* 0x000000ffff0d7224 */ /* 0x000fe400078e000a */
[----:B------:R-:W-:Y:S02]  /*11950*/  IMAD.MOV.U32 R12, RZ, RZ, RZ ;  /* 0x000000ffff0c7224 */ /* 0x000fe400078e00ff */
[----:B------:R-:W-:Y:S02]  /*11960*/  IMAD.MOV.U32 R11, RZ, RZ, 0x1f ;  /* 0x0000001fff0b7424 */ /* 0x000fe400078e00ff */
[----:B------:R-:W-:-:S07]  /*11970*/  IMAD.MOV.U32 R15, RZ, RZ, -0x1 ;  /* 0xffffffffff0f7424 */ /* 0x000fce00078e00ff */
[----:B------:R-:W-:Y:S05]  /*11980*/  WARPSYNC.COLLECTIVE R15, `(.L_x_5322) ;  /* 0x000000000f087348 */ /* 0x000fea0003c00000 */
[----:B------:R1:W2:Y:S02]  /*11990*/  SHFL.IDX P6, R14, R13, R12, R11 ;  /* 0x0000000c0d0e7389 */ /* 0x0002a400000c000b */
[----:B-12---:R-:W-:Y:S01]  /*119a0*/  ENDCOLLECTIVE ;  /* 0x000000000000791b */ /* 0x006fe20003800000 */
.L_x_5322:
[----:B------:R-:W-:Y:S05]  /*119b0*/  BRA `(.L_x_5323) ;  /* 0xfffffef4006c7947 */ /* 0x000fea000383ffff */
.L_x_5188:
[----:B--2---:R2:W3:Y:S02]  /*119c0*/  SYNCS.PHASECHK.TRANS64.TRYWAIT P0, [R222+URZ+0x30c00], R11 ;  /* 0x030c000bde0075a7 */ /* 0x0044e4000800017f */
[----:B---3--:R-:W-:Y:S05]  /*119d0*/  @!P0 NANOSLEEP.SYNCS 0x989680 ;  /* 0x009896800000895d */ /* 0x008fea0003900000 */
[----:B------:R-:W3:Y:S02]  /*119e0*/  @!P0 SYNCS.PHASECHK.TRANS64 P0, [R222+URZ+0x30c00], R11 ;  /* 0x030c000bde0085a7 */ /* 0x000ee4000800007f */
[----:B---3--:R-:W-:Y:S05]  /*119f0*/  @!P0 BRA `(.L_x_5188) ;  /* 0xfffffffc00f08947 */ /* 0x008fea000383ffff */
[----:B------:R-:W-:Y:S05]  /*11a00*/  BRA `(.L_x_5187) ;  /* 0xfffffef400b47947 */ /* 0x000fea000383ffff */
.L_x_5193:
[----:B--2---:R2:W3:Y:S02]  /*11a10*/  SYNCS.PHASECHK.TRANS64.TRYWAIT P0, [R8+URZ+0x30c10], R21 ;  /* 0x030c1015080075a7 */ /* 0x0044e4000800017f */
[----:B---3--:R-:W-:Y:S05]  /*11a20*/  @!P0 NANOSLEEP.SYNCS 0x989680 ;  /* 0x009896800000895d */ /* 0x008fea0003900000 */
[----:B------:R-:W3:Y:S02]  /*11a30*/  @!P0 SYNCS.PHASECHK.TRANS64 P0, [R8+URZ+0x30c10], R21 ;  /* 0x030c1015080085a7 */ /* 0x000ee4000800007f */
[----:B---3--:R-:W-:Y:S05]  /*11a40*/  @!P0 BRA `(.L_x_5193) ;  /* 0xfffffffc00f08947 */ /* 0x008fea000383ffff */
[----:B------:R-:W-:Y:S05]  /*11a50*/  BRA `(.L_x_5192) ;  /* 0xffffff0000607947 */ /* 0x000fea000383ffff */
.L_x_5197:
[----:B------:R1:W1:Y:S02]  /*11a60*/  SYNCS.PHASECHK.TRANS64.TRYWAIT P0, [R8+URZ+0x30c30], R21 ;  /* 0x030c3015080075a7 */ /* 0x000264000800017f */
[----:B-1----:R-:W-:Y:S05]  /*11a70*/  @!P0 NANOSLEEP.SYNCS 0x989680 ;  /* 0x009896800000895d */ /* 0x002fea0003900000 */
[----:B------:R-:W1:Y:S02]  /*11a80*/  @!P0 SYNCS.PHASECHK.TRANS64 P0, [R8+URZ+0x30c30], R21 ;  /* 0x030c3015080085a7 */ /* 0x000e64000800007f */
[----:B-1----:R-:W-:Y:S05]  /*11a90*/  @!P0 BRA `(.L_x_5197) ;  /* 0xfffffffc00f08947 */ /* 0x002fea000383ffff */
[----:B------:R-:W-:Y:S05]  /*11aa0*/  BRA `(.L_x_5196) ;  /* 0xffffff0400647947 */ /* 0x000fea000383ffff */
.L_x_5205:
[----:B--2---:R2:W3:Y:S02]  /*11ab0*/  SYNCS.PHASECHK.TRANS64.TRYWAIT P1, [R6+URZ+0x30c10], R11 ;  /* 0x030c100b060075a7 */ /* 0x0044e4000802017f */
[----:B---3--:R-:W-:Y:S05]  /*11ac0*/  @!P1 NANOSLEEP.SYNCS 0x989680 ;  /* 0x009896800000995d */ /* 0x008fea0003900000 */
[----:B------:R-:W3:Y:S02]  /*11ad0*/  @!P1 SYNCS.PHASECHK.TRANS64 P1, [R6+URZ+0x30c10], R11 ;  /* 0x030c100b060095a7 */ /* 0x000ee4000802007f */
[----:B---3--:R-:W-:Y:S05]  /*11ae0*/  @!P1 BRA `(.L_x_5205) ;  /* 0xfffffffc00f09947 */ /* 0x008fea000383ffff */
[----:B------:R-:W-:Y:S05]  /*11af0*/  BRA `(.L_x_5204) ;  /* 0xffffff4000cc7947 */ /* 0x000fea000383ffff */
.L_x_5209:
[----:B------:R1:W1:Y:S02]  /*11b00*/  SYNCS.PHASECHK.TRANS64.TRYWAIT P1, [R6+URZ+0x30c30], R11 ;  /* 0x030c300b060075a7 */ /* 0x000264000802017f */
[----:B-1----:R-:W-:Y:S05]  /*11b10*/  @!P1 NANOSLEEP.SYNCS 0x989680 ;  /* 0x009896800000995d */ /* 0x002fea0003900000 */
[----:B------:R-:W1:Y:S02]  /*11b20*/  @!P1 SYNCS.PHASECHK.TRANS64 P1, [R6+URZ+0x30c30], R11 ;  /* 0x030c300b060095a7 */ /* 0x000e64000802007f */
[----:B-1----:R-:W-:Y:S05]  /*11b30*/  @!P1 BRA `(.L_x_5209) ;  /* 0xfffffffc00f09947 */ /* 0x002fea000383ffff */
[----:B------:R-:W-:Y:S05]  /*11b40*/  BRA `(.L_x_5208) ;  /* 0xffffff4400dc7947 */ /* 0x000fea000383ffff */
.L_x_5217:
[----:B--2---:R2:W3:Y:S02]  /*11b50*/  SYNCS.PHASECHK.TRANS64.TRYWAIT P0, [R7+URZ+0x30c10], R18 ;  /* 0x030c1012070075a7 */ /* 0x0044e4000800017f */
[----:B---3--:R-:W-:Y:S05]  /*11b60*/  @!P0 NANOSLEEP.SYNCS 0x989680 ;  /* 0x009896800000895d */ /* 0x008fea0003900000 */
[----:B------:R-:W3:Y:S02]  /*11b70*/  @!P0 SYNCS.PHASECHK.TRANS64 P0, [R7+URZ+0x30c10], R18 ;  /* 0x030c1012070085a7 */ /* 0x000ee4000800007f */
[----:B---3--:R-:W-:Y:S05]  /*11b80*/  @!P0 BRA `(.L_x_5217) ;  /* 0xfffffffc00f08947 */ /* 0x008fea000383ffff */
[----:B------:R-:W-:Y:S05]  /*11b90*/  BRA `(.L_x_5216) ;  /* 0xffffff7c000c7947 */ /* 0x000fea000383ffff */
.L_x_5221:
[----:B------:R1:W1:Y:S02]  /*11ba0*/  SYNCS.PHASECHK.TRANS64.TRYWAIT P0, [R7+URZ+0x30c30], R18 ;  /* 0x030c3012070075a7 */ /* 0x000264000800017f */
[----:B-1----:R-:W-:Y:S05]  /*11bb0*/  @!P0 NANOSLEEP.SYNCS 0x989680 ;  /* 0x009896800000895d */ /* 0x002fea0003900000 */
[----:B------:R-:W1:Y:S02]  /*11bc0*/  @!P0 SYNCS.PHASECHK.TRANS64 P0, [R7+URZ+0x30c30], R18 ;  /* 0x030c3012070085a7 */ /* 0x000e64000800007f */
[----:B-1----:R-:W-:Y:S05]  /*11bd0*/  @!P0 BRA `(.L_x_5221) ;  /* 0xfffffffc00f08947 */ /* 0x002fea000383ffff */
[----:B------:R-:W-:Y:S05]  /*11be0*/  BRA `(.L_x_5220) ;  /* 0xffffff8000207947 */ /* 0x000fea000383ffff */
.L_x_5228:
[----:B------:R-:W-:Y:S01]  /*11bf0*/  BSSY B0, `(.L_x_5324) ;  /* 0x0000005000007945 */ /* 0x000fe20003800000 */
[----:B------:R-:W-:-:S07]  /*11c00*/  IMAD.MOV.U32 R15, RZ, RZ, -0x1 ;  /* 0xffffffffff0f7424 */ /* 0x000fce00078e00ff */
[----:B---3--:R-:W-:Y:S05]  /*11c10*/  WARPSYNC.COLLECTIVE R15, `(.L_x_5325) ;  /* 0x000000000f087348 */ /* 0x008fea0003c00000 */
[----:B------:R-:W-:Y:S01]  /*11c20*/  NOP ;  /* 0x0000000000007918 */ /* 0x000fe20000000000 */
[----:B---3--:R-:W-:Y:S01]  /*11c30*/  ENDCOLLECTIVE ;  /* 0x000000000000791b */ /* 0x008fe20003800000 */
.L_x_5325:
[----:B------:R-:W-:Y:S05]  /*11c40*/  BSYNC B0 ;  /* 0x0000000000007941 */ /* 0x000fea0003800000 */
.L_x_5324:
[----:B------:R-:W-:Y:S05]  /*11c50*/  BRA `(.L_x_5326) ;  /* 0xffffffbc00747947 */ /* 0x000fea000383ffff */
.L_x_5237:
[----:B------:R-:W-:Y:S01]  /*11c60*/  BSSY B0, `(.L_x_5327) ;  /* 0x0000005000007945 */ /* 0x000fe20003800000 */
[----:B------:R-:W-:-:S07]  /*11c70*/  IMAD.MOV.U32 R15, RZ, RZ, -0x1 ;  /* 0xffffffffff0f7424 */ /* 0x000fce00078e00ff */
[----:B-1-3--:R-:W-:Y:S05]  /*11c80*/  WARPSYNC.COLLECTIVE R15, `(.L_x_5328) ;  /* 0x000000000f087348 */ /* 0x00afea0003c00000 */
[----:B------:R-:W-:Y:S01]  /*11c90*/  NOP ;  /* 0x0000000000007918 */ /* 0x000fe20000000000 */
[----:B-1-3--:R-:W-:Y:S01]  /*11ca0*/  ENDCOLLECTIVE ;  /* 0x000000000000791b */ /* 0x00afe20003800000 */
.L_x_5328:
[----:B------:R-:W-:Y:S05]  /*11cb0*/  BSYNC B0 ;  /* 0x0000000000007941 */ /* 0x000fea0003800000 */
.L_x_5327:
[----:B------:R-:W-:Y:S05]  /*11cc0*/  BRA `(.L_x_5329) ;  /* 0xffffffc000547947 */ /* 0x000fea000383ffff */
.L_x_5249:
[----:B------:R-:W-:Y:S01]  /*11cd0*/  BSSY B0, `(.L_x_5330) ;  /* 0x0000005000007945 */ /* 0x000fe20003800000 */
[----:B------:R-:W-:-:S07]  /*11ce0*/  IMAD.MOV.U32 R15, RZ, RZ, -0x1 ;  /* 0xffffffffff0f7424 */ /* 0x000fce00078e00ff */
[----:B------:R-:W-:Y:S05]  /*11cf0*/  WARPSYNC.COLLECTIVE R15, `(.L_x_5331) ;  /* 0x000000000f087348 */ /* 0x000fea0003c00000 */
[----:B------:R-:W-:Y:S01]  /*11d00*/  NOP ;  /* 0x0000000000007918 */ /* 0x000fe20000000000 */
[----:B------:R-:W-:Y:S01]  /*11d10*/  ENDCOLLECTIVE ;  /* 0x000000000000791b */ /* 0x000fe20003800000 */
.L_x_5331:
[----:B------:R-:W-:Y:S05]  /*11d20*/  BSYNC B0 ;  /* 0x0000000000007941 */ /* 0x000fea0003800000 */
.L_x_5330:
[----:B------:R-:W-:Y:S05]  /*11d30*/  BRA `(.L_x_5332) ;  /* 0xffffffc8003c7947 */ /* 0x000fea000383ffff */
.L_x_5262:
[----:B------:R-:W-:Y:S01]  /*11d40*/  BSSY B0, `(.L_x_5333) ;  /* 0x0000005000007945 */ /* 0x000fe20003800000 */
[----:B------:R-:W-:-:S07]  /*11d50*/  IMAD.MOV.U32 R15, RZ, RZ, -0x1 ;  /* 0xffffffffff0f7424 */ /* 0x000fce00078e00ff */
[----:B------:R-:W-:Y:S05]  /*11d60*/  WARPSYNC.COLLECTIVE R15, `(.L_x_5334) ;  /* 0x000000000f087348 */ /* 0x000fea0003c00000 */
[----:B------:R-:W-:Y:S01]  /*11d70*/  NOP ;  /* 0x0000000000007918 */ /* 0x000fe20000000000 */
[----:B------:R-:W-:Y:S01]  /*11d80*/  ENDCOLLECTIVE ;  /* 0x000000000000791b */ /* 0x000fe20003800000 */
.L_x_5334:
[----:B------:R-:W-:Y:S05]  /*11d90*/  BSYNC B0 ;  /* 0x0000000000007941 */ /* 0x000fea0003800000 */
.L_x_5333:
[----:B------:R-:W-:Y:S05]  /*11da0*/  BRA `(.L_x_5335) ;  /* 0xffffffcc00bc7947 */ /* 0x000fea000383ffff */
.L_x_5274:
[----:B------:R-:W-:Y:S01]  /*11db0*/  BSSY B0, `(.L_x_5336) ;  /* 0x0000005000007945 */ /* 0x000fe20003800000 */
[----:B------:R-:W-:-:S07]  /*11dc0*/  IMAD.MOV.U32 R15, RZ, RZ, -0x1 ;  /* 0xffffffffff0f7424 */ /* 0x000fce00078e00ff */
[----:B------:R-:W-:Y:S05]  /*11dd0*/  WARPSYNC.COLLECTIVE R15, `(.L_x_5337) ;  /* 0x000000000f087348 */ /* 0x000fea0003c00000 */
[----:B------:R-:W-:Y:S01]  /*11de0*/  NOP ;  /* 0x0000000000007918 */ /* 0x000fe20000000000 */
[----:B------:R-:W-:Y:S01]  /*11df0*/  ENDCOLLECTIVE ;  /* 0x000000000000791b */ /* 0x000fe20003800000 */
.L_x_5337:
[----:B------:R-:W-:Y:S05]  /*11e00*/  BSYNC B0 ;  /* 0x0000000000007941 */ /* 0x000fea0003800000 */
.L_x_5336:
[----:B------:R-:W-:Y:S05]  /*11e10*/  BRA `(.L_x_5338) ;  /* 0xffffffd000dc7947 */ /* 0x000fea000383ffff */
.L_x_5296:
[----:B-1----:R1:W2:Y:S02]  /*11e20*/  SYNCS.PHASECHK.TRANS64.TRYWAIT P0, [R16+URZ+0x30c20], R3 ;  /* 0x030c2003100075a7 */ /* 0x0022a4000800017f */
[----:B--2---:R-:W-:Y:S05]  /*11e30*/  @!P0 NANOSLEEP.SYNCS 0x989680 ;  /* 0x009896800000895d */ /* 0x004fea0003900000 */
[----:B------:R-:W2:Y:S02]  /*11e40*/  @!P0 SYNCS.PHASECHK.TRANS64 P0, [R16+URZ+0x30c20], R3 ;  /* 0x030c2003100085a7 */ /* 0x000ea4000800007f */
[----:B--2---:R-:W-:Y:S05]  /*11e50*/  @!P0 BRA `(.L_x_5296) ;  /* 0xfffffffc00f08947 */ /* 0x004fea000383ffff */
[----:B------:R-:W-:Y:S05]  /*11e60*/  BRA `(.L_x_5339) ;  /* 0xffffffe000a47947 */ /* 0x000fea000383ffff */
.L_x_5300:
[----:B-1----:R1:W2:Y:S02]  /*11e70*/  SYNCS.PHASECHK.TRANS64.TRYWAIT P1, [R16+URZ+0x30c40], R21 ;  /* 0x030c4015100075a7 */ /* 0x0022a4000802017f */
[----:B--2---:R-:W-:Y:S05]  /*11e80*/  @!P1 NANOSLEEP.SYNCS 0x989680 ;  /* 0x009896800000995d */ /* 0x004fea0003900000 */
[----:B------:R-:W2:Y:S02]  /*11e90*/  @!P1 SYNCS.PHASECHK.TRANS64 P1, [R16+URZ+0x30c40], R21 ;  /* 0x030c4015100095a7 */ /* 0x000ea4000802007f */
[----:B--2---:R-:W-:Y:S05]  /*11ea0*/  @!P1 BRA `(.L_x_5300) ;  /* 0xfffffffc00f09947 */ /* 0x004fea000383ffff */
[----:B------:R-:W-:Y:S05]  /*11eb0*/  BRA `(.L_x_5340) ;  /* 0xffffffe800047947 */ /* 0x000fea000383ffff */
.L_x_5302:
[----:B--2---:R2:W3:Y:S02]  /*11ec0*/  SYNCS.PHASECHK.TRANS64.TRYWAIT P1, [R16+URZ+0x30c28], R21 ;  /* 0x030c2815100075a7 */ /* 0x0044e4000802017f */
[----:B---3--:R-:W-:Y:S05]  /*11ed0*/  @!P1 NANOSLEEP.SYNCS 0x989680 ;  /* 0x009896800000995d */ /* 0x008fea0003900000 */
[----:B------:R-:W3:Y:S02]  /*11ee0*/  @!P1 SYNCS.PHASECHK.TRANS64 P1, [R16+URZ+0x30c28], R21 ;  /* 0x030c2815100095a7 */ /* 0x000ee4000802007f */
[----:B---3--:R-:W-:Y:S05]  /*11ef0*/  @!P1 BRA `(.L_x_5302) ;  /* 0xfffffffc00f09947 */ /* 0x008fea000383ffff */
[----:B------:R-:W-:Y:S05]  /*11f00*/  BRA `(.L_x_5341) ;  /* 0xffffffe8007c7947 */ /* 0x000fea000383ffff */
.L_x_5304:
[----:B---3--:R3:W4:Y:S02]  /*11f10*/  SYNCS.PHASECHK.TRANS64.TRYWAIT P1, [R16+URZ+0x30c48], R21 ;  /* 0x030c4815100075a7 */ /* 0x008724000802017f */
[----:B----4-:R-:W-:Y:S05]  /*11f20*/  @!P1 NANOSLEEP.SYNCS 0x989680 ;  /* 0x009896800000995d */ /* 0x010fea0003900000 */
[----:B------:R-:W4:Y:S02]  /*11f30*/  @!P1 SYNCS.PHASECHK.TRANS64 P1, [R16+URZ+0x30c48], R21 ;  /* 0x030c4815100095a7 */ /* 0x000f24000802007f */
[----:B----4-:R-:W-:Y:S05]  /*11f40*/  @!P1 BRA `(.L_x_5304) ;  /* 0xfffffffc00f09947 */ /* 0x010fea000383ffff */
[----:B------:R-:W-:Y:S05]  /*11f50*/  BRA `(.L_x_5342) ;  /* 0xffffffe800f47947 */ /* 0x000fea000383ffff */
.L_x_5306:
[----:B------:R-:W-:-:S07]  /*11f60*/  SHF.L.U32 R5, R11, 0x1f, RZ ;  /* 0x0000001f0b057819 */ /* 0x000fce00000006ff */
.L_x_5343:
[----:B------:R1:W1:Y:S02]  /*11f70*/  SYNCS.PHASECHK.TRANS64.TRYWAIT P1, [R16+URZ+0x30c20], R5 ;  /* 0x030c2005100075a7 */ /* 0x000264000802017f */
[----:B-1----:R-:W-:Y:S05]  /*11f80*/  @!P1 NANOSLEEP.SYNCS 0x989680 ;  /* 0x009896800000995d */ /* 0x002fea0003900000 */
[----:B------:R-:W1:Y:S02]  /*11f90*/  @!P1 SYNCS.PHASECHK.TRANS64 P1, [R16+URZ+0x30c20], R5 ;  /* 0x030c2005100095a7 */ /* 0x000e64000802007f */
[----:B-1----:R-:W-:Y:S05]  /*11fa0*/  @!P1 BRA `(.L_x_5343) ;  /* 0xfffffffc00f09947 */ /* 0x002fea000383ffff */
[----:B------:R-:W-:Y:S05]  /*11fb0*/  BRA `(.L_x_5344) ;  /* 0xffffffec00547947 */ /* 0x000fea000383ffff */
.L_x_5309:
[----:B-1----:R1:W2:Y:S02]  /*11fc0*/  SYNCS.PHASECHK.TRANS64.TRYWAIT P1, [R16+URZ+0x30c40], R13 ;  /* 0x030c400d100075a7 */ /* 0x0022a4000802017f */
[----:B--2---:R-:W-:Y:S05]  /*11fd0*/  @!P1 NANOSLEEP.SYNCS 0x989680 ;  /* 0x009896800000995d */ /* 0x004fea0003900000 */
[----:B------:R-:W2:Y:S02]  /*11fe0*/  @!P1 SYNCS.PHASECHK.TRANS64 P1, [R16+URZ+0x30c40], R13 ;  /* 0x030c400d100095a7 */ /* 0x000ea4000802007f */
[----:B--2---:R-:W-:Y:S05]  /*11ff0*/  @!P1 BRA `(.L_x_5309) ;  /* 0xfffffffc00f09947 */ /* 0x004fea000383ffff */
[----:B------:R-:W-:Y:S05]  /*12000*/  BRA `(.L_x_5345) ;  /* 0xffffffec00ec7947 */ /* 0x000fea000383ffff */
.L_x_5311:
[----:B-1----:R1:W2:Y:S02]  /*12010*/  SYNCS.PHASECHK.TRANS64.TRYWAIT P1, [R16+URZ+0x30c28], R13 ;  /* 0x030c280d100075a7 */ /* 0x0022a4000802017f */
[----:B--2---:R-:W-:Y:S05]  /*12020*/  @!P1 NANOSLEEP.SYNCS 0x989680 ;  /* 0x009896800000995d */ /* 0x004fea0003900000 */
[----:B------:R-:W2:Y:S02]  /*12030*/  @!P1 SYNCS.PHASECHK.TRANS64 P1, [R16+URZ+0x30c28], R13 ;  /* 0x030c280d100095a7 */ /* 0x000ea4000802007f */
[----:B--2---:R-:W-:Y:S05]  /*12040*/  @!P1 BRA `(.L_x_5311) ;  /* 0xfffffffc00f09947 */ /* 0x004fea000383ffff */
[----:B------:R-:W-:Y:S05]  /*12050*/  BRA `(.L_x_5346) ;  /* 0xfffffff000587947 */ /* 0x000fea000383ffff */
.L_x_5313:
[----:B--2---:R2:W1:Y:S02]  /*12060*/  SYNCS.PHASECHK.TRANS64.TRYWAIT P0, [R3+URZ+0x30c40], R0 ;  /* 0x030c4000030075a7 */ /* 0x004464000800017f */
[----:B-1----:R-:W-:Y:S05]  /*12070*/  @!P0 NANOSLEEP.SYNCS 0x989680 ;  /* 0x009896800000895d */ /* 0x002fea0003900000 */
[----:B------:R-:W1:Y:S02]  /*12080*/  @!P0 SYNCS.PHASECHK.TRANS64 P0, [R3+URZ+0x30c40], R0 ;  /* 0x030c4000030085a7 */ /* 0x000e64000800007f */
[----:B-1----:R-:W-:Y:S05]  /*12090*/  @!P0 BRA `(.L_x_5313) ;  /* 0xfffffffc00f08947 */ /* 0x002fea000383ffff */
[----:B------:R-:W-:Y:S05]  /*120a0*/  BRA `(.L_x_5347) ;  /* 0xfffffff000e47947 */ /* 0x000fea000383ffff */
.L_x_5315:
[----:B------:R-:W-:Y:S01]  /*120b0*/  BSSY B0, `(.L_x_5348) ;  /* 0x0000006000007945 */ /* 0x000fe20003800000 */
[----:B------:R-:W-:-:S07]  /*120c0*/  IMAD.MOV.U32 R15, RZ, RZ, -0x1 ;  /* 0xffffffffff0f7424 */ /* 0x000fce00078e00ff */
[----:B------:R-:W-:Y:S05]  /*120d0*/  WARPSYNC.COLLECTIVE R15, `(.L_x_5349) ;  /* 0x000000000f0c7348 */ /* 0x000fea0003c00000 */
[----:B------:R-:W-:Y:S02]  /*120e0*/  ELECT P6, UR62, PT ;  /* 0x00000000003e782f */ /* 0x000fe400038c0000 */
[----:B------:R-:W-:Y:S01]  /*120f0*/  MOV R14, UR62 ;  /* 0x0000003e000e7c02 */ /* 0x000fe20008000f00 */
[----:B------:R-:W-:Y:S10]  /*12100*/  ENDCOLLECTIVE ;  /* 0x000000000000791b */ /* 0x000ff40003800000 */
.L_x_5349:
[----:B------:R-:W-:Y:S05]  /*12110*/  BSYNC B0 ;  /* 0x0000000000007941 */ /* 0x000fea0003800000 */
.L_x_5348:
[----:B------:R-:W-:Y:S05]  /*12120*/  BRA `(.L_x_5350) ;  /* 0xfffffff400747947 */ /* 0x000fea000383ffff */
.L_x_5317:
[----:B-1----:R1:W2:Y:S02]  /*12130*/  SYNCS.PHASECHK.TRANS64.TRYWAIT P0, [R6+URZ], R5 ;  /* 0x00000005060075a7 */ /* 0x0022a4000800017f */
[----:B--2---:R-:W-:Y:S05]  /*12140*/  @!P0 NANOSLEEP.SYNCS 0x989680 ;  /* 0x009896800000895d */ /* 0x004fea0003900000 */
[----:B------:R-:W2:Y:S02]  /*12150*/  @!P0 SYNCS.PHASECHK.TRANS64 P0, [R6+URZ], R5 ;  /* 0x00000005060085a7 */ /* 0x000ea4000800007f */
[----:B--2---:R-:W-:Y:S05]  /*12160*/  @!P0 BRA `(.L_x_5317) ;  /* 0xfffffffc00f08947 */ /* 0x004fea000383ffff */
[----:B------:R-:W-:Y:S05]  /*12170*/  BRA `(.L_x_5351) ;  /* 0xfffffff400b47947 */ /* 0x000fea000383ffff */
.L_x_5318:
[----:B--2---:R2:W3:Y:S02]  /*12180*/  SYNCS.PHASECHK.TRANS64.TRYWAIT P0, [R3+URZ], R0 ;  /* 0x00000000030075a7 */ /* 0x0044e4000800017f */
[----:B---3--:R-:W-:Y:S05]  /*12190*/  @!P0 NANOSLEEP.SYNCS 0x989680 ;  /* 0x009896800000895d */ /* 0x008fea0003900000 */
[----:B------:R-:W3:Y:S02]  /*121a0*/  @!P0 SYNCS.PHASECHK.TRANS64 P0, [R3+URZ], R0 ;  /* 0x00000000030085a7 */ /* 0x000ee4000800007f */
[----:B---3--:R-:W-:Y:S05]  /*121b0*/  @!P0 BRA `(.L_x_5318) ;  /* 0xfffffffc00f08947 */ /* 0x008fea000383ffff */
[----:B------:R-:W-:Y:S05]  /*121c0*/  BRA `(.L_x_5352) ;  /* 0xfffffff400a87947 */ /* 0x000fea000383ffff */
.L_x_5320:
[----:B--2---:R2:W3:Y:S02]  /*121d0*/  SYNCS.PHASECHK.TRANS64.TRYWAIT P0, [R2+URZ], R5 ;  /* 0x00000005020075a7 */ /* 0x0044e4000800017f */
[----:B---3--:R-:W-:Y:S05]  /*121e0*/  @!P0 NANOSLEEP.SYNCS 0x989680 ;  /* 0x009896800000895d */ /* 0x008fea0003900000 */
[----:B------:R-:W3:Y:S02]  /*121f0*/  @!P0 SYNCS.PHASECHK.TRANS64 P0, [R2+URZ], R5 ;  /* 0x00000005020085a7 */ /* 0x000ee4000800007f */
[----:B---3--:R-:W-:Y:S05]  /*12200*/  @!P0 BRA `(.L_x_5320) ;  /* 0xfffffffc00f08947 */ /* 0x008fea000383ffff */
[----:B------:R-:W-:Y:S05]  /*12210*/  BRA `(.L_x_5353) ;  /* 0xfffffff400ac7947 */ /* 0x000fea000383ffff */
.L_x_5354:
        /* <DEDUP_REMOVED lines=14> */
.L_x_7412:


//--------------------- .text._ZN7cutlass13device_kernelIN5flash11enable_sm90INS1_16FlashAttnBwdSm90INS1_25CollectiveMainloopBwdSm90ILi2ELi2ELi2EN4cute5tupleIJNS5_1CILi1EEES8_S8_EEENS6_IJNS7_ILi128EEESA_NS7_ILi64EEEEEENS_10bfloat16_tEfNS_4arch4Sm90ELb0ELb1ELb0ELb1ELb0ELb1ELb0ELb0ELi2ELi1ELi2ELi2ELb0EEENS1_21CollectiveEpilogueBwdISC_SD_SF_Li256ELb1ELb0ELi1EEENS1_19SingleTileSchedulerILb1ELb0ELb0ELi128EEEEEEEEEvNT_6ParamsE --------------------------
	.section	.text._ZN7cutlass13device_kernelIN5flash11enable_sm90INS1_16FlashAttnBwdSm90INS1_25CollectiveMainloopBwdSm90ILi2ELi2ELi2EN4cute5tupleIJNS5_1CILi1EEES8_S8_EEENS6_IJNS7_ILi128EEESA_NS7_ILi64EEEEEENS_10bfloat16_tEfNS_4arch4Sm90ELb0ELb1ELb0ELb1ELb0ELb1ELb0ELb0ELi2ELi1ELi2ELi2ELb0EEENS1_21CollectiveEpilogueBwdISC_SD_SF_Li256ELb1ELb0ELi1EEENS1_19SingleTileSchedulerILb1ELb0ELb0ELi128EEEEEEEEEvNT_6ParamsE,"ax",@progbits
	.align	128
.text._ZN7cutlass13device_kernelIN5flash11enable_sm90INS1_16FlashAttnBwdSm90INS1_25CollectiveMainloopBwdSm90ILi2ELi2ELi2EN4cute5tupleIJNS5_1CILi1EEES8_S8_EEENS6_IJNS7_ILi128EEESA_NS7_ILi64EEEEEENS_10bfloat16_tEfNS_4arch4Sm90ELb0ELb1ELb0ELb1ELb0ELb1ELb0ELb0ELi2ELi1ELi2ELi2ELb0EEENS1_21CollectiveEpilogueBwdISC_SD_SF_Li256ELb1ELb0ELi1EEENS1_19SingleTileSchedulerILb1ELb0ELb0ELi128EEEEEEEEEvNT_6ParamsE:
        .type           _ZN7cutlass13device_kernelIN5flash11enable_sm90INS1_16FlashAttnBwdSm90INS1_25CollectiveMainloopBwdSm90ILi2ELi2ELi2EN4cute5tupleIJNS5_1CILi1EEES8_S8_EEENS6_IJNS7_ILi128EEESA_NS7_ILi64EEEEEENS_10bfloat16_tEfNS_4arch4Sm90ELb0ELb1ELb0ELb1ELb0ELb1ELb0ELb0ELi2ELi1ELi2ELi2ELb0EEENS1_21CollectiveEpilogueBwdISC_SD_SF_Li256ELb1ELb0ELi1EEENS1_19SingleTileSchedulerILb1ELb0ELb0ELi128EEEEEEEEEvNT_6ParamsE,@function
        .size           _ZN7cutlass13device_kernelIN5flash11enable_sm90INS1_16FlashAttnBwdSm90INS1_25CollectiveMainloopBwdSm90ILi2ELi2ELi2EN4cute5tupleIJNS5_1CILi1EEES8_S8_EEENS6_IJNS7_ILi128EEESA_NS7_ILi64EEEEEENS_10bfloat16_tEfNS_4arch4Sm90ELb0ELb1ELb0ELb1ELb0ELb1ELb0ELb0ELi2ELi1ELi2ELi2ELb0EEENS1_21CollectiveEpilogueBwdISC_SD_SF_Li256ELb1ELb0ELi1EEENS1_19SingleTileSchedulerILb1ELb0ELb0ELi128EEEEEEEEEvNT_6ParamsE,(.L_x_7413 - _ZN7cutlass13device_kernelIN5flash11enable_sm90INS1_16FlashAttnBwdSm90INS1_25CollectiveMainloopBwdSm90ILi2ELi2ELi2EN4cute5tupleIJNS5_1CILi1EEES8_S8_EEENS6_IJNS7_ILi128EEESA_NS7_ILi64EEEEEENS_10bfloat16_tEfNS_4arch4Sm90ELb0ELb1ELb0ELb1ELb0ELb1ELb0ELb0ELi2ELi1ELi2ELi2ELb0EEENS1_21CollectiveEpilogueBwdISC_SD_SF_Li256ELb1ELb0ELi1EEENS1_19SingleTileSchedulerILb1ELb0ELb0ELi128EEEEEEEEEvNT_6ParamsE)
        .other          _ZN7cutlass13device_kernelIN5flash11enable_sm90INS1_16FlashAttnBwdSm90INS1_25CollectiveMainloopBwdSm90ILi2ELi2ELi2EN4cute5tupleIJNS5_1CILi1EEES8_S8_EEENS6_IJNS7_ILi128EEESA_NS7_ILi64EEEEEENS_10bfloat16_tEfNS_4arch4Sm90ELb0ELb1ELb0ELb1ELb0ELb1ELb0ELb0ELi2ELi1ELi2ELi2ELb0EEENS1_21CollectiveEpilogueBwdISC_SD_SF_Li256ELb1ELb0ELi1EEENS1_19SingleTileSchedulerILb1ELb0ELb0ELi128EEEEEEEEEvNT_6ParamsE,@"STO_CUDA_ENTRY STV_DEFAULT"
_ZN7cutlass13device_kernelIN5flash11enable_sm90INS1_16FlashAttnBwdSm90INS1_25CollectiveMainloopBwdSm90ILi2ELi2ELi2EN4cute5tupleIJNS5_1CILi1EEES8_S8_EEENS6_IJNS7_ILi128EEESA_NS7_ILi64EEEEEENS_10bfloat16_tEfNS_4arch4Sm90ELb0ELb1ELb0ELb1ELb0ELb1ELb0ELb0ELi2ELi1ELi2ELi2ELb0EEENS1_21CollectiveEpilogueBwdISC_SD_SF_Li256ELb1ELb0ELi1EEENS1_19SingleTileSchedulerILb1ELb0ELb0ELi128EEEEEEEEEvNT_6ParamsE:
        /* <DEDUP_REMOVED lines=24> */
.L_x_5356:
[----:B------:R-:W-:Y:S05]  /*0180*/  BSYNC B0 ;  /* 0x0000000000007941 */ /* 0x000fea0003800000 */
.L_x_5355:
        /* <DEDUP_REMOVED lines=37> */
.L_x_5357:
        /* <DEDUP_REMOVED lines=22> */
.L_x_5358:
[----:B------:R-:W-:Y:S01]  /*0540*/  PLOP3.LUT P0, PT, PT, PT, UP0, 0x80, 0x0 ;  /* 0x000000000000781c */ /* 0x000fe20003f0f008 */
[----:B------:R-:W-:Y:S01]  /*0550*/  NOP ;  /* 0x0000000000007918 */ /* 0x000fe20000000000 */
[----:B------:R-:W-:Y:S01]  /*0560*/  ULDC.64 UR38, c[0x0][0x208] ;  /* 0x0000820000267ab9 */ /* 0x000fe20000000a00 */
[----:B------:R-:W-:Y:S01]  /*0570*/  BSSY B6, `(.L_x_5359) ;  /* 0x0001283000067945 */ /* 0x000fe20003800000 */
[----:B-12-4-:R-:W-:Y:S09]  /*0580*/  BAR.SYNC.DEFER_BLOCKING 0x0 ;  /* 0x0000000000007b1d */ /* 0x016ff20000010000 */
[----:B------:R-:W-:Y:S05]  /*0590*/  @!P0 BRA `(.L_x_5360) ;  /* 0x000000f0003c8947 */ /* 0x000fea0003800000 */
.L_x_5361:
        /* <DEDUP_REMOVED lines=19> */
[----:B------:R-:W-:Y:S02]  /*06d0*/  IMAD.U32 R2, RZ, RZ, UR4 ;  /* 0x00000004ff027e24 */ /* 0x000fe4000f8e00ff */
[----:B------:R-:W-:-:S05]  /*06e0*/  IMAD.U32 R3, RZ, RZ, UR5 ;  /* 0x00000005ff037e24 */ /* 0x000fca000f8e00ff */
[----:B------:R-:W2:Y:S02]  /*06f0*/  LDG.E R2, desc[UR38][R2.64] ;  /* 0x0000002602027981 */ /* 0x000ea4000c1e1900 */
[----:B--2---:R-:W-:Y:S01]  /*0700*/  R2UR UR4, R2 ;  /* 0x00000000020472ca */ /* 0x004fe200000e0000 */
[----:B------:R-:W-:-:S14]  /*0710*/  BRA `(.L_x_5363) ;  /* 0x00000000003c7947 */ /* 0x000fdc0003800000 */
.L_x_5362:
        /* <DEDUP_REMOVED lines=14> */
.L_x_5364:
[----:B------:R-:W-:-:S05]  /*0800*/  ULDC UR4, c[0x0][0x8bc] ;  /* 0x00022f0000047ab9 */ /* 0x000fca0000000800 */
.L_x_5363:
        /* <DEDUP_REMOVED lines=19> */
.L_x_5366:
        /* <DEDUP_REMOVED lines=14> */
.L_x_5367:
        /* <DEDUP_REMOVED lines=11> */
.L_x_5368:
        /* <DEDUP_REMOVED lines=13> */
.L_x_5369:
        /* <DEDUP_REMOVED lines=50> */
.L_x_5370:
        /* <DEDUP_REMOVED lines=28> */
.L_x_5373:
        /* <DEDUP_REMOVED lines=15> */
.L_x_5372:
        /* <DEDUP_REMOVED lines=22> */
.L_x_5375:
        /* <DEDUP_REMOVED lines=15> */
.L_x_5374:
[----:B------:R-:W-:Y:S01]  /*13c0*/  SHF.R.S32.HI R6, RZ, 0x1f, R17 ;  /* 0x0000001fff067819 */ /* 0x000fe20000011411 */
[----:B------:R-:W-:-:S03]  /*13d0*/  UMOV UR4, 0xffffffff ;  /* 0xffffffff00047882 */ /* 0x000fc60000000000 */
[----:B------:R-:W-:-:S04]  /*13e0*/  LEA.HI R0, R6, R17, RZ, 0x7 ;  /* 0x0000001106007211 */ /* 0x000fc800078f38ff */
[----:B------:R-:W-:Y:S01]  /*13f0*/  SHF.R.S32.HI R10, RZ, 0x7, R0 ;  /* 0x00000007ff0a7819 */ /* 0x000fe20000011400 */
[----:B------:R-:W-:Y:S06]  /*1400*/  BRA.DIV UR4, `(.L_x_5376) ;  /* 0x0000011a046c7947 */ /* 0x000fec000b800000 */
[----:B------:R1:W2:Y:S02]  /*1410*/  SHFL.IDX PT, R14, R10, RZ, 0x1f ;  /* 0x00001fff0a0e7589 */ /* 0x0002a400000e0000 */
.L_x_5511:
        /* <DEDUP_REMOVED lines=23> */
.L_x_5377:
[----:B------:R-:W-:Y:S01]  /*1590*/  UIADD3 UR4, UR44, UR45, -UR41 ;  /* 0x0000002d2c047290 */ /* 0x000fe2000fffe829 */
[----:B------:R-:W-:Y:S01]  /*15a0*/  IMAD.U32 R3, R2, 0x200, R3 ;  /* 0x0000020002037824 */ /* 0x000fe200078e0003 */
[----:B------:R-:W-:Y:S01]  /*15b0*/  ULDC UR5, c[0x0][0x74c] ;  /* 0x0001d30000057ab9 */ /* 0x000fe20000000800 */
[----:B------:R-:W-:Y:S01]  /*15c0*/  LOP3.LUT R2, R0, 0xffffff80, RZ, 0xc0, !PT ;  /* 0xffffff8000027812 */ /* 0x000fe200078ec0ff */
[----:B------:R-:W-:Y:S01]  /*15d0*/  UIADD3 UR4, UR4, -UR5, URZ ;  /* 0x8000000504047290 */ /* 0x000fe2000fffe03f */
[----:B------:R-:W-:Y:S01]  /*15e0*/  LEA.HI R12, R6, R17, RZ, 0x7 ;  /* 0x00000011060c7211 */ /* 0x000fe200078f38ff */
[----:B------:R3:W-:Y:S01]  /*15f0*/  STL [R1+0x2c], R3 ;  /* 0x00002c0301007387 */ /* 0x0007e20000100800 */
[----:B------:R-:W-:Y:S01]  /*1600*/  IMAD.MOV.U32 R0, RZ, RZ, RZ ;  /* 0x000000ffff007224 */ /* 0x000fe200078e00ff */
[----:B------:R-:W-:Y:S01]  /*1610*/  USHF.R.S32.HI UR5, URZ, 0x1f, UR4 ;  /* 0x0000001f3f057899 */ /* 0x000fe20008011404 */
[----:B--2---:R-:W-:Y:S01]  /*1620*/  IMAD.IADD R11, R17, 0x1, -R2 ;  /* 0x00000001110b7824 */ /* 0x004fe200078e0a02 */
[----:B------:R-:W-:Y:S01]  /*1630*/  SHF.R.S32.HI R12, RZ, 0x7, R12 ;  /* 0x00000007ff0c7819 */ /* 0x000fe2000001140c */
[----:B------:R-:W-:Y:S01]  /*1640*/  IMAD.MOV.U32 R4, RZ, RZ, RZ ;  /* 0x000000ffff047224 */ /* 0x000fe200078e00ff */
[----:B------:R-:W-:Y:S01]  /*1650*/  ULEA.HI UR5, UR5, UR4, URZ, 0x7 ;  /* 0x0000000405057291 */ /* 0x000fe2000f8f383f */
[----:B------:R-:W-:-:S02]  /*1660*/  CS2R R182, SRZ ;  /* 0x0000000000b67805 */ /* 0x000fc4000001ff00 */
[--C-:B-1----:R-:W-:Y:S01]  /*1670*/  SHF.R.S32.HI R10, RZ, 0x1f, R11.reuse ;  /* 0x0000001fff0a7819 */ /* 0x102fe2000001140b */
[----:B------:R1:W-:Y:S01]  /*1680*/  STL [R1+0x44], R11 ;  /* 0x0000440b01007387 */ /* 0x0003e20000100800 */
[----:B------:R-:W-:Y:S01]  /*1690*/  ULEA.HI.SX32 UR5, UR5, 0x1, 0x19 ;  /* 0x0000000105057891 */ /* 0x000fe2000f8fca3f */
[----:B------:R-:W-:Y:S01]  /*16a0*/  IMAD R7, R12, 0x400, R11 ;  /* 0x000004000c077824 */ /* 0x000fe200078e020b */
[----:B------:R-:W-:Y:S01]  /*16b0*/  LEA.HI R9, R10, R11, RZ, 0x2 ;  /* 0x0000000b0a097211 */ /* 0x000fe200078f10ff */
[----:B------:R1:W-:Y:S01]  /*16c0*/  STL [R1+0x4c], R10 ;  /* 0x00004c0a01007387 */ /* 0x0003e20000100800 */
[----:B------:R-:W-:Y:S01]  /*16d0*/  CS2R R180, SRZ ;  /* 0x0000000000b47805 */ /* 0x000fe2000001ff00 */
[----:B------:R-:W-:Y:S01]  /*16e0*/  IMAD.SHL.U32 R7, R7, 0x4, RZ ;  /* 0x0000000407077824 */ /* 0x000fe200078e00ff */
[----:B---3--:R-:W-:Y:S01]  /*16f0*/  LOP3.LUT R3, R9, 0x7ffffffc, RZ, 0xc0, !PT ;  /* 0x7ffffffc09037812 */ /* 0x008fe200078ec0ff */
[----:B------:R-:W-:Y:S01]  /*1700*/  IMAD.U32 R224, RZ, RZ, UR5 ;  /* 0x00000005ffe07e24 */ /* 0x000fe2000f8e00ff */
[----:B------:R1:W-:Y:S01]  /*1710*/  STL [R1+0x48], R9 ;  /* 0x0000480901007387 */ /* 0x0003e20000100800 */
[----:B------:R-:W-:-:S02]  /*1720*/  CS2R R178, SRZ ;  /* 0x0000000000b27805 */ /* 0x000fc4000001ff00 */
[----:B------:R-:W-:Y:S02]  /*1730*/  CS2R R176, SRZ ;  /* 0x0000000000b07805 */ /* 0x000fe4000001ff00 */
[----:B------:R-:W-:Y:S02]  /*1740*/  CS2R R174, SRZ ;  /* 0x0000000000ae7805 */ /* 0x000fe4000001ff00 */
[----:B------:R-:W-:Y:S02]  /*1750*/  VIMNMX R224, R224, UR42, PT ;  /* 0x0000002ae0e07c48 */ /* 0x000fe4000bfe0100 */
[----:B------:R-:W-:Y:S02]  /*1760*/  CS2R R172, SRZ ;  /* 0x0000000000ac7805 */ /* 0x000fe4000001ff00 */
[----:B------:R-:W-:Y:S02]  /*1770*/  CS2R R170, SRZ ;  /* 0x0000000000aa7805 */ /* 0x000fe4000001ff00 */
[----:B------:R-:W-:-:S02]  /*1780*/  CS2R R168, SRZ ;  /* 0x0000000000a87805 */ /* 0x000fc4000001ff00 */
[----:B------:R-:W-:Y:S02]  /*1790*/  ISETP.LE.AND P0, PT, R224, UR43, PT ;  /* 0x0000002be0007c0c */ /* 0x000fe4000bf03270 */
        /* <DEDUP_REMOVED lines=24> */
[----:B------:R-:W-:Y:S02]  /*1920*/  IMAD R2, R7, 0x4, R16 ;  /* 0x0000000407027824 */ /* 0x000fe400078e0210 */
[----:B------:R-:W-:Y:S01]  /*1930*/  IMAD.IADD R3, R11, 0x1, -R3 ;  /* 0x000000010b037824 */ /* 0x000fe200078e0a03 */
[----:B-1----:R-:W-:Y:S06]  /*1940*/  @P0 BRA `(.L_x_5379) ;  /* 0x0000003c009c0947 */ /* 0x002fec0003800000 */
        /* <DEDUP_REMOVED lines=9> */
[----:B------:R-:W-:Y:S01]  /*19e0*/  LOP3.LUT R9, R5, 0xfffffff8, RZ, 0xc0, !PT ;  /* 0xfffffff805097812 */ /* 0x000fe200078ec0ff */
[----:B------:R-:W-:Y:S01]  /*19f0*/  IMAD.IADD R5, R17, 0x1, -R6 ;  /* 0x0000000111057824 */ /* 0x000fe200078e0a06 */
[CC--:B------:R-:W-:Y:S02]  /*1a00*/  LEA.HI R4, R7.reuse, R0.reuse, RZ, 0x3 ;  /* 0x0000000007047211 */ /* 0x0c0fe400078f18ff */
[----:B------:R-:W-:Y:S01]  /*1a10*/  LEA.HI R7, R7, R0, RZ, 0x2 ;  /* 0x0000000007077211 */ /* 0x000fe200078f10ff */
[----:B------:R-:W-:Y:S01]  /*1a20*/  IMAD.IADD R8, R8, 0x1, -R9 ;  /* 0x0000000108087824 */ /* 0x000fe200078e0a09 */
[----:B------:R-:W-:Y:S02]  /*1a30*/  LEA.HI R6, R10, R11, RZ, 0x5 ;  /* 0x0000000b0a067211 */ /* 0x000fe400078f28ff */
[----:B------:R-:W-:-:S02]  /*1a40*/  LEA.HI R10, R12, R12, RZ, 0x1 ;  /* 0x0000000c0c0a7211 */ /* 0x000fc400078f08ff */
[--C-:B------:R-:W-:Y:S02]  /*1a50*/  SHF.R.S32.HI R0, RZ, 0x3, R4.reuse ;  /* 0x00000003ff007819 */ /* 0x100fe40000011404 */
[----:B------:R-:W-:Y:S02]  /*1a60*/  SHF.R.S32.HI R9, RZ, 0x1f, R4 ;  /* 0x0000001fff097819 */ /* 0x000fe40000011404 */
[----:B------:R-:W-:Y:S02]  /*1a70*/  SHF.R.S32.HI R4, RZ, 0x2, R7 ;  /* 0x00000002ff047819 */ /* 0x000fe40000011407 */
[----:B------:R-:W-:Y:S02]  /*1a80*/  SHF.R.S32.HI R11, RZ, 0x5, R6 ;  /* 0x00000005ff0b7819 */ /* 0x000fe40000011406 */
[----:B------:R-:W-:Y:S01]  /*1a90*/  LOP3.LUT R10, R10, 0x3fffffe, RZ, 0xc0, !PT ;  /* 0x03fffffe0a0a7812 */ /* 0x000fe200078ec0ff */
[----:B------:R-:W-:Y:S01]  /*1aa0*/  VIADD R6, R4, 0x8 ;  /* 0x0000000804067836 */ /* 0x000fe20000000000 */
[----:B------:R-:W-:Y:S01]  /*1ab0*/  LEA.HI R9, R9, R0, RZ, 0x4 ;  /* 0x0000000009097211 */ /* 0x000fe200078f20ff */
[----:B------:R-:W-:Y:S01]  /*1ac0*/  IMAD R11, R11, 0x10, R8 ;  /* 0x000000100b0b7824 */ /* 0x000fe200078e0208 */
[----:B------:R-:W-:Y:S01]  /*1ad0*/  LEA.HI R7, R7, R4, RZ, 0x1 ;  /* 0x0000000407077211 */ /* 0x000fe200078f08ff */
[----:B------:R-:W-:Y:S01]  /*1ae0*/  IMAD.IADD R10, R12, 0x1, -R10 ;  /* 0x000000010c0a7824 */ /* 0x000fe200078e0a0a */
[----:B------:R-:W-:Y:S01]  /*1af0*/  LOP3.LUT R9, R9, 0x1ffffff0, RZ, 0xc0, !PT ;  /* 0x1ffffff009097812 */ /* 0x000fe200078ec0ff */
[----:B------:R-:W-:Y:S01]  /*1b00*/  VIADD R12, R4, 0x18 ;  /* 0x00000018040c7836 */ /* 0x000fe20000000000 */
[----:B------:R-:W-:Y:S01]  /*1b10*/  LEA.HI R8, R6, R6, RZ, 0x1 ;  /* 0x0000000606087211 */ /* 0x000fe200078f08ff */
[----:B------:R-:W-:Y:S01]  /*1b20*/  IMAD R18, R10, 0x40, R11 ;  /* 0x000000400a127824 */ /* 0x000fe200078e020b */
[----:B------:R-:W-:Y:S01]  /*1b30*/  LOP3.LUT R7, R7, 0xfffffffe, RZ, 0xc0, !PT ;  /* 0xfffffffe07077812 */ /* 0x000fe200078ec0ff */
        /* <DEDUP_REMOVED lines=10> */
[--C-:B------:R-:W-:Y:S01]  /*1be0*/  SHF.R.S32.HI R6, RZ, 0x1, R4.reuse ;  /* 0x00000001ff067819 */ /* 0x100fe20000011404 */
[----:B------:R-:W-:Y:S01]  /*1bf0*/  IMAD.U32 R7, RZ, RZ, UR44 ;  /* 0x0000002cff077e24 */ /* 0x000fe2000f8e00ff */
[----:B------:R-:W-:Y:S01]  /*1c00*/  SHF.R.S32.HI R15, RZ, 0x1f, R4 ;  /* 0x0000001fff0f7819 */ /* 0x000fe20000011404 */
[----:B------:R-:W-:Y:S01]  /*1c10*/  IMAD.IADD R13, R10, 0x1, -R13 ;  /* 0x000000010a0d7824 */ /* 0x000fe200078e0a0d */
[----:B------:R-:W-:Y:S02]  /*1c20*/  SHF.R.S32.HI R11, RZ, 0x1f, R8 ;  /* 0x0000001fff0b7819 */ /* 0x000fe40000011408 */
        /* <DEDUP_REMOVED lines=10> */
[----:B------:R-:W-:Y:S02]  /*1cd0*/  IMAD.IADD R0, R0, 0x1, -R11 ;  /* 0x0000000100007824 */ /* 0x000fe400078e0a0b */
[----:B------:R-:W-:Y:S02]  /*1ce0*/  IMAD.IADD R4, R4, 0x1, -R19 ;  /* 0x0000000104047824 */ /* 0x000fe400078e0a13 */
[----:B------:R-:W-:Y:S01]  /*1cf0*/  IMAD.IADD R226, R6, 0x1, -R15 ;  /* 0x0000000106e27824 */ /* 0x000fe200078e0a0f */
[----:B------:R-:W-:Y:S01]  /*1d00*/  IADD3 R6, -R18, UR41, -R7 ;  /* 0x0000002912067c10 */ /* 0x000fe2000fffe907 */
[----:B------:R-:W-:Y:S01]  /*1d10*/  IMAD R227, R0, 0x8, R9 ;  /* 0x0000000800e37824 */ /* 0x000fe200078e0209 */
[----:B------:R-:W-:Y:S01]  /*1d20*/  IADD3 R7, RZ, -UR44, -R18 ;  /* 0x8000002cff077c10 */ /* 0x000fe2000fffe812 */
[----:B------:R-:W-:-:S02]  /*1d30*/  IMAD R225, R4, 0x8, R17 ;  /* 0x0000000804e17824 */ /* 0x000fc400078e0211 */
[----:B------:R-:W-:Y:S02]  /*1d40*/  IMAD R226, R226, 0x8, R13 ;  /* 0x00000008e2e27824 */ /* 0x000fe400078e020d */
[----:B------:R-:W-:Y:S02]  /*1d50*/  IMAD.MOV.U32 R4, RZ, RZ, RZ ;  /* 0x000000ffff047224 */ /* 0x000fe400078e00ff */
[----:B------:R-:W-:-:S07]  /*1d60*/  IMAD.MOV.U32 R0, RZ, RZ, RZ ;  /* 0x000000ffff007224 */ /* 0x000fce00078e00ff */
.L_x_5390:
[----:B------:R-:W-:-:S06]  /*1d70*/  ULOP3.LUT UR4, UR36, 0x1, URZ, 0xfc, !UPT ;  /* 0x0000000124047892 */ /* 0x000fcc000f8efc3f */
[----:B-1----:R-:W-:-:S05]  /*1d80*/  IMAD.U32 R8, RZ, RZ, UR4 ;  /* 0x00000004ff087e24 */ /* 0x002fca000f8e00ff */
[----:B------:R-:W-:-:S13]  /*1d90*/  ISETP.NE.AND P6, PT, R8, 0x3, PT ;  /* 0x000000030800780c */ /* 0x000fda0003fc5270 */
[----:B------:R-:W-:Y:S05]  /*1da0*/  @!P6 BRA `(.L_x_5380) ;  /* 0x000000000004e947 */ /* 0x000fea0003800000 */
[----:B------:R-:W-:Y:S01]  /*1db0*/  BPT.TRAP 0x1 ;  /* 0x000000040000795c */ /* 0x000fe20000300000 */
.L_x_5380:
[----:B------:R-:W-:Y:S01]  /*1dc0*/  IMAD R8, R0, 0x8, R16 ;  /* 0x0000000800087824 */ /* 0x000fe200078e0210 */
[----:B------:R-:W-:-:S04]  /*1dd0*/  SHF.L.U32 R23, R4, 0x1f, RZ ;  /* 0x0000001f04177819 */ /* 0x000fc800000006ff */
[----:B------:R1:W2:Y:S01]  /*1de0*/  SYNCS.PHASECHK.TRANS64.TRYWAIT P0, [R8+URZ+0x30c10], R23 ;  /* 0x030c1017080075a7 */ /* 0x0002a2000800017f */
[----:B------:R-:W-:Y:S05]  /*1df0*/  @!P6 BRA `(.L_x_5381) ;  /* 0x000000000004e947 */ /* 0x000fea0003800000 */
[----:B------:R-:W-:Y:S01]  /*1e00*/  BPT.TRAP 0x1 ;  /* 0x000000040000795c */ /* 0x000fe20000300000 */
.L_x_5381:
[----:B------:R-:W-:-:S05]  /*1e10*/  VIADD R9, R16, 0x10000 ;  /* 0x0001000010097836 */ /* 0x000fca0000000000 */
[----:B------:R-:W-:-:S04]  /*1e20*/  SHF.R.U32.HI R9, RZ, 0x4, R9 ;  /* 0x00000004ff097819 */ /* 0x000fc80000011609 */
[----:B------:R-:W-:Y:S01]  /*1e30*/  LOP3.LUT R9, R9, 0x3fff, RZ, 0xc0, !PT ;  /* 0x00003fff09097812 */ /* 0x000fe200078ec0ff */
[----:B--2---:R-:W-:Y:S06]  /*1e40*/  @P0 BRA `(.L_x_5382) ;  /* 0x0000000000080947 */ /* 0x004fec0003800000 */
[----:B------:R-:W2:Y:S02]  /*1e50*/  SYNCS.PHASECHK.TRANS64.TRYWAIT P0, [R8+URZ+0x30c10], R23 ;  /* 0x030c1017080075a7 */ /* 0x000ea4000800017f */
[----:B--2---:R-:W-:Y:S05]  /*1e60*/  @!P0 BRA `(.L_x_5383) ;  /* 0x0000011000088947 */ /* 0x004fea0003800000 */
.L_x_5382:
        /* <DEDUP_REMOVED lines=60> */
.L_x_5384:
[----:B------:R1:W1:Y:S01]  /*2230*/  SYNCS.PHASECHK.TRANS64.TRYWAIT P0, [R8+URZ+0x30c30], R23 ;  /* 0x030c3017080075a7 */ /* 0x000262000800017f */
[----:B------:R-:W-:Y:S05]  /*2240*/  @!P6 BRA `(.L_x_5385) ;  /* 0x000000000004e947 */ /* 0x000fea0003800000 */
[----:B------:R-:W-:Y:S01]  /*2250*/  BPT.TRAP 0x1 ;  /* 0x000000040000795c */ /* 0x000fe20000300000 */
.L_x_5385:
[----:B------:R-:W2:Y:S01]  /*2260*/  LDC.64 R24, c[0x0][0x748] ;  /* 0x0001d200ff187b82 */ /* 0x000ea20000000a00 */
[----:B------:R-:W-:-:S05]  /*2270*/  VIADD R13, R16, 0x18000 ;  /* 0x00018000100d7836 */ /* 0x000fca0000000000 */
[----:B------:R-:W-:Y:S01]  /*2280*/  SHF.R.U32.HI R13, RZ, 0x4, R13 ;  /* 0x00000004ff0d7819 */ /* 0x000fe2000001160d */
[----:B-1----:R-:W-:Y:S06]  /*2290*/  @P0 BRA `(.L_x_5386) ;  /* 0x0000000000080947 */ /* 0x002fec0003800000 */
[----:B------:R-:W1:Y:S02]  /*22a0*/  SYNCS.PHASECHK.TRANS64.TRYWAIT P0, [R8+URZ+0x30c30], R23 ;  /* 0x030c3017080075a7 */ /* 0x000e64000800017f */
[----:B-1----:R-:W-:Y:S05]  /*22b0*/  @!P0 BRA `(.L_x_5387) ;  /* 0x0000010c00088947 */ /* 0x002fea0003800000 */
.L_x_5386:
[----:B------:R-:W-:Y:S01]  /*22c0*/  ULEA UR4, UR43, -UR40, 0x7 ;  /* 0x800000282b047291 */ /* 0x000fe2000f8e383f */
[----:B------:R-:W-:Y:S01]  /*22d0*/  LOP3.LUT R13, R13, 0x3fff, RZ, 0xc0, !PT ;  /* 0x00003fff0d0d7812 */ /* 0x000fe200078ec0ff */
[----:B------:R-:W5:Y:S01]  /*22e0*/  LDL R234, [R1+0x2c] ;  /* 0x00002c0001ea7983 */ /* 0x000f620000100800 */
[----:B------:R-:W-:Y:S01]  /*22f0*/  ISETP.GT.AND P2, PT, R7, RZ, PT ;  /* 0x000000ff0700720c */ /* 0x000fe20003f44270 */
[----:B------:R-:W-:Y:S01]  /*2300*/  UIADD3 UR9, UR9, 0x4000, URZ ;  /* 0x0000400009097890 */ /* 0x000fe2000fffe03f */
[----:B--2---:R-:W-:Y:S01]  /*2310*/  LOP3.LUT R23, R13, 0x10000, RZ, 0xfc, !PT ;  /* 0x000100000d177812 */ /* 0x004fe200078efcff */
[C---:B------:R-:W-:Y:S01]  /*2320*/  IMAD R13, R0.reuse, 0x400, R13 ;  /* 0x00000400000d7824 */ /* 0x040fe200078e020d */
[----:B------:R-:W-:Y:S01]  /*2330*/  LEA R19, R3, UR4, 0x1 ;  /* 0x0000000403137c11 */ /* 0x000fe2000f8e08ff */
[----:B------:R-:W-:Y:S01]  /*2340*/  USHF.R.U32.HI UR9, URZ, 0x4, UR9 ;  /* 0x000000043f097899 */ /* 0x000fe20008011609 */
[----:B------:R-:W-:Y:S01]  /*2350*/  ISETP.GT.AND P0, PT, R7, 0x8, PT ;  /* 0x000000080700780c */ /* 0x000fe20003f04270 */
[----:B------:R-:W-:Y:S01]  /*2360*/  IMAD R23, R0, 0x400, R23 ;  /* 0x0000040000177824 */ /* 0x000fe200078e0217 */
[----:B------:R-:W-:Y:S01]  /*2370*/  R2UR UR8, R13 ;  /* 0x000000000d0872ca */ /* 0x000fe200000e0000 */
[C---:B------:R-:W-:Y:S01]  /*2380*/  IMAD.IADD R19, R6.reuse, 0x1, R19 ;  /* 0x0000000106137824 */ /* 0x040fe200078e0213 */
[----:B------:R-:W-:Y:S01]  /*2390*/  ISETP.GT.AND P1, PT, R6, RZ, PT ;  /* 0x000000ff0600720c */ /* 0x000fe20003f24270 */
[----:B------:R-:W-:Y:S01]  /*23a0*/  ULOP3.LUT UR9, UR9, 0x3fff, URZ, 0xc0, !UPT ;  /* 0x00003fff09097892 */ /* 0x000fe2000f8ec03f */
[----:B------:R-:W-:Y:S01]  /*23b0*/  R2UR UR10, R23 ;  /* 0x00000000170a72ca */ /* 0x000fe200000e0000 */
[C-C-:B------:R-:W-:Y:S01]  /*23c0*/  IMAD.IADD R22, R24.reuse, 0x1, -R19.reuse ;  /* 0x0000000118167824 */ /* 0x140fe200078e0a13 */
[----:B------:R-:W-:Y:S01]  /*23d0*/  IADD3 R13, R24, 0x8, -R19 ;  /* 0x00000008180d7810 */ /* 0x000fe20007ffe813 */
[----:B------:R-:W-:Y:S01]  /*23e0*/  ULOP3.LUT UR9, UR9, 0x10000, URZ, 0xfc, !UPT ;  /* 0x0001000009097892 */ /* 0x000fe2000f8efc3f */
[--C-:B------:R-:W-:Y:S01]  /*23f0*/  IADD3 R20, RZ, -R19, -R25.reuse ;  /* 0x80000013ff147210 */ /* 0x100fe20007ffe819 */
[----:B------:R-:W-:Y:S01]  /*2400*/  UMOV UR7, 0x40000040 ;  /* 0x4000004000077882 */ /* 0x000fe20000000000 */
[----:B------:R-:W-:Y:S01]  /*2410*/  IADD3 R23, -R19, 0x8, -R25 ;  /* 0x0000000813177810 */ /* 0x000fe20007ffe919 */
[----:B------:R-:W-:Y:S01]  /*2420*/  UMOV UR5, 0x40000040 ;  /* 0x4000004000057882 */ /* 0x000fe20000000000 */
[----:B------:R-:W-:Y:S01]  /*2430*/  ISETP.GT.AND P3, PT, R6, 0x8, PT ;  /* 0x000000080600780c */ /* 0x000fe20003f64270 */
[----:B---3--:R-:W1:Y:S01]  /*2440*/  SHFL.IDX PT, R220, R21, R5, 0x1f ;  /* 0x00001f0515dc7589 */ /* 0x008e6200000e0000 */
[----:B------:R-:W-:Y:S01]  /*2450*/  SEL R22, R22, 0x80, !P2 ;  /* 0x0000008016167807 */ /* 0x000fe20005000000 */
[----:B------:R-:W-:Y:S01]  /*2460*/  UMOV UR4, UR9 ;  /* 0x0000000900047c82 */ /* 0x000fe20008000000 */
[----:B------:R-:W-:Y:S01]  /*2470*/  SEL R13, R13, 0x80, !P0 ;  /* 0x000000800d0d7807 */ /* 0x000fe20004000000 */
[----:B------:R-:W-:Y:S01]  /*2480*/  UMOV UR6, UR10 ;  /* 0x0000000a00067c82 */ /* 0x000fe20008000000 */
[----:B------:R-:W-:Y:S01]  /*2490*/  SEL R20, R20, 0x80, P1 ;  /* 0x0000008014147807 */ /* 0x000fe20000800000 */
[----:B------:R-:W-:Y:S01]  /*24a0*/  VIADD R223, R5, 0x4 ;  /* 0x0000000405df7836 */ /* 0x000fe20000000000 */
[----:B------:R-:W-:Y:S01]  /*24b0*/  SEL R19, R23, 0x80, P3 ;  /* 0x0000008017137807 */ /* 0x000fe20001800000 */
[----:B------:R-:W-:Y:S01]  /*24c0*/  ULDC UR11, c[0x0][0x744] ;  /* 0x0001d100000b7ab9 */ /* 0x000fe20000000800 */
[C---:B------:R-:W-:Y:S01]  /*24d0*/  ISETP.GE.AND P1, PT, R22.reuse, RZ, PT ;  /* 0x000000ff1600720c */ /* 0x040fe20003f26270 */
[----:B------:R-:W-:Y:S01]  /*24e0*/  VIADD R221, R5, 0x8 ;  /* 0x0000000805dd7836 */ /* 0x000fe20000000000 */
[----:B------:R-:W-:Y:S01]  /*24f0*/  ISETP.GE.AND P3, PT, R13, RZ, PT ;  /* 0x000000ff0d00720c */ /* 0x000fe20003f66270 */
[----:B------:R-:W2:Y:S01]  /*2500*/  SHFL.IDX PT, R217, R21, R223, 0x1f ;  /* 0x00001fdf15d97589 */ /* 0x000ea200000e0000 */
[----:B------:R-:W-:-:S02]  /*2510*/  ISETP.GE.AND P2, PT, R22, 0x1, PT ;  /* 0x000000011600780c */ /* 0x000fc40003f46270 */
[----:B------:R-:W-:Y:S01]  /*2520*/  ISETP.GE.AND P0, PT, R13, 0x1, PT ;  /* 0x000000010d00780c */ /* 0x000fe20003f06270 */
[----:B------:R-:W3:Y:S01]  /*2530*/  SHFL.IDX PT, R149, R21, R221, 0x1f ;  /* 0x00001fdd15957589 */ /* 0x000ee200000e0000 */
[C---:B------:R-:W-:Y:S02]  /*2540*/  ISETP.GT.OR P1, PT, R20.reuse, RZ, !P1 ;  /* 0x000000ff1400720c */ /* 0x040fe40004f24670 */
[C---:B------:R-:W-:Y:S02]  /*2550*/  ISETP.GT.OR P3, PT, R19.reuse, RZ, !P3 ;  /* 0x000000ff1300720c */ /* 0x040fe40005f64670 */
[----:B------:R-:W-:Y:S02]  /*2560*/  ISETP.GT.OR P2, PT, R20, 0x1, !P2 ;  /* 0x000000011400780c */ /* 0x000fe40005744670 */
[----:B------:R-:W-:Y:S02]  /*2570*/  ISETP.GT.OR P0, PT, R19, 0x1, !P0 ;  /* 0x000000011300780c */ /* 0x000fe40004704670 */
[----:B------:R-:W-:-:S02]  /*2580*/  FSEL R219, R84, -INF , !P1 ;  /* 0xff80000054db7808 */ /* 0x000fc40004800000 */
[----:B------:R-:W-:Y:S02]  /*2590*/  FSEL R23, R86, -INF , !P3 ;  /* 0xff80000056177808 */ /* 0x000fe40005800000 */
[----:B------:R-:W-:Y:S01]  /*25a0*/  FSEL R222, R85, -INF , !P2 ;  /* 0xff80000055de7808 */ /* 0x000fe20005000000 */
[--C-:B-1----:R-:W-:Y:S01]  /*25b0*/  FFMA.FTZ R219, R219, UR11, -R220.reuse ;  /* 0x0000000bdbdb7c23 */ /* 0x102fe200080108dc */
[----:B------:R-:W-:Y:S01]  /*25c0*/  FSEL R148, R87, -INF , !P0 ;  /* 0xff80000057947808 */ /* 0x000fe20004000000 */
[----:B------:R-:W-:Y:S01]  /*25d0*/  FFMA.FTZ R220, R23, UR11, -R220 ;  /* 0x0000000b17dc7c23 */ /* 0x000fe200080108dc */
[----:B------:R-:W-:Y:S01]  /*25e0*/  WARPGROUP.ARRIVE ;  /* 0x00000000000079c5 */ /* 0x000fe20000000000 */
[C---:B------:R-:W-:Y:S01]  /*25f0*/  VIADD R23, R5.reuse, 0xc ;  /* 0x0000000c05177836 */ /* 0x040fe20000000000 */
[----:B------:R-:W-:Y:S01]  /*2600*/  ISETP.GE.AND P1, PT, R22, 0x8, PT ;  /* 0x000000081600780c */ /* 0x000fe20003f26270 */
[--C-:B--2---:R-:W-:Y:S01]  /*2610*/  FFMA.FTZ R222, R222, UR11, -R217.reuse ;  /* 0x0000000bdede7c23 */ /* 0x104fe200080108d9 */
[----:B------:R-:W-:Y:S01]  /*2620*/  FFMA.FTZ R217, R148, UR11, -R217 ;  /* 0x0000000b94d97c23 */ /* 0x000fe200080108d9 */
[----:B------:R-:W-:Y:S01]  /*2630*/  VIADD R148, R5, 0x10 ;  /* 0x0000001005947836 */ /* 0x000fe20000000000 */
[----:B------:R-:W-:Y:S01]  /*2640*/  HGMMA.64x128x16.F32.BF16 R24, gdesc[UR4], RZ, !UPT, gsb0 ;  /* 0x01e00000041879f0 */ /* 0x000fe2000c0018ff */
[----:B------:R-:W-:Y:S01]  /*2650*/  UIADD3 UR6, UR10, 0x2, URZ ;  /* 0x000000020a067890 */ /* 0x000fe2000fffe03f */
[----:B------:R-:W1:Y:S01]  /*2660*/  SHFL.IDX PT, R216, R21, R23, 0x1f ;  /* 0x00001f1715d87589 */ /* 0x000e6200000e0000 */
[----:B------:R-:W-:Y:S01]  /*2670*/  UIADD3 UR4, UR9, 0x2, URZ ;  /* 0x0000000209047890 */ /* 0x000fe2000fffe03f */
[C---:B------:R-:W-:Y:S01]  /*2680*/  ISETP.GE.AND P3, PT, R13.reuse, 0x8, PT ;  /* 0x000000080d00780c */ /* 0x040fe20003f66270 */
[----:B------:R-:W-:Y:S01]  /*2690*/  UMOV UR7, 0x40000040 ;  /* 0x4000004000077882 */ /* 0x000fe20000000000 */
[----:B------:R-:W-:Y:S01]  /*26a0*/  UMOV UR5, 0x40000040 ;  /* 0x4000004000057882 */ /* 0x000fe20000000000 */
[----:B------:R-:W2:Y:S01]  /*26b0*/  SHFL.IDX PT, R150, R21, R148, 0x1f ;  /* 0x00001f9415967589 */ /* 0x000ea200000e0000 */
[----:B------:R-:W-:Y:S01]  /*26c0*/  ISETP.GE.AND P0, PT, R13, 0x9, PT ;  /* 0x000000090d00780c */ /* 0x000fe20003f06270 */
[----:B------:R-:W-:Y:S01]  /*26d0*/  MUFU.EX2 R219, R219 ;  /* 0x000000db00db7308 */ /* 0x000fe20000000800 */
[----:B------:R-:W-:-:S02]  /*26e0*/  ISETP.GT.OR P1, PT, R20, 0x8, !P1 ;  /* 0x000000081400780c */ /* 0x000fc40004f24670 */
[----:B------:R-:W-:Y:S02]  /*26f0*/  ISETP.GE.AND P2, PT, R22, 0x9, PT ;  /* 0x000000091600780c */ /* 0x000fe40003f46270 */
[C---:B------:R-:W-:Y:S02]  /*2700*/  ISETP.GT.OR P3, PT, R19.reuse, 0x8, !P3 ;  /* 0x000000081300780c */ /* 0x040fe40005f64670 */
[----:B------:R-:W-:Y:S02]  /*2710*/  ISETP.GT.OR P0, PT, R19, 0x9, !P0 ;  /* 0x000000091300780c */ /* 0x000fe40004704670 */
[----:B------:R-:W-:Y:S02]  /*2720*/  FSEL R88, R88, -INF , !P1 ;  /* 0xff80000058587808 */ /* 0x000fe40004800000 */
[----:B------:R-:W-:Y:S02]  /*2730*/  ISETP.GE.AND P1, PT, R13, 0x10, PT ;  /* 0x000000100d00780c */ /* 0x000fe40003f26270 */
[----:B------:R-:W-:-:S02]  /*2740*/  ISETP.GT.OR P2, PT, R20, 0x9, !P2 ;  /* 0x000000091400780c */ /* 0x000fc40005744670 */
[----:B------:R-:W-:Y:S01]  /*2750*/  FSEL R218, R90, -INF , !P3 ;  /* 0xff8000005ada7808 */ /* 0x000fe20005800000 */
[--C-:B---3--:R-:W-:Y:S01]  /*2760*/  FFMA.FTZ R90, R88, UR11, -R149.reuse ;  /* 0x0000000b585a7c23 */ /* 0x108fe20008010895 */
[----:B------:R-:W-:Y:S01]  /*2770*/  FSEL R151, R91, -INF , !P0 ;  /* 0xff8000005b977808 */ /* 0x000fe20004000000 */
[----:B------:R-:W-:Y:S01]  /*2780*/  MUFU.EX2 R88, R220 ;  /* 0x000000dc00587308 */ /* 0x000fe20000000800 */
[----:B------:R-:W-:Y:S01]  /*2790*/  ISETP.GE.AND P0, PT, R22, 0x10, PT ;  /* 0x000000101600780c */ /* 0x000fe20003f06270 */
[----:B------:R-:W-:Y:S01]  /*27a0*/  FFMA.FTZ R91, R218, UR11, -R149 ;  /* 0x0000000bda5b7c23 */ /* 0x000fe20008010895 */
[----:B------:R-:W-:Y:S02]  /*27b0*/  ISETP.GT.OR P1, PT, R19, 0x10, !P1 ;  /* 0x000000101300780c */ /* 0x000fe40004f24670 */
[----:B------:R-:W-:Y:S02]  /*27c0*/  FSEL R89, R89, -INF , !P2 ;  /* 0xff80000059597808 */ /* 0x000fe40005000000 */
[----:B------:R-:W-:Y:S01]  /*27d0*/  ISETP.GT.OR P0, PT, R20, 0x10, !P0 ;  /* 0x000000101400780c */ /* 0x000fe20004704670 */
[----:B------:R-:W-:Y:S01]  /*27e0*/  MUFU.EX2 R91, R91 ;  /* 0x0000005b005b7308 */ /* 0x000fe20000000800 */
[----:B------:R-:W-:Y:S01]  /*27f0*/  FSEL R149, R94, -INF , !P1 ;  /* 0xff8000005e957808 */ /* 0x000fe20004800000 */
[--C-:B-1----:R-:W-:Y:S01]  /*2800*/  FFMA.FTZ R218, R89, UR11, -R216.reuse ;  /* 0x0000000b59da7c23 */ /* 0x102fe200080108d8 */
[C---:B------:R-:W-:Y:S01]  /*2810*/  ISETP.GE.AND P1, PT, R22.reuse, 0x11, PT ;  /* 0x000000111600780c */ /* 0x040fe20003f26270 */
[----:B------:R-:W-:Y:S01]  /*2820*/  FFMA.FTZ R216, R151, UR11, -R216 ;  /* 0x0000000b97d87c23 */ /* 0x000fe200080108d8 */
[----:B------:R-:W-:-:S02]  /*2830*/  ISETP.GE.AND P4, PT, R22, 0x18, PT ;  /* 0x000000181600780c */ /* 0x000fc40003f86270 */
[----:B------:R-:W-:Y:S01]  /*2840*/  ISETP.GE.AND P5, PT, R22, 0x19, PT ;  /* 0x000000191600780c */ /* 0x000fe20003fa6270 */
[----:B------:R-:W-:Y:S01]  /*2850*/  MUFU.EX2 R90, R90 ;  /* 0x0000005a005a7308 */ /* 0x000fe20000000800 */
[----:B------:R-:W-:Y:S02]  /*2860*/  FSEL R89, R92, -INF , !P0 ;  /* 0xff8000005c597808 */ /* 0x000fe40004000000 */
[C---:B------:R-:W-:Y:S02]  /*2870*/  ISETP.GT.OR P1, PT, R20.reuse, 0x11, !P1 ;  /* 0x000000111400780c */ /* 0x040fe40004f24670 */
[C---:B------:R-:W-:Y:S01]  /*2880*/  ISETP.GT.OR P4, PT, R20.reuse, 0x18, !P4 ;  /* 0x000000181400780c */ /* 0x040fe20006784670 */
[--C-:B--2---:R-:W-:Y:S01]  /*2890*/  FFMA.FTZ R94, R89, UR11, -R150.reuse ;  /* 0x0000000b595e7c23 */ /* 0x104fe20008010896 */
[----:B------:R-:W-:Y:S01]  /*28a0*/  ISETP.GT.OR P5, PT, R20, 0x19, !P5 ;  /* 0x000000191400780c */ /* 0x000fe20006fa4670 */
[----:B------:R-:W-:Y:S01]  /*28b0*/  FFMA.FTZ R150, R149, UR11, -R150 ;  /* 0x0000000b95967c23 */ /* 0x000fe20008010896 */
[----:B------:R-:W-:Y:S01]  /*28c0*/  FSEL R151, R93, -INF , !P1 ;  /* 0xff8000005d977808 */ /* 0x000fe20004800000 */
[----:B------:R1:W-:Y:S01]  /*28d0*/  MUFU.EX2 R89, R217 ;  /* 0x000000d900597308 */ /* 0x0003e20000000800 */
[----:B------:R-:W-:-:S02]  /*28e0*/  FSEL R96, R96, -INF , !P4 ;  /* 0xff80000060607808 */ /* 0x000fc40006000000 */
[C---:B------:R-:W-:Y:S02]  /*28f0*/  ISETP.GE.AND P1, PT, R22.reuse, 0x29, PT ;  /* 0x000000291600780c */ /* 0x040fe40003f26270 */
[C---:B------:R-:W-:Y:S02]  /*2900*/  ISETP.GE.AND P4, PT, R22.reuse, 0x30, PT ;  /* 0x000000301600780c */ /* 0x040fe40003f86270 */
[----:B------:R-:W-:Y:S01]  /*2910*/  FSEL R149, R97, -INF , !P5 ;  /* 0xff80000061957808 */ /* 0x000fe20006800000 */
[----:B------:R2:W3:Y:S01]  /*2920*/  MUFU.EX2 R92, R218 ;  /* 0x000000da005c7308 */ /* 0x0004e20000000800 */
[----:B------:R-:W-:Y:S01]  /*2930*/  ISETP.GE.AND P5, PT, R22, 0x31, PT ;  /* 0x000000311600780c */ /* 0x000fe20003fa6270 */
[----:B-1----:R-:W-:Y:S01]  /*2940*/  VIADD R217, R5, 0x18 ;  /* 0x0000001805d97836 */ /* 0x002fe20000000000 */
[C---:B------:R-:W-:Y:S02]  /*2950*/  ISETP.GT.OR P1, PT, R20.reuse, 0x29, !P1 ;  /* 0x000000291400780c */ /* 0x040fe40004f24670 */
[----:B------:R-:W-:-:S02]  /*2960*/  ISETP.GT.OR P4, PT, R20, 0x30, !P4 ;  /* 0x000000301400780c */ /* 0x000fc40006784670 */
[----:B------:R-:W-:Y:S01]  /*2970*/  ISETP.GT.OR P5, PT, R20, 0x31, !P5 ;  /* 0x000000311400780c */ /* 0x000fe20006fa4670 */
[----:B------:R-:W1:Y:S01]  /*2980*/  SHFL.IDX PT, R229, R21, R217, 0x1f ;  /* 0x00001fd915e57589 */ /* 0x000e6200000e0000 */
[----:B------:R-:W-:Y:S01]  /*2990*/  FSEL R105, R105, -INF , !P1 ;  /* 0xff80000069697808 */ /* 0x000fe20004800000 */
[----:B--2---:R-:W-:Y:S01]  /*29a0*/  VIADD R218, R5, 0x14 ;  /* 0x0000001405da7836 */ /* 0x004fe20000000000 */
[----:B------:R-:W-:Y:S01]  /*29b0*/  FSEL R108, R108, -INF , !P4 ;  /* 0xff8000006c6c7808 */ /* 0x000fe20006000000 */
[----:B------:R4:W-:Y:S01]  /*29c0*/  MUFU.EX2 R93, R216 ;  /* 0x000000d8005d7308 */ /* 0x0009e20000000800 */
[C---:B------:R-:W-:Y:S02]  /*29d0*/  ISETP.GE.AND P1, PT, R22.reuse, 0x41, PT ;  /* 0x000000411600780c */ /* 0x040fe40003f26270 */
[----:B------:R-:W-:Y:S01]  /*29e0*/  ISETP.GE.AND P4, PT, R22, 0x48, PT ;  /* 0x000000481600780c */ /* 0x000fe20003f86270 */
[----:B------:R-:W2:Y:S01]  /*29f0*/  SHFL.IDX PT, R228, R21, R218, 0x1f ;  /* 0x00001fda15e47589 */ /* 0x000ea200000e0000 */
[----:B------:R-:W-:-:S02]  /*2a00*/  FSEL R109, R109, -INF , !P5 ;  /* 0xff8000006d6d7808 */ /* 0x000fc40006800000 */
[----:B------:R-:W-:Y:S01]  /*2a10*/  ISETP.GE.AND P5, PT, R22, 0x49, PT ;  /* 0x000000491600780c */ /* 0x000fe20003fa6270 */
[----:B------:R-:W-:Y:S01]  /*2a20*/  MUFU.EX2 R94, R94 ;  /* 0x0000005e005e7308 */ /* 0x000fe20000000800 */
[C---:B------:R-:W-:Y:S01]  /*2a30*/  ISETP.GT.OR P1, PT, R20.reuse, 0x41, !P1 ;  /* 0x000000411400780c */ /* 0x040fe20004f24670 */
[----:B----4-:R-:W-:Y:S01]  /*2a40*/  SHFL.IDX PT, R216, R18, R23, 0x1f ;  /* 0x00001f1712d87589 */ /* 0x010fe200000e0000 */
[C---:B------:R-:W-:Y:S02]  /*2a50*/  ISETP.GT.OR P4, PT, R20.reuse, 0x48, !P4 ;  /* 0x000000481400780c */ /* 0x040fe40006784670 */
[----:B------:R-:W-:Y:S02]  /*2a60*/  ISETP.GT.OR P5, PT, R20, 0x49, !P5 ;  /* 0x000000491400780c */ /* 0x000fe40006fa4670 */
[----:B------:R-:W-:Y:S02]  /*2a70*/  FSEL R117, R117, -INF , !P1 ;  /* 0xff80000075757808 */ /* 0x000fe40004800000 */
[----:B------:R-:W-:-:S02]  /*2a80*/  FSEL R220, R120, -INF , !P4 ;  /* 0xff80000078dc7808 */ /* 0x000fc40006000000 */
[C---:B------:R-:W-:Y:S01]  /*2a90*/  ISETP.GE.AND P1, PT, R22.reuse, 0x59, PT ;  /* 0x000000591600780c */ /* 0x040fe20003f26270 */
[----:B------:R-:W-:Y:S01]  /*2aa0*/  MUFU.EX2 R120, R222 ;  /* 0x000000de00787308 */ /* 0x000fe20000000800 */
[----:B------:R-:W-:Y:S01]  /*2ab0*/  ISETP.GE.AND P4, PT, R22, 0x60, PT ;  /* 0x000000601600780c */ /* 0x000fe20003f86270 */
[----:B-1----:R-:W-:Y:S01]  /*2ac0*/  FFMA.FTZ R96, R96, UR11, -R229 ;  /* 0x0000000b60607c23 */ /* 0x002fe200080108e5 */
[----:B------:R-:W-:Y:S02]  /*2ad0*/  FSEL R121, R121, -INF , !P5 ;  /* 0xff80000079797808 */ /* 0x000fe40006800000 */
[----:B------:R-:W-:Y:S02]  /*2ae0*/  ISETP.GE.AND P5, PT, R22, 0x61, PT ;  /* 0x000000611600780c */ /* 0x000fe40003fa6270 */
[C---:B------:R-:W-:Y:S02]  /*2af0*/  ISETP.GT.OR P1, PT, R20.reuse, 0x59, !P1 ;  /* 0x000000591400780c */ /* 0x040fe40004f24670 */
[----:B------:R-:W-:-:S02]  /*2b00*/  ISETP.GT.OR P4, PT, R20, 0x60, !P4 ;  /* 0x000000601400780c */ /* 0x000fc40006784670 */
[----:B------:R-:W-:Y:S02]  /*2b10*/  ISETP.GT.OR P5, PT, R20, 0x61, !P5 ;  /* 0x000000611400780c */ /* 0x000fe40006fa4670 */
[----:B------:R-:W-:Y:S02]  /*2b20*/  FSEL R129, R129, -INF , !P1 ;  /* 0xff80000081817808 */ /* 0x000fe40004800000 */
[----:B------:R-:W-:Y:S02]  /*2b30*/  FSEL R132, R132, -INF , !P4 ;  /* 0xff80000084847808 */ /* 0x000fe40006000000 */
[C---:B------:R-:W-:Y:S02]  /*2b40*/  ISETP.GE.AND P2, PT, R22.reuse, 0x20, PT ;  /* 0x000000201600780c */ /* 0x040fe40003f46270 */
[C---:B------:R-:W-:Y:S02]  /*2b50*/  ISETP.GE.AND P3, PT, R22.reuse, 0x21, PT ;  /* 0x000000211600780c */ /* 0x040fe40003f66270 */
[----:B------:R-:W-:-:S02]  /*2b60*/  ISETP.GE.AND P0, PT, R22, 0x28, PT ;  /* 0x000000281600780c */ /* 0x000fc40003f06270 */
[C---:B------:R-:W-:Y:S02]  /*2b70*/  ISETP.GE.AND P1, PT, R13.reuse, 0x11, PT ;  /* 0x000000110d00780c */ /* 0x040fe40003f26270 */
[----:B------:R-:W-:Y:S02]  /*2b80*/  ISETP.GE.AND P4, PT, R13, 0x18, PT ;  /* 0x000000180d00780c */ /* 0x000fe40003f86270 */
[----:B------:R-:W-:Y:S02]  /*2b90*/  FSEL R133, R133, -INF , !P5 ;  /* 0xff80000085857808 */ /* 0x000fe40006800000 */
[----:B------:R-:W-:Y:S02]  /*2ba0*/  ISETP.GE.AND P5, PT, R13, 0x19, PT ;  /* 0x000000190d00780c */ /* 0x000fe40003fa6270 */
[C---:B------:R-:W-:Y:S02]  /*2bb0*/  ISETP.GT.OR P2, PT, R20.reuse, 0x20, !P2 ;  /* 0x000000201400780c */ /* 0x040fe40005744670 */
[----:B------:R-:W-:-:S02]  /*2bc0*/  ISETP.GT.OR P3, PT, R20, 0x21, !P3 ;  /* 0x000000211400780c */ /* 0x000fc40005f64670 */
[----:B------:R-:W-:Y:S02]  /*2bd0*/  ISETP.GT.OR P0, PT, R20, 0x28, !P0 ;  /* 0x000000281400780c */ /* 0x000fe40004704670 */
[C---:B------:R-:W-:Y:S02]  /*2be0*/  ISETP.GT.OR P1, PT, R19.reuse, 0x11, !P1 ;  /* 0x000000111300780c */ /* 0x040fe40004f24670 */
[C---:B------:R-:W-:Y:S01]  /*2bf0*/  ISETP.GT.OR P4, PT, R19.reuse, 0x18, !P4 ;  /* 0x000000181300780c */ /* 0x040fe20006784670 */
[----:B------:R-:W-:Y:S02]  /*2c00*/  WARPGROUP.DEPBAR.LE gsb0, 0x0 ;  /* 0x00008000000079c5 */ /* 0x000fe40000010000 */
[----:B------:R-:W-:Y:S01]  /*2c10*/  WARPGROUP.ARRIVE ;  /* 0x00000000000079c5 */ /* 0x000fe20000000000 */
[----:B------:R-:W-:Y:S02]  /*2c20*/  ISETP.GT.OR P5, PT, R19, 0x19, !P5 ;  /* 0x000000191300780c */ /* 0x000fe40006fa4670 */
[----:B------:R-:W-:-:S02]  /*2c30*/  FSEL R100, R100, -INF , !P2 ;  /* 0xff80000064647808 */ /* 0x000fc40005000000 */
[----:B------:R-:W-:Y:S01]  /*2c40*/  FSEL R101, R101, -INF , !P3 ;  /* 0xff80000065657808 */ /* 0x000fe20005800000 */
[----:B------:R-:W-:Y:S01]  /*2c50*/  HGMMA.64x128x16.F32.BF16 R24, gdesc[UR4], R24, gsb0 ;  /* 0x01e00000041879f0 */ /* 0x000fe20008001818 */
[----:B------:R-:W-:Y:S01]  /*2c60*/  UIADD3 UR6, UR10, 0x4, URZ ;  /* 0x000000040a067890 */ /* 0x000fe2000fffe03f */
[----:B------:R-:W-:Y:S01]  /*2c70*/  FSEL R104, R104, -INF , !P0 ;  /* 0xff80000068687808 */ /* 0x000fe20004000000 */
[----:B------:R-:W-:Y:S01]  /*2c80*/  UIADD3 UR4, UR9, 0x4, URZ ;  /* 0x0000000409047890 */ /* 0x000fe2000fffe03f */
[----:B------:R-:W-:Y:S01]  /*2c90*/  FSEL R97, R95, -INF , !P1 ;  /* 0xff8000005f617808 */ /* 0x000fe20004800000 */
[----:B------:R-:W-:Y:S01]  /*2ca0*/  UMOV UR7, 0x40000040 ;  /* 0x4000004000077882 */ /* 0x000fe20000000000 */
[----:B------:R-:W-:Y:S01]  /*2cb0*/  UMOV UR5, 0x40000040 ;  /* 0x4000004000057882 */ /* 0x000fe20000000000 */
[----:B------:R-:W-:Y:S01]  /*2cc0*/  FSEL R98, R98, -INF , !P4 ;  /* 0xff80000062627808 */ /* 0x000fe20006000000 */
[----:B------:R1:W-:Y:S01]  /*2cd0*/  MUFU.EX2 R95, R150 ;  /* 0x00000096005f7308 */ /* 0x0003e20000000800 */
[C---:B------:R-:W-:Y:S01]  /*2ce0*/  ISETP.GE.AND P2, PT, R22.reuse, 0x38, PT ;  /* 0x000000381600780c */ /* 0x040fe20003f46270 */
[----:B--2---:R-:W-:Y:S01]  /*2cf0*/  FFMA.FTZ R233, R97, UR11, -R228 ;  /* 0x0000000b61e97c23 */ /* 0x004fe200080108e4 */
[----:B------:R-:W-:Y:S01]  /*2d00*/  ISETP.GE.AND P3, PT, R22, 0x39, PT ;  /* 0x000000391600780c */ /* 0x000fe20003f66270 */
[----:B------:R-:W-:Y:S01]  /*2d10*/  FFMA.FTZ R229, R98, UR11, -R229 ;  /* 0x0000000b62e57c23 */ /* 0x000fe200080108e5 */
[----:B------:R-:W-:Y:S01]  /*2d20*/  ISETP.GE.AND P0, PT, R22, 0x40, PT ;  /* 0x000000401600780c */ /* 0x000fe20003f06270 */
[----:B------:R-:W2:Y:S01]  /*2d30*/  SHFL.IDX PT, R98, R18, R5, 0x1f ;  /* 0x00001f0512627589 */ /* 0x000ea200000e0000 */
[C---:B------:R-:W-:Y:S01]  /*2d40*/  ISETP.GE.AND P1, PT, R13.reuse, 0x20, PT ;  /* 0x000000200d00780c */ /* 0x040fe20003f26270 */
[----:B------:R-:W4:Y:S01]  /*2d50*/  MUFU.EX2 R97, R96 ;  /* 0x0000006000617308 */ /* 0x000f220000000800 */
[----:B------:R-:W-:Y:S01]  /*2d60*/  ISETP.GE.AND P4, PT, R13, 0x21, PT ;  /* 0x000000210d00780c */ /* 0x000fe20003f86270 */
[----:B-1----:R-:W-:Y:S01]  /*2d70*/  VIADD R150, R5, 0x1c ;  /* 0x0000001c05967836 */ /* 0x002fe20000000000 */
[----:B------:R-:W-:-:S02]  /*2d80*/  FSEL R99, R99, -INF , !P5 ;  /* 0xff80000063637808 */ /* 0x000fc40006800000 */
[----:B------:R-:W-:Y:S02]  /*2d90*/  ISETP.GE.AND P5, PT, R13, 0x28, PT ;  /* 0x000000280d00780c */ /* 0x000fe40003fa6270 */
[C---:B------:R-:W-:Y:S01]  /*2da0*/  ISETP.GT.OR P2, PT, R20.reuse, 0x38, !P2 ;  /* 0x000000381400780c */ /* 0x040fe20005744670 */
[----:B------:R1:W3:Y:S01]  /*2db0*/  SHFL.IDX PT, R232, R21, R150, 0x1f ;  /* 0x00001f9615e87589 */ /* 0x0002e200000e0000 */
[C---:B------:R-:W-:Y:S01]  /*2dc0*/  ISETP.GT.OR P3, PT, R20.reuse, 0x39, !P3 ;  /* 0x000000391400780c */ /* 0x040fe20005f64670 */
[----:B------:R3:W-:Y:S01]  /*2dd0*/  MUFU.EX2 R96, R229 ;  /* 0x000000e500607308 */ /* 0x0007e20000000800 */
[----:B------:R-:W-:Y:S02]  /*2de0*/  ISETP.GT.OR P0, PT, R20, 0x40, !P0 ;  /* 0x000000401400780c */ /* 0x000fe40004704670 */
[C---:B------:R-:W-:Y:S02]  /*2df0*/  ISETP.GT.OR P1, PT, R19.reuse, 0x20, !P1 ;  /* 0x000000201300780c */ /* 0x040fe40004f24670 */
[----:B------:R-:W-:-:S02]  /*2e00*/  ISETP.GT.OR P4, PT, R19, 0x21, !P4 ;  /* 0x000000211300780c */ /* 0x000fc40006784670 */
[----:B------:R-:W-:Y:S01]  /*2e10*/  ISETP.GT.OR P5, PT, R19, 0x28, !P5 ;  /* 0x000000281300780c */ /* 0x000fe20006fa4670 */
[----:B-1----:R-:W1:Y:S01]  /*2e20*/  MUFU.EX2 R21, R233 ;  /* 0x000000e900157308 */ /* 0x002e620000000800 */
[----:B------:R-:W-:Y:S02]  /*2e30*/  FSEL R112, R112, -INF , !P2 ;  /* 0xff80000070707808 */ /* 0x000fe40005000000 */
[----:B------:R-:W-:Y:S01]  /*2e40*/  FSEL R113, R113, -INF , !P3 ;  /* 0xff80000071717808 */ /* 0x000fe20005800000 */
[----:B--2---:R-:W-:Y:S01]  /*2e50*/  FFMA.FTZ R100, R100, UR11, -R98 ;  /* 0x0000000b64647c23 */ /* 0x004fe20008010862 */
[----:B------:R-:W-:Y:S02]  /*2e60*/  FSEL R116, R116, -INF , !P0 ;  /* 0xff80000074747808 */ /* 0x000fe40004000000 */
[----:B------:R-:W-:Y:S02]  /*2e70*/  FSEL R102, R102, -INF , !P1 ;  /* 0xff80000066667808 */ /* 0x000fe40004800000 */
[----:B------:R-:W-:Y:S01]  /*2e80*/  FSEL R103, R103, -INF , !P4 ;  /* 0xff80000067677808 */ /* 0x000fe20006000000 */
[----:B------:R-:W-:Y:S01]  /*2e90*/  MUFU.EX2 R100, R100 ;  /* 0x0000006400647308 */ /* 0x000fe20000000800 */
[----:B------:R-:W-:-:S02]  /*2ea0*/  ISETP.GE.AND P2, PT, R22, 0x50, PT ;  /* 0x000000501600780c */ /* 0x000fc40003f46270 */
[C---:B------:R-:W-:Y:S01]  /*2eb0*/  ISETP.GE.AND P3, PT, R22.reuse, 0x51, PT ;  /* 0x000000511600780c */ /* 0x040fe20003f66270 */
[----:B---3--:R-:W-:Y:S01]  /*2ec0*/  FFMA.FTZ R229, R149, UR11, -R232 ;  /* 0x0000000b95e57c23 */ /* 0x008fe200080108e8 */
[----:B------:R-:W-:Y:S01]  /*2ed0*/  ISETP.GE.AND P0, PT, R22, 0x58, PT ;  /* 0x000000581600780c */ /* 0x000fe20003f06270 */
[----:B------:R-:W-:Y:S01]  /*2ee0*/  FFMA.FTZ R149, R102, UR11, -R98 ;  /* 0x0000000b66957c23 */ /* 0x000fe20008010862 */
[C---:B------:R-:W-:Y:S01]  /*2ef0*/  ISETP.GE.AND P1, PT, R13.reuse, 0x29, PT ;  /* 0x000000290d00780c */ /* 0x040fe20003f26270 */
[----:B------:R-:W-:Y:S01]  /*2f00*/  MUFU.EX2 R98, R229 ;  /* 0x000000e500627308 */ /* 0x000fe20000000800 */
[----:B------:R-:W-:Y:S01]  /*2f10*/  ISETP.GE.AND P4, PT, R13, 0x30, PT ;  /* 0x000000300d00780c */ /* 0x000fe20003f86270 */
[----:B------:R-:W-:Y:S01]  /*2f20*/  FFMA.FTZ R99, R99, UR11, -R232 ;  /* 0x0000000b63637c23 */ /* 0x000fe200080108e8 */
[----:B------:R-:W-:Y:S02]  /*2f30*/  FSEL R222, R106, -INF , !P5 ;  /* 0xff8000006ade7808 */ /* 0x000fe40006800000 */
[----:B------:R-:W2:Y:S01]  /*2f40*/  SHFL.IDX PT, R106, R18, R221, 0x1f ;  /* 0x00001fdd126a7589 */ /* 0x000ea200000e0000 */
[----:B------:R-:W-:-:S02]  /*2f50*/  ISETP.GT.OR P2, PT, R20, 0x50, !P2 ;  /* 0x000000501400780c */ /* 0x000fc40005744670 */
[C---:B------:R-:W-:Y:S01]  /*2f60*/  ISETP.GT.OR P3, PT, R20.reuse, 0x51, !P3 ;  /* 0x000000511400780c */ /* 0x040fe20005f64670 */
[----:B------:R-:W-:Y:S01]  /*2f70*/  MUFU.EX2 R99, R99 ;  /* 0x0000006300637308 */ /* 0x000fe20000000800 */
[----:B------:R-:W-:Y:S02]  /*2f80*/  ISETP.GT.OR P0, PT, R20, 0x58, !P0 ;  /* 0x000000581400780c */ /* 0x000fe40004704670 */
[C---:B------:R-:W-:Y:S02]  /*2f90*/  ISETP.GT.OR P1, PT, R19.reuse, 0x29, !P1 ;  /* 0x000000291300780c */ /* 0x040fe40004f24670 */
[----:B------:R-:W-:Y:S02]  /*2fa0*/  ISETP.GT.OR P4, PT, R19, 0x30, !P4 ;  /* 0x000000301300780c */ /* 0x000fe40006784670 */
[----:B------:R-:W-:Y:S02]  /*2fb0*/  FSEL R124, R124, -INF , !P2 ;  /* 0xff8000007c7c7808 */ /* 0x000fe40005000000 */
[----:B------:R-:W-:-:S02]  /*2fc0*/  FSEL R125, R125, -INF , !P3 ;  /* 0xff8000007d7d7808 */ /* 0x000fc40005800000 */
[----:B------:R-:W-:Y:S02]  /*2fd0*/  FSEL R128, R128, -INF , !P0 ;  /* 0xff80000080807808 */ /* 0x000fe40004000000 */
[----:B------:R-:W-:Y:S02]  /*2fe0*/  FSEL R107, R107, -INF , !P1 ;  /* 0xff8000006b6b7808 */ /* 0x000fe40004800000 */
[----:B------:R-:W-:Y:S02]  /*2ff0*/  FSEL R110, R110, -INF , !P4 ;  /* 0xff8000006e6e7808 */ /* 0x000fe40006000000 */
[C---:B------:R-:W-:Y:S01]  /*3000*/  ISETP.GE.AND P2, PT, R22.reuse, 0x68, PT ;  /* 0x000000681600780c */ /* 0x040fe20003f46270 */
[----:B------:R-:W-:Y:S01]  /*3010*/  FFMA.FTZ R107, R107, UR11, -R216 ;  /* 0x0000000b6b6b7c23 */ /* 0x000fe200080108d8 */
[----:B------:R-:W-:Y:S01]  /*3020*/  ISETP.GE.AND P3, PT, R22, 0x69, PT ;  /* 0x000000691600780c */ /* 0x000fe20003f66270 */
[--C-:B--2---:R-:W-:Y:S01]  /*3030*/  FFMA.FTZ R104, R104, UR11, -R106.reuse ;  /* 0x0000000b68687c23 */ /* 0x104fe2000801086a */
[----:B------:R-:W-:Y:S01]  /*3040*/  ISETP.GE.AND P0, PT, R22, 0x70, PT ;  /* 0x000000701600780c */ /* 0x000fe20003f06270 */
[----:B------:R-:W-:Y:S01]  /*3050*/  FFMA.FTZ R222, R222, UR11, -R106 ;  /* 0x0000000bdede7c23 */ /* 0x000fe2000801086a */
[C---:B------:R-:W-:Y:S01]  /*3060*/  ISETP.GE.AND P5, PT, R22.reuse, 0x71, PT ;  /* 0x000000711600780c */ /* 0x040fe20003fa6270 */
[----:B------:R-:W-:Y:S01]  /*3070*/  FFMA.FTZ R106, R105, UR11, -R216 ;  /* 0x0000000b696a7c23 */ /* 0x000fe200080108d8 */
[C---:B------:R-:W-:Y:S01]  /*3080*/  ISETP.GE.AND P1, PT, R22.reuse, 0x78, PT ;  /* 0x000000781600780c */ /* 0x040fe20003f26270 */
[----:B------:R2:W-:Y:S01]  /*3090*/  MUFU.EX2 R105, R222 ;  /* 0x000000de00697308 */ /* 0x0005e20000000800 */
[----:B------:R-:W-:Y:S01]  /*30a0*/  ISETP.GE.AND P4, PT, R22, 0x79, PT ;  /* 0x000000791600780c */ /* 0x000fe20003f86270 */
[----:B------:R-:W-:Y:S01]  /*30b0*/  FFMA.FTZ R22, R151, UR11, -R228 ;  /* 0x0000000b97167c23 */ /* 0x000fe200080108e4 */
[C---:B------:R-:W-:Y:S01]  /*30c0*/  ISETP.GT.OR P2, PT, R20.reuse, 0x68, !P2 ;  /* 0x000000681400780c */ /* 0x040fe20005744670 */
[----:B------:R-:W3:Y:S01]  /*30d0*/  SHFL.IDX PT, R228, R18, R223, 0x1f ;  /* 0x00001fdf12e47589 */ /* 0x000ee200000e0000 */
[----:B------:R-:W-:-:S02]  /*30e0*/  ISETP.GT.OR P0, PT, R20, 0x70, !P0 ;  /* 0x000000701400780c */ /* 0x000fc40004704670 */
[----:B------:R-:W-:Y:S01]  /*30f0*/  FSEL R136, R136, -INF , !P2 ;  /* 0xff80000088887808 */ /* 0x000fe20005000000 */
[----:B------:R-:W4:Y:S01]  /*3100*/  SHFL.IDX PT, R151, R18, R148, 0x1f ;  /* 0x00001f9412977589 */ /* 0x000f2200000e0000 */
[C---:B------:R-:W-:Y:S01]  /*3110*/  ISETP.GE.AND P2, PT, R13.reuse, 0x31, PT ;  /* 0x000000310d00780c */ /* 0x040fe20003f46270 */
[----:B------:R-:W-:Y:S01]  /*3120*/  MUFU.EX2 R22, R22 ;  /* 0x0000001600167308 */ /* 0x000fe20000000800 */
[----:B------:R-:W-:Y:S01]  /*3130*/  FSEL R140, R140, -INF , !P0 ;  /* 0xff8000008c8c7808 */ /* 0x000fe20004000000 */
[----:B--2---:R-:W2:Y:S01]  /*3140*/  SHFL.IDX PT, R222, R18, R218, 0x1f ;  /* 0x00001fda12de7589 */ /* 0x004ea200000e0000 */
[----:B------:R-:W-:Y:S02]  /*3150*/  ISETP.GE.AND P0, PT, R13, 0x39, PT ;  /* 0x000000390d00780c */ /* 0x000fe40003f06270 */
[C---:B------:R-:W-:Y:S02]  /*3160*/  ISETP.GT.OR P2, PT, R19.reuse, 0x31, !P2 ;  /* 0x000000311300780c */ /* 0x040fe40005744670 */
[----:B------:R-:W-:Y:S01]  /*3170*/  ISETP.GT.OR P0, PT, R19, 0x39, !P0 ;  /* 0x000000391300780c */ /* 0x000fe20004704670 */
[----:B------:R-:W-:Y:S01]  /*3180*/  MUFU.EX2 R104, R104 ;  /* 0x0000006800687308 */ /* 0x000fe20000000800 */
[----:B------:R-:W-:-:S02]  /*3190*/  ISETP.GT.OR P3, PT, R20, 0x69, !P3 ;  /* 0x000000691400780c */ /* 0x000fc40005f64670 */
[----:B------:R-:W-:Y:S02]  /*31a0*/  FSEL R216, R111, -INF , !P2 ;  /* 0xff8000006fd87808 */ /* 0x000fe40005000000 */
[----:B------:R-:W-:Y:S02]  /*31b0*/  ISETP.GE.AND P2, PT, R13, 0x40, PT ;  /* 0x000000400d00780c */ /* 0x000fe40003f46270 */
[----:B------:R-:W-:Y:S01]  /*31c0*/  FSEL R111, R115, -INF , !P0 ;  /* 0xff800000736f7808 */ /* 0x000fe20004000000 */
[----:B------:R-:W-:Y:S01]  /*31d0*/  MUFU.EX2 R106, R106 ;  /* 0x0000006a006a7308 */ /* 0x000fe20000000800 */
[----:B------:R-:W-:Y:S01]  /*31e0*/  ISETP.GE.AND P0, PT, R13, 0x48, PT ;  /* 0x000000480d00780c */ /* 0x000fe20003f06270 */
[--C-:B---3--:R-:W-:Y:S01]  /*31f0*/  FFMA.FTZ R102, R101, UR11, -R228.reuse ;  /* 0x0000000b65667c23 */ /* 0x108fe200080108e4 */
[----:B------:R-:W-:Y:S01]  /*3200*/  FSEL R137, R137, -INF , !P3 ;  /* 0xff80000089897808 */ /* 0x000fe20005800000 */
[----:B------:R-:W-:Y:S01]  /*3210*/  FFMA.FTZ R103, R103, UR11, -R228 ;  /* 0x0000000b67677c23 */ /* 0x000fe200080108e4 */
[----:B------:R-:W-:Y:S01]  /*3220*/  ISETP.GE.AND P3, PT, R13, 0x38, PT ;  /* 0x000000380d00780c */ /* 0x000fe20003f66270 */
[--C-:B----4-:R-:W-:Y:S01]  /*3230*/  FFMA.FTZ R108, R108, UR11, -R151.reuse ;  /* 0x0000000b6c6c7c23 */ /* 0x110fe20008010897 */
[C---:B------:R-:W-:Y:S01]  /*3240*/  ISETP.GT.OR P2, PT, R19.reuse, 0x40, !P2 ;  /* 0x000000401300780c */ /* 0x040fe20005744670 */
[----:B------:R3:W-:Y:S01]  /*3250*/  MUFU.EX2 R101, R149 ;  /* 0x0000009500657308 */ /* 0x0007e20000000800 */
[C---:B------:R-:W-:Y:S01]  /*3260*/  ISETP.GT.OR P0, PT, R19.reuse, 0x48, !P0 ;  /* 0x000000481300780c */ /* 0x040fe20004704670 */
[----:B------:R-:W-:Y:S01]  /*3270*/  FFMA.FTZ R110, R110, UR11, -R151 ;  /* 0x0000000b6e6e7c23 */ /* 0x000fe20008010897 */
[----:B------:R-:W-:Y:S01]  /*3280*/  ISETP.GT.OR P3, PT, R19, 0x38, !P3 ;  /* 0x000000381300780c */ /* 0x000fe20005f64670 */
[----:B------:R-:W-:Y:S01]  /*3290*/  SHFL.IDX PT, R228, R18, R150, 0x1f ;  /* 0x00001f9612e47589 */ /* 0x000fe200000e0000 */
[----:B------:R-:W-:Y:S01]  /*32a0*/  FSEL R118, R118, -INF , !P2 ;  /* 0xff80000076767808 */ /* 0x000fe20005000000 */
[--C-:B--2---:R-:W-:Y:S01]  /*32b0*/  FFMA.FTZ R216, R216, UR11, -R222.reuse ;  /* 0x0000000bd8d87c23 */ /* 0x104fe200080108de */
[----:B------:R-:W-:Y:S01]  /*32c0*/  ISETP.GE.AND P2, PT, R13, 0x49, PT ;  /* 0x000000490d00780c */ /* 0x000fe20003f46270 */
[----:B------:R-:W-:Y:S01]  /*32d0*/  FFMA.FTZ R109, R109, UR11, -R222 ;  /* 0x0000000b6d6d7c23 */ /* 0x000fe200080108de */
[----:B---3--:R-:W-:Y:S01]  /*32e0*/  FSEL R149, R122, -INF , !P0 ;  /* 0xff8000007a957808 */ /* 0x008fe20004000000 */
[----:B------:R-:W-:Y:S01]  /*32f0*/  SHFL.IDX PT, R222, R12, R23, 0x1f ;  /* 0x00001f170cde7589 */ /* 0x000fe200000e0000 */
[----:B------:R-:W-:Y:S01]  /*3300*/  ISETP.GE.AND P0, PT, R13, 0x51, PT ;  /* 0x000000510d00780c */ /* 0x000fe20003f06270 */
[----:B------:R-:W2:Y:S01]  /*3310*/  MUFU.EX2 R102, R102 ;  /* 0x0000006600667308 */ /* 0x000ea20000000800 */
[----:B------:R-:W-:-:S02]  /*3320*/  WARPGROUP.DEPBAR.LE gsb0, 0x0 ;  /* 0x00008000000079c5 */ /* 0x000fc40000010000 */
[----:B------:R-:W-:Y:S01]  /*3330*/  WARPGROUP.ARRIVE ;  /* 0x00000000000079c5 */ /* 0x000fe20000000000 */
[----:B------:R-:W-:Y:S02]  /*3340*/  FSEL R151, R114, -INF , !P3 ;  /* 0xff80000072977808 */ /* 0x000fe40005800000 */
[----:B------:R-:W-:Y:S02]  /*3350*/  ISETP.GE.AND P3, PT, R13, 0x41, PT ;  /* 0x000000410d00780c */ /* 0x000fe40003f66270 */
[C---:B------:R-:W-:Y:S01]  /*3360*/  ISETP.GT.OR P2, PT, R19.reuse, 0x49, !P2 ;  /* 0x000000491300780c */ /* 0x040fe20005744670 */
[----:B------:R-:W-:Y:S01]  /*3370*/  HGMMA.64x128x16.F32.BF16 R24, gdesc[UR4], R24, gsb0 ;  /* 0x01e00000041879f0 */ /* 0x000fe20008001818 */
[----:B------:R-:W-:Y:S01]  /*3380*/  UIADD3 UR6, UR10, 0x6, URZ ;  /* 0x000000060a067890 */ /* 0x000fe2000fffe03f */
[C---:B------:R-:W-:Y:S01]  /*3390*/  ISETP.GT.OR P0, PT, R19.reuse, 0x51, !P0 ;  /* 0x000000511300780c */ /* 0x040fe20004704670 */
[----:B------:R-:W-:Y:S01]  /*33a0*/  UIADD3 UR4, UR9, 0x6, URZ ;  /* 0x0000000609047890 */ /* 0x000fe2000fffe03f */
[----:B------:R-:W-:Y:S01]  /*33b0*/  ISETP.GT.OR P3, PT, R19, 0x41, !P3 ;  /* 0x000000411300780c */ /* 0x000fe20005f64670 */
[----:B------:R-:W-:Y:S01]  /*33c0*/  UMOV UR7, 0x40000040 ;  /* 0x4000004000077882 */ /* 0x000fe20000000000 */
[----:B------:R-:W-:Y:S01]  /*33d0*/  UMOV UR5, 0x40000040 ;  /* 0x4000004000057882 */ /* 0x000fe20000000000 */
[----:B------:R-:W-:Y:S01]  /*33e0*/  FSEL R123, R123, -INF , !P2 ;  /* 0xff8000007b7b7808 */ /* 0x000fe20005000000 */
[----:B------:R-:W3:Y:S01]  /*33f0*/  MUFU.EX2 R103, R103 ;  /* 0x0000006700677308 */ /* 0x000ee20000000800 */
[----:B------:R-:W-:-:S02]  /*3400*/  ISETP.GE.AND P2, PT, R13, 0x58, PT ;  /* 0x000000580d00780c */ /* 0x000fc40003f46270 */
[----:B------:R-:W-:Y:S02]  /*3410*/  FSEL R122, R127, -INF , !P0 ;  /* 0xff8000007f7a7808 */ /* 0x000fe40004000000 */
[----:B------:R-:W-:Y:S02]  /*3420*/  ISETP.GE.AND P0, PT, R13, 0x60, PT ;  /* 0x000000600d00780c */ /* 0x000fe40003f06270 */
[----:B------:R-:W-:Y:S01]  /*3430*/  FSEL R119, R119, -INF , !P3 ;  /* 0xff80000077777808 */ /* 0x000fe20005800000 */
[----:B------:R-:W4:Y:S01]  /*3440*/  MUFU.EX2 R107, R107 ;  /* 0x0000006b006b7308 */ /* 0x000f220000000800 */
[----:B------:R-:W-:Y:S02]  /*3450*/  ISETP.GE.AND P3, PT, R13, 0x50, PT ;  /* 0x000000500d00780c */ /* 0x000fe40003f66270 */
[C---:B------:R-:W-:Y:S02]  /*3460*/  ISETP.GT.OR P2, PT, R19.reuse, 0x58, !P2 ;  /* 0x000000581300780c */ /* 0x040fe40005744670 */
[----:B------:R-:W-:-:S02]  /*3470*/  ISETP.GT.OR P0, PT, R19, 0x60, !P0 ;  /* 0x000000601300780c */ /* 0x000fc40004704670 */
[----:B------:R-:W-:Y:S01]  /*3480*/  ISETP.GT.OR P3, PT, R19, 0x50, !P3 ;  /* 0x000000501300780c */ /* 0x000fe20005f64670 */
[----:B------:R-:W5:Y:S01]  /*3490*/  MUFU.EX2 R108, R108 ;  /* 0x0000006c006c7308 */ /* 0x000f620000000800 */
[----:B------:R-:W-:Y:S02]  /*34a0*/  FSEL R114, R130, -INF , !P2 ;  /* 0xff80000082727808 */ /* 0x000fe40005000000 */
[----:B------:R-:W-:Y:S02]  /*34b0*/  FSEL R130, R134, -INF , !P0 ;  /* 0xff80000086827808 */ /* 0x000fe40004000000 */
[----:B------:R-:W-:Y:S01]  /*34c0*/  SHFL.IDX PT, R134, R18, R217, 0x1f ;  /* 0x00001fd912867589 */ /* 0x000fe200000e0000 */
[----:B------:R-:W-:Y:S02]  /*34d0*/  FSEL R126, R126, -INF , !P3 ;  /* 0xff8000007e7e7808 */ /* 0x000fe40005800000 */
[C---:B------:R-:W-:Y:S01]  /*34e0*/  ISETP.GE.AND P3, PT, R13.reuse, 0x59, PT ;  /* 0x000000590d00780c */ /* 0x040fe20003f66270 */
[----:B------:R-:W-:Y:S01]  /*34f0*/  MUFU.EX2 R110, R110 ;  /* 0x0000006e006e7308 */ /* 0x000fe20000000800 */
[----:B------:R-:W-:-:S02]  /*3500*/  ISETP.GE.AND P2, PT, R13, 0x61, PT ;  /* 0x000000610d00780c */ /* 0x000fc40003f46270 */
[C---:B------:R-:W-:Y:S02]  /*3510*/  ISETP.GT.OR P3, PT, R19.reuse, 0x59, !P3 ;  /* 0x000000591300780c */ /* 0x040fe40005f64670 */
[----:B------:R-:W-:Y:S02]  /*3520*/  ISETP.GT.OR P2, PT, R19, 0x61, !P2 ;  /* 0x000000611300780c */ /* 0x000fe40005744670 */
[----:B------:R-:W-:Y:S02]  /*3530*/  FSEL R131, R131, -INF , !P3 ;  /* 0xff80000083837808 */ /* 0x000fe40005800000 */
[----:B------:R-:W-:Y:S02]  /*3540*/  FSEL R115, R135, -INF , !P2 ;  /* 0xff80000087737808 */ /* 0x000fe40005000000 */
[C---:B------:R-:W-:Y:S01]  /*3550*/  ISETP.GE.AND P3, PT, R13.reuse, 0x68, PT ;  /* 0x000000680d00780c */ /* 0x040fe20003f66270 */
[----:B------:R-:W1:Y:S01]  /*3560*/  SHFL.IDX PT, R135, R12, R5, 0x1f ;  /* 0x00001f050c877589 */ /* 0x000e6200000e0000 */
[----:B------:R-:W-:-:S02]  /*3570*/  ISETP.GE.AND P0, PT, R13, 0x69, PT ;  /* 0x000000690d00780c */ /* 0x000fc40003f06270 */
[----:B------:R-:W-:Y:S02]  /*3580*/  ISETP.GE.AND P2, PT, R13, 0x70, PT ;  /* 0x000000700d00780c */ /* 0x000fe40003f46270 */
[C---:B------:R-:W-:Y:S02]  /*3590*/  ISETP.GT.OR P3, PT, R19.reuse, 0x68, !P3 ;  /* 0x000000681300780c */ /* 0x040fe40005f64670 */
[C---:B------:R-:W-:Y:S02]  /*35a0*/  ISETP.GT.OR P0, PT, R19.reuse, 0x69, !P0 ;  /* 0x000000691300780c */ /* 0x040fe40004704670 */
[----:B------:R-:W-:Y:S02]  /*35b0*/  ISETP.GT.OR P2, PT, R19, 0x70, !P2 ;  /* 0x000000701300780c */ /* 0x000fe40005744670 */
[----:B------:R-:W-:Y:S02]  /*35c0*/  FSEL R138, R138, -INF , !P3 ;  /* 0xff8000008a8a7808 */ /* 0x000fe40005800000 */
[----:B------:R-:W-:-:S02]  /*35d0*/  FSEL R127, R139, -INF , !P0 ;  /* 0xff8000008b7f7808 */ /* 0x000fc40004000000 */
[----:B------:R-:W-:Y:S01]  /*35e0*/  FSEL R142, R142, -INF , !P2 ;  /* 0xff8000008e8e7808 */ /* 0x000fe20005000000 */
[----:B------:R-:W2:Y:S01]  /*35f0*/  SHFL.IDX PT, R139, R12, R150, 0x1f ;  /* 0x00001f960c8b7589 */ /* 0x000ea200000e0000 */
[C---:B------:R-:W-:Y:S02]  /*3600*/  ISETP.GE.AND P3, PT, R13.reuse, 0x71, PT ;  /* 0x000000710d00780c */ /* 0x040fe40003f66270 */
[C---:B------:R-:W-:Y:S02]  /*3610*/  ISETP.GE.AND P0, PT, R13.reuse, 0x78, PT ;  /* 0x000000780d00780c */ /* 0x040fe40003f06270 */
[----:B------:R-:W-:Y:S02]  /*3620*/  ISETP.GE.AND P2, PT, R13, 0x79, PT ;  /* 0x000000790d00780c */ /* 0x000fe40003f46270 */
[C---:B------:R-:W-:Y:S01]  /*3630*/  ISETP.GT.OR P5, PT, R20.reuse, 0x71, !P5 ;  /* 0x000000711400780c */ /* 0x040fe20006fa4670 */
[----:B------:R3:W5:Y:S01]  /*3640*/  MUFU.EX2 R13, R109 ;  /* 0x0000006d000d7308 */ /* 0x0007620000000800 */
[----:B------:R-:W-:Y:S01]  /*3650*/  ISETP.GT.OR P1, PT, R20, 0x78, !P1 ;  /* 0x000000781400780c */ /* 0x000fe20004f24670 */
[--C-:B-1----:R-:W-:Y:S01]  /*3660*/  FFMA.FTZ R118, R118, UR11, -R135.reuse ;  /* 0x0000000b76767c23 */ /* 0x102fe20008010887 */
[----:B------:R-:W-:Y:S01]  /*3670*/  ISETP.GT.OR P4, PT, R20, 0x79, !P4 ;  /* 0x000000791400780c */ /* 0x000fe20006784670 */
[--C-:B------:R-:W-:Y:S01]  /*3680*/  FFMA.FTZ R20, R112, UR11, -R134.reuse ;  /* 0x0000000b70147c23 */ /* 0x100fe20008010886 */
[----:B------:R-:W-:Y:S01]  /*3690*/  ISETP.GT.OR P3, PT, R19, 0x71, !P3 ;  /* 0x000000711300780c */ /* 0x000fe20005f64670 */
[----:B------:R-:W-:Y:S01]  /*36a0*/  FFMA.FTZ R134, R151, UR11, -R134 ;  /* 0x0000000b97867c23 */ /* 0x000fe20008010886 */
[C---:B------:R-:W-:Y:S01]  /*36b0*/  ISETP.GT.OR P0, PT, R19.reuse, 0x78, !P0 ;  /* 0x000000781300780c */ /* 0x040fe20004704670 */
[----:B------:R-:W1:Y:S01]  /*36c0*/  SHFL.IDX PT, R151, R12, R221, 0x1f ;  /* 0x00001fdd0c977589 */ /* 0x000e6200000e0000 */
[----:B------:R-:W-:Y:S01]  /*36d0*/  ISETP.GT.OR P2, PT, R19, 0x79, !P2 ;  /* 0x000000791300780c */ /* 0x000fe20005744670 */
[--C-:B---3--:R-:W-:Y:S01]  /*36e0*/  FFMA.FTZ R109, R113, UR11, -R228.reuse ;  /* 0x0000000b716d7c23 */ /* 0x108fe200080108e4 */
[----:B------:R3:W5:Y:S01]  /*36f0*/  MUFU.EX2 R19, R216 ;  /* 0x000000d800137308 */ /* 0x0007620000000800 */
[----:B------:R-:W4:Y:S01]  /*3700*/  SHFL.IDX PT, R112, R12, R148, 0x1f ;  /* 0x00001f940c707589 */ /* 0x000f2200000e0000 */
[----:B------:R-:W-:Y:S01]  /*3710*/  FFMA.FTZ R228, R111, UR11, -R228 ;  /* 0x0000000b6fe47c23 */ /* 0x000fe200080108e4 */
[----:B------:R-:W-:Y:S01]  /*3720*/  FFMA.FTZ R111, R116, UR11, -R135 ;  /* 0x0000000b746f7c23 */ /* 0x000fe20008010887 */
[----:B------:R-:W-:Y:S01]  /*3730*/  FSEL R141, R141, -INF , !P5 ;  /* 0xff8000008d8d7808 */ /* 0x000fe20006800000 */
[----:B------:R-:W-:Y:S01]  /*3740*/  SHFL.IDX PT, R113, R12, R218, 0x1f ;  /* 0x00001fda0c717589 */ /* 0x000fe200000e0000 */
[----:B--2---:R-:W-:Y:S01]  /*3750*/  FFMA.FTZ R131, R131, UR11, -R139 ;  /* 0x0000000b83837c23 */ /* 0x004fe2000801088b */
[----:B------:R-:W-:Y:S01]  /*3760*/  FSEL R143, R143, -INF , !P3 ;  /* 0xff8000008f8f7808 */ /* 0x000fe20005800000 */
[----:B------:R2:W-:Y:S01]  /*3770*/  MUFU.EX2 R18, R134 ;  /* 0x0000008600127308 */ /* 0x0005e20000000800 */
[----:B---3--:R-:W2:Y:S01]  /*3780*/  SHFL.IDX PT, R216, R12, R223, 0x1f ;  /* 0x00001fdf0cd87589 */ /* 0x008ea200000e0000 */
[----:B------:R-:W-:-:S02]  /*3790*/  FSEL R146, R146, -INF , !P0 ;  /* 0xff80000092927808 */ /* 0x000fc40004000000 */
[----:B------:R-:W-:Y:S01]  /*37a0*/  FSEL R147, R147, -INF , !P2 ;  /* 0xff80000093937808 */ /* 0x000fe20005000000 */
[----:B------:R-:W3:Y:S03]  /*37b0*/  SHFL.IDX PT, R135, R12, R217, 0x1f ;  /* 0x00001fd90c877589 */ /* 0x000ee600000e0000 */
[----:B------:R-:W-:Y:S01]  /*37c0*/  MUFU.EX2 R111, R111 ;  /* 0x0000006f006f7308 */ /* 0x000fe20000000800 */
[--C-:B-1----:R-:W-:Y:S01]  /*37d0*/  FFMA.FTZ R220, R220, UR11, -R151.reuse ;  /* 0x0000000bdcdc7c23 */ /* 0x102fe20008010897 */
[----:B------:R-:W-:Y:S01]  /*37e0*/  FFMA.FTZ R116, R149, UR11, -R151 ;  /* 0x0000000b95747c23 */ /* 0x000fe20008010897 */
[----:B------:R-:W-:-:S05]  /*37f0*/  FFMA.FTZ R151, R121, UR11, -R222 ;  /* 0x0000000b79977c23 */ /* 0x000fca00080108de */
[----:B------:R-:W1:Y:S01]  /*3800*/  MUFU.EX2 R20, R20 ;  /* 0x0000001400147308 */ /* 0x000e620000000800 */
[--C-:B----4-:R-:W-:Y:S01]  /*3810*/  FFMA.FTZ R124, R124, UR11, -R112.reuse ;  /* 0x0000000b7c7c7c23 */ /* 0x110fe20008010870 */
[----:B------:R-:W-:Y:S02]  /*3820*/  FFMA.FTZ R121, R126, UR11, -R112 ;  /* 0x0000000b7e797c23 */ /* 0x000fe40008010870 */
[----:B------:R-:W-:Y:S04]  /*3830*/  SHFL.IDX PT, R126, R17, R218, 0x1f ;  /* 0x00001fda117e7589 */ /* 0x000fe800000e0000 */
[----:B------:R4:W-:Y:S01]  /*3840*/  MUFU.EX2 R112, R118 ;  /* 0x0000007600707308 */ /* 0x0009e20000000800 */
[--C-:B--2---:R-:W-:Y:S01]  /*3850*/  FFMA.FTZ R134, R117, UR11, -R216.reuse ;  /* 0x0000000b75867c23 */ /* 0x104fe200080108d8 */
[----:B------:R-:W-:Y:S01]  /*3860*/  FFMA.FTZ R216, R119, UR11, -R216 ;  /* 0x0000000b77d87c23 */ /* 0x000fe200080108d8 */
[----:B------:R-:W-:Y:S01]  /*3870*/  FFMA.FTZ R119, R122, UR11, -R113 ;  /* 0x0000000b7a777c23 */ /* 0x000fe20008010871 */
[----:B------:R-:W-:Y:S01]  /*3880*/  FFMA.FTZ R117, R123, UR11, -R222 ;  /* 0x0000000b7b757c23 */ /* 0x000fe200080108de */
[----:B------:R-:W2:Y:S01]  /*3890*/  SHFL.IDX PT, R122, R17, R223, 0x1f ;  /* 0x00001fdf117a7589 */ /* 0x000ea200000e0000 */
[--C-:B---3--:R-:W-:Y:S01]  /*38a0*/  FFMA.FTZ R149, R128, UR11, -R135.reuse ;  /* 0x0000000b80957c23 */ /* 0x108fe20008010887 */
[----:B------:R-:W-:Y:S01]  /*38b0*/  FFMA.FTZ R135, R114, UR11, -R135 ;  /* 0x0000000b72877c23 */ /* 0x000fe20008010887 */
[----:B------:R-:W-:Y:S01]  /*38c0*/  MUFU.EX2 R116, R116 ;  /* 0x0000007400747308 */ /* 0x000fe20000000800 */
[----:B----4-:R-:W-:Y:S01]  /*38d0*/  FFMA.FTZ R118, R125, UR11, -R113 ;  /* 0x0000000b7d767c23 */ /* 0x010fe20008010871 */
[----:B------:R-:W3:Y:S04]  /*38e0*/  SHFL.IDX PT, R123, R17, R5, 0x1f ;  /* 0x00001f05117b7589 */ /* 0x000ee800000e0000 */
[----:B------:R-:W4:Y:S02]  /*38f0*/  SHFL.IDX PT, R125, R17, R221, 0x1f ;  /* 0x00001fdd117d7589 */ /* 0x000f2400000e0000 */
[----:B------:R5:W1:Y:S01]  /*3900*/  MUFU.EX2 R113, R134 ;  /* 0x0000008600717308 */ /* 0x000a620000000800 */
[----:B------:R-:W-:-:S02]  /*3910*/  WARPGROUP.DEPBAR.LE gsb0, 0x0 ;  /* 0x00008000000079c5 */ /* 0x000fc40000010000 */
[----:B------:R-:W-:Y:S01]  /*3920*/  WARPGROUP.ARRIVE ;  /* 0x00000000000079c5 */ /* 0x000fe20000000000 */
[----:B-----5:R-:W-:-:S04]  /*3930*/  FFMA.FTZ R134, R129, UR11, -R139 ;  /* 0x0000000b81867c23 */ /* 0x020fc8000801088b */
[----:B------:R-:W5:Y:S01]  /*3940*/  MUFU.EX2 R114, R220 ;  /* 0x000000dc00727308 */ /* 0x000f620000000800 */
[----:B------:R-:W1:Y:S01]  /*3950*/  SHFL.IDX PT, R129, R17, R148, 0x1f ;  /* 0x00001f9411817589 */ /* 0x000e6200000e0000 */
[--C-:B--2---:R-:W-:Y:S01]  /*3960*/  FFMA.FTZ R128, R115, UR11, -R122.reuse ;  /* 0x0000000b73807c23 */ /* 0x104fe2000801087a */
[----:B------:R-:W-:Y:S01]  /*3970*/  HGMMA.64x128x16.F32.BF16 R24, gdesc[UR4], R24, gsb0 ;  /* 0x01e00000041879f0 */ /* 0x000fe20008001818 */
[----:B------:R-:W-:Y:S01]  /*3980*/  FFMA.FTZ R133, R133, UR11, -R122 ;  /* 0x0000000b85857c23 */ /* 0x000fe2000801087a */
[----:B------:R-:W-:Y:S01]  /*3990*/  FSEL R122, R144, -INF , !P1 ;  /* 0xff800000907a7808 */ /* 0x000fe20004800000 */
[----:B------:R-:W-:Y:S01]  /*39a0*/  UMOV UR6, UR8 ;  /* 0x0000000800067c82 */ /* 0x000fe20008000000 */
[--C-:B---3--:R-:W-:Y:S01]  /*39b0*/  FFMA.FTZ R132, R132, UR11, -R123.reuse ;  /* 0x0000000b84847c23 */ /* 0x108fe2000801087b */
[----:B------:R-:W-:Y:S01]  /*39c0*/  FFMA.FTZ R130, R130, UR11, -R123 ;  /* 0x0000000b82827c23 */ /* 0x000fe2000801087b */
[----:B------:R2:W3:Y:S01]  /*39d0*/  MUFU.EX2 R115, R151 ;  /* 0x0000009700737308 */ /* 0x0004e20000000800 */
[----:B------:R-:W5:Y:S01]  /*39e0*/  SHFL.IDX PT, R123, R17, R217, 0x1f ;  /* 0x00001fd9117b7589 */ /* 0x000f6200000e0000 */
[--C-:B----4-:R-:W-:Y:S01]  /*39f0*/  FFMA.FTZ R136, R136, UR11, -R125.reuse ;  /* 0x0000000b88887c23 */ /* 0x110fe2000801087d */
[----:B------:R-:W-:Y:S01]  /*3a00*/  FFMA.FTZ R125, R138, UR11, -R125 ;  /* 0x0000000b8a7d7c23 */ /* 0x000fe2000801087d */
[--C-:B------:R-:W-:Y:S01]  /*3a10*/  FFMA.FTZ R138, R141, UR11, -R126.reuse ;  /* 0x0000000b8d8a7c23 */ /* 0x100fe2000801087e */
[----:B------:R-:W-:Y:S01]  /*3a20*/  FFMA.FTZ R126, R143, UR11, -R126 ;  /* 0x0000000b8f7e7c23 */ /* 0x000fe2000801087e */
[----:B------:R-:W-:Y:S01]  /*3a30*/  UMOV UR7, 0x40000040 ;  /* 0x4000004000077882 */ /* 0x000fe20000000000 */
[----:B------:R-:W-:Y:S01]  /*3a40*/  UIADD3 UR4, UR8, 0x80, URZ ;  /* 0x0000008008047890 */ /* 0x000fe2000fffe03f */
[----:B------:R-:W-:Y:S01]  /*3a50*/  MUFU.EX2 R118, R118 ;  /* 0x0000007600767308 */ /* 0x000fe20000000800 */
[----:B--2---:R-:W-:Y:S01]  /*3a60*/  FSEL R151, R145, -INF , !P4 ;  /* 0xff80000091977808 */ /* 0x004fe20006000000 */
[----:B------:R-:W-:Y:S01]  /*3a70*/  UMOV UR5, 0x40000040 ;  /* 0x4000004000057882 */ /* 0x000fe20000000000 */
[--C-:B-1----:R-:W-:Y:S01]  /*3a80*/  FFMA.FTZ R140, R140, UR11, -R129.reuse ;  /* 0x0000000b8c8c7c23 */ /* 0x102fe20008010881 */
[----:B------:R-:W-:-:S04]  /*3a90*/  FFMA.FTZ R129, R142, UR11, -R129 ;  /* 0x0000000b8e817c23 */ /* 0x000fc80008010881 */
[----:B------:R-:W-:Y:S01]  /*3aa0*/  MUFU.EX2 R119, R119 ;  /* 0x0000007700777308 */ /* 0x000fe20000000800 */
[----:B------:R-:W1:Y:S07]  /*3ab0*/  SHFL.IDX PT, R142, R17, R150, 0x1f ;  /* 0x00001f96118e7589 */ /* 0x000e6e00000e0000 */
        /* <DEDUP_REMOVED lines=9> */
[----:B------:R2:W4:Y:S04]  /*3b50*/  LDS R139, [R10+0x400] ;  /* 0x000400000a8b7984 */ /* 0x0005280000000800 */
[----:B------:R3:W-:Y:S01]  /*3b60*/  LDS R141, [R15+0x400] ;  /* 0x000400000f8d7984 */ /* 0x0007e20000000800 */
[----:B--2---:R2:W-:Y:S08]  /*3b70*/  MUFU.EX2 R10, R216 ;  /* 0x000000d8000a7308 */ /* 0x0045f00000000800 */
[----:B---3--:R5:W3:Y:S01]  /*3b80*/  MUFU.EX2 R15, R124 ;  /* 0x0000007c000f7308 */ /* 0x008ae20000000800 */
[----:B--2---:R2:W3:Y:S01]  /*3b90*/  SHFL.IDX PT, R216, R17, R23, 0x1f ;  /* 0x00001f1711d87589 */ /* 0x0044e200000e0000 */
[--C-:B-----5:R-:W-:Y:S01]  /*3ba0*/  FFMA.FTZ R124, R122, UR11, -R123.reuse ;  /* 0x0000000b7a7c7c23 */ /* 0x120fe2000801087b */
[----:B------:R-:W-:Y:S01]  /*3bb0*/  FFMA.FTZ R123, R146, UR11, -R123 ;  /* 0x0000000b927b7c23 */ /* 0x000fe2000801087b */
[----:B-1----:R-:W-:-:S04]  /*3bc0*/  FFMA.FTZ R122, R151, UR11, -R142 ;  /* 0x0000000b977a7c23 */ /* 0x002fc8000801088e */
[----:B--2---:R1:W2:Y:S08]  /*3bd0*/  MUFU.EX2 R17, R121 ;  /* 0x0000007900117308 */ /* 0x0042b00000000800 */
[----:B------:R-:W-:Y:S01]  /*3be0*/  MUFU.EX2 R124, R124 ;  /* 0x0000007c007c7308 */ /* 0x000fe20000000800 */
[----:B-1----:R-:W-:Y:S01]  /*3bf0*/  FFMA.FTZ R121, R147, UR11, -R142 ;  /* 0x0000000b93797c23 */ /* 0x002fe2000801088e */
[----:B----4-:R-:W1:Y:S01]  /*3c00*/  SHFL.IDX PT, R145, R139, R23, 0x1f ;  /* 0x00001f178b917589 */ /* 0x010e6200000e0000 */
[--C-:B---3--:R-:W-:Y:S01]  /*3c10*/  FFMA.FTZ R137, R137, UR11, -R216.reuse ;  /* 0x0000000b89897c23 */ /* 0x108fe200080108d8 */
[----:B------:R-:W-:-:S02]  /*3c20*/  FFMA.FTZ R127, R127, UR11, -R216 ;  /* 0x0000000b7f7f7c23 */ /* 0x000fc400080108d8 */
[----:B------:R-:W3:Y:S02]  /*3c30*/  SHFL.IDX PT, R143, R139, R223, 0x1f ;  /* 0x00001fdf8b8f7589 */ /* 0x000ee400000e0000 */
[----:B------:R-:W-:Y:S02]  /*3c40*/  MUFU.EX2 R123, R123 ;  /* 0x0000007b007b7308 */ /* 0x000fe40000000800 */
[----:B------:R-:W4:Y:S04]  /*3c50*/  SHFL.IDX PT, R144, R139, R5, 0x1f ;  /* 0x00001f058b907589 */ /* 0x000f2800000e0000 */
[----:B------:R-:W5:Y:S02]  /*3c60*/  SHFL.IDX PT, R146, R139, R148, 0x1f ;  /* 0x00001f948b927589 */ /* 0x000f6400000e0000 */
[----:B------:R-:W-:Y:S02]  /*3c70*/  MUFU.EX2 R137, R137 ;  /* 0x0000008900897308 */ /* 0x000fe40000000800 */
[----:B------:R-:W2:Y:S04]  /*3c80*/  SHFL.IDX PT, R220, R139, R221, 0x1f ;  /* 0x00001fdd8bdc7589 */ /* 0x000ea800000e0000 */
[----:B------:R-:W2:Y:S02]  /*3c90*/  SHFL.IDX PT, R216, R139, R218, 0x1f ;  /* 0x00001fda8bd87589 */ /* 0x000ea400000e0000 */
[----:B------:R-:W-:Y:S02]  /*3ca0*/  MUFU.EX2 R127, R127 ;  /* 0x0000007f007f7308 */ /* 0x000fe40000000800 */
[----:B------:R-:W2:Y:S01]  /*3cb0*/  SHFL.IDX PT, R151, R139, R217, 0x1f ;  /* 0x00001fd98b977589 */ /* 0x000ea200000e0000 */
[----:B-1----:R-:W-:Y:S01]  /*3cc0*/  FADD.FTZ R147, R29, -R145 ;  /* 0x800000911d937221 */ /* 0x002fe20000010000 */
[----:B---3--:R-:W-:-:S04]  /*3cd0*/  FADD.FTZ R142, R25, -R143 ;  /* 0x8000008f198e7221 */ /* 0x008fc80000010000 */
[----:B------:R1:W-:Y:S01]  /*3ce0*/  MUFU.EX2 R29, R135 ;  /* 0x00000087001d7308 */ /* 0x0003e20000000800 */
[----:B------:R-:W-:Y:S01]  /*3cf0*/  FADD.FTZ R143, R27, -R143 ;  /* 0x8000008f1b8f7221 */ /* 0x000fe20000010000 */
[----:B------:R-:W-:Y:S01]  /*3d00*/  FADD.FTZ R27, R31, -R145 ;  /* 0x800000911f1b7221 */ /* 0x000fe20000010000 */
[--C-:B----4-:R-:W-:Y:S01]  /*3d10*/  FADD.FTZ R24, R24, -R144.reuse ;  /* 0x8000009018187221 */ /* 0x110fe20000010000 */
[----:B------:R-:W-:Y:S01]  /*3d20*/  FADD.FTZ R26, R26, -R144 ;  /* 0x800000901a1a7221 */ /* 0x000fe20000010000 */
[----:B------:R-:W3:Y:S01]  /*3d30*/  SHFL.IDX PT, R31, R141, R223, 0x1f ;  /* 0x00001fdf8d1f7589 */ /* 0x000ee200000e0000 */
[----:B------:R-:W-:Y:S01]  /*3d40*/  FMUL.FTZ R147, R92, R147 ;  /* 0x000000935c937220 */ /* 0x000fe20000410000 */
[--C-:B-----5:R-:W-:Y:S01]  /*3d50*/  FADD.FTZ R145, R32, -R146.reuse ;  /* 0x8000009220917221 */ /* 0x120fe20000010000 */
[----:B------:R-:W-:Y:S01]  /*3d60*/  FADD.FTZ R34, R34, -R146 ;  /* 0x8000009222227221 */ /* 0x000fe20000010000 */
[----:B-1----:R1:W-:Y:S01]  /*3d70*/  LDS R135, [R14+0x400] ;  /* 0x000400000e877984 */ /* 0x0023e20000000800 */
[----:B------:R-:W-:Y:S01]  /*3d80*/  FMUL.FTZ R26, R88, R26 ;  /* 0x0000001a581a7220 */ /* 0x000fe20000410000 */
[--C-:B--2---:R-:W-:Y:S01]  /*3d90*/  FADD.FTZ R144, R28, -R220.reuse ;  /* 0x800000dc1c907221 */ /* 0x104fe20000010000 */
[----:B------:R-:W-:Y:S01]  /*3da0*/  FADD.FTZ R25, R30, -R220 ;  /* 0x800000dc1e197221 */ /* 0x000fe20000010000 */
[----:B------:R2:W4:Y:S01]  /*3db0*/  MUFU.EX2 R28, R149 ;  /* 0x00000095001c7308 */ /* 0x0005220000000800 */
[----:B------:R-:W5:Y:S01]  /*3dc0*/  SHFL.IDX PT, R30, R139, R150, 0x1f ;  /* 0x00001f968b1e7589 */ /* 0x000f6200000e0000 */
[--C-:B------:R-:W-:Y:S01]  /*3dd0*/  FADD.FTZ R146, R33, -R216.reuse ;  /* 0x800000d821927221 */ /* 0x100fe20000010000 */
[----:B------:R-:W-:Y:S01]  /*3de0*/  FADD.FTZ R35, R35, -R216 ;  /* 0x800000d823237221 */ /* 0x000fe20000010000 */
[----:B------:R-:W-:Y:S01]  /*3df0*/  FMUL.FTZ R25, R91, R25 ;  /* 0x000000195b197220 */ /* 0x000fe20000410000 */
[----:B------:R-:W4:Y:S01]  /*3e00*/  SHFL.IDX PT, R33, R141, R217, 0x1f ;  /* 0x00001fd98d217589 */ /* 0x000f2200000e0000 */
[--C-:B------:R-:W-:Y:S01]  /*3e10*/  FADD.FTZ R36, R36, -R151.reuse ;  /* 0x8000009724247221 */ /* 0x100fe20000010000 */
[----:B------:R-:W-:Y:S01]  /*3e20*/  FADD.FTZ R38, R38, -R151 ;  /* 0x8000009726267221 */ /* 0x000fe20000010000 */
[----:B-1----:R1:W4:Y:S01]  /*3e30*/  MUFU.EX2 R14, R134 ;  /* 0x00000086000e7308 */ /* 0x0023220000000800 */
[----:B------:R-:W4:Y:S01]  /*3e40*/  SHFL.IDX PT, R151, R141, R221, 0x1f ;  /* 0x00001fdd8d977589 */ /* 0x000f2200000e0000 */
[----:B------:R-:W-:Y:S01]  /*3e50*/  FMUL.FTZ R36, R97, R36 ;  /* 0x0000002461247220 */ /* 0x000fe20000410000 */
[----:B------:R-:W-:Y:S01]  /*3e60*/  FMUL.FTZ R34, R95, R34 ;  /* 0x000000225f227220 */ /* 0x000fe20000410000 */
[----:B------:R-:W-:Y:S01]  /*3e70*/  FMUL.FTZ R35, R21, R35 ;  /* 0x0000002315237220 */ /* 0x000fe20000410000 */
[----:B--2---:R-:W2:Y:S01]  /*3e80*/  SHFL.IDX PT, R149, R141, R23, 0x1f ;  /* 0x00001f178d957589 */ /* 0x004ea200000e0000 */
[----:B------:R-:W-:Y:S01]  /*3e90*/  FMUL.FTZ R38, R96, R38 ;  /* 0x0000002660267220 */ /* 0x000fe20000410000 */
[----:B---3--:R-:W-:-:S02]  /*3ea0*/  FADD.FTZ R41, R41, -R31 ;  /* 0x8000001f29297221 */ /* 0x008fc40000010000 */
[----:B-1----:R1:W-:Y:S01]  /*3eb0*/  LDS R134, [R11+0x400] ;  /* 0x000400000b867984 */ /* 0x0023e20000000800 */
[----:B------:R-:W-:Y:S01]  /*3ec0*/  FADD.FTZ R43, R43, -R31 ;  /* 0x8000001f2b2b7221 */ /* 0x000fe20000010000 */
[----:B------:R-:W-:Y:S01]  /*3ed0*/  MUFU.EX2 R122, R122 ;  /* 0x0000007a007a7308 */ /* 0x000fe20000000800 */
[----:B------:R-:W-:Y:S01]  /*3ee0*/  FMUL.FTZ R41, R102, R41 ;  /* 0x0000002966297220 */ /* 0x000fe20000410000 */
[----:B------:R-:W3:Y:S01]  /*3ef0*/  SHFL.IDX PT, R139, R141, R148, 0x1f ;  /* 0x00001f948d8b7589 */ /* 0x000ee200000e0000 */
[----:B------:R-:W-:-:S03]  /*3f00*/  FMUL.FTZ R43, R103, R43 ;  /* 0x0000002b672b7220 */ /* 0x000fc60000410000 */
[----:B------:R-:W3:Y:S01]  /*3f10*/  SHFL.IDX PT, R32, R141, R218, 0x1f ;  /* 0x00001fda8d207589 */ /* 0x000ee200000e0000 */
[--C-:B-----5:R-:W-:Y:S01]  /*3f20*/  FADD.FTZ R37, R37, -R30.reuse ;  /* 0x8000001e25257221 */ /* 0x120fe20000010000 */
[----:B------:R-:W-:Y:S01]  /*3f30*/  FADD.FTZ R39, R39, -R30 ;  /* 0x8000001e27277221 */ /* 0x000fe20000010000 */
[----:B-1----:R-:W-:Y:S01]  /*3f40*/  MUFU.EX2 R11, R131 ;  /* 0x00000083000b7308 */ /* 0x002fe20000000800 */
[--C-:B----4-:R-:W-:Y:S01]  /*3f50*/  FADD.FTZ R52, R52, -R33.reuse ;  /* 0x8000002134347221 */ /* 0x110fe20000010000 */
[----:B------:R-:W-:Y:S01]  /*3f60*/  FADD.FTZ R54, R54, -R33 ;  /* 0x8000002136367221 */ /* 0x000fe20000010000 */
[----:B------:R-:W1:Y:S01]  /*3f70*/  SHFL.IDX PT, R216, R141, R5, 0x1f ;  /* 0x00001f058dd87589 */ /* 0x000e6200000e0000 */
[----:B------:R-:W-:Y:S01]  /*3f80*/  FMUL.FTZ R37, R98, R37 ;  /* 0x0000002562257220 */ /* 0x000fe20000410000 */
[--C-:B------:R-:W-:Y:S01]  /*3f90*/  FADD.FTZ R44, R44, -R151.reuse ;  /* 0x800000972c2c7221 */ /* 0x100fe20000010000 */
[----:B------:R-:W-:Y:S01]  /*3fa0*/  FADD.FTZ R46, R46, -R151 ;  /* 0x800000972e2e7221 */ /* 0x000fe20000010000 */
[----:B------:R-:W-:Y:S01]  /*3fb0*/  FMUL.FTZ R39, R99, R39 ;  /* 0x0000002763277220 */ /* 0x000fe20000410000 */
[----:B------:R4:W-:Y:S01]  /*3fc0*/  MUFU.EX2 R30, R132 ;  /* 0x00000084001e7308 */ /* 0x0009e20000000800 */
[--C-:B--2---:R-:W-:Y:S01]  /*3fd0*/  FADD.FTZ R45, R45, -R149.reuse ;  /* 0x800000952d2d7221 */ /* 0x104fe20000010000 */
[----:B------:R-:W-:Y:S01]  /*3fe0*/  FADD.FTZ R47, R47, -R149 ;  /* 0x800000952f2f7221 */ /* 0x000fe20000010000 */
[----:B------:R-:W2:Y:S01]  /*3ff0*/  SHFL.IDX PT, R151, R141, R150, 0x1f ;  /* 0x00001f968d977589 */ /* 0x000ea200000e0000 */
[----:B------:R-:W-:Y:S01]  /*4000*/  FMUL.FTZ R44, R104, R44 ;  /* 0x0000002c682c7220 */ /* 0x000fe20000410000 */
[----:B------:R-:W-:Y:S01]  /*4010*/  FMUL.FTZ R45, R106, R45 ;  /* 0x0000002d6a2d7220 */ /* 0x000fe20000410000 */
[----:B------:R-:W-:Y:S01]  /*4020*/  FMUL.FTZ R46, R105, R46 ;  /* 0x0000002e692e7220 */ /* 0x000fe20000410000 */
[----:B------:R-:W5:Y:S01]  /*4030*/  SHFL.IDX PT, R141, R135, R5, 0x1f ;  /* 0x00001f05878d7589 */ /* 0x000f6200000e0000 */
[----:B------:R1:W-:Y:S01]  /*4040*/  MUFU.EX2 R31, R130 ;  /* 0x00000082001f7308 */ /* 0x0003e20000000800 */
[--C-:B---3--:R-:W-:Y:S01]  /*4050*/  FADD.FTZ R48, R48, -R139.reuse ;  /* 0x8000008b30307221 */ /* 0x108fe20000010000 */
[----:B------:R-:W-:Y:S01]  /*4060*/  FADD.FTZ R50, R50, -R139 ;  /* 0x8000008b32327221 */ /* 0x000fe20000010000 */
[----:B------:R-:W3:Y:S01]  /*4070*/  SHFL.IDX PT, R149, R135, R223, 0x1f ;  /* 0x00001fdf87957589 */ /* 0x000ee200000e0000 */
[----:B------:R-:W-:Y:S01]  /*4080*/  FMUL.FTZ R47, R107, R47 ;  /* 0x0000002f6b2f7220 */ /* 0x000fe20000410000 */
[--C-:B------:R-:W-:Y:S01]  /*4090*/  FADD.FTZ R49, R49, -R32.reuse ;  /* 0x8000002031317221 */ /* 0x100fe20000010000 */
[----:B------:R-:W-:Y:S01]  /*40a0*/  FADD.FTZ R51, R51, -R32 ;  /* 0x8000002033337221 */ /* 0x000fe20000010000 */
[----:B------:R-:W3:Y:S01]  /*40b0*/  SHFL.IDX PT, R139, R135, R221, 0x1f ;  /* 0x00001fdd878b7589 */ /* 0x000ee200000e0000 */
[----:B------:R2:W3:Y:S01]  /*40c0*/  MUFU.EX2 R33, R128 ;  /* 0x0000008000217308 */ /* 0x0004e20000000800 */
[----:B------:R-:W-:Y:S01]  /*40d0*/  FMUL.FTZ R48, R108, R48 ;  /* 0x000000306c307220 */ /* 0x000fe20000410000 */
[----:B------:R-:W-:Y:S01]  /*40e0*/  FMUL.FTZ R49, R13, R49 ;  /* 0x000000310d317220 */ /* 0x000fe20000410000 */
[----:B----4-:R-:W4:Y:S01]  /*40f0*/  SHFL.IDX PT, R132, R135, R23, 0x1f ;  /* 0x00001f1787847589 */ /* 0x010f2200000e0000 */
[--C-:B-1----:R-:W-:Y:S01]  /*4100*/  FADD.FTZ R40, R40, -R216.reuse ;  /* 0x800000d828287221 */ /* 0x102fe20000010000 */
[----:B------:R-:W-:Y:S01]  /*4110*/  FADD.FTZ R42, R42, -R216 ;  /* 0x800000d82a2a7221 */ /* 0x000fe20000010000 */
[----:B------:R-:W-:Y:S01]  /*4120*/  FMUL.FTZ R50, R110, R50 ;  /* 0x000000326e327220 */ /* 0x000fe20000410000 */
[----:B------:R-:W1:Y:S01]  /*4130*/  SHFL.IDX PT, R131, R135, R148, 0x1f ;  /* 0x00001f9487837589 */ /* 0x000e6200000e0000 */
[----:B------:R3:W1:Y:S01]  /*4140*/  MUFU.EX2 R32, R133 ;  /* 0x0000008500207308 */ /* 0x0006620000000800 */
[----:B------:R-:W-:Y:S01]  /*4150*/  FMUL.FTZ R40, R100, R40 ;  /* 0x0000002864287220 */ /* 0x000fe20000410000 */
[----:B------:R-:W-:Y:S01]  /*4160*/  FMUL.FTZ R42, R101, R42 ;  /* 0x0000002a652a7220 */ /* 0x000fe20000410000 */
[----:B------:R-:W1:Y:S01]  /*4170*/  SHFL.IDX PT, R130, R135, R218, 0x1f ;  /* 0x00001fda87827589 */ /* 0x000e6200000e0000 */
[--C-:B--2---:R-:W-:Y:S01]  /*4180*/  FADD.FTZ R53, R53, -R151.reuse ;  /* 0x8000009735357221 */ /* 0x104fe20000010000 */
[----:B------:R-:W-:Y:S01]  /*4190*/  FADD.FTZ R55, R55, -R151 ;  /* 0x8000009737377221 */ /* 0x000fe20000010000 */
[----:B------:R-:W-:Y:S01]  /*41a0*/  FMUL.FTZ R51, R19, R51 ;  /* 0x0000003313337220 */ /* 0x000fe20000410000 */
[----:B------:R-:W2:Y:S01]  /*41b0*/  SHFL.IDX PT, R128, R135, R217, 0x1f ;  /* 0x00001fd987807589 */ /* 0x000ea200000e0000 */
[--C-:B-----5:R-:W-:Y:S01]  /*41c0*/  FADD.FTZ R56, R56, -R141.reuse ;  /* 0x8000008d38387221 */ /* 0x120fe20000010000 */
[----:B------:R-:W-:Y:S01]  /*41d0*/  FADD.FTZ R58, R58, -R141 ;  /* 0x8000008d3a3a7221 */ /* 0x000fe20000010000 */
[----:B------:R-:W-:Y:S01]  /*41e0*/  FMUL.FTZ R52, R20, R52 ;  /* 0x0000003414347220 */ /* 0x000fe20000410000 */
[----:B------:R-:W5:Y:S01]  /*41f0*/  SHFL.IDX PT, R135, R135, R150, 0x1f ;  /* 0x00001f9687877589 */ /* 0x000f6200000e0000 */
[--C-:B---3--:R-:W-:Y:S01]  /*4200*/  FADD.FTZ R57, R57, -R149.reuse ;  /* 0x8000009539397221 */ /* 0x108fe20000010000 */
[----:B------:R-:W-:Y:S01]  /*4210*/  FADD.FTZ R59, R59, -R149 ;  /* 0x800000953b3b7221 */ /* 0x000fe20000010000 */
[----:B------:R-:W-:Y:S01]  /*4220*/  FMUL.FTZ R56, R111, R56 ;  /* 0x000000386f387220 */ /* 0x000fe20000410000 */
[----:B------:R-:W3:Y:S01]  /*4230*/  SHFL.IDX PT, R150, R134, R150, 0x1f ;  /* 0x00001f9686967589 */ /* 0x000ee200000e0000 */
[--C-:B------:R-:W-:Y:S01]  /*4240*/  FADD.FTZ R60, R60, -R139.reuse ;  /* 0x8000008b3c3c7221 */ /* 0x100fe20000010000 */
[----:B------:R-:W-:Y:S01]  /*4250*/  FADD.FTZ R62, R62, -R139 ;  /* 0x8000008b3e3e7221 */ /* 0x000fe20000010000 */
[----:B------:R-:W-:Y:S01]  /*4260*/  FMUL.FTZ R57, R113, R57 ;  /* 0x0000003971397220 */ /* 0x000fe20000410000 */
[----:B------:R2:W3:Y:S01]  /*4270*/  SHFL.IDX PT, R133, R134, R23, 0x1f ;  /* 0x00001f1786857589 */ /* 0x0004e200000e0000 */
[--C-:B----4-:R-:W-:Y:S01]  /*4280*/  FADD.FTZ R61, R61, -R132.reuse ;  /* 0x800000843d3d7221 */ /* 0x110fe20000010000 */
[----:B------:R-:W-:Y:S01]  /*4290*/  FADD.FTZ R63, R63, -R132 ;  /* 0x800000843f3f7221 */ /* 0x000fe20000010000 */
[----:B------:R-:W-:Y:S01]  /*42a0*/  FMUL.FTZ R60, R114, R60 ;  /* 0x0000003c723c7220 */ /* 0x000fe20000410000 */
[----:B------:R-:W4:Y:S01]  /*42b0*/  SHFL.IDX PT, R148, R134, R148, 0x1f ;  /* 0x00001f9486947589 */ /* 0x000f2200000e0000 */
[--C-:B-1----:R-:W-:Y:S01]  /*42c0*/  FADD.FTZ R66, R66, -R131.reuse ;  /* 0x8000008342427221 */ /* 0x102fe20000010000 */
[----:B------:R-:W-:Y:S01]  /*42d0*/  FADD.FTZ R64, R64, -R131 ;  /* 0x8000008340407221 */ /* 0x000fe20000010000 */
[----:B------:R-:W-:Y:S01]  /*42e0*/  FMUL.FTZ R61, R115, R61 ;  /* 0x0000003d733d7220 */ /* 0x000fe20000410000 */
[----:B------:R-:W1:Y:S01]  /*42f0*/  SHFL.IDX PT, R223, R134, R223, 0x1f ;  /* 0x00001fdf86df7589 */ /* 0x000e6200000e0000 */
[--C-:B------:R-:W-:Y:S01]  /*4300*/  FADD.FTZ R65, R65, -R130.reuse ;  /* 0x8000008241417221 */ /* 0x100fe20000010000 */
[----:B------:R-:W-:Y:S01]  /*4310*/  FADD.FTZ R67, R67, -R130 ;  /* 0x8000008243437221 */ /* 0x000fe20000010000 */
[----:B--2---:R2:W2:Y:S01]  /*4320*/  MUFU.EX2 R23, R136 ;  /* 0x0000008800177308 */ /* 0x0044a20000000800 */
[----:B------:R-:W-:Y:S01]  /*4330*/  SHFL.IDX PT, R221, R134, R221, 0x1f ;  /* 0x00001fdd86dd7589 */ /* 0x000fe200000e0000 */
[--C-:B------:R-:W-:Y:S01]  /*4340*/  FADD.FTZ R130, R68, -R128.reuse ;  /* 0x8000008044827221 */ /* 0x100fe20000010000 */
[----:B------:R-:W-:Y:S01]  /*4350*/  FADD.FTZ R128, R70, -R128 ;  /* 0x8000008046807221 */ /* 0x000fe20000010000 */
[----:B------:R-:W-:Y:S01]  /*4360*/  FMUL.FTZ R64, R15, R64 ;  /* 0x000000400f407220 */ /* 0x000fe20000410000 */
[----:B------:R-:W2:Y:S01]  /*4370*/  SHFL.IDX PT, R218, R134, R218, 0x1f ;  /* 0x00001fda86da7589 */ /* 0x000ea200000e0000 */
[----:B-----5:R-:W-:Y:S01]  /*4380*/  FADD.FTZ R70, R69, -R135 ;  /* 0x8000008745467221 */ /* 0x020fe20000010000 */
[----:B------:R-:W-:Y:S01]  /*4390*/  FMUL.FTZ R69, R120, R142 ;  /* 0x0000008e78457220 */ /* 0x000fe20000410000 */
[----:B------:R-:W-:Y:S01]  /*43a0*/  FMUL.FTZ R62, R116, R62 ;  /* 0x0000003e743e7220 */ /* 0x000fe20000410000 */
[----:B------:R-:W5:Y:S01]  /*43b0*/  SHFL.IDX PT, R217, R134, R217, 0x1f ;  /* 0x00001fd986d97589 */ /* 0x000f6200000e0000 */
[--C-:B---3--:R-:W-:Y:S01]  /*43c0*/  FADD.FTZ R216, R85, -R150.reuse ;  /* 0x8000009655d87221 */ /* 0x108fe20000010000 */
[----:B------:R-:W-:Y:S01]  /*43d0*/  FMUL.FTZ R85, R89, R143 ;  /* 0x0000008f59557220 */ /* 0x000fe20000410000 */
[----:B------:R-:W-:Y:S01]  /*43e0*/  FADD.FTZ R150, R87, -R150 ;  /* 0x8000009657967221 */ /* 0x000fe20000010000 */
[----:B------:R-:W3:Y:S01]  /*43f0*/  SHFL.IDX PT, R134, R134, R5, 0x1f ;  /* 0x00001f0586867589 */ /* 0x000ee200000e0000 */
[--C-:B------:R-:W-:Y:S01]  /*4400*/  FADD.FTZ R139, R77, -R133.reuse ;  /* 0x800000854d8b7221 */ /* 0x100fe20000010000 */
[----:B------:R-:W-:Y:S01]  /*4410*/  FADD.FTZ R141, R79, -R133 ;  /* 0x800000854f8d7221 */ /* 0x000fe20000010000 */
[----:B------:R-:W-:Y:S01]  /*4420*/  F2FP.BF16.F32.PACK_AB R85, R85, R26 ;  /* 0x0000001a5555723e */ /* 0x000fe200000010ff */
[--C-:B----4-:R-:W-:Y:S01]  /*4430*/  FADD.FTZ R133, R80, -R148.reuse ;  /* 0x8000009450857221 */ /* 0x110fe20000010000 */
[----:B------:R-:W-:Y:S01]  /*4440*/  FMUL.FTZ R26, R93, R27 ;  /* 0x0000001b5d1a7220 */ /* 0x000fe20000410000 */
[----:B------:R-:W-:Y:S01]  /*4450*/  FADD.FTZ R148, R82, -R148 ;  /* 0x8000009452947221 */ /* 0x000fe20000010000 */
[----:B------:R-:W-:Y:S01]  /*4460*/  FMUL.FTZ R80, R94, R145 ;  /* 0x000000915e507220 */ /* 0x000fe20000410000 */
[----:B------:R-:W-:Y:S01]  /*4470*/  FMUL.FTZ R27, R22, R146 ;  /* 0x00000092161b7220 */ /* 0x000fe20000410000 */
[----:B------:R-:W-:Y:S01]  /*4480*/  F2FP.BF16.F32.PACK_AB R82, R37, R36 ;  /* 0x000000242552723e */ /* 0x000fe200000010ff */
[--C-:B-1----:R-:W-:Y:S01]  /*4490*/  FADD.FTZ R132, R73, -R223.reuse ;  /* 0x800000df49847221 */ /* 0x102fe20000010000 */
[----:B------:R-:W1:Y:S01]  /*44a0*/  MUFU.EX2 R36, R121 ;  /* 0x0000007900247308 */ /* 0x000e620000000800 */
[----:B------:R-:W-:Y:S01]  /*44b0*/  F2FP.BF16.F32.PACK_AB R87, R26, R25 ;  /* 0x000000191a57723e */ /* 0x000fe200000010ff */
[----:B------:R-:W-:Y:S01]  /*44c0*/  FMUL.FTZ R25, R118, R65 ;  /* 0x0000004176197220 */ /* 0x000fe20000410000 */
[----:B------:R-:W-:Y:S01]  /*44d0*/  F2FP.BF16.F32.PACK_AB R80, R27, R80 ;  /* 0x000000501b50723e */ /* 0x000fe200000010ff */
[----:B------:R-:W-:Y:S01]  /*44e0*/  FMUL.FTZ R65, R17, R66 ;  /* 0x0000004211417220 */ /* 0x000fe20000410000 */
[----:B------:R-:W-:Y:S01]  /*44f0*/  FADD.FTZ R223, R75, -R223 ;  /* 0x800000df4bdf7221 */ /* 0x000fe20000010000 */
[----:B------:R-:W-:Y:S01]  /*4500*/  FMUL.FTZ R66, R28, R130 ;  /* 0x000000821c427220 */ /* 0x000fe20000410000 */
[----:B------:R-:W-:Y:S01]  /*4510*/  FMUL.FTZ R27, R14, R70 ;  /* 0x000000460e1b7220 */ /* 0x000fe20000410000 */
[----:B--2---:R-:W-:Y:S01]  /*4520*/  FADD.FTZ R149, R81, -R218 ;  /* 0x800000da51957221 */ /* 0x004fe20000010000 */
[--C-:B-----5:R-:W-:Y:S01]  /*4530*/  FADD.FTZ R151, R84, -R217.reuse ;  /* 0x800000d954977221 */ /* 0x120fe20000010000 */
[----:B------:R-:W-:Y:S01]  /*4540*/  F2FP.BF16.F32.PACK_AB R81, R35, R34 ;  /* 0x000000222351723e */ /* 0x000fe200000010ff */
[----:B------:R-:W-:Y:S01]  /*4550*/  FADD.FTZ R217, R86, -R217 ;  /* 0x800000d956d97221 */ /* 0x000fe20000010000 */
[----:B------:R-:W-:Y:S01]  /*4560*/  F2FP.BF16.F32.PACK_AB R70, R61, R60 ;  /* 0x0000003c3d46723e */ /* 0x000fe200000010ff */
[--C-:B---3--:R-:W-:Y:S01]  /*4570*/  FADD.FTZ R131, R72, -R134.reuse ;  /* 0x8000008648837221 */ /* 0x108fe20000010000 */
        /* <DEDUP_REMOVED lines=8> */
[----:B------:R-:W-:Y:S01]  /*4600*/  FADD.FTZ R135, R71, -R135 ;  /* 0x8000008747877221 */ /* 0x000fe20000010000 */
[----:B------:R-:W-:Y:S01]  /*4610*/  F2FP.BF16.F32.PACK_AB R66, R27, R66 ;  /* 0x000000421b42723e */ /* 0x000fe200000010ff */
[----:B------:R-:W-:Y:S01]  /*4620*/  FADD.FTZ R136, R76, -R221 ;  /* 0x800000dd4c887221 */ /* 0x000fe20000010000 */
        /* <DEDUP_REMOVED lines=37> */
[----:B-1----:R-:W-:Y:S01]  /*4880*/  FMUL.FTZ R150, R36, R150 ;  /* 0x0000009624967220 */ /* 0x002fe20000410000 */
        /* <DEDUP_REMOVED lines=22> */
[----:B------:R1:W-:Y:S01]  /*49f0*/  STSM.16.MT88.4 [R34+0x24400], R56 ;  /* 0x0244003822007844 */ /* 0x0003e20000004200 */
[----:B------:R-:W-:Y:S02]  /*4a00*/  F2FP.BF16.F32.PACK_AB R100, R102, R100 ;  /* 0x000000646664723e */ /* 0x000fe400000010ff */
[----:B------:R-:W-:Y:S01]  /*4a10*/  WARPGROUP.ARRIVE ;  /* 0x00000000000079c5 */ /* 0x000fe20000000000 */
[----:B------:R-:W-:Y:S02]  /*4a20*/  F2FP.BF16.F32.PACK_AB R101, R103, R101 ;  /* 0x000000656765723e */ /* 0x000fe400000010ff */
[----:B------:R-:W-:Y:S02]  /*4a30*/  F2FP.BF16.F32.PACK_AB R102, R106, R104 ;  /* 0x000000686a66723e */ /* 0x000fe400000010ff */
[----:B------:R-:W-:Y:S01]  /*4a40*/  F2FP.BF16.F32.PACK_AB R103, R107, R105 ;  /* 0x000000696b67723e */ /* 0x000fe200000010ff */
[----:B------:R-:W-:Y:S01]  /*4a50*/  HGMMA.64x64x16.F32.BF16 R184, R24, gdesc[UR4].tnspB, R184, gsb0 ;  /* 0x40e0000418b87df0 */ /* 0x000fe200080018b8 */
[----:B------:R-:W-:Y:S01]  /*4a60*/  UMOV UR6, UR4 ;  /* 0x0000000400067c82 */ /* 0x000fe20008000000 */
[----:B------:R-:W-:Y:S01]  /*4a70*/  UMOV UR7, 0x40000040 ;  /* 0x4000004000077882 */ /* 0x000fe20000000000 */
[----:B------:R-:W-:Y:S01]  /*4a80*/  UIADD3 UR4, UR8, 0x100, URZ ;  /* 0x0000010008047890 */ /* 0x000fe2000fffe03f */
[----:B------:R-:W-:-:S02]  /*4a90*/  F2FP.BF16.F32.PACK_AB R32, R32, R30 ;  /* 0x0000001e2020723e */ /* 0x000fc400000010ff */
[----:B------:R-:W-:Y:S02]  /*4aa0*/  F2FP.BF16.F32.PACK_AB R33, R33, R31 ;  /* 0x0000001f2121723e */ /* 0x000fe400000010ff */
[----:B-1----:R-:W-:Y:S02]  /*4ab0*/  F2FP.BF16.F32.PACK_AB R34, R137, R23 ;  /* 0x000000178922723e */ /* 0x002fe400000010ff */
[----:B------:R-:W-:Y:S02]  /*4ac0*/  F2FP.BF16.F32.PACK_AB R35, R127, R125 ;  /* 0x0000007d7f23723e */ /* 0x000fe400000010ff */
[----:B------:R-:W-:Y:S02]  /*4ad0*/  F2FP.BF16.F32.PACK_AB R120, R138, R140 ;  /* 0x0000008c8a78723e */ /* 0x000fe400000010ff */
[----:B------:R-:W-:Y:S02]  /*4ae0*/  F2FP.BF16.F32.PACK_AB R121, R126, R129 ;  /* 0x000000817e79723e */ /* 0x000fe400000010ff */
[----:B------:R-:W-:-:S02]  /*4af0*/  F2FP.BF16.F32.PACK_AB R122, R122, R124 ;  /* 0x0000007c7a7a723e */ /* 0x000fc400000010ff */
[----:B------:R-:W-:Y:S01]  /*4b00*/  F2FP.BF16.F32.PACK_AB R123, R36, R123 ;  /* 0x0000007b247b723e */ /* 0x000fe200000010ff */
[----:B------:R-:W-:Y:S02]  /*4b10*/  WARPGROUP.DEPBAR.LE gsb0, 0x0 ;  /* 0x00008000000079c5 */ /* 0x000fe40000010000 */
[----:B------:R-:W-:Y:S02]  /*4b20*/  F2FP.BF16.F32.PACK_AB R24, R22, R94 ;  /* 0x0000005e1618723e */ /* 0x000fe400000010ff */
[----:B------:R-:W-:Y:S02]  /*4b30*/  F2FP.BF16.F32.PACK_AB R25, R21, R95 ;  /* 0x0000005f1519723e */ /* 0x000fe400000010ff */
[----:B------:R-:W-:Y:S02]  /*4b40*/  F2FP.BF16.F32.PACK_AB R26, R98, R97 ;  /* 0x00000061621a723e */ /* 0x000fe400000010ff */
[----:B------:R-:W-:-:S04]  /*4b50*/  F2FP.BF16.F32.PACK_AB R27, R99, R96 ;  /* 0x00000060631b723e */ /* 0x000fc800000010ff */
[----:B------:R-:W-:-:S06]  /*4b60*/  WARPGROUP.ARRIVE ;  /* 0x00000000000079c5 */ /* 0x000fcc0000000000 */
[----:B------:R-:W-:Y:S01]  /*4b70*/  HGMMA.64x64x16.F32.BF16 R184, R24, gdesc[UR4].tnspB, R184, gsb0 ;  /* 0x40e0000418b87df0 */ /* 0x000fe200080018b8 */
[----:B------:R-:W-:Y:S01]  /*4b80*/  UMOV UR6, UR4 ;  /* 0x0000000400067c82 */ /* 0x000fe20008000000 */
[----:B------:R-:W-:Y:S01]  /*4b90*/  UMOV UR7, 0x40000040 ;  /* 0x4000004000077882 */ /* 0x000fe20000000000 */
[----:B------:R-:W-:Y:S01]  /*4ba0*/  UIADD3 UR4, UR8, 0x180, URZ ;  /* 0x0000018008047890 */ /* 0x000fe2000fffe03f */
[----:B------:R-:W-:Y:S02]  /*4bb0*/  WARPGROUP.DEPBAR.LE gsb0, 0x0 ;  /* 0x00008000000079c5 */ /* 0x000fe40000010000 */
[----:B------:R-:W-:Y:S01]  /*4bc0*/  WARPGROUP.ARRIVE ;  /* 0x00000000000079c5 */ /* 0x000fe20000000000 */
[----:B------:R-:W-:Y:S02]  /*4bd0*/  F2FP.BF16.F32.PACK_AB R24, R13, R108 ;  /* 0x0000006c0d18723e */ /* 0x000fe400000010ff */
[----:B------:R-:W-:Y:S02]  /*4be0*/  F2FP.BF16.F32.PACK_AB R25, R19, R110 ;  /* 0x0000006e1319723e */ /* 0x000fe400000010ff */
[----:B------:R-:W-:Y:S01]  /*4bf0*/  F2FP.BF16.F32.PACK_AB R26, R109, R20 ;  /* 0x000000146d1a723e */ /* 0x000fe200000010ff */
[----:B------:R-:W-:Y:S01]  /*4c00*/  HGMMA.64x64x16.F32.BF16 R184, R100, gdesc[UR4].tnspB, R184, gsb0 ;  /* 0x40e0000464b87df0 */ /* 0x000fe200080018b8 */
[----:B------:R-:W-:Y:S01]  /*4c10*/  F2FP.BF16.F32.PACK_AB R27, R12, R18 ;  /* 0x000000120c1b723e */ /* 0x000fe200000010ff */
[----:B------:R-:W-:Y:S01]  /*4c20*/  UMOV UR6, UR4 ;  /* 0x0000000400067c82 */ /* 0x000fe20008000000 */
[----:B------:R-:W-:Y:S01]  /*4c30*/  UMOV UR7, 0x40000040 ;  /* 0x4000004000077882 */ /* 0x000fe20000000000 */
[----:B------:R-:W-:Y:S01]  /*4c40*/  UIADD3 UR4, UR8, 0x200, URZ ;  /* 0x0000020008047890 */ /* 0x000fe2000fffe03f */
[----:B------:R-:W-:-:S02]  /*4c50*/  WARPGROUP.DEPBAR.LE gsb0, 0x0 ;  /* 0x00008000000079c5 */ /* 0x000fc40000010000 */
[----:B------:R-:W-:-:S06]  /*4c60*/  WARPGROUP.ARRIVE ;  /* 0x00000000000079c5 */ /* 0x000fcc0000000000 */
[----:B------:R-:W-:Y:S01]  /*4c70*/  HGMMA.64x64x16.F32.BF16 R184, R24, gdesc[UR4].tnspB, R184, gsb0 ;  /* 0x40e0000418b87df0 */ /* 0x000fe200080018b8 */
[----:B------:R-:W-:Y:S01]  /*4c80*/  UMOV UR6, UR4 ;  /* 0x0000000400067c82 */ /* 0x000fe20008000000 */
[----:B------:R-:W-:Y:S01]  /*4c90*/  UMOV UR7, 0x40000040 ;  /* 0x4000004000077882 */ /* 0x000fe20000000000 */
[----:B------:R-:W-:Y:S01]  /*4ca0*/  UIADD3 UR4, UR8, 0x280, URZ ;  /* 0x0000028008047890 */ /* 0x000fe2000fffe03f */
[----:B------:R-:W-:Y:S02]  /*4cb0*/  WARPGROUP.DEPBAR.LE gsb0, 0x0 ;  /* 0x00008000000079c5 */ /* 0x000fe40000010000 */
[----:B------:R-:W-:Y:S02]  /*4cc0*/  F2FP.BF16.F32.PACK_AB R24, R113, R111 ;  /* 0x0000006f7118723e */ /* 0x000fe400000010ff */
[----:B------:R-:W-:Y:S01]  /*4cd0*/  F2FP.BF16.F32.PACK_AB R25, R10, R112 ;  /* 0x000000700a19723e */ /* 0x000fe200000010ff */
[----:B------:R-:W-:Y:S01]  /*4ce0*/  IMAD R10, R235, 0x2000, R231 ;  /* 0x00002000eb0a7824 */ /* 0x000fe200078e02e7 */
[----:B------:R-:W-:-:S02]  /*4cf0*/  F2FP.BF16.F32.PACK_AB R26, R115, R114 ;  /* 0x00000072731a723e */ /* 0x000fc400000010ff */
[----:B------:R-:W-:Y:S02]  /*4d00*/  F2FP.BF16.F32.PACK_AB R27, R117, R116 ;  /* 0x00000074751b723e */ /* 0x000fe400000010ff */
[----:B------:R-:W-:Y:S02]  /*4d10*/  SHF.R.U32.HI R10, RZ, 0x4, R10 ;  /* 0x00000004ff0a7819 */ /* 0x000fe4000001160a */
[----:B------:R-:W-:Y:S02]  /*4d20*/  WARPGROUP.ARRIVE ;  /* 0x00000000000079c5 */ /* 0x000fe40000000000 */
[----:B------:R-:W-:-:S04]  /*4d30*/  LOP3.LUT R10, R10, 0x3fff, RZ, 0xc0, !PT ;  /* 0x00003fff0a0a7812 */ /* 0x000fc800078ec0ff */
[----:B------:R-:W-:Y:S01]  /*4d40*/  HGMMA.64x64x16.F32.BF16 R184, R24, gdesc[UR4].tnspB, R184, gsb0 ;  /* 0x40e0000418b87df0 */ /* 0x000fe200080018b8 */
[----:B------:R-:W-:Y:S01]  /*4d50*/  UMOV UR6, UR4 ;  /* 0x0000000400067c82 */ /* 0x000fe20008000000 */
[----:B------:R-:W-:Y:S01]  /*4d60*/  UMOV UR7, 0x40000040 ;  /* 0x4000004000077882 */ /* 0x000fe20000000000 */
[----:B------:R-:W-:Y:S02]  /*4d70*/  UIADD3 UR4, UR8, 0x300, URZ ;  /* 0x0000030008047890 */ /* 0x000fe4000fffe03f */
[----:B------:R-:W-:Y:S01]  /*4d80*/  UIADD3 UR8, UR8, 0x380, URZ ;  /* 0x0000038008087890 */ /* 0x000fe2000fffe03f */
[----:B------:R-:W-:Y:S02]  /*4d90*/  WARPGROUP.DEPBAR.LE gsb0, 0x0 ;  /* 0x00008000000079c5 */ /* 0x000fe40000010000 */
[----:B------:R-:W-:Y:S02]  /*4da0*/  F2FP.BF16.F32.PACK_AB R24, R118, R15 ;  /* 0x0000000f7618723e */ /* 0x000fe400000010ff */
[----:B------:R-:W-:-:S02]  /*4db0*/  F2FP.BF16.F32.PACK_AB R25, R119, R17 ;  /* 0x000000117719723e */ /* 0x000fc400000010ff */
[----:B------:R-:W-:Y:S02]  /*4dc0*/  F2FP.BF16.F32.PACK_AB R26, R14, R28 ;  /* 0x0000001c0e1a723e */ /* 0x000fe400000010ff */
[----:B------:R-:W-:Y:S02]  /*4dd0*/  F2FP.BF16.F32.PACK_AB R27, R11, R29 ;  /* 0x0000001d0b1b723e */ /* 0x000fe400000010ff */
[----:B------:R-:W-:Y:S02]  /*4de0*/  LOP3.LUT R11, R10, 0x10000, RZ, 0xfc, !PT ;  /* 0x000100000a0b7812 */ /* 0x000fe400078efcff */
[----:B------:R-:W-:-:S03]  /*4df0*/  WARPGROUP.ARRIVE ;  /* 0x00000000000079c5 */ /* 0x000fc60000000000 */
[----:B------:R-:W-:-:S03]  /*4e00*/  IMAD R11, R0, 0x800, R11 ;  /* 0x00000800000b7824 */ /* 0x000fc600078e020b */
[----:B------:R-:W-:Y:S01]  /*4e10*/  HGMMA.64x64x16.F32.BF16 R184, R24, gdesc[UR4].tnspB, R184, gsb0 ;  /* 0x40e0000418b87df0 */ /* 0x000fe200080018b8 */
[----:B------:R-:W-:Y:S01]  /*4e20*/  UMOV UR6, UR4 ;  /* 0x0000000400067c82 */ /* 0x000fe20008000000 */
[----:B------:R-:W-:Y:S01]  /*4e30*/  UMOV UR7, 0x40000040 ;  /* 0x4000004000077882 */ /* 0x000fe20000000000 */
[----:B------:R-:W-:Y:S02]  /*4e40*/  R2UR UR4, R16 ;  /* 0x00000000100472ca */ /* 0x000fe400000e0000 */
[----:B------:R-:W-:-:S11]  /*4e50*/  R2UR UR9, R11 ;  /* 0x000000000b0972ca */ /* 0x000fd600000e0000 */
[----:B------:R-:W-:-:S04]  /*4e60*/  USHF.R.U32.HI UR4, URZ, 0x4, UR4 ;  /* 0x000000043f047899 */ /* 0x000fc80008011604 */
[----:B------:R-:W-:-:S03]  /*4e70*/  ULOP3.LUT UR10, UR4, 0x3fff, URZ, 0xc0, !UPT ;  /* 0x00003fff040a7892 */ /* 0x000fc6000f8ec03f */
[----:B------:R-:W-:Y:S01]  /*4e80*/  UMOV UR4, UR9 ;  /* 0x0000000900047c82 */ /* 0x000fe20008000000 */
[----:B------:R-:W-:Y:S02]  /*4e90*/  WARPGROUP.DEPBAR.LE gsb0, 0x0 ;  /* 0x00008000000079c5 */ /* 0x000fe40000010000 */
[----:B------:R-:W-:-:S06]  /*4ea0*/  WARPGROUP.ARRIVE ;  /* 0x00000000000079c5 */ /* 0x000fcc0000000000 */
[----:B------:R-:W-:Y:S01]  /*4eb0*/  HGMMA.64x64x16.F32.BF16 R184, R32, gdesc[UR4].tnspB, R184, gsb0 ;  /* 0x40e0000420b87df0 */ /* 0x000fe200080018b8 */
[----:B------:R-:W-:Y:S01]  /*4ec0*/  UMOV UR6, UR8 ;  /* 0x0000000800067c82 */ /* 0x000fe20008000000 */
[----:B------:R-:W-:Y:S01]  /*4ed0*/  UMOV UR7, 0x40000040 ;  /* 0x4000004000077882 */ /* 0x000fe20000000000 */
[----:B------:R-:W-:Y:S02]  /*4ee0*/  WARPGROUP.DEPBAR.LE gsb0, 0x0 ;  /* 0x00008000000079c5 */ /* 0x000fe40000010000 */
[----:B------:R-:W-:-:S06]  /*4ef0*/  WARPGROUP.ARRIVE ;  /* 0x00000000000079c5 */ /* 0x000fcc0000000000 */
[----:B------:R-:W-:Y:S01]  /*4f00*/  HGMMA.64x64x16.F32.BF16 R184, R120, gdesc[UR4].tnspB, R184, gsb0 ;  /* 0x40e0000478b87df0 */ /* 0x000fe200080018b8 */
[----:B------:R-:W-:Y:S01]  /*4f10*/  UMOV UR6, UR10 ;  /* 0x0000000a00067c82 */ /* 0x000fe20008000000 */
[----:B------:R-:W-:Y:S01]  /*4f20*/  UMOV UR7, 0x40000040 ;  /* 0x4000004000077882 */ /* 0x000fe20000000000 */
        /* <DEDUP_REMOVED lines=58> */
.L_x_5388:
        /* <DEDUP_REMOVED lines=68> */
.L_x_5389:
        /* <DEDUP_REMOVED lines=11> */
.L_x_5379:
        /* <DEDUP_REMOVED lines=14> */
[----:B------:R-:W2:Y:S04]  /*58a0*/  LDL R10, [R1+0x4c] ;  /* 0x00004c00010a7983 */ /* 0x000ea80000100800 */
[----:B------:R-:W3:Y:S01]  /*58b0*/  LDL R9, [R1+0x48] ;  /* 0x0000480001097983 */ /* 0x000ee20000100800 */
[----:B------:R-:W-:Y:S01]  /*58c0*/  UIMAD UR4, UR6, -0x80, UR41 ;  /* 0xffffff80060478a4 */ /* 0x000fe2000f8e0229 */
[----:B------:R-:W-:Y:S01]  /*58d0*/  IMAD.MOV.U32 R237, RZ, RZ, 0x40000040 ;  /* 0x40000040ffed7424 */ /* 0x000fe200078e00ff */
[----:B------:R-:W4:Y:S01]  /*58e0*/  S2R R5, SR_TID.X ;  /* 0x0000000000057919 */ /* 0x000f220000002100 */
[----:B------:R-:W-:-:S03]  /*58f0*/  IMAD.MOV.U32 R233, RZ, RZ, 0x40000040 ;  /* 0x40000040ffe97424 */ /* 0x000fc600078e00ff */
[----:B------:R-:W-:Y:S02]  /*5900*/  IMAD.U32 R13, RZ, RZ, UR4 ;  /* 0x00000004ff0d7e24 */ /* 0x000fe4000f8e00ff */
[----:B----4-:R-:W-:-:S05]  /*5910*/  VIADD R7, R5, 0xffffff80 ;  /* 0xffffff8005077836 */ /* 0x010fca0000000000 */
[----:B-1----:R-:W-:-:S04]  /*5920*/  SHF.R.S32.HI R8, RZ, 0x1f, R7 ;  /* 0x0000001fff087819 */ /* 0x002fc80000011407 */
[----:B------:R-:W-:Y:S02]  /*5930*/  LEA.HI R5, R8, R7, RZ, 0x5 ;  /* 0x0000000708057211 */ /* 0x000fe400078f28ff */
[----:B--2---:R-:W-:Y:S02]  /*5940*/  LEA.HI R6, R10, R11, RZ, 0x5 ;  /* 0x0000000b0a067211 */ /* 0x004fe400078f28ff */
[--C-:B---3--:R-:W-:Y:S02]  /*5950*/  SHF.R.S32.HI R11, RZ, 0x2, R9.reuse ;  /* 0x00000002ff0b7819 */ /* 0x108fe40000011409 */
[----:B------:R-:W-:Y:S02]  /*5960*/  SHF.R.S32.HI R10, RZ, 0x1f, R9 ;  /* 0x0000001fff0a7819 */ /* 0x000fe40000011409 */
[----:B------:R-:W1:Y:S01]  /*5970*/  S2R R9, SR_TID.X ;  /* 0x0000000000097919 */ /* 0x000e620000002100 */
[----:B------:R-:W-:Y:S02]  /*5980*/  SHF.R.S32.HI R12, RZ, 0x5, R6 ;  /* 0x00000005ff0c7819 */ /* 0x000fe40000011406 */
[----:B------:R-:W-:-:S02]  /*5990*/  LOP3.LUT R6, R5, 0xffffffe0, RZ, 0xc0, !PT ;  /* 0xffffffe005067812 */ /* 0x000fc400078ec0ff */
[----:B------:R-:W-:Y:S01]  /*59a0*/  LEA.HI R10, R10, R11, RZ, 0x3 ;  /* 0x0000000b0a0a7211 */ /* 0x000fe200078f18ff */
[C---:B-1----:R-:W-:Y:S02]  /*59b0*/  VIADD R14, R9.reuse, 0xffffff80 ;  /* 0xffffff80090e7836 */ /* 0x042fe40000000000 */
[----:B------:R-:W-:Y:S02]  /*59c0*/  VIADD R15, R9, 0xffffff80 ;  /* 0xffffff80090f7836 */ /* 0x000fe40000000000 */
[----:B------:R-:W-:Y:S01]  /*59d0*/  IMAD.IADD R9, R7, 0x1, -R6 ;  /* 0x0000000107097824 */ /* 0x000fe200078e0a06 */
[----:B------:R-:W-:Y:S01]  /*59e0*/  SHF.R.S32.HI R14, RZ, 0x1f, R14 ;  /* 0x0000001fff0e7819 */ /* 0x000fe2000001140e */
[----:B------:R-:W-:Y:S01]  /*59f0*/  IMAD R6, R12, -0x10, R13 ;  /* 0xfffffff00c067824 */ /* 0x000fe200078e020d */
[----:B------:R-:W-:Y:S02]  /*5a00*/  LOP3.LUT R12, R10, 0xfffffff8, RZ, 0xc0, !PT ;  /* 0xfffffff80a0c7812 */ /* 0x000fe400078ec0ff */
[----:B------:R-:W-:-:S02]  /*5a10*/  LEA.HI R14, R14, R15, RZ, 0x7 ;  /* 0x0000000f0e0e7211 */ /* 0x000fc400078f38ff */
[----:B------:R-:W-:Y:S02]  /*5a20*/  SHF.R.S32.HI R10, RZ, 0x1f, R9 ;  /* 0x0000001fff0a7819 */ /* 0x000fe40000011409 */
[----:B------:R-:W-:Y:S02]  /*5a30*/  SHF.R.S32.HI R14, RZ, 0x7, R14 ;  /* 0x00000007ff0e7819 */ /* 0x000fe4000001140e */
[----:B------:R-:W-:Y:S02]  /*5a40*/  IADD3 R6, R6, R12, -R11 ;  /* 0x0000000c06067210 */ /* 0x000fe40007ffe80b */
[----:B------:R-:W-:Y:S02]  /*5a50*/  LEA.HI R5, R14, R14, RZ, 0x1 ;  /* 0x0000000e0e057211 */ /* 0x000fe400078f08ff */
[CC--:B------:R-:W-:Y:S02]  /*5a60*/  LEA.HI R11, R10.reuse, R9.reuse, RZ, 0x3 ;  /* 0x000000090a0b7211 */ /* 0x0c0fe400078f18ff */
[----:B------:R-:W-:-:S02]  /*5a70*/  LEA.HI R10, R10, R9, RZ, 0x2 ;  /* 0x000000090a0a7211 */ /* 0x000fc400078f10ff */
[----:B------:R-:W-:Y:S02]  /*5a80*/  LOP3.LUT R5, R5, 0xfffffffe, RZ, 0xc0, !PT ;  /* 0xfffffffe05057812 */ /* 0x000fe400078ec0ff */
[--C-:B------:R-:W-:Y:S02]  /*5a90*/  SHF.R.S32.HI R9, RZ, 0x3, R11.reuse ;  /* 0x00000003ff097819 */ /* 0x100fe4000001140b */
[----:B------:R-:W-:Y:S01]  /*5aa0*/  SHF.R.S32.HI R12, RZ, 0x1f, R11 ;  /* 0x0000001fff0c7819 */ /* 0x000fe2000001140b */
[----:B------:R-:W-:Y:S01]  /*5ab0*/  IMAD.IADD R5, R14, 0x1, -R5 ;  /* 0x000000010e057824 */ /* 0x000fe200078e0a05 */
[----:B------:R-:W-:Y:S02]  /*5ac0*/  SHF.R.S32.HI R11, RZ, 0x2, R10 ;  /* 0x00000002ff0b7819 */ /* 0x000fe4000001140a */
[----:B------:R-:W-:Y:S01]  /*5ad0*/  LEA.HI R12, R12, R9, RZ, 0x4 ;  /* 0x000000090c0c7211 */ /* 0x000fe200078f20ff */
[----:B------:R-:W-:Y:S01]  /*5ae0*/  IMAD R5, R5, -0x40, R6 ;  /* 0xffffffc005057824 */ /* 0x000fe200078e0206 */
[----:B------:R-:W-:Y:S01]  /*5af0*/  LEA.HI R10, R10, R11, RZ, 0x1 ;  /* 0x0000000b0a0a7211 */ /* 0x000fe200078f08ff */
[C---:B------:R-:W-:Y:S01]  /*5b00*/  VIADD R15, R11.reuse, 0x18 ;  /* 0x000000180b0f7836 */ /* 0x040fe20000000000 */
[----:B------:R-:W-:Y:S01]  /*5b10*/  LEA.HI R6, R8, R7, RZ, 0x2 ;  /* 0x0000000708067211 */ /* 0x000fe200078f10ff */
[----:B------:R-:W-:Y:S01]  /*5b20*/  VIADD R8, R11, 0x8 ;  /* 0x000000080b087836 */ /* 0x000fe20000000000 */
[----:B------:R-:W-:-:S02]  /*5b30*/  LOP3.LUT R12, R12, 0x1ffffff0, RZ, 0xc0, !PT ;  /* 0x1ffffff00c0c7812 */ /* 0x000fc400078ec0ff */
[----:B------:R-:W-:Y:S02]  /*5b40*/  LOP3.LUT R10, R10, 0xfffffffe, RZ, 0xc0, !PT ;  /* 0xfffffffe0a0a7812 */ /* 0x000fe400078ec0ff */
[----:B------:R-:W-:Y:S01]  /*5b50*/  LOP3.LUT R6, R6, 0xfffffffc, RZ, 0xc0, !PT ;  /* 0xfffffffc06067812 */ /* 0x000fe200078ec0ff */
[----:B------:R-:W-:Y:S01]  /*5b60*/  IMAD.IADD R9, R9, 0x1, -R12 ;  /* 0x0000000109097824 */ /* 0x000fe200078e0a0c */
[----:B------:R-:W-:Y:S01]  /*5b70*/  LEA.HI R13, R8, R8, RZ, 0x1 ;  /* 0x00000008080d7211 */ /* 0x000fe200078f08ff */
[----:B------:R-:W-:Y:S01]  /*5b80*/  IMAD.IADD R10, R11, 0x1, -R10 ;  /* 0x000000010b0a7824 */ /* 0x000fe200078e0a0a */
[----:B------:R-:W-:Y:S01]  /*5b90*/  LEA.HI R17, R15, R15, RZ, 0x1 ;  /* 0x0000000f0f117211 */ /* 0x000fe200078f08ff */
[----:B------:R-:W-:Y:S02]  /*5ba0*/  VIADD R12, R11, 0x10 ;  /* 0x000000100b0c7836 */ /* 0x000fe40000000000 */
[----:B------:R-:W-:Y:S01]  /*5bb0*/  IMAD.IADD R6, R7, 0x1, -R6 ;  /* 0x0000000107067824 */ /* 0x000fe200078e0a06 */
[----:B------:R-:W-:Y:S01]  /*5bc0*/  LOP3.LUT R7, R13, 0xfffffffe, RZ, 0xc0, !PT ;  /* 0xfffffffe0d077812 */ /* 0x000fe200078ec0ff */
[----:B------:R-:W-:Y:S01]  /*5bd0*/  IMAD R10, R9, 0x8, R10 ;  /* 0x00000008090a7824 */ /* 0x000fe200078e020a */
[----:B------:R-:W-:-:S02]  /*5be0*/  LEA.HI R9, R12, R12, RZ, 0x1 ;  /* 0x0000000c0c097211 */ /* 0x000fc400078f08ff */
[----:B------:R-:W-:Y:S01]  /*5bf0*/  SHF.R.S32.HI R18, RZ, 0x1f, R17 ;  /* 0x0000001fff127819 */ /* 0x000fe20000011411 */
[----:B------:R-:W-:Y:S01]  /*5c00*/  IMAD.IADD R8, R8, 0x1, -R7 ;  /* 0x0000000108087824 */ /* 0x000fe200078e0a07 */
[----:B------:R1:W-:Y:S01]  /*5c10*/  STL [R1+0x3c], R10 ;  /* 0x00003c0a01007387 */ /* 0x0003e20000100800 */
[----:B------:R-:W-:Y:S02]  /*5c20*/  SHF.R.S32.HI R7, RZ, 0x1, R13 ;  /* 0x00000001ff077819 */ /* 0x000fe4000001140d */
[--C-:B------:R-:W-:Y:S02]  /*5c30*/  SHF.R.S32.HI R11, RZ, 0x1, R9.reuse ;  /* 0x00000001ff0b7819 */ /* 0x100fe40000011409 */
[----:B------:R-:W-:-:S04]  /*5c40*/  SHF.R.S32.HI R14, RZ, 0x1f, R9 ;  /* 0x0000001fff0e7819 */ /* 0x000fc80000011409 */
[----:B------:R-:W-:Y:S02]  /*5c50*/  LEA.HI R14, R14, R11, RZ, 0x4 ;  /* 0x0000000b0e0e7211 */ /* 0x000fe400078f20ff */
[----:B-1----:R-:W-:Y:S02]  /*5c60*/  SHF.R.S32.HI R10, RZ, 0x1f, R13 ;  /* 0x0000001fff0a7819 */ /* 0x002fe4000001140d */
[----:B------:R-:W-:Y:S02]  /*5c70*/  LOP3.LUT R13, R9, 0xfffffffe, RZ, 0xc0, !PT ;  /* 0xfffffffe090d7812 */ /* 0x000fe400078ec0ff */
[----:B------:R-:W-:Y:S02]  /*5c80*/  LEA.HI R10, R10, R7, RZ, 0x4 ;  /* 0x000000070a0a7211 */ /* 0x000fe400078f20ff */
[----:B------:R-:W-:Y:S01]  /*5c90*/  SHF.R.S32.HI R9, RZ, 0x1, R17 ;  /* 0x00000001ff097819 */ /* 0x000fe20000011411 */
[----:B------:R-:W-:Y:S01]  /*5ca0*/  IMAD.IADD R13, R12, 0x1, -R13 ;  /* 0x000000010c0d7824 */ /* 0x000fe200078e0a0d */
        /* <DEDUP_REMOVED lines=10> */
[----:B------:R1:W-:Y:S01]  /*5d50*/  STL [R1+0x38], R10 ;  /* 0x0000380a01007387 */ /* 0x0003e20000100800 */
[----:B------:R-:W-:-:S02]  /*5d60*/  IMAD.IADD R9, R9, 0x1, -R18 ;  /* 0x0000000109097824 */ /* 0x000fc400078e0a12 */
[----:B------:R-:W-:Y:S01]  /*5d70*/  IMAD R8, R235, 0x2000, R16 ;  /* 0x00002000eb087824 */ /* 0x000fe200078e0210 */
[----:B------:R2:W-:Y:S01]  /*5d80*/  STL [R1+0x34], R7 ;  /* 0x0000340701007387 */ /* 0x0005e20000100800 */
[----:B------:R-:W-:Y:S02]  /*5d90*/  IMAD.MOV.U32 R15, RZ, RZ, 0x40000040 ;  /* 0x40000040ff0f7424 */ /* 0x000fe400078e00ff */
[----:B------:R-:W-:Y:S02]  /*5da0*/  IMAD.MOV.U32 R13, RZ, RZ, 0x40000040 ;  /* 0x40000040ff0d7424 */ /* 0x000fe400078e00ff */
[----:B------:R-:W-:Y:S02]  /*5db0*/  IMAD.MOV.U32 R11, RZ, RZ, 0x40000040 ;  /* 0x40000040ff0b7424 */ /* 0x000fe400078e00ff */
[----:B-1----:R-:W-:Y:S02]  /*5dc0*/  IMAD R10, R9, 0x8, R12 ;  /* 0x00000008090a7824 */ /* 0x002fe400078e020c */
[----:B------:R-:W-:-:S02]  /*5dd0*/  VIADD R9, R8, 0x4000 ;  /* 0x0000400008097836 */ /* 0x000fc40000000000 */
[----:B--2---:R-:W-:Y:S01]  /*5de0*/  VIADD R7, R8, 0x20c00 ;  /* 0x00020c0008077836 */ /* 0x004fe20000000000 */
[----:B------:R-:W-:Y:S01]  /*5df0*/  SHF.R.U32.HI R8, RZ, 0x4, R8 ;  /* 0x00000004ff087819 */ /* 0x000fe20000011608 */
[----:B------:R1:W-:Y:S01]  /*5e00*/  STL [R1+0x30], R10 ;  /* 0x0000300a01007387 */ /* 0x0003e20000100800 */
[----:B------:R-:W-:Y:S01]  /*5e10*/  SHF.R.U32.HI R9, RZ, 0x4, R9 ;  /* 0x00000004ff097819 */ /* 0x000fe20000011609 */
[C---:B------:R-:W-:Y:S01]  /*5e20*/  VIADD R18, R6.reuse, 0x8 ;  /* 0x0000000806127836 */ /* 0x040fe20000000000 */
[----:B------:R-:W-:Y:S01]  /*5e30*/  SHF.R.U32.HI R7, RZ, 0x4, R7 ;  /* 0x00000004ff077819 */ /* 0x000fe20000011607 */
[----:B------:R-:W-:Y:S01]  /*5e40*/  VIADD R18, R6, 0x14 ;  /* 0x0000001406127836 */ /* 0x000fe20000000000 */
[----:B------:R-:W-:Y:S02]  /*5e50*/  LOP3.LUT R8, R8, 0x3fff, RZ, 0xc0, !PT ;  /* 0x00003fff08087812 */ /* 0x000fe400078ec0ff */
[----:B------:R-:W-:Y:S02]  /*5e60*/  LOP3.LUT R9, R9, 0x3fff, RZ, 0xc0, !PT ;  /* 0x00003fff09097812 */ /* 0x000fe400078ec0ff */
[----:B------:R-:W-:-:S02]  /*5e70*/  LOP3.LUT R7, R7, 0x3fff, RZ, 0xc0, !PT ;  /* 0x00003fff07077812 */ /* 0x000fc400078ec0ff */
[----:B------:R-:W-:Y:S02]  /*5e80*/  LOP3.LUT R8, R8, 0x10000, RZ, 0xfc, !PT ;  /* 0x0001000008087812 */ /* 0x000fe400078efcff */
[----:B------:R-:W-:Y:S01]  /*5e90*/  LOP3.LUT R17, R9, 0x10000, RZ, 0xfc, !PT ;  /* 0x0001000009117812 */ /* 0x000fe200078efcff */
[----:B------:R-:W-:Y:S01]  /*5ea0*/  IMAD.MOV.U32 R9, RZ, RZ, 0x40000040 ;  /* 0x40000040ff097424 */ /* 0x000fe200078e00ff */
[----:B------:R-:W-:Y:S01]  /*5eb0*/  LOP3.LUT R7, R7, 0x10000, RZ, 0xfc, !PT ;  /* 0x0001000007077812 */ /* 0x000fe200078efcff */
[C---:B------:R-:W-:Y:S01]  /*5ec0*/  VIADD R14, R8.reuse, 0x2 ;  /* 0x00000002080e7836 */ /* 0x040fe20000000000 */
[----:B------:R2:W-:Y:S01]  /*5ed0*/  STL [R1+0x24], R8 ;  /* 0x0000240801007387 */ /* 0x0005e20000100800 */
[C---:B------:R-:W-:Y:S02]  /*5ee0*/  VIADD R12, R8.reuse, 0x4 ;  /* 0x00000004080c7836 */ /* 0x040fe40000000000 */
[----:B-1----:R-:W-:Y:S01]  /*5ef0*/  VIADD R10, R8, 0x6 ;  /* 0x00000006080a7836 */ /* 0x002fe20000000000 */
[----:B------:R1:W-:Y:S01]  /*5f00*/  STL [R1+0x40], R7 ;  /* 0x0000400701007387 */ /* 0x0003e20000100800 */
[----:B------:R-:W-:-:S02]  /*5f10*/  VIADD R236, R17, 0x4 ;  /* 0x0000000411ec7836 */ /* 0x000fc40000000000 */
[C---:B------:R-:W-:Y:S01]  /*5f20*/  VIADD R232, R17.reuse, 0x6 ;  /* 0x0000000611e87836 */ /* 0x040fe20000000000 */
[----:B------:R3:W-:Y:S01]  /*5f30*/  STL [R1+0x20], R17 ;  /* 0x0000201101007387 */ /* 0x0007e20000100800 */
[----:B--2---:R-:W-:-:S03]  /*5f40*/  VIADD R8, R17, 0x2 ;  /* 0x0000000211087836 */ /* 0x004fc60000000000 */
[----:B------:R2:W-:Y:S01]  /*5f50*/  STL.64 [R1+0x18], R14 ;  /* 0x0000180e01007387 */ /* 0x0005e20000100a00 */
[----:B-1----:R-:W-:-:S03]  /*5f60*/  VIADD R7, R6, 0x4 ;  /* 0x0000000406077836 */ /* 0x002fc60000000000 */
[----:B------:R2:W-:Y:S01]  /*5f70*/  STL.64 [R1+0x10], R12 ;  /* 0x0000100c01007387 */ /* 0x0005e20000100a00 */
[C---:B------:R-:W-:Y:S02]  /*5f80*/  VIADD R7, R6.reuse, 0x10 ;  /* 0x0000001006077836 */ /* 0x040fe40000000000 */
[C---:B---3--:R-:W-:Y:S01]  /*5f90*/  VIADD R17, R6.reuse, 0xc ;  /* 0x0000000c06117836 */ /* 0x048fe20000000000 */
[----:B------:R2:W-:Y:S01]  /*5fa0*/  STL.64 [R1+0x8], R10 ;  /* 0x0000080a01007387 */ /* 0x0005e20000100a00 */
[C---:B------:R-:W-:Y:S02]  /*5fb0*/  VIADD R17, R6.reuse, 0x18 ;  /* 0x0000001806117836 */ /* 0x040fe40000000000 */
[----:B------:R-:W-:Y:S01]  /*5fc0*/  VIADD R7, R6, 0x1c ;  /* 0x0000001c06077836 */ /* 0x000fe20000000000 */
[----:B------:R2:W-:Y:S06]  /*5fd0*/  STL.64 [R1], R8 ;  /* 0x0000000801007387 */ /* 0x0005ec0000100a00 */
.L_x_5402:
[----:B------:R-:W-:-:S05]  /*5fe0*/  IMAD.U32 R7, RZ, RZ, UR36 ;  /* 0x00000024ff077e24 */ /* 0x000fca000f8e00ff */
[----:B------:R-:W-:-:S04]  /*5ff0*/  LOP3.LUT R7, R7, 0x1, RZ, 0xfc, !PT ;  /* 0x0000000107077812 */ /* 0x000fc800078efcff */
[----:B------:R-:W-:-:S13]  /*6000*/  ISETP.NE.AND P0, PT, R7, 0x3, PT ;  /* 0x000000030700780c */ /* 0x000fda0003f05270 */
[----:B------:R-:W-:Y:S05]  /*6010*/  @!P0 BRA `(.L_x_5392) ;  /* 0x0000000000048947 */ /* 0x000fea0003800000 */
[----:B------:R-:W-:Y:S01]  /*6020*/  BPT.TRAP 0x1 ;  /* 0x000000040000795c */ /* 0x000fe20000300000 */
.L_x_5392:
[----:B------:R-:W-:Y:S01]  /*6030*/  IMAD R7, R0, 0x8, R16 ;  /* 0x0000000800077824 */ /* 0x000fe200078e0210 */
[----:B------:R-:W-:-:S04]  /*6040*/  SHF.L.U32 R20, R4, 0x1f, RZ ;  /* 0x0000001f04147819 */ /* 0x000fc800000006ff */
[----:B------:R1:W3:Y:S01]  /*6050*/  SYNCS.PHASECHK.TRANS64.TRYWAIT P1, [R7+URZ+0x30c10], R20 ;  /* 0x030c1014070075a7 */ /* 0x0002e2000802017f */
[----:B------:R-:W-:Y:S05]  /*6060*/  @!P0 BRA `(.L_x_5393) ;  /* 0x0000000000048947 */ /* 0x000fea0003800000 */
[----:B------:R-:W-:Y:S01]  /*6070*/  BPT.TRAP 0x1 ;  /* 0x000000040000795c */ /* 0x000fe20000300000 */
.L_x_5393:
[----:B--2---:R-:W-:-:S05]  /*6080*/  VIADD R8, R16, 0x10000 ;  /* 0x0001000010087836 */ /* 0x004fca0000000000 */
[----:B------:R-:W-:-:S04]  /*6090*/  SHF.R.U32.HI R8, RZ, 0x4, R8 ;  /* 0x00000004ff087819 */ /* 0x000fc80000011608 */
[----:B------:R-:W-:-:S04]  /*60a0*/  LOP3.LUT R8, R8, 0x3fff, RZ, 0xc0, !PT ;  /* 0x00003fff08087812 */ /* 0x000fc800078ec0ff */
[----:B------:R-:W-:Y:S01]  /*60b0*/  LOP3.LUT R9, R8, 0x10000, RZ, 0xfc, !PT ;  /* 0x0001000008097812 */ /* 0x000fe200078efcff */
[----:B---3--:R-:W-:Y:S06]  /*60c0*/  @P1 BRA `(.L_x_5394) ;  /* 0x0000000000081947 */ /* 0x008fec0003800000 */
[----:B------:R-:W2:Y:S02]  /*60d0*/  SYNCS.PHASECHK.TRANS64.TRYWAIT P1, [R7+URZ+0x30c10], R20 ;  /* 0x030c1014070075a7 */ /* 0x000ea4000802017f */
[----:B--2---:R-:W-:Y:S05]  /*60e0*/  @!P1 BRA `(.L_x_5395) ;  /* 0x000000cc00909947 */ /* 0x004fea0003800000 */
.L_x_5394:
        /* <DEDUP_REMOVED lines=63> */
.L_x_5396:
[----:B------:R1:W1:Y:S01]  /*64e0*/  SYNCS.PHASECHK.TRANS64.TRYWAIT P1, [R7+URZ+0x30c30], R20 ;  /* 0x030c3014070075a7 */ /* 0x000262000802017f */
[----:B------:R-:W-:Y:S05]  /*64f0*/  @!P0 BRA `(.L_x_5397) ;  /* 0x0000000000048947 */ /* 0x000fea0003800000 */
[----:B------:R-:W-:Y:S01]  /*6500*/  BPT.TRAP 0x1 ;  /* 0x000000040000795c */ /* 0x000fe20000300000 */
.L_x_5397:
        /* <DEDUP_REMOVED lines=8> */
.L_x_5398:
[----:B------:R-:W5:Y:S04]  /*6590*/  LDL R12, [R1+0x20] ;  /* 0x00002000010c7983 */ /* 0x000f680000100800 */
[----:B------:R-:W4:Y:S01]  /*65a0*/  LDL.64 R10, [R1] ;  /* 0x00000000010a7983 */ /* 0x000f220000100a00 */
[----:B------:R-:W-:Y:S01]  /*65b0*/  R2UR UR6, R9 ;  /* 0x00000000090672ca */ /* 0x000fe200000e0000 */
[----:B------:R-:W-:Y:S01]  /*65c0*/  WARPGROUP.ARRIVE ;  /* 0x00000000000079c5 */ /* 0x000fe20000000000 */
[----:B------:R-:W-:Y:S01]  /*65d0*/  UMOV UR5, 0x40000040 ;  /* 0x4000004000057882 */ /* 0x000fe20000000000 */
[----:B------:R-:W-:Y:S01]  /*65e0*/  UMOV UR7, 0x40000040 ;  /* 0x4000004000077882 */ /* 0x000fe20000000000 */
[----:B------:R-:W-:Y:S01]  /*65f0*/  UMOV UR11, 0x40000040 ;  /* 0x40000040000b7882 */ /* 0x000fe20000000000 */
[C---:B------:R-:W-:Y:S01]  /*6600*/  VIADD R13, R6.reuse, 0x14 ;  /* 0x00000014060d7836 */ /* 0x040fe20000000000 */
[----:B--2---:R-:W1:Y:S01]  /*6610*/  SHFL.IDX PT, R17, R15, R6, 0x1f ;  /* 0x00001f060f117589 */ /* 0x004e6200000e0000 */
[C---:B------:R-:W-:Y:S01]  /*6620*/  VIADD R14, R6.reuse, 0x18 ;  /* 0x00000018060e7836 */ /* 0x040fe20000000000 */
[C---:B------:R-:W-:Y:S01]  /*6630*/  ISETP.GT.AND P2, PT, R5.reuse, RZ, PT ;  /* 0x000000ff0500720c */ /* 0x040fe20003f44270 */
[C---:B------:R-:W-:Y:S01]  /*6640*/  VIADD R21, R6.reuse, 0x4 ;  /* 0x0000000406157836 */ /* 0x040fe20000000000 */
[----:B------:R-:W-:Y:S01]  /*6650*/  ISETP.GT.AND P1, PT, R5, 0x8, PT ;  /* 0x000000080500780c */ /* 0x000fe20003f24270 */
[C---:B------:R-:W-:Y:S01]  /*6660*/  VIADD R19, R6.reuse, 0x8 ;  /* 0x0000000806137836 */ /* 0x040fe20000000000 */
[----:B------:R-:W2:Y:S01]  /*6670*/  SHFL.IDX PT, R13, R15, R13, 0x1f ;  /* 0x00001f0d0f0d7589 */ /* 0x000ea200000e0000 */
[----:B------:R-:W-:Y:S01]  /*6680*/  VIADD R18, R6, 0x1c ;  /* 0x0000001c06127836 */ /* 0x000fe20000000000 */
[----:B------:R-:W-:Y:S01]  /*6690*/  FSEL R101, R101, -INF , P2 ;  /* 0xff80000065657808 */ /* 0x000fe20001000000 */
[----:B------:R-:W-:Y:S01]  /*66a0*/  IMAD R220, R0, 0x400, R220 ;  /* 0x0000040000dc7824 */ /* 0x000fe200078e02dc */
[----:B------:R-:W2:Y:S01]  /*66b0*/  SHFL.IDX PT, R9, R15, R21, 0x1f ;  /* 0x00001f150f097589 */ /* 0x000ea200000e0000 */
[----:B------:R-:W-:-:S02]  /*66c0*/  FSEL R93, R93, -INF , P2 ;  /* 0xff8000005d5d7808 */ /* 0x000fc40001000000 */
[----:B------:R-:W-:Y:S01]  /*66d0*/  FSEL R222, R88, -INF , P2 ;  /* 0xff80000058de7808 */ /* 0x000fe20001000000 */
[----:B------:R-:W2:Y:S01]  /*66e0*/  SHFL.IDX PT, R14, R15, R14, 0x1f ;  /* 0x00001f0e0f0e7589 */ /* 0x000ea200000e0000 */
[----:B------:R-:W-:Y:S02]  /*66f0*/  FSEL R90, R90, -INF , P1 ;  /* 0xff8000005a5a7808 */ /* 0x000fe40000800000 */
[----:B------:R-:W-:Y:S01]  /*6700*/  FSEL R96, R96, -INF , P2 ;  /* 0xff80000060607808 */ /* 0x000fe20001000000 */
[----:B---3--:R-:W-:Y:S01]  /*6710*/  SHFL.IDX PT, R20, R234, R21, 0x1f ;  /* 0x00001f15ea147589 */ /* 0x008fe200000e0000 */
[----:B------:R-:W-:Y:S02]  /*6720*/  FSEL R104, R104, -INF , P2 ;  /* 0xff80000068687808 */ /* 0x000fe40001000000 */
[----:B------:R-:W-:Y:S01]  /*6730*/  FSEL R98, R98, -INF , P1 ;  /* 0xff80000062627808 */ /* 0x000fe20000800000 */
[----:B------:R-:W3:Y:S01]  /*6740*/  SHFL.IDX PT, R22, R234, R19, 0x1f ;  /* 0x00001f13ea167589 */ /* 0x000ee200000e0000 */
        /* <DEDUP_REMOVED lines=40> */
[----:B-----5:R-:W-:Y:S01]  /*69d0*/  R2UR UR4, R12 ;  /* 0x000000000c0472ca */ /* 0x020fe200000e0000 */
[----:B------:R-:W-:Y:S01]  /*69e0*/  VIADD R12, R6, 0x10 ;  /* 0x00000010060c7836 */ /* 0x000fe20000000000 */
[----:B----4-:R-:W-:Y:S02]  /*69f0*/  R2UR UR8, R10 ;  /* 0x000000000a0872ca */ /* 0x010fe400000e0000 */
[----:B------:R-:W-:Y:S01]  /*6a00*/  R2UR UR9, R11 ;  /* 0x000000000b0972ca */ /* 0x000fe200000e0000 */
[----:B------:R-:W-:Y:S01]  /*6a10*/  VIADD R11, R6, 0xc ;  /* 0x0000000c060b7836 */ /* 0x000fe20000000000 */
[----:B------:R-:W4:Y:S04]  /*6a20*/  SHFL.IDX PT, R10, R15, R19, 0x1f ;  /* 0x00001f130f0a7589 */ /* 0x000f2800000e0000 */
[----:B------:R-:W5:Y:S03]  /*6a30*/  SHFL.IDX PT, R12, R15, R12, 0x1f ;  /* 0x00001f0c0f0c7589 */ /* 0x000f6600000e0000 */
[----:B------:R-:W-:Y:S01]  /*6a40*/  HGMMA.64x128x16.F32.BF16 R24, gdesc[UR4], RZ, !UPT, gsb0 ;  /* 0x01e00000041879f0 */ /* 0x000fe2000c0018ff */
[----:B------:R-:W-:Y:S01]  /*6a50*/  UIADD3 UR4, UR6, 0x2, URZ ;  /* 0x0000000206047890 */ /* 0x000fe2000fffe03f */
[----:B------:R-:W5:Y:S01]  /*6a60*/  SHFL.IDX PT, R11, R15, R11, 0x1f ;  /* 0x00001f0b0f0b7589 */ /* 0x000f6200000e0000 */
[----:B------:R-:W-:-:S02]  /*6a70*/  ULDC UR5, c[0x0][0x744] ;  /* 0x0001d10000057ab9 */ /* 0x000fc40000000800 */
[--C-:B-1----:R-:W-:Y:S01]  /*6a80*/  FFMA.FTZ R222, R222, UR5, -R17.reuse ;  /* 0x00000005dede7c23 */ /* 0x102fe20008010811 */
[----:B------:R-:W1:Y:S02]  /*6a90*/  SHFL.IDX PT, R15, R15, R18, 0x1f ;  /* 0x00001f120f0f7589 */ /* 0x000e6400000e0000 */
[----:B------:R-:W-:Y:S01]  /*6aa0*/  UMOV UR10, UR4 ;  /* 0x00000004000a7c82 */ /* 0x000fe20008000000 */
[----:B------:R-:W-:Y:S01]  /*6ab0*/  UIADD3 UR4, UR6, 0x4, URZ ;  /* 0x0000000406047890 */ /* 0x000fe2000fffe03f */
[----:B------:R-:W-:Y:S01]  /*6ac0*/  FFMA.FTZ R90, R90, UR5, -R17 ;  /* 0x000000055a5a7c23 */ /* 0x000fe20008010811 */
[----:B------:R-:W1:Y:S01]  /*6ad0*/  SHFL.IDX PT, R18, R234, R6, 0x1f ;  /* 0x00001f06ea127589 */ /* 0x000e6200000e0000 */
[----:B--2---:R-:W-:Y:S01]  /*6ae0*/  FFMA.FTZ R97, R97, UR5, -R13 ;  /* 0x0000000561617c23 */ /* 0x004fe2000801080d */
[----:B------:R-:W-:Y:S01]  /*6af0*/  UIADD3 UR6, UR6, 0x6, URZ ;  /* 0x0000000606067890 */ /* 0x000fe2000fffe03f */
[----:B------:R2:W-:Y:S01]  /*6b00*/  MUFU.EX2 R225, R90 ;  /* 0x0000005a00e17308 */ /* 0x0005e20000000800 */
[--C-:B------:R-:W-:Y:S01]  /*6b10*/  FFMA.FTZ R89, R89, UR5, -R9.reuse ;  /* 0x0000000559597c23 */ /* 0x100fe20008010809 */
[----:B------:R-:W-:Y:S01]  /*6b20*/  FFMA.FTZ R9, R91, UR5, -R9 ;  /* 0x000000055b097c23 */ /* 0x000fe20008010809 */
[----:B------:R-:W-:Y:S01]  /*6b30*/  FFMA.FTZ R100, R100, UR5, -R14 ;  /* 0x0000000564647c23 */ /* 0x000fe2000801080e */
[----:B---3--:R-:W-:Y:S01]  /*6b40*/  FFMA.FTZ R21, R108, UR5, -R22 ;  /* 0x000000056c157c23 */ /* 0x008fe20008010816 */
[--C-:B----4-:R-:W-:Y:S01]  /*6b50*/  FFMA.FTZ R231, R231, UR5, -R10.reuse ;  /* 0x00000005e7e77c23 */ /* 0x110fe2000801080a */
[----:B------:R-:W-:Y:S01]  /*6b60*/  FFMA.FTZ R10, R94, UR5, -R10 ;  /* 0x000000055e0a7c23 */ /* 0x000fe2000801080a */
[----:B------:R-:W-:Y:S01]  /*6b70*/  FFMA.FTZ R22, R110, UR5, -R22 ;  /* 0x000000056e167c23 */ /* 0x000fe20008010816 */
[----:B------:R-:W-:Y:S01]  /*6b80*/  MUFU.EX2 R227, R97 ;  /* 0x0000006100e37308 */ /* 0x000fe20000000800 */
[--C-:B-----5:R-:W-:Y:S01]  /*6b90*/  FFMA.FTZ R96, R96, UR5, -R12.reuse ;  /* 0x0000000560607c23 */ /* 0x120fe2000801080c */
[----:B------:R-:W-:Y:S01]  /*6ba0*/  FFMA.FTZ R12, R98, UR5, -R12 ;  /* 0x00000005620c7c23 */ /* 0x000fe2000801080c */
[----:B------:R-:W-:Y:S01]  /*6bb0*/  FFMA.FTZ R14, R102, UR5, -R14 ;  /* 0x00000005660e7c23 */ /* 0x000fe2000801080e */
[----:B------:R-:W3:Y:S01]  /*6bc0*/  SHFL.IDX PT, R98, R223, R6, 0x1f ;  /* 0x00001f06df627589 */ /* 0x000ee200000e0000 */
[--C-:B------:R-:W-:Y:S01]  /*6bd0*/  FFMA.FTZ R93, R93, UR5, -R11.reuse ;  /* 0x000000055d5d7c23 */ /* 0x100fe2000801080b */
[----:B------:R-:W-:Y:S01]  /*6be0*/  FFMA.FTZ R11, R95, UR5, -R11 ;  /* 0x000000055f0b7c23 */ /* 0x000fe2000801080b */
[----:B------:R-:W-:Y:S01]  /*6bf0*/  FFMA.FTZ R13, R99, UR5, -R13 ;  /* 0x00000005630d7c23 */ /* 0x000fe2000801080d */
[----:B------:R-:W-:Y:S01]  /*6c00*/  MUFU.EX2 R224, R89 ;  /* 0x0000005900e07308 */ /* 0x000fe20000000800 */
[--C-:B-1----:R-:W-:Y:S01]  /*6c10*/  FFMA.FTZ R101, R101, UR5, -R15.reuse ;  /* 0x0000000565657c23 */ /* 0x102fe2000801080f */
[----:B------:R-:W-:Y:S01]  /*6c20*/  FFMA.FTZ R15, R103, UR5, -R15 ;  /* 0x00000005670f7c23 */ /* 0x000fe2000801080f */
[----:B------:R-:W-:Y:S01]  /*6c30*/  VIADD R103, R6, 0xc ;  /* 0x0000000c06677836 */ /* 0x000fe20000000000 */
[----:B------:R-:W-:Y:S01]  /*6c40*/  FSEL R99, R121, -INF , P2 ;  /* 0xff80000079637808 */ /* 0x000fe20001000000 */
[--C-:B------:R-:W-:Y:S01]  /*6c50*/  FFMA.FTZ R17, R104, UR5, -R18.reuse ;  /* 0x0000000568117c23 */ /* 0x100fe20008010812 */
[----:B------:R-:W-:Y:S01]  /*6c60*/  FFMA.FTZ R18, R106, UR5, -R18 ;  /* 0x000000056a127c23 */ /* 0x000fe20008010812 */
[C---:B------:R-:W-:Y:S01]  /*6c70*/  VIADD R106, R6.reuse, 0x10 ;  /* 0x00000010066a7836 */ /* 0x040fe20000000000 */
[----:B------:R1:W-:Y:S01]  /*6c80*/  MUFU.EX2 R226, R101 ;  /* 0x0000006500e27308 */ /* 0x0003e20000000800 */
[----:B------:R-:W-:Y:S01]  /*6c90*/  VIADD R104, R6, 0x18 ;  /* 0x0000001806687836 */ /* 0x000fe20000000000 */
[----:B------:R-:W4:Y:S01]  /*6ca0*/  SHFL.IDX PT, R88, R234, R103, 0x1f ;  /* 0x00001f67ea587589 */ /* 0x000f2200000e0000 */
[--C-:B------:R-:W-:Y:S01]  /*6cb0*/  FFMA.FTZ R19, R105, UR5, -R20.reuse ;  /* 0x0000000569137c23 */ /* 0x100fe20008010814 */
[----:B------:R-:W-:Y:S01]  /*6cc0*/  FFMA.FTZ R20, R107, UR5, -R20 ;  /* 0x000000056b147c23 */ /* 0x000fe20008010814 */
[----:B------:R-:W-:Y:S01]  /*6cd0*/  FSEL R107, R129, -INF , P2 ;  /* 0xff800000816b7808 */ /* 0x000fe20001000000 */
[----:B--2---:R-:W2:Y:S01]  /*6ce0*/  SHFL.IDX PT, R90, R234, R106, 0x1f ;  /* 0x00001f6aea5a7589 */ /* 0x004ea200000e0000 */
[----:B------:R-:W-:Y:S01]  /*6cf0*/  FSEL R105, R128, -INF , P2 ;  /* 0xff80000080697808 */ /* 0x000fe20001000000 */
[----:B------:R5:W-:Y:S01]  /*6d00*/  MUFU.EX2 R228, R93 ;  /* 0x0000005d00e47308 */ /* 0x000be20000000800 */
[----:B-1----:R-:W-:Y:S01]  /*6d10*/  VIADD R101, R6, 0x14 ;  /* 0x0000001406657836 */ /* 0x002fe20000000000 */
[----:B------:R-:W1:Y:S01]  /*6d20*/  SHFL.IDX PT, R94, R234, R104, 0x1f ;  /* 0x00001f68ea5e7589 */ /* 0x000e6200000e0000 */
[----:B---3--:R-:W-:Y:S01]  /*6d30*/  FFMA.FTZ R97, R120, UR5, -R98 ;  /* 0x0000000578617c23 */ /* 0x008fe20008010862 */
[----:B------:R-:W-:-:S02]  /*6d40*/  FSEL R120, R144, -INF , P2 ;  /* 0xff80000090787808 */ /* 0x000fc40001000000 */
[----:B------:R-:W3:Y:S01]  /*6d50*/  SHFL.IDX PT, R92, R234, R101, 0x1f ;  /* 0x00001f65ea5c7589 */ /* 0x000ee200000e0000 */
[C---:B------:R-:W-:Y:S01]  /*6d60*/  VIADD R144, R6.reuse, 0x14 ;  /* 0x0000001406907836 */ /* 0x040fe20000000000 */
[----:B------:R3:W-:Y:S01]  /*6d70*/  MUFU.EX2 R229, R100 ;  /* 0x0000006400e57308 */ /* 0x0007e20000000800 */
[----:B-----5:R-:W-:Y:S01]  /*6d80*/  VIADD R93, R6, 0x1c ;  /* 0x0000001c065d7836 */ /* 0x020fe20000000000 */
[----:B------:R-:W5:Y:S01]  /*6d90*/  SHFL.IDX PT, R103, R223, R103, 0x1f ;  /* 0x00001f67df677589 */ /* 0x000f6200000e0000 */
[----:B------:R-:W-:Y:S01]  /*6da0*/  FFMA.FTZ R98, R122, UR5, -R98 ;  /* 0x000000057a627c23 */ /* 0x000fe20008010862 */
[----:B------:R-:W-:Y:S02]  /*6db0*/  FSEL R122, R141, -INF , P2 ;  /* 0xff8000008d7a7808 */ /* 0x000fe40001000000 */
[----:B------:R1:W5:Y:S02]  /*6dc0*/  SHFL.IDX PT, R234, R234, R93, 0x1f ;  /* 0x00001f5deaea7589 */ /* 0x00036400000e0000 */
[----:B------:R5:W-:Y:S02]  /*6dd0*/  MUFU.EX2 R230, R96 ;  /* 0x0000006000e67308 */ /* 0x000be40000000800 */
[----:B------:R3:W-:Y:S01]  /*6de0*/  SHFL.IDX PT, R110, R223, R104, 0x1f ;  /* 0x00001f68df6e7589 */ /* 0x0007e200000e0000 */
[--C-:B----4-:R-:W-:Y:S01]  /*6df0*/  FFMA.FTZ R23, R109, UR5, -R88.reuse ;  /* 0x000000056d177c23 */ /* 0x110fe20008010858 */
[----:B------:R-:W-:Y:S01]  /*6e00*/  FSEL R109, R125, -INF , P2 ;  /* 0xff8000007d6d7808 */ /* 0x000fe20001000000 */
[----:B------:R-:W-:Y:S01]  /*6e10*/  FFMA.FTZ R88, R111, UR5, -R88 ;  /* 0x000000056f587c23 */ /* 0x000fe20008010858 */
[--C-:B--2---:R-:W-:Y:S01]  /*6e20*/  FFMA.FTZ R89, R112, UR5, -R90.reuse ;  /* 0x0000000570597c23 */ /* 0x104fe2000801085a */
[----:B------:R-:W-:Y:S01]  /*6e30*/  FFMA.FTZ R90, R114, UR5, -R90 ;  /* 0x00000005725a7c23 */ /* 0x000fe2000801085a */
[----:B------:R-:W-:Y:S01]  /*6e40*/  VIADD R114, R6, 0x8 ;  /* 0x0000000806727836 */ /* 0x000fe20000000000 */
[----:B------:R2:W4:Y:S01]  /*6e50*/  SHFL.IDX PT, R108, R223, R101, 0x1f ;  /* 0x00001f65df6c7589 */ /* 0x00052200000e0000 */
[--C-:B-1----:R-:W-:Y:S01]  /*6e60*/  FFMA.FTZ R93, R116, UR5, -R94.reuse ;  /* 0x00000005745d7c23 */ /* 0x102fe2000801085e */
[----:B------:R-:W-:Y:S01]  /*6e70*/  FFMA.FTZ R94, R118, UR5, -R94 ;  /* 0x00000005765e7c23 */ /* 0x000fe2000801085e */
[----:B------:R-:W-:Y:S01]  /*6e80*/  FSEL R118, R145, -INF , P2 ;  /* 0xff80000091767808 */ /* 0x000fe20001000000 */
[----:B------:R-:W1:Y:S01]  /*6e90*/  SHFL.IDX PT, R102, R223, R114, 0x1f ;  /* 0x00001f72df667589 */ /* 0x000e6200000e0000 */
[----:B---3--:R-:W-:Y:S01]  /*6ea0*/  FFMA.FTZ R91, R113, UR5, -R92 ;  /* 0x00000005715b7c23 */ /* 0x008fe2000801085c */
[----:B------:R-:W-:Y:S01]  /*6eb0*/  VIADD R113, R6, 0x4 ;  /* 0x0000000406717836 */ /* 0x000fe20000000000 */
[----:B------:R-:W-:Y:S01]  /*6ec0*/  FSEL R104, R127, -INF , P1 ;  /* 0xff8000007f687808 */ /* 0x000fe20000800000 */
[----:B------:R-:W3:Y:S01]  /*6ed0*/  SHFL.IDX PT, R106, R223, R106, 0x1f ;  /* 0x00001f6adf6a7589 */ /* 0x000ee200000e0000 */
[--C-:B-----5:R-:W-:Y:S01]  /*6ee0*/  FFMA.FTZ R109, R109, UR5, -R103.reuse ;  /* 0x000000056d6d7c23 */ /* 0x120fe20008010867 */
[----:B--2---:R-:W-:Y:S01]  /*6ef0*/  FSEL R101, R124, -INF , P2 ;  /* 0xff8000007c657808 */ /* 0x004fe20001000000 */
[----:B------:R-:W-:Y:S01]  /*6f00*/  VIADD R145, R6, 0x10 ;  /* 0x0000001006917836 */ /* 0x000fe20000000000 */
[----:B------:R-:W2:Y:S01]  /*6f10*/  SHFL.IDX PT, R100, R223, R113, 0x1f ;  /* 0x00001f71df647589 */ /* 0x000ea200000e0000 */
[--C-:B------:R-:W-:Y:S01]  /*6f20*/  FFMA.FTZ R95, R117, UR5, -R234.reuse ;  /* 0x00000005755f7c23 */ /* 0x100fe200080108ea */
[----:B------:R-:W-:Y:S01]  /*6f30*/  FFMA.FTZ R104, R104, UR5, -R103 ;  /* 0x0000000568687c23 */ /* 0x000fe20008010867 */
[----:B------:R-:W-:Y:S01]  /*6f40*/  FFMA.FTZ R96, R119, UR5, -R234 ;  /* 0x0000000577607c23 */ /* 0x000fe200080108ea */
[----:B------:R-:W5:Y:S01]  /*6f50*/  SHFL.IDX PT, R117, R219, R144, 0x1f ;  /* 0x00001f90db757589 */ /* 0x000f6200000e0000 */
[----:B------:R1:W-:Y:S01]  /*6f60*/  MUFU.EX2 R103, R109 ;  /* 0x0000006d00677308 */ /* 0x0003e20000000800 */
[----:B------:R-:W-:Y:S01]  /*6f70*/  VIADD R234, R6, 0x1c ;  /* 0x0000001c06ea7836 */ /* 0x000fe20000000000 */
[----:B------:R-:W-:Y:S01]  /*6f80*/  FSEL R116, R148, -INF , P2 ;  /* 0xff80000094747808 */ /* 0x000fe20001000000 */
[----:B------:R-:W-:Y:S01]  /*6f90*/  VIADD R148, R6, 0xc ;  /* 0x0000000c06947836 */ /* 0x000fe20000000000 */
[----:B------:R-:W-:Y:S01]  /*6fa0*/  FSEL R111, R133, -INF , P2 ;  /* 0xff800000856f7808 */ /* 0x000fe20001000000 */
[----:B------:R-:W-:Y:S01]  /*6fb0*/  FFMA.FTZ R92, R115, UR5, -R92 ;  /* 0x00000005735c7c23 */ /* 0x000fe2000801085c */
[----:B------:R5:W5:Y:S01]  /*6fc0*/  SHFL.IDX PT, R112, R223, R234, 0x1f ;  /* 0x00001feadf707589 */ /* 0x000b6200000e0000 */
[--C-:B----4-:R-:W-:Y:S01]  /*6fd0*/  FFMA.FTZ R107, R107, UR5, -R108.reuse ;  /* 0x000000056b6b7c23 */ /* 0x110fe2000801086c */
[----:B------:R-:W-:Y:S01]  /*6fe0*/  FFMA.FTZ R108, R131, UR5, -R108 ;  /* 0x00000005836c7c23 */ /* 0x000fe2000801086c */
[----:B-1----:R-:W-:Y:S01]  /*6ff0*/  FSEL R109, R132, -INF , P2 ;  /* 0xff800000846d7808 */ /* 0x002fe20001000000 */
[----:B------:R-:W1:Y:S01]  /*7000*/  SHFL.IDX PT, R131, R219, R6, 0x1f ;  /* 0x00001f06db837589 */ /* 0x000e6200000e0000 */
[--C-:B------:R-:W-:Y:S01]  /*7010*/  FFMA.FTZ R101, R101, UR5, -R102.reuse ;  /* 0x0000000565657c23 */ /* 0x100fe20008010866 */
[----:B------:R-:W-:Y:S01]  /*7020*/  FFMA.FTZ R102, R126, UR5, -R102 ;  /* 0x000000057e667c23 */ /* 0x000fe20008010866 */
[----:B------:R-:W-:Y:S01]  /*7030*/  FSEL R125, R140, -INF , P2 ;  /* 0xff8000008c7d7808 */ /* 0x000fe20001000000 */
[--C-:B------:R-:W-:Y:S01]  /*7040*/  FFMA.FTZ R109, R109, UR5, -R110.reuse ;  /* 0x000000056d6d7c23 */ /* 0x100fe2000801086e */
[----:B------:R-:W-:Y:S01]  /*7050*/  FFMA.FTZ R110, R134, UR5, -R110 ;  /* 0x00000005866e7c23 */ /* 0x000fe2000801086e */
[----:B------:R-:W4:Y:S01]  /*7060*/  SHFL.IDX PT, R121, R219, R148, 0x1f ;  /* 0x00001f94db797589 */ /* 0x000f2200000e0000 */
[--C-:B---3--:R-:W-:Y:S01]  /*7070*/  FFMA.FTZ R105, R105, UR5, -R106.reuse ;  /* 0x0000000569697c23 */ /* 0x108fe2000801086a */
[----:B------:R-:W-:Y:S01]  /*7080*/  FFMA.FTZ R106, R130, UR5, -R106 ;  /* 0x00000005826a7c23 */ /* 0x000fe2000801086a */
[--C-:B--2---:R-:W-:Y:S01]  /*7090*/  FFMA.FTZ R99, R99, UR5, -R100.reuse ;  /* 0x0000000563637c23 */ /* 0x104fe20008010864 */
[----:B------:R-:W-:Y:S01]  /*70a0*/  FFMA.FTZ R100, R123, UR5, -R100 ;  /* 0x000000057b647c23 */ /* 0x000fe20008010864 */
[----:B------:R2:W3:Y:S01]  /*70b0*/  SHFL.IDX PT, R134, R219, R113, 0x1f ;  /* 0x00001f71db867589 */ /* 0x0004e200000e0000 */
[----:B------:R-:W-:Y:S01]  /*70c0*/  FSEL R130, R136, -INF , P2 ;  /* 0xff80000088827808 */ /* 0x000fe20001000000 */
[--C-:B-----5:R-:W-:Y:S01]  /*70d0*/  FFMA.FTZ R118, R118, UR5, -R117.reuse ;  /* 0x0000000576767c23 */ /* 0x120fe20008010875 */
[----:B------:R-:W-:Y:S01]  /*70e0*/  FFMA.FTZ R117, R147, UR5, -R117 ;  /* 0x0000000593757c23 */ /* 0x000fe20008010875 */
[----:B------:R5:W3:Y:S01]  /*70f0*/  SHFL.IDX PT, R123, R219, R114, 0x1f ;  /* 0x00001f72db7b7589 */ /* 0x000ae200000e0000 */
[C---:B------:R-:W-:Y:S01]  /*7100*/  VIADD R223, R6.reuse, 0x18 ;  /* 0x0000001806df7836 */ /* 0x040fe20000000000 */
[----:B------:R-:W3:Y:S02]  /*7110*/  MUFU.EX2 R10, R10 ;  /* 0x0000000a000a7308 */ /* 0x000ee40000000800 */
[----:B------:R-:W3:Y:S01]  /*7120*/  LDL R147, [R1+0x2c] ;  /* 0x00002c0001937983 */ /* 0x000ee20000100800 */
[----:B------:R-:W-:Y:S01]  /*7130*/  FFMA.FTZ R111, R111, UR5, -R112 ;  /* 0x000000056f6f7c23 */ /* 0x000fe20008010870 */
[----:B--2---:R-:W-:Y:S01]  /*7140*/  FSEL R113, R151, -INF , P1 ;  /* 0xff80000097717808 */ /* 0x004fe20000800000 */
[----:B------:R-:W-:-:S02]  /*7150*/  VIADD R151, R6, 0x4 ;  /* 0x0000000406977836 */ /* 0x000fc40000000000 */
[----:B------:R-:W-:Y:S01]  /*7160*/  FFMA.FTZ R112, R135, UR5, -R112 ;  /* 0x0000000587707c23 */ /* 0x000fe20008010870 */
[----:B------:R-:W-:Y:S01]  /*7170*/  FSEL R135, R137, -INF , P2 ;  /* 0xff80000089877808 */ /* 0x000fe20001000000 */
[--C-:B-1----:R-:W-:Y:S01]  /*7180*/  FFMA.FTZ R130, R130, UR5, -R131.reuse ;  /* 0x0000000582827c23 */ /* 0x102fe20008010883 */
[----:B-----5:R-:W-:Y:S01]  /*7190*/  FSEL R114, R149, -INF , P2 ;  /* 0xff80000095727808 */ /* 0x020fe20001000000 */
[----:B------:R-:W-:Y:S02]  /*71a0*/  VIADD R149, R6, 0x8 ;  /* 0x0000000806957836 */ /* 0x000fe40000000000 */
[----:B------:R-:W-:Y:S01]  /*71b0*/  FFMA.FTZ R131, R138, UR5, -R131 ;  /* 0x000000058a837c23 */ /* 0x000fe20008010883 */
[----:B------:R-:W1:Y:S01]  /*71c0*/  SHFL.IDX PT, R119, R219, R145, 0x1f ;  /* 0x00001f91db777589 */ /* 0x000e6200000e0000 */
[--C-:B----4-:R-:W-:Y:S01]  /*71d0*/  FFMA.FTZ R122, R122, UR5, -R121.reuse ;  /* 0x000000057a7a7c23 */ /* 0x110fe20008010879 */
[----:B------:R-:W-:Y:S01]  /*71e0*/  FFMA.FTZ R121, R143, UR5, -R121 ;  /* 0x000000058f797c23 */ /* 0x000fe20008010879 */
[----:B------:R-:W2:Y:S01]  /*71f0*/  MUFU.EX2 R11, R11 ;  /* 0x0000000b000b7308 */ /* 0x000ea20000000800 */
[----:B------:R-:W4:Y:S01]  /*7200*/  SHFL.IDX PT, R115, R219, R223, 0x1f ;  /* 0x00001fdfdb737589 */ /* 0x000f2200000e0000 */
[----:B---3--:R-:W-:Y:S01]  /*7210*/  FFMA.FTZ R135, R135, UR5, -R134 ;  /* 0x0000000587877c23 */ /* 0x008fe20008010886 */
[----:B------:R-:W-:-:S02]  /*7220*/  WARPGROUP.DEPBAR.LE gsb0, 0x0 ;  /* 0x00008000000079c5 */ /* 0x000fc40000010000 */
[----:B------:R-:W-:Y:S01]  /*7230*/  WARPGROUP.ARRIVE ;  /* 0x00000000000079c5 */ /* 0x000fe20000000000 */
[----:B------:R-:W-:Y:S01]  /*7240*/  FFMA.FTZ R134, R139, UR5, -R134 ;  /* 0x000000058b867c23 */ /* 0x000fe20008010886 */
[--C-:B------:R-:W-:Y:S01]  /*7250*/  FFMA.FTZ R125, R125, UR5, -R123.reuse ;  /* 0x000000057d7d7c23 */ /* 0x100fe2000801087b */
[----:B------:R-:W-:Y:S01]  /*7260*/  FFMA.FTZ R123, R142, UR5, -R123 ;  /* 0x000000058e7b7c23 */ /* 0x000fe2000801087b */
[----:B------:R-:W3:Y:S01]  /*7270*/  SHFL.IDX PT, R219, R219, R234, 0x1f ;  /* 0x00001feadbdb7589 */ /* 0x000ee200000e0000 */
[----:B------:R-:W5:Y:S01]  /*7280*/  MUFU.EX2 R9, R9 ;  /* 0x0000000900097308 */ /* 0x000f620000000800 */
[----:B------:R-:W-:Y:S01]  /*7290*/  HGMMA.64x128x16.F32.BF16 R24, gdesc[UR8], R24, gsb0 ;  /* 0x01e00000081879f0 */ /* 0x000fe20008001818 */
[----:B------:R-:W-:Y:S01]  /*72a0*/  R2UR UR8, R236 ;  /* 0x00000000ec0872ca */ /* 0x000fe200000e0000 */
[----:B------:R-:W-:Y:S01]  /*72b0*/  UMOV UR10, UR4 ;  /* 0x00000004000a7c82 */ /* 0x000fe20008000000 */
[----:B------:R-:W-:Y:S01]  /*72c0*/  R2UR UR9, R237 ;  /* 0x00000000ed0972ca */ /* 0x000fe200000e0000 */
[----:B------:R-:W-:Y:S01]  /*72d0*/  UMOV UR11, 0x40000040 ;  /* 0x40000040000b7882 */ /* 0x000fe20000000000 */
[----:B------:R-:W-:-:S02]  /*72e0*/  R2UR UR4, R220 ;  /* 0x00000000dc0472ca */ /* 0x000fc400000e0000 */
[----:B------:R-:W5:Y:S01]  /*72f0*/  MUFU.EX2 R107, R107 ;  /* 0x0000006b006b7308 */ /* 0x000f620000000800 */
[--C-:B-1----:R-:W-:Y:S01]  /*7300*/  FFMA.FTZ R120, R120, UR5, -R119.reuse ;  /* 0x0000000578787c23 */ /* 0x102fe20008010877 */
[----:B------:R-:W-:Y:S01]  /*7310*/  FFMA.FTZ R119, R146, UR5, -R119 ;  /* 0x0000000592777c23 */ /* 0x000fe20008010877 */
[--C-:B----4-:R-:W-:Y:S01]  /*7320*/  FFMA.FTZ R116, R116, UR5, -R115.reuse ;  /* 0x0000000574747c23 */ /* 0x110fe20008010873 */
[----:B------:R-:W-:-:S04]  /*7330*/  FFMA.FTZ R115, R150, UR5, -R115 ;  /* 0x0000000596737c23 */ /* 0x000fc80008010873 */
[----:B------:R-:W-:Y:S01]  /*7340*/  MUFU.EX2 R106, R106 ;  /* 0x0000006a006a7308 */ /* 0x000fe20000000800 */
[----:B---3--:R-:W-:-:S07]  /*7350*/  FFMA.FTZ R114, R114, UR5, -R219 ;  /* 0x0000000572727c23 */ /* 0x008fce00080108db */
[----:B------:R-:W1:Y:S01]  /*7360*/  MUFU.EX2 R14, R14 ;  /* 0x0000000e000e7308 */ /* 0x000e620000000800 */
[----:B------:R-:W-:-:S07]  /*7370*/  FFMA.FTZ R113, R113, UR5, -R219 ;  /* 0x0000000571717c23 */ /* 0x000fce00080108db */
[----:B------:R-:W3:Y:S08]  /*7380*/  MUFU.EX2 R15, R15 ;  /* 0x0000000f000f7308 */ /* 0x000ef00000000800 */
        /* <DEDUP_REMOVED lines=12> */
[----:B------:R-:W-:-:S02]  /*7450*/  WARPGROUP.DEPBAR.LE gsb0, 0x0 ;  /* 0x00008000000079c5 */ /* 0x000fc40000010000 */
[----:B------:R-:W-:-:S05]  /*7460*/  WARPGROUP.ARRIVE ;  /* 0x00000000000079c5 */ /* 0x000fca0000000000 */
[----:B------:R-:W-:Y:S01]  /*7470*/  MUFU.EX2 R98, R98 ;  /* 0x0000006200627308 */ /* 0x000fe20000000800 */
[----:B------:R-:W-:Y:S01]  /*7480*/  HGMMA.64x128x16.F32.BF16 R24, gdesc[UR8], R24, gsb0 ;  /* 0x01e00000081879f0 */ /* 0x000fe20008001818 */
[----:B------:R-:W-:Y:S01]  /*7490*/  R2UR UR8, R232 ;  /* 0x00000000e80872ca */ /* 0x000fe200000e0000 */
[----:B------:R-:W-:Y:S01]  /*74a0*/  UMOV UR10, UR6 ;  /* 0x00000006000a7c82 */ /* 0x000fe20008000000 */
[----:B------:R-:W-:Y:S01]  /*74b0*/  R2UR UR9, R233 ;  /* 0x00000000e90972ca */ /* 0x000fe200000e0000 */
[----:B------:R-:W-:-:S03]  /*74c0*/  UMOV UR11, 0x40000040 ;  /* 0x40000040000b7882 */ /* 0x000fc60000000000 */
[----:B------:R-:W4:Y:S08]  /*74d0*/  MUFU.EX2 R99, R99 ;  /* 0x0000006300637308 */ /* 0x000f300000000800 */
[----:B------:R-:W4:Y:S08]  /*74e0*/  MUFU.EX2 R100, R100 ;  /* 0x0000006400647308 */ /* 0x000f300000000800 */
        /* <DEDUP_REMOVED lines=20> */
[----:B------:R-:W-:Y:S01]  /*7630*/  MUFU.EX2 R112, R112 ;  /* 0x0000007000707308 */ /* 0x000fe20000000800 */
[----:B------:R-:W-:-:S02]  /*7640*/  WARPGROUP.DEPBAR.LE gsb0, 0x0 ;  /* 0x00008000000079c5 */ /* 0x000fc40000010000 */
[----:B------:R-:W2:Y:S04]  /*7650*/  LDS R221, [R221+0x400] ;  /* 0x00040000dddd7984 */ /* 0x000ea80000000800 */
[----:B------:R-:W5:Y:S04]  /*7660*/  LDS R218, [R218+0x400] ;  /* 0x00040000dada7984 */ /* 0x000f680000000800 */
[----:B------:R-:W-:Y:S04]  /*7670*/  LDS R217, [R217+0x400] ;  /* 0x00040000d9d97984 */ /* 0x000fe80000000800 */
[----:B------:R-:W-:Y:S04]  /*7680*/  LDS R216, [R216+0x400] ;  /* 0x00040000d8d87984 */ /* 0x000fe80000000800 */
[----:B--2---:R-:W2:Y:S04]  /*7690*/  SHFL.IDX PT, R124, R221, R6, 0x1f ;  /* 0x00001f06dd7c7589 */ /* 0x004ea800000e0000 */
[----:B------:R-:W1:Y:S04]  /*76a0*/  SHFL.IDX PT, R126, R221, R151, 0x1f ;  /* 0x00001f97dd7e7589 */ /* 0x000e6800000e0000 */
[----:B------:R-:W4:Y:S04]  /*76b0*/  SHFL.IDX PT, R133, R221, R149, 0x1f ;  /* 0x00001f95dd857589 */ /* 0x000f2800000e0000 */
[----:B------:R-:W3:Y:S04]  /*76c0*/  SHFL.IDX PT, R128, R221, R148, 0x1f ;  /* 0x00001f94dd807589 */ /* 0x000ee800000e0000 */
[----:B------:R-:W3:Y:S04]  /*76d0*/  SHFL.IDX PT, R129, R221, R145, 0x1f ;  /* 0x00001f91dd817589 */ /* 0x000ee800000e0000 */
[----:B-----5:R-:W5:Y:S01]  /*76e0*/  SHFL.IDX PT, R137, R218, R148, 0x1f ;  /* 0x00001f94da897589 */ /* 0x020f6200000e0000 */
[--C-:B--2---:R-:W-:Y:S01]  /*76f0*/  FADD.FTZ R24, R24, -R124.reuse ;  /* 0x8000007c18187221 */ /* 0x104fe20000010000 */
[----:B------:R-:W-:-:S02]  /*7700*/  FADD.FTZ R26, R26, -R124 ;  /* 0x8000007c1a1a7221 */ /* 0x000fc40000010000 */
[----:B------:R-:W2:Y:S01]  /*7710*/  SHFL.IDX PT, R139, R218, R149, 0x1f ;  /* 0x00001f95da8b7589 */ /* 0x000ea200000e0000 */
[--C-:B-1----:R-:W-:Y:S01]  /*7720*/  FADD.FTZ R124, R25, -R126.reuse ;  /* 0x8000007e197c7221 */ /* 0x102fe20000010000 */
[----:B------:R-:W-:Y:S02]  /*7730*/  FADD.FTZ R126, R27, -R126 ;  /* 0x8000007e1b7e7221 */ /* 0x000fe40000010000 */
[----:B------:R-:W-:Y:S01]  /*7740*/  SHFL.IDX PT, R132, R221, R144, 0x1f ;  /* 0x00001f90dd847589 */ /* 0x000fe200000e0000 */
[--C-:B----4-:R-:W-:Y:S01]  /*7750*/  FADD.FTZ R127, R28, -R133.reuse ;  /* 0x800000851c7f7221 */ /* 0x110fe20000010000 */
[----:B------:R-:W-:Y:S01]  /*7760*/  FADD.FTZ R25, R30, -R133 ;  /* 0x800000851e197221 */ /* 0x000fe20000010000 */
[----:B------:R1:W4:Y:S01]  /*7770*/  MUFU.EX2 R28, R130 ;  /* 0x00000082001c7308 */ /* 0x0003220000000800 */
[----:B------:R-:W4:Y:S01]  /*7780*/  SHFL.IDX PT, R136, R218, R223, 0x1f ;  /* 0x00001fdfda887589 */ /* 0x000f2200000e0000 */
[----:B---3--:R-:W-:-:S03]  /*7790*/  FADD.FTZ R27, R31, -R128 ;  /* 0x800000801f1b7221 */ /* 0x008fc60000010000 */
[----:B------:R-:W3:Y:S03]  /*77a0*/  SHFL.IDX PT, R143, R221, R223, 0x1f ;  /* 0x00001fdfdd8f7589 */ /* 0x000ee600000e0000 */
[----:B------:R2:W3:Y:S01]  /*77b0*/  MUFU.EX2 R30, R135 ;  /* 0x00000087001e7308 */ /* 0x0004e20000000800 */
[----:B-1----:R-:W-:Y:S01]  /*77c0*/  FADD.FTZ R130, R29, -R128 ;  /* 0x800000801d827221 */ /* 0x002fe20000010000 */
[----:B------:R-:W-:Y:S01]  /*77d0*/  FADD.FTZ R128, R32, -R129 ;  /* 0x8000008120807221 */ /* 0x000fe20000010000 */
[----:B------:R-:W1:Y:S01]  /*77e0*/  SHFL.IDX PT, R141, R218, R6, 0x1f ;  /* 0x00001f06da8d7589 */ /* 0x000e6200000e0000 */
[--C-:B-----5:R-:W-:Y:S01]  /*77f0*/  FADD.FTZ R45, R45, -R137.reuse ;  /* 0x800000892d2d7221 */ /* 0x120fe20000010000 */
[----:B------:R-:W-:Y:S01]  /*7800*/  FADD.FTZ R47, R47, -R137 ;  /* 0x800000892f2f7221 */ /* 0x000fe20000010000 */
[----:B------:R-:W-:Y:S01]  /*7810*/  FADD.FTZ R129, R34, -R129 ;  /* 0x8000008122817221 */ /* 0x000fe20000010000 */
[----:B------:R-:W5:Y:S01]  /*7820*/  SHFL.IDX PT, R32, R218, R144, 0x1f ;  /* 0x00001f90da207589 */ /* 0x000f6200000e0000 */
[--C-:B--2---:R-:W-:Y:S01]  /*7830*/  FADD.FTZ R44, R44, -R139.reuse ;  /* 0x8000008b2c2c7221 */ /* 0x104fe20000010000 */
[----:B------:R-:W-:Y:S01]  /*7840*/  FADD.FTZ R46, R46, -R139 ;  /* 0x8000008b2e2e7221 */ /* 0x000fe20000010000 */
[----:B------:R2:W5:Y:S01]  /*7850*/  MUFU.EX2 R29, R131 ;  /* 0x00000083001d7308 */ /* 0x0005620000000800 */
[----:B------:R-:W5:Y:S04]  /*7860*/  SHFL.IDX PT, R138, R218, R145, 0x1f ;  /* 0x00001f91da8a7589 */ /* 0x000f6800000e0000 */
[----:B------:R-:W5:Y:S01]  /*7870*/  SHFL.IDX PT, R135, R217, R6, 0x1f ;  /* 0x00001f06d9877589 */ /* 0x000f6200000e0000 */
[--C-:B----4-:R-:W-:Y:S01]  /*7880*/  FADD.FTZ R52, R52, -R136.reuse ;  /* 0x8000008834347221 */ /* 0x110fe20000010000 */
[----:B------:R-:W-:-:S02]  /*7890*/  FADD.FTZ R54, R54, -R136 ;  /* 0x8000008836367221 */ /* 0x000fc40000010000 */
[----:B------:R-:W4:Y:S01]  /*78a0*/  SHFL.IDX PT, R142, R221, R234, 0x1f ;  /* 0x00001feadd8e7589 */ /* 0x000f2200000e0000 */
[--C-:B--2---:R-:W-:Y:S01]  /*78b0*/  FADD.FTZ R131, R33, -R132.reuse ;  /* 0x8000008421837221 */ /* 0x104fe20000010000 */
[----:B------:R-:W-:Y:S01]  /*78c0*/  FADD.FTZ R132, R35, -R132 ;  /* 0x8000008423847221 */ /* 0x000fe20000010000 */
[--C-:B---3--:R-:W-:Y:S01]  /*78d0*/  FADD.FTZ R133, R36, -R143.reuse ;  /* 0x8000008f24857221 */ /* 0x108fe20000010000 */
[----:B------:R-:W2:Y:S01]  /*78e0*/  SHFL.IDX PT, R137, R217, R149, 0x1f ;  /* 0x00001f95d9897589 */ /* 0x000ea200000e0000 */
[----:B------:R-:W-:Y:S01]  /*78f0*/  FADD.FTZ R38, R38, -R143 ;  /* 0x8000008f26267221 */ /* 0x000fe20000010000 */
[----:B------:R-:W3:Y:S02]  /*7900*/  MUFU.EX2 R31, R134 ;  /* 0x00000086001f7308 */ /* 0x000ee40000000800 */
[----:B------:R-:W-:Y:S01]  /*7910*/  SHFL.IDX PT, R139, R216, R145, 0x1f ;  /* 0x00001f91d88b7589 */ /* 0x000fe200000e0000 */
[--C-:B-1----:R-:W-:Y:S01]  /*7920*/  FADD.FTZ R40, R40, -R141.reuse ;  /* 0x8000008d28287221 */ /* 0x102fe20000010000 */
[----:B------:R-:W-:-:S02]  /*7930*/  FADD.FTZ R42, R42, -R141 ;  /* 0x8000008d2a2a7221 */ /* 0x000fc40000010000 */
[----:B------:R-:W1:Y:S01]  /*7940*/  SHFL.IDX PT, R34, R217, R151, 0x1f ;  /* 0x00001f97d9227589 */ /* 0x000e6200000e0000 */
[--C-:B-----5:R-:W-:Y:S01]  /*7950*/  FADD.FTZ R49, R49, -R32.reuse ;  /* 0x8000002031317221 */ /* 0x120fe20000010000 */
[----:B------:R-:W-:Y:S01]  /*7960*/  FADD.FTZ R51, R51, -R32 ;  /* 0x8000002033337221 */ /* 0x000fe20000010000 */
[--C-:B------:R-:W-:Y:S01]  /*7970*/  FADD.FTZ R48, R48, -R138.reuse ;  /* 0x8000008a30307221 */ /* 0x100fe20000010000 */
[----:B------:R-:W-:Y:S01]  /*7980*/  FADD.FTZ R50, R50, -R138 ;  /* 0x8000008a32327221 */ /* 0x000fe20000010000 */
[----:B------:R-:W5:Y:S01]  /*7990*/  SHFL.IDX PT, R35, R217, R148, 0x1f ;  /* 0x00001f94d9237589 */ /* 0x000f6200000e0000 */
[----:B------:R3:W5:Y:S01]  /*79a0*/  MUFU.EX2 R32, R125 ;  /* 0x0000007d00207308 */ /* 0x0007620000000800 */
[--C-:B------:R-:W-:Y:S01]  /*79b0*/  FADD.FTZ R56, R56, -R135.reuse ;  /* 0x8000008738387221 */ /* 0x100fe20000010000 */
[----:B------:R-:W-:Y:S01]  /*79c0*/  FADD.FTZ R58, R58, -R135 ;  /* 0x800000873a3a7221 */ /* 0x000fe20000010000 */
[----:B------:R-:W5:Y:S01]  /*79d0*/  SHFL.IDX PT, R136, R217, R145, 0x1f ;  /* 0x00001f91d9887589 */ /* 0x000f6200000e0000 */
[----:B----4-:R-:W-:-:S03]  /*79e0*/  FADD.FTZ R37, R37, -R142 ;  /* 0x8000008e25257221 */ /* 0x010fc60000010000 */
[----:B------:R-:W-:Y:S01]  /*79f0*/  SHFL.IDX PT, R140, R218, R151, 0x1f ;  /* 0x00001f97da8c7589 */ /* 0x000fe200000e0000 */
[----:B------:R-:W-:Y:S01]  /*7a00*/  FMUL.FTZ R25, R10, R25 ;  /* 0x000000190a197220 */ /* 0x000fe20000410000 */
[--C-:B--2---:R-:W-:Y:S01]  /*7a10*/  FADD.FTZ R60, R60, -R137.reuse ;  /* 0x800000893c3c7221 */ /* 0x104fe20000010000 */
[----:B------:R-:W-:Y:S01]  /*7a20*/  FADD.FTZ R62, R62, -R137 ;  /* 0x800000893e3e7221 */ /* 0x000fe20000010000 */
[----:B---3--:R-:W-:Y:S01]  /*7a30*/  SHFL.IDX PT, R125, R216, R6, 0x1f ;  /* 0x00001f06d87d7589 */ /* 0x008fe200000e0000 */
[----:B------:R-:W-:Y:S01]  /*7a40*/  FMUL.FTZ R27, R11, R27 ;  /* 0x0000001b0b1b7220 */ /* 0x000fe20000410000 */
[----:B------:R-:W-:Y:S01]  /*7a50*/  FMUL.FTZ R26, R225, R26 ;  /* 0x0000001ae11a7220 */ /* 0x000fe20000410000 */
[----:B------:R-:W-:Y:S01]  /*7a60*/  MUFU.EX2 R119, R119 ;  /* 0x0000007700777308 */ /* 0x000fe20000000800 */
[----:B------:R-:W-:Y:S01]  /*7a70*/  SHFL.IDX PT, R135, R216, R151, 0x1f ;  /* 0x00001f97d8877589 */ /* 0x000fe200000e0000 */
[----:B------:R-:W-:Y:S01]  /*7a80*/  FADD.FTZ R39, R39, -R142 ;  /* 0x8000008e27277221 */ /* 0x000fe20000010000 */
[--C-:B-1----:R-:W-:Y:S01]  /*7a90*/  FADD.FTZ R57, R57, -R34.reuse ;  /* 0x8000002239397221 */ /* 0x102fe20000010000 */
[----:B------:R-:W-:Y:S01]  /*7aa0*/  FADD.FTZ R59, R59, -R34 ;  /* 0x800000223b3b7221 */ /* 0x000fe20000010000 */
[----:B------:R-:W-:Y:S04]  /*7ab0*/  SHFL.IDX PT, R138, R216, R149, 0x1f ;  /* 0x00001f95d88a7589 */ /* 0x000fe800000e0000 */
[----:B------:R-:W-:Y:S01]  /*7ac0*/  SHFL.IDX PT, R143, R216, R148, 0x1f ;  /* 0x00001f94d88f7589 */ /* 0x000fe200000e0000 */
[--C-:B-----5:R-:W-:Y:S01]  /*7ad0*/  FADD.FTZ R61, R61, -R35.reuse ;  /* 0x800000233d3d7221 */ /* 0x120fe20000010000 */
[----:B------:R-:W-:-:S02]  /*7ae0*/  FADD.FTZ R63, R63, -R35 ;  /* 0x800000233f3f7221 */ /* 0x000fc40000010000 */
[----:B------:R-:W-:Y:S04]  /*7af0*/  SHFL.IDX PT, R141, R216, R144, 0x1f ;  /* 0x00001f90d88d7589 */ /* 0x000fe800000e0000 */
[----:B------:R-:W-:Y:S04]  /*7b00*/  SHFL.IDX PT, R145, R216, R223, 0x1f ;  /* 0x00001fdfd8917589 */ /* 0x000fe800000e0000 */
[----:B------:R-:W1:Y:S04]  /*7b10*/  SHFL.IDX PT, R33, R218, R234, 0x1f ;  /* 0x00001feada217589 */ /* 0x000e6800000e0000 */
[----:B------:R-:W2:Y:S04]  /*7b20*/  SHFL.IDX PT, R134, R217, R144, 0x1f ;  /* 0x00001f90d9867589 */ /* 0x000ea800000e0000 */
[----:B------:R-:W3:Y:S01]  /*7b30*/  SHFL.IDX PT, R36, R217, R223, 0x1f ;  /* 0x00001fdfd9247589 */ /* 0x000ee200000e0000 */
[----:B------:R-:W-:Y:S01]  /*7b40*/  FADD.FTZ R137, R80, -R139 ;  /* 0x8000008b50897221 */ /* 0x000fe20000010000 */
[----:B------:R3:W4:Y:S01]  /*7b50*/  MUFU.EX2 R34, R122 ;  /* 0x0000007a00227308 */ /* 0x0007220000000800 */
[----:B------:R-:W-:Y:S01]  /*7b60*/  FMUL.FTZ R37, R226, R37 ;  /* 0x00000025e2257220 */ /* 0x000fe20000410000 */
[----:B------:R-:W5:Y:S01]  /*7b70*/  SHFL.IDX PT, R216, R216, R234, 0x1f ;  /* 0x00001fead8d87589 */ /* 0x000f6200000e0000 */
[--C-:B------:R-:W-:Y:S01]  /*7b80*/  FADD.FTZ R66, R66, -R136.reuse ;  /* 0x8000008842427221 */ /* 0x100fe20000010000 */
[----:B------:R-:W-:-:S04]  /*7b90*/  FADD.FTZ R64, R64, -R136 ;  /* 0x8000008840407221 */ /* 0x000fc80000010000 */
[----:B------:R-:W-:Y:S01]  /*7ba0*/  MUFU.EX2 R118, R118 ;  /* 0x0000007600767308 */ /* 0x000fe20000000800 */
[----:B------:R-:W4:Y:S01]  /*7bb0*/  SHFL.IDX PT, R217, R217, R234, 0x1f ;  /* 0x00001fead9d97589 */ /* 0x000f2200000e0000 */
[----:B------:R-:W-:Y:S01]  /*7bc0*/  FADD.FTZ R139, R82, -R139 ;  /* 0x8000008b528b7221 */ /* 0x000fe20000010000 */
[----:B------:R-:W-:-:S05]  /*7bd0*/  FMUL.FTZ R82, R229, R133 ;  /* 0x00000085e5527220 */ /* 0x000fca0000410000 */
[----:B------:R-:W-:Y:S01]  /*7be0*/  MUFU.EX2 R117, R117 ;  /* 0x0000007500757308 */ /* 0x000fe20000000800 */
[--C-:B-1----:R-:W-:Y:S01]  /*7bf0*/  FADD.FTZ R53, R53, -R33.reuse ;  /* 0x8000002135357221 */ /* 0x102fe20000010000 */
[----:B------:R-:W-:Y:S01]  /*7c00*/  FADD.FTZ R55, R55, -R33 ;  /* 0x8000002137377221 */ /* 0x000fe20000010000 */
[----:B--2---:R-:W-:Y:S01]  /*7c10*/  FADD.FTZ R65, R65, -R134 ;  /* 0x8000008641417221 */ /* 0x004fe20000010000 */
[----:B------:R-:W-:-:S04]  /*7c20*/  F2FP.BF16.F32.PACK_AB R82, R37, R82 ;  /* 0x000000522552723e */ /* 0x000fc800000010ff */
[----:B------:R-:W-:Y:S01]  /*7c30*/  MUFU.EX2 R116, R116 ;  /* 0x0000007400747308 */ /* 0x000fe20000000800 */
[----:B---3--:R-:W-:Y:S01]  /*7c40*/  FADD.FTZ R122, R68, -R36 ;  /* 0x80000024447a7221 */ /* 0x008fe20000010000 */
[--C-:B-----5:R-:W-:Y:S01]  /*7c50*/  FADD.FTZ R146, R85, -R216.reuse ;  /* 0x800000d855927221 */ /* 0x120fe20000010000 */
[----:B------:R-:W-:Y:S01]  /*7c60*/  FMUL.FTZ R85, R9, R126 ;  /* 0x0000007e09557220 */ /* 0x000fe20000410000 */
[----:B------:R-:W-:-:S04]  /*7c70*/  FADD.FTZ R216, R87, -R216 ;  /* 0x800000d857d87221 */ /* 0x000fc80000010000 */
[----:B------:R-:W-:Y:S01]  /*7c80*/  MUFU.EX2 R115, R115 ;  /* 0x0000007300737308 */ /* 0x000fe20000000800 */
[----:B------:R-:W-:Y:S01]  /*7c90*/  F2FP.BF16.F32.PACK_AB R87, R27, R25 ;  /* 0x000000191b57723e */ /* 0x000fe200000010ff */
[----:B------:R-:W-:Y:S01]  /*7ca0*/  FMUL.FTZ R25, R107, R65 ;  /* 0x000000416b197220 */ /* 0x000fe20000410000 */
[----:B------:R-:W-:Y:S01]  /*7cb0*/  FMUL.FTZ R38, R14, R38 ;  /* 0x000000260e267220 */ /* 0x000fe20000410000 */
[--C-:B------:R-:W-:Y:S01]  /*7cc0*/  FADD.FTZ R41, R41, -R140.reuse ;  /* 0x8000008c29297221 */ /* 0x100fe20000010000 */
[----:B------:R-:W-:-:S03]  /*7cd0*/  FADD.FTZ R43, R43, -R140 ;  /* 0x8000008c2b2b7221 */ /* 0x000fc60000010000 */
[----:B------:R1:W-:Y:S01]  /*7ce0*/  MUFU.EX2 R35, R121 ;  /* 0x0000007900237308 */ /* 0x0003e20000000800 */
[----:B------:R-:W-:Y:S01]  /*7cf0*/  F2FP.BF16.F32.PACK_AB R85, R85, R26 ;  /* 0x0000001a5555723e */ /* 0x000fe200000010ff */
[----:B------:R-:W-:-:S06]  /*7d00*/  FMUL.FTZ R65, R106, R66 ;  /* 0x000000426a417220 */ /* 0x000fcc0000410000 */
[----:B------:R2:W3:Y:S01]  /*7d10*/  MUFU.EX2 R33, R123 ;  /* 0x0000007b00217308 */ /* 0x0004e20000000800 */
[----:B-1----:R-:W-:Y:S01]  /*7d20*/  FADD.FTZ R121, R67, -R134 ;  /* 0x8000008643797221 */ /* 0x002fe20000010000 */
[----:B------:R-:W-:Y:S01]  /*7d30*/  FADD.FTZ R67, R70, -R36 ;  /* 0x8000002446437221 */ /* 0x000fe20000010000 */
[----:B----4-:R-:W-:-:S05]  /*7d40*/  FADD.FTZ R70, R69, -R217 ;  /* 0x800000d945467221 */ /* 0x010fca0000010000 */
[----:B------:R1:W4:Y:S01]  /*7d50*/  MUFU.EX2 R36, R120 ;  /* 0x0000007800247308 */ /* 0x0003220000000800 */
[----:B------:R-:W-:Y:S01]  /*7d60*/  FMUL.FTZ R39, R15, R39 ;  /* 0x000000270f277220 */ /* 0x000fe20000410000 */
[----:B------:R-:W-:Y:S01]  /*7d70*/  FMUL.FTZ R60, R101, R60 ;  /* 0x0000003c653c7220 */ /* 0x000fe20000410000 */
[----:B------:R-:W-:-:S05]  /*7d80*/  FMUL.FTZ R61, R103, R61 ;  /* 0x0000003d673d7220 */ /* 0x000fca0000410000 */
[----:B------:R-:W5:Y:S01]  /*7d90*/  MUFU.EX2 R114, R114 ;  /* 0x0000007200727308 */ /* 0x000f620000000800 */
[----:B------:R-:W-:Y:S01]  /*7da0*/  FMUL.FTZ R62, R102, R62 ;  /* 0x0000003e663e7220 */ /* 0x000fe20000410000 */
[----:B------:R-:W-:Y:S01]  /*7db0*/  FMUL.FTZ R63, R104, R63 ;  /* 0x0000003f683f7220 */ /* 0x000fe20000410000 */
[----:B------:R-:W-:-:S05]  /*7dc0*/  FMUL.FTZ R64, R105, R64 ;  /* 0x0000004069407220 */ /* 0x000fca0000410000 */
[----:B------:R-:W5:Y:S01]  /*7dd0*/  MUFU.EX2 R37, R113 ;  /* 0x0000007100257308 */ /* 0x000f620000000800 */
[----:B------:R-:W-:Y:S01]  /*7de0*/  FMUL.FTZ R26, R108, R121 ;  /* 0x000000796c1a7220 */ /* 0x000fe20000410000 */
[----:B------:R-:W-:Y:S01]  /*7df0*/  FMUL.FTZ R66, R109, R122 ;  /* 0x0000007a6d427220 */ /* 0x000fe20000410000 */
[----:B------:R-:W-:Y:S01]  /*7e00*/  FMUL.FTZ R27, R111, R70 ;  /* 0x000000466f1b7220 */ /* 0x000fe20000410000 */
[----:B--2---:R-:W-:Y:S01]  /*7e10*/  FADD.FTZ R123, R72, -R125 ;  /* 0x8000007d487b7221 */ /* 0x004fe20000010000 */
[----:B------:R-:W-:Y:S01]  /*7e20*/  FADD.FTZ R134, R73, -R135 ;  /* 0x8000008749867221 */ /* 0x000fe20000010000 */
[----:B------:R-:W-:Y:S01]  /*7e30*/  FADD.FTZ R125, R74, -R125 ;  /* 0x8000007d4a7d7221 */ /* 0x000fe20000010000 */
[----:B------:R-:W-:Y:S01]  /*7e40*/  FADD.FTZ R135, R75, -R135 ;  /* 0x800000874b877221 */ /* 0x000fe20000010000 */
[----:B------:R-:W-:Y:S01]  /*7e50*/  FADD.FTZ R136, R76, -R138 ;  /* 0x8000008a4c887221 */ /* 0x000fe20000010000 */
        /* <DEDUP_REMOVED lines=55> */
[----:B---3--:R-:W-:Y:S01]  /*81d0*/  FMUL.FTZ R63, R33, R138 ;  /* 0x0000008a213f7220 */ /* 0x008fe20000410000 */
[----:B------:R-:W-:Y:S01]  /*81e0*/  F2FP.BF16.F32.PACK_AB R81, R132, R81 ;  /* 0x000000518451723e */ /* 0x000fe200000010ff */
[----:B------:R-:W-:Y:S01]  /*81f0*/  FMUL.FTZ R38, R35, R143 ;  /* 0x0000008f23267220 */ /* 0x000fe20000410000 */
[----:B------:R-:W-:Y:S01]  /*8200*/  F2FP.BF16.F32.PACK_AB R68, R57, R56 ;  /* 0x000000383944723e */ /* 0x000fe200000010ff */
[----:B----4-:R-:W-:Y:S01]  /*8210*/  FMUL.FTZ R56, R36, R137 ;  /* 0x0000008924387220 */ /* 0x010fe20000410000 */
        /* <DEDUP_REMOVED lines=14> */
[----:B------:R-:W-:-:S02]  /*8300*/  F2FP.BF16.F32.PACK_AB R79, R47, R46 ;  /* 0x0000002e2f4f723e */ /* 0x000fc400000010ff */
[----:B------:R-:W-:Y:S02]  /*8310*/  F2FP.BF16.F32.PACK_AB R72, R49, R48 ;  /* 0x000000303148723e */ /* 0x000fe400000010ff */
        /* <DEDUP_REMOVED lines=19> */
[----:B------:R-:W-:Y:S04]  /*8450*/  STSM.16.MT88.4 [R39+0x23c00], R60 ;  /* 0x023c003c27007844 */ /* 0x000fe80000004200 */
[----:B------:R1:W-:Y:S01]  /*8460*/  STSM.16.MT88.4 [R39+0x24400], R56 ;  /* 0x0244003827007844 */ /* 0x0003e20000004200 */
[----:B------:R-:W-:Y:S01]  /*8470*/  WARPGROUP.ARRIVE ;  /* 0x00000000000079c5 */ /* 0x000fe20000000000 */
[----:B------:R-:W-:Y:S01]  /*8480*/  UMOV UR6, UR4 ;  /* 0x0000000400067c82 */ /* 0x000fe20008000000 */
[----:B------:R-:W-:Y:S01]  /*8490*/  UMOV UR7, 0x40000040 ;  /* 0x4000004000077882 */ /* 0x000fe20000000000 */
[----:B------:R-:W2:Y:S03]  /*84a0*/  LDL R38, [R1+0x40] ;  /* 0x0000400001267983 */ /* 0x000ea60000100800 */
[----:B------:R-:W-:Y:S01]  /*84b0*/  HGMMA.64x64x16.F32.BF16 R184, R24, gdesc[UR4].tnspB, R184, gsb0 ;  /* 0x40e0000418b87df0 */ /* 0x000fe200080018b8 */
[----:B------:R-:W-:Y:S01]  /*84c0*/  UIADD3 UR6, UR4, 0x80, URZ ;  /* 0x0000008004067890 */ /* 0x000fe2000fffe03f */
[----:B------:R-:W-:Y:S01]  /*84d0*/  UMOV UR7, 0x40000040 ;  /* 0x4000004000077882 */ /* 0x000fe20000000000 */
[----:B------:R-:W-:-:S02]  /*84e0*/  WARPGROUP.DEPBAR.LE gsb0, 0x0 ;  /* 0x00008000000079c5 */ /* 0x000fc40000010000 */
        /* <DEDUP_REMOVED lines=127> */
.L_x_5400:
        /* <DEDUP_REMOVED lines=70> */
.L_x_5401:
[----:B--2---:R-:W2:Y:S01]  /*9140*/  LDL R8, [R1+0x28] ;  /* 0x0000280001087983 */ /* 0x004ea20000100800 */
[----:B------:R-:W-:Y:S01]  /*9150*/  UIADD3 UR43, UR43, 0x1, URZ ;  /* 0x000000012b2b7890 */ /* 0x000fe2000fffe03f */
        /* <DEDUP_REMOVED lines=8> */
[----:B--2---:R-:W-:-:S13]  /*91e0*/  ISETP.LE.AND P1, PT, R8, UR43, PT ;  /* 0x0000002b08007c0c */ /* 0x004fda000bf23270 */
[----:B------:R-:W-:Y:S05]  /*91f0*/  @!P1 BRA `(.L_x_5402) ;  /* 0xffffffcc00789947 */ /* 0x000fea000383ffff */
.L_x_5391:
[----:B------:R-:W-:-:S06]  /*9200*/  UISETP.GE.AND UP0, UPT, UR43, UR42, UPT ;  /* 0x0000002a2b00728c */ /* 0x000fcc000bf06270 */
[----:B------:R-:W-:-:S13]  /*9210*/  PLOP3.LUT P0, PT, PT, PT, UP0, 0x80, 0x0 ;  /* 0x000000000000781c */ /* 0x000fda0003f0f008 */
[----:B------:R-:W-:Y:S05]  /*9220*/  @P0 BRA `(.L_x_5403) ;  /* 0x0000004000b80947 */ /* 0x000fea0003800000 */
[----:B-1----:R-:W2:Y:S04]  /*9230*/  LDL.LU R8, [R1+0x48] ;  /* 0x0000480001087983 */ /* 0x002ea80000300800 */
[----:B------:R-:W3:Y:S04]  /*9240*/  LDL.LU R12, [R1+0x44] ;  /* 0x00004400010c7983 */ /* 0x000ee80000300800 */
[----:B------:R-:W3:Y:S01]  /*9250*/  LDL.LU R11, [R1+0x4c] ;  /* 0x00004c00010b7983 */ /* 0x000ee20000300800 */
[----:B------:R-:W-:Y:S01]  /*9260*/  IMAD R235, R235, 0x2000, R16 ;  /* 0x00002000ebeb7824 */ /* 0x000fe200078e0210 */
[----:B------:R-:W1:Y:S01]  /*9270*/  S2UR UR4, SR_CTAID.X ;  /* 0x00000000000479c3 */ /* 0x000e620000002500 */
[----:B------:R-:W-:Y:S01]  /*9280*/  IMAD.MOV.U32 R237, RZ, RZ, 0x40000040 ;  /* 0x40000040ffed7424 */ /* 0x000fe200078e00ff */
[----:B------:R-:W4:Y:S01]  /*9290*/  S2R R5, SR_TID.X ;  /* 0x0000000000057919 */ /* 0x000f220000002100 */
[----:B------:R-:W-:-:S02]  /*92a0*/  IMAD.MOV.U32 R233, RZ, RZ, 0x40000040 ;  /* 0x40000040ffe97424 */ /* 0x000fc400078e00ff */
[----:B------:R-:W-:Y:S01]  /*92b0*/  IMAD.MOV.U32 R229, RZ, RZ, 0x40000040 ;  /* 0x40000040ffe57424 */ /* 0x000fe200078e00ff */
[----:B------:R-:W5:Y:S01]  /*92c0*/  S2R R7, SR_TID.X ;  /* 0x0000000000077919 */ /* 0x000f620000002100 */
[----:B-1----:R-:W-:Y:S01]  /*92d0*/  UIMAD UR4, UR4, -0x80, UR41 ;  /* 0xffffff80040478a4 */ /* 0x002fe2000f8e0229 */
[----:B----4-:R-:W-:Y:S02]  /*92e0*/  VIADD R5, R5, 0xffffff80 ;  /* 0xffffff8005057836 */ /* 0x010fe40000000000 */
[----:B-----5:R-:W-:-:S03]  /*92f0*/  VIADD R13, R7, 0xffffff80 ;  /* 0xffffff80070d7836 */ /* 0x020fc60000000000 */
[----:B------:R-:W-:Y:S01]  /*9300*/  SHF.R.S32.HI R6, RZ, 0x1f, R5 ;  /* 0x0000001fff067819 */ /* 0x000fe20000011405 */
[----:B------:R-:W-:Y:S01]  /*9310*/  VIADD R14, R7, 0xffffff80 ;  /* 0xffffff80070e7836 */ /* 0x000fe20000000000 */
[----:B------:R-:W-:Y:S02]  /*9320*/  SHF.R.S32.HI R13, RZ, 0x1f, R13 ;  /* 0x0000001fff0d7819 */ /* 0x000fe4000001140d */
[----:B------:R-:W-:Y:S02]  /*9330*/  LEA.HI R7, R6, R5, RZ, 0x5 ;  /* 0x0000000506077211 */ /* 0x000fe400078f28ff */
[----:B------:R-:W-:-:S04]  /*9340*/  LEA.HI R13, R13, R14, RZ, 0x7 ;  /* 0x0000000e0d0d7211 */ /* 0x000fc800078f38ff */
[----:B------:R-:W-:Y:S02]  /*9350*/  SHF.R.S32.HI R13, RZ, 0x7, R13 ;  /* 0x00000007ff0d7819 */ /* 0x000fe4000001140d */
[--C-:B--2---:R-:W-:Y:S02]  /*9360*/  SHF.R.S32.HI R9, RZ, 0x2, R8.reuse ;  /* 0x00000002ff097819 */ /* 0x104fe40000011408 */
[----:B------:R-:W-:-:S04]  /*9370*/  SHF.R.S32.HI R8, RZ, 0x1f, R8 ;  /* 0x0000001fff087819 */ /* 0x000fc80000011408 */
[----:B------:R-:W-:Y:S02]  /*9380*/  LEA.HI R10, R8, R9, RZ, 0x3 ;  /* 0x00000009080a7211 */ /* 0x000fe400078f18ff */
[----:B------:R-:W-:Y:S02]  /*9390*/  LOP3.LUT R8, R7, 0xffffffe0, RZ, 0xc0, !PT ;  /* 0xffffffe007087812 */ /* 0x000fe400078ec0ff */
[----:B------:R-:W-:Y:S02]  /*93a0*/  LEA.HI R7, R13, R13, RZ, 0x1 ;  /* 0x0000000d0d077211 */ /* 0x000fe400078f08ff */
[----:B------:R-:W-:Y:S01]  /*93b0*/  LOP3.LUT R10, R10, 0xfffffff8, RZ, 0xc0, !PT ;  /* 0xfffffff80a0a7812 */ /* 0x000fe200078ec0ff */
[----:B------:R-:W-:Y:S01]  /*93c0*/  IMAD.IADD R8, R5, 0x1, -R8 ;  /* 0x0000000105087824 */ /* 0x000fe200078e0a08 */
[----:B---3--:R-:W-:Y:S02]  /*93d0*/  LEA.HI R11, R11, R12, RZ, 0x5 ;  /* 0x0000000c0b0b7211 */ /* 0x008fe400078f28ff */
[----:B------:R-:W-:Y:S01]  /*93e0*/  LOP3.LUT R12, R7, 0x3fffffe, RZ, 0xc0, !PT ;  /* 0x03fffffe070c7812 */ /* 0x000fe200078ec0ff */
[----:B------:R-:W-:Y:S01]  /*93f0*/  IMAD.IADD R10, R9, 0x1, -R10 ;  /* 0x00000001090a7824 */ /* 0x000fe200078e0a0a */
[----:B------:R-:W-:-:S02]  /*9400*/  SHF.R.S32.HI R7, RZ, 0x1f, R8 ;  /* 0x0000001fff077819 */ /* 0x000fc40000011408 */
[----:B------:R-:W-:Y:S01]  /*9410*/  LEA.HI R9, R6, R5, RZ, 0x2 ;  /* 0x0000000506097211 */ /* 0x000fe200078f10ff */
[----:B------:R-:W-:Y:S01]  /*9420*/  IMAD.IADD R13, R13, 0x1, -R12 ;  /* 0x000000010d0d7824 */ /* 0x000fe200078e0a0c */
[----:B------:R-:W-:Y:S02]  /*9430*/  SHF.R.S32.HI R11, RZ, 0x5, R11 ;  /* 0x00000005ff0b7819 */ /* 0x000fe4000001140b */
[CC--:B------:R-:W-:Y:S02]  /*9440*/  LEA.HI R6, R7.reuse, R8.reuse, RZ, 0x3 ;  /* 0x0000000807067211 */ /* 0x0c0fe400078f18ff */
[----:B------:R-:W-:Y:S01]  /*9450*/  LEA.HI R8, R7, R8, RZ, 0x2 ;  /* 0x0000000807087211 */ /* 0x000fe200078f10ff */
[----:B------:R-:W-:Y:S01]  /*9460*/  IMAD R10, R11, 0x10, R10 ;  /* 0x000000100b0a7824 */ /* 0x000fe200078e020a */
[----:B------:R-:W-:Y:S02]  /*9470*/  LOP3.LUT R12, R9, 0xfffffffc, RZ, 0xc0, !PT ;  /* 0xfffffffc090c7812 */ /* 0x000fe400078ec0ff */
[----:B------:R-:W-:Y:S01]  /*9480*/  SHF.R.S32.HI R9, RZ, 0x2, R8 ;  /* 0x00000002ff097819 */ /* 0x000fe20000011408 */
[----:B------:R-:W-:Y:S01]  /*9490*/  IMAD R20, R13, 0x40, R10 ;  /* 0x000000400d147824 */ /* 0x000fe200078e020a */
[----:B------:R-:W-:Y:S01]  /*94a0*/  SHF.R.S32.HI R7, RZ, 0x3, R6 ;  /* 0x00000003ff077819 */ /* 0x000fe20000011406 */
[----:B------:R-:W-:Y:S01]  /*94b0*/  IMAD.IADD R5, R5, 0x1, -R12 ;  /* 0x0000000105057824 */ /* 0x000fe200078e0a0c */
[----:B------:R-:W-:Y:S01]  /*94c0*/  SHF.R.S32.HI R6, RZ, 0x1f, R6 ;  /* 0x0000001fff067819 */ /* 0x000fe20000011406 */
[C---:B------:R-:W-:Y:S01]  /*94d0*/  VIADD R10, R9.reuse, 0x8 ;  /* 0x00000008090a7836 */ /* 0x040fe20000000000 */
[----:B------:R-:W-:Y:S01]  /*94e0*/  LEA.HI R8, R8, R9, RZ, 0x1 ;  /* 0x0000000908087211 */ /* 0x000fe200078f08ff */
[C---:B------:R-:W-:Y:S01]  /*94f0*/  VIADD R12, R9.reuse, 0x10 ;  /* 0x00000010090c7836 */ /* 0x040fe20000000000 */
[----:B------:R-:W-:Y:S01]  /*9500*/  LEA.HI R6, R6, R7, RZ, 0x4 ;  /* 0x0000000706067211 */ /* 0x000fe200078f20ff */
[----:B------:R-:W-:Y:S01]  /*9510*/  VIADD R17, R9, 0x18 ;  /* 0x0000001809117836 */ /* 0x000fe20000000000 */
[----:B------:R-:W-:-:S02]  /*9520*/  LEA.HI R11, R10, R10, RZ, 0x1 ;  /* 0x0000000a0a0b7211 */ /* 0x000fc400078f08ff */
[----:B------:R-:W-:Y:S02]  /*9530*/  LEA.HI R14, R12, R12, RZ, 0x1 ;  /* 0x0000000c0c0e7211 */ /* 0x000fe400078f08ff */
[----:B------:R-:W-:Y:S02]  /*9540*/  LOP3.LUT R13, R11, 0xfffffffe, RZ, 0xc0, !PT ;  /* 0xfffffffe0b0d7812 */ /* 0x000fe400078ec0ff */
[----:B------:R-:W-:Y:S02]  /*9550*/  LOP3.LUT R6, R6, 0x1ffffff0, RZ, 0xc0, !PT ;  /* 0x1ffffff006067812 */ /* 0x000fe400078ec0ff */
[----:B------:R-:W-:Y:S01]  /*9560*/  LOP3.LUT R8, R8, 0xfffffffe, RZ, 0xc0, !PT ;  /* 0xfffffffe08087812 */ /* 0x000fe200078ec0ff */
[----:B------:R-:W-:Y:S01]  /*9570*/  IMAD.IADD R13, R10, 0x1, -R13 ;  /* 0x000000010a0d7824 */ /* 0x000fe200078e0a0d */
[----:B------:R-:W-:Y:S01]  /*9580*/  LOP3.LUT R15, R14, 0xfffffffe, RZ, 0xc0, !PT ;  /* 0xfffffffe0e0f7812 */ /* 0x000fe200078ec0ff */
[----:B------:R-:W-:Y:S01]  /*9590*/  IMAD.IADD R7, R7, 0x1, -R6 ;  /* 0x0000000107077824 */ /* 0x000fe200078e0a06 */
[----:B------:R-:W-:Y:S01]  /*95a0*/  LEA.HI R10, R17, R17, RZ, 0x1 ;  /* 0x00000011110a7211 */ /* 0x000fe200078f08ff */
[----:B------:R-:W-:Y:S01]  /*95b0*/  IMAD.IADD R8, R9, 0x1, -R8 ;  /* 0x0000000109087824 */ /* 0x000fe200078e0a08 */
[----:B------:R-:W-:Y:S01]  /*95c0*/  SHF.R.S32.HI R6, RZ, 0x1, R11 ;  /* 0x00000001ff067819 */ /* 0x000fe2000001140b */
[----:B------:R-:W-:Y:S01]  /*95d0*/  IMAD.IADD R15, R12, 0x1, -R15 ;  /* 0x000000010c0f7824 */ /* 0x000fe200078e0a0f */
[----:B------:R-:W-:Y:S01]  /*95e0*/  SHF.R.S32.HI R11, RZ, 0x1f, R11 ;  /* 0x0000001fff0b7819 */ /* 0x000fe2000001140b */
[----:B------:R-:W-:Y:S01]  /*95f0*/  IMAD R7, R7, 0x8, R8 ;  /* 0x0000000807077824 */ /* 0x000fe200078e0208 */
[----:B------:R-:W-:-:S02]  /*9600*/  SHF.R.S32.HI R9, RZ, 0x1, R14 ;  /* 0x00000001ff097819 */ /* 0x000fc4000001140e */
[----:B------:R-:W-:Y:S02]  /*9610*/  SHF.R.S32.HI R14, RZ, 0x1f, R14 ;  /* 0x0000001fff0e7819 */ /* 0x000fe4000001140e */
[--C-:B------:R-:W-:Y:S01]  /*9620*/  SHF.R.S32.HI R12, RZ, 0x1, R10.reuse ;  /* 0x00000001ff0c7819 */ /* 0x100fe2000001140a */
[----:B------:R1:W-:Y:S01]  /*9630*/  STL [R1+0x28], R7 ;  /* 0x0000280701007387 */ /* 0x0003e20000100800 */
[----:B------:R-:W-:Y:S02]  /*9640*/  SHF.R.S32.HI R19, RZ, 0x1f, R10 ;  /* 0x0000001fff137819 */ /* 0x000fe4000001140a */
[----:B------:R-:W-:Y:S02]  /*9650*/  LEA.HI R11, R11, R6, RZ, 0x4 ;  /* 0x000000060b0b7211 */ /* 0x000fe400078f20ff */
[----:B------:R-:W-:Y:S02]  /*9660*/  LEA.HI R14, R14, R9, RZ, 0x4 ;  /* 0x000000090e0e7211 */ /* 0x000fe400078f20ff */
[----:B------:R-:W-:-:S02]  /*9670*/  LEA.HI R19, R19, R12, RZ, 0x4 ;  /* 0x0000000c13137211 */ /* 0x000fc400078f20ff */
[----:B------:R-:W-:Y:S02]  /*9680*/  LOP3.LUT R11, R11, 0x1ffffff0, RZ, 0xc0, !PT ;  /* 0x1ffffff00b0b7812 */ /* 0x000fe400078ec0ff */
[----:B------:R-:W-:Y:S02]  /*9690*/  LOP3.LUT R14, R14, 0x1ffffff0, RZ, 0xc0, !PT ;  /* 0x1ffffff00e0e7812 */ /* 0x000fe400078ec0ff */
[----:B------:R-:W-:Y:S01]  /*96a0*/  LOP3.LUT R18, R10, 0xfffffffe, RZ, 0xc0, !PT ;  /* 0xfffffffe0a127812 */ /* 0x000fe200078ec0ff */
[----:B------:R-:W-:Y:S01]  /*96b0*/  IMAD.IADD R6, R6, 0x1, -R11 ;  /* 0x0000000106067824 */ /* 0x000fe200078e0a0b */
[----:B------:R-:W-:Y:S01]  /*96c0*/  LOP3.LUT R19, R19, 0x1ffffff0, RZ, 0xc0, !PT ;  /* 0x1ffffff013137812 */ /* 0x000fe200078ec0ff */
[----:B------:R-:W-:Y:S02]  /*96d0*/  IMAD.IADD R14, R9, 0x1, -R14 ;  /* 0x00000001090e7824 */ /* 0x000fe400078e0a0e */
[----:B------:R-:W-:Y:S02]  /*96e0*/  IMAD.IADD R18, R17, 0x1, -R18 ;  /* 0x0000000111127824 */ /* 0x000fe400078e0a12 */
[----:B------:R-:W-:Y:S01]  /*96f0*/  IMAD.IADD R19, R12, 0x1, -R19 ;  /* 0x000000010c137824 */ /* 0x000fe200078e0a13 */
[----:B------:R-:W2:Y:S01]  /*9700*/  S2R R17, SR_CTAID.X ;  /* 0x0000000000117919 */ /* 0x000ea20000002500 */
[----:B------:R-:W-:-:S02]  /*9710*/  IMAD R8, R6, 0x8, R13 ;  /* 0x0000000806087824 */ /* 0x000fc400078e020d */
[----:B------:R-:W-:Y:S02]  /*9720*/  IMAD R6, R14, 0x8, R15 ;  /* 0x000000080e067824 */ /* 0x000fe400078e020f */
[----:B-1----:R-:W-:Y:S01]  /*9730*/  IMAD R7, R19, 0x8, R18 ;  /* 0x0000000813077824 */ /* 0x002fe200078e0212 */
[----:B------:R-:W-:Y:S01]  /*9740*/  STL [R1+0x24], R8 ;  /* 0x0000240801007387 */ /* 0x000fe20000100800 */
[----:B------:R-:W-:Y:S02]  /*9750*/  IMAD.MOV.U32 R11, RZ, RZ, 0x40000040 ;  /* 0x40000040ff0b7424 */ /* 0x000fe400078e00ff */
[----:B------:R-:W-:Y:S01]  /*9760*/  IMAD.MOV.U32 R9, RZ, RZ, 0x40000040 ;  /* 0x40000040ff097424 */ /* 0x000fe200078e00ff */
[----:B------:R1:W-:Y:S01]  /*9770*/  STL [R1+0x20], R6 ;  /* 0x0000200601007387 */ /* 0x0003e20000100800 */
[C---:B------:R-:W-:Y:S02]  /*9780*/  VIADD R13, R5.reuse, 0x8 ;  /* 0x00000008050d7836 */ /* 0x040fe40000000000 */
[----:B------:R-:W-:Y:S01]  /*9790*/  VIADD R13, R5, 0x14 ;  /* 0x00000014050d7836 */ /* 0x000fe20000000000 */
[----:B------:R3:W-:Y:S01]  /*97a0*/  STL [R1+0x1c], R7 ;  /* 0x00001c0701007387 */ /* 0x0007e20000100800 */
[----:B-1----:R-:W-:-:S02]  /*97b0*/  VIADD R6, R235, 0x4000 ;  /* 0x00004000eb067836 */ /* 0x002fc40000000000 */
[----:B---3--:R-:W-:Y:S01]  /*97c0*/  VIADD R7, R235, 0x20c00 ;  /* 0x00020c00eb077836 */ /* 0x008fe20000000000 */
[----:B------:R-:W-:Y:S02]  /*97d0*/  SHF.R.U32.HI R235, RZ, 0x4, R235 ;  /* 0x00000004ffeb7819 */ /* 0x000fe400000116eb */
[----:B------:R-:W-:Y:S02]  /*97e0*/  SHF.R.U32.HI R6, RZ, 0x4, R6 ;  /* 0x00000004ff067819 */ /* 0x000fe40000011606 */
[----:B------:R-:W-:Y:S02]  /*97f0*/  SHF.R.U32.HI R7, RZ, 0x4, R7 ;  /* 0x00000004ff077819 */ /* 0x000fe40000011607 */
[----:B------:R-:W-:Y:S01]  /*9800*/  LOP3.LUT R235, R235, 0x3fff, RZ, 0xc0, !PT ;  /* 0x00003fffebeb7812 */ /* 0x000fe200078ec0ff */
[----:B--2---:R-:W-:Y:S01]  /*9810*/  IMAD R230, R17, -0x80, -R20 ;  /* 0xffffff8011e67824 */ /* 0x004fe200078e0a14 */
[----:B------:R-:W-:Y:S02]  /*9820*/  LOP3.LUT R7, R7, 0x3fff, RZ, 0xc0, !PT ;  /* 0x00003fff07077812 */ /* 0x000fe400078ec0ff */
[----:B------:R-:W-:-:S02]  /*9830*/  LOP3.LUT R6, R6, 0x3fff, RZ, 0xc0, !PT ;  /* 0x00003fff06067812 */ /* 0x000fc400078ec0ff */
[----:B------:R-:W-:Y:S01]  /*9840*/  LOP3.LUT R12, R235, 0x10000, RZ, 0xfc, !PT ;  /* 0x00010000eb0c7812 */ /* 0x000fe200078efcff */
[----:B------:R-:W-:Y:S01]  /*9850*/  IMAD.MOV.U32 R235, RZ, RZ, 0x40000040 ;  /* 0x40000040ffeb7424 */ /* 0x000fe200078e00ff */
        /* <DEDUP_REMOVED lines=9> */
[----:B------:R3:W-:Y:S01]  /*98f0*/  STL [R1+0x10], R6 ;  /* 0x0000100601007387 */ /* 0x0007e20000100800 */
[----:B------:R-:W-:Y:S02]  /*9900*/  VIADD R228, R6, 0x6 ;  /* 0x0000000606e47836 */ /* 0x000fe40000000000 */
[C---:B-1----:R-:W-:Y:S01]  /*9910*/  VIADD R12, R5.reuse, 0xc ;  /* 0x0000000c050c7836 */ /* 0x042fe20000000000 */
[----:B------:R1:W-:Y:S01]  /*9920*/  STL.64 [R1+0x8], R10 ;  /* 0x0000080a01007387 */ /* 0x0003e20000100a00 */
[C---:B------:R-:W-:Y:S02]  /*9930*/  VIADD R12, R5.reuse, 0x18 ;  /* 0x00000018050c7836 */ /* 0x040fe40000000000 */
[C---:B--2---:R-:W-:Y:S01]  /*9940*/  VIADD R7, R5.reuse, 0x4 ;  /* 0x0000000405077836 */ /* 0x044fe20000000000 */
[----:B------:R1:W-:Y:S01]  /*9950*/  STL.64 [R1], R8 ;  /* 0x0000000801007387 */ /* 0x0003e20000100a00 */
[C---:B------:R-:W-:Y:S01]  /*9960*/  VIADD R7, R5.reuse, 0x10 ;  /* 0x0000001005077836 */ /* 0x040fe20000000000 */
[----:B---3--:R-:W-:Y:S01]  /*9970*/  IADD3 R6, -R20, UR4, RZ ;  /* 0x0000000414067c10 */ /* 0x008fe2000fffe1ff */
[----:B------:R-:W-:-:S07]  /*9980*/  VIADD R7, R5, 0x1c ;  /* 0x0000001c05077836 */ /* 0x000fce0000000000 */
.L_x_5414:
[----:B------:R-:W-:-:S05]  /*9990*/  IMAD.U32 R7, RZ, RZ, UR36 ;  /* 0x00000024ff077e24 */ /* 0x000fca000f8e00ff */
[----:B------:R-:W-:-:S04]  /*99a0*/  LOP3.LUT R7, R7, 0x1, RZ, 0xfc, !PT ;  /* 0x0000000107077812 */ /* 0x000fc800078efcff */
[----:B------:R-:W-:-:S13]  /*99b0*/  ISETP.NE.AND P6, PT, R7, 0x3, PT ;  /* 0x000000030700780c */ /* 0x000fda0003fc5270 */
[----:B--2---:R-:W-:Y:S05]  /*99c0*/  @!P6 BRA `(.L_x_5404) ;  /* 0x000000000004e947 */ /* 0x004fea0003800000 */
[----:B------:R-:W-:Y:S01]  /*99d0*/  BPT.TRAP 0x1 ;  /* 0x000000040000795c */ /* 0x000fe20000300000 */
.L_x_5404:
[----:B------:R-:W-:Y:S01]  /*99e0*/  IMAD R7, R0, 0x8, R16 ;  /* 0x0000000800077824 */ /* 0x000fe200078e0210 */
[----:B------:R-:W-:-:S04]  /*99f0*/  SHF.L.U32 R20, R4, 0x1f, RZ ;  /* 0x0000001f04147819 */ /* 0x000fc800000006ff */
[----:B------:R2:W3:Y:S01]  /*9a00*/  SYNCS.PHASECHK.TRANS64.TRYWAIT P0, [R7+URZ+0x30c10], R20 ;  /* 0x030c1014070075a7 */ /* 0x0004e2000800017f */
[----:B------:R-:W-:Y:S05]  /*9a10*/  @!P6 BRA `(.L_x_5405) ;  /* 0x000000000004e947 */ /* 0x000fea0003800000 */
[----:B------:R-:W-:Y:S01]  /*9a20*/  BPT.TRAP 0x1 ;  /* 0x000000040000795c */ /* 0x000fe20000300000 */
.L_x_5405:
[----:B-1----:R-:W-:-:S05]  /*9a30*/  VIADD R8, R16, 0x10000 ;  /* 0x0001000010087836 */ /* 0x002fca0000000000 */
[----:B------:R-:W-:-:S04]  /*9a40*/  SHF.R.U32.HI R8, RZ, 0x4, R8 ;  /* 0x00000004ff087819 */ /* 0x000fc80000011608 */
[----:B------:R-:W-:-:S04]  /*9a50*/  LOP3.LUT R8, R8, 0x3fff, RZ, 0xc0, !PT ;  /* 0x00003fff08087812 */ /* 0x000fc800078ec0ff */
[----:B------:R-:W-:Y:S01]  /*9a60*/  LOP3.LUT R9, R8, 0x10000, RZ, 0xfc, !PT ;  /* 0x0001000008097812 */ /* 0x000fe200078efcff */
[----:B---3--:R-:W-:Y:S06]  /*9a70*/  @P0 BRA `(.L_x_5406) ;  /* 0x0000000000080947 */ /* 0x008fec0003800000 */
[----:B------:R-:W1:Y:S02]  /*9a80*/  SYNCS.PHASECHK.TRANS64.TRYWAIT P0, [R7+URZ+0x30c10], R20 ;  /* 0x030c1014070075a7 */ /* 0x000e64000800017f */
[----:B-1----:R-:W-:Y:S05]  /*9a90*/  @!P0 BRA `(.L_x_5407) ;  /* 0x00000094004c8947 */ /* 0x002fea0003800000 */
.L_x_5406:
        /* <DEDUP_REMOVED lines=26> */
[----:B-----5:R-:W-:Y:S02]  /*9c40*/  IMAD R12, R0, 0x80, R12 ;  /* 0x00000080000c7824 */ /* 0x020fe400078e020c */
[C---:B------:R-:W-:Y:S02]  /*9c50*/  IMAD R223, R3.reuse, 0x2, R10 ;  /* 0x0000000203df7824 */ /* 0x040fe400078e020a */
[----:B------:R-:W-:Y:S02]  /*9c60*/  IMAD R219, R3, 0x2, R12 ;  /* 0x0000000203db7824 */ /* 0x000fe400078e020c */
[----:B------:R-:W-:-:S02]  /*9c70*/  IMAD R17, R223, 0x4, R16 ;  /* 0x00000004df117824 */ /* 0x000fc400078e0210 */
[----:B------:R-:W-:Y:S02]  /*9c80*/  IMAD R18, R0, 0x80, R11 ;  /* 0x0000008000127824 */ /* 0x000fe400078e020b */
[----:B------:R-:W-:Y:S02]  /*9c90*/  IMAD R231, R219, 0x4, R16 ;  /* 0x00000004dbe77824 */ /* 0x000fe400078e0210 */
[----:B------:R-:W-:Y:S02]  /*9ca0*/  IMAD R9, R3, 0x2, R18 ;  /* 0x0000000203097824 */ /* 0x000fe400078e0212 */
[----:B------:R-:W-:Y:S02]  /*9cb0*/  IMAD R223, R223, 0x4, R216 ;  /* 0x00000004dfdf7824 */ /* 0x000fe400078e02d8 */
[----:B------:R-:W-:Y:S02]  /*9cc0*/  IMAD R221, R9, 0x4, R16 ;  /* 0x0000000409dd7824 */ /* 0x000fe400078e0210 */
[----:B------:R-:W-:Y:S01]  /*9cd0*/  IMAD R219, R219, 0x4, R216 ;  /* 0x00000004dbdb7824 */ /* 0x000fe200078e02d8 */
[----:B------:R-:W-:-:S02]  /*9ce0*/  WARPGROUP.DEPBAR.LE gsb0, 0x0 ;  /* 0x00008000000079c5 */ /* 0x000fc40000010000 */
[----:B------:R-:W-:-:S06]  /*9cf0*/  WARPGROUP.ARRIVE ;  /* 0x00000000000079c5 */ /* 0x000fcc0000000000 */
[----:B------:R-:W-:Y:S01]  /*9d00*/  HGMMA.64x128x16.F32.BF16 R88, gdesc[UR8], R88, gsb0 ;  /* 0x01e00000085879f0 */ /* 0x000fe20008001858 */
[----:B------:R-:W-:Y:S01]  /*9d10*/  R2UR UR8, R14 ;  /* 0x000000000e0872ca */ /* 0x000fe200000e0000 */
[----:B------:R-:W-:Y:S01]  /*9d20*/  UMOV UR10, UR4 ;  /* 0x00000004000a7c82 */ /* 0x000fe20008000000 */
[----:B------:R-:W-:Y:S01]  /*9d30*/  R2UR UR9, R15 ;  /* 0x000000000f0972ca */ /* 0x000fe200000e0000 */
[----:B------:R-:W-:Y:S01]  /*9d40*/  UMOV UR11, 0x40000040 ;  /* 0x40000040000b7882 */ /* 0x000fe20000000000 */
[----:B------:R-:W-:Y:S01]  /*9d50*/  R2UR UR4, R236 ;  /* 0x00000000ec0472ca */ /* 0x000fe200000e0000 */
[----:B------:R-:W-:-:S04]  /*9d60*/  IMAD R14, R0, 0x80, R13 ;  /* 0x00000080000e7824 */ /* 0x000fc800078e020d */
[----:B------:R-:W-:-:S04]  /*9d70*/  IMAD R217, R3, 0x2, R14 ;  /* 0x0000000203d97824 */ /* 0x000fc800078e020e */
[C---:B------:R-:W-:Y:S02]  /*9d80*/  IMAD R220, R217.reuse, 0x4, R16 ;  /* 0x00000004d9dc7824 */ /* 0x040fe400078e0210 */
        /* <DEDUP_REMOVED lines=15> */
.L_x_5408:
[----:B------:R1:W1:Y:S01]  /*9e80*/  SYNCS.PHASECHK.TRANS64.TRYWAIT P0, [R7+URZ+0x30c30], R20 ;  /* 0x030c3014070075a7 */ /* 0x000262000800017f */
[----:B------:R-:W-:Y:S05]  /*9e90*/  @!P6 BRA `(.L_x_5409) ;  /* 0x000000000004e947 */ /* 0x000fea0003800000 */
[----:B------:R-:W-:Y:S01]  /*9ea0*/  BPT.TRAP 0x1 ;  /* 0x000000040000795c */ /* 0x000fe20000300000 */
.L_x_5409:
        /* <DEDUP_REMOVED lines=8> */
.L_x_5410:
        /* <DEDUP_REMOVED lines=8> */
[----:B------:R-:W1:Y:S01]  /*9fb0*/  LDC R13, c[0x0][0x74c] ;  /* 0x0001d300ff0d7b82 */ /* 0x000e620000000800 */
[----:B------:R-:W-:Y:S01]  /*9fc0*/  ISETP.GT.AND P2, PT, R230, RZ, PT ;  /* 0x000000ffe600720c */ /* 0x000fe20003f44270 */
[----:B------:R-:W-:Y:S01]  /*9fd0*/  IMAD R9, R0, 0x400, R9 ;  /* 0x0000040000097824 */ /* 0x000fe200078e0209 */
[----:B------:R-:W-:Y:S01]  /*9fe0*/  ISETP.GT.AND P1, PT, R6, RZ, PT ;  /* 0x000000ff0600720c */ /* 0x000fe20003f24270 */
[C---:B------:R-:W-:Y:S01]  /*9ff0*/  VIADD R21, R5.reuse, 0x1c ;  /* 0x0000001c05157836 */ /* 0x040fe20000000000 */
[----:B------:R-:W-:Y:S01]  /*a000*/  ISETP.GT.AND P0, PT, R230, 0x8, PT ;  /* 0x00000008e600780c */ /* 0x000fe20003f04270 */
[----:B------:R-:W-:Y:S01]  /*a010*/  VIADD R14, R5, 0x4 ;  /* 0x00000004050e7836 */ /* 0x000fe20000000000 */
[----:B------:R-:W-:-:S02]  /*a020*/  ISETP.GT.AND P3, PT, R6, 0x8, PT ;  /* 0x000000080600780c */ /* 0x000fc40003f64270 */
[----:B------:R-:W-:Y:S02]  /*a030*/  R2UR UR8, R9 ;  /* 0x00000000090872ca */ /* 0x000fe400000e0000 */
[----:B--2---:R-:W2:Y:S01]  /*a040*/  SHFL.IDX PT, R9, R17, R5, 0x1f ;  /* 0x00001f0511097589 */ /* 0x004ea200000e0000 */
[----:B-1----:R-:W-:Y:S02]  /*a050*/  IADD3 R13, -R13, 0x8, RZ ;  /* 0x000000080d0d7810 */ /* 0x002fe40007ffe1ff */
[----:B-----5:R-:W-:Y:S02]  /*a060*/  R2UR UR4, R10 ;  /* 0x000000000a0472ca */ /* 0x020fe400000e0000 */
[----:B------:R-:W1:Y:S11]  /*a070*/  LDC.64 R10, c[0x0][0x748] ;  /* 0x0001d200ff0a7b82 */ /* 0x000e760000000a00 */
[----:B------:R-:W-:Y:S01]  /*a080*/  HGMMA.64x128x16.F32.BF16 R24, gdesc[UR4], RZ, !UPT, gsb0 ;  /* 0x01e00000041879f0 */ /* 0x000fe2000c0018ff */
[----:B------:R-:W-:Y:S01]  /*a090*/  ULEA UR4, UR43, -UR40, 0x7 ;  /* 0x800000282b047291 */ /* 0x000fe2000f8e383f */
[----:B------:R-:W-:-:S05]  /*a0a0*/  ULDC UR5, c[0x0][0x744] ;  /* 0x0001d10000057ab9 */ /* 0x000fca0000000800 */
[----:B------:R-:W-:Y:S01]  /*a0b0*/  LEA R12, R3, UR4, 0x1 ;  /* 0x00000004030c7c11 */ /* 0x000fe2000f8e08ff */
[----:B------:R-:W-:-:S04]  /*a0c0*/  UIADD3 UR4, UR6, 0x2, URZ ;  /* 0x0000000206047890 */ /* 0x000fc8000fffe03f */
[----:B------:R-:W-:-:S03]  /*a0d0*/  IMAD.IADD R12, R6, 0x1, R12 ;  /* 0x00000001060c7824 */ /* 0x000fc600078e020c */
[----:B------:R-:W-:Y:S01]  /*a0e0*/  UMOV UR14, UR4 ;  /* 0x00000004000e7c82 */ /* 0x000fe20008000000 */
[----:B------:R-:W-:Y:S01]  /*a0f0*/  UIADD3 UR4, UR6, 0x4, URZ ;  /* 0x0000000406047890 */ /* 0x000fe2000fffe03f */
[C-C-:B-1----:R-:W-:Y:S01]  /*a100*/  IMAD.IADD R225, R10.reuse, 0x1, -R12.reuse ;  /* 0x000000010ae17824 */ /* 0x142fe200078e0a0c */
[----:B------:R-:W-:Y:S01]  /*a110*/  IADD3 R224, RZ, -R12, -R11 ;  /* 0x8000000cffe07210 */ /* 0x000fe20007ffe80b */
[--C-:B------:R-:W-:Y:S01]  /*a120*/  IMAD.IADD R222, R13, 0x1, -R12.reuse ;  /* 0x000000010dde7824 */ /* 0x100fe200078e0a0c */
[----:B------:R-:W-:Y:S01]  /*a130*/  IADD3 R218, R10, 0x8, -R12 ;  /* 0x000000080ada7810 */ /* 0x000fe20007ffe80c */
[----:B------:R-:W-:Y:S01]  /*a140*/  VIADD R13, R5, 0xc ;  /* 0x0000000c050d7836 */ /* 0x000fe20000000000 */
[----:B------:R-:W-:Y:S01]  /*a150*/  SEL R225, R225, 0x80, !P2 ;  /* 0x00000080e1e17807 */ /* 0x000fe20005000000 */
[----:B------:R-:W-:Y:S01]  /*a160*/  UIADD3 UR6, UR6, 0x6, URZ ;  /* 0x0000000606067890 */ /* 0x000fe2000fffe03f */
[----:B------:R-:W-:Y:S01]  /*a170*/  SEL R224, R224, 0x80, P1 ;  /* 0x00000080e0e07807 */ /* 0x000fe20000800000 */
[----:B------:R-:W-:Y:S01]  /*a180*/  SHFL.IDX PT, R11, R17, R14, 0x1f ;  /* 0x00001f0e110b7589 */ /* 0x000fe200000e0000 */
[----:B------:R-:W-:-:S02]  /*a190*/  SEL R218, R218, 0x80, !P0 ;  /* 0x00000080dada7807 */ /* 0x000fc40004000000 */
[----:B------:R-:W-:Y:S01]  /*a1a0*/  ISETP.GE.AND P1, PT, R225, RZ, PT ;  /* 0x000000ffe100720c */ /* 0x000fe20003f26270 */
[----:B------:R1:W5:Y:S01]  /*a1b0*/  SHFL.IDX PT, R10, R17, R13, 0x1f ;  /* 0x00001f0d110a7589 */ /* 0x00036200000e0000 */
[----:B------:R-:W-:Y:S02]  /*a1c0*/  SEL R222, R222, 0x80, P3 ;  /* 0x00000080dede7807 */ /* 0x000fe40001800000 */
[----:B------:R-:W-:Y:S02]  /*a1d0*/  ISETP.GE.AND P0, PT, R218, 0x1, PT ;  /* 0x00000001da00780c */ /* 0x000fe40003f06270 */
[----:B------:R-:W-:Y:S02]  /*a1e0*/  ISETP.GT.OR P1, PT, R224, RZ, !P1 ;  /* 0x000000ffe000720c */ /* 0x000fe40004f24670 */
[----:B------:R-:W-:Y:S02]  /*a1f0*/  ISETP.GT.OR P0, PT, R222, 0x1, !P0 ;  /* 0x00000001de00780c */ /* 0x000fe40004704670 */
[----:B------:R-:W-:Y:S01]  /*a200*/  FSEL R88, R88, -INF , !P1 ;  /* 0xff80000058587808 */ /* 0x000fe20004800000 */
[----:B-1----:R-:W-:Y:S01]  /*a210*/  VIADD R13, R5, 0x10 ;  /* 0x00000010050d7836 */ /* 0x002fe20000000000 */
[----:B------:R-:W-:-:S02]  /*a220*/  ISETP.GE.AND P1, PT, R225, 0x8, PT ;  /* 0x00000008e100780c */ /* 0x000fc40003f26270 */
[----:B------:R-:W-:Y:S01]  /*a230*/  FSEL R91, R91, -INF , !P0 ;  /* 0xff8000005b5b7808 */ /* 0x000fe20004000000 */
[----:B--2---:R-:W-:Y:S01]  /*a240*/  FFMA.FTZ R88, R88, UR5, -R9 ;  /* 0x0000000558587c23 */ /* 0x004fe20008010809 */
[----:B------:R-:W-:Y:S01]  /*a250*/  ISETP.GE.AND P0, PT, R218, 0x9, PT ;  /* 0x00000009da00780c */ /* 0x000fe20003f06270 */
[----:B------:R-:W1:Y:S01]  /*a260*/  SHFL.IDX PT, R18, R17, R13, 0x1f ;  /* 0x00001f0d11127589 */ /* 0x000e6200000e0000 */
[----:B------:R-:W-:Y:S01]  /*a270*/  ISETP.GT.OR P1, PT, R224, 0x8, !P1 ;  /* 0x00000008e000780c */ /* 0x000fe20004f24670 */
[----:B------:R2:W-:Y:S01]  /*a280*/  MUFU.EX2 R227, R88 ;  /* 0x0000005800e37308 */ /* 0x0005e20000000800 */
[----:B------:R-:W-:Y:S02]  /*a290*/  ISETP.GE.AND P3, PT, R218, RZ, PT ;  /* 0x000000ffda00720c */ /* 0x000fe40003f66270 */
[----:B------:R-:W-:Y:S02]  /*a2a0*/  ISETP.GT.OR P0, PT, R222, 0x9, !P0 ;  /* 0x00000009de00780c */ /* 0x000fe40004704670 */
[----:B------:R-:W-:-:S02]  /*a2b0*/  FSEL R92, R92, -INF , !P1 ;  /* 0xff8000005c5c7808 */ /* 0x000fc40004800000 */
[----:B------:R-:W-:Y:S02]  /*a2c0*/  ISETP.GE.AND P2, PT, R225, 0x1, PT ;  /* 0x00000001e100780c */ /* 0x000fe40003f46270 */
[----:B------:R-:W-:Y:S01]  /*a2d0*/  ISETP.GT.OR P3, PT, R222, RZ, !P3 ;  /* 0x000000ffde00720c */ /* 0x000fe20005f64670 */
[----:B--2---:R-:W-:Y:S01]  /*a2e0*/  SHFL.IDX PT, R88, R17, R21, 0x1f ;  /* 0x00001f1511587589 */ /* 0x004fe200000e0000 */
[----:B------:R-:W-:Y:S02]  /*a2f0*/  ISETP.GE.AND P1, PT, R218, 0x10, PT ;  /* 0x00000010da00780c */ /* 0x000fe40003f26270 */
[----:B------:R-:W-:Y:S02]  /*a300*/  FSEL R95, R95, -INF , !P0 ;  /* 0xff8000005f5f7808 */ /* 0x000fe40004000000 */
[----:B------:R-:W-:Y:S02]  /*a310*/  ISETP.GT.OR P2, PT, R224, 0x1, !P2 ;  /* 0x00000001e000780c */ /* 0x000fe40005744670 */
[----:B------:R-:W-:Y:S01]  /*a320*/  FSEL R90, R90, -INF , !P3 ;  /* 0xff8000005a5a7808 */ /* 0x000fe20005800000 */
[----:B-----5:R-:W-:Y:S01]  /*a330*/  FFMA.FTZ R14, R95, UR5, -R10 ;  /* 0x000000055f0e7c23 */ /* 0x020fe2000801080a */
[----:B------:R-:W-:-:S02]  /*a340*/  ISETP.GE.AND P0, PT, R225, 0x10, PT ;  /* 0x00000010e100780c */ /* 0x000fc40003f06270 */
[----:B------:R-:W-:Y:S01]  /*a350*/  ISETP.GT.OR P1, PT, R222, 0x10, !P1 ;  /* 0x00000010de00780c */ /* 0x000fe20004f24670 */
[----:B------:R-:W-:Y:S01]  /*a360*/  FFMA.FTZ R9, R90, UR5, -R9 ;  /* 0x000000055a097c23 */ /* 0x000fe20008010809 */
[----:B------:R-:W-:Y:S01]  /*a370*/  ISETP.GE.AND P3, PT, R218, 0x8, PT ;  /* 0x00000008da00780c */ /* 0x000fe20003f66270 */
[----:B------:R-:W-:Y:S01]  /*a380*/  VIADD R90, R5, 0x8 ;  /* 0x00000008055a7836 */ /* 0x000fe20000000000 */
[----:B------:R-:W-:Y:S01]  /*a390*/  FSEL R226, R89, -INF , !P2 ;  /* 0xff80000059e27808 */ /* 0x000fe20005000000 */
[----:B------:R-:W-:Y:S01]  /*a3a0*/  MUFU.EX2 R14, R14 ;  /* 0x0000000e000e7308 */ /* 0x000fe20000000800 */
[----:B------:R-:W-:Y:S01]  /*a3b0*/  ISETP.GT.OR P0, PT, R224, 0x10, !P0 ;  /* 0x00000010e000780c */ /* 0x000fe20004704670 */
[----:B---3--:R-:W-:Y:S01]  /*a3c0*/  SHFL.IDX PT, R89, R231, R5, 0x1f ;  /* 0x00001f05e7597589 */ /* 0x008fe200000e0000 */
[----:B------:R-:W-:Y:S01]  /*a3d0*/  FSEL R98, R98, -INF , !P1 ;  /* 0xff80000062627808 */ /* 0x000fe20004800000 */
[--C-:B------:R-:W-:Y:S01]  /*a3e0*/  FFMA.FTZ R226, R226, UR5, -R11.reuse ;  /* 0x00000005e2e27c23 */ /* 0x100fe2000801080b */
[----:B------:R-:W-:Y:S01]  /*a3f0*/  ISETP.GE.AND P2, PT, R225, 0x9, PT ;  /* 0x00000009e100780c */ /* 0x000fe20003f46270 */
[----:B------:R-:W2:Y:S01]  /*a400*/  SHFL.IDX PT, R12, R17, R90, 0x1f ;  /* 0x00001f5a110c7589 */ /* 0x000ea200000e0000 */
[----:B------:R-:W-:Y:S01]  /*a410*/  ISETP.GT.OR P3, PT, R222, 0x8, !P3 ;  /* 0x00000008de00780c */ /* 0x000fe20005f64670 */
[----:B------:R-:W-:Y:S01]  /*a420*/  FFMA.FTZ R11, R91, UR5, -R11 ;  /* 0x000000055b0b7c23 */ /* 0x000fe2000801080b */
[----:B------:R-:W-:Y:S01]  /*a430*/  ISETP.GE.AND P1, PT, R218, 0x11, PT ;  /* 0x00000011da00780c */ /* 0x000fe20003f26270 */
[----:B------:R-:W3:Y:S01]  /*a440*/  MUFU.EX2 R9, R9 ;  /* 0x0000000900097308 */ /* 0x000ee20000000800 */
[----:B------:R-:W-:Y:S01]  /*a450*/  FSEL R15, R96, -INF , !P0 ;  /* 0xff800000600f7808 */ /* 0x000fe20004000000 */
[----:B------:R-:W-:Y:S01]  /*a460*/  VIADD R96, R5, 0x14 ;  /* 0x0000001405607836 */ /* 0x000fe20000000000 */
[----:B------:R-:W-:-:S02]  /*a470*/  ISETP.GT.OR P2, PT, R224, 0x9, !P2 ;  /* 0x00000009e000780c */ /* 0x000fc40005744670 */
[----:B------:R-:W-:Y:S01]  /*a480*/  FSEL R94, R94, -INF , !P3 ;  /* 0xff8000005e5e7808 */ /* 0x000fe20005800000 */
[--C-:B-1----:R-:W-:Y:S01]  /*a490*/  FFMA.FTZ R15, R15, UR5, -R18.reuse ;  /* 0x000000050f0f7c23 */ /* 0x102fe20008010812 */
[----:B------:R-:W-:Y:S01]  /*a4a0*/  ISETP.GE.AND P0, PT, R225, 0x11, PT ;  /* 0x00000011e100780c */ /* 0x000fe20003f06270 */
[----:B------:R-:W-:Y:S01]  /*a4b0*/  FFMA.FTZ R18, R98, UR5, -R18 ;  /* 0x0000000562127c23 */ /* 0x000fe20008010812 */
[----:B------:R-:W-:Y:S01]  /*a4c0*/  ISETP.GT.OR P1, PT, R222, 0x11, !P1 ;  /* 0x00000011de00780c */ /* 0x000fe20004f24670 */
[----:B------:R-:W-:Y:S01]  /*a4d0*/  VIADD R98, R5, 0x18 ;  /* 0x0000001805627836 */ /* 0x000fe20000000000 */
[----:B------:R-:W-:Y:S01]  /*a4e0*/  ISETP.GE.AND P3, PT, R218, 0x18, PT ;  /* 0x00000018da00780c */ /* 0x000fe20003f66270 */
[----:B------:R-:W1:Y:S01]  /*a4f0*/  SHFL.IDX PT, R19, R17, R96, 0x1f ;  /* 0x00001f6011137589 */ /* 0x000e6200000e0000 */
[----:B------:R-:W-:Y:S01]  /*a500*/  FSEL R93, R93, -INF , !P2 ;  /* 0xff8000005d5d7808 */ /* 0x000fe20005000000 */
[----:B------:R-:W-:Y:S01]  /*a510*/  MUFU.EX2 R11, R11 ;  /* 0x0000000b000b7308 */ /* 0x000fe20000000800 */
[----:B------:R-:W-:Y:S01]  /*a520*/  ISETP.GT.OR P0, PT, R224, 0x11, !P0 ;  /* 0x00000011e000780c */ /* 0x000fe20004704670 */
[----:B------:R1:W5:Y:S01]  /*a530*/  SHFL.IDX PT, R20, R17, R98, 0x1f ;  /* 0x00001f6211147589 */ /* 0x00036200000e0000 */
[----:B------:R-:W-:Y:S01]  /*a540*/  FSEL R99, R99, -INF , !P1 ;  /* 0xff80000063637808 */ /* 0x000fe20004800000 */
[----:B------:R-:W-:Y:S01]  /*a550*/  FFMA.FTZ R13, R93, UR5, -R10 ;  /* 0x000000055d0d7c23 */ /* 0x000fe2000801080a */
[----:B------:R-:W-:Y:S01]  /*a560*/  ISETP.GE.AND P2, PT, R225, 0x18, PT ;  /* 0x00000018e100780c */ /* 0x000fe20003f46270 */
[----:B------:R-:W-:Y:S01]  /*a570*/  SHFL.IDX PT, R93, R231, R90, 0x1f ;  /* 0x00001f5ae75d7589 */ /* 0x000fe200000e0000 */
[----:B------:R-:W-:Y:S01]  /*a580*/  ISETP.GT.OR P1, PT, R222, 0x18, !P3 ;  /* 0x00000018de00780c */ /* 0x000fe20005f24670 */
[--C-:B--2---:R-:W-:Y:S01]  /*a590*/  FFMA.FTZ R92, R92, UR5, -R12.reuse ;  /* 0x000000055c5c7c23 */ /* 0x104fe2000801080c */
[----:B------:R-:W-:Y:S01]  /*a5a0*/  FSEL R97, R97, -INF , !P0 ;  /* 0xff80000061617808 */ /* 0x000fe20004000000 */
[----:B------:R-:W-:Y:S01]  /*a5b0*/  FFMA.FTZ R12, R94, UR5, -R12 ;  /* 0x000000055e0c7c23 */ /* 0x000fe2000801080c */
[----:B------:R-:W-:Y:S01]  /*a5c0*/  ISETP.GT.OR P0, PT, R224, 0x18, !P2 ;  /* 0x00000018e000780c */ /* 0x000fe20005704670 */
[----:B------:R-:W-:Y:S01]  /*a5d0*/  VIADD R94, R5, 0xc ;  /* 0x0000000c055e7836 */ /* 0x000fe20000000000 */
[----:B------:R-:W-:Y:S01]  /*a5e0*/  FSEL R102, R102, -INF , !P1 ;  /* 0xff80000066667808 */ /* 0x000fe20004800000 */
[----:B------:R2:W-:Y:S01]  /*a5f0*/  MUFU.EX2 R10, R92 ;  /* 0x0000005c000a7308 */ /* 0x0005e20000000800 */
[----:B------:R-:W-:-:S02]  /*a600*/  ISETP.GE.AND P1, PT, R225, 0x20, PT ;  /* 0x00000020e100780c */ /* 0x000fc40003f26270 */
[----:B------:R-:W-:Y:S01]  /*a610*/  FSEL R21, R100, -INF , !P0 ;  /* 0xff80000064157808 */ /* 0x000fe20004000000 */
[----:B------:R4:W-:Y:S01]  /*a620*/  SHFL.IDX PT, R95, R231, R94, 0x1f ;  /* 0x00001f5ee75f7589 */ /* 0x0009e200000e0000 */
[----:B------:R-:W-:Y:S02]  /*a630*/  ISETP.GE.AND P0, PT, R225, 0x19, PT ;  /* 0x00000019e100780c */ /* 0x000fe40003f06270 */
[C---:B------:R-:W-:Y:S01]  /*a640*/  ISETP.GT.OR P1, PT, R224.reuse, 0x20, !P1 ;  /* 0x00000020e000780c */ /* 0x040fe20004f24670 */
[--C-:B-1----:R-:W-:Y:S01]  /*a650*/  FFMA.FTZ R17, R97, UR5, -R19.reuse ;  /* 0x0000000561117c23 */ /* 0x102fe20008010813 */
[----:B------:R-:W-:Y:S01]  /*a660*/  ISETP.GT.OR P0, PT, R224, 0x19, !P0 ;  /* 0x00000019e000780c */ /* 0x000fe20004704670 */
[----:B------:R-:W-:Y:S01]  /*a670*/  FFMA.FTZ R19, R99, UR5, -R19 ;  /* 0x0000000563137c23 */ /* 0x000fe20008010813 */
[----:B------:R-:W-:Y:S01]  /*a680*/  FSEL R23, R104, -INF , !P1 ;  /* 0xff80000068177808 */ /* 0x000fe20004800000 */
[--C-:B-----5:R-:W-:Y:S01]  /*a690*/  FFMA.FTZ R21, R21, UR5, -R20.reuse ;  /* 0x0000000515157c23 */ /* 0x120fe20008010814 */
[C---:B------:R-:W-:Y:S01]  /*a6a0*/  ISETP.GE.AND P3, PT, R218.reuse, 0x20, PT ;  /* 0x00000020da00780c */ /* 0x040fe20003f66270 */
[----:B----4-:R-:W-:Y:S01]  /*a6b0*/  VIADD R94, R5, 0x10 ;  /* 0x00000010055e7836 */ /* 0x010fe20000000000 */
[----:B------:R-:W-:Y:S01]  /*a6c0*/  ISETP.GE.AND P1, PT, R218, 0x21, PT ;  /* 0x00000021da00780c */ /* 0x000fe20003f26270 */
[----:B------:R-:W-:Y:S01]  /*a6d0*/  FFMA.FTZ R20, R102, UR5, -R20 ;  /* 0x0000000566147c23 */ /* 0x000fe20008010814 */
[----:B------:R-:W-:Y:S01]  /*a6e0*/  FSEL R22, R101, -INF , !P0 ;  /* 0xff80000065167808 */ /* 0x000fe20004000000 */
[----:B------:R-:W-:Y:S01]  /*a6f0*/  VIADD R102, R5, 0x4 ;  /* 0x0000000405667836 */ /* 0x000fe20000000000 */
[C---:B------:R-:W-:Y:S01]  /*a700*/  ISETP.GT.OR P0, PT, R222.reuse, 0x20, !P3 ;  /* 0x00000020de00780c */ /* 0x040fe20005f04670 */
[----:B------:R-:W-:Y:S01]  /*a710*/  SHFL.IDX PT, R101, R231, R98, 0x1f ;  /* 0x00001f62e7657589 */ /* 0x000fe200000e0000 */
[----:B------:R-:W-:Y:S01]  /*a720*/  ISETP.GT.OR P1, PT, R222, 0x21, !P1 ;  /* 0x00000021de00780c */ /* 0x000fe20004f24670 */
[----:B------:R-:W-:Y:S01]  /*a730*/  FFMA.FTZ R22, R22, UR5, -R88 ;  /* 0x0000000516167c23 */ /* 0x000fe20008010858 */
[----:B------:R-:W-:-:S02]  /*a740*/  WARPGROUP.DEPBAR.LE gsb0, 0x0 ;  /* 0x00008000000079c5 */ /* 0x000fc40000010000 */
[----:B------:R-:W-:Y:S01]  /*a750*/  WARPGROUP.ARRIVE ;  /* 0x00000000000079c5 */ /* 0x000fe20000000000 */
[----:B------:R-:W-:Y:S01]  /*a760*/  ISETP.GE.AND P3, PT, R218, 0x28, PT ;  /* 0x00000028da00780c */ /* 0x000fe20003f66270 */
[----:B------:R-:W-:Y:S01]  /*a770*/  SHFL.IDX PT, R97, R231, R94, 0x1f ;  /* 0x00001f5ee7617589 */ /* 0x000fe200000e0000 */
[----:B------:R-:W-:Y:S01]  /*a780*/  FSEL R107, R107, -INF , !P1 ;  /* 0xff8000006b6b7808 */ /* 0x000fe20004800000 */
[----:B------:R-:W-:Y:S01]  /*a790*/  FFMA.FTZ R23, R23, UR5, -R89 ;  /* 0x0000000517177c23 */ /* 0x000fe20008010859 */
[----:B------:R-:W-:Y:S01]  /*a7a0*/  ISETP.GT.OR P1, PT, R222, 0x28, !P3 ;  /* 0x00000028de00780c */ /* 0x000fe20005f24670 */
[----:B------:R-:W-:Y:S01]  /*a7b0*/  HGMMA.64x128x16.F32.BF16 R24, gdesc[UR12], R24, gsb0 ;  /* 0x01e000000c1879f0 */ /* 0x000fe20008001818 */
[----:B------:R-:W-:Y:S01]  /*a7c0*/  R2UR UR12, R232 ;  /* 0x00000000e80c72ca */ /* 0x000fe200000e0000 */
[----:B------:R-:W-:Y:S01]  /*a7d0*/  UMOV UR14, UR4 ;  /* 0x00000004000e7c82 */ /* 0x000fe20008000000 */
[----:B------:R-:W-:Y:S01]  /*a7e0*/  R2UR UR13, R233 ;  /* 0x00000000e90d72ca */ /* 0x000fe200000e0000 */
[----:B------:R-:W-:Y:S01]  /*a7f0*/  UMOV UR15, 0x40000040 ;  /* 0x40000040000f7882 */ /* 0x000fe20000000000 */
[----:B------:R-:W-:Y:S01]  /*a800*/  FSEL R110, R110, -INF , !P1 ;  /* 0xff8000006e6e7808 */ /* 0x000fe20004800000 */
[----:B------:R-:W1:Y:S01]  /*a810*/  SHFL.IDX PT, R91, R231, R102, 0x1f ;  /* 0x00001f66e75b7589 */ /* 0x000e6200000e0000 */
[C---:B------:R-:W-:Y:S01]  /*a820*/  ISETP.GE.AND P1, PT, R218.reuse, 0x29, PT ;  /* 0x00000029da00780c */ /* 0x040fe20003f26270 */
[----:B------:R-:W4:Y:S01]  /*a830*/  MUFU.EX2 R12, R12 ;  /* 0x0000000c000c7308 */ /* 0x000f220000000800 */
[----:B------:R-:W-:Y:S01]  /*a840*/  ISETP.GE.AND P2, PT, R218, 0x19, PT ;  /* 0x00000019da00780c */ /* 0x000fe20003f46270 */
[----:B------:R-:W5:Y:S01]  /*a850*/  SHFL.IDX PT, R99, R231, R96, 0x1f ;  /* 0x00001f60e7637589 */ /* 0x000f6200000e0000 */
[----:B------:R-:W-:-:S02]  /*a860*/  ISETP.GT.OR P1, PT, R222, 0x29, !P1 ;  /* 0x00000029de00780c */ /* 0x000fc40004f24670 */
[----:B------:R-:W-:Y:S01]  /*a870*/  FSEL R106, R106, -INF , !P0 ;  /* 0xff8000006a6a7808 */ /* 0x000fe20004000000 */
[----:B------:R-:W-:Y:S01]  /*a880*/  SHFL.IDX PT, R104, R220, R5, 0x1f ;  /* 0x00001f05dc687589 */ /* 0x000fe200000e0000 */
[----:B------:R-:W-:Y:S01]  /*a890*/  ISETP.GT.OR P2, PT, R222, 0x19, !P2 ;  /* 0x00000019de00780c */ /* 0x000fe20005744670 */
[----:B------:R-:W4:Y:S01]  /*a8a0*/  MUFU.EX2 R20, R20 ;  /* 0x0000001400147308 */ /* 0x000f220000000800 */
[----:B------:R-:W-:Y:S01]  /*a8b0*/  ISETP.GE.AND P0, PT, R225, 0x21, PT ;  /* 0x00000021e100780c */ /* 0x000fe20003f06270 */
[----:B------:R-:W-:Y:S01]  /*a8c0*/  FFMA.FTZ R89, R106, UR5, -R89 ;  /* 0x000000056a597c23 */ /* 0x000fe20008010859 */
[----:B------:R-:W-:Y:S02]  /*a8d0*/  FSEL R111, R111, -INF , !P1 ;  /* 0xff8000006f6f7808 */ /* 0x000fe40004800000 */
[----:B------:R-:W-:Y:S02]  /*a8e0*/  ISETP.GE.AND P1, PT, R218, 0x30, PT ;  /* 0x00000030da00780c */ /* 0x000fe40003f26270 */
[----:B------:R-:W-:Y:S01]  /*a8f0*/  FSEL R103, R103, -INF , !P2 ;  /* 0xff80000067677808 */ /* 0x000fe20005000000 */
[----:B------:R-:W-:Y:S01]  /*a900*/  MUFU.EX2 R21, R21 ;  /* 0x0000001500157308 */ /* 0x000fe20000000800 */
[----:B------:R-:W-:-:S02]  /*a910*/  ISETP.GT.OR P0, PT, R224, 0x21, !P0 ;  /* 0x00000021e000780c */ /* 0x000fc40004704670 */
[----:B------:R-:W-:Y:S01]  /*a920*/  ISETP.GE.AND P2, PT, R225, 0x28, PT ;  /* 0x00000028e100780c */ /* 0x000fe20003f46270 */
[----:B------:R-:W-:Y:S01]  /*a930*/  FFMA.FTZ R88, R103, UR5, -R88 ;  /* 0x0000000567587c23 */ /* 0x000fe20008010858 */
[----:B------:R-:W-:Y:S01]  /*a940*/  ISETP.GT.OR P1, PT, R222, 0x30, !P1 ;  /* 0x00000030de00780c */ /* 0x000fe20004f24670 */
[----:B------:R-:W-:Y:S01]  /*a950*/  VIADD R103, R5, 0x1c ;  /* 0x0000001c05677836 */ /* 0x000fe20000000000 */
[----:B------:R-:W-:Y:S01]  /*a960*/  FSEL R90, R105, -INF , !P0 ;  /* 0xff800000695a7808 */ /* 0x000fe20004000000 */
[----:B------:R-:W-:Y:S01]  /*a970*/  MUFU.EX2 R22, R22 ;  /* 0x0000001600167308 */ /* 0x000fe20000000800 */
[----:B------:R-:W-:Y:S02]  /*a980*/  ISETP.GT.OR P0, PT, R224, 0x28, !P2 ;  /* 0x00000028e000780c */ /* 0x000fe40005704670 */
[----:B------:R-:W-:Y:S01]  /*a990*/  FSEL R114, R114, -INF , !P1 ;  /* 0xff80000072727808 */ /* 0x000fe20004800000 */
[----:B------:R-:W-:Y:S01]  /*a9a0*/  SHFL.IDX PT, R231, R231, R103, 0x1f ;  /* 0x00001f67e7e77589 */ /* 0x000fe200000e0000 */
[C---:B------:R-:W-:Y:S01]  /*a9b0*/  ISETP.GE.AND P1, PT, R225.reuse, 0x31, PT ;  /* 0x00000031e100780c */ /* 0x040fe20003f26270 */
[--C-:B-1----:R-:W-:Y:S01]  /*a9c0*/  FFMA.FTZ R90, R90, UR5, -R91.reuse ;  /* 0x000000055a5a7c23 */ /* 0x102fe2000801085b */
[----:B--2---:R-:W-:Y:S01]  /*a9d0*/  FSEL R92, R108, -INF , !P0 ;  /* 0xff8000006c5c7808 */ /* 0x004fe20004000000 */
[----:B------:R-:W1:Y:S01]  /*a9e0*/  SHFL.IDX PT, R103, R220, R102, 0x1f ;  /* 0x00001f66dc677589 */ /* 0x000e6200000e0000 */
[----:B------:R-:W-:Y:S01]  /*a9f0*/  ISETP.GE.AND P0, PT, R225, 0x29, PT ;  /* 0x00000029e100780c */ /* 0x000fe20003f06270 */
[----:B------:R-:W-:Y:S01]  /*aa00*/  FFMA.FTZ R91, R107, UR5, -R91 ;  /* 0x000000056b5b7c23 */ /* 0x000fe2000801085b */
[----:B------:R-:W-:Y:S01]  /*aa10*/  ISETP.GT.OR P1, PT, R224, 0x31, !P1 ;  /* 0x00000031e000780c */ /* 0x000fe20004f24670 */
[--C-:B------:R-:W-:Y:S01]  /*aa20*/  FFMA.FTZ R92, R92, UR5, -R93.reuse ;  /* 0x000000055c5c7c23 */ /* 0x100fe2000801085d */
[----:B------:R-:W-:Y:S01]  /*aa30*/  ISETP.GT.OR P0, PT, R224, 0x29, !P0 ;  /* 0x00000029e000780c */ /* 0x000fe20004704670 */
[----:B------:R-:W-:Y:S01]  /*aa40*/  FFMA.FTZ R93, R110, UR5, -R93 ;  /* 0x000000056e5d7c23 */ /* 0x000fe2000801085d */
[----:B------:R-:W-:Y:S01]  /*aa50*/  ISETP.GE.AND P2, PT, R225, 0x38, PT ;  /* 0x00000038e100780c */ /* 0x000fe20003f46270 */
[----:B------:R-:W2:Y:S01]  /*aa60*/  MUFU.EX2 R88, R88 ;  /* 0x0000005800587308 */ /* 0x000ea20000000800 */
[----:B------:R-:W-:-:S02]  /*aa70*/  FSEL R98, R113, -INF , !P1 ;  /* 0xff80000071627808 */ /* 0x000fc40004800000 */
[----:B------:R-:W-:Y:S02]  /*aa80*/  ISETP.GE.AND P3, PT, R218, 0x31, PT ;  /* 0x00000031da00780c */ /* 0x000fe40003f66270 */
[----:B------:R-:W-:Y:S01]  /*aa90*/  ISETP.GE.AND P1, PT, R225, 0x41, PT ;  /* 0x00000041e100780c */ /* 0x000fe20003f26270 */
[----:B-----5:R-:W-:Y:S01]  /*aaa0*/  FFMA.FTZ R98, R98, UR5, -R99 ;  /* 0x0000000562627c23 */ /* 0x020fe20008010863 */
[----:B------:R-:W-:Y:S01]  /*aab0*/  FSEL R94, R109, -INF , !P0 ;  /* 0xff8000006d5e7808 */ /* 0x000fe20004000000 */
[----:B------:R-:W-:Y:S01]  /*aac0*/  VIADD R109, R5, 0xc ;  /* 0x0000000c056d7836 */ /* 0x000fe20000000000 */
[----:B------:R-:W-:Y:S01]  /*aad0*/  ISETP.GT.OR P2, PT, R224, 0x38, !P2 ;  /* 0x00000038e000780c */ /* 0x000fe20005744670 */
[----:B------:R-:W-:Y:S01]  /*aae0*/  MUFU.EX2 R226, R226 ;  /* 0x000000e200e27308 */ /* 0x000fe20000000800 */
[----:B------:R-:W-:Y:S01]  /*aaf0*/  ISETP.GE.AND P0, PT, R225, 0x30, PT ;  /* 0x00000030e100780c */ /* 0x000fe20003f06270 */
[--C-:B------:R-:W-:Y:S01]  /*ab00*/  FFMA.FTZ R94, R94, UR5, -R95.reuse ;  /* 0x000000055e5e7c23 */ /* 0x100fe2000801085f */
[----:B------:R-:W-:Y:S01]  /*ab10*/  ISETP.GT.OR P3, PT, R222, 0x31, !P3 ;  /* 0x00000031de00780c */ /* 0x000fe20005f64670 */
[----:B------:R-:W-:Y:S01]  /*ab20*/  FFMA.FTZ R95, R111, UR5, -R95 ;  /* 0x000000056f5f7c23 */ /* 0x000fe2000801085f */
[----:B------:R-:W-:Y:S01]  /*ab30*/  ISETP.GT.OR P1, PT, R224, 0x41, !P1 ;  /* 0x00000041e000780c */ /* 0x000fe20004f24670 */
[----:B------:R5:W3:Y:S01]  /*ab40*/  SHFL.IDX PT, R111, R220, R109, 0x1f ;  /* 0x00001f6ddc6f7589 */ /* 0x000ae200000e0000 */
[----:B------:R-:W-:Y:S01]  /*ab50*/  FSEL R100, R116, -INF , !P2 ;  /* 0xff80000074647808 */ /* 0x000fe20005000000 */
[----:B------:R-:W-:Y:S01]  /*ab60*/  MUFU.EX2 R13, R13 ;  /* 0x0000000d000d7308 */ /* 0x000fe20000000800 */
[----:B------:R-:W-:-:S02]  /*ab70*/  ISETP.GT.OR P0, PT, R224, 0x30, !P0 ;  /* 0x00000030e000780c */ /* 0x000fc40004704670 */
[----:B------:R-:W-:Y:S01]  /*ab80*/  FSEL R115, R115, -INF , !P3 ;  /* 0xff80000073737808 */ /* 0x000fe20005800000 */
[----:B------:R-:W-:Y:S01]  /*ab90*/  FFMA.FTZ R100, R100, UR5, -R101 ;  /* 0x0000000564647c23 */ /* 0x000fe20008010865 */
[----:B------:R-:W-:Y:S02]  /*aba0*/  ISETP.GE.AND P2, PT, R225, 0x48, PT ;  /* 0x00000048e100780c */ /* 0x000fe40003f46270 */
[----:B------:R-:W-:Y:S01]  /*abb0*/  FSEL R121, R121, -INF , !P1 ;  /* 0xff80000079797808 */ /* 0x000fe20004800000 */
[----:B-----5:R-:W-:Y:S01]  /*abc0*/  VIADD R109, R5, 0x10 ;  /* 0x00000010056d7836 */ /* 0x020fe20000000000 */
[----:B------:R-:W-:Y:S01]  /*abd0*/  ISETP.GE.AND P3, PT, R225, 0x49, PT ;  /* 0x00000049e100780c */ /* 0x000fe20003f66270 */
[----:B------:R-:W-:Y:S01]  /*abe0*/  FFMA.FTZ R99, R115, UR5, -R99 ;  /* 0x0000000573637c23 */ /* 0x000fe20008010863 */
[----:B------:R-:W-:Y:S01]  /*abf0*/  ISETP.GE.AND P1, PT, R225, 0x59, PT ;  /* 0x00000059e100780c */ /* 0x000fe20003f26270 */
[----:B-1----:R-:W-:Y:S01]  /*ac00*/  FFMA.FTZ R106, R121, UR5, -R103 ;  /* 0x00000005796a7c23 */ /* 0x002fe20008010867 */
[----:B------:R-:W-:Y:S01]  /*ac10*/  FSEL R96, R112, -INF , !P0 ;  /* 0xff80000070607808 */ /* 0x000fe20004000000 */
[----:B------:R-:W-:Y:S01]  /*ac20*/  VIADD R112, R5, 0x8 ;  /* 0x0000000805707836 */ /* 0x000fe20000000000 */
[C---:B------:R-:W-:Y:S01]  /*ac30*/  ISETP.GT.OR P2, PT, R224.reuse, 0x48, !P2 ;  /* 0x00000048e000780c */ /* 0x040fe20005744670 */
[----:B------:R3:W-:Y:S01]  /*ac40*/  SHFL.IDX PT, R113, R220, R109, 0x1f ;  /* 0x00001f6ddc717589 */ /* 0x0007e200000e0000 */
[----:B------:R-:W-:Y:S01]  /*ac50*/  ISETP.GT.OR P3, PT, R224, 0x49, !P3 ;  /* 0x00000049e000780c */ /* 0x000fe20005f64670 */
[--C-:B------:R-:W-:Y:S01]  /*ac60*/  FFMA.FTZ R96, R96, UR5, -R97.reuse ;  /* 0x0000000560607c23 */ /* 0x100fe20008010861 */
[----:B------:R-:W-:Y:S01]  /*ac70*/  ISETP.GT.OR P1, PT, R224, 0x59, !P1 ;  /* 0x00000059e000780c */ /* 0x000fe20004f24670 */
[----:B------:R-:W1:Y:S01]  /*ac80*/  SHFL.IDX PT, R110, R220, R112, 0x1f ;  /* 0x00001f70dc6e7589 */ /* 0x000e6200000e0000 */
[----:B------:R-:W-:Y:S01]  /*ac90*/  FSEL R124, R124, -INF , !P2 ;  /* 0xff8000007c7c7808 */ /* 0x000fe20005000000 */
[----:B------:R-:W-:Y:S01]  /*aca0*/  FFMA.FTZ R97, R114, UR5, -R97 ;  /* 0x0000000572617c23 */ /* 0x000fe20008010861 */
[----:B------:R-:W-:Y:S01]  /*acb0*/  ISETP.GE.AND P2, PT, R225, 0x60, PT ;  /* 0x00000060e100780c */ /* 0x000fe20003f46270 */
[----:B------:R-:W-:Y:S01]  /*acc0*/  MUFU.EX2 R15, R15 ;  /* 0x0000000f000f7308 */ /* 0x000fe20000000800 */
[----:B------:R-:W-:-:S02]  /*acd0*/  FSEL R125, R125, -INF , !P3 ;  /* 0xff8000007d7d7808 */ /* 0x000fc40005800000 */
[----:B------:R-:W-:Y:S02]  /*ace0*/  FSEL R133, R133, -INF , !P1 ;  /* 0xff80000085857808 */ /* 0x000fe40004800000 */
[----:B------:R-:W-:Y:S01]  /*acf0*/  ISETP.GE.AND P3, PT, R225, 0x61, PT ;  /* 0x00000061e100780c */ /* 0x000fe20003f66270 */
[----:B---3--:R-:W-:Y:S01]  /*ad00*/  FFMA.FTZ R109, R125, UR5, -R111 ;  /* 0x000000057d6d7c23 */ /* 0x008fe2000801086f */
[----:B------:R-:W-:Y:S01]  /*ad10*/  ISETP.GE.AND P1, PT, R218, 0x39, PT ;  /* 0x00000039da00780c */ /* 0x000fe20003f26270 */
[----:B------:R-:W-:Y:S01]  /*ad20*/  MUFU.EX2 R18, R18 ;  /* 0x0000001200127308 */ /* 0x000fe20000000800 */
[C---:B------:R-:W-:Y:S02]  /*ad30*/  ISETP.GT.OR P2, PT, R224.reuse, 0x60, !P2 ;  /* 0x00000060e000780c */ /* 0x040fe40005744670 */
[----:B------:R-:W-:Y:S02]  /*ad40*/  ISETP.GT.OR P3, PT, R224, 0x61, !P3 ;  /* 0x00000061e000780c */ /* 0x000fe40005f64670 */
[----:B------:R-:W-:-:S02]  /*ad50*/  ISETP.GT.OR P1, PT, R222, 0x39, !P1 ;  /* 0x00000039de00780c */ /* 0x000fc40004f24670 */
[----:B------:R-:W-:Y:S01]  /*ad60*/  FSEL R136, R136, -INF , !P2 ;  /* 0xff80000088887808 */ /* 0x000fe20005000000 */
[----:B------:R-:W-:Y:S01]  /*ad70*/  MUFU.EX2 R109, R109 ;  /* 0x0000006d006d7308 */ /* 0x000fe20000000800 */
[----:B------:R-:W-:Y:S02]  /*ad80*/  ISETP.GE.AND P0, PT, R218, 0x38, PT ;  /* 0x00000038da00780c */ /* 0x000fe40003f06270 */
[C---:B------:R-:W-:Y:S01]  /*ad90*/  ISETP.GE.AND P5, PT, R225.reuse, 0x39, PT ;  /* 0x00000039e100780c */ /* 0x040fe20003fa6270 */
[----:B-1----:R-:W-:Y:S01]  /*ada0*/  FFMA.FTZ R108, R124, UR5, -R110 ;  /* 0x000000057c6c7c23 */ /* 0x002fe2000801086e */
[----:B------:R-:W-:Y:S02]  /*adb0*/  ISETP.GE.AND P4, PT, R225, 0x40, PT ;  /* 0x00000040e100780c */ /* 0x000fe40003f86270 */
[----:B------:R-:W-:Y:S01]  /*adc0*/  ISETP.GE.AND P2, PT, R218, 0x40, PT ;  /* 0x00000040da00780c */ /* 0x000fe20003f46270 */
[----:B------:R-:W-:Y:S01]  /*add0*/  MUFU.EX2 R17, R17 ;  /* 0x0000001100117308 */ /* 0x000fe20000000800 */
[----:B------:R-:W-:-:S02]  /*ade0*/  FSEL R137, R137, -INF , !P3 ;  /* 0xff80000089897808 */ /* 0x000fc40005800000 */
[----:B------:R-:W-:Y:S02]  /*adf0*/  FSEL R119, R119, -INF , !P1 ;  /* 0xff80000077777808 */ /* 0x000fe40004800000 */
[C---:B------:R-:W-:Y:S02]  /*ae00*/  ISETP.GE.AND P3, PT, R218.reuse, 0x41, PT ;  /* 0x00000041da00780c */ /* 0x040fe40003f66270 */
[----:B------:R-:W-:Y:S01]  /*ae10*/  ISETP.GE.AND P1, PT, R218, 0x48, PT ;  /* 0x00000048da00780c */ /* 0x000fe20003f26270 */
[----:B------:R-:W-:Y:S01]  /*ae20*/  FFMA.FTZ R119, R119, UR5, -R231 ;  /* 0x0000000577777c23 */ /* 0x000fe200080108e7 */
[----:B------:R-:W-:Y:S01]  /*ae30*/  ISETP.GT.OR P0, PT, R222, 0x38, !P0 ;  /* 0x00000038de00780c */ /* 0x000fe20004704670 */
[----:B------:R-:W-:Y:S01]  /*ae40*/  MUFU.EX2 R108, R108 ;  /* 0x0000006c006c7308 */ /* 0x000fe20000000800 */
[C---:B------:R-:W-:Y:S02]  /*ae50*/  ISETP.GT.OR P5, PT, R224.reuse, 0x39, !P5 ;  /* 0x00000039e000780c */ /* 0x040fe40006fa4670 */
[----:B------:R-:W-:-:S02]  /*ae60*/  ISETP.GT.OR P4, PT, R224, 0x40, !P4 ;  /* 0x00000040e000780c */ /* 0x000fc40006784670 */
[C---:B------:R-:W-:Y:S02]  /*ae70*/  ISETP.GT.OR P2, PT, R222.reuse, 0x40, !P2 ;  /* 0x00000040de00780c */ /* 0x040fe40005744670 */
[C---:B------:R-:W-:Y:S01]  /*ae80*/  ISETP.GT.OR P3, PT, R222.reuse, 0x41, !P3 ;  /* 0x00000041de00780c */ /* 0x040fe20005f64670 */
[----:B------:R-:W-:Y:S01]  /*ae90*/  MUFU.EX2 R19, R19 ;  /* 0x0000001300137308 */ /* 0x000fe20000000800 */
[----:B------:R-:W-:Y:S01]  /*aea0*/  ISETP.GT.OR P1, PT, R222, 0x48, !P1 ;  /* 0x00000048de00780c */ /* 0x000fe20004f24670 */
[----:B------:R-:W-:Y:S02]  /*aeb0*/  WARPGROUP.DEPBAR.LE gsb0, 0x0 ;  /* 0x00008000000079c5 */ /* 0x000fe40000010000 */
[----:B------:R-:W-:Y:S01]  /*aec0*/  WARPGROUP.ARRIVE ;  /* 0x00000000000079c5 */ /* 0x000fe20000000000 */
[----:B------:R-:W-:Y:S02]  /*aed0*/  FSEL R118, R118, -INF , !P0 ;  /* 0xff80000076767808 */ /* 0x000fe40004000000 */
[----:B------:R-:W-:Y:S01]  /*aee0*/  FSEL R117, R117, -INF , !P5 ;  /* 0xff80000075757808 */ /* 0x000fe20006800000 */
[----:B------:R-:W-:Y:S01]  /*aef0*/  MUFU.EX2 R106, R106 ;  /* 0x0000006a006a7308 */ /* 0x000fe20000000800 */
[----:B------:R-:W-:Y:S01]  /*af00*/  FSEL R120, R120, -INF , !P4 ;  /* 0xff80000078787808 */ /* 0x000fe20006000000 */
[----:B------:R-:W-:Y:S01]  /*af10*/  HGMMA.64x128x16.F32.BF16 R24, gdesc[UR12], R24, gsb0 ;  /* 0x01e000000c1879f0 */ /* 0x000fe20008001818 */
[----:B------:R-:W-:Y:S01]  /*af20*/  R2UR UR12, R228 ;  /* 0x00000000e40c72ca */ /* 0x000fe200000e0000 */
[----:B------:R-:W-:Y:S01]  /*af30*/  UMOV UR14, UR6 ;  /* 0x00000006000e7c82 */ /* 0x000fe20008000000 */
[----:B------:R-:W-:Y:S01]  /*af40*/  R2UR UR13, R229 ;  /* 0x00000000e50d72ca */ /* 0x000fe200000e0000 */
[----:B------:R-:W-:Y:S01]  /*af50*/  UMOV UR15, 0x40000040 ;  /* 0x40000040000f7882 */ /* 0x000fe20000000000 */
[----:B------:R-:W-:Y:S01]  /*af60*/  FSEL R105, R122, -INF , !P2 ;  /* 0xff8000007a697808 */ /* 0x000fe20005000000 */
[--C-:B------:R-:W-:Y:S01]  /*af70*/  FFMA.FTZ R120, R120, UR5, -R104.reuse ;  /* 0x0000000578787c23 */ /* 0x100fe20008010868 */
[----:B------:R-:W-:Y:S01]  /*af80*/  ISETP.GE.AND P0, PT, R225, 0x50, PT ;  /* 0x00000050e100780c */ /* 0x000fe20003f06270 */
[----:B------:R-:W-:Y:S01]  /*af90*/  FFMA.FTZ R102, R117, UR5, -R231 ;  /* 0x0000000575667c23 */ /* 0x000fe200080108e7 */
[----:B------:R-:W-:Y:S01]  /*afa0*/  ISETP.GE.AND P5, PT, R225, 0x51, PT ;  /* 0x00000051e100780c */ /* 0x000fe20003fa6270 */
[----:B------:R-:W-:Y:S01]  /*afb0*/  VIADD R231, R5, 0x14 ;  /* 0x0000001405e77836 */ /* 0x000fe20000000000 */
[C---:B------:R-:W-:Y:S01]  /*afc0*/  ISETP.GE.AND P4, PT, R225.reuse, 0x58, PT ;  /* 0x00000058e100780c */ /* 0x040fe20003f86270 */
[----:B------:R-:W-:Y:S01]  /*afd0*/  FFMA.FTZ R101, R118, UR5, -R101 ;  /* 0x0000000576657c23 */ /* 0x000fe20008010865 */
[----:B------:R-:W-:Y:S01]  /*afe0*/  ISETP.GE.AND P2, PT, R225, 0x71, PT ;  /* 0x00000071e100780c */ /* 0x000fe20003f46270 */
[----:B------:R-:W-:Y:S01]  /*aff0*/  FFMA.FTZ R105, R105, UR5, -R104 ;  /* 0x0000000569697c23 */ /* 0x000fe20008010868 */
[----:B------:R-:W-:Y:S01]  /*b000*/  FSEL R107, R123, -INF , !P3 ;  /* 0xff8000007b6b7808 */ /* 0x000fe20005800000 */
[----:B------:R-:W-:Y:S01]  /*b010*/  VIADD R123, R5, 0x4 ;  /* 0x00000004057b7836 */ /* 0x000fe20000000000 */
[----:B------:R-:W-:Y:S01]  /*b020*/  FSEL R126, R126, -INF , !P1 ;  /* 0xff8000007e7e7808 */ /* 0x000fe20004800000 */
[----:B------:R-:W-:Y:S01]  /*b030*/  MUFU.EX2 R104, R119 ;  /* 0x0000007700687308 */ /* 0x000fe20000000800 */
[----:B------:R-:W-:Y:S01]  /*b040*/  ISETP.GE.AND P3, PT, R225, 0x78, PT ;  /* 0x00000078e100780c */ /* 0x000fe20003f66270 */
[----:B------:R-:W-:Y:S01]  /*b050*/  FFMA.FTZ R107, R107, UR5, -R103 ;  /* 0x000000056b6b7c23 */ /* 0x000fe20008010867 */
[----:B------:R-:W-:Y:S01]  /*b060*/  ISETP.GE.AND P1, PT, R225, 0x79, PT ;  /* 0x00000079e100780c */ /* 0x000fe20003f26270 */
[----:B------:R-:W-:Y:S01]  /*b070*/  FFMA.FTZ R110, R126, UR5, -R110 ;  /* 0x000000057e6e7c23 */ /* 0x000fe2000801086e */
[----:B------:R-:W-:-:S02]  /*b080*/  ISETP.GT.OR P0, PT, R224, 0x50, !P0 ;  /* 0x00000050e000780c */ /* 0x000fc40004704670 */
[C---:B------:R-:W-:Y:S01]  /*b090*/  ISETP.GT.OR P5, PT, R224.reuse, 0x51, !P5 ;  /* 0x00000051e000780c */ /* 0x040fe20006fa4670 */
[----:B------:R1:W-:Y:S01]  /*b0a0*/  MUFU.EX2 R103, R120 ;  /* 0x0000007800677308 */ /* 0x0003e20000000800 */
[C---:B------:R-:W-:Y:S02]  /*b0b0*/  ISETP.GT.OR P4, PT, R224.reuse, 0x58, !P4 ;  /* 0x00000058e000780c */ /* 0x040fe40006784670 */
[C---:B------:R-:W-:Y:S02]  /*b0c0*/  ISETP.GT.OR P2, PT, R224.reuse, 0x71, !P2 ;  /* 0x00000071e000780c */ /* 0x040fe40005744670 */
[C---:B------:R-:W-:Y:S02]  /*b0d0*/  ISETP.GT.OR P3, PT, R224.reuse, 0x78, !P3 ;  /* 0x00000078e000780c */ /* 0x040fe40005f64670 */
[----:B------:R-:W-:Y:S01]  /*b0e0*/  ISETP.GT.OR P1, PT, R224, 0x79, !P1 ;  /* 0x00000079e000780c */ /* 0x000fe20004f24670 */
[----:B------:R-:W3:Y:S01]  /*b0f0*/  MUFU.EX2 R110, R110 ;  /* 0x0000006e006e7308 */ /* 0x000ee20000000800 */
[----:B------:R-:W-:-:S02]  /*b100*/  FSEL R128, R128, -INF , !P0 ;  /* 0xff80000080807808 */ /* 0x000fc40004000000 */
[----:B------:R-:W-:Y:S02]  /*b110*/  FSEL R129, R129, -INF , !P5 ;  /* 0xff80000081817808 */ /* 0x000fe40006800000 */
[----:B------:R-:W-:Y:S02]  /*b120*/  FSEL R132, R132, -INF , !P4 ;  /* 0xff80000084847808 */ /* 0x000fe40006000000 */
[----:B------:R-:W-:Y:S01]  /*b130*/  FSEL R124, R145, -INF , !P2 ;  /* 0xff800000917c7808 */ /* 0x000fe20005000000 */
[----:B------:R-:W-:Y:S01]  /*b140*/  MUFU.EX2 R105, R105 ;  /* 0x0000006900697308 */ /* 0x000fe20000000800 */
[C---:B------:R-:W-:Y:S02]  /*b150*/  ISETP.GE.AND P0, PT, R225.reuse, 0x68, PT ;  /* 0x00000068e100780c */ /* 0x040fe40003f06270 */
[C---:B------:R-:W-:Y:S02]  /*b160*/  ISETP.GE.AND P5, PT, R225.reuse, 0x69, PT ;  /* 0x00000069e100780c */ /* 0x040fe40003fa6270 */
[----:B------:R-:W-:Y:S01]  /*b170*/  ISETP.GE.AND P4, PT, R225, 0x70, PT ;  /* 0x00000070e100780c */ /* 0x000fe20003f86270 */
[----:B------:R-:W-:Y:S01]  /*b180*/  VIADD R225, R5, 0x1c ;  /* 0x0000001c05e17836 */ /* 0x000fe20000000000 */
[----:B------:R-:W-:Y:S01]  /*b190*/  ISETP.GE.AND P2, PT, R218, 0x58, PT ;  /* 0x00000058da00780c */ /* 0x000fe20003f46270 */
[----:B------:R-:W-:Y:S01]  /*b1a0*/  MUFU.EX2 R107, R107 ;  /* 0x0000006b006b7308 */ /* 0x000fe20000000800 */
[----:B------:R-:W-:-:S02]  /*b1b0*/  FSEL R122, R148, -INF , !P3 ;  /* 0xff800000947a7808 */ /* 0x000fc40005800000 */
[----:B-1----:R-:W-:Y:S01]  /*b1c0*/  FSEL R120, R149, -INF , !P1 ;  /* 0xff80000095787808 */ /* 0x002fe20004800000 */
[----:B------:R-:W-:Y:S01]  /*b1d0*/  SHFL.IDX PT, R148, R221, R5, 0x1f ;  /* 0x00001f05dd947589 */ /* 0x000fe200000e0000 */
[C---:B------:R-:W-:Y:S02]  /*b1e0*/  ISETP.GE.AND P3, PT, R218.reuse, 0x59, PT ;  /* 0x00000059da00780c */ /* 0x040fe40003f66270 */
[----:B------:R-:W-:Y:S01]  /*b1f0*/  ISETP.GE.AND P1, PT, R218, 0x60, PT ;  /* 0x00000060da00780c */ /* 0x000fe20003f26270 */
[----:B------:R-:W-:Y:S01]  /*b200*/  MUFU.EX2 R23, R23 ;  /* 0x0000001700177308 */ /* 0x000fe20000000800 */
[C---:B------:R-:W-:Y:S02]  /*b210*/  ISETP.GT.OR P0, PT, R224.reuse, 0x68, !P0 ;  /* 0x00000068e000780c */ /* 0x040fe40004704670 */
[C---:B------:R-:W-:Y:S02]  /*b220*/  ISETP.GT.OR P5, PT, R224.reuse, 0x69, !P5 ;  /* 0x00000069e000780c */ /* 0x040fe40006fa4670 */
[----:B------:R-:W-:Y:S01]  /*b230*/  ISETP.GT.OR P4, PT, R224, 0x70, !P4 ;  /* 0x00000070e000780c */ /* 0x000fe20006784670 */
[----:B------:R-:W-:Y:S01]  /*b240*/  VIADD R224, R5, 0x18 ;  /* 0x0000001805e07836 */ /* 0x000fe20000000000 */
[C---:B------:R-:W-:Y:S01]  /*b250*/  ISETP.GT.OR P2, PT, R222.reuse, 0x58, !P2 ;  /* 0x00000058de00780c */ /* 0x040fe20005744670 */
[----:B------:R-:W-:Y:S01]  /*b260*/  MUFU.EX2 R89, R89 ;  /* 0x0000005900597308 */ /* 0x000fe20000000800 */
[----:B------:R-:W-:-:S02]  /*b270*/  ISETP.GT.OR P3, PT, R222, 0x59, !P3 ;  /* 0x00000059de00780c */ /* 0x000fc40005f64670 */
[----:B------:R-:W-:Y:S02]  /*b280*/  ISETP.GT.OR P1, PT, R222, 0x60, !P1 ;  /* 0x00000060de00780c */ /* 0x000fe40004f24670 */
[----:B------:R-:W-:Y:S02]  /*b290*/  FSEL R117, R134, -INF , !P2 ;  /* 0xff80000086757808 */ /* 0x000fe40005000000 */
[----:B------:R-:W-:Y:S01]  /*b2a0*/  FSEL R134, R135, -INF , !P3 ;  /* 0xff80000087867808 */ /* 0x000fe20005800000 */
[----:B------:R-:W-:Y:S01]  /*b2b0*/  MUFU.EX2 R90, R90 ;  /* 0x0000005a005a7308 */ /* 0x000fe20000000800 */
[----:B------:R-:W-:Y:S01]  /*b2c0*/  FSEL R114, R138, -INF , !P1 ;  /* 0xff8000008a727808 */ /* 0x000fe20004800000 */
[----:B------:R-:W-:Y:S01]  /*b2d0*/  SHFL.IDX PT, R135, R220, R231, 0x1f ;  /* 0x00001fe7dc877589 */ /* 0x000fe200000e0000 */
[----:B------:R-:W-:Y:S02]  /*b2e0*/  FSEL R116, R141, -INF , !P5 ;  /* 0xff8000008d747808 */ /* 0x000fe40006800000 */
[----:B------:R-:W-:Y:S01]  /*b2f0*/  ISETP.GE.AND P5, PT, R218, 0x50, PT ;  /* 0x00000050da00780c */ /* 0x000fe20003fa6270 */
[----:B------:R-:W1:Y:S01]  /*b300*/  SHFL.IDX PT, R138, R220, R224, 0x1f ;  /* 0x00001fe0dc8a7589 */ /* 0x000e6200000e0000 */
[----:B------:R-:W-:Y:S01]  /*b310*/  FSEL R126, R144, -INF , !P4 ;  /* 0xff800000907e7808 */ /* 0x000fe20006000000 */
[----:B------:R-:W-:Y:S01]  /*b320*/  MUFU.EX2 R91, R91 ;  /* 0x0000005b005b7308 */ /* 0x000fe20000000800 */
[----:B------:R-:W-:Y:S01]  /*b330*/  ISETP.GE.AND P4, PT, R218, 0x51, PT ;  /* 0x00000051da00780c */ /* 0x000fe20003f86270 */
[----:B------:R-:W5:Y:S01]  /*b340*/  SHFL.IDX PT, R220, R220, R225, 0x1f ;  /* 0x00001fe1dcdc7589 */ /* 0x000f6200000e0000 */
[----:B------:R-:W-:-:S02]  /*b350*/  ISETP.GT.OR P5, PT, R222, 0x50, !P5 ;  /* 0x00000050de00780c */ /* 0x000fc40006fa4670 */
[----:B------:R-:W-:Y:S02]  /*b360*/  FSEL R140, R140, -INF , !P0 ;  /* 0xff8000008c8c7808 */ /* 0x000fe40004000000 */
[----:B------:R-:W-:Y:S01]  /*b370*/  ISETP.GT.OR P4, PT, R222, 0x51, !P4 ;  /* 0x00000051de00780c */ /* 0x000fe20006784670 */
[----:B------:R-:W-:Y:S01]  /*b380*/  MUFU.EX2 R92, R92 ;  /* 0x0000005c005c7308 */ /* 0x000fe20000000800 */
[----:B------:R-:W-:Y:S02]  /*b390*/  ISETP.GE.AND P0, PT, R218, 0x49, PT ;  /* 0x00000049da00780c */ /* 0x000fe40003f06270 */
[----:B------:R-:W-:Y:S02]  /*b3a0*/  FSEL R115, R130, -INF , !P5 ;  /* 0xff80000082737808 */ /* 0x000fe40006800000 */
[----:B------:R-:W-:Y:S01]  /*b3b0*/  FSEL R118, R131, -INF , !P4 ;  /* 0xff80000083767808 */ /* 0x000fe20006000000 */
[----:B------:R4:W-:Y:S01]  /*b3c0*/  SHFL.IDX PT, R130, R221, R112, 0x1f ;  /* 0x00001f70dd827589 */ /* 0x0009e200000e0000 */
[----:B------:R-:W-:Y:S01]  /*b3d0*/  ISETP.GT.OR P0, PT, R222, 0x49, !P0 ;  /* 0x00000049de00780c */ /* 0x000fe20004704670 */
[----:B------:R-:W-:Y:S01]  /*b3e0*/  MUFU.EX2 R93, R93 ;  /* 0x0000005d005d7308 */ /* 0x000fe20000000800 */
[----:B------:R-:W-:Y:S01]  /*b3f0*/  ISETP.GE.AND P3, PT, R218, 0x71, PT ;  /* 0x00000071da00780c */ /* 0x000fe20003f66270 */
[----:B------:R-:W2:Y:S01]  /*b400*/  SHFL.IDX PT, R131, R221, R123, 0x1f ;  /* 0x00001f7bdd837589 */ /* 0x000ea200000e0000 */
[----:B------:R-:W-:-:S02]  /*b410*/  FSEL R127, R127, -INF , !P0 ;  /* 0xff8000007f7f7808 */ /* 0x000fc40004000000 */
[----:B------:R-:W-:Y:S01]  /*b420*/  ISETP.GE.AND P0, PT, R218, 0x61, PT ;  /* 0x00000061da00780c */ /* 0x000fe20003f06270 */
[--C-:B-1----:R-:W-:Y:S01]  /*b430*/  FFMA.FTZ R145, R132, UR5, -R138.reuse ;  /* 0x0000000584917c23 */ /* 0x102fe2000801088a */
[----:B------:R-:W-:Y:S01]  /*b440*/  FFMA.FTZ R117, R117, UR5, -R138 ;  /* 0x0000000575757c23 */ /* 0x000fe2000801088a */
[--C-:B----4-:R-:W-:Y:S01]  /*b450*/  FFMA.FTZ R112, R128, UR5, -R113.reuse ;  /* 0x0000000580707c23 */ /* 0x110fe20008010871 */
[----:B------:R-:W-:Y:S01]  /*b460*/  FFMA.FTZ R113, R115, UR5, -R113 ;  /* 0x0000000573717c23 */ /* 0x000fe20008010871 */
[--C-:B------:R-:W-:Y:S01]  /*b470*/  FFMA.FTZ R115, R129, UR5, -R135.reuse ;  /* 0x0000000581737c23 */ /* 0x100fe20008010887 */
[----:B------:R-:W-:Y:S01]  /*b480*/  FFMA.FTZ R128, R118, UR5, -R135 ;  /* 0x0000000576807c23 */ /* 0x000fe20008010887 */
[----:B------:R-:W-:Y:S01]  /*b490*/  SHFL.IDX PT, R138, R221, R224, 0x1f ;  /* 0x00001fe0dd8a7589 */ /* 0x000fe200000e0000 */
[----:B------:R-:W-:Y:S01]  /*b4a0*/  ISETP.GT.OR P0, PT, R222, 0x61, !P0 ;  /* 0x00000061de00780c */ /* 0x000fe20004704670 */
[--C-:B-----5:R-:W-:Y:S01]  /*b4b0*/  FFMA.FTZ R118, R133, UR5, -R220.reuse ;  /* 0x0000000585767c23 */ /* 0x120fe200080108dc */
[----:B------:R-:W-:Y:S01]  /*b4c0*/  ISETP.GE.AND P1, PT, R218, 0x78, PT ;  /* 0x00000078da00780c */ /* 0x000fe20003f26270 */
[----:B------:R-:W1:Y:S01]  /*b4d0*/  SHFL.IDX PT, R135, R221, R231, 0x1f ;  /* 0x00001fe7dd877589 */ /* 0x000e6200000e0000 */
[----:B------:R-:W-:Y:S01]  /*b4e0*/  FSEL R141, R139, -INF , !P0 ;  /* 0xff8000008b8d7808 */ /* 0x000fe20004000000 */
[----:B------:R-:W-:Y:S01]  /*b4f0*/  FFMA.FTZ R134, R134, UR5, -R220 ;  /* 0x0000000586867c23 */ /* 0x000fe200080108dc */
[C---:B------:R-:W-:Y:S01]  /*b500*/  ISETP.GE.AND P0, PT, R218.reuse, 0x79, PT ;  /* 0x00000079da00780c */ /* 0x040fe20003f06270 */
[----:B------:R-:W-:Y:S01]  /*b510*/  VIADD R220, R5, 0x4 ;  /* 0x0000000405dc7836 */ /* 0x000fe20000000000 */
[----:B------:R-:W-:Y:S01]  /*b520*/  ISETP.GE.AND P5, PT, R218, 0x68, PT ;  /* 0x00000068da00780c */ /* 0x000fe20003fa6270 */
[----:B------:R-:W-:Y:S01]  /*b530*/  FFMA.FTZ R139, R136, UR5, -R148 ;  /* 0x00000005888b7c23 */ /* 0x000fe20008010894 */
[----:B------:R-:W-:Y:S01]  /*b540*/  ISETP.GT.OR P0, PT, R222, 0x79, !P0 ;  /* 0x00000079de00780c */ /* 0x000fe20004704670 */
[----:B------:R-:W-:Y:S01]  /*b550*/  FFMA.FTZ R111, R127, UR5, -R111 ;  /* 0x000000057f6f7c23 */ /* 0x000fe2000801086f */
[C---:B------:R-:W-:Y:S01]  /*b560*/  ISETP.GE.AND P4, PT, R218.reuse, 0x69, PT ;  /* 0x00000069da00780c */ /* 0x040fe20003f86270 */
[----:B--2---:R-:W-:Y:S01]  /*b570*/  FFMA.FTZ R141, R141, UR5, -R131 ;  /* 0x000000058d8d7c23 */ /* 0x004fe20008010883 */
[----:B------:R-:W-:Y:S01]  /*b580*/  ISETP.GE.AND P2, PT, R218, 0x70, PT ;  /* 0x00000070da00780c */ /* 0x000fe20003f46270 */
[----:B------:R-:W-:Y:S01]  /*b590*/  VIADD R218, R5, 0x10 ;  /* 0x0000001005da7836 */ /* 0x000fe20000000000 */
[----:B------:R-:W-:Y:S01]  /*b5a0*/  ISETP.GT.OR P3, PT, R222, 0x71, !P3 ;  /* 0x00000071de00780c */ /* 0x000fe20005f64670 */
[----:B------:R-:W-:Y:S01]  /*b5b0*/  FFMA.FTZ R132, R140, UR5, -R130 ;  /* 0x000000058c847c23 */ /* 0x000fe20008010882 */
[C---:B------:R-:W-:Y:S01]  /*b5c0*/  ISETP.GT.OR P1, PT, R222.reuse, 0x78, !P1 ;  /* 0x00000078de00780c */ /* 0x040fe20004f24670 */
[----:B------:R-:W2:Y:S01]  /*b5d0*/  MUFU.EX2 R111, R111 ;  /* 0x0000006f006f7308 */ /* 0x000ea20000000800 */
[----:B------:R-:W-:-:S02]  /*b5e0*/  ISETP.GT.OR P5, PT, R222, 0x68, !P5 ;  /* 0x00000068de00780c */ /* 0x000fc40006fa4670 */
[----:B------:R-:W-:Y:S01]  /*b5f0*/  FSEL R119, R151, -INF , !P0 ;  /* 0xff80000097777808 */ /* 0x000fe20004000000 */
[----:B------:R-:W-:Y:S02]  /*b600*/  WARPGROUP.DEPBAR.LE gsb0, 0x0 ;  /* 0x00008000000079c5 */ /* 0x000fe40000010000 */
[----:B------:R-:W-:Y:S01]  /*b610*/  WARPGROUP.ARRIVE ;  /* 0x00000000000079c5 */ /* 0x000fe20000000000 */
[C---:B------:R-:W-:Y:S01]  /*b620*/  ISETP.GT.OR P4, PT, R222.reuse, 0x69, !P4 ;  /* 0x00000069de00780c */ /* 0x040fe20006784670 */
[C---:B------:R-:W-:Y:S01]  /*b630*/  VIADD R151, R5.reuse, 0x8 ;  /* 0x0000000805977836 */ /* 0x040fe20000000000 */
[----:B------:R-:W-:Y:S01]  /*b640*/  ISETP.GT.OR P2, PT, R222, 0x70, !P2 ;  /* 0x00000070de00780c */ /* 0x000fe20005744670 */
[----:B------:R-:W-:Y:S01]  /*b650*/  VIADD R222, R5, 0xc ;  /* 0x0000000c05de7836 */ /* 0x000fe20000000000 */
[----:B------:R-:W-:Y:S01]  /*b660*/  FSEL R123, R147, -INF , !P3 ;  /* 0xff800000937b7808 */ /* 0x000fe20005800000 */
[----:B------:R-:W-:Y:S01]  /*b670*/  HGMMA.64x128x16.F32.BF16 R24, gdesc[UR12], R24, gsb0 ;  /* 0x01e000000c1879f0 */ /* 0x000fe20008001818 */
[----:B------:R-:W-:Y:S01]  /*b680*/  FSEL R121, R150, -INF , !P1 ;  /* 0xff80000096797808 */ /* 0x000fe20004800000 */
[----:B-1----:R-:W-:Y:S01]  /*b690*/  FFMA.FTZ R124, R124, UR5, -R135 ;  /* 0x000000057c7c7c23 */ /* 0x002fe20008010887 */
[----:B------:R-:W-:Y:S01]  /*b6a0*/  FSEL R144, R142, -INF , !P5 ;  /* 0xff8000008e907808 */ /* 0x000fe20006800000 */
[----:B------:R-:W-:Y:S01]  /*b6b0*/  FFMA.FTZ R142, R137, UR5, -R131 ;  /* 0x00000005898e7c23 */ /* 0x000fe20008010883 */
[----:B------:R-:W-:Y:S01]  /*b6c0*/  FSEL R127, R143, -INF , !P4 ;  /* 0xff8000008f7f7808 */ /* 0x000fe20006000000 */
[----:B------:R-:W1:Y:S01]  /*b6d0*/  SHFL.IDX PT, R147, R221, R222, 0x1f ;  /* 0x00001fdedd937589 */ /* 0x000e6200000e0000 */
[----:B------:R-:W-:Y:S01]  /*b6e0*/  FFMA.FTZ R123, R123, UR5, -R135 ;  /* 0x000000057b7b7c23 */ /* 0x000fe20008010887 */
[--C-:B------:R-:W-:Y:S01]  /*b6f0*/  FFMA.FTZ R122, R122, UR5, -R138.reuse ;  /* 0x000000057a7a7c23 */ /* 0x100fe2000801088a */
[----:B------:R-:W-:Y:S01]  /*b700*/  FFMA.FTZ R121, R121, UR5, -R138 ;  /* 0x0000000579797c23 */ /* 0x000fe2000801088a */
[----:B------:R-:W4:Y:S01]  /*b710*/  SHFL.IDX PT, R143, R221, R218, 0x1f ;  /* 0x00001fdadd8f7589 */ /* 0x000f2200000e0000 */
[----:B------:R-:W-:Y:S01]  /*b720*/  FSEL R125, R146, -INF , !P2 ;  /* 0xff800000927d7808 */ /* 0x000fe20005000000 */
[----:B------:R-:W-:Y:S01]  /*b730*/  FFMA.FTZ R146, R114, UR5, -R148 ;  /* 0x0000000572927c23 */ /* 0x000fe20008010894 */
[----:B------:R-:W-:Y:S01]  /*b740*/  FFMA.FTZ R130, R144, UR5, -R130 ;  /* 0x0000000590827c23 */ /* 0x000fe20008010882 */
[----:B------:R1:W-:Y:S01]  /*b750*/  MUFU.EX2 R114, R128 ;  /* 0x0000008000727308 */ /* 0x0003e20000000800 */
[----:B------:R-:W5:Y:S07]  /*b760*/  SHFL.IDX PT, R221, R221, R225, 0x1f ;  /* 0x00001fe1dddd7589 */ /* 0x000f6e00000e0000 */
[----:B------:R-:W2:Y:S01]  /*b770*/  MUFU.EX2 R112, R112 ;  /* 0x0000007000707308 */ /* 0x000ea20000000800 */
[--C-:B-1----:R-:W-:Y:S01]  /*b780*/  FFMA.FTZ R128, R116, UR5, -R147.reuse ;  /* 0x0000000574807c23 */ /* 0x102fe20008010893 */
[----:B------:R-:W-:-:S06]  /*b790*/  FFMA.FTZ R127, R127, UR5, -R147 ;  /* 0x000000057f7f7c23 */ /* 0x000fcc0008010893 */
[----:B------:R1:W-:Y:S01]  /*b7a0*/  MUFU.EX2 R116, R145 ;  /* 0x0000009100747308 */ /* 0x0003e20000000800 */
[--C-:B----4-:R-:W-:Y:S01]  /*b7b0*/  FFMA.FTZ R126, R126, UR5, -R143.reuse ;  /* 0x000000057e7e7c23 */ /* 0x110fe2000801088f */
[----:B------:R-:W-:Y:S01]  /*b7c0*/  FFMA.FTZ R125, R125, UR5, -R143 ;  /* 0x000000057d7d7c23 */ /* 0x000fe2000801088f */
[----:B-----5:R-:W-:-:S05]  /*b7d0*/  FFMA.FTZ R120, R120, UR5, -R221 ;  /* 0x0000000578787c23 */ /* 0x020fca00080108dd */
[----:B------:R-:W4:Y:S01]  /*b7e0*/  MUFU.EX2 R115, R115 ;  /* 0x0000007300737308 */ /* 0x000f220000000800 */
[----:B------:R-:W-:-:S07]  /*b7f0*/  FFMA.FTZ R119, R119, UR5, -R221 ;  /* 0x0000000577777c23 */ /* 0x000fce00080108dd */
        /* <DEDUP_REMOVED lines=12> */
[----:B------:R-:W5:Y:S05]  /*b8c0*/  LDS R223, [R223+0x400] ;  /* 0x00040000dfdf7984 */ /* 0x000f6a0000000800 */
[----:B------:R-:W-:Y:S01]  /*b8d0*/  MUFU.EX2 R117, R117 ;  /* 0x0000007500757308 */ /* 0x000fe20000000800 */
[----:B------:R-:W-:Y:S04]  /*b8e0*/  LDS R219, [R219+0x400] ;  /* 0x00040000dbdb7984 */ /* 0x000fe80000000800 */
[----:B------:R-:W-:Y:S04]  /*b8f0*/  LDS R217, [R217+0x400] ;  /* 0x00040000d9d97984 */ /* 0x000fe80000000800 */
[----:B------:R-:W-:Y:S04]  /*b900*/  LDS R216, [R216+0x400] ;  /* 0x00040000d8d87984 */ /* 0x000fe80000000800 */
[----:B-----5:R-:W5:Y:S04]  /*b910*/  SHFL.IDX PT, R129, R223, R5, 0x1f ;  /* 0x00001f05df817589 */ /* 0x020f6800000e0000 */
[----:B------:R-:W3:Y:S04]  /*b920*/  SHFL.IDX PT, R131, R223, R220, 0x1f ;  /* 0x00001fdcdf837589 */ /* 0x000ee800000e0000 */
[----:B------:R-:W2:Y:S04]  /*b930*/  SHFL.IDX PT, R136, R223, R151, 0x1f ;  /* 0x00001f97df887589 */ /* 0x000ea800000e0000 */
[----:B------:R-:W1:Y:S04]  /*b940*/  SHFL.IDX PT, R137, R223, R222, 0x1f ;  /* 0x00001fdedf897589 */ /* 0x000e6800000e0000 */
[----:B------:R-:W4:Y:S04]  /*b950*/  SHFL.IDX PT, R135, R223, R218, 0x1f ;  /* 0x00001fdadf877589 */ /* 0x000f2800000e0000 */
[----:B------:R-:W4:Y:S01]  /*b960*/  SHFL.IDX PT, R138, R223, R231, 0x1f ;  /* 0x00001fe7df8a7589 */ /* 0x000f2200000e0000 */
[--C-:B-----5:R-:W-:Y:S01]  /*b970*/  FADD.FTZ R24, R24, -R129.reuse ;  /* 0x8000008118187221 */ /* 0x120fe20000010000 */
[----:B------:R-:W-:-:S02]  /*b980*/  FADD.FTZ R26, R26, -R129 ;  /* 0x800000811a1a7221 */ /* 0x000fc40000010000 */
[----:B------:R-:W5:Y:S01]  /*b990*/  SHFL.IDX PT, R149, R219, R5, 0x1f ;  /* 0x00001f05db957589 */ /* 0x000f6200000e0000 */
[--C-:B---3--:R-:W-:Y:S01]  /*b9a0*/  FADD.FTZ R129, R25, -R131.reuse ;  /* 0x8000008319817221 */ /* 0x108fe20000010000 */
[----:B------:R-:W-:Y:S02]  /*b9b0*/  FADD.FTZ R131, R27, -R131 ;  /* 0x800000831b837221 */ /* 0x000fe40000010000 */
[----:B------:R-:W-:Y:S01]  /*b9c0*/  SHFL.IDX PT, R148, R219, R220, 0x1f ;  /* 0x00001fdcdb947589 */ /* 0x000fe200000e0000 */
[--C-:B--2---:R-:W-:Y:S01]  /*b9d0*/  FADD.FTZ R133, R28, -R136.reuse ;  /* 0x800000881c857221 */ /* 0x104fe20000010000 */
[----:B------:R-:W-:Y:S01]  /*b9e0*/  FADD.FTZ R25, R30, -R136 ;  /* 0x800000881e197221 */ /* 0x000fe20000010000 */
[----:B------:R4:W-:Y:S01]  /*b9f0*/  MUFU.EX2 R28, R134 ;  /* 0x00000086001c7308 */ /* 0x0009e20000000800 */
[----:B------:R-:W-:Y:S01]  /*ba00*/  SHFL.IDX PT, R147, R219, R151, 0x1f ;  /* 0x00001f97db937589 */ /* 0x000fe200000e0000 */
[--C-:B-1----:R-:W-:Y:S01]  /*ba10*/  FADD.FTZ R136, R29, -R137.reuse ;  /* 0x800000891d887221 */ /* 0x102fe20000010000 */
[----:B------:R-:W-:-:S02]  /*ba20*/  FADD.FTZ R27, R31, -R137 ;  /* 0x800000891f1b7221 */ /* 0x000fc40000010000 */
[----:B------:R-:W1:Y:S03]  /*ba30*/  SHFL.IDX PT, R145, R219, R222, 0x1f ;  /* 0x00001fdedb917589 */ /* 0x000e6600000e0000 */
[----:B------:R2:W-:Y:S01]  /*ba40*/  MUFU.EX2 R29, R139 ;  /* 0x0000008b001d7308 */ /* 0x0005e20000000800 */
[--C-:B----4-:R-:W-:Y:S01]  /*ba50*/  FADD.FTZ R134, R32, -R135.reuse ;  /* 0x8000008720867221 */ /* 0x110fe20000010000 */
[--C-:B------:R-:W-:Y:S01]  /*ba60*/  FADD.FTZ R137, R33, -R138.reuse ;  /* 0x8000008a21897221 */ /* 0x100fe20000010000 */
[----:B------:R-:W3:Y:S01]  /*ba70*/  SHFL.IDX PT, R32, R219, R218, 0x1f ;  /* 0x00001fdadb207589 */ /* 0x000ee200000e0000 */
[----:B------:R-:W-:Y:S01]  /*ba80*/  FADD.FTZ R135, R34, -R135 ;  /* 0x8000008722877221 */ /* 0x000fe20000010000 */
[----:B------:R-:W-:Y:S02]  /*ba90*/  FADD.FTZ R138, R35, -R138 ;  /* 0x8000008a238a7221 */ /* 0x000fe40000010000 */
[----:B------:R-:W4:Y:S01]  /*baa0*/  SHFL.IDX PT, R144, R219, R231, 0x1f ;  /* 0x00001fe7db907589 */ /* 0x000f2200000e0000 */
[----:B------:R-:W-:Y:S01]  /*bab0*/  MUFU.EX2 R30, R146 ;  /* 0x00000092001e7308 */ /* 0x000fe20000000800 */
[--C-:B-----5:R-:W-:Y:S01]  /*bac0*/  FADD.FTZ R40, R40, -R149.reuse ;  /* 0x8000009528287221 */ /* 0x120fe20000010000 */
[----:B------:R-:W-:Y:S01]  /*bad0*/  FADD.FTZ R42, R42, -R149 ;  /* 0x800000952a2a7221 */ /* 0x000fe20000010000 */
[----:B------:R-:W5:Y:S04]  /*bae0*/  SHFL.IDX PT, R143, R219, R224, 0x1f ;  /* 0x00001fe0db8f7589 */ /* 0x000f6800000e0000 */
[----:B------:R-:W2:Y:S01]  /*baf0*/  SHFL.IDX PT, R140, R223, R224, 0x1f ;  /* 0x00001fe0df8c7589 */ /* 0x000ea200000e0000 */
[----:B------:R-:W-:Y:S03]  /*bb00*/  MUFU.EX2 R31, R142 ;  /* 0x0000008e001f7308 */ /* 0x000fe60000000800 */
[----:B------:R-:W2:Y:S01]  /*bb10*/  SHFL.IDX PT, R150, R223, R225, 0x1f ;  /* 0x00001fe1df967589 */ /* 0x000ea200000e0000 */
[----:B------:R-:W-:Y:S01]  /*bb20*/  FMUL.FTZ R26, R9, R26 ;  /* 0x0000001a091a7220 */ /* 0x000fe20000410000 */
[--C-:B-1----:R-:W-:Y:S01]  /*bb30*/  FADD.FTZ R45, R45, -R145.reuse ;  /* 0x800000912d2d7221 */ /* 0x102fe20000010000 */
[----:B------:R-:W-:Y:S01]  /*bb40*/  FADD.FTZ R47, R47, -R145 ;  /* 0x800000912f2f7221 */ /* 0x000fe20000010000 */
[----:B------:R1:W2:Y:S01]  /*bb50*/  SHFL.IDX PT, R33, R219, R225, 0x1f ;  /* 0x00001fe1db217589 */ /* 0x0002a200000e0000 */
[----:B------:R-:W-:Y:S01]  /*bb60*/  FMUL.FTZ R25, R12, R25 ;  /* 0x000000190c197220 */ /* 0x000fe20000410000 */
[--C-:B------:R-:W-:Y:S01]  /*bb70*/  FADD.FTZ R41, R41, -R148.reuse ;  /* 0x8000009429297221 */ /* 0x100fe20000010000 */
[----:B------:R-:W-:Y:S01]  /*bb80*/  FADD.FTZ R43, R43, -R148 ;  /* 0x800000942b2b7221 */ /* 0x000fe20000010000 */
[----:B------:R-:W2:Y:S01]  /*bb90*/  SHFL.IDX PT, R145, R217, R151, 0x1f ;  /* 0x00001f97d9917589 */ /* 0x000ea200000e0000 */
[--C-:B---3--:R-:W-:Y:S01]  /*bba0*/  FADD.FTZ R48, R48, -R32.reuse ;  /* 0x8000002030307221 */ /* 0x108fe20000010000 */
[----:B------:R-:W-:Y:S01]  /*bbb0*/  FADD.FTZ R50, R50, -R32 ;  /* 0x8000002032327221 */ /* 0x000fe20000010000 */
[----:B------:R-:W-:Y:S01]  /*bbc0*/  MUFU.EX2 R125, R125 ;  /* 0x0000007d007d7308 */ /* 0x000fe20000000800 */
[--C-:B----4-:R-:W-:Y:S01]  /*bbd0*/  FADD.FTZ R49, R49, -R144.reuse ;  /* 0x8000009031317221 */ /* 0x110fe20000010000 */
[----:B------:R-:W-:Y:S01]  /*bbe0*/  FADD.FTZ R51, R51, -R144 ;  /* 0x8000009033337221 */ /* 0x000fe20000010000 */
[----:B-1----:R-:W3:Y:S01]  /*bbf0*/  LDL R219, [R1+0x2c] ;  /* 0x00002c0001db7983 */ /* 0x002ee20000100800 */
[----:B------:R-:W-:Y:S01]  /*bc00*/  FADD.FTZ R44, R44, -R147 ;  /* 0x800000932c2c7221 */ /* 0x000fe20000010000 */
[--C-:B-----5:R-:W-:Y:S01]  /*bc10*/  FADD.FTZ R52, R52, -R143.reuse ;  /* 0x8000008f34347221 */ /* 0x120fe20000010000 */
[----:B------:R-:W-:Y:S01]  /*bc20*/  FADD.FTZ R54, R54, -R143 ;  /* 0x8000008f36367221 */ /* 0x000fe20000010000 */
[----:B------:R-:W1:Y:S01]  /*bc30*/  SHFL.IDX PT, R34, R217, R5, 0x1f ;  /* 0x00001f05d9227589 */ /* 0x000e6200000e0000 */
[----:B------:R-:W-:Y:S01]  /*bc40*/  MUFU.EX2 R32, R141 ;  /* 0x0000008d00207308 */ /* 0x000fe20000000800 */
[--C-:B--2---:R-:W-:Y:S01]  /*bc50*/  FADD.FTZ R139, R36, -R140.reuse ;  /* 0x8000008c248b7221 */ /* 0x104fe20000010000 */
[----:B------:R-:W-:Y:S01]  /*bc60*/  FADD.FTZ R38, R38, -R140 ;  /* 0x8000008c26267221 */ /* 0x000fe20000010000 */
[----:B------:R-:W2:Y:S01]  /*bc70*/  SHFL.IDX PT, R35, R217, R220, 0x1f ;  /* 0x00001fdcd9237589 */ /* 0x000ea200000e0000 */
[----:B------:R-:W-:Y:S01]  /*bc80*/  FADD.FTZ R46, R46, -R147 ;  /* 0x800000932e2e7221 */ /* 0x000fe20000010000 */
[--C-:B------:R-:W-:Y:S01]  /*bc90*/  FADD.FTZ R140, R37, -R150.reuse ;  /* 0x80000096258c7221 */ /* 0x100fe20000010000 */
[----:B------:R-:W-:Y:S01]  /*bca0*/  FADD.FTZ R39, R39, -R150 ;  /* 0x8000009627277221 */ /* 0x000fe20000010000 */
[----:B------:R-:W4:Y:S01]  /*bcb0*/  SHFL.IDX PT, R36, R217, R222, 0x1f ;  /* 0x00001fded9247589 */ /* 0x000f2200000e0000 */
[--C-:B------:R-:W-:Y:S01]  /*bcc0*/  FADD.FTZ R53, R53, -R33.reuse ;  /* 0x8000002135357221 */ /* 0x100fe20000010000 */
[----:B------:R-:W-:-:S02]  /*bcd0*/  FADD.FTZ R55, R55, -R33 ;  /* 0x8000002137377221 */ /* 0x000fc40000010000 */
[----:B------:R-:W5:Y:S01]  /*bce0*/  SHFL.IDX PT, R144, R217, R218, 0x1f ;  /* 0x00001fdad9907589 */ /* 0x000f6200000e0000 */
[----:B------:R1:W5:Y:S01]  /*bcf0*/  MUFU.EX2 R33, R132 ;  /* 0x0000008400217308 */ /* 0x0003620000000800 */
[--C-:B------:R-:W-:Y:S01]  /*bd00*/  FADD.FTZ R60, R60, -R145.reuse ;  /* 0x800000913c3c7221 */ /* 0x100fe20000010000 */
[----:B------:R-:W-:Y:S01]  /*bd10*/  FADD.FTZ R62, R62, -R145 ;  /* 0x800000913e3e7221 */ /* 0x000fe20000010000 */
[----:B------:R-:W-:Y:S04]  /*bd20*/  SHFL.IDX PT, R37, R217, R224, 0x1f ;  /* 0x00001fe0d9257589 */ /* 0x000fe800000e0000 */
[----:B------:R-:W-:Y:S04]  /*bd30*/  SHFL.IDX PT, R143, R217, R225, 0x1f ;  /* 0x00001fe1d98f7589 */ /* 0x000fe800000e0000 */
[----:B-1----:R-:W-:Y:S01]  /*bd40*/  SHFL.IDX PT, R132, R217, R231, 0x1f ;  /* 0x00001fe7d9847589 */ /* 0x002fe200000e0000 */
[--C-:B------:R-:W-:Y:S01]  /*bd50*/  FADD.FTZ R56, R56, -R34.reuse ;  /* 0x8000002238387221 */ /* 0x100fe20000010000 */
[----:B------:R-:W-:-:S02]  /*bd60*/  FADD.FTZ R58, R58, -R34 ;  /* 0x800000223a3a7221 */ /* 0x000fc40000010000 */
[----:B------:R-:W-:Y:S01]  /*bd70*/  SHFL.IDX PT, R145, R216, R218, 0x1f ;  /* 0x00001fdad8917589 */ /* 0x000fe200000e0000 */
[--C-:B--2---:R-:W-:Y:S01]  /*bd80*/  FADD.FTZ R57, R57, -R35.reuse ;  /* 0x8000002339397221 */ /* 0x104fe20000010000 */
[----:B------:R-:W-:Y:S01]  /*bd90*/  FADD.FTZ R59, R59, -R35 ;  /* 0x800000233b3b7221 */ /* 0x000fe20000010000 */
[----:B------:R1:W-:Y:S01]  /*bda0*/  MUFU.EX2 R34, R130 ;  /* 0x0000008200227308 */ /* 0x0003e20000000800 */
[----:B------:R-:W2:Y:S01]  /*bdb0*/  SHFL.IDX PT, R217, R216, R224, 0x1f ;  /* 0x00001fe0d8d97589 */ /* 0x000ea200000e0000 */
[--C-:B----4-:R-:W-:Y:S01]  /*bdc0*/  FADD.FTZ R61, R61, -R36.reuse ;  /* 0x800000243d3d7221 */ /* 0x110fe20000010000 */
[----:B------:R-:W-:Y:S02]  /*bdd0*/  FADD.FTZ R63, R63, -R36 ;  /* 0x800000243f3f7221 */ /* 0x000fe40000010000 */
[----:B------:R-:W4:Y:S01]  /*bde0*/  SHFL.IDX PT, R218, R216, R225, 0x1f ;  /* 0x00001fe1d8da7589 */ /* 0x000f2200000e0000 */
[----:B-----5:R-:W-:-:S03]  /*bdf0*/  FADD.FTZ R64, R64, -R144 ;  /* 0x8000009040407221 */ /* 0x020fc60000010000 */
[----:B------:R2:W5:Y:S01]  /*be00*/  SHFL.IDX PT, R146, R216, R151, 0x1f ;  /* 0x00001f97d8927589 */ /* 0x00056200000e0000 */
[----:B------:R-:W5:Y:S03]  /*be10*/  MUFU.EX2 R35, R128 ;  /* 0x0000008000237308 */ /* 0x000f660000000800 */
[----:B------:R-:W5:Y:S04]  /*be20*/  SHFL.IDX PT, R149, R216, R222, 0x1f ;  /* 0x00001fded8957589 */ /* 0x000f6800000e0000 */
[----:B------:R-:W5:Y:S04]  /*be30*/  SHFL.IDX PT, R150, R216, R231, 0x1f ;  /* 0x00001fe7d8967589 */ /* 0x000f6800000e0000 */
[----:B------:R-:W5:Y:S04]  /*be40*/  SHFL.IDX PT, R141, R216, R5, 0x1f ;  /* 0x00001f05d88d7589 */ /* 0x000f6800000e0000 */
[----:B------:R1:W5:Y:S01]  /*be50*/  SHFL.IDX PT, R142, R216, R220, 0x1f ;  /* 0x00001fdcd88e7589 */ /* 0x00036200000e0000 */
[--C-:B--2---:R-:W-:Y:S01]  /*be60*/  FADD.FTZ R151, R84, -R217.reuse ;  /* 0x800000d954977221 */ /* 0x104fe20000010000 */
[----:B------:R2:W5:Y:S01]  /*be70*/  MUFU.EX2 R36, R127 ;  /* 0x0000007f00247308 */ /* 0x0005620000000800 */
[----:B------:R-:W-:Y:S01]  /*be80*/  FMUL.FTZ R38, R20, R38 ;  /* 0x0000002614267220 */ /* 0x000fe20000410000 */
[----:B------:R-:W-:Y:S01]  /*be90*/  FMUL.FTZ R39, R88, R39 ;  /* 0x0000002758277220 */ /* 0x000fe20000410000 */
[----:B------:R-:W-:Y:S01]  /*bea0*/  FADD.FTZ R66, R66, -R144 ;  /* 0x8000009042427221 */ /* 0x000fe20000010000 */
[----:B-1----:R-:W-:Y:S01]  /*beb0*/  FADD.FTZ R216, R86, -R217 ;  /* 0x800000d956d87221 */ /* 0x002fe20000010000 */
[----:B----4-:R-:W-:Y:S01]  /*bec0*/  FADD.FTZ R217, R85, -R218 ;  /* 0x800000da55d97221 */ /* 0x010fe20000010000 */
[----:B------:R-:W-:Y:S01]  /*bed0*/  FMUL.FTZ R85, R11, R131 ;  /* 0x000000830b557220 */ /* 0x000fe20000410000 */
[----:B------:R-:W-:-:S04]  /*bee0*/  FADD.FTZ R65, R65, -R132 ;  /* 0x8000008441417221 */ /* 0x000fc80000010000 */
[----:B------:R-:W-:Y:S01]  /*bef0*/  F2FP.BF16.F32.PACK_AB R85, R85, R26 ;  /* 0x0000001a5555723e */ /* 0x000fe200000010ff */
[----:B------:R-:W-:Y:S01]  /*bf00*/  FMUL.FTZ R26, R14, R27 ;  /* 0x0000001b0e1a7220 */ /* 0x000fe20000410000 */
[----:B------:R-:W-:Y:S01]  /*bf10*/  FADD.FTZ R218, R87, -R218 ;  /* 0x800000da57da7221 */ /* 0x000fe20000010000 */
[----:B------:R-:W-:Y:S01]  /*bf20*/  FADD.FTZ R130, R67, -R132 ;  /* 0x8000008443827221 */ /* 0x000fe20000010000 */
[--C-:B------:R-:W-:Y:S01]  /*bf30*/  FADD.FTZ R132, R68, -R37.reuse ;  /* 0x8000002544847221 */ /* 0x100fe20000010000 */
[----:B------:R-:W-:Y:S01]  /*bf40*/  FADD.FTZ R67, R70, -R37 ;  /* 0x8000002546437221 */ /* 0x000fe20000010000 */
[----:B------:R-:W-:Y:S01]  /*bf50*/  F2FP.BF16.F32.PACK_AB R87, R26, R25 ;  /* 0x000000191a57723e */ /* 0x000fe200000010ff */
[----:B------:R-:W-:Y:S01]  /*bf60*/  FMUL.FTZ R62, R110, R62 ;  /* 0x0000003e6e3e7220 */ /* 0x000fe20000410000 */
[----:B------:R-:W-:Y:S01]  /*bf70*/  FMUL.FTZ R63, R111, R63 ;  /* 0x0000003f6f3f7220 */ /* 0x000fe20000410000 */
[----:B------:R-:W-:Y:S01]  /*bf80*/  FMUL.FTZ R64, R112, R64 ;  /* 0x0000004070407220 */ /* 0x000fe20000410000 */
[----:B------:R-:W-:Y:S01]  /*bf90*/  FMUL.FTZ R25, R115, R65 ;  /* 0x0000004173197220 */ /* 0x000fe20000410000 */
[--C-:B------:R-:W-:Y:S01]  /*bfa0*/  FADD.FTZ R70, R69, -R143.reuse ;  /* 0x8000008f45467221 */ /* 0x100fe20000010000 */
[----:B--2---:R-:W-:Y:S01]  /*bfb0*/  FADD.FTZ R127, R71, -R143 ;  /* 0x8000008f477f7221 */ /* 0x004fe20000010000 */
[----:B------:R1:W2:Y:S01]  /*bfc0*/  MUFU.EX2 R37, R126 ;  /* 0x0000007e00257308 */ /* 0x0002a20000000800 */
[----:B-----5:R-:W-:Y:S01]  /*bfd0*/  FADD.FTZ R143, R76, -R146 ;  /* 0x800000924c8f7221 */ /* 0x020fe20000010000 */
[----:B------:R-:W-:Y:S01]  /*bfe0*/  FADD.FTZ R148, R77, -R149 ;  /* 0x800000954d947221 */ /* 0x000fe20000010000 */
[----:B------:R-:W-:-:S05]  /*bff0*/  F2FP.BF16.F32.PACK_AB R71, R63, R62 ;  /* 0x0000003e3f47723e */ /* 0x000fca00000010ff */
[----:B------:R-:W4:Y:S01]  /*c000*/  MUFU.EX2 R124, R124 ;  /* 0x0000007c007c7308 */ /* 0x000f220000000800 */
[----:B------:R-:W-:Y:S01]  /*c010*/  F2FP.BF16.F32.PACK_AB R64, R25, R64 ;  /* 0x000000401940723e */ /* 0x000fe200000010ff */
[----:B------:R-:W-:Y:S01]  /*c020*/  FADD.FTZ R146, R78, -R146 ;  /* 0x800000924e927221 */ /* 0x000fe20000010000 */
[----:B------:R-:W-:-:S05]  /*c030*/  FADD.FTZ R149, R79, -R149 ;  /* 0x800000954f957221 */ /* 0x000fca0000010000 */
[----:B------:R-:W5:Y:S01]  /*c040*/  MUFU.EX2 R123, R123 ;  /* 0x0000007b007b7308 */ /* 0x000f620000000800 */
[----:B------:R-:W-:Y:S01]  /*c050*/  FMUL.FTZ R62, R33, R143 ;  /* 0x0000008f213e7220 */ /* 0x000fe20000410000 */
[----:B------:R-:W-:-:S06]  /*c060*/  FMUL.FTZ R25, R35, R148 ;  /* 0x0000009423197220 */ /* 0x000fcc0000410000 */
[----:B------:R-:W5:Y:S01]  /*c070*/  MUFU.EX2 R122, R122 ;  /* 0x0000007a007a7308 */ /* 0x000f620000000800 */
[----:B------:R-:W-:Y:S01]  /*c080*/  FADD.FTZ R144, R80, -R145 ;  /* 0x8000009150907221 */ /* 0x000fe20000010000 */
[----:B------:R-:W-:-:S06]  /*c090*/  FADD.FTZ R147, R81, -R150 ;  /* 0x8000009651937221 */ /* 0x000fcc0000010000 */
[----:B------:R-:W5:Y:S01]  /*c0a0*/  MUFU.EX2 R121, R121 ;  /* 0x0000007900797308 */ /* 0x000f620000000800 */
[----:B------:R-:W-:-:S07]  /*c0b0*/  FADD.FTZ R145, R82, -R145 ;  /* 0x8000009152917221 */ /* 0x000fce0000010000 */
[----:B------:R-:W5:Y:S01]  /*c0c0*/  MUFU.EX2 R120, R120 ;  /* 0x0000007800787308 */ /* 0x000f620000000800 */
[----:B------:R-:W-:-:S07]  /*c0d0*/  FADD.FTZ R150, R83, -R150 ;  /* 0x8000009653967221 */ /* 0x000fce0000010000 */
[----:B------:R-:W5:Y:S01]  /*c0e0*/  MUFU.EX2 R119, R119 ;  /* 0x0000007700777308 */ /* 0x000f620000000800 */
[----:B------:R-:W-:Y:S01]  /*c0f0*/  FMUL.FTZ R82, R21, R139 ;  /* 0x0000008b15527220 */ /* 0x000fe20000410000 */
[----:B------:R-:W-:Y:S01]  /*c100*/  FMUL.FTZ R27, R22, R140 ;  /* 0x0000008c161b7220 */ /* 0x000fe20000410000 */
[----:B------:R-:W-:Y:S01]  /*c110*/  F2FP.BF16.F32.PACK_AB R83, R39, R38 ;  /* 0x000000262753723e */ /* 0x000fe200000010ff */
[----:B------:R-:W-:Y:S01]  /*c120*/  FMUL.FTZ R63, R34, R146 ;  /* 0x00000092223f7220 */ /* 0x000fe20000410000 */
[----:B------:R-:W-:Y:S01]  /*c130*/  FMUL.FTZ R38, R36, R149 ;  /* 0x0000009524267220 */ /* 0x000fe20000410000 */
[--C-:B------:R-:W-:Y:S01]  /*c140*/  FADD.FTZ R128, R72, -R141.reuse ;  /* 0x8000008d48807221 */ /* 0x100fe20000010000 */
[----:B-1----:R-:W-:Y:S01]  /*c150*/  FADD.FTZ R126, R74, -R141 ;  /* 0x8000008d4a7e7221 */ /* 0x002fe20000010000 */
[----:B------:R-:W-:Y:S01]  /*c160*/  FMUL.FTZ R84, R227, R24 ;  /* 0x00000018e3547220 */ /* 0x000fe20000410000 */
[----:B------:R-:W-:Y:S01]  /*c170*/  FMUL.FTZ R129, R226, R129 ;  /* 0x00000081e2817220 */ /* 0x000fe20000410000 */
[----:B------:R-:W-:Y:S01]  /*c180*/  FMUL.FTZ R86, R10, R133 ;  /* 0x000000850a567220 */ /* 0x000fe20000410000 */
[----:B------:R-:W-:Y:S01]  /*c190*/  FMUL.FTZ R136, R13, R136 ;  /* 0x000000880d887220 */ /* 0x000fe20000410000 */
[----:B------:R-:W-:Y:S01]  /*c1a0*/  FMUL.FTZ R60, R108, R60 ;  /* 0x0000003c6c3c7220 */ /* 0x000fe20000410000 */
[----:B------:R-:W-:Y:S01]  /*c1b0*/  FMUL.FTZ R61, R109, R61 ;  /* 0x0000003d6d3d7220 */ /* 0x000fe20000410000 */
        /* <DEDUP_REMOVED lines=51> */
[----:B----4-:R-:W-:Y:S01]  /*c4f0*/  FMUL.FTZ R147, R124, R147 ;  /* 0x000000937c937220 */ /* 0x010fe20000410000 */
[----:B------:R-:W-:Y:S01]  /*c500*/  F2FP.BF16.F32.PACK_AB R79, R47, R46 ;  /* 0x0000002e2f4f723e */ /* 0x000fe200000010ff */
[----:B-----5:R-:W-:Y:S01]  /*c510*/  FMUL.FTZ R150, R123, R150 ;  /* 0x000000967b967220 */ /* 0x020fe20000410000 */
        /* <DEDUP_REMOVED lines=24> */
[----:B---3--:R-:W-:-:S04]  /*c6a0*/  IMAD R25, R0, 0x4000, R219 ;  /* 0x0000400000197824 */ /* 0x008fc800078e02db */
        /* <DEDUP_REMOVED lines=148> */
.L_x_5412:
        /* <DEDUP_REMOVED lines=70> */
.L_x_5413:
        /* <DEDUP_REMOVED lines=12> */
.L_x_5403:
        /* <DEDUP_REMOVED lines=34> */
.L_x_5371:
[----:B------:R-:W-:Y:S05]  /*d730*/  @P0 BRA `(.L_x_5415) ;  /* 0x0000001000a00947 */ /* 0x000fea0003800000 */
[----:B------:R-:W3:Y:S01]  /*d740*/  S2R R0, SR_TID.X ;  /* 0x0000000000007919 */ /* 0x000ee20000002100 */
[----:B------:R-:W4:Y:S01]  /*d750*/  S2UR UR5, SR_CgaCtaId ;  /* 0x00000000000579c3 */ /* 0x000f220000008800 */
        /* <DEDUP_REMOVED lines=13> */
[----:B----4-:R-:W-:Y:S01]  /*d830*/  ULEA UR6, UR5, UR4, 0x18 ;  /* 0x0000000405067291 */ /* 0x010fe2000f8ec03f */
[----:B------:R-:W-:Y:S02]  /*d840*/  F2FP.BF16.F32.PACK_AB R202, R205, R204 ;  /* 0x000000cccdca723e */ /* 0x000fe400000010ff */
[----:B------:R-:W-:Y:S01]  /*d850*/  F2FP.BF16.F32.PACK_AB R203, R207, R206 ;  /* 0x000000cecfcb723e */ /* 0x000fe200000010ff */
[----:B------:R-:W-:Y:S01]  /*d860*/  ULDC.64 UR4, c[0x0][0x870] ;  /* 0x00021c0000047ab9 */ /* 0x000fe20000000a00 */
[----:B------:R-:W-:Y:S01]  /*d870*/  F2FP.BF16.F32.PACK_AB R209, R211, R210 ;  /* 0x000000d2d3d1723e */ /* 0x000fe200000010ff */
[----:B---3--:R-:W-:Y:S01]  /*d880*/  VIADD R11, R0, 0xffffff80 ;  /* 0xffffff80000b7836 */ /* 0x008fe20000000000 */
        /* <DEDUP_REMOVED lines=24> */
[----:B------:R-:W-:Y:S01]  /*da10*/  R2P PR, R5, 0x6 ;  /* 0x0000000605007804 */ /* 0x000fe20000000000 */
[----:B------:R-:W-:Y:S01]  /*da20*/  IMAD.MOV.U32 R5, RZ, RZ, 0x40 ;  /* 0x00000040ff057424 */ /* 0x000fe200078e00ff */
[----:B------:R-:W-:Y:S02]  /*da30*/  F2FP.BF16.F32.PACK_AB R169, R171, R170 ;  /* 0x000000aaaba9723e */ /* 0x000fe400000010ff */
[----:B------:R-:W-:Y:S02]  /*da40*/  LOP3.LUT R0, R0, 0x1c0, RZ, 0xc0, !PT ;  /* 0x000001c000007812 */ /* 0x000fe400078ec0ff */
[----:B------:R-:W-:Y:S02]  /*da50*/  SEL R5, R5, 0xffffffc0, !P2 ;  /* 0xffffffc005057807 */ /* 0x000fe40005000000 */
[----:B------:R-:W-:-:S02]  /*da60*/  LOP3.LUT R7, R0, 0x8, R7, 0xf8, !PT ;  /* 0x0000000800077812 */ /* 0x000fc400078ef807 */
[----:B--2---:R-:W-:Y:S01]  /*da70*/  SHF.R.U32.HI R2, RZ, 0x3, R0 ;  /* 0x00000003ff027819 */ /* 0x004fe20000011600 */
        /* <DEDUP_REMOVED lines=18> */
[----:B------:R-:W-:Y:S01]  /*dba0*/  ISETP.NE.U32.AND P4, PT, RZ, UR4, PT ;  /* 0x00000004ff007c0c */ /* 0x000fe2000bf85070 */
[----:B------:R-:W-:Y:S03]  /*dbb0*/  STSM.16.M88.4 [R6], R200 ;  /* 0x000000c806007844 */ /* 0x000fe60000000200 */
[----:B------:R-:W-:Y:S01]  /*dbc0*/  ISETP.NE.AND.EX P4, PT, RZ, UR5, PT, P4 ;  /* 0x00000005ff007c0c */ /* 0x000fe2000bf85340 */
[----:B------:R-:W-:Y:S01]  /*dbd0*/  STSM.16.M88.4 [R3], R208 ;  /* 0x000000d003007844 */ /* 0x000fe20000000200 */
[----:B------:R-:W-:Y:S02]  /*dbe0*/  ULDC.64 UR4, c[0x0][0x870] ;  /* 0x00021c0000047ab9 */ /* 0x000fe40000000a00 */
[----:B------:R-:W-:Y:S01]  /*dbf0*/  UIMAD.WIDE UR4, UR37, 0x4, UR4 ;  /* 0x00000004250478a5 */ /* 0x000fe2000f8e0204 */
[----:B------:R-:W-:Y:S04]  /*dc00*/  STSM.16.M88.4 [R0], R152 ;  /* 0x0000009800007844 */ /* 0x000fe80000000200 */
[----:B------:R-:W-:Y:S01]  /*dc10*/  STSM.16.M88.4 [R2+-0x4000], R160 ;  /* 0xffc000a002007844 */ /* 0x000fe20000000200 */
[----:B------:R-:W-:-:S02]  /*dc20*/  IMAD.U32 R4, RZ, RZ, UR4 ;  /* 0x00000004ff047e24 */ /* 0x000fc4000f8e00ff */
[----:B------:R-:W-:Y:S01]  /*dc30*/  IMAD.U32 R5, RZ, RZ, UR5 ;  /* 0x00000005ff057e24 */ /* 0x000fe2000f8e00ff */
[----:B------:R2:W-:Y:S01]  /*dc40*/  STSM.16.M88.4 [R6+-0x4000], R168 ;  /* 0xffc000a806007844 */ /* 0x0005e20000000200 */
[----:B------:R-:W-:-:S03]  /*dc50*/  ULDC.64 UR4, c[0x0][0x878] ;  /* 0x00021e0000047ab9 */ /* 0x000fc60000000a00 */
[----:B------:R3:W-:Y:S01]  /*dc60*/  STSM.16.M88.4 [R3+-0x4000], R176 ;  /* 0xffc000b003007844 */ /* 0x0007e20000000200 */
        /* <DEDUP_REMOVED lines=10> */
[----:B------:R-:W2:Y:S01]  /*dd10*/  S2R R31, SR_CTAID.Y ;  /* 0x00000000001f7919 */ /* 0x000ea20000002600 */
[----:B------:R-:W-:Y:S01]  /*dd20*/  IMAD.IADD R6, R11, 0x1, -R6 ;  /* 0x000000010b067824 */ /* 0x000fe200078e0a06 */
[----:B------:R-:W-:Y:S01]  /*dd30*/  PLOP3.LUT P0, PT, PT, PT, UP0, 0x80, 0x0 ;  /* 0x000000000000781c */ /* 0x000fe20003f0f008 */
[----:B-1----:R-:W-:-:S03]  /*dd40*/  IMAD.SHL.U32 R8, R19, 0x40, RZ ;  /* 0x0000004013087824 */ /* 0x002fc600078e00ff */
[----:B------:R-:W-:Y:S01]  /*dd50*/  @UP0 ULDC.64 UR4, c[0x0][0x878] ;  /* 0x00021e0000040ab9 */ /* 0x000fe20000000a00 */
[----:B------:R-:W-:Y:S01]  /*dd60*/  IMAD.SHL.U32 R20, R6, 0x8, RZ ;  /* 0x0000000806147824 */ /* 0x000fe200078e00ff */
[----:B------:R-:W-:Y:S01]  /*dd70*/  @UP0 UIMAD.WIDE UR4, UR37, 0x4, UR4 ;  /* 0x00000004250408a5 */ /* 0x000fe2000f8e0204 */
[----:B------:R-:W-:Y:S02]  /*dd80*/  LOP3.LUT R9, R8, 0x1c0, RZ, 0xc0, !PT ;  /* 0x000001c008097812 */ /* 0x000fe400078ec0ff */
[----:B------:R-:W-:Y:S02]  /*dd90*/  LEA.HI R8, R10, R11, RZ, 0x6 ;  /* 0x0000000b0a087211 */ /* 0x000fe400078f30ff */
[----:B------:R-:W-:Y:S01]  /*dda0*/  LOP3.LUT R6, R9, 0x38, R20, 0xf8, !PT ;  /* 0x0000003809067812 */ /* 0x000fe200078ef814 */
[----:B------:R-:W-:Y:S01]  /*ddb0*/  IMAD.U32 R2, RZ, RZ, UR4 ;  /* 0x00000004ff027e24 */ /* 0x000fe2000f8e00ff */
[----:B------:R-:W-:Y:S01]  /*ddc0*/  SHF.R.U32.HI R9, RZ, 0x3, R9 ;  /* 0x00000003ff097819 */ /* 0x000fe20000011609 */
[----:B---3--:R-:W-:-:S02]  /*ddd0*/  IMAD.U32 R3, RZ, RZ, UR5 ;  /* 0x00000005ff037e24 */ /* 0x008fc4000f8e00ff */
[----:B------:R-:W-:Y:S01]  /*dde0*/  IMAD.SHL.U32 R8, R8, 0x8, RZ ;  /* 0x0000000808087824 */ /* 0x000fe200078e00ff */
[----:B------:R-:W-:Y:S02]  /*ddf0*/  LOP3.LUT R9, R6, R9, RZ, 0x3c, !PT ;  /* 0x0000000906097212 */ /* 0x000fe400078e3cff */
[----:B------:R1:W5:Y:S02]  /*de00*/  @P0 LDG.E R0, desc[UR38][R2.64] ;  /* 0x0000002602000981 */ /* 0x000364000c1e1900 */
[----:B------:R-:W-:Y:S02]  /*de10*/  LOP3.LUT R8, R9, 0x7ffffe00, R8, 0xf8, !PT ;  /* 0x7ffffe0009087812 */ /* 0x000fe400078ef808 */
[----:B-1----:R-:W-:Y:S02]  /*de20*/  CS2R R2, SRZ ;  /* 0x0000000000027805 */ /* 0x002fe4000001ff00 */
[--C-:B----4-:R-:W-:Y:S01]  /*de30*/  @P4 SHF.R.S32.HI R3, RZ, 0x1f, R7.reuse ;  /* 0x0000001fff034819 */ /* 0x110fe20000011407 */
[----:B------:R-:W-:Y:S01]  /*de40*/  @P4 IMAD.MOV.U32 R2, RZ, RZ, R7 ;  /* 0x000000ffff024224 */ /* 0x000fe200078e0007 */
[----:B--2---:R-:W-:Y:S06]  /*de50*/  @P0 BRA `(.L_x_5416) ;  /* 0x0000000000100947 */ /* 0x004fec0003800000 */
[----:B------:R-:W-:Y:S05]  /*de60*/  @!P4 BRA `(.L_x_5416) ;  /* 0x00000000000cc947 */ /* 0x000fea0003800000 */
[----:B------:R-:W2:Y:S04]  /*de70*/  LDG.E R7, desc[UR38][R4.64] ;  /* 0x0000002604077981 */ /* 0x000ea8000c1e1900 */
[----:B-----5:R-:W2:Y:S02]  /*de80*/  LDG.E R0, desc[UR38][R4.64+0x4] ;  /* 0x0000042604007981 */ /* 0x020ea4000c1e1900 */
[----:B--2---:R-:W-:-:S07]  /*de90*/  IMAD.IADD R0, R0, 0x1, -R7 ;  /* 0x0000000100007824 */ /* 0x004fce00078e0a07 */
.L_x_5416:
        /* <DEDUP_REMOVED lines=15> */
[C---:B------:R-:W-:Y:S01]  /*df90*/  VIADD R0, R19.reuse, 0x20 ;  /* 0x0000002013007836 */ /* 0x040fe20000000000 */
[-C--:B------:R-:W-:Y:S01]  /*dfa0*/  ISETP.GE.AND P3, PT, R19, R22.reuse, PT ;  /* 0x000000161300720c */ /* 0x080fe20003f66270 */
[----:B------:R-:W-:Y:S01]  /*dfb0*/  IMAD.U32 R34, RZ, RZ, UR4 ;  /* 0x00000004ff227e24 */ /* 0x000fe2000f8e00ff */
[----:B------:R-:W-:Y:S01]  /*dfc0*/  SEL R37, RZ, UR37, P4 ;  /* 0x00000025ff257c07 */ /* 0x000fe2000a000000 */
[----:B------:R-:W-:Y:S01]  /*dfd0*/  IMAD R23, R31, UR5, R18 ;  /* 0x000000051f177c24 */ /* 0x000fe2000f8e0212 */
[----:B------:R-:W-:Y:S01]  /*dfe0*/  ULDC.64 UR4, c[0x0][0x858] ;  /* 0x0002160000047ab9 */ /* 0x000fe20000000a00 */
[----:B------:R-:W-:Y:S01]  /*dff0*/  VIADD R18, R19, 0x40 ;  /* 0x0000004013127836 */ /* 0x000fe20000000000 */
[----:B------:R-:W-:Y:S01]  /*e000*/  SEL R34, R34, RZ, !P4 ;  /* 0x000000ff22227207 */ /* 0x000fe20006000000 */
[----:B------:R-:W-:Y:S01]  /*e010*/  IMAD.IADD R17, R17, 0x1, R23 ;  /* 0x0000000111117824 */ /* 0x000fe200078e0217 */
[-C--:B------:R-:W-:Y:S01]  /*e020*/  ISETP.GE.AND P2, PT, R0, R22.reuse, PT ;  /* 0x000000160000720c */ /* 0x080fe20003f46270 */
[----:B------:R-:W-:Y:S01]  /*e030*/  BSSY B0, `(.L_x_5417) ;  /* 0x0000019000007945 */ /* 0x000fe20003800000 */
[----:B-1----:R-:W-:Y:S01]  /*e040*/  ISETP.GE.OR P6, PT, R20, R33, P3 ;  /* 0x000000211400720c */ /* 0x002fe20001fc6670 */
[----:B------:R-:W-:Y:S01]  /*e050*/  IMAD R0, R34, UR4, RZ ;  /* 0x0000000422007c24 */ /* 0x000fe2000f8e02ff */
        /* <DEDUP_REMOVED lines=22> */
.L_x_5418:
[----:B------:R-:W-:Y:S05]  /*e1c0*/  BSYNC B0 ;  /* 0x0000000000007941 */ /* 0x000fea0003800000 */
.L_x_5417:
[----:B-1----:R1:W2:Y:S01]  /*e1d0*/  LDS.128 R16, [R30+0x5000] ;  /* 0x005000001e107984 */ /* 0x0022a20000000c00 */
[----:B------:R-:W-:Y:S01]  /*e1e0*/  BSSY B0, `(.L_x_5419) ;  /* 0x0000010000007945 */ /* 0x000fe20003800000 */
[----:B------:R-:W-:-:S03]  /*e1f0*/  ISETP.GE.OR P6, PT, R20, R33, P0 ;  /* 0x000000211400720c */ /* 0x000fc600007c6670 */
        /* <DEDUP_REMOVED lines=14> */
.L_x_5420:
[----:B------:R-:W-:Y:S05]  /*e2e0*/  BSYNC B0 ;  /* 0x0000000000007941 */ /* 0x000fea0003800000 */
.L_x_5419:
[----:B--23--:R2:W3:Y:S01]  /*e2f0*/  LDS.128 R16, [R30+0x6000] ;  /* 0x006000001e107984 */ /* 0x00c4e20000000c00 */
        /* <DEDUP_REMOVED lines=15> */
.L_x_5422:
[----:B------:R-:W-:Y:S05]  /*e3f0*/  BSYNC B0 ;  /* 0x0000000000007941 */ /* 0x000fea0003800000 */
.L_x_5421:
[----:B---34-:R3:W4:Y:S01]  /*e400*/  LDS.128 R16, [R30+0x7000] ;  /* 0x007000001e107984 */ /* 0x0187220000000c00 */
        /* <DEDUP_REMOVED lines=15> */
.L_x_5424:
[----:B------:R-:W-:Y:S05]  /*e500*/  BSYNC B0 ;  /* 0x0000000000007941 */ /* 0x000fea0003800000 */
.L_x_5423:
        /* <DEDUP_REMOVED lines=27> */
.L_x_5426:
[----:B------:R-:W-:Y:S05]  /*e6c0*/  BSYNC B0 ;  /* 0x0000000000007941 */ /* 0x000fea0003800000 */
.L_x_5425:
        /* <DEDUP_REMOVED lines=15> */
.L_x_5428:
[----:B------:R-:W-:Y:S05]  /*e7c0*/  BSYNC B0 ;  /* 0x0000000000007941 */ /* 0x000fea0003800000 */
.L_x_5427:
        /* <DEDUP_REMOVED lines=15> */
.L_x_5430:
[----:B------:R-:W-:Y:S05]  /*e8c0*/  BSYNC B0 ;  /* 0x0000000000007941 */ /* 0x000fea0003800000 */
.L_x_5429:
        /* <DEDUP_REMOVED lines=15> */
.L_x_5415:
        /* <DEDUP_REMOVED lines=9> */
[----:B------:R-:W-:Y:S01]  /*ea50*/  UISETP.NE.AND.EX UP0, UPT, UR5, URZ, UPT, UP0 ;  /* 0x0000003f0500728c */ /* 0x000fe2000bf05300 */
[----:B------:R-:W-:Y:S02]  /*ea60*/  ULDC UR6, c[0x0][0x808] ;  /* 0x0002020000067ab9 */ /* 0x000fe40000000800 */
[----:B--2---:R-:W2:Y:S01]  /*ea70*/  @P4 LDG.E R9, desc[UR38][R4.64] ;  /* 0x0000002604094981 */ /* 0x004ea2000c1e1900 */
[----:B------:R-:W-:Y:S02]  /*ea80*/  IMAD.U32 R0, RZ, RZ, UR6 ;  /* 0x00000006ff007e24 */ /* 0x000fe4000f8e00ff */
[----:B------:R-:W-:-:S05]  /*ea90*/  PLOP3.LUT P0, PT, PT, PT, UP0, 0x80, 0x0 ;  /* 0x000000000000781c */ /* 0x000fca0003f0f008 */
[----:B------:R-:W-:Y:S02]  /*eaa0*/  @UP0 ULDC.64 UR4, c[0x0][0x878] ;  /* 0x00021e0000040ab9 */ /* 0x000fe40000000a00 */
[----:B------:R-:W-:-:S06]  /*eab0*/  @UP0 UIMAD.WIDE UR4, UR37, 0x4, UR4 ;  /* 0x00000004250408a5 */ /* 0x000fcc000f8e0204 */
[----:B------:R-:W-:Y:S02]  /*eac0*/  IMAD.U32 R6, RZ, RZ, UR4 ;  /* 0x00000004ff067e24 */ /* 0x000fe4000f8e00ff */
[----:B------:R-:W-:-:S05]  /*ead0*/  IMAD.U32 R7, RZ, RZ, UR5 ;  /* 0x00000005ff077e24 */ /* 0x000fca000f8e00ff */
[----:B------:R3:W5:Y:S01]  /*eae0*/  @P0 LDG.E R0, desc[UR38][R6.64] ;  /* 0x0000002606000981 */ /* 0x000762000c1e1900 */
[----:B------:R-:W1:Y:S01]  /*eaf0*/  S2R R2, SR_TID.X ;  /* 0x0000000000027919 */ /* 0x000e620000002100 */
[----:B------:R-:W4:Y:S01]  /*eb00*/  S2R R15, SR_CTAID.X ;  /* 0x00000000000f7919 */ /* 0x000f220000002500 */
[----:B------:R-:W2:Y:S01]  /*eb10*/  S2R R19, SR_CTAID.Y ;  /* 0x0000000000137919 */ /* 0x000ea20000002600 */
[----:B-1----:R-:W-:-:S05]  /*eb20*/  VIADD R8, R2, 0xffffff80 ;  /* 0xffffff8002087836 */ /* 0x002fca0000000000 */
[----:B------:R-:W-:-:S04]  /*eb30*/  SHF.R.S32.HI R3, RZ, 0x1f, R8 ;  /* 0x0000001fff037819 */ /* 0x000fc80000011408 */
[----:B------:R-:W-:Y:S02]  /*eb40*/  LEA.HI R10, R3, R8, RZ, 0x3 ;  /* 0x00000008030a7211 */ /* 0x000fe400078f18ff */
[----:B------:R-:W-:Y:S02]  /*eb50*/  CS2R R2, SRZ ;  /* 0x0000000000027805 */ /* 0x000fe4000001ff00 */
[----:B------:R-:W-:-:S05]  /*eb60*/  LOP3.LUT R11, R10, 0x1ffffff8, RZ, 0xc0, !PT ;  /* 0x1ffffff80a0b7812 */ /* 0x000fca00078ec0ff */
[----:B------:R-:W-:Y:S01]  /*eb70*/  IMAD.IADD R11, R8, 0x1, -R11 ;  /* 0x00000001080b7824 */ /* 0x000fe200078e0a0b */
[--C-:B--2---:R-:W-:Y:S01]  /*eb80*/  @P4 SHF.R.S32.HI R3, RZ, 0x1f, R9.reuse ;  /* 0x0000001fff034819 */ /* 0x104fe20000011409 */
[----:B------:R-:W-:Y:S01]  /*eb90*/  @P4 IMAD.MOV.U32 R2, RZ, RZ, R9 ;  /* 0x000000ffff024224 */ /* 0x000fe200078e0009 */
[----:B---34-:R-:W-:Y:S06]  /*eba0*/  @P0 BRA `(.L_x_5431) ;  /* 0x0000000000100947 */ /* 0x018fec0003800000 */
[----:B------:R-:W-:Y:S05]  /*ebb0*/  @!P4 BRA `(.L_x_5431) ;  /* 0x00000000000cc947 */ /* 0x000fea0003800000 */
[----:B------:R-:W2:Y:S04]  /*ebc0*/  LDG.E R7, desc[UR38][R4.64] ;  /* 0x0000002604077981 */ /* 0x000ea8000c1e1900 */
[----:B-----5:R-:W2:Y:S02]  /*ebd0*/  LDG.E R0, desc[UR38][R4.64+0x4] ;  /* 0x0000042604007981 */ /* 0x020ea4000c1e1900 */
[----:B--2---:R-:W-:-:S07]  /*ebe0*/  IMAD.IADD R0, R0, 0x1, -R7 ;  /* 0x0000000100007824 */ /* 0x004fce00078e0a07 */
.L_x_5431:
        /* <DEDUP_REMOVED lines=11> */
[CC--:B------:R-:W-:Y:S01]  /*eca0*/  ISETP.GE.AND P3, PT, R7.reuse, R0.reuse, PT ;  /* 0x000000000700720c */ /* 0x0c0fe20003f66270 */
[C---:B------:R-:W-:Y:S01]  /*ecb0*/  VIADD R17, R7.reuse, 0x40 ;  /* 0x0000004007117836 */ /* 0x040fe20000000000 */
[----:B------:R-:W-:Y:S01]  /*ecc0*/  LEA.HI.X.SX32 R3, R7, R3, 0x1, P0 ;  /* 0x0000000307037211 */ /* 0x000fe200000f0eff */
[----:B------:R-:W-:Y:S01]  /*ecd0*/  IMAD.WIDE.U32 R4, R19, UR4, R10 ;  /* 0x0000000413047c25 */ /* 0x000fe2000f8e000a */
[----:B------:R-:W-:Y:S01]  /*ece0*/  USHF.R.S32.HI UR4, URZ, 0x1f, UR37 ;  /* 0x0000001f3f047899 */ /* 0x000fe20008011425 */
[-C--:B------:R-:W-:Y:S01]  /*ecf0*/  ISETP.GE.AND P2, PT, R13, R0.reuse, PT ;  /* 0x000000000d00720c */ /* 0x080fe20003f46270 */
[----:B------:R-:W-:Y:S01]  /*ed00*/  BSSY B0, `(.L_x_5432) ;  /* 0x000001d000007945 */ /* 0x000fe20003800000 */
[----:B------:R-:W-:Y:S01]  /*ed10*/  VIADD R7, R7, 0x60 ;  /* 0x0000006007077836 */ /* 0x000fe20000000000 */
[-C--:B------:R-:W-:Y:S01]  /*ed20*/  ISETP.GE.AND P1, PT, R17, R0.reuse, PT ;  /* 0x000000001100720c */ /* 0x080fe20003f26270 */
[----:B------:R-:W-:Y:S01]  /*ed30*/  IMAD R9, R19, UR5, R6 ;  /* 0x0000000513097c24 */ /* 0x000fe2000f8e0206 */
[----:B------:R-:W-:Y:S01]  /*ed40*/  SEL R17, RZ, UR37, P4 ;  /* 0x00000025ff117c07 */ /* 0x000fe2000a000000 */
[----:B------:R-:W-:Y:S01]  /*ed50*/  IMAD.U32 R12, RZ, RZ, UR4 ;  /* 0x00000004ff0c7e24 */ /* 0x000fe2000f8e00ff */
[----:B------:R-:W-:Y:S01]  /*ed60*/  ULDC.64 UR4, c[0x0][0x828] ;  /* 0x00020a0000047ab9 */ /* 0x000fe20000000a00 */
[----:B-1----:R-:W-:Y:S01]  /*ed70*/  ISETP.GE.OR P6, PT, R10, R21, P3 ;  /* 0x000000150a00720c */ /* 0x002fe20001fc6670 */
[----:B------:R-:W-:Y:S01]  /*ed80*/  IMAD.IADD R5, R5, 0x1, R9 ;  /* 0x0000000105057824 */ /* 0x000fe200078e0209 */
[----:B------:R-:W-:Y:S01]  /*ed90*/  ISETP.GE.AND P0, PT, R7, R0, PT ;  /* 0x000000000700720c */ /* 0x000fe20003f06270 */
[----:B------:R-:W-:Y:S01]  /*eda0*/  IMAD.WIDE R6, R15, 0x80, R2 ;  /* 0x000000800f067825 */ /* 0x000fe200078e0202 */
[----:B------:R-:W-:-:S02]  /*edb0*/  SEL R12, R12, RZ, !P4 ;  /* 0x000000ff0c0c7207 */ /* 0x000fc40006000000 */
[CC--:B------:R-:W-:Y:S01]  /*edc0*/  ISETP.GE.OR P5, PT, R10.reuse, R21.reuse, P2 ;  /* 0x000000150a00720c */ /* 0x0c0fe200017a6670 */
[----:B------:R-:W-:Y:S01]  /*edd0*/  IMAD.WIDE.U32 R8, R17, UR4, R4 ;  /* 0x0000000411087c25 */ /* 0x000fe2000f8e0004 */
[----:B------:R-:W-:-:S03]  /*ede0*/  ISETP.GE.OR P4, PT, R10, R21, P1 ;  /* 0x000000150a00720c */ /* 0x000fc60000f86670 */
[----:B------:R-:W-:-:S04]  /*edf0*/  IMAD R0, R12, UR4, RZ ;  /* 0x000000040c007c24 */ /* 0x000fc8000f8e02ff */
[----:B------:R-:W-:-:S04]  /*ee00*/  IMAD R13, R17, UR5, R0 ;  /* 0x00000005110d7c24 */ /* 0x000fc8000f8e0200 */
        /* <DEDUP_REMOVED lines=12> */
.L_x_5433:
[----:B------:R-:W-:Y:S05]  /*eed0*/  BSYNC B0 ;  /* 0x0000000000007941 */ /* 0x000fea0003800000 */
.L_x_5432:
        /* <DEDUP_REMOVED lines=16> */
.L_x_5435:
[----:B------:R-:W-:Y:S05]  /*efe0*/  BSYNC B0 ;  /* 0x0000000000007941 */ /* 0x000fea0003800000 */
.L_x_5434:
        /* <DEDUP_REMOVED lines=15> */
.L_x_5437:
[----:B------:R-:W-:Y:S05]  /*f0e0*/  BSYNC B0 ;  /* 0x0000000000007941 */ /* 0x000fea0003800000 */
.L_x_5436:
        /* <DEDUP_REMOVED lines=15> */
.L_x_5439:
[----:B------:R-:W-:Y:S05]  /*f1e0*/  BSYNC B0 ;  /* 0x0000000000007941 */ /* 0x000fea0003800000 */
.L_x_5438:
        /* <DEDUP_REMOVED lines=26> */
.L_x_5441:
[----:B------:R-:W-:Y:S05]  /*f390*/  BSYNC B0 ;  /* 0x0000000000007941 */ /* 0x000fea0003800000 */
.L_x_5440:
        /* <DEDUP_REMOVED lines=15> */
.L_x_5443:
[----:B------:R-:W-:Y:S05]  /*f490*/  BSYNC B0 ;  /* 0x0000000000007941 */ /* 0x000fea0003800000 */
.L_x_5442:
        /* <DEDUP_REMOVED lines=15> */
.L_x_5445:
[----:B------:R-:W-:Y:S05]  /*f590*/  BSYNC B0 ;  /* 0x0000000000007941 */ /* 0x000fea0003800000 */
.L_x_5444:
        /* <DEDUP_REMOVED lines=15> */
.L_x_5360:
        /* <DEDUP_REMOVED lines=21> */
.L_x_5447:
        /* <DEDUP_REMOVED lines=13> */
.L_x_5449:
[----:B------:R-:W-:-:S05]  /*f8b0*/  ULDC UR4, c[0x0][0x8bc] ;  /* 0x00022f0000047ab9 */ /* 0x000fca0000000800 */
.L_x_5448:
        /* <DEDUP_REMOVED lines=34> */
[----:B------:R-:W-:-:S04]  /*fae0*/  @UP0 USHF.L.U32 UR5, UR5, 0x6, URZ ;  /* 0x0000000605050899 */ /* 0x000fc8000800063f */
[----:B------:R-:W-:Y:S01]  /*faf0*/  @UP0 ULOP3.LUT UR7, UR5, 0xffffe000, URZ, 0xc0, !UPT ;  /* 0xffffe00005070892 */ /* 0x000fe2000f8ec03f */
        /* <DEDUP_REMOVED lines=8> */
.L_x_5450:
        /* <DEDUP_REMOVED lines=13> */
.L_x_5451:
        /* <DEDUP_REMOVED lines=10> */
[----:B--2---:R-:W-:-:S05]  /*fcf0*/  IMAD.IADD R0, R5, 0x1, -R0 ;  /* 0x0000000105007824 */ /* 0x004fca00078e0a00 */
[----:B------:R-:W-:-:S15]  /*fd00*/  R2UR UR6, R0 ;  /* 0x00000000000672ca */ /* 0x000fde00000e0000 */
.L_x_5452:
        /* <DEDUP_REMOVED lines=22> */
.L_x_5453:
        /* <DEDUP_REMOVED lines=40> */
.L_x_5456:
[----:B------:R-:W-:Y:S05]  /*100f0*/  BSYNC B0 ;  /* 0x0000000000007941 */ /* 0x000fea0003800000 */
.L_x_5455:
        /* <DEDUP_REMOVED lines=19> */
.L_x_5458:
[----:B------:R-:W-:Y:S05]  /*10230*/  BSYNC B0 ;  /* 0x0000000000007941 */ /* 0x000fea0003800000 */
.L_x_5457:
[----:B------:R-:W-:Y:S06]  /*10240*/  BAR.ARV 0xa, 0xa0 ;  /* 0x0282800000007b1d */ /* 0x000fec0000002000 */
[----:B------:R-:W-:Y:S04]  /*10250*/  BSSY B0, `(.L_x_5459) ;  /* 0x0000003000007945 */ /* 0x000fe80003800000 */
[----:B------:R-:W-:Y:S05]  /*10260*/  @!P0 BRA `(.L_x_5460) ;  /* 0x0000000000048947 */ /* 0x000fea0003800000 */
[----:B------:R-:W-:-:S04]  /*10270*/  DEPBAR.LE SB0, 0x0 ;  /* 0x000080000000791a */ /* 0x000fc80000000000 */
.L_x_5460:
[----:B------:R-:W-:Y:S05]  /*10280*/  BSYNC B0 ;  /* 0x0000000000007941 */ /* 0x000fea0003800000 */
.L_x_5459:
[----:B------:R-:W-:Y:S06]  /*10290*/  BAR.ARV 0xb, 0xa0 ;  /* 0x02c2800000007b1d */ /* 0x000fec0000002000 */
[----:B------:R-:W-:Y:S01]  /*102a0*/  UIADD3 UR15, UR7, 0x1, URZ ;  /* 0x00000001070f7890 */ /* 0x000fe2000fffe03f */
[----:B------:R-:W-:Y:S11]  /*102b0*/  BRA `(.L_x_5461) ;  /* 0x0000000000047947 */ /* 0x000ff60003800000 */
.L_x_5454:
[----:B------:R-:W-:-:S05]  /*102c0*/  UMOV UR15, UR7 ;  /* 0x00000007000f7c82 */ /* 0x000fca0008000000 */
.L_x_5461:
        /* <DEDUP_REMOVED lines=21> */
.L_x_5474:
        /* <DEDUP_REMOVED lines=20> */
.L_x_5463:
[----:B------:R-:W-:Y:S05]  /*10560*/  BSYNC B0 ;  /* 0x0000000000007941 */ /* 0x000fea0003800000 */
.L_x_5462:
        /* <DEDUP_REMOVED lines=13> */
.L_x_5465:
[----:B------:R-:W-:Y:S05]  /*10640*/  BSYNC B0 ;  /* 0x0000000000007941 */ /* 0x000fea0003800000 */
.L_x_5464:
[----:B------:R-:W-:Y:S06]  /*10650*/  BAR.ARV 0xa, 0xa0 ;  /* 0x0282800000007b1d */ /* 0x000fec0000002000 */
[----:B------:R-:W-:Y:S04]  /*10660*/  BSSY B0, `(.L_x_5466) ;  /* 0x0000003000007945 */ /* 0x000fe80003800000 */
[----:B------:R-:W-:Y:S05]  /*10670*/  @!P0 BRA `(.L_x_5467) ;  /* 0x0000000000048947 */ /* 0x000fea0003800000 */
[----:B------:R-:W-:-:S04]  /*10680*/  DEPBAR.LE SB0, 0x0 ;  /* 0x000080000000791a */ /* 0x000fc80000000000 */
.L_x_5467:
[----:B------:R-:W-:Y:S05]  /*10690*/  BSYNC B0 ;  /* 0x0000000000007941 */ /* 0x000fea0003800000 */
.L_x_5466:
        /* <DEDUP_REMOVED lines=13> */
.L_x_5469:
[----:B------:R-:W-:Y:S05]  /*10770*/  BSYNC B0 ;  /* 0x0000000000007941 */ /* 0x000fea0003800000 */
.L_x_5468:
        /* <DEDUP_REMOVED lines=13> */
.L_x_5471:
[----:B------:R-:W-:Y:S05]  /*10850*/  BSYNC B0 ;  /* 0x0000000000007941 */ /* 0x000fea0003800000 */
.L_x_5470:
[----:B------:R-:W-:Y:S01]  /*10860*/  UIADD3 UR15, UR15, 0x2, URZ ;  /* 0x000000020f0f7890 */ /* 0x000fe2000fffe03f */
[----:B------:R-:W-:Y:S06]  /*10870*/  BAR.ARV 0xa, 0xa0 ;  /* 0x0282800000007b1d */ /* 0x000fec0000002000 */
[----:B------:R-:W-:Y:S01]  /*10880*/  BSSY B0, `(.L_x_5472) ;  /* 0x0000004000007945 */ /* 0x000fe20003800000 */
[----:B------:R-:W-:-:S03]  /*10890*/  ISETP.LE.AND P1, PT, R2, UR15, PT ;  /* 0x0000000f02007c0c */ /* 0x000fc6000bf23270 */
[----:B------:R-:W-:Y:S10]  /*108a0*/  @!P0 BRA `(.L_x_5473) ;  /* 0x0000000000048947 */ /* 0x000ff40003800000 */
[----:B------:R-:W-:-:S04]  /*108b0*/  DEPBAR.LE SB0, 0x0 ;  /* 0x000080000000791a */ /* 0x000fc80000000000 */
.L_x_5473:
[----:B------:R-:W-:Y:S05]  /*108c0*/  BSYNC B0 ;  /* 0x0000000000007941 */ /* 0x000fea0003800000 */
.L_x_5472:
[----:B------:R-:W-:Y:S06]  /*108d0*/  BAR.ARV 0xb, 0xa0 ;  /* 0x02c2800000007b1d */ /* 0x000fec0000002000 */
[----:B------:R-:W-:Y:S02]  /*108e0*/  UIADD3 UR19, UR19, 0x4000, URZ ;  /* 0x0000400013137890 */ /* 0x000fe4000fffe03f */
[----:B------:R-:W-:Y:S01]  /*108f0*/  UIADD3 UR6, UR6, 0x4000, URZ ;  /* 0x0000400006067890 */ /* 0x000fe2000fffe03f */
[----:B------:R-:W-:Y:S11]  /*10900*/  @!P1 BRA `(.L_x_5474) ;  /* 0xfffffff800c49947 */ /* 0x000ff6000383ffff */
[----:B------:R-:W-:Y:S05]  /*10910*/  BRA `(.L_x_5365) ;  /* 0x0000002400207947 */ /* 0x000fea0003800000 */
.L_x_5446:
        /* <DEDUP_REMOVED lines=14> */
.L_x_5475:
        /* <DEDUP_REMOVED lines=14> */
.L_x_5477:
[----:B------:R-:W-:-:S05]  /*10ae0*/  ULDC UR4, c[0x0][0x8bc] ;  /* 0x00022f0000047ab9 */ /* 0x000fca0000000800 */
.L_x_5476:
[----:B-1----:R-:W-:Y:S01]  /*10af0*/  USHF.L.U32 UR8, UR21, 0x7, URZ ;  /* 0x0000000715087899 */ /* 0x002fe2000800063f */
[----:B------:R-:W-:Y:S02]  /*10b00*/  IMAD.MOV.U32 R10, RZ, RZ, 0x1 ;  /* 0x00000001ff0a7424 */ /* 0x000fe400078e00ff */
[----:B------:R-:W-:Y:S01]  /*10b10*/  IMAD.MOV.U32 R0, RZ, RZ, RZ ;  /* 0x000000ffff007224 */ /* 0x000fe200078e00ff */
        /* <DEDUP_REMOVED lines=12> */
[----:B------:R-:W-:Y:S01]  /*10be0*/  ULDC.64 UR16, c[0x0][0x778] ;  /* 0x0001de0000107ab9 */ /* 0x000fe20000000a00 */
[----:B------:R-:W-:Y:S01]  /*10bf0*/  PLOP3.LUT P1, PT, PT, PT, UP1, 0x80, 0x0 ;  /* 0x000000000000781c */ /* 0x000fe20003f2f018 */
[----:B------:R-:W-:Y:S01]  /*10c00*/  IMAD.U32 R3, RZ, RZ, UR15 ;  /* 0x0000000fff037e24 */ /* 0x000fe2000f8e00ff */
[----:B------:R-:W-:-:S02]  /*10c10*/  UISETP.NE.U32.AND UP0, UPT, UR4, URZ, UPT ;  /* 0x0000003f0400728c */ /* 0x000fc4000bf05070 */
[----:B------:R-:W-:Y:S02]  /*10c20*/  UISETP.NE.U32.AND UP2, UPT, UR6, URZ, UPT ;  /* 0x0000003f0600728c */ /* 0x000fe4000bf45070 */
[----:B------:R-:W-:Y:S02]  /*10c30*/  UISETP.NE.AND.EX UP0, UPT, UR5, URZ, UPT, UP0 ;  /* 0x0000003f0500728c */ /* 0x000fe4000bf05300 */
[----:B------:R-:W-:Y:S01]  /*10c40*/  UISETP.NE.AND.EX UP2, UPT, UR7, URZ, UPT, UP2 ;  /* 0x0000003f0700728c */ /* 0x000fe2000bf45320 */
[----:B------:R-:W-:-:S04]  /*10c50*/  ULDC.64 UR22, c[0x0][0x788] ;  /* 0x0001e20000167ab9 */ /* 0x000fc80000000a00 */
[----:B------:R-:W2:Y:S01]  /*10c60*/  @P1 LDG.E R6, desc[UR38][R2.64] ;  /* 0x0000002602061981 */ /* 0x000ea2000c1e1900 */
[----:B------:R-:W-:Y:S01]  /*10c70*/  PLOP3.LUT P2, PT, PT, PT, UP0, 0x80, 0x0 ;  /* 0x000000000000781c */ /* 0x000fe20003f4f008 */
[----:B------:R-:W-:Y:S01]  /*10c80*/  UIMAD.WIDE UR16, UR13, 0x4, UR16 ;  /* 0x000000040d1078a5 */ /* 0x000fe2000f8e0210 */
[----:B------:R-:W-:Y:S01]  /*10c90*/  PLOP3.LUT P3, PT, PT, PT, UP2, 0x80, 0x0 ;  /* 0x000000000000781c */ /* 0x000fe20003f6f028 */
[----:B------:R1:W4:Y:S02]  /*10ca0*/  @P1 LDG.E R0, desc[UR38][R2.64] ;  /* 0x0000002602001981 */ /* 0x000324000c1e1900 */
[----:B------:R-:W-:Y:S02]  /*10cb0*/  @UP2 ULDC.64 UR4, c[0x0][0x780] ;  /* 0x0001e00000042ab9 */ /* 0x000fe40000000a00 */
[----:B------:R-:W-:Y:S01]  /*10cc0*/  @UP2 UIMAD.WIDE UR4, UR13, 0x4, UR4 ;  /* 0x000000040d0428a5 */ /* 0x000fe2000f8e0204 */
[----:B-1----:R-:W-:Y:S02]  /*10cd0*/  IMAD.U32 R2, RZ, RZ, UR16 ;  /* 0x00000010ff027e24 */ /* 0x002fe4000f8e00ff */
[----:B------:R-:W-:-:S05]  /*10ce0*/  IMAD.U32 R3, RZ, RZ, UR17 ;  /* 0x00000011ff037e24 */ /* 0x000fca000f8e00ff */
[----:B------:R1:W5:Y:S02]  /*10cf0*/  @P2 LDG.E R4, desc[UR38][R2.64] ;  /* 0x0000002602042981 */ /* 0x000364000c1e1900 */
[----:B-1----:R-:W-:Y:S02]  /*10d00*/  IMAD.U32 R2, RZ, RZ, UR4 ;  /* 0x00000004ff027e24 */ /* 0x002fe4000f8e00ff */
        /* <DEDUP_REMOVED lines=18> */
[----:B------:R-:W-:Y:S02]  /*10e30*/  IMAD.U32 R2, RZ, RZ, UR14 ;  /* 0x0000000eff027e24 */ /* 0x000fe4000f8e00ff */
[----:B------:R-:W-:-:S05]  /*10e40*/  IMAD.U32 R3, RZ, RZ, UR15 ;  /* 0x0000000fff037e24 */ /* 0x000fca000f8e00ff */
[----:B------:R-:W2:Y:S04]  /*10e50*/  LDG.E R0, desc[UR38][R2.64] ;  /* 0x0000002602007981 */ /* 0x000ea8000c1e1900 */
[----:B------:R-:W3:Y:S01]  /*10e60*/  LDG.E R4, desc[UR38][R2.64+0x4] ;  /* 0x0000042602047981 */ /* 0x000ee2000c1e1900 */
[----:B--2---:R-:W-:Y:S02]  /*10e70*/  R2UR UR4, R0 ;  /* 0x00000000000472ca */ /* 0x004fe400000e0000 */
[----:B---3--:R-:W-:-:S13]  /*10e80*/  R2UR UR9, R4 ;  /* 0x00000000040972ca */ /* 0x008fda00000e0000 */
[----:B------:R-:W-:-:S12]  /*10e90*/  UIADD3 UR9, -UR4, UR9, URZ ;  /* 0x0000000904097290 */ /* 0x000fd8000fffe13f */
.L_x_5479:
        /* <DEDUP_REMOVED lines=13> */
.L_x_5480:
        /* <DEDUP_REMOVED lines=8> */
.L_x_5481:
        /* <DEDUP_REMOVED lines=21> */
.L_x_5482:
[----:B------:R-:W-:Y:S01]  /*11140*/  ISETP.LT.AND P0, PT, R4, UR6, PT ;  /* 0x0000000604007c0c */ /* 0x000fe2000bf01270 */
[----:B------:R-:W-:-:S12]  /*11150*/  IMAD.MOV.U32 R0, RZ, RZ, RZ ;  /* 0x000000ffff007224 */ /* 0x000fd800078e00ff */
        /* <DEDUP_REMOVED lines=48> */
.L_x_5512:
        /* <DEDUP_REMOVED lines=15> */
.L_x_5485:
[----:B------:R-:W-:Y:S01]  /*11550*/  R2UR UR19, R4 ;  /* 0x00000000041372ca */ /* 0x000fe200000e0000 */
[----:B------:R-:W2:Y:S01]  /*11560*/  LDC.64 R12, c[0x0][0x198] ;  /* 0x00006600ff0c7b82 */ /* 0x000ea20000000a00 */
        /* <DEDUP_REMOVED lines=21> */
[----:B------:R-:W-:Y:S01]  /*116c0*/  R2UR UR8, R15 ;  /* 0x000000000f0872ca */ /* 0x000fe200000e0000 */
[----:B--2---:R-:W-:Y:S01]  /*116d0*/  IMAD.MOV.U32 R7, RZ, RZ, R12 ;  /* 0x000000ffff077224 */ /* 0x004fe200078e000c */
[----:B------:R-:W-:Y:S01]  /*116e0*/  LEA.HI.X.SX32 R3, R3, R14, 0x1, P1 ;  /* 0x0000000e03037211 */ /* 0x000fe200008f0eff */
[----:B------:R-:W-:Y:S01]  /*116f0*/  IMAD.MOV.U32 R6, RZ, RZ, R13 ;  /* 0x000000ffff067224 */ /* 0x000fe200078e000d */
[----:B------:R-:W-:-:S04]  /*11700*/  LEA R2, P1, R0, R9, 0x2 ;  /* 0x0000000900027211 */ /* 0x000fc800078210ff */
[----:B------:R-:W-:Y:S02]  /*11710*/  LEA.HI.X R0, R0, R8, R3, 0x2, P1 ;  /* 0x0000000800007211 */ /* 0x000fe400008f1403 */
[----:B------:R-:W-:Y:S02]  /*11720*/  R2UR UR30, R2 ;  /* 0x00000000021e72ca */ /* 0x000fe400000e0000 */
[----:B------:R-:W-:Y:S01]  /*11730*/  R2UR UR31, R0 ;  /* 0x00000000001f72ca */ /* 0x000fe200000e0000 */
[----:B------:R-:W-:Y:S01]  /*11740*/  UIADD3 UR16, UR8, 0x10000, URZ ;  /* 0x0001000008107890 */ /* 0x000fe2000fffe03f */
[C---:B------:R-:W-:Y:S01]  /*11750*/  IADD3 R0, P1, R7.reuse, 0x2f0, RZ ;  /* 0x000002f007007810 */ /* 0x040fe20007f3e0ff */
[----:B------:R-:W-:Y:S02]  /*11760*/  UIADD3 UR17, UR8, 0x30c10, URZ ;  /* 0x00030c1008117890 */ /* 0x000fe4000fffe03f */
[----:B------:R-:W-:Y:S01]  /*11770*/  UIADD3 UR42, UR8, 0x20000, URZ ;  /* 0x00020000082a7890 */ /* 0x000fe2000fffe03f */
[----:B------:R-:W-:Y:S01]  /*11780*/  R2UR UR44, R0 ;  /* 0x00000000002c72ca */ /* 0x000fe200000e0000 */
[----:B------:R-:W-:Y:S01]  /*11790*/  UIADD3 UR9, UR8, 0x30c00, URZ ;  /* 0x00030c0008097890 */ /* 0x000fe2000fffe03f */
[----:B------:R-:W-:Y:S01]  /*117a0*/  IADD3 R0, P2, R7, 0x3f0, RZ ;  /* 0x000003f007007810 */ /* 0x000fe20007f5e0ff */
[----:B------:R-:W-:Y:S01]  /*117b0*/  UIADD3 UR24, UR8, 0x4000, URZ ;  /* 0x0000400008187890 */ /* 0x000fe2000fffe03f */
[----:B------:R-:W-:-:S02]  /*117c0*/  UMOV UR43, UR17 ;  /* 0x00000011002b7c82 */ /* 0x000fc40008000000 */
[----:B------:R-:W-:Y:S01]  /*117d0*/  R2UR UR46, R0 ;  /* 0x00000000002e72ca */ /* 0x000fe200000e0000 */
[----:B------:R-:W-:Y:S01]  /*117e0*/  IMAD.X R0, RZ, RZ, R6, P1 ;  /* 0x000000ffff007224 */ /* 0x000fe200008e0606 */
[----:B------:R-:W-:Y:S01]  /*117f0*/  IADD3 R2, P1, R7, 0xf0, RZ ;  /* 0x000000f007027810 */ /* 0x000fe20007f3e0ff */
[----:B------:R-:W-:-:S03]  /*11800*/  UMOV UR25, UR9 ;  /* 0x0000000900197c82 */ /* 0x000fc60008000000 */
[----:B------:R-:W-:Y:S01]  /*11810*/  R2UR UR32, R2 ;  /* 0x00000000022072ca */ /* 0x000fe200000e0000 */
[--C-:B------:R-:W-:Y:S01]  /*11820*/  IMAD.X R3, RZ, RZ, R6.reuse, P1 ;  /* 0x000000ffff037224 */ /* 0x100fe200008e0606 */
[----:B------:R-:W-:Y:S01]  /*11830*/  R2UR UR45, R0 ;  /* 0x00000000002d72ca */ /* 0x000fe200000e0000 */
[----:B------:R-:W-:-:S03]  /*11840*/  IMAD.X R0, RZ, RZ, R6, P2 ;  /* 0x000000ffff007224 */ /* 0x000fc600010e0606 */
[----:B------:R-:W-:Y:S02]  /*11850*/  R2UR UR33, R3 ;  /* 0x00000000032172ca */ /* 0x000fe400000e0000 */
[----:B------:R-:W-:Y:S01]  /*11860*/  R2UR UR47, R0 ;  /* 0x00000000002f72ca */ /* 0x000fe200000e0000 */
[----:B------:R-:W-:-:S10]  /*11870*/  IMAD.MOV.U32 R0, RZ, RZ, 0x8000 ;  /* 0x00008000ff007424 */ /* 0x000fd400078e00ff */
[----:B------:R1:W-:Y:S01]  /*11880*/  UTMALDG.4D [UR16], [UR32], desc[UR34] ;  /* 0x00002210200075b4 */ /* 0x0003e20008019000 */
[----:B------:R1:W-:Y:S01]  /*11890*/  UBLKCP.S.G [UR42], [UR30], UR37 ;  /* 0x0000002a1e0073ba */ /* 0x0003e20008000225 */
[----:B------:R2:W-:Y:S01]  /*118a0*/  SYNCS.ARRIVE.TRANS64 RZ, [R15+URZ+0x30c00], R0 ;  /* 0x030c00000fff79a7 */ /* 0x0005e2000800003f */
[----:B------:R1:W-:Y:S01]  /*118b0*/  UTMALDG.4D [UR8], [UR44], desc[UR40] ;  /* 0x000028082c0075b4 */ /* 0x0003e20008019000 */
[----:B--2---:R-:W-:-:S04]  /*118c0*/  IMAD.U32 R0, RZ, RZ, UR6 ;  /* 0x00000006ff007e24 */ /* 0x004fc8000f8e00ff */
[----:B------:R-:W-:Y:S01]  /*118d0*/  VIADD R5, R0, 0xffffffff ;  /* 0xffffffff00057836 */ /* 0x000fe20000000000 */
[----:B------:R1:W-:Y:S04]  /*118e0*/  UTMALDG.4D [UR24], [UR46], desc[UR40] ;  /* 0x000028182e0075b4 */ /* 0x0003e80008019000 */
[----:B------:R-:W-:Y:S01]  /*118f0*/  ISETP.GE.AND P1, PT, R4, R5, PT ;  /* 0x000000050400720c */ /* 0x000fe20003f26270 */
[----:B------:R1:W-:-:S12]  /*11900*/  STL [R1+0x4], R5 ;  /* 0x0000040501007387 */ /* 0x0003d80000100800 */
[----:B-1----:R-:W-:Y:S05]  /*11910*/  @P1 BRA `(.L_x_5486) ;  /* 0x0000000c00c81947 */ /* 0x002fea0003800000 */
[----:B------:R-:W-:Y:S01]  /*11920*/  R2UR UR8, R4 ;  /* 0x00000000040872ca */ /* 0x000fe200000e0000 */
[----:B------:R-:W-:Y:S01]  /*11930*/  UIADD3 UR9, UR6, -0x2, URZ ;  /* 0xfffffffe06097890 */ /* 0x000fe2000fffe03f */
[----:B------:R-:W-:-:S05]  /*11940*/  IMAD.MOV.U32 R10, RZ, RZ, 0x1 ;  /* 0x00000001ff0a7424 */ /* 0x000fca00078e00ff */
        /* <DEDUP_REMOVED lines=9> */
[----:B------:R-:W-:Y:S02]  /*119e0*/  IMAD.MOV.U32 R0, RZ, RZ, R4 ;  /* 0x000000ffff007224 */ /* 0x000fe400078e0004 */
[----:B------:R-:W-:-:S10]  /*119f0*/  IMAD.MOV.U32 R10, RZ, RZ, 0x1 ;  /* 0x00000001ff0a7424 */ /* 0x000fd400078e00ff */
[----:B------:R-:W-:-:S06]  /*11a00*/  UIADD3 UR8, UR8, -UR9, URZ ;  /* 0x8000000908087290 */ /* 0x000fcc000fffe03f */
[----:B------:R-:W-:-:S07]  /*11a10*/  IMAD.U32 R17, RZ, RZ, UR8 ;  /* 0x00000008ff117e24 */ /* 0x000fce000f8e00ff */
.L_x_5496:
[----:B-123--:R-:W-:-:S04]  /*11a20*/  SHF.L.U32 R18, R10, 0x1f, RZ ;  /* 0x0000001f0a127819 */ /* 0x00efc800000006ff */
[----:B------:R-:W2:Y:S02]  /*11a30*/  SYNCS.PHASECHK.TRANS64.TRYWAIT P1, [R15+URZ+0x30c40], R18 ;  /* 0x030c40120f0075a7 */ /* 0x000ea4000802017f */
[----:B--2---:R-:W-:Y:S05]  /*11a40*/  @!P1 BRA `(.L_x_5488) ;  /* 0x00000014009c9947 */ /* 0x004fea0003800000 */
.L_x_5513:
        /* <DEDUP_REMOVED lines=8> */
.L_x_5489:
        /* <DEDUP_REMOVED lines=18> */
[----:B-1----:R-:W-:Y:S02]  /*11bf0*/  IMAD.MOV.U32 R7, RZ, RZ, R4 ;  /* 0x000000ffff077224 */ /* 0x002fe400078e0004 */
        /* <DEDUP_REMOVED lines=11> */
.L_x_5514:
        /* <DEDUP_REMOVED lines=8> */
.L_x_5491:
[----:B------:R-:W-:Y:S01]  /*11d30*/  VIADD R19, R19, 0x80 ;  /* 0x0000008013137836 */ /* 0x000fe20000000000 */
[----:B------:R-:W-:Y:S01]  /*11d40*/  ULDC.64 UR8, c[0x0][0x700] ;  /* 0x0001c00000087ab9 */ /* 0x000fe20000000a00 */
[----:B------:R-:W-:Y:S01]  /*11d50*/  R2UR UR26, R15 ;  /* 0x000000000f1a72ca */ /* 0x000fe200000e0000 */
[----:B------:R-:W-:Y:S01]  /*11d60*/  IMAD.U32 R9, RZ, RZ, UR8 ;  /* 0x00000008ff097e24 */ /* 0x000fe2000f8e00ff */
[----:B------:R-:W-:Y:S01]  /*11d70*/  UMOV UR24, 0x0 ;  /* 0x0000000000187882 */ /* 0x000fe20000000000 */
[C---:B------:R-:W-:Y:S01]  /*11d80*/  IADD3 R2, P1, R19.reuse, UR22, RZ ;  /* 0x0000001613027c10 */ /* 0x040fe2000ff3e0ff */
[----:B------:R-:W-:Y:S01]  /*11d90*/  IMAD.U32 R8, RZ, RZ, UR9 ;  /* 0x00000009ff087e24 */ /* 0x000fe2000f8e00ff */
[----:B------:R-:W-:Y:S01]  /*11da0*/  SHF.R.S32.HI R20, RZ, 0x1f, R19 ;  /* 0x0000001fff147819 */ /* 0x000fe20000011413 */
[----:B------:R-:W-:Y:S01]  /*11db0*/  VIADD R21, R19, UR7 ;  /* 0x0000000713157c36 */ /* 0x000fe20008000000 */
[----:B------:R-:W-:Y:S01]  /*11dc0*/  LEA R3, P2, R2, R9, 0x2 ;  /* 0x0000000902037211 */ /* 0x000fe200078410ff */
[----:B------:R-:W-:Y:S01]  /*11dd0*/  UMOV UR25, 0x14f00000 ;  /* 0x14f0000000197882 */ /* 0x000fe20000000000 */
[----:B------:R-:W-:Y:S01]  /*11de0*/  UMOV UR18, URZ ;  /* 0x0000003f00127c82 */ /* 0x000fe20008000000 */
        /* <DEDUP_REMOVED lines=18> */
.L_x_5515:
        /* <DEDUP_REMOVED lines=8> */
.L_x_5493:
        /* <DEDUP_REMOVED lines=24> */
.L_x_5517:
        /* <DEDUP_REMOVED lines=8> */
.L_x_5495:
        /* <DEDUP_REMOVED lines=27> */
[----:B------:R-:W-:-:S11]  /*12340*/  IMAD.U32 R0, RZ, RZ, UR10 ;  /* 0x0000000aff007e24 */ /* 0x000fd6000f8e00ff */
[----:B------:R4:W-:Y:S02]  /*12350*/  UBLKCP.S.G [UR26], [UR30], UR28 ;  /* 0x0000001a1e0073ba */ /* 0x0009e4000800021c */
[----:B----4-:R-:W-:Y:S05]  /*12360*/  @P1 BRA `(.L_x_5496) ;  /* 0xfffffff400ac1947 */ /* 0x010fea000383ffff */
.L_x_5487:
[----:B------:R-:W4:Y:S02]  /*12370*/  LDL.LU R4, [R1+0x8] ;  /* 0x0000080001047983 */ /* 0x000f240000300800 */
[----:B----4-:R-:W-:Y:S02]  /*12380*/  ISETP.NE.AND P1, PT, R4, RZ, PT ;  /* 0x000000ff0400720c */ /* 0x010fe40003f25270 */
[----:B------:R4:W5:Y:S11]  /*12390*/  LDL R4, [R1+0x4] ;  /* 0x0000040001047983 */ /* 0x0009760000100800 */
[----:B----4-:R-:W-:Y:S05]  /*123a0*/  @!P1 BRA `(.L_x_5486) ;  /* 0x0000000400249947 */ /* 0x010fea0003800000 */
[----:B------:R-:W-:-:S04]  /*123b0*/  SHF.L.U32 R12, R10, 0x1f, RZ ;  /* 0x0000001f0a0c7819 */ /* 0x000fc800000006ff */
[----:B------:R-:W4:Y:S02]  /*123c0*/  SYNCS.PHASECHK.TRANS64.TRYWAIT P1, [R15+URZ+0x30c40], R12 ;  /* 0x030c400c0f0075a7 */ /* 0x000f24000802017f */
[----:B----4-:R-:W-:Y:S05]  /*123d0*/  @!P1 BRA `(.L_x_5497) ;  /* 0x0000000c008c9947 */ /* 0x010fea0003800000 */
.L_x_5518:
        /* <DEDUP_REMOVED lines=8> */
.L_x_5498:
        /* <DEDUP_REMOVED lines=27> */
.L_x_5519:
        /* <DEDUP_REMOVED lines=8> */
.L_x_5500:
[----:B------:R2:W5:Y:S01]  /*12690*/  LDL.LU R4, [R1+0x4] ;  /* 0x0000040001047983 */ /* 0x0005620000300800 */
        /* <DEDUP_REMOVED lines=25> */
[----:B--2---:R-:W-:-:S07]  /*12830*/  IMAD.MOV.U32 R16, RZ, RZ, 0x1 ;  /* 0x00000001ff107424 */ /* 0x004fce00078e00ff */
.L_x_5486:
[----:B------:R-:W1:Y:S01]  /*12840*/  S2R R0, SR_TID.X ;  /* 0x0000000000007919 */ /* 0x000e620000002100 */
[----:B------:R-:W-:Y:S01]  /*12850*/  IMAD R3, R16, 0x8, R15 ;  /* 0x0000000810037824 */ /* 0x000fe200078e020f */
[----:B-1----:R-:W-:Y:S02]  /*12860*/  LOP3.LUT R2, R0, 0x7f, RZ, 0xc0, !PT ;  /* 0x0000007f00027812 */ /* 0x002fe400078ec0ff */
[----:B------:R-:W-:Y:S02]  /*12870*/  SHF.L.U32 R0, R10, 0x1f, RZ ;  /* 0x0000001f0a007819 */ /* 0x000fe400000006ff */
[----:B------:R-:W-:Y:S02]  /*12880*/  ISETP.NE.AND P1, PT, R2, RZ, PT ;  /* 0x000000ff0200720c */ /* 0x000fe40003f25270 */
[----:B------:R-:W1:Y:S02]  /*12890*/  SYNCS.PHASECHK.TRANS64.TRYWAIT P0, [R3+URZ+0x30c40], R0 ;  /* 0x030c4000030075a7 */ /* 0x000e64000800017f */
[----:B-1----:R-:W-:Y:S09]  /*128a0*/  @!P0 BRA `(.L_x_5501) ;  /* 0x0000000800808947 */ /* 0x002ff20003800000 */
.L_x_5520:
[----:B------:R-:W-:Y:S05]  /*128b0*/  @P1 BRA `(.L_x_5502) ;  /* 0x0000000000181947 */ /* 0x000fea0003800000 */
[----:B------:R-:W1:Y:S01]  /*128c0*/  S2R R2, SR_TID.X ;  /* 0x0000000000027919 */ /* 0x000e620000002100 */
[----:B------:R-:W-:-:S04]  /*128d0*/  IMAD.MOV.U32 R0, RZ, RZ, 0x4200 ;  /* 0x00004200ff007424 */ /* 0x000fc800078e00ff */
[----:B------:R1:W-:Y:S02]  /*128e0*/  SYNCS.ARRIVE.TRANS64 RZ, [R3+URZ+0x30c30], R0 ;  /* 0x030c300003ff79a7 */ /* 0x0003e4000800003f */
[----:B-1----:R-:W-:-:S13]  /*128f0*/  LOP3.LUT P0, RZ, R2, 0x1f, RZ, 0xc0, !PT ;  /* 0x0000001f02ff7812 */ /* 0x002fda000780c0ff */
[----:B------:R-:W-:Y:S05]  /*12900*/  @!P0 BRA `(.L_x_5502) ;  /* 0x0000000000048947 */ /* 0x000fea0003800000 */
[----:B------:R-:W-:Y:S01]  /*12910*/  BPT.TRAP 0x1 ;  /* 0x000000040000795c */ /* 0x000fe20000300000 */
.L_x_5502:
[----:B-----5:R-:W-:Y:S01]  /*12920*/  R2UR UR19, R4 ;  /* 0x00000000041372ca */ /* 0x020fe200000e0000 */
[C-C-:B------:R-:W-:Y:S01]  /*12930*/  IMAD R0, R16.reuse, 0x4000, R15.reuse ;  /* 0x0000400010007824 */ /* 0x140fe200078e020f */
[----:B------:R-:W-:Y:S01]  /*12940*/  R2UR UR9, R11 ;  /* 0x000000000b0972ca */ /* 0x000fe200000e0000 */
[----:B--234-:R-:W-:Y:S01]  /*12950*/  IMAD R15, R16, 0x200, R15 ;  /* 0x00000200100f7824 */ /* 0x01cfe200078e020f */
[----:B------:R-:W-:Y:S01]  /*12960*/  IADD3 R7, P0, R7, 0x1f0, RZ ;  /* 0x000001f007077810 */ /* 0x000fe20007f1e0ff */
[----:B------:R-:W-:Y:S01]  /*12970*/  ULDC.64 UR26, c[0x0][0x728] ;  /* 0x0001ca00001a7ab9 */ /* 0x000fe20000000a00 */
[----:B------:R-:W-:Y:S02]  /*12980*/  R2UR UR17, R3 ;  /* 0x00000000031172ca */ /* 0x000fe400000e0000 */
        /* <DEDUP_REMOVED lines=11> */
[----:B------:R-:W-:Y:S01]  /*12a40*/  ULEA.HI.X.SX32 UR9, UR19, UR9, 0x1, UP0 ;  /* 0x0000000913097291 */ /* 0x000fe200080f0e3f */
[----:B------:R-:W-:Y:S01]  /*12a50*/  SEL R0, R0, RZ, P0 ;  /* 0x000000ff00007207 */ /* 0x000fe20000000000 */
[----:B------:R-:W-:Y:S01]  /*12a60*/  ULEA UR8, UP0, UR18, UR26, 0x2 ;  /* 0x0000001a12087291 */ /* 0x000fe2000f80103f */
[----:B------:R-:W-:Y:S01]  /*12a70*/  LOP3.LUT R10, R10, R3, RZ, 0x3c, !PT ;  /* 0x000000030a0a7212 */ /* 0x000fe200078e3cff */
[----:B------:R-:W-:Y:S02]  /*12a80*/  UIADD3 UR19, UR19, UR7, URZ ;  /* 0x0000000713137290 */ /* 0x000fe4000fffe03f */
[----:B------:R-:W-:-:S02]  /*12a90*/  UIADD3 UR16, UR16, 0x18000, URZ ;  /* 0x0001800010107890 */ /* 0x000fc4000fffe03f */
[----:B------:R-:W-:Y:S02]  /*12aa0*/  ULEA.HI.X UR9, UR18, UR27, UR9, 0x2, UP0 ;  /* 0x0000001b12097291 */ /* 0x000fe400080f1409 */
        /* <DEDUP_REMOVED lines=9> */
.L_x_5483:
[----:B------:R-:W-:Y:S05]  /*12b40*/  BSYNC B0 ;  /* 0x0000000000007941 */ /* 0x000fea0003800000 */
.L_x_5478:
[----:B------:R-:W-:-:S03]  /*12b50*/  UMOV UR8, 0xffffffff ;  /* 0xffffffff00087882 */ /* 0x000fc60000000000 */
[----:B------:R-:W-:Y:S05]  /*12b60*/  BRA.DIV UR8, `(.L_x_5503) ;  /* 0x0000000608e47947 */ /* 0x000fea000b800000 */
[----:B------:R-:W-:-:S13]  /*12b70*/  ELECT P6, URZ, PT ;  /* 0x00000000003f782f */ /* 0x000fda00038c0000 */
.L_x_5523:
[----:B------:R-:W-:Y:S05]  /*12b80*/  @!P6 BRA `(.L_x_5365) ;  /* 0x000000000084e947 */ /* 0x000fea0003800000 */
[----:B------:R-:W-:-:S06]  /*12b90*/  ULOP3.LUT UR8, UR36, 0x2, URZ, 0xfc, !UPT ;  /* 0x0000000224087892 */ /* 0x000fcc000f8efc3f */
[----:B------:R-:W-:-:S05]  /*12ba0*/  IMAD.U32 R2, RZ, RZ, UR8 ;  /* 0x00000008ff027e24 */ /* 0x000fca000f8e00ff */
[----:B------:R-:W-:-:S13]  /*12bb0*/  ISETP.NE.AND P2, PT, R2, 0x3, PT ;  /* 0x000000030200780c */ /* 0x000fda0003f45270 */
[----:B------:R-:W-:Y:S05]  /*12bc0*/  @!P2 BRA `(.L_x_5504) ;  /* 0x000000000004a947 */ /* 0x000fea0003800000 */
[----:B---3--:R-:W-:Y:S01]  /*12bd0*/  BPT.TRAP 0x1 ;  /* 0x000000040000795c */ /* 0x008fe20000300000 */
.L_x_5504:
        /* <DEDUP_REMOVED lines=15> */
.L_x_5524:
[----:B------:R-:W2:Y:S02]  /*12cd0*/  SYNCS.PHASECHK.TRANS64.TRYWAIT P0, [R3+URZ], R2 ;  /* 0x00000002030075a7 */ /* 0x000ea4000800017f */
[----:B--2---:R-:W-:Y:S05]  /*12ce0*/  @!P0 BRA `(.L_x_5506) ;  /* 0x0000000400b88947 */ /* 0x004fea0003800000 */
.L_x_5525:
[----:B------:R-:W-:Y:S05]  /*12cf0*/  @!P2 BRA `(.L_x_5507) ;  /* 0x000000000004a947 */ /* 0x000fea0003800000 */
[----:B---3--:R-:W-:Y:S01]  /*12d00*/  BPT.TRAP 0x1 ;  /* 0x000000040000795c */ /* 0x008fe20000300000 */
.L_x_5507:
[----:B--2---:R-:W-:-:S04]  /*12d10*/  VIADD R3, R8, 0x30c40 ;  /* 0x00030c4008037836 */ /* 0x004fc80000000000 */
[----:B------:R-:W-:-:S04]  /*12d20*/  IMAD R5, R0, 0x8, R3 ;  /* 0x0000000800057824 */ /* 0x000fc800078e0203 */
[----:B------:R-:W2:Y:S02]  /*12d30*/  SYNCS.PHASECHK.TRANS64.TRYWAIT P0, [R5+URZ], R4 ;  /* 0x00000004050075a7 */ /* 0x000ea4000800017f */
[----:B--2---:R-:W-:Y:S05]  /*12d40*/  @!P0 BRA `(.L_x_5508) ;  /* 0x0000000400b48947 */ /* 0x004fea0003800000 */
.L_x_5526:
[----:B------:R-:W-:-:S07]  /*12d50*/  IMAD R3, R6, 0x8, R3 ;  /* 0x0000000806037824 */ /* 0x000fce00078e0203 */
.L_x_5509:
[----:B----4-:R4:W1:Y:S02]  /*12d60*/  SYNCS.PHASECHK.TRANS64.TRYWAIT P0, [R3+URZ], R2 ;  /* 0x00000002030075a7 */ /* 0x010864000800017f */
[----:B-1----:R-:W-:Y:S05]  /*12d70*/  @!P0 NANOSLEEP.SYNCS 0x989680 ;  /* 0x009896800000895d */ /* 0x002fea0003900000 */
[----:B------:R-:W1:Y:S02]  /*12d80*/  @!P0 SYNCS.PHASECHK.TRANS64 P0, [R3+URZ], R2 ;  /* 0x00000002030085a7 */ /* 0x000e64000800007f */
[----:B-1----:R-:W-:Y:S05]  /*12d90*/  @!P0 BRA `(.L_x_5509) ;  /* 0xfffffffc00f08947 */ /* 0x002fea000383ffff */
.L_x_5365:
[----:B---3--:R-:W-:Y:S05]  /*12da0*/  BSYNC B6 ;  /* 0x0000000000067941 */ /* 0x008fea0003800000 */
.L_x_5359:
[----:B------:R-:W-:Y:S05]  /*12db0*/  EXIT ;  /* 0x000000000000794d */ /* 0x000fea0003800000 */
.L_x_5376:
[----:B------:R-:W-:Y:S02]  /*12dc0*/  IMAD.MOV.U32 R13, RZ, RZ, R10 ;  /* 0x000000ffff0d7224 */ /* 0x000fe400078e000a */
[----:B------:R-:W-:Y:S02]  /*12dd0*/  IMAD.MOV.U32 R12, RZ, RZ, RZ ;  /* 0x000000ffff0c7224 */ /* 0x000fe400078e00ff */
[----:B------:R-:W-:Y:S02]  /*12de0*/  IMAD.MOV.U32 R11, RZ, RZ, 0x1f ;  /* 0x0000001fff0b7424 */ /* 0x000fe400078e00ff */
[----:B------:R-:W-:-:S07]  /*12df0*/  IMAD.MOV.U32 R15, RZ, RZ, -0x1 ;  /* 0xffffffffff0f7424 */ /* 0x000fce00078e00ff */
[----:B------:R-:W-:Y:S05]  /*12e00*/  WARPSYNC.COLLECTIVE R15, `(.L_x_5510) ;  /* 0x000000000f087348 */ /* 0x000fea0003c00000 */
[----:B------:R1:W2:Y:S02]  /*12e10*/  SHFL.IDX P6, R14, R13, R12, R11 ;  /* 0x0000000c0d0e7389 */ /* 0x0002a400000c000b */
[----:B-12---:R-:W-:Y:S01]  /*12e20*/  ENDCOLLECTIVE ;  /* 0x000000000000791b */ /* 0x006fe20003800000 */
.L_x_5510:
[----:B------:R-:W-:Y:S05]  /*12e30*/  BRA `(.L_x_5511) ;  /* 0xfffffee400787947 */ /* 0x000fea000383ffff */
.L_x_5378:
[----:B--2---:R2:W3:Y:S02]  /*12e40*/  SYNCS.PHASECHK.TRANS64.TRYWAIT P0, [R16+URZ+0x30c00], R11 ;  /* 0x030c000b100075a7 */ /* 0x0044e4000800017f */
[----:B---3--:R-:W-:Y:S05]  /*12e50*/  @!P0 NANOSLEEP.SYNCS 0x989680 ;  /* 0x009896800000895d */ /* 0x008fea0003900000 */
[----:B------:R-:W3:Y:S02]  /*12e60*/  @!P0 SYNCS.PHASECHK.TRANS64 P0, [R16+URZ+0x30c00], R11 ;  /* 0x030c000b100085a7 */ /* 0x000ee4000800007f */
[----:B---3--:R-:W-:Y:S05]  /*12e70*/  @!P0 BRA `(.L_x_5378) ;  /* 0xfffffffc00f08947 */ /* 0x008fea000383ffff */
[----:B------:R-:W-:Y:S05]  /*12e80*/  BRA `(.L_x_5377) ;  /* 0xfffffee400c07947 */ /* 0x000fea000383ffff */
.L_x_5383:
[----:B--2---:R2:W3:Y:S02]  /*12e90*/  SYNCS.PHASECHK.TRANS64.TRYWAIT P0, [R8+URZ+0x30c10], R23 ;  /* 0x030c1017080075a7 */ /* 0x0044e4000800017f */
[----:B---3--:R-:W-:Y:S05]  /*12ea0*/  @!P0 NANOSLEEP.SYNCS 0x989680 ;  /* 0x009896800000895d */ /* 0x008fea0003900000 */
[----:B------:R-:W3:Y:S02]  /*12eb0*/  @!P0 SYNCS.PHASECHK.TRANS64 P0, [R8+URZ+0x30c10], R23 ;  /* 0x030c1017080085a7 */ /* 0x000ee4000800007f */
[----:B---3--:R-:W-:Y:S05]  /*12ec0*/  @!P0 BRA `(.L_x_5383) ;  /* 0xfffffffc00f08947 */ /* 0x008fea000383ffff */
[----:B------:R-:W-:Y:S05]  /*12ed0*/  BRA `(.L_x_5382) ;  /* 0xfffffeec00e47947 */ /* 0x000fea000383ffff */
.L_x_5387:
[----:B------:R1:W1:Y:S02]  /*12ee0*/  SYNCS.PHASECHK.TRANS64.TRYWAIT P0, [R8+URZ+0x30c30], R23 ;  /* 0x030c3017080075a7 */ /* 0x000264000800017f */
[----:B-1----:R-:W-:Y:S05]  /*12ef0*/  @!P0 NANOSLEEP.SYNCS 0x989680 ;  /* 0x009896800000895d */ /* 0x002fea0003900000 */
[----:B------:R-:W1:Y:S02]  /*12f00*/  @!P0 SYNCS.PHASECHK.TRANS64 P0, [R8+URZ+0x30c30], R23 ;  /* 0x030c3017080085a7 */ /* 0x000e64000800007f */
[----:B-1----:R-:W-:Y:S05]  /*12f10*/  @!P0 BRA `(.L_x_5387) ;  /* 0xfffffffc00f08947 */ /* 0x002fea000383ffff */
[----:B------:R-:W-:Y:S05]  /*12f20*/  BRA `(.L_x_5386) ;  /* 0xfffffef000e47947 */ /* 0x000fea000383ffff */
.L_x_5395:
[----:B--2---:R2:W3:Y:S02]  /*12f30*/  SYNCS.PHASECHK.TRANS64.TRYWAIT P1, [R7+URZ+0x30c10], R20 ;  /* 0x030c1014070075a7 */ /* 0x0044e4000802017f */
[----:B---3--:R-:W-:Y:S05]  /*12f40*/  @!P1 NANOSLEEP.SYNCS 0x989680 ;  /* 0x009896800000995d */ /* 0x008fea0003900000 */
[----:B------:R-:W3:Y:S02]  /*12f50*/  @!P1 SYNCS.PHASECHK.TRANS64 P1, [R7+URZ+0x30c10], R20 ;  /* 0x030c1014070095a7 */ /* 0x000ee4000802007f */
[----:B---3--:R-:W-:Y:S05]  /*12f60*/  @!P1 BRA `(.L_x_5395) ;  /* 0xfffffffc00f09947 */ /* 0x008fea000383ffff */
[----:B------:R-:W-:Y:S05]  /*12f70*/  BRA `(.L_x_5394) ;  /* 0xffffff30005c7947 */ /* 0x000fea000383ffff */
.L_x_5399:
[----:B------:R1:W1:Y:S02]  /*12f80*/  SYNCS.PHASECHK.TRANS64.TRYWAIT P1, [R7+URZ+0x30c30], R20 ;  /* 0x030c3014070075a7 */ /* 0x000264000802017f */
[----:B-1----:R-:W-:Y:S05]  /*12f90*/  @!P1 NANOSLEEP.SYNCS 0x989680 ;  /* 0x009896800000995d */ /* 0x002fea0003900000 */
[----:B------:R-:W1:Y:S02]  /*12fa0*/  @!P1 SYNCS.PHASECHK.TRANS64 P1, [R7+URZ+0x30c30], R20 ;  /* 0x030c3014070095a7 */ /* 0x000e64000802007f */
[----:B-1----:R-:W-:Y:S05]  /*12fb0*/  @!P1 BRA `(.L_x_5399) ;  /* 0xfffffffc00f09947 */ /* 0x002fea000383ffff */
[----:B------:R-:W-:Y:S05]  /*12fc0*/  BRA `(.L_x_5398) ;  /* 0xffffff3400707947 */ /* 0x000fea000383ffff */
.L_x_5407:
[----:B-1----:R1:W3:Y:S02]  /*12fd0*/  SYNCS.PHASECHK.TRANS64.TRYWAIT P0, [R7+URZ+0x30c10], R20 ;  /* 0x030c1014070075a7 */ /* 0x0022e4000800017f */
[----:B---3--:R-:W-:Y:S05]  /*12fe0*/  @!P0 NANOSLEEP.SYNCS 0x989680 ;  /* 0x009896800000895d */ /* 0x008fea0003900000 */
[----:B------:R-:W3:Y:S02]  /*12ff0*/  @!P0 SYNCS.PHASECHK.TRANS64 P0, [R7+URZ+0x30c10], R20 ;  /* 0x030c1014070085a7 */ /* 0x000ee4000800007f */
[----:B---3--:R-:W-:Y:S05]  /*13000*/  @!P0 BRA `(.L_x_5407) ;  /* 0xfffffffc00f08947 */ /* 0x008fea000383ffff */
[----:B------:R-:W-:Y:S05]  /*13010*/  BRA `(.L_x_5406) ;  /* 0xffffff6800a07947 */ /* 0x000fea000383ffff */
.L_x_5411:
[----:B------:R1:W1:Y:S02]  /*13020*/  SYNCS.PHASECHK.TRANS64.TRYWAIT P0, [R7+URZ+0x30c30], R20 ;  /* 0x030c3014070075a7 */ /* 0x000264000800017f */
[----:B-1----:R-:W-:Y:S05]  /*13030*/  @!P0 NANOSLEEP.SYNCS 0x989680 ;  /* 0x009896800000895d */ /* 0x002fea0003900000 */
[----:B------:R-:W1:Y:S02]  /*13040*/  @!P0 SYNCS.PHASECHK.TRANS64 P0, [R7+URZ+0x30c30], R20 ;  /* 0x030c3014070085a7 */ /* 0x000e64000800007f */
[----:B-1----:R-:W-:Y:S05]  /*13050*/  @!P0 BRA `(.L_x_5411) ;  /* 0xfffffffc00f08947 */ /* 0x002fea000383ffff */
[----:B------:R-:W-:Y:S05]  /*13060*/  BRA `(.L_x_5410) ;  /* 0xffffff6c00b07947 */ /* 0x000fea000383ffff */
.L_x_5484:
[----:B-1----:R1:W2:Y:S02]  /*13070*/  SYNCS.PHASECHK.TRANS64.TRYWAIT P0, [R15+URZ+0x30c20], R0 ;  /* 0x030c20000f0075a7 */ /* 0x0022a4000800017f */
[----:B--2---:R-:W-:Y:S05]  /*13080*/  @!P0 NANOSLEEP.SYNCS 0x989680 ;  /* 0x009896800000895d */ /* 0x004fea0003900000 */
[----:B------:R-:W2:Y:S02]  /*13090*/  @!P0 SYNCS.PHASECHK.TRANS64 P0, [R15+URZ+0x30c20], R0 ;  /* 0x030c20000f0085a7 */ /* 0x000ea4000800007f */
[----:B--2---:R-:W-:Y:S05]  /*130a0*/  @!P0 BRA `(.L_x_5484) ;  /* 0xfffffffc00f08947 */ /* 0x004fea000383ffff */
[----:B------:R-:W-:Y:S05]  /*130b0*/  BRA `(.L_x_5512) ;  /* 0xffffffe000e87947 */ /* 0x000fea000383ffff */
.L_x_5488:
[----:B--2---:R2:W3:Y:S02]  /*130c0*/  SYNCS.PHASECHK.TRANS64.TRYWAIT P1, [R15+URZ+0x30c40], R18 ;  /* 0x030c40120f0075a7 */ /* 0x0044e4000802017f */
[----:B---3--:R-:W-:Y:S05]  /*130d0*/  @!P1 NANOSLEEP.SYNCS 0x989680 ;  /* 0x009896800000995d */ /* 0x008fea0003900000 */
[----:B------:R-:W3:Y:S02]  /*130e0*/  @!P1 SYNCS.PHASECHK.TRANS64 P1, [R15+URZ+0x30c40], R18 ;  /* 0x030c40120f0095a7 */ /* 0x000ee4000802007f */
[----:B---3--:R-:W-:Y:S05]  /*130f0*/  @!P1 BRA `(.L_x_5488) ;  /* 0xfffffffc00f09947 */ /* 0x008fea000383ffff */
[----:B------:R-:W-:Y:S05]  /*13100*/  BRA `(.L_x_5513) ;  /* 0xffffffe800507947 */ /* 0x000fea000383ffff */
.L_x_5490:
[----:B-1----:R1:W3:Y:S02]  /*13110*/  SYNCS.PHASECHK.TRANS64.TRYWAIT P1, [R15+URZ+0x30c28], R18 ;  /* 0x030c28120f0075a7 */ /* 0x0022e4000802017f */
[----:B---3--:R-:W-:Y:S05]  /*13120*/  @!P1 NANOSLEEP.SYNCS 0x989680 ;  /* 0x009896800000995d */ /* 0x008fea0003900000 */
[----:B------:R-:W3:Y:S02]  /*13130*/  @!P1 SYNCS.PHASECHK.TRANS64 P1, [R15+URZ+0x30c28], R18 ;  /* 0x030c28120f0095a7 */ /* 0x000ee4000802007f */
[----:B---3--:R-:W-:Y:S05]  /*13140*/  @!P1 BRA `(.L_x_5490) ;  /* 0xfffffffc00f09947 */ /* 0x008fea000383ffff */
[----:B------:R-:W-:Y:S05]  /*13150*/  BRA `(.L_x_5514) ;  /* 0xffffffe800d47947 */ /* 0x000fea000383ffff */
.L_x_5492:
[----:B---3--:R3:W4:Y:S02]  /*13160*/  SYNCS.PHASECHK.TRANS64.TRYWAIT P1, [R15+URZ+0x30c48], R18 ;  /* 0x030c48120f0075a7 */ /* 0x008724000802017f */
[----:B----4-:R-:W-:Y:S05]  /*13170*/  @!P1 NANOSLEEP.SYNCS 0x989680 ;  /* 0x009896800000995d */ /* 0x010fea0003900000 */
[----:B------:R-:W4:Y:S02]  /*13180*/  @!P1 SYNCS.PHASECHK.TRANS64 P1, [R15+URZ+0x30c48], R18 ;  /* 0x030c48120f0095a7 */ /* 0x000f24000802007f */
[----:B----4-:R-:W-:Y:S05]  /*13190*/  @!P1 BRA `(.L_x_5492) ;  /* 0xfffffffc00f09947 */ /* 0x010fea000383ffff */
[----:B------:R-:W-:Y:S05]  /*131a0*/  BRA `(.L_x_5515) ;  /* 0xffffffec00587947 */ /* 0x000fea000383ffff */
.L_x_5494:
[----:B------:R-:W-:-:S07]  /*131b0*/  SHF.L.U32 R4, R10, 0x1f, RZ ;  /* 0x0000001f0a047819 */ /* 0x000fce00000006ff */
.L_x_5516:
[----:B----4-:R4:W1:Y:S02]  /*131c0*/  SYNCS.PHASECHK.TRANS64.TRYWAIT P1, [R15+URZ+0x30c20], R4 ;  /* 0x030c20040f0075a7 */ /* 0x010864000802017f */
[----:B-1----:R-:W-:Y:S05]  /*131d0*/  @!P1 NANOSLEEP.SYNCS 0x989680 ;  /* 0x009896800000995d */ /* 0x002fea0003900000 */
[----:B------:R-:W1:Y:S02]  /*131e0*/  @!P1 SYNCS.PHASECHK.TRANS64 P1, [R15+URZ+0x30c20], R4 ;  /* 0x030c20040f0095a7 */ /* 0x000e64000802007f */
[----:B-1----:R-:W-:Y:S05]  /*131f0*/  @!P1 BRA `(.L_x_5516) ;  /* 0xfffffffc00f09947 */ /* 0x002fea000383ffff */
[----:B------:R-:W-:Y:S05]  /*13200*/  BRA `(.L_x_5517) ;  /* 0xffffffec00c07947 */ /* 0x000fea000383ffff */
.L_x_5497:
[----:B----4-:R4:W1:Y:S02]  /*13210*/  SYNCS.PHASECHK.TRANS64.TRYWAIT P1, [R15+URZ+0x30c40], R12 ;  /* 0x030c400c0f0075a7 */ /* 0x010864000802017f */
[----:B-1----:R-:W-:Y:S05]  /*13220*/  @!P1 NANOSLEEP.SYNCS 0x989680 ;  /* 0x009896800000995d */ /* 0x002fea0003900000 */
[----:B------:R-:W1:Y:S02]  /*13230*/  @!P1 SYNCS.PHASECHK.TRANS64 P1, [R15+URZ+0x30c40], R12 ;  /* 0x030c400c0f0095a7 */ /* 0x000e64000802007f */
[----:B-1----:R-:W-:Y:S05]  /*13240*/  @!P1 BRA `(.L_x_5497) ;  /* 0xfffffffc00f09947 */ /* 0x002fea000383ffff */
[----:B------:R-:W-:Y:S05]  /*13250*/  BRA `(.L_x_5518) ;  /* 0xfffffff000607947 */ /* 0x000fea000383ffff */
.L_x_5499:
[----:B-1----:R1:W2:Y:S02]  /*13260*/  SYNCS.PHASECHK.TRANS64.TRYWAIT P1, [R15+URZ+0x30c28], R12 ;  /* 0x030c280c0f0075a7 */ /* 0x0022a4000802017f */
[----:B--2---:R-:W-:Y:S05]  /*13270*/  @!P1 NANOSLEEP.SYNCS 0x989680 ;  /* 0x009896800000995d */ /* 0x004fea0003900000 */
[----:B------:R-:W2:Y:S02]  /*13280*/  @!P1 SYNCS.PHASECHK.TRANS64 P1, [R15+URZ+0x30c28], R12 ;  /* 0x030c280c0f0095a7 */ /* 0x000ea4000802007f */
[----:B--2---:R-:W-:Y:S05]  /*13290*/  @!P1 BRA `(.L_x_5499) ;  /* 0xfffffffc00f09947 */ /* 0x004fea000383ffff */
[----:B------:R-:W-:Y:S05]  /*132a0*/  BRA `(.L_x_5519) ;  /* 0xfffffff000d87947 */ /* 0x000fea000383ffff */
.L_x_5501:
[----:B------:R1:W1:Y:S02]  /*132b0*/  SYNCS.PHASECHK.TRANS64.TRYWAIT P0, [R3+URZ+0x30c40], R0 ;  /* 0x030c4000030075a7 */ /* 0x000264000800017f */
[----:B-1----:R-:W-:Y:S05]  /*132c0*/  @!P0 NANOSLEEP.SYNCS 0x989680 ;  /* 0x009896800000895d */ /* 0x002fea0003900000 */
[----:B------:R-:W1:Y:S02]  /*132d0*/  @!P0 SYNCS.PHASECHK.TRANS64 P0, [R3+URZ+0x30c40], R0 ;  /* 0x030c4000030085a7 */ /* 0x000e64000800007f */
[----:B-1----:R-:W-:Y:S05]  /*132e0*/  @!P0 BRA `(.L_x_5501) ;  /* 0xfffffffc00f08947 */ /* 0x002fea000383ffff */
[----:B------:R-:W-:Y:S05]  /*132f0*/  BRA `(.L_x_5520) ;  /* 0xfffffff4006c7947 */ /* 0x000fea000383ffff */
.L_x_5503:
[----:B------:R-:W-:Y:S01]  /*13300*/  BSSY B0, `(.L_x_5521) ;  /* 0x0000006000007945 */ /* 0x000fe20003800000 */
[----:B------:R-:W-:-:S07]  /*13310*/  IMAD.MOV.U32 R15, RZ, RZ, -0x1 ;  /* 0xffffffffff0f7424 */ /* 0x000fce00078e00ff */
[----:B---3--:R-:W-:Y:S05]  /*13320*/  WARPSYNC.COLLECTIVE R15, `(.L_x_5522) ;  /* 0x000000000f0c7348 */ /* 0x008fea0003c00000 */
[----:B------:R-:W-:Y:S02]  /*13330*/  ELECT P6, UR62, PT ;  /* 0x00000000003e782f */ /* 0x000fe400038c0000 */
[----:B------:R-:W-:Y:S01]  /*13340*/  MOV R14, UR62 ;  /* 0x0000003e000e7c02 */ /* 0x000fe20008000f00 */
[----:B---3--:R-:W-:Y:S10]  /*13350*/  ENDCOLLECTIVE ;  /* 0x000000000000791b */ /* 0x008ff40003800000 */
.L_x_5522:
[----:B------:R-:W-:Y:S05]  /*13360*/  BSYNC B0 ;  /* 0x0000000000007941 */ /* 0x000fea0003800000 */
.L_x_5521:
[----:B------:R-:W-:Y:S05]  /*13370*/  BRA `(.L_x_5523) ;  /* 0xfffffff800007947 */ /* 0x000fea000383ffff */
.L_x_5505:
[----:B-1----:R1:W2:Y:S02]  /*13380*/  SYNCS.PHASECHK.TRANS64.TRYWAIT P0, [R7+URZ], R4 ;  /* 0x00000004070075a7 */ /* 0x0022a4000800017f */
[----:B--2---:R-:W-:Y:S05]  /*13390*/  @!P0 NANOSLEEP.SYNCS 0x989680 ;  /* 0x009896800000895d */ /* 0x004fea0003900000 */
[----:B------:R-:W2:Y:S02]  /*133a0*/  @!P0 SYNCS.PHASECHK.TRANS64 P0, [R7+URZ], R4 ;  /* 0x00000004070085a7 */ /* 0x000ea4000800007f */
[----:B--2---:R-:W-:Y:S05]  /*133b0*/  @!P0 BRA `(.L_x_5505) ;  /* 0xfffffffc00f08947 */ /* 0x004fea000383ffff */
[----:B------:R-:W-:Y:S05]  /*133c0*/  BRA `(.L_x_5524) ;  /* 0xfffffff800407947 */ /* 0x000fea000383ffff */
.L_x_5506:
[----:B--2---:R2:W4:Y:S02]  /*133d0*/  SYNCS.PHASECHK.TRANS64.TRYWAIT P0, [R3+URZ], R2 ;  /* 0x00000002030075a7 */ /* 0x004524000800017f */
[----:B----4-:R-:W-:Y:S05]  /*133e0*/  @!P0 NANOSLEEP.SYNCS 0x989680 ;  /* 0x009896800000895d */ /* 0x010fea0003900000 */
[----:B------:R-:W4:Y:S02]  /*133f0*/  @!P0 SYNCS.PHASECHK.TRANS64 P0, [R3+URZ], R2 ;  /* 0x00000002030085a7 */ /* 0x000f24000800007f */
[----:B----4-:R-:W-:Y:S05]  /*13400*/  @!P0 BRA `(.L_x_5506) ;  /* 0xfffffffc00f08947 */ /* 0x010fea000383ffff */
[----:B------:R-:W-:Y:S05]  /*13410*/  BRA `(.L_x_5525) ;  /* 0xfffffff800347947 */ /* 0x000fea000383ffff */
.L_x_5508:
[----:B--2---:R2:W4:Y:S02]  /*13420*/  SYNCS.PHASECHK.TRANS64.TRYWAIT P0, [R5+URZ], R4 ;  /* 0x00000004050075a7 */ /* 0x004524000800017f */
[----:B----4-:R-:W-:Y:S05]  /*13430*/  @!P0 NANOSLEEP.SYNCS 0x989680 ;  /* 0x009896800000895d */ /* 0x010fea0003900000 */
[----:B------:R-:W4:Y:S02]  /*13440*/  @!P0 SYNCS.PHASECHK.TRANS64 P0, [R5+URZ], R4 ;  /* 0x00000004050085a7 */ /* 0x000f24000800007f */
[----:B----4-:R-:W-:Y:S05]  /*13450*/  @!P0 BRA `(.L_x_5508) ;  /* 0xfffffffc00f08947 */ /* 0x010fea000383ffff */
[----:B------:R-:W-:Y:S05]  /*13460*/  BRA `(.L_x_5526) ;  /* 0xfffffff800387947 */ /* 0x000fea000383ffff */
.L_x_5527:
        /* <DEDUP_REMOVED lines=9> */
.L_x_7413:


//--------------------- .text._ZN7cutlass13device_kernelIN5flash11enable_sm90INS1_16FlashAttnBwdSm90INS1_25CollectiveMainloopBwdSm90ILi2ELi2ELi2EN4cute5tupleIJNS5_1CILi1EEES8_S8_EEENS6_IJNS7_ILi128EEESA_NS7_ILi64EEEEEENS_10bfloat16_tEfNS_4arch4Sm90ELb0ELb1ELb0ELb1ELb1ELb1ELb0ELb0ELi2ELi1ELi2ELi2ELb0EEENS1_21CollectiveEpilogueBwdISC_SD_SF_Li256ELb1ELb0ELi1EEENS1_19SingleTileSchedulerILb1ELb0ELb0ELi128EEEEEEEEEvNT_6ParamsE --------------------------
	.section	.text._ZN7cutlass13device_kernelIN5flash11enable_sm90INS1_16FlashAttnBwdSm90INS1_25CollectiveMainloopBwdSm90ILi2ELi2ELi2EN4cute5tupleIJNS5_1CILi1EEES8_S8_EEENS6_IJNS7_ILi128EEESA_NS7_ILi64EEEEEENS_10bfloat16_tEfNS_4arch4Sm90ELb0ELb1ELb0ELb1ELb1ELb1ELb0ELb0ELi2ELi1ELi2ELi2ELb0EEENS1_21CollectiveEpilogueBwdISC_SD_SF_Li256ELb1ELb0ELi1EEENS1_19SingleTileSchedulerILb1ELb0ELb0ELi128EEEEEEEEEvNT_6ParamsE,"ax",@progbits
	.align	128
.text._ZN7cutlass13device_kernelIN5flash11enable_sm90INS1_16FlashAttnBwdSm90INS1_25CollectiveMainloopBwdSm90ILi2ELi2ELi2EN4cute5tupleIJNS5_1CILi1EEES8_S8_EEENS6_IJNS7_ILi128EEESA_NS7_ILi64EEEEEENS_10bfloat16_tEfNS_4arch4Sm90ELb0ELb1ELb0ELb1ELb1ELb1ELb0ELb0ELi2ELi1ELi2ELi2ELb0EEENS1_21CollectiveEpilogueBwdISC_SD_SF_Li256ELb1ELb0ELi1EEENS1_19SingleTileSchedulerILb1ELb0ELb0ELi128EEEEEEEEEvNT_6ParamsE:
        .type           _ZN7cutlass13device_kernelIN5flash11enable_sm90INS1_16FlashAttnBwdSm90INS1_25CollectiveMainloopBwdSm90ILi2ELi2ELi2EN4cute5tupleIJNS5_1CILi1EEES8_S8_EEENS6_IJNS7_ILi128EEESA_NS7_ILi64EEEEEENS_10bfloat16_tEfNS_4arch4Sm90ELb0ELb1ELb0ELb1ELb1ELb1ELb0ELb0ELi2ELi1ELi2ELi2ELb0EEENS1_21CollectiveEpilogueBwdISC_SD_SF_Li256ELb1ELb0ELi1EEENS1_19SingleTileSchedulerILb1ELb0ELb0ELi128EEEEEEEEEvNT_6ParamsE,@function
        .size           _ZN7cutlass13device_kernelIN5flash11enable_sm90INS1_16FlashAttnBwdSm90INS1_25CollectiveMainloopBwdSm90ILi2ELi2ELi2EN4cute5tupleIJNS5_1CILi1EEES8_S8_EEENS6_IJNS7_ILi128EEESA_NS7_ILi64EEEEEENS_10bfloat16_tEfNS_4arch4Sm90ELb0ELb1ELb0ELb1ELb1ELb1ELb0ELb0ELi2ELi1ELi2ELi2ELb0EEENS1_21CollectiveEpilogueBwdISC_SD_SF_Li256ELb1ELb0ELi1EEENS1_19SingleTileSchedulerILb1ELb0ELb0ELi128EEEEEEEEEvNT_6ParamsE,(.L_x_7414 - _ZN7cutlass13device_kernelIN5flash11enable_sm90INS1_16FlashAttnBwdSm90INS1_25CollectiveMainloopBwdSm90ILi2ELi2ELi2EN4cute5tupleIJNS5_1CILi1EEES8_S8_EEENS6_IJNS7_ILi128EEESA_NS7_ILi64EEEEEENS_10bfloat16_tEfNS_4arch4Sm90ELb0ELb1ELb0ELb1ELb1ELb1ELb0ELb0ELi2ELi1ELi2ELi2ELb0EEENS1_21CollectiveEpilogueBwdISC_SD_SF_Li256ELb1ELb0ELi1EEENS1_19SingleTileSchedulerILb1ELb0ELb0ELi128EEEEEEEEEvNT_6ParamsE)
        .other          _ZN7cutlass13device_kernelIN5flash11enable_sm90INS1_16FlashAttnBwdSm90INS1_25CollectiveMainloopBwdSm90ILi2ELi2ELi2EN4cute5tupleIJNS5_1CILi1EEES8_S8_EEENS6_IJNS7_ILi128EEESA_NS7_ILi64EEEEEENS_10bfloat16_tEfNS_4arch4Sm90ELb0ELb1ELb0ELb1ELb1ELb1ELb0ELb0ELi2ELi1ELi2ELi2ELb0EEENS1_21CollectiveEpilogueBwdISC_SD_SF_Li256ELb1ELb0ELi1EEENS1_19SingleTileSchedulerILb1ELb0ELb0ELi128EEEEEEEEEvNT_6ParamsE,@"STO_CUDA_ENTRY STV_DEFAULT"
_ZN7cutlass13device_kernelIN5flash11enable_sm90INS1_16FlashAttnBwdSm90INS1_25CollectiveMainloopBwdSm90ILi2ELi2ELi2EN4cute5tupleIJNS5_1CILi1EEES8_S8_EEENS6_IJNS7_ILi128EEESA_NS7_ILi64EEEEEENS_10bfloat16_tEfNS_4arch4Sm90ELb0ELb1ELb0ELb1ELb1ELb1ELb0ELb0ELi2ELi1ELi2ELi2ELb0EEENS1_21CollectiveEpilogueBwdISC_SD_SF_Li256ELb1ELb0ELi1EEENS1_19SingleTileSchedulerILb1ELb0ELb0ELi128EEEEEEEEEvNT_6ParamsE:
        /* <DEDUP_REMOVED lines=24> */
.L_x_5529:
[----:B------:R-:W-:Y:S05]  /*0180*/  BSYNC B0 ;  /* 0x0000000000007941 */ /* 0x000fea0003800000 */
.L_x_5528:
        /* <DEDUP_REMOVED lines=37> */
.L_x_5530:
        /* <DEDUP_REMOVED lines=22> */
.L_x_5531:
[----:B------:R-:W-:Y:S01]  /*0540*/  PLOP3.LUT P0, PT, PT, PT, UP0, 0x80, 0x0 ;  /* 0x000000000000781c */ /* 0x000fe20003f0f008 */
[----:B------:R-:W-:Y:S01]  /*0550*/  NOP ;  /* 0x0000000000007918 */ /* 0x000fe20000000000 */
[----:B------:R-:W-:Y:S01]  /*0560*/  ULDC.64 UR38, c[0x0][0x208] ;  /* 0x0000820000267ab9 */ /* 0x000fe20000000a00 */
[----:B------:R-:W-:Y:S01]  /*0570*/  BSSY B6, `(.L_x_5532) ;  /* 0x0001374000067945 */ /* 0x000fe20003800000 */
[----:B-12-4-:R-:W-:Y:S09]  /*0580*/  BAR.SYNC.DEFER_BLOCKING 0x0 ;  /* 0x0000000000007b1d */ /* 0x016ff20000010000 */
[----:B------:R-:W-:Y:S05]  /*0590*/  @!P0 BRA `(.L_x_5533) ;  /* 0x000000f0003c8947 */ /* 0x000fea0003800000 */
.L_x_5534:
        /* <DEDUP_REMOVED lines=24> */
.L_x_5535:
        /* <DEDUP_REMOVED lines=14> */
.L_x_5537:
[----:B------:R-:W-:-:S05]  /*0800*/  ULDC UR4, c[0x0][0x8bc] ;  /* 0x00022f0000047ab9 */ /* 0x000fca0000000800 */
.L_x_5536:
        /* <DEDUP_REMOVED lines=19> */
.L_x_5539:
        /* <DEDUP_REMOVED lines=14> */
.L_x_5540:
        /* <DEDUP_REMOVED lines=11> */
.L_x_5541:
        /* <DEDUP_REMOVED lines=13> */
.L_x_5542:
        /* <DEDUP_REMOVED lines=50> */
.L_x_5543:
        /* <DEDUP_REMOVED lines=28> */
.L_x_5546:
        /* <DEDUP_REMOVED lines=15> */
.L_x_5545:
        /* <DEDUP_REMOVED lines=22> */
.L_x_5548:
        /* <DEDUP_REMOVED lines=15> */
.L_x_5547:
[----:B------:R-:W-:Y:S01]  /*13c0*/  SHF.R.S32.HI R6, RZ, 0x1f, R17 ;  /* 0x0000001fff067819 */ /* 0x000fe20000011411 */
[----:B------:R-:W-:-:S03]  /*13d0*/  UMOV UR4, 0xffffffff ;  /* 0xffffffff00047882 */ /* 0x000fc60000000000 */
[----:B------:R-:W-:-:S04]  /*13e0*/  LEA.HI R0, R6, R17, RZ, 0x7 ;  /* 0x0000001106007211 */ /* 0x000fc800078f38ff */
[----:B------:R-:W-:Y:S01]  /*13f0*/  SHF.R.S32.HI R10, RZ, 0x7, R0 ;  /* 0x00000007ff0a7819 */ /* 0x000fe20000011400 */
[----:B------:R-:W-:Y:S06]  /*1400*/  BRA.DIV UR4, `(.L_x_5549) ;  /* 0x0000012a04307947 */ /* 0x000fec000b800000 */
[----:B------:R1:W2:Y:S02]  /*1410*/  SHFL.IDX PT, R14, R10, RZ, 0x1f ;  /* 0x00001fff0a0e7589 */ /* 0x0002a400000e0000 */
.L_x_5712:
        /* <DEDUP_REMOVED lines=23> */
.L_x_5550:
        /* <DEDUP_REMOVED lines=126> */
.L_x_5563:
[----:B------:R-:W-:-:S06]  /*1d70*/  ULOP3.LUT UR4, UR36, 0x1, URZ, 0xfc, !UPT ;  /* 0x0000000124047892 */ /* 0x000fcc000f8efc3f */
[----:B-1----:R-:W-:-:S05]  /*1d80*/  IMAD.U32 R8, RZ, RZ, UR4 ;  /* 0x00000004ff087e24 */ /* 0x002fca000f8e00ff */
[----:B------:R-:W-:-:S13]  /*1d90*/  ISETP.NE.AND P6, PT, R8, 0x3, PT ;  /* 0x000000030800780c */ /* 0x000fda0003fc5270 */
[----:B------:R-:W-:Y:S05]  /*1da0*/  @!P6 BRA `(.L_x_5553) ;  /* 0x000000000004e947 */ /* 0x000fea0003800000 */
[----:B------:R-:W-:Y:S01]  /*1db0*/  BPT.TRAP 0x1 ;  /* 0x000000040000795c */ /* 0x000fe20000300000 */
.L_x_5553:
[----:B------:R-:W-:Y:S01]  /*1dc0*/  IMAD R8, R0, 0x8, R16 ;  /* 0x0000000800087824 */ /* 0x000fe200078e0210 */
[----:B------:R-:W-:-:S04]  /*1dd0*/  SHF.L.U32 R23, R4, 0x1f, RZ ;  /* 0x0000001f04177819 */ /* 0x000fc800000006ff */
[----:B------:R1:W2:Y:S01]  /*1de0*/  SYNCS.PHASECHK.TRANS64.TRYWAIT P0, [R8+URZ+0x30c10], R23 ;  /* 0x030c1017080075a7 */ /* 0x0002a2000800017f */
[----:B------:R-:W-:Y:S05]  /*1df0*/  @!P6 BRA `(.L_x_5554) ;  /* 0x000000000004e947 */ /* 0x000fea0003800000 */
[----:B------:R-:W-:Y:S01]  /*1e00*/  BPT.TRAP 0x1 ;  /* 0x000000040000795c */ /* 0x000fe20000300000 */
.L_x_5554:
[----:B------:R-:W-:-:S05]  /*1e10*/  VIADD R9, R16, 0x10000 ;  /* 0x0001000010097836 */ /* 0x000fca0000000000 */
[----:B------:R-:W-:-:S04]  /*1e20*/  SHF.R.U32.HI R9, RZ, 0x4, R9 ;  /* 0x00000004ff097819 */ /* 0x000fc80000011609 */
[----:B------:R-:W-:Y:S01]  /*1e30*/  LOP3.LUT R9, R9, 0x3fff, RZ, 0xc0, !PT ;  /* 0x00003fff09097812 */ /* 0x000fe200078ec0ff */
[----:B--2---:R-:W-:Y:S06]  /*1e40*/  @P0 BRA `(.L_x_5555) ;  /* 0x0000000000080947 */ /* 0x004fec0003800000 */
[----:B------:R-:W2:Y:S02]  /*1e50*/  SYNCS.PHASECHK.TRANS64.TRYWAIT P0, [R8+URZ+0x30c10], R23 ;  /* 0x030c1017080075a7 */ /* 0x000ea4000800017f */
[----:B--2---:R-:W-:Y:S05]  /*1e60*/  @!P0 BRA `(.L_x_5556) ;  /* 0x0000011c00cc8947 */ /* 0x004fea0003800000 */
.L_x_5555:
        /* <DEDUP_REMOVED lines=60> */
.L_x_5557:
[----:B------:R1:W1:Y:S01]  /*2230*/  SYNCS.PHASECHK.TRANS64.TRYWAIT P0, [R8+URZ+0x30c30], R23 ;  /* 0x030c3017080075a7 */ /* 0x000262000800017f */
[----:B------:R-:W-:Y:S05]  /*2240*/  @!P6 BRA `(.L_x_5558) ;  /* 0x000000000004e947 */ /* 0x000fea0003800000 */
[----:B------:R-:W-:Y:S01]  /*2250*/  BPT.TRAP 0x1 ;  /* 0x000000040000795c */ /* 0x000fe20000300000 */
.L_x_5558:
[----:B------:R-:W2:Y:S01]  /*2260*/  LDC.64 R24, c[0x0][0x748] ;  /* 0x0001d200ff187b82 */ /* 0x000ea20000000a00 */
[----:B------:R-:W-:-:S05]  /*2270*/  VIADD R13, R16, 0x18000 ;  /* 0x00018000100d7836 */ /* 0x000fca0000000000 */
[----:B------:R-:W-:Y:S01]  /*2280*/  SHF.R.U32.HI R13, RZ, 0x4, R13 ;  /* 0x00000004ff0d7819 */ /* 0x000fe2000001160d */
[----:B-1----:R-:W-:Y:S06]  /*2290*/  @P0 BRA `(.L_x_5559) ;  /* 0x0000000000080947 */ /* 0x002fec0003800000 */
[----:B------:R-:W1:Y:S02]  /*22a0*/  SYNCS.PHASECHK.TRANS64.TRYWAIT P0, [R8+URZ+0x30c30], R23 ;  /* 0x030c3017080075a7 */ /* 0x000e64000800017f */
[----:B-1----:R-:W-:Y:S05]  /*22b0*/  @!P0 BRA `(.L_x_5560) ;  /* 0x0000011800cc8947 */ /* 0x002fea0003800000 */
.L_x_5559:
        /* <DEDUP_REMOVED lines=769> */
.L_x_5561:
        /* <DEDUP_REMOVED lines=68> */
.L_x_5562:
        /* <DEDUP_REMOVED lines=11> */
.L_x_5552:
        /* <DEDUP_REMOVED lines=130> */
.L_x_5575:
[----:B------:R-:W-:-:S05]  /*5fe0*/  IMAD.U32 R7, RZ, RZ, UR36 ;  /* 0x00000024ff077e24 */ /* 0x000fca000f8e00ff */
[----:B------:R-:W-:-:S04]  /*5ff0*/  LOP3.LUT R7, R7, 0x1, RZ, 0xfc, !PT ;  /* 0x0000000107077812 */ /* 0x000fc800078efcff */
[----:B------:R-:W-:-:S13]  /*6000*/  ISETP.NE.AND P0, PT, R7, 0x3, PT ;  /* 0x000000030700780c */ /* 0x000fda0003f05270 */
[----:B------:R-:W-:Y:S05]  /*6010*/  @!P0 BRA `(.L_x_5565) ;  /* 0x0000000000048947 */ /* 0x000fea0003800000 */
[----:B------:R-:W-:Y:S01]  /*6020*/  BPT.TRAP 0x1 ;  /* 0x000000040000795c */ /* 0x000fe20000300000 */
.L_x_5565:
[----:B------:R-:W-:Y:S01]  /*6030*/  IMAD R7, R0, 0x8, R16 ;  /* 0x0000000800077824 */ /* 0x000fe200078e0210 */
[----:B------:R-:W-:-:S04]  /*6040*/  SHF.L.U32 R20, R4, 0x1f, RZ ;  /* 0x0000001f04147819 */ /* 0x000fc800000006ff */
[----:B------:R1:W3:Y:S01]  /*6050*/  SYNCS.PHASECHK.TRANS64.TRYWAIT P1, [R7+URZ+0x30c10], R20 ;  /* 0x030c1014070075a7 */ /* 0x0002e2000802017f */
[----:B------:R-:W-:Y:S05]  /*6060*/  @!P0 BRA `(.L_x_5566) ;  /* 0x0000000000048947 */ /* 0x000fea0003800000 */
[----:B------:R-:W-:Y:S01]  /*6070*/  BPT.TRAP 0x1 ;  /* 0x000000040000795c */ /* 0x000fe20000300000 */
.L_x_5566:
[----:B--2---:R-:W-:-:S05]  /*6080*/  VIADD R8, R16, 0x10000 ;  /* 0x0001000010087836 */ /* 0x004fca0000000000 */
[----:B------:R-:W-:-:S04]  /*6090*/  SHF.R.U32.HI R8, RZ, 0x4, R8 ;  /* 0x00000004ff087819 */ /* 0x000fc80000011608 */
[----:B------:R-:W-:-:S04]  /*60a0*/  LOP3.LUT R8, R8, 0x3fff, RZ, 0xc0, !PT ;  /* 0x00003fff08087812 */ /* 0x000fc800078ec0ff */
[----:B------:R-:W-:Y:S01]  /*60b0*/  LOP3.LUT R9, R8, 0x10000, RZ, 0xfc, !PT ;  /* 0x0001000008097812 */ /* 0x000fe200078efcff */
[----:B---3--:R-:W-:Y:S06]  /*60c0*/  @P1 BRA `(.L_x_5567) ;  /* 0x0000000000081947 */ /* 0x008fec0003800000 */
[----:B------:R-:W2:Y:S02]  /*60d0*/  SYNCS.PHASECHK.TRANS64.TRYWAIT P1, [R7+URZ+0x30c10], R20 ;  /* 0x030c1014070075a7 */ /* 0x000ea4000802017f */
[----:B--2---:R-:W-:Y:S05]  /*60e0*/  @!P1 BRA `(.L_x_5568) ;  /* 0x000000dc00549947 */ /* 0x004fea0003800000 */
.L_x_5567:
        /* <DEDUP_REMOVED lines=63> */
.L_x_5569:
[----:B------:R1:W1:Y:S01]  /*64e0*/  SYNCS.PHASECHK.TRANS64.TRYWAIT P1, [R7+URZ+0x30c30], R20 ;  /* 0x030c3014070075a7 */ /* 0x000262000802017f */
[----:B------:R-:W-:Y:S05]  /*64f0*/  @!P0 BRA `(.L_x_5570) ;  /* 0x0000000000048947 */ /* 0x000fea0003800000 */
[----:B------:R-:W-:Y:S01]  /*6500*/  BPT.TRAP 0x1 ;  /* 0x000000040000795c */ /* 0x000fe20000300000 */
.L_x_5570:
        /* <DEDUP_REMOVED lines=8> */
.L_x_5571:
        /* <DEDUP_REMOVED lines=629> */
.L_x_5573:
        /* <DEDUP_REMOVED lines=70> */
.L_x_5574:
        /* <DEDUP_REMOVED lines=12> */
.L_x_5564:
        /* <DEDUP_REMOVED lines=121> */
.L_x_5587:
[----:B------:R-:W-:-:S05]  /*9990*/  IMAD.U32 R7, RZ, RZ, UR36 ;  /* 0x00000024ff077e24 */ /* 0x000fca000f8e00ff */
[----:B------:R-:W-:-:S04]  /*99a0*/  LOP3.LUT R7, R7, 0x1, RZ, 0xfc, !PT ;  /* 0x0000000107077812 */ /* 0x000fc800078efcff */
[----:B------:R-:W-:-:S13]  /*99b0*/  ISETP.NE.AND P6, PT, R7, 0x3, PT ;  /* 0x000000030700780c */ /* 0x000fda0003fc5270 */
[----:B--2---:R-:W-:Y:S05]  /*99c0*/  @!P6 BRA `(.L_x_5577) ;  /* 0x000000000004e947 */ /* 0x004fea0003800000 */
[----:B------:R-:W-:Y:S01]  /*99d0*/  BPT.TRAP 0x1 ;  /* 0x000000040000795c */ /* 0x000fe20000300000 */
.L_x_5577:
[----:B------:R-:W-:Y:S01]  /*99e0*/  IMAD R7, R0, 0x8, R16 ;  /* 0x0000000800077824 */ /* 0x000fe200078e0210 */
[----:B------:R-:W-:-:S04]  /*99f0*/  SHF.L.U32 R20, R4, 0x1f, RZ ;  /* 0x0000001f04147819 */ /* 0x000fc800000006ff */
[----:B------:R2:W3:Y:S01]  /*9a00*/  SYNCS.PHASECHK.TRANS64.TRYWAIT P0, [R7+URZ+0x30c10], R20 ;  /* 0x030c1014070075a7 */ /* 0x0004e2000800017f */
[----:B------:R-:W-:Y:S05]  /*9a10*/  @!P6 BRA `(.L_x_5578) ;  /* 0x000000000004e947 */ /* 0x000fea0003800000 */
[----:B------:R-:W-:Y:S01]  /*9a20*/  BPT.TRAP 0x1 ;  /* 0x000000040000795c */ /* 0x000fe20000300000 */
.L_x_5578:
[----:B-1----:R-:W-:-:S05]  /*9a30*/  VIADD R8, R16, 0x10000 ;  /* 0x0001000010087836 */ /* 0x002fca0000000000 */
[----:B------:R-:W-:-:S04]  /*9a40*/  SHF.R.U32.HI R8, RZ, 0x4, R8 ;  /* 0x00000004ff087819 */ /* 0x000fc80000011608 */
[----:B------:R-:W-:-:S04]  /*9a50*/  LOP3.LUT R8, R8, 0x3fff, RZ, 0xc0, !PT ;  /* 0x00003fff08087812 */ /* 0x000fc800078ec0ff */
[----:B------:R-:W-:Y:S01]  /*9a60*/  LOP3.LUT R9, R8, 0x10000, RZ, 0xfc, !PT ;  /* 0x0001000008097812 */ /* 0x000fe200078efcff */
[----:B---3--:R-:W-:Y:S06]  /*9a70*/  @P0 BRA `(.L_x_5579) ;  /* 0x0000000000080947 */ /* 0x008fec0003800000 */
[----:B------:R-:W1:Y:S02]  /*9a80*/  SYNCS.PHASECHK.TRANS64.TRYWAIT P0, [R7+URZ+0x30c10], R20 ;  /* 0x030c1014070075a7 */ /* 0x000e64000800017f */
[----:B-1----:R-:W-:Y:S05]  /*9a90*/  @!P0 BRA `(.L_x_5580) ;  /* 0x000000a400108947 */ /* 0x002fea0003800000 */
.L_x_5579:
        /* <DEDUP_REMOVED lines=62> */
.L_x_5581:
[----:B------:R1:W1:Y:S01]  /*9e80*/  SYNCS.PHASECHK.TRANS64.TRYWAIT P0, [R7+URZ+0x30c30], R20 ;  /* 0x030c3014070075a7 */ /* 0x000262000800017f */
[----:B------:R-:W-:Y:S05]  /*9e90*/  @!P6 BRA `(.L_x_5582) ;  /* 0x000000000004e947 */ /* 0x000fea0003800000 */
[----:B------:R-:W-:Y:S01]  /*9ea0*/  BPT.TRAP 0x1 ;  /* 0x000000040000795c */ /* 0x000fe20000300000 */
.L_x_5582:
        /* <DEDUP_REMOVED lines=8> */
.L_x_5583:
        /* <DEDUP_REMOVED lines=780> */
.L_x_5585:
        /* <DEDUP_REMOVED lines=70> */
.L_x_5586:
        /* <DEDUP_REMOVED lines=12> */
.L_x_5576:
        /* <DEDUP_REMOVED lines=34> */
.L_x_5544:
        /* <DEDUP_REMOVED lines=119> */
.L_x_5589:
        /* <DEDUP_REMOVED lines=50> */
.L_x_5591:
[----:B------:R-:W-:Y:S05]  /*e1c0*/  BSYNC B0 ;  /* 0x0000000000007941 */ /* 0x000fea0003800000 */
.L_x_5590:
        /* <DEDUP_REMOVED lines=17> */
.L_x_5593:
[----:B------:R-:W-:Y:S05]  /*e2e0*/  BSYNC B0 ;  /* 0x0000000000007941 */ /* 0x000fea0003800000 */
.L_x_5592:
        /* <DEDUP_REMOVED lines=16> */
.L_x_5595:
[----:B------:R-:W-:Y:S05]  /*e3f0*/  BSYNC B0 ;  /* 0x0000000000007941 */ /* 0x000fea0003800000 */
.L_x_5594:
        /* <DEDUP_REMOVED lines=16> */
.L_x_5597:
[----:B------:R-:W-:Y:S05]  /*e500*/  BSYNC B0 ;  /* 0x0000000000007941 */ /* 0x000fea0003800000 */
.L_x_5596:
        /* <DEDUP_REMOVED lines=27> */
.L_x_5599:
[----:B------:R-:W-:Y:S05]  /*e6c0*/  BSYNC B0 ;  /* 0x0000000000007941 */ /* 0x000fea0003800000 */
.L_x_5598:
        /* <DEDUP_REMOVED lines=15> */
.L_x_5601:
[----:B------:R-:W-:Y:S05]  /*e7c0*/  BSYNC B0 ;  /* 0x0000000000007941 */ /* 0x000fea0003800000 */
.L_x_5600:
        /* <DEDUP_REMOVED lines=15> */
.L_x_5603:
[----:B------:R-:W-:Y:S05]  /*e8c0*/  BSYNC B0 ;  /* 0x0000000000007941 */ /* 0x000fea0003800000 */
.L_x_5602:
        /* <DEDUP_REMOVED lines=15> */
.L_x_5588:
        /* <DEDUP_REMOVED lines=35> */
.L_x_5604:
        /* <DEDUP_REMOVED lines=46> */
.L_x_5606:
[----:B------:R-:W-:Y:S05]  /*eed0*/  BSYNC B0 ;  /* 0x0000000000007941 */ /* 0x000fea0003800000 */
.L_x_5605:
        /* <DEDUP_REMOVED lines=16> */
.L_x_5608:
[----:B------:R-:W-:Y:S05]  /*efe0*/  BSYNC B0 ;  /* 0x0000000000007941 */ /* 0x000fea0003800000 */
.L_x_5607:
        /* <DEDUP_REMOVED lines=15> */
.L_x_5610:
[----:B------:R-:W-:Y:S05]  /*f0e0*/  BSYNC B0 ;  /* 0x0000000000007941 */ /* 0x000fea0003800000 */
.L_x_5609:
        /* <DEDUP_REMOVED lines=15> */
.L_x_5612:
[----:B------:R-:W-:Y:S05]  /*f1e0*/  BSYNC B0 ;  /* 0x0000000000007941 */ /* 0x000fea0003800000 */
.L_x_5611:
        /* <DEDUP_REMOVED lines=26> */
.L_x_5614:
[----:B------:R-:W-:Y:S05]  /*f390*/  BSYNC B0 ;  /* 0x0000000000007941 */ /* 0x000fea0003800000 */
.L_x_5613:
        /* <DEDUP_REMOVED lines=15> */
.L_x_5616:
[----:B------:R-:W-:Y:S05]  /*f490*/  BSYNC B0 ;  /* 0x0000000000007941 */ /* 0x000fea0003800000 */
.L_x_5615:
        /* <DEDUP_REMOVED lines=15> */
.L_x_5618:
[----:B------:R-:W-:Y:S05]  /*f590*/  BSYNC B0 ;  /* 0x0000000000007941 */ /* 0x000fea0003800000 */
.L_x_5617:
        /* <DEDUP_REMOVED lines=15> */
.L_x_5533:
        /* <DEDUP_REMOVED lines=21> */
.L_x_5620:
        /* <DEDUP_REMOVED lines=13> */
.L_x_5622:
[----:B------:R-:W-:-:S05]  /*f8b0*/  ULDC UR4, c[0x0][0x8bc] ;  /* 0x00022f0000047ab9 */ /* 0x000fca0000000800 */
.L_x_5621:
        /* <DEDUP_REMOVED lines=44> */
.L_x_5623:
        /* <DEDUP_REMOVED lines=13> */
.L_x_5624:
        /* <DEDUP_REMOVED lines=12> */
.L_x_5625:
        /* <DEDUP_REMOVED lines=19> */
[----:B------:R-:W-:Y:S01]  /*fe40*/  IMAD.U32 R9, RZ, RZ, UR8 ;  /* 0x00000008ff097e24 */ /* 0x000fe2000f8e00ff */
        /* <DEDUP_REMOVED lines=10> */
.L_x_5626:
        /* <DEDUP_REMOVED lines=35> */
.L_x_5631:
[----:B------:R-:W2:Y:S04]  /*10120*/  LDG.E.STRONG.GPU R0, desc[UR38][R2.64] ;  /* 0x0000002602007981 */ /* 0x000ea8000c1ef900 */
[----:B--2---:R-:W-:Y:S01]  /*10130*/  CCTL.IVALL ;  /* 0x00000000ff00798f */ /* 0x004fe20002000000 */
[----:B------:R-:W-:Y:S05]  /*10140*/  YIELD ;  /* 0x0000000000007946 */ /* 0x000fea0003800000 */
[----:B------:R-:W-:-:S13]  /*10150*/  ISETP.NE.AND P1, PT, R0, UR22, PT ;  /* 0x0000001600007c0c */ /* 0x000fda000bf25270 */
[----:B------:R-:W-:Y:S05]  /*10160*/  @P1 BRA `(.L_x_5631) ;  /* 0xfffffffc00ec1947 */ /* 0x000fea000383ffff */
.L_x_5630:
[----:B------:R-:W-:Y:S05]  /*10170*/  BSYNC B0 ;  /* 0x0000000000007941 */ /* 0x000fea0003800000 */
.L_x_5629:
[----:B------:R-:W-:-:S03]  /*10180*/  UMOV UR15, 0xffffffff ;  /* 0xffffffff000f7882 */ /* 0x000fc60000000000 */
[----:B------:R-:W-:Y:S05]  /*10190*/  BRA.DIV UR15, `(.L_x_5632) ;  /* 0x0000003e0f787947 */ /* 0x000fea000b800000 */
[----:B------:R-:W-:Y:S01]  /*101a0*/  NOP ;  /* 0x0000000000007918 */ /* 0x000fe20000000000 */
.L_x_5715:
        /* <DEDUP_REMOVED lines=22> */
.L_x_5634:
[----:B------:R-:W-:Y:S05]  /*10310*/  BSYNC B0 ;  /* 0x0000000000007941 */ /* 0x000fea0003800000 */
.L_x_5633:
        /* <DEDUP_REMOVED lines=20> */
.L_x_5636:
[----:B------:R-:W-:Y:S05]  /*10460*/  BSYNC B0 ;  /* 0x0000000000007941 */ /* 0x000fea0003800000 */
.L_x_5635:
[----:B------:R-:W-:Y:S06]  /*10470*/  BAR.ARV 0xa, 0xa0 ;  /* 0x0282800000007b1d */ /* 0x000fec0000002000 */
[----:B------:R-:W-:Y:S04]  /*10480*/  BSSY B0, `(.L_x_5637) ;  /* 0x0000003000007945 */ /* 0x000fe80003800000 */
[----:B------:R-:W-:Y:S05]  /*10490*/  @!P0 BRA `(.L_x_5638) ;  /* 0x0000000000048947 */ /* 0x000fea0003800000 */
[----:B------:R-:W-:-:S04]  /*104a0*/  DEPBAR.LE SB0, 0x0 ;  /* 0x000080000000791a */ /* 0x000fc80000000000 */
.L_x_5638:
[----:B------:R-:W-:Y:S05]  /*104b0*/  BSYNC B0 ;  /* 0x0000000000007941 */ /* 0x000fea0003800000 */
.L_x_5637:
        /* <DEDUP_REMOVED lines=19> */
.L_x_5640:
[----:B------:R-:W-:Y:S05]  /*105f0*/  BSYNC B0 ;  /* 0x0000000000007941 */ /* 0x000fea0003800000 */
.L_x_5639:
[----:B------:R-:W-:Y:S01]  /*10600*/  UIADD3 UR15, UR9, 0x1, URZ ;  /* 0x00000001090f7890 */ /* 0x000fe2000fffe03f */
[----:B------:R-:W-:Y:S11]  /*10610*/  BRA `(.L_x_5641) ;  /* 0x0000000000047947 */ /* 0x000ff60003800000 */
.L_x_5628:
[----:B------:R-:W-:-:S05]  /*10620*/  UMOV UR15, UR9 ;  /* 0x00000009000f7c82 */ /* 0x000fca0008000000 */
.L_x_5641:
        /* <DEDUP_REMOVED lines=15> */
.L_x_5666:
        /* <DEDUP_REMOVED lines=11> */
.L_x_5644:
[----:B------:R-:W2:Y:S04]  /*107d0*/  LDG.E.STRONG.GPU R0, desc[UR38][R2.64] ;  /* 0x0000002602007981 */ /* 0x000ea8000c1ef900 */
[----:B--2---:R-:W-:Y:S01]  /*107e0*/  CCTL.IVALL ;  /* 0x00000000ff00798f */ /* 0x004fe20002000000 */
[----:B------:R-:W-:Y:S05]  /*107f0*/  YIELD ;  /* 0x0000000000007946 */ /* 0x000fea0003800000 */
[----:B------:R-:W-:-:S13]  /*10800*/  ISETP.NE.AND P1, PT, R0, UR22, PT ;  /* 0x0000001600007c0c */ /* 0x000fda000bf25270 */
[----:B------:R-:W-:Y:S05]  /*10810*/  @P1 BRA `(.L_x_5644) ;  /* 0xfffffffc00ec1947 */ /* 0x000fea000383ffff */
.L_x_5643:
[----:B------:R-:W-:Y:S05]  /*10820*/  BSYNC B0 ;  /* 0x0000000000007941 */ /* 0x000fea0003800000 */
.L_x_5642:
[----:B------:R-:W-:-:S03]  /*10830*/  UMOV UR16, 0xffffffff ;  /* 0xffffffff00107882 */ /* 0x000fc60000000000 */
[----:B------:R-:W-:Y:S05]  /*10840*/  BRA.DIV UR16, `(.L_x_5645) ;  /* 0x0000003610e87947 */ /* 0x000fea000b800000 */
[----:B------:R-:W-:Y:S01]  /*10850*/  NOP ;  /* 0x0000000000007918 */ /* 0x000fe20000000000 */
.L_x_5718:
        /* <DEDUP_REMOVED lines=19> */
.L_x_5647:
[----:B------:R-:W-:Y:S05]  /*10990*/  BSYNC B0 ;  /* 0x0000000000007941 */ /* 0x000fea0003800000 */
.L_x_5646:
        /* <DEDUP_REMOVED lines=17> */
.L_x_5649:
[----:B------:R-:W-:Y:S05]  /*10ab0*/  BSYNC B0 ;  /* 0x0000000000007941 */ /* 0x000fea0003800000 */
.L_x_5648:
[----:B------:R-:W-:Y:S06]  /*10ac0*/  BAR.ARV 0xa, 0xa0 ;  /* 0x0282800000007b1d */ /* 0x000fec0000002000 */
[----:B------:R-:W-:Y:S04]  /*10ad0*/  BSSY B0, `(.L_x_5650) ;  /* 0x0000003000007945 */ /* 0x000fe80003800000 */
[----:B------:R-:W-:Y:S05]  /*10ae0*/  @!P0 BRA `(.L_x_5651) ;  /* 0x0000000000048947 */ /* 0x000fea0003800000 */
[----:B------:R-:W-:-:S04]  /*10af0*/  DEPBAR.LE SB0, 0x0 ;  /* 0x000080000000791a */ /* 0x000fc80000000000 */
.L_x_5651:
[----:B------:R-:W-:Y:S05]  /*10b00*/  BSYNC B0 ;  /* 0x0000000000007941 */ /* 0x000fea0003800000 */
.L_x_5650:
        /* <DEDUP_REMOVED lines=19> */
.L_x_5653:
[----:B------:R-:W-:Y:S05]  /*10c40*/  BSYNC B0 ;  /* 0x0000000000007941 */ /* 0x000fea0003800000 */
.L_x_5652:
        /* <DEDUP_REMOVED lines=9> */
.L_x_5656:
[----:B------:R-:W2:Y:S04]  /*10ce0*/  LDG.E.STRONG.GPU R0, desc[UR38][R2.64] ;  /* 0x0000002602007981 */ /* 0x000ea8000c1ef900 */
[----:B--2---:R-:W-:Y:S01]  /*10cf0*/  CCTL.IVALL ;  /* 0x00000000ff00798f */ /* 0x004fe20002000000 */
[----:B------:R-:W-:Y:S05]  /*10d00*/  YIELD ;  /* 0x0000000000007946 */ /* 0x000fea0003800000 */
[----:B------:R-:W-:-:S13]  /*10d10*/  ISETP.NE.AND P1, PT, R0, UR22, PT ;  /* 0x0000001600007c0c */ /* 0x000fda000bf25270 */
[----:B------:R-:W-:Y:S05]  /*10d20*/  @P1 BRA `(.L_x_5656) ;  /* 0xfffffffc00ec1947 */ /* 0x000fea000383ffff */
.L_x_5655:
[----:B------:R-:W-:Y:S05]  /*10d30*/  BSYNC B0 ;  /* 0x0000000000007941 */ /* 0x000fea0003800000 */
.L_x_5654:
[----:B------:R-:W-:-:S03]  /*10d40*/  UMOV UR12, 0xffffffff ;  /* 0xffffffff000c7882 */ /* 0x000fc60000000000 */
[----:B------:R-:W-:Y:S05]  /*10d50*/  BRA.DIV UR12, `(.L_x_5657) ;  /* 0x000000320cc07947 */ /* 0x000fea000b800000 */
[----:B------:R-:W-:Y:S01]  /*10d60*/  NOP ;  /* 0x0000000000007918 */ /* 0x000fe20000000000 */
.L_x_5721:
        /* <DEDUP_REMOVED lines=15> */
.L_x_5659:
[----:B------:R-:W-:Y:S05]  /*10e60*/  BSYNC B0 ;  /* 0x0000000000007941 */ /* 0x000fea0003800000 */
.L_x_5658:
        /* <DEDUP_REMOVED lines=15> */
.L_x_5661:
[----:B------:R-:W-:Y:S05]  /*10f60*/  BSYNC B0 ;  /* 0x0000000000007941 */ /* 0x000fea0003800000 */
.L_x_5660:
[----:B------:R-:W-:Y:S06]  /*10f70*/  BAR.ARV 0xa, 0xa0 ;  /* 0x0282800000007b1d */ /* 0x000fec0000002000 */
[----:B------:R-:W-:Y:S04]  /*10f80*/  BSSY B0, `(.L_x_5662) ;  /* 0x0000003000007945 */ /* 0x000fe80003800000 */
[----:B------:R-:W-:Y:S05]  /*10f90*/  @!P0 BRA `(.L_x_5663) ;  /* 0x0000000000048947 */ /* 0x000fea0003800000 */
[----:B------:R-:W-:-:S04]  /*10fa0*/  DEPBAR.LE SB0, 0x0 ;  /* 0x000080000000791a */ /* 0x000fc80000000000 */
.L_x_5663:
[----:B------:R-:W-:Y:S05]  /*10fb0*/  BSYNC B0 ;  /* 0x0000000000007941 */ /* 0x000fea0003800000 */
.L_x_5662:
        /* <DEDUP_REMOVED lines=19> */
.L_x_5665:
[----:B------:R-:W-:Y:S05]  /*110f0*/  BSYNC B0 ;  /* 0x0000000000007941 */ /* 0x000fea0003800000 */
.L_x_5664:
[----:B------:R-:W-:Y:S02]  /*11100*/  UIADD3 UR9, UR9, 0x2, URZ ;  /* 0x0000000209097890 */ /* 0x000fe4000fffe03f */
[----:B------:R-:W-:-:S04]  /*11110*/  UIADD3 UR4, UR4, 0x4000, URZ ;  /* 0x0000400004047890 */ /* 0x000fc8000fffe03f */
[----:B------:R-:W-:-:S13]  /*11120*/  ISETP.LE.AND P1, PT, R9, UR9, PT ;  /* 0x0000000909007c0c */ /* 0x000fda000bf23270 */
[----:B------:R-:W-:Y:S05]  /*11130*/  @!P1 BRA `(.L_x_5666) ;  /* 0xfffffff400789947 */ /* 0x000fea000383ffff */
.L_x_5627:
        /* <DEDUP_REMOVED lines=41> */
.L_x_5669:
[----:B------:R-:W-:Y:S05]  /*113d0*/  BSYNC B0 ;  /* 0x0000000000007941 */ /* 0x000fea0003800000 */
.L_x_5668:
[----:B------:R-:W-:Y:S05]  /*113e0*/  BRA `(.L_x_5670) ;  /* 0x0000000000047947 */ /* 0x000fea0003800000 */
.L_x_5667:
[----:B------:R-:W-:-:S05]  /*113f0*/  UMOV UR4, UR9 ;  /* 0x0000000900047c82 */ /* 0x000fca0008000000 */
.L_x_5670:
        /* <DEDUP_REMOVED lines=11> */
.L_x_5675:
        /* <DEDUP_REMOVED lines=24> */
.L_x_5672:
[----:B------:R-:W-:Y:S05]  /*11630*/  BSYNC B0 ;  /* 0x0000000000007941 */ /* 0x000fea0003800000 */
.L_x_5671:
        /* <DEDUP_REMOVED lines=24> */
.L_x_5674:
[----:B------:R-:W-:Y:S05]  /*117c0*/  BSYNC B0 ;  /* 0x0000000000007941 */ /* 0x000fea0003800000 */
.L_x_5673:
[----:B------:R-:W-:Y:S02]  /*117d0*/  UIADD3 UR7, UR7, 0x2, URZ ;  /* 0x0000000207077890 */ /* 0x000fe4000fffe03f */
[----:B------:R-:W-:Y:S02]  /*117e0*/  ULEA UR5, UR19, UR5, 0x1 ;  /* 0x0000000513057291 */ /* 0x000fe4000f8e083f */
[----:B------:R-:W-:Y:S02]  /*117f0*/  ULEA UR6, UR19, UR6, 0x1 ;  /* 0x0000000613067291 */ /* 0x000fe4000f8e083f */
[----:B------:R-:W-:-:S13]  /*11800*/  ISETP.NE.AND P0, PT, RZ, UR7, PT ;  /* 0x00000007ff007c0c */ /* 0x000fda000bf05270 */
[----:B------:R-:W-:Y:S05]  /*11810*/  @!P0 BRA `(.L_x_5538) ;  /* 0x0000002400248947 */ /* 0x000fea0003800000 */
[----:B------:R-:W-:Y:S05]  /*11820*/  BRA `(.L_x_5675) ;  /* 0xfffffffc00207947 */ /* 0x000fea000383ffff */
.L_x_5619:
        /* <DEDUP_REMOVED lines=14> */
.L_x_5676:
        /* <DEDUP_REMOVED lines=14> */
.L_x_5678:
[----:B------:R-:W-:-:S05]  /*119f0*/  ULDC UR4, c[0x0][0x8bc] ;  /* 0x00022f0000047ab9 */ /* 0x000fca0000000800 */
.L_x_5677:
        /* <DEDUP_REMOVED lines=59> */
.L_x_5680:
        /* <DEDUP_REMOVED lines=13> */
.L_x_5681:
        /* <DEDUP_REMOVED lines=8> */
.L_x_5682:
        /* <DEDUP_REMOVED lines=21> */
.L_x_5683:
        /* <DEDUP_REMOVED lines=50> */
.L_x_5722:
        /* <DEDUP_REMOVED lines=15> */
.L_x_5686:
        /* <DEDUP_REMOVED lines=77> */
.L_x_5697:
[----:B-123--:R-:W-:-:S04]  /*12930*/  SHF.L.U32 R18, R10, 0x1f, RZ ;  /* 0x0000001f0a127819 */ /* 0x00efc800000006ff */
[----:B------:R-:W2:Y:S02]  /*12940*/  SYNCS.PHASECHK.TRANS64.TRYWAIT P1, [R15+URZ+0x30c40], R18 ;  /* 0x030c40120f0075a7 */ /* 0x000ea4000802017f */
[----:B--2---:R-:W-:Y:S05]  /*12950*/  @!P1 BRA `(.L_x_5689) ;  /* 0x0000001400f09947 */ /* 0x004fea0003800000 */
.L_x_5723:
        /* <DEDUP_REMOVED lines=8> */
.L_x_5690:
        /* <DEDUP_REMOVED lines=30> */
.L_x_5724:
        /* <DEDUP_REMOVED lines=8> */
.L_x_5692:
        /* <DEDUP_REMOVED lines=30> */
.L_x_5725:
        /* <DEDUP_REMOVED lines=8> */
.L_x_5694:
        /* <DEDUP_REMOVED lines=24> */
.L_x_5727:
        /* <DEDUP_REMOVED lines=8> */
.L_x_5696:
        /* <DEDUP_REMOVED lines=30> */
.L_x_5688:
[----:B------:R-:W4:Y:S02]  /*13280*/  LDL.LU R4, [R1+0x8] ;  /* 0x0000080001047983 */ /* 0x000f240000300800 */
[----:B----4-:R-:W-:Y:S02]  /*13290*/  ISETP.NE.AND P1, PT, R4, RZ, PT ;  /* 0x000000ff0400720c */ /* 0x010fe40003f25270 */
[----:B------:R4:W5:Y:S11]  /*132a0*/  LDL R4, [R1+0x4] ;  /* 0x0000040001047983 */ /* 0x0009760000100800 */
[----:B----4-:R-:W-:Y:S05]  /*132b0*/  @!P1 BRA `(.L_x_5687) ;  /* 0x0000000400249947 */ /* 0x010fea0003800000 */
[----:B------:R-:W-:-:S04]  /*132c0*/  SHF.L.U32 R12, R10, 0x1f, RZ ;  /* 0x0000001f0a0c7819 */ /* 0x000fc800000006ff */
[----:B------:R-:W4:Y:S02]  /*132d0*/  SYNCS.PHASECHK.TRANS64.TRYWAIT P1, [R15+URZ+0x30c40], R12 ;  /* 0x030c400c0f0075a7 */ /* 0x000f24000802017f */
[----:B----4-:R-:W-:Y:S05]  /*132e0*/  @!P1 BRA `(.L_x_5698) ;  /* 0x0000000c00e09947 */ /* 0x010fea0003800000 */
.L_x_5728:
        /* <DEDUP_REMOVED lines=8> */
.L_x_5699:
        /* <DEDUP_REMOVED lines=27> */
.L_x_5729:
        /* <DEDUP_REMOVED lines=8> */
.L_x_5701:
        /* <DEDUP_REMOVED lines=27> */
.L_x_5687:
[----:B------:R-:W1:Y:S01]  /*13750*/  S2R R0, SR_TID.X ;  /* 0x0000000000007919 */ /* 0x000e620000002100 */
[----:B------:R-:W-:Y:S01]  /*13760*/  IMAD R3, R16, 0x8, R15 ;  /* 0x0000000810037824 */ /* 0x000fe200078e020f */
[----:B-1----:R-:W-:Y:S02]  /*13770*/  LOP3.LUT R2, R0, 0x7f, RZ, 0xc0, !PT ;  /* 0x0000007f00027812 */ /* 0x002fe400078ec0ff */
[----:B------:R-:W-:Y:S02]  /*13780*/  SHF.L.U32 R0, R10, 0x1f, RZ ;  /* 0x0000001f0a007819 */ /* 0x000fe400000006ff */
[----:B------:R-:W-:Y:S02]  /*13790*/  ISETP.NE.AND P1, PT, R2, RZ, PT ;  /* 0x000000ff0200720c */ /* 0x000fe40003f25270 */
[----:B------:R-:W1:Y:S02]  /*137a0*/  SYNCS.PHASECHK.TRANS64.TRYWAIT P0, [R3+URZ+0x30c40], R0 ;  /* 0x030c4000030075a7 */ /* 0x000e64000800017f */
[----:B-1----:R-:W-:Y:S09]  /*137b0*/  @!P0 BRA `(.L_x_5702) ;  /* 0x0000000800d48947 */ /* 0x002ff20003800000 */
.L_x_5730:
[----:B------:R-:W-:Y:S05]  /*137c0*/  @P1 BRA `(.L_x_5703) ;  /* 0x0000000000181947 */ /* 0x000fea0003800000 */
[----:B------:R-:W1:Y:S01]  /*137d0*/  S2R R2, SR_TID.X ;  /* 0x0000000000027919 */ /* 0x000e620000002100 */
[----:B------:R-:W-:-:S04]  /*137e0*/  IMAD.MOV.U32 R0, RZ, RZ, 0x4200 ;  /* 0x00004200ff007424 */ /* 0x000fc800078e00ff */
[----:B------:R1:W-:Y:S02]  /*137f0*/  SYNCS.ARRIVE.TRANS64 RZ, [R3+URZ+0x30c30], R0 ;  /* 0x030c300003ff79a7 */ /* 0x0003e4000800003f */
[----:B-1----:R-:W-:-:S13]  /*13800*/  LOP3.LUT P0, RZ, R2, 0x1f, RZ, 0xc0, !PT ;  /* 0x0000001f02ff7812 */ /* 0x002fda000780c0ff */
[----:B------:R-:W-:Y:S05]  /*13810*/  @!P0 BRA `(.L_x_5703) ;  /* 0x0000000000048947 */ /* 0x000fea0003800000 */
[----:B------:R-:W-:Y:S01]  /*13820*/  BPT.TRAP 0x1 ;  /* 0x000000040000795c */ /* 0x000fe20000300000 */
.L_x_5703:
        /* <DEDUP_REMOVED lines=34> */
.L_x_5684:
[----:B------:R-:W-:Y:S05]  /*13a50*/  BSYNC B0 ;  /* 0x0000000000007941 */ /* 0x000fea0003800000 */
.L_x_5679:
[----:B------:R-:W-:-:S03]  /*13a60*/  UMOV UR8, 0xffffffff ;  /* 0xffffffff00087882 */ /* 0x000fc60000000000 */
[----:B------:R-:W-:Y:S05]  /*13a70*/  BRA.DIV UR8, `(.L_x_5704) ;  /* 0x0000000a08387947 */ /* 0x000fea000b800000 */
[----:B------:R-:W-:-:S13]  /*13a80*/  ELECT P6, URZ, PT ;  /* 0x00000000003f782f */ /* 0x000fda00038c0000 */
.L_x_5733:
[----:B------:R-:W-:Y:S05]  /*13a90*/  @!P6 BRA `(.L_x_5538) ;  /* 0x000000000084e947 */ /* 0x000fea0003800000 */
[----:B------:R-:W-:-:S06]  /*13aa0*/  ULOP3.LUT UR8, UR36, 0x2, URZ, 0xfc, !UPT ;  /* 0x0000000224087892 */ /* 0x000fcc000f8efc3f */
[----:B------:R-:W-:-:S05]  /*13ab0*/  IMAD.U32 R2, RZ, RZ, UR8 ;  /* 0x00000008ff027e24 */ /* 0x000fca000f8e00ff */
[----:B------:R-:W-:-:S13]  /*13ac0*/  ISETP.NE.AND P2, PT, R2, 0x3, PT ;  /* 0x000000030200780c */ /* 0x000fda0003f45270 */
[----:B------:R-:W-:Y:S05]  /*13ad0*/  @!P2 BRA `(.L_x_5705) ;  /* 0x000000000004a947 */ /* 0x000fea0003800000 */
[----:B---3--:R-:W-:Y:S01]  /*13ae0*/  BPT.TRAP 0x1 ;  /* 0x000000040000795c */ /* 0x008fe20000300000 */
.L_x_5705:
        /* <DEDUP_REMOVED lines=15> */
.L_x_5734:
[----:B------:R-:W2:Y:S02]  /*13be0*/  SYNCS.PHASECHK.TRANS64.TRYWAIT P0, [R3+URZ], R2 ;  /* 0x00000002030075a7 */ /* 0x000ea4000800017f */
[----:B--2---:R-:W-:Y:S05]  /*13bf0*/  @!P0 BRA `(.L_x_5707) ;  /* 0x00000008000c8947 */ /* 0x004fea0003800000 */
.L_x_5735:
[----:B------:R-:W-:Y:S05]  /*13c00*/  @!P2 BRA `(.L_x_5708) ;  /* 0x000000000004a947 */ /* 0x000fea0003800000 */
[----:B---3--:R-:W-:Y:S01]  /*13c10*/  BPT.TRAP 0x1 ;  /* 0x000000040000795c */ /* 0x008fe20000300000 */
.L_x_5708:
[----:B--2---:R-:W-:-:S04]  /*13c20*/  VIADD R3, R8, 0x30c40 ;  /* 0x00030c4008037836 */ /* 0x004fc80000000000 */
[----:B------:R-:W-:-:S04]  /*13c30*/  IMAD R5, R0, 0x8, R3 ;  /* 0x0000000800057824 */ /* 0x000fc800078e0203 */
[----:B------:R-:W2:Y:S02]  /*13c40*/  SYNCS.PHASECHK.TRANS64.TRYWAIT P0, [R5+URZ], R4 ;  /* 0x00000004050075a7 */ /* 0x000ea4000800017f */
[----:B--2---:R-:W-:Y:S05]  /*13c50*/  @!P0 BRA `(.L_x_5709) ;  /* 0x0000000800088947 */ /* 0x004fea0003800000 */
.L_x_5736:
[----:B------:R-:W-:-:S07]  /*13c60*/  IMAD R3, R6, 0x8, R3 ;  /* 0x0000000806037824 */ /* 0x000fce00078e0203 */
.L_x_5710:
[----:B----4-:R4:W1:Y:S02]  /*13c70*/  SYNCS.PHASECHK.TRANS64.TRYWAIT P0, [R3+URZ], R2 ;  /* 0x00000002030075a7 */ /* 0x010864000800017f */
[----:B-1----:R-:W-:Y:S05]  /*13c80*/  @!P0 NANOSLEEP.SYNCS 0x989680 ;  /* 0x009896800000895d */ /* 0x002fea0003900000 */
[----:B------:R-:W1:Y:S02]  /*13c90*/  @!P0 SYNCS.PHASECHK.TRANS64 P0, [R3+URZ], R2 ;  /* 0x00000002030085a7 */ /* 0x000e64000800007f */
[----:B-1----:R-:W-:Y:S05]  /*13ca0*/  @!P0 BRA `(.L_x_5710) ;  /* 0xfffffffc00f08947 */ /* 0x002fea000383ffff */
.L_x_5538:
[----:B---3--:R-:W-:Y:S05]  /*13cb0*/  BSYNC B6 ;  /* 0x0000000000067941 */ /* 0x008fea0003800000 */
.L_x_5532:
[----:B------:R-:W-:Y:S05]  /*13cc0*/  EXIT ;  /* 0x000000000000794d */ /* 0x000fea0003800000 */
.L_x_5549:
[----:B------:R-:W-:Y:S02]  /*13cd0*/  IMAD.MOV.U32 R13, RZ, RZ, R10 ;  /* 0x000000ffff0d7224 */ /* 0x000fe400078e000a */
[----:B------:R-:W-:Y:S02]  /*13ce0*/  IMAD.MOV.U32 R12, RZ, RZ, RZ ;  /* 0x000000ffff0c7224 */ /* 0x000fe400078e00ff */
[----:B------:R-:W-:Y:S02]  /*13cf0*/  IMAD.MOV.U32 R11, RZ, RZ, 0x1f ;  /* 0x0000001fff0b7424 */ /* 0x000fe400078e00ff */
[----:B------:R-:W-:-:S07]  /*13d00*/  IMAD.MOV.U32 R15, RZ, RZ, -0x1 ;  /* 0xffffffffff0f7424 */ /* 0x000fce00078e00ff */
[----:B------:R-:W-:Y:S05]  /*13d10*/  WARPSYNC.COLLECTIVE R15, `(.L_x_5711) ;  /* 0x000000000f087348 */ /* 0x000fea0003c00000 */
[----:B------:R1:W2:Y:S02]  /*13d20*/  SHFL.IDX P6, R14, R13, R12, R11 ;  /* 0x0000000c0d0e7389 */ /* 0x0002a400000c000b */
[----:B-12---:R-:W-:Y:S01]  /*13d30*/  ENDCOLLECTIVE ;  /* 0x000000000000791b */ /* 0x006fe20003800000 */
.L_x_5711:
[----:B------:R-:W-:Y:S05]  /*13d40*/  BRA `(.L_x_5712) ;  /* 0xfffffed400b47947 */ /* 0x000fea000383ffff */
.L_x_5551:
[----:B--2---:R2:W3:Y:S02]  /*13d50*/  SYNCS.PHASECHK.TRANS64.TRYWAIT P0, [R16+URZ+0x30c00], R11 ;  /* 0x030c000b100075a7 */ /* 0x0044e4000800017f */
[----:B---3--:R-:W-:Y:S05]  /*13d60*/  @!P0 NANOSLEEP.SYNCS 0x989680 ;  /* 0x009896800000895d */ /* 0x008fea0003900000 */
[----:B------:R-:W3:Y:S02]  /*13d70*/  @!P0 SYNCS.PHASECHK.TRANS64 P0, [R16+URZ+0x30c00], R11 ;  /* 0x030c000b100085a7 */ /* 0x000ee4000800007f */
[----:B---3--:R-:W-:Y:S05]  /*13d80*/  @!P0 BRA `(.L_x_5551) ;  /* 0xfffffffc00f08947 */ /* 0x008fea000383ffff */
[----:B------:R-:W-:Y:S05]  /*13d90*/  BRA `(.L_x_5550) ;  /* 0xfffffed400fc7947 */ /* 0x000fea000383ffff */
.L_x_5556:
[----:B--2---:R2:W3:Y:S02]  /*13da0*/  SYNCS.PHASECHK.TRANS64.TRYWAIT P0, [R8+URZ+0x30c10], R23 ;  /* 0x030c1017080075a7 */ /* 0x0044e4000800017f */
[----:B---3--:R-:W-:Y:S05]  /*13db0*/  @!P0 NANOSLEEP.SYNCS 0x989680 ;  /* 0x009896800000895d */ /* 0x008fea0003900000 */
[----:B------:R-:W3:Y:S02]  /*13dc0*/  @!P0 SYNCS.PHASECHK.TRANS64 P0, [R8+URZ+0x30c10], R23 ;  /* 0x030c1017080085a7 */ /* 0x000ee4000800007f */
[----:B---3--:R-:W-:Y:S05]  /*13dd0*/  @!P0 BRA `(.L_x_5556) ;  /* 0xfffffffc00f08947 */ /* 0x008fea000383ffff */
[----:B------:R-:W-:Y:S05]  /*13de0*/  BRA `(.L_x_5555) ;  /* 0xfffffee000207947 */ /* 0x000fea000383ffff */
.L_x_5560:
[----:B------:R1:W1:Y:S02]  /*13df0*/  SYNCS.PHASECHK.TRANS64.TRYWAIT P0, [R8+URZ+0x30c30], R23 ;  /* 0x030c3017080075a7 */ /* 0x000264000800017f */
[----:B-1----:R-:W-:Y:S05]  /*13e00*/  @!P0 NANOSLEEP.SYNCS 0x989680 ;  /* 0x009896800000895d */ /* 0x002fea0003900000 */
[----:B------:R-:W1:Y:S02]  /*13e10*/  @!P0 SYNCS.PHASECHK.TRANS64 P0, [R8+URZ+0x30c30], R23 ;  /* 0x030c3017080085a7 */ /* 0x000e64000800007f */
[----:B-1----:R-:W-:Y:S05]  /*13e20*/  @!P0 BRA `(.L_x_5560) ;  /* 0xfffffffc00f08947 */ /* 0x002fea000383ffff */
[----:B------:R-:W-:Y:S05]  /*13e30*/  BRA `(.L_x_5559) ;  /* 0xfffffee400207947 */ /* 0x000fea000383ffff */
.L_x_5568:
[----:B--2---:R2:W3:Y:S02]  /*13e40*/  SYNCS.PHASECHK.TRANS64.TRYWAIT P1, [R7+URZ+0x30c10], R20 ;  /* 0x030c1014070075a7 */ /* 0x0044e4000802017f */
[----:B---3--:R-:W-:Y:S05]  /*13e50*/  @!P1 NANOSLEEP.SYNCS 0x989680 ;  /* 0x009896800000995d */ /* 0x008fea0003900000 */
[----:B------:R-:W3:Y:S02]  /*13e60*/  @!P1 SYNCS.PHASECHK.TRANS64 P1, [R7+URZ+0x30c10], R20 ;  /* 0x030c1014070095a7 */ /* 0x000ee4000802007f */
[----:B---3--:R-:W-:Y:S05]  /*13e70*/  @!P1 BRA `(.L_x_5568) ;  /* 0xfffffffc00f09947 */ /* 0x008fea000383ffff */
[----:B------:R-:W-:Y:S05]  /*13e80*/  BRA `(.L_x_5567) ;  /* 0xffffff2000987947 */ /* 0x000fea000383ffff */
.L_x_5572:
[----:B------:R1:W1:Y:S02]  /*13e90*/  SYNCS.PHASECHK.TRANS64.TRYWAIT P1, [R7+URZ+0x30c30], R20 ;  /* 0x030c3014070075a7 */ /* 0x000264000802017f */
[----:B-1----:R-:W-:Y:S05]  /*13ea0*/  @!P1 NANOSLEEP.SYNCS 0x989680 ;  /* 0x009896800000995d */ /* 0x002fea0003900000 */
[----:B------:R-:W1:Y:S02]  /*13eb0*/  @!P1 SYNCS.PHASECHK.TRANS64 P1, [R7+URZ+0x30c30], R20 ;  /* 0x030c3014070095a7 */ /* 0x000e64000802007f */
[----:B-1----:R-:W-:Y:S05]  /*13ec0*/  @!P1 BRA `(.L_x_5572) ;  /* 0xfffffffc00f09947 */ /* 0x002fea000383ffff */
[----:B------:R-:W-:Y:S05]  /*13ed0*/  BRA `(.L_x_5571) ;  /* 0xffffff2400ac7947 */ /* 0x000fea000383ffff */
.L_x_5580:
[----:B-1----:R1:W3:Y:S02]  /*13ee0*/  SYNCS.PHASECHK.TRANS64.TRYWAIT P0, [R7+URZ+0x30c10], R20 ;  /* 0x030c1014070075a7 */ /* 0x0022e4000800017f */
[----:B---3--:R-:W-:Y:S05]  /*13ef0*/  @!P0 NANOSLEEP.SYNCS 0x989680 ;  /* 0x009896800000895d */ /* 0x008fea0003900000 */
[----:B------:R-:W3:Y:S02]  /*13f00*/  @!P0 SYNCS.PHASECHK.TRANS64 P0, [R7+URZ+0x30c10], R20 ;  /* 0x030c1014070085a7 */ /* 0x000ee4000800007f */
[----:B---3--:R-:W-:Y:S05]  /*13f10*/  @!P0 BRA `(.L_x_5580) ;  /* 0xfffffffc00f08947 */ /* 0x008fea000383ffff */
[----:B------:R-:W-:Y:S05]  /*13f20*/  BRA `(.L_x_5579) ;  /* 0xffffff5800dc7947 */ /* 0x000fea000383ffff */
.L_x_5584:
[----:B------:R1:W1:Y:S02]  /*13f30*/  SYNCS.PHASECHK.TRANS64.TRYWAIT P0, [R7+URZ+0x30c30], R20 ;  /* 0x030c3014070075a7 */ /* 0x000264000800017f */
[----:B-1----:R-:W-:Y:S05]  /*13f40*/  @!P0 NANOSLEEP.SYNCS 0x989680 ;  /* 0x009896800000895d */ /* 0x002fea0003900000 */
[----:B------:R-:W1:Y:S02]  /*13f50*/  @!P0 SYNCS.PHASECHK.TRANS64 P0, [R7+URZ+0x30c30], R20 ;  /* 0x030c3014070085a7 */ /* 0x000e64000800007f */
[----:B-1----:R-:W-:Y:S05]  /*13f60*/  @!P0 BRA `(.L_x_5584) ;  /* 0xfffffffc00f08947 */ /* 0x002fea000383ffff */
[----:B------:R-:W-:Y:S05]  /*13f70*/  BRA `(.L_x_5583) ;  /* 0xffffff5c00ec7947 */ /* 0x000fea000383ffff */
.L_x_5632:
[----:B------:R-:W-:Y:S01]  /*13f80*/  BSSY B0, `(.L_x_5713) ;  /* 0x0000005000007945 */ /* 0x000fe20003800000 */
[----:B------:R-:W-:-:S07]  /*13f90*/  IMAD.MOV.U32 R15, RZ, RZ, -0x1 ;  /* 0xffffffffff0f7424 */ /* 0x000fce00078e00ff */
[----:B------:R-:W-:Y:S05]  /*13fa0*/  WARPSYNC.COLLECTIVE R15, `(.L_x_5714) ;  /* 0x000000000f087348 */ /* 0x000fea0003c00000 */
[----:B------:R-:W-:Y:S01]  /*13fb0*/  NOP ;  /* 0x0000000000007918 */ /* 0x000fe20000000000 */
[----:B------:R-:W-:Y:S01]  /*13fc0*/  ENDCOLLECTIVE ;  /* 0x000000000000791b */ /* 0x000fe20003800000 */
.L_x_5714:
[----:B------:R-:W-:Y:S05]  /*13fd0*/  BSYNC B0 ;  /* 0x0000000000007941 */ /* 0x000fea0003800000 */
.L_x_5713:
[----:B------:R-:W-:Y:S05]  /*13fe0*/  BRA `(.L_x_5715) ;  /* 0xffffffc000707947 */ /* 0x000fea000383ffff */
.L_x_5645:
[----:B------:R-:W-:Y:S01]  /*13ff0*/  BSSY B0, `(.L_x_5716) ;  /* 0x0000005000007945 */ /* 0x000fe20003800000 */
[----:B------:R-:W-:-:S07]  /*14000*/  IMAD.MOV.U32 R15, RZ, RZ, -0x1 ;  /* 0xffffffffff0f7424 */ /* 0x000fce00078e00ff */
[----:B------:R-:W-:Y:S05]  /*14010*/  WARPSYNC.COLLECTIVE R15, `(.L_x_5717) ;  /* 0x000000000f087348 */ /* 0x000fea0003c00000 */
[----:B------:R-:W-:Y:S01]  /*14020*/  NOP ;  /* 0x0000000000007918 */ /* 0x000fe20000000000 */
[----:B------:R-:W-:Y:S01]  /*14030*/  ENDCOLLECTIVE ;  /* 0x000000000000791b */ /* 0x000fe20003800000 */
.L_x_5717:
[----:B------:R-:W-:Y:S05]  /*14040*/  BSYNC B0 ;  /* 0x0000000000007941 */ /* 0x000fea0003800000 */
.L_x_5716:
[----:B------:R-:W-:Y:S05]  /*14050*/  BRA `(.L_x_5718) ;  /* 0xffffffc800007947 */ /* 0x000fea000383ffff */
.L_x_5657:
[----:B------:R-:W-:Y:S01]  /*14060*/  BSSY B0, `(.L_x_5719) ;  /* 0x0000005000007945 */ /* 0x000fe20003800000 */
[----:B------:R-:W-:-:S07]  /*14070*/  IMAD.MOV.U32 R15, RZ, RZ, -0x1 ;  /* 0xffffffffff0f7424 */ /* 0x000fce00078e00ff */
[----:B------:R-:W-:Y:S05]  /*14080*/  WARPSYNC.COLLECTIVE R15, `(.L_x_5720) ;  /* 0x000000000f087348 */ /* 0x000fea0003c00000 */
[----:B------:R-:W-:Y:S01]  /*14090*/  NOP ;  /* 0x0000000000007918 */ /* 0x000fe20000000000 */
[----:B------:R-:W-:Y:S01]  /*140a0*/  ENDCOLLECTIVE ;  /* 0x000000000000791b */ /* 0x000fe20003800000 */
.L_x_5720:
[----:B------:R-:W-:Y:S05]  /*140b0*/  BSYNC B0 ;  /* 0x0000000000007941 */ /* 0x000fea0003800000 */
.L_x_5719:
[----:B------:R-:W-:Y:S05]  /*140c0*/  BRA `(.L_x_5721) ;  /* 0xffffffcc00287947 */ /* 0x000fea000383ffff */
.L_x_5685:
[----:B-1----:R1:W2:Y:S02]  /*140d0*/  SYNCS.PHASECHK.TRANS64.TRYWAIT P0, [R15+URZ+0x30c20], R0 ;  /* 0x030c20000f0075a7 */ /* 0x0022a4000800017f */
[----:B--2---:R-:W-:Y:S05]  /*140e0*/  @!P0 NANOSLEEP.SYNCS 0x989680 ;  /* 0x009896800000895d */ /* 0x004fea0003900000 */
[----:B------:R-:W2:Y:S02]  /*140f0*/  @!P0 SYNCS.PHASECHK.TRANS64 P0, [R15+URZ+0x30c20], R0 ;  /* 0x030c20000f0085a7 */ /* 0x000ea4000800007f */
[----:B--2---:R-:W-:Y:S05]  /*14100*/  @!P0 BRA `(.L_x_5685) ;  /* 0xfffffffc00f08947 */ /* 0x004fea000383ffff */
[----:B------:R-:W-:Y:S05]  /*14110*/  BRA `(.L_x_5722) ;  /* 0xffffffe000947947 */ /* 0x000fea000383ffff */
.L_x_5689:
[----:B--2---:R2:W3:Y:S02]  /*14120*/  SYNCS.PHASECHK.TRANS64.TRYWAIT P1, [R15+URZ+0x30c40], R18 ;  /* 0x030c40120f0075a7 */ /* 0x0044e4000802017f */
[----:B---3--:R-:W-:Y:S05]  /*14130*/  @!P1 NANOSLEEP.SYNCS 0x989680 ;  /* 0x009896800000995d */ /* 0x008fea0003900000 */
[----:B------:R-:W3:Y:S02]  /*14140*/  @!P1 SYNCS.PHASECHK.TRANS64 P1, [R15+URZ+0x30c40], R18 ;  /* 0x030c40120f0095a7 */ /* 0x000ee4000802007f */
[----:B---3--:R-:W-:Y:S05]  /*14150*/  @!P1 BRA `(.L_x_5689) ;  /* 0xfffffffc00f09947 */ /* 0x008fea000383ffff */
[----:B------:R-:W-:Y:S05]  /*14160*/  BRA `(.L_x_5723) ;  /* 0xffffffe400fc7947 */ /* 0x000fea000383ffff */
.L_x_5691:
[----:B-1----:R1:W3:Y:S02]  /*14170*/  SYNCS.PHASECHK.TRANS64.TRYWAIT P1, [R15+URZ+0x30c28], R18 ;  /* 0x030c28120f0075a7 */ /* 0x0022e4000802017f */
[----:B---3--:R-:W-:Y:S05]  /*14180*/  @!P1 NANOSLEEP.SYNCS 0x989680 ;  /* 0x009896800000995d */ /* 0x008fea0003900000 */
[----:B------:R-:W3:Y:S02]  /*14190*/  @!P1 SYNCS.PHASECHK.TRANS64 P1, [R15+URZ+0x30c28], R18 ;  /* 0x030c28120f0095a7 */ /* 0x000ee4000802007f */
[----:B---3--:R-:W-:Y:S05]  /*141a0*/  @!P1 BRA `(.L_x_5691) ;  /* 0xfffffffc00f09947 */ /* 0x008fea000383ffff */
[----:B------:R-:W-:Y:S05]  /*141b0*/  BRA `(.L_x_5724) ;  /* 0xffffffe800807947 */ /* 0x000fea000383ffff */
.L_x_5693:
[----:B---3--:R3:W4:Y:S02]  /*141c0*/  SYNCS.PHASECHK.TRANS64.TRYWAIT P1, [R15+URZ+0x30c48], R18 ;  /* 0x030c48120f0075a7 */ /* 0x008724000802017f */
[----:B----4-:R-:W-:Y:S05]  /*141d0*/  @!P1 NANOSLEEP.SYNCS 0x989680 ;  /* 0x009896800000995d */ /* 0x010fea0003900000 */
[----:B------:R-:W4:Y:S02]  /*141e0*/  @!P1 SYNCS.PHASECHK.TRANS64 P1, [R15+URZ+0x30c48], R18 ;  /* 0x030c48120f0095a7 */ /* 0x000f24000802007f */
[----:B----4-:R-:W-:Y:S05]  /*141f0*/  @!P1 BRA `(.L_x_5693) ;  /* 0xfffffffc00f09947 */ /* 0x010fea000383ffff */
[----:B------:R-:W-:Y:S05]  /*14200*/  BRA `(.L_x_5725) ;  /* 0xffffffec00047947 */ /* 0x000fea000383ffff */
.L_x_5695:
[----:B------:R-:W-:-:S07]  /*14210*/  SHF.L.U32 R4, R10, 0x1f, RZ ;  /* 0x0000001f0a047819 */ /* 0x000fce00000006ff */
.L_x_5726:
[----:B----4-:R4:W1:Y:S02]  /*14220*/  SYNCS.PHASECHK.TRANS64.TRYWAIT P1, [R15+URZ+0x30c20], R4 ;  /* 0x030c20040f0075a7 */ /* 0x010864000802017f */
[----:B-1----:R-:W-:Y:S05]  /*14230*/  @!P1 NANOSLEEP.SYNCS 0x989680 ;  /* 0x009896800000995d */ /* 0x002fea0003900000 */
[----:B------:R-:W1:Y:S02]  /*14240*/  @!P1 SYNCS.PHASECHK.TRANS64 P1, [R15+URZ+0x30c20], R4 ;  /* 0x030c20040f0095a7 */ /* 0x000e64000802007f */
[----:B-1----:R-:W-:Y:S05]  /*14250*/  @!P1 BRA `(.L_x_5726) ;  /* 0xfffffffc00f09947 */ /* 0x002fea000383ffff */
[----:B------:R-:W-:Y:S05]  /*14260*/  BRA `(.L_x_5727) ;  /* 0xffffffec006c7947 */ /* 0x000fea000383ffff */
.L_x_5698:
[----:B----4-:R4:W1:Y:S02]  /*14270*/  SYNCS.PHASECHK.TRANS64.TRYWAIT P1, [R15+URZ+0x30c40], R12 ;  /* 0x030c400c0f0075a7 */ /* 0x010864000802017f */
[----:B-1----:R-:W-:Y:S05]  /*14280*/  @!P1 NANOSLEEP.SYNCS 0x989680 ;  /* 0x009896800000995d */ /* 0x002fea0003900000 */
[----:B------:R-:W1:Y:S02]  /*14290*/  @!P1 SYNCS.PHASECHK.TRANS64 P1, [R15+URZ+0x30c40], R12 ;  /* 0x030c400c0f0095a7 */ /* 0x000e64000802007f */
[----:B-1----:R-:W-:Y:S05]  /*142a0*/  @!P1 BRA `(.L_x_5698) ;  /* 0xfffffffc00f09947 */ /* 0x002fea000383ffff */
[----:B------:R-:W-:Y:S05]  /*142b0*/  BRA `(.L_x_5728) ;  /* 0xfffffff0000c7947 */ /* 0x000fea000383ffff */
.L_x_5700:
[----:B-1----:R1:W2:Y:S02]  /*142c0*/  SYNCS.PHASECHK.TRANS64.TRYWAIT P1, [R15+URZ+0x30c28], R12 ;  /* 0x030c280c0f0075a7 */ /* 0x0022a4000802017f */
[----:B--2---:R-:W-:Y:S05]  /*142d0*/  @!P1 NANOSLEEP.SYNCS 0x989680 ;  /* 0x009896800000995d */ /* 0x004fea0003900000 */
[----:B------:R-:W2:Y:S02]  /*142e0*/  @!P1 SYNCS.PHASECHK.TRANS64 P1, [R15+URZ+0x30c28], R12 ;  /* 0x030c280c0f0095a7 */ /* 0x000ea4000802007f */
[----:B--2---:R-:W-:Y:S05]  /*142f0*/  @!P1 BRA `(.L_x_5700) ;  /* 0xfffffffc00f09947 */ /* 0x004fea000383ffff */
[----:B------:R-:W-:Y:S05]  /*14300*/  BRA `(.L_x_5729) ;  /* 0xfffffff000847947 */ /* 0x000fea000383ffff */
.L_x_5702:
[----:B------:R1:W1:Y:S02]  /*14310*/  SYNCS.PHASECHK.TRANS64.TRYWAIT P0, [R3+URZ+0x30c40], R0 ;  /* 0x030c4000030075a7 */ /* 0x000264000800017f */
[----:B-1----:R-:W-:Y:S05]  /*14320*/  @!P0 NANOSLEEP.SYNCS 0x989680 ;  /* 0x009896800000895d */ /* 0x002fea0003900000 */
[----:B------:R-:W1:Y:S02]  /*14330*/  @!P0 SYNCS.PHASECHK.TRANS64 P0, [R3+URZ+0x30c40], R0 ;  /* 0x030c4000030085a7 */ /* 0x000e64000800007f */
[----:B-1----:R-:W-:Y:S05]  /*14340*/  @!P0 BRA `(.L_x_5702) ;  /* 0xfffffffc00f08947 */ /* 0x002fea000383ffff */
[----:B------:R-:W-:Y:S05]  /*14350*/  BRA `(.L_x_5730) ;  /* 0xfffffff400187947 */ /* 0x000fea000383ffff */
.L_x_5704:
[----:B------:R-:W-:Y:S01]  /*14360*/  BSSY B0, `(.L_x_5731) ;  /* 0x0000006000007945 */ /* 0x000fe20003800000 */
[----:B------:R-:W-:-:S07]  /*14370*/  IMAD.MOV.U32 R15, RZ, RZ, -0x1 ;  /* 0xffffffffff0f7424 */ /* 0x000fce00078e00ff */
[----:B---3--:R-:W-:Y:S05]  /*14380*/  WARPSYNC.COLLECTIVE R15, `(.L_x_5732) ;  /* 0x000000000f0c7348 */ /* 0x008fea0003c00000 */
[----:B------:R-:W-:Y:S02]  /*14390*/  ELECT P6, UR62, PT ;  /* 0x00000000003e782f */ /* 0x000fe400038c0000 */
[----:B------:R-:W-:Y:S01]  /*143a0*/  MOV R14, UR62 ;  /* 0x0000003e000e7c02 */ /* 0x000fe20008000f00 */
[----:B---3--:R-:W-:Y:S10]  /*143b0*/  ENDCOLLECTIVE ;  /* 0x000000000000791b */ /* 0x008ff40003800000 */
.L_x_5732:
[----:B------:R-:W-:Y:S05]  /*143c0*/  BSYNC B0 ;  /* 0x0000000000007941 */ /* 0x000fea0003800000 */
.L_x_5731:
[----:B------:R-:W-:Y:S05]  /*143d0*/  BRA `(.L_x_5733) ;  /* 0xfffffff400ac7947 */ /* 0x000fea000383ffff */
.L_x_5706:
[----:B-1----:R1:W2:Y:S02]  /*143e0*/  SYNCS.PHASECHK.TRANS64.TRYWAIT P0, [R7+URZ], R4 ;  /* 0x00000004070075a7 */ /* 0x0022a4000800017f */
[----:B--2---:R-:W-:Y:S05]  /*143f0*/  @!P0 NANOSLEEP.SYNCS 0x989680 ;  /* 0x009896800000895d */ /* 0x004fea0003900000 */
[----:B------:R-:W2:Y:S02]  /*14400*/  @!P0 SYNCS.PHASECHK.TRANS64 P0, [R7+URZ], R4 ;  /* 0x00000004070085a7 */ /* 0x000ea4000800007f */
[----:B--2---:R-:W-:Y:S05]  /*14410*/  @!P0 BRA `(.L_x_5706) ;  /* 0xfffffffc00f08947 */ /* 0x004fea000383ffff */
[----:B------:R-:W-:Y:S05]  /*14420*/  BRA `(.L_x_5734) ;  /* 0xfffffff400ec7947 */ /* 0x000fea000383ffff */
.L_x_5707:
[----:B--2---:R2:W4:Y:S02]  /*14430*/  SYNCS.PHASECHK.TRANS64.TRYWAIT P0, [R3+URZ], R2 ;  /* 0x00000002030075a7 */ /* 0x004524000800017f */
[----:B----4-:R-:W-:Y:S05]  /*14440*/  @!P0 NANOSLEEP.SYNCS 0x989680 ;  /* 0x009896800000895d */ /* 0x010fea0003900000 */
[----:B------:R-:W4:Y:S02]  /*14450*/  @!P0 SYNCS.PHASECHK.TRANS64 P0, [R3+URZ], R2 ;  /* 0x00000002030085a7 */ /* 0x000f24000800007f */
[----:B----4-:R-:W-:Y:S05]  /*14460*/  @!P0 BRA `(.L_x_5707) ;  /* 0xfffffffc00f08947 */ /* 0x010fea000383ffff */
[----:B------:R-:W-:Y:S05]  /*14470*/  BRA `(.L_x_5735) ;  /* 0xfffffff400e07947 */ /* 0x000fea000383ffff */
.L_x_5709:
[----:B--2---:R2:W4:Y:S02]  /*14480*/  SYNCS.PHASECHK.TRANS64.TRYWAIT P0, [R5+URZ], R4 ;  /* 0x00000004050075a7 */ /* 0x004524000800017f */
[----:B----4-:R-:W-:Y:S05]  /*14490*/  @!P0 NANOSLEEP.SYNCS 0x989680 ;  /* 0x009896800000895d */ /* 0x010fea0003900000 */
[----:B------:R-:W4:Y:S02]  /*144a0*/  @!P0 SYNCS.PHASECHK.TRANS64 P0, [R5+URZ], R4 ;  /* 0x00000004050085a7 */ /* 0x000f24000800007f */
[----:B----4-:R-:W-:Y:S05]  /*144b0*/  @!P0 BRA `(.L_x_5709) ;  /* 0xfffffffc00f08947 */ /* 0x010fea000383ffff */
[----:B------:R-:W-:Y:S05]  /*144c0*/  BRA `(.L_x_5736) ;  /* 0xfffffff400e47947 */ /* 0x000fea000383ffff */
.L_x_5737:
        /* <DEDUP_REMOVED lines=11> */
.L_x_7414:


//--------------------- .text._ZN7cutlass13device_kernelIN5flash11enable_sm90INS1_16FlashAttnBwdSm90INS1_25CollectiveMainloopBwdSm90ILi2ELi2ELi2EN4cute5tupleIJNS5_1CILi1EEES8_S8_EEENS6_IJNS7_ILi128EEESA_NS7_ILi64EEEEEENS_10bfloat16_tEfNS_4arch4Sm90ELb0ELb1ELb0ELb1ELb0ELb1ELb0ELb0ELi2ELi1ELi2ELi2ELb0EEENS1_24CollectiveEpilogueBwdGQAISC_fSF_Li256ELb1ELb0EEENS1_19SingleTileSchedulerILb1ELb0ELb0ELi128EEEEEEEEEvNT_6ParamsE --------------------------
	.section	.text._ZN7cutlass13device_kernelIN5flash11enable_sm90INS1_16FlashAttnBwdSm90INS1_25CollectiveMainloopBwdSm90ILi2ELi2ELi2EN4cute5tupleIJNS5_1CILi1EEES8_S8_EEENS6_IJNS7_ILi128EEESA_NS7_ILi64EEEEEENS_10bfloat16_tEfNS_4arch4Sm90ELb0ELb1ELb0ELb1ELb0ELb1ELb0ELb0ELi2ELi1ELi2ELi2ELb0EEENS1_24CollectiveEpilogueBwdGQAISC_fSF_Li256ELb1ELb0EEENS1_19SingleTileSchedulerILb1ELb0ELb0ELi128EEEEEEEEEvNT_6ParamsE,"ax",@progbits
	.align	128
.text._ZN7cutlass13device_kernelIN5flash11enable_sm90INS1_16FlashAttnBwdSm90INS1_25CollectiveMainloopBwdSm90ILi2ELi2ELi2EN4cute5tupleIJNS5_1CILi1EEES8_S8_EEENS6_IJNS7_ILi128EEESA_NS7_ILi64EEEEEENS_10bfloat16_tEfNS_4arch4Sm90ELb0ELb1ELb0ELb1ELb0ELb1ELb0ELb0ELi2ELi1ELi2ELi2ELb0EEENS1_24CollectiveEpilogueBwdGQAISC_fSF_Li256ELb1ELb0EEENS1_19SingleTileSchedulerILb1ELb0ELb0ELi128EEEEEEEEEvNT_6ParamsE:
        .type           _ZN7cutlass13device_kernelIN5flash11enable_sm90INS1_16FlashAttnBwdSm90INS1_25CollectiveMainloopBwdSm90ILi2ELi2ELi2EN4cute5tupleIJNS5_1CILi1EEES8_S8_EEENS6_IJNS7_ILi128EEESA_NS7_ILi64EEEEEENS_10bfloat16_tEfNS_4arch4Sm90ELb0ELb1ELb0ELb1ELb0ELb1ELb0ELb0ELi2ELi1ELi2ELi2ELb0EEENS1_24CollectiveEpilogueBwdGQAISC_fSF_Li256ELb1ELb0EEENS1_19SingleTileSchedulerILb1ELb0ELb0ELi128EEEEEEEEEvNT_6ParamsE,@function
        .size           _ZN7cutlass13device_kernelIN5flash11enable_sm90INS1_16FlashAttnBwdSm90INS1_25CollectiveMainloopBwdSm90ILi2ELi2ELi2EN4cute5tupleIJNS5_1CILi1EEES8_S8_EEENS6_IJNS7_ILi128EEESA_NS7_ILi64EEEEEENS_10bfloat16_tEfNS_4arch4Sm90ELb0ELb1ELb0ELb1ELb0ELb1ELb0ELb0ELi2ELi1ELi2ELi2ELb0EEENS1_24CollectiveEpilogueBwdGQAISC_fSF_Li256ELb1ELb0EEENS1_19SingleTileSchedulerILb1ELb0ELb0ELi128EEEEEEEEEvNT_6ParamsE,(.L_x_7415 - _ZN7cutlass13device_kernelIN5flash11enable_sm90INS1_16FlashAttnBwdSm90INS1_25CollectiveMainloopBwdSm90ILi2ELi2ELi2EN4cute5tupleIJNS5_1CILi1EEES8_S8_EEENS6_IJNS7_ILi128EEESA_NS7_ILi64EEEEEENS_10bfloat16_tEfNS_4arch4Sm90ELb0ELb1ELb0ELb1ELb0ELb1ELb0ELb0ELi2ELi1ELi2ELi2ELb0EEENS1_24CollectiveEpilogueBwdGQAISC_fSF_Li256ELb1ELb0EEENS1_19SingleTileSchedulerILb1ELb0ELb0ELi128EEEEEEEEEvNT_6ParamsE)
        .other          _ZN7cutlass13device_kernelIN5flash11enable_sm90INS1_16FlashAttnBwdSm90INS1_25CollectiveMainloopBwdSm90ILi2ELi2ELi2EN4cute5tupleIJNS5_1CILi1EEES8_S8_EEENS6_IJNS7_ILi128EEESA_NS7_ILi64EEEEEENS_10bfloat16_tEfNS_4arch4Sm90ELb0ELb1ELb0ELb1ELb0ELb1ELb0ELb0ELi2ELi1ELi2ELi2ELb0EEENS1_24CollectiveEpilogueBwdGQAISC_fSF_Li256ELb1ELb0EEENS1_19SingleTileSchedulerILb1ELb0ELb0ELi128EEEEEEEEEvNT_6ParamsE,@"STO_CUDA_ENTRY STV_DEFAULT"
_ZN7cutlass13device_kernelIN5flash11enable_sm90INS1_16FlashAttnBwdSm90INS1_25CollectiveMainloopBwdSm90ILi2ELi2ELi2EN4cute5tupleIJNS5_1CILi1EEES8_S8_EEENS6_IJNS7_ILi128EEESA_NS7_ILi64EEEEEENS_10bfloat16_tEfNS_4arch4Sm90ELb0ELb1ELb0ELb1ELb0ELb1ELb0ELb0ELi2ELi1ELi2ELi2ELb0EEENS1_24CollectiveEpilogueBwdGQAISC_fSF_Li256ELb1ELb0EEENS1_19SingleTileSchedulerILb1ELb0ELb0ELi128EEEEEEEEEvNT_6ParamsE:
        /* <DEDUP_REMOVED lines=24> */
.L_x_5739:
[----:B------:R-:W-:Y:S05]  /*0180*/  BSYNC B0 ;  /* 0x0000000000007941 */ /* 0x000fea0003800000 */
.L_x_5738:
        /* <DEDUP_REMOVED lines=37> */
.L_x_5740:
        /* <DEDUP_REMOVED lines=22> */
.L_x_5741:
[----:B------:R-:W-:Y:S01]  /*0540*/  PLOP3.LUT P0, PT, PT, PT, UP0, 0x80, 0x0 ;  /* 0x000000000000781c */ /* 0x000fe20003f0f008 */
[----:B------:R-:W-:Y:S01]  /*0550*/  NOP ;  /* 0x0000000000007918 */ /* 0x000fe20000000000 */
[----:B------:R-:W-:Y:S01]  /*0560*/  ULDC.64 UR38, c[0x0][0x208] ;  /* 0x0000820000267ab9 */ /* 0x000fe20000000a00 */
[----:B------:R-:W-:Y:S01]  /*0570*/  BSSY B6, `(.L_x_5742) ;  /* 0x000113b000067945 */ /* 0x000fe20003800000 */
[----:B-12-4-:R-:W-:Y:S09]  /*0580*/  BAR.SYNC.DEFER_BLOCKING 0x0 ;  /* 0x0000000000007b1d */ /* 0x016ff20000010000 */
[----:B------:R-:W-:Y:S05]  /*0590*/  @!P0 BRA `(.L_x_5743) ;  /* 0x000000dc001c8947 */ /* 0x000fea0003800000 */
.L_x_5744:
        /* <DEDUP_REMOVED lines=24> */
.L_x_5745:
        /* <DEDUP_REMOVED lines=14> */
.L_x_5747:
[----:B------:R-:W-:-:S05]  /*0800*/  ULDC UR4, c[0x0][0x8c4] ;  /* 0x0002310000047ab9 */ /* 0x000fca0000000800 */
.L_x_5746:
        /* <DEDUP_REMOVED lines=19> */
.L_x_5749:
        /* <DEDUP_REMOVED lines=14> */
.L_x_5750:
        /* <DEDUP_REMOVED lines=11> */
.L_x_5751:
        /* <DEDUP_REMOVED lines=13> */
.L_x_5752:
        /* <DEDUP_REMOVED lines=50> */
.L_x_5753:
        /* <DEDUP_REMOVED lines=28> */
.L_x_5756:
        /* <DEDUP_REMOVED lines=15> */
.L_x_5755:
        /* <DEDUP_REMOVED lines=22> */
.L_x_5758:
        /* <DEDUP_REMOVED lines=15> */
.L_x_5757:
[----:B------:R-:W-:Y:S01]  /*13c0*/  SHF.R.S32.HI R6, RZ, 0x1f, R17 ;  /* 0x0000001fff067819 */ /* 0x000fe20000011411 */
[----:B------:R-:W-:-:S03]  /*13d0*/  UMOV UR4, 0xffffffff ;  /* 0xffffffff00047882 */ /* 0x000fc60000000000 */
[----:B------:R-:W-:-:S04]  /*13e0*/  LEA.HI R0, R6, R17, RZ, 0x7 ;  /* 0x0000001106007211 */ /* 0x000fc800078f38ff */
[----:B------:R-:W-:Y:S01]  /*13f0*/  SHF.R.S32.HI R10, RZ, 0x7, R0 ;  /* 0x00000007ff0a7819 */ /* 0x000fe20000011400 */
[----:B------:R-:W-:Y:S06]  /*1400*/  BRA.DIV UR4, `(.L_x_5759) ;  /* 0x00000106044c7947 */ /* 0x000fec000b800000 */
[----:B------:R1:W2:Y:S02]  /*1410*/  SHFL.IDX PT, R14, R10, RZ, 0x1f ;  /* 0x00001fff0a0e7589 */ /* 0x0002a400000e0000 */
.L_x_5867:
        /* <DEDUP_REMOVED lines=23> */
.L_x_5760:
        /* <DEDUP_REMOVED lines=70> */
[----:B------:R-:W-:Y:S02]  /*19f0*/  SHF.R.S32.HI R7, RZ, 0x1f, R0 ;  /* 0x0000001fff077819 */ /* 0x000fe40000011400 */
[----:B------:R-:W-:Y:S02]  /*1a00*/  CS2R R174, SRZ ;  /* 0x0000000000ae7805 */ /* 0x000fe4000001ff00 */
[----:B------:R-:W-:-:S02]  /*1a10*/  LOP3.LUT R9, R5, 0xfffffff8, RZ, 0xc0, !PT ;  /* 0xfffffff805097812 */ /* 0x000fc400078ec0ff */
[----:B------:R-:W-:Y:S02]  /*1a20*/  CS2R R172, SRZ ;  /* 0x0000000000ac7805 */ /* 0x000fe4000001ff00 */
[----:B------:R-:W-:Y:S02]  /*1a30*/  LOP3.LUT R6, R6, 0xfffffffc, RZ, 0xc0, !PT ;  /* 0xfffffffc06067812 */ /* 0x000fe400078ec0ff */
[----:B------:R-:W-:Y:S02]  /*1a40*/  CS2R R170, SRZ ;  /* 0x0000000000aa7805 */ /* 0x000fe4000001ff00 */
[CC--:B------:R-:W-:Y:S01]  /*1a50*/  LEA.HI R4, R7.reuse, R0.reuse, RZ, 0x3 ;  /* 0x0000000007047211 */ /* 0x0c0fe200078f18ff */
[----:B------:R-:W-:Y:S01]  /*1a60*/  IMAD.IADD R8, R8, 0x1, -R9 ;  /* 0x0000000108087824 */ /* 0x000fe200078e0a09 */
[----:B------:R-:W-:Y:S01]  /*1a70*/  LEA.HI R7, R7, R0, RZ, 0x2 ;  /* 0x0000000007077211 */ /* 0x000fe200078f10ff */
[----:B------:R-:W-:Y:S01]  /*1a80*/  IMAD.IADD R5, R17, 0x1, -R6 ;  /* 0x0000000111057824 */ /* 0x000fe200078e0a06 */
[----:B------:R-:W-:-:S02]  /*1a90*/  SHF.R.S32.HI R0, RZ, 0x3, R4 ;  /* 0x00000003ff007819 */ /* 0x000fc40000011404 */
[----:B------:R-:W-:Y:S02]  /*1aa0*/  CS2R R168, SRZ ;  /* 0x0000000000a87805 */ /* 0x000fe4000001ff00 */
[----:B------:R-:W-:Y:S02]  /*1ab0*/  SHF.R.S32.HI R9, RZ, 0x1f, R4 ;  /* 0x0000001fff097819 */ /* 0x000fe40000011404 */
[----:B------:R-:W-:Y:S02]  /*1ac0*/  CS2R R166, SRZ ;  /* 0x0000000000a67805 */ /* 0x000fe4000001ff00 */
[----:B------:R-:W-:Y:S02]  /*1ad0*/  LEA.HI R6, R10, R11, RZ, 0x5 ;  /* 0x0000000b0a067211 */ /* 0x000fe400078f28ff */
[----:B------:R-:W-:Y:S02]  /*1ae0*/  CS2R R164, SRZ ;  /* 0x0000000000a47805 */ /* 0x000fe4000001ff00 */
[----:B------:R-:W-:-:S02]  /*1af0*/  SHF.R.S32.HI R4, RZ, 0x2, R7 ;  /* 0x00000002ff047819 */ /* 0x000fc40000011407 */
[----:B------:R-:W-:Y:S02]  /*1b00*/  CS2R R162, SRZ ;  /* 0x0000000000a27805 */ /* 0x000fe4000001ff00 */
[----:B------:R-:W-:Y:S02]  /*1b10*/  LEA.HI R10, R12, R12, RZ, 0x1 ;  /* 0x0000000c0c0a7211 */ /* 0x000fe400078f08ff */
[----:B------:R-:W-:Y:S02]  /*1b20*/  CS2R R160, SRZ ;  /* 0x0000000000a07805 */ /* 0x000fe4000001ff00 */
[----:B------:R-:W-:Y:S01]  /*1b30*/  SHF.R.S32.HI R11, RZ, 0x5, R6 ;  /* 0x00000005ff0b7819 */ /* 0x000fe20000011406 */
[----:B------:R-:W-:Y:S01]  /*1b40*/  VIADD R6, R4, 0x8 ;  /* 0x0000000804067836 */ /* 0x000fe20000000000 */
[----:B------:R-:W-:Y:S02]  /*1b50*/  LEA.HI R9, R9, R0, RZ, 0x4 ;  /* 0x0000000009097211 */ /* 0x000fe400078f20ff */
[----:B------:R-:W-:-:S02]  /*1b60*/  CS2R R158, SRZ ;  /* 0x00000000009e7805 */ /* 0x000fc4000001ff00 */
[----:B------:R-:W-:Y:S01]  /*1b70*/  LOP3.LUT R10, R10, 0x3fffffe, RZ, 0xc0, !PT ;  /* 0x03fffffe0a0a7812 */ /* 0x000fe200078ec0ff */
[----:B------:R-:W-:Y:S01]  /*1b80*/  IMAD R11, R11, 0x10, R8 ;  /* 0x000000100b0b7824 */ /* 0x000fe200078e0208 */
        /* <DEDUP_REMOVED lines=9> */
[C---:B------:R-:W-:Y:S01]  /*1c20*/  VIADD R10, R4.reuse, 0x10 ;  /* 0x00000010040a7836 */ /* 0x040fe20000000000 */
[----:B------:R-:W-:Y:S01]  /*1c30*/  SHF.R.S32.HI R11, RZ, 0x1f, R8 ;  /* 0x0000001fff0b7819 */ /* 0x000fe20000011408 */
[----:B------:R-:W-:Y:S01]  /*1c40*/  VIADD R12, R4, 0x18 ;  /* 0x00000018040c7836 */ /* 0x000fe20000000000 */
[----:B------:R-:W-:Y:S01]  /*1c50*/  CS2R R154, SRZ ;  /* 0x00000000009a7805 */ /* 0x000fe2000001ff00 */
[----:B------:R-:W-:Y:S01]  /*1c60*/  IMAD.IADD R9, R6, 0x1, -R9 ;  /* 0x0000000106097824 */ /* 0x000fe200078e0a09 */
[----:B------:R-:W-:Y:S01]  /*1c70*/  LEA.HI R6, R10, R10, RZ, 0x1 ;  /* 0x0000000a0a067211 */ /* 0x000fe200078f08ff */
[----:B------:R-:W-:Y:S01]  /*1c80*/  IMAD.IADD R7, R4, 0x1, -R7 ;  /* 0x0000000104077824 */ /* 0x000fe200078e0a07 */
[----:B------:R-:W-:-:S02]  /*1c90*/  LEA.HI R14, R12, R12, RZ, 0x1 ;  /* 0x0000000c0c0e7211 */ /* 0x000fc400078f08ff */
[----:B------:R-:W-:Y:S02]  /*1ca0*/  CS2R R152, SRZ ;  /* 0x0000000000987805 */ /* 0x000fe4000001ff00 */
[----:B------:R-:W-:Y:S01]  /*1cb0*/  SHF.R.S32.HI R4, RZ, 0x1, R8 ;  /* 0x00000001ff047819 */ /* 0x000fe20000011408 */
[----:B------:R-:W-:Y:S01]  /*1cc0*/  IMAD R229, R0, 0x8, R7 ;  /* 0x0000000800e57824 */ /* 0x000fe200078e0207 */
[----:B------:R-:W-:Y:S01]  /*1cd0*/  LOP3.LUT R13, R6, 0xfffffffe, RZ, 0xc0, !PT ;  /* 0xfffffffe060d7812 */ /* 0x000fe200078ec0ff */
[----:B------:R-:W-:Y:S01]  /*1ce0*/  IMAD.U32 R7, RZ, RZ, UR44 ;  /* 0x0000002cff077e24 */ /* 0x000fe2000f8e00ff */
[--C-:B------:R-:W-:Y:S01]  /*1cf0*/  SHF.R.S32.HI R8, RZ, 0x1, R6.reuse ;  /* 0x00000001ff087819 */ /* 0x100fe20000011406 */
[----:B------:R-:W-:Y:S01]  /*1d00*/  IMAD.MOV.U32 R0, RZ, RZ, RZ ;  /* 0x000000ffff007224 */ /* 0x000fe200078e00ff */
        /* <DEDUP_REMOVED lines=26> */
[----:B------:R-:W-:Y:S01]  /*1eb0*/  IADD3 R6, -R18, UR41, -R7 ;  /* 0x0000002912067c10 */ /* 0x000fe2000fffe907 */
[----:B------:R-:W-:Y:S01]  /*1ec0*/  IMAD R227, R4, 0x8, R9 ;  /* 0x0000000804e37824 */ /* 0x000fe200078e0209 */
[----:B------:R-:W-:Y:S01]  /*1ed0*/  CS2R R194, SRZ ;  /* 0x0000000000c27805 */ /* 0x000fe2000001ff00 */
[----:B------:R-:W-:Y:S01]  /*1ee0*/  IMAD R226, R226, 0x8, R13 ;  /* 0x00000008e2e27824 */ /* 0x000fe200078e020d */
[----:B------:R-:W-:Y:S01]  /*1ef0*/  CS2R R192, SRZ ;  /* 0x0000000000c07805 */ /* 0x000fe2000001ff00 */
[----:B------:R-:W-:Y:S01]  /*1f00*/  IMAD.MOV.U32 R4, RZ, RZ, RZ ;  /* 0x000000ffff047224 */ /* 0x000fe200078e00ff */
[----:B------:R-:W-:-:S02]  /*1f10*/  CS2R R190, SRZ ;  /* 0x0000000000be7805 */ /* 0x000fc4000001ff00 */
[----:B------:R-:W-:Y:S02]  /*1f20*/  CS2R R188, SRZ ;  /* 0x0000000000bc7805 */ /* 0x000fe4000001ff00 */
[----:B------:R-:W-:Y:S02]  /*1f30*/  CS2R R186, SRZ ;  /* 0x0000000000ba7805 */ /* 0x000fe4000001ff00 */
[----:B------:R-:W-:Y:S02]  /*1f40*/  CS2R R184, SRZ ;  /* 0x0000000000b87805 */ /* 0x000fe4000001ff00 */
[----:B------:R-:W-:-:S07]  /*1f50*/  IADD3 R7, RZ, -UR44, -R18 ;  /* 0x8000002cff077c10 */ /* 0x000fce000fffe812 */
.L_x_5773:
[----:B------:R-:W-:-:S06]  /*1f60*/  ULOP3.LUT UR4, UR36, 0x1, URZ, 0xfc, !UPT ;  /* 0x0000000124047892 */ /* 0x000fcc000f8efc3f */
[----:B-1----:R-:W-:-:S05]  /*1f70*/  IMAD.U32 R8, RZ, RZ, UR4 ;  /* 0x00000004ff087e24 */ /* 0x002fca000f8e00ff */
[----:B------:R-:W-:-:S13]  /*1f80*/  ISETP.NE.AND P6, PT, R8, 0x3, PT ;  /* 0x000000030800780c */ /* 0x000fda0003fc5270 */
[----:B------:R-:W-:Y:S05]  /*1f90*/  @!P6 BRA `(.L_x_5763) ;  /* 0x000000000004e947 */ /* 0x000fea0003800000 */
[----:B------:R-:W-:Y:S01]  /*1fa0*/  BPT.TRAP 0x1 ;  /* 0x000000040000795c */ /* 0x000fe20000300000 */
.L_x_5763:
[----:B------:R-:W-:Y:S01]  /*1fb0*/  IMAD R8, R0, 0x8, R16 ;  /* 0x0000000800087824 */ /* 0x000fe200078e0210 */
[----:B------:R-:W-:-:S04]  /*1fc0*/  SHF.L.U32 R23, R4, 0x1f, RZ ;  /* 0x0000001f04177819 */ /* 0x000fc800000006ff */
[----:B------:R1:W2:Y:S01]  /*1fd0*/  SYNCS.PHASECHK.TRANS64.TRYWAIT P0, [R8+URZ+0x30c10], R23 ;  /* 0x030c1017080075a7 */ /* 0x0002a2000800017f */
[----:B------:R-:W-:Y:S05]  /*1fe0*/  @!P6 BRA `(.L_x_5764) ;  /* 0x000000000004e947 */ /* 0x000fea0003800000 */
[----:B------:R-:W-:Y:S01]  /*1ff0*/  BPT.TRAP 0x1 ;  /* 0x000000040000795c */ /* 0x000fe20000300000 */
.L_x_5764:
[----:B------:R-:W-:-:S05]  /*2000*/  VIADD R9, R16, 0x10000 ;  /* 0x0001000010097836 */ /* 0x000fca0000000000 */
[----:B------:R-:W-:-:S04]  /*2010*/  SHF.R.U32.HI R9, RZ, 0x4, R9 ;  /* 0x00000004ff097819 */ /* 0x000fc80000011609 */
[----:B------:R-:W-:Y:S01]  /*2020*/  LOP3.LUT R9, R9, 0x3fff, RZ, 0xc0, !PT ;  /* 0x00003fff09097812 */ /* 0x000fe200078ec0ff */
[----:B--2---:R-:W-:Y:S06]  /*2030*/  @P0 BRA `(.L_x_5765) ;  /* 0x0000000000080947 */ /* 0x004fec0003800000 */
[----:B------:R-:W2:Y:S02]  /*2040*/  SYNCS.PHASECHK.TRANS64.TRYWAIT P0, [R8+URZ+0x30c10], R23 ;  /* 0x030c1017080075a7 */ /* 0x000ea4000800017f */
[----:B--2---:R-:W-:Y:S05]  /*2050*/  @!P0 BRA `(.L_x_5766) ;  /* 0x000000f8006c8947 */ /* 0x004fea0003800000 */
.L_x_5765:
        /* <DEDUP_REMOVED lines=60> */
.L_x_5767:
[----:B------:R1:W1:Y:S01]  /*2420*/  SYNCS.PHASECHK.TRANS64.TRYWAIT P0, [R8+URZ+0x30c30], R23 ;  /* 0x030c3017080075a7 */ /* 0x000262000800017f */
[----:B------:R-:W-:Y:S05]  /*2430*/  @!P6 BRA `(.L_x_5768) ;  /* 0x000000000004e947 */ /* 0x000fea0003800000 */
[----:B------:R-:W-:Y:S01]  /*2440*/  BPT.TRAP 0x1 ;  /* 0x000000040000795c */ /* 0x000fe20000300000 */
.L_x_5768:
[----:B------:R-:W2:Y:S01]  /*2450*/  LDC.64 R24, c[0x0][0x748] ;  /* 0x0001d200ff187b82 */ /* 0x000ea20000000a00 */
[----:B------:R-:W-:-:S05]  /*2460*/  VIADD R13, R16, 0x18000 ;  /* 0x00018000100d7836 */ /* 0x000fca0000000000 */
[----:B------:R-:W-:Y:S01]  /*2470*/  SHF.R.U32.HI R13, RZ, 0x4, R13 ;  /* 0x00000004ff0d7819 */ /* 0x000fe2000001160d */
[----:B-1----:R-:W-:Y:S06]  /*2480*/  @P0 BRA `(.L_x_5769) ;  /* 0x0000000000080947 */ /* 0x002fec0003800000 */
[----:B------:R-:W1:Y:S02]  /*2490*/  SYNCS.PHASECHK.TRANS64.TRYWAIT P0, [R8+URZ+0x30c30], R23 ;  /* 0x030c3017080075a7 */ /* 0x000e64000800017f */
[----:B-1----:R-:W-:Y:S05]  /*24a0*/  @!P0 BRA `(.L_x_5770) ;  /* 0x000000f4006c8947 */ /* 0x002fea0003800000 */
.L_x_5769:
        /* <DEDUP_REMOVED lines=32> */
[----:B------:R-:W-:Y:S01]  /*26b0*/  VIADD R221, R5, 0x8 ;  /* 0x0000000805dd7836 */ /* 0x000fe20000000000 */
[C---:B------:R-:W-:Y:S01]  /*26c0*/  ISETP.GE.AND P1, PT, R22.reuse, RZ, PT ;  /* 0x000000ff1600720c */ /* 0x040fe20003f26270 */
[----:B------:R-:W-:Y:S01]  /*26d0*/  ULDC UR11, c[0x0][0x744] ;  /* 0x0001d100000b7ab9 */ /* 0x000fe20000000800 */
        /* <DEDUP_REMOVED lines=16> */
[----:B------:R-:W-:Y:S01]  /*27e0*/  VIADD R23, R5, 0xc ;  /* 0x0000000c05177836 */ /* 0x000fe20000000000 */
[----:B------:R-:W-:Y:S01]  /*27f0*/  ISETP.GE.AND P1, PT, R22, 0x8, PT ;  /* 0x000000081600780c */ /* 0x000fe20003f26270 */
[--C-:B--2---:R-:W-:Y:S01]  /*2800*/  FFMA.FTZ R222, R222, UR11, -R217.reuse ;  /* 0x0000000bdede7c23 */ /* 0x104fe200080108d9 */
[----:B------:R-:W-:Y:S01]  /*2810*/  FFMA.FTZ R217, R148, UR11, -R217 ;  /* 0x0000000b94d97c23 */ /* 0x000fe200080108d9 */
[----:B------:R-:W-:Y:S01]  /*2820*/  ISETP.GE.AND P3, PT, R13, 0x8, PT ;  /* 0x000000080d00780c */ /* 0x000fe20003f66270 */
[----:B------:R-:W-:Y:S01]  /*2830*/  HGMMA.64x128x16.F32.BF16 R24, gdesc[UR4], RZ, !UPT, gsb0 ;  /* 0x01e00000041879f0 */ /* 0x000fe2000c0018ff */
[----:B------:R-:W-:Y:S01]  /*2840*/  UIADD3 UR6, UR10, 0x2, URZ ;  /* 0x000000020a067890 */ /* 0x000fe2000fffe03f */
[----:B------:R-:W1:Y:S01]  /*2850*/  SHFL.IDX PT, R216, R21, R23, 0x1f ;  /* 0x00001f1715d87589 */ /* 0x000e6200000e0000 */
[----:B------:R-:W-:Y:S01]  /*2860*/  UIADD3 UR4, UR9, 0x2, URZ ;  /* 0x0000000209047890 */ /* 0x000fe2000fffe03f */
[----:B------:R-:W-:Y:S01]  /*2870*/  ISETP.GT.OR P1, PT, R20, 0x8, !P1 ;  /* 0x000000081400780c */ /* 0x000fe20004f24670 */
[----:B------:R-:W-:Y:S01]  /*2880*/  UMOV UR7, 0x40000040 ;  /* 0x4000004000077882 */ /* 0x000fe20000000000 */
[----:B------:R-:W-:Y:S01]  /*2890*/  UMOV UR5, 0x40000040 ;  /* 0x4000004000057882 */ /* 0x000fe20000000000 */
[----:B------:R-:W-:Y:S01]  /*28a0*/  VIADD R148, R5, 0x10 ;  /* 0x0000001005947836 */ /* 0x000fe20000000000 */
[----:B------:R-:W-:Y:S01]  /*28b0*/  ISETP.GE.AND P0, PT, R13, 0x9, PT ;  /* 0x000000090d00780c */ /* 0x000fe20003f06270 */
[----:B------:R-:W-:Y:S01]  /*28c0*/  MUFU.EX2 R219, R219 ;  /* 0x000000db00db7308 */ /* 0x000fe20000000800 */
[----:B------:R-:W-:-:S02]  /*28d0*/  ISETP.GT.OR P3, PT, R19, 0x8, !P3 ;  /* 0x000000081300780c */ /* 0x000fc40005f64670 */
[----:B------:R-:W-:Y:S01]  /*28e0*/  FSEL R88, R88, -INF , !P1 ;  /* 0xff80000058587808 */ /* 0x000fe20004800000 */
[----:B------:R-:W2:Y:S01]  /*28f0*/  SHFL.IDX PT, R150, R21, R148, 0x1f ;  /* 0x00001f9415967589 */ /* 0x000ea200000e0000 */
[----:B------:R-:W-:Y:S02]  /*2900*/  ISETP.GE.AND P1, PT, R13, 0x10, PT ;  /* 0x000000100d00780c */ /* 0x000fe40003f26270 */
[----:B------:R-:W-:Y:S02]  /*2910*/  ISETP.GE.AND P2, PT, R22, 0x9, PT ;  /* 0x000000091600780c */ /* 0x000fe40003f46270 */
[C---:B------:R-:W-:Y:S02]  /*2920*/  ISETP.GT.OR P0, PT, R19.reuse, 0x9, !P0 ;  /* 0x000000091300780c */ /* 0x040fe40004704670 */
[----:B------:R-:W-:Y:S01]  /*2930*/  FSEL R218, R90, -INF , !P3 ;  /* 0xff8000005ada7808 */ /* 0x000fe20005800000 */
[----:B---3--:R-:W-:Y:S01]  /*2940*/  FFMA.FTZ R90, R88, UR11, -R149 ;  /* 0x0000000b585a7c23 */ /* 0x008fe20008010895 */
[----:B------:R-:W-:Y:S01]  /*2950*/  ISETP.GT.OR P1, PT, R19, 0x10, !P1 ;  /* 0x000000101300780c */ /* 0x000fe20004f24670 */
[----:B------:R-:W-:Y:S01]  /*2960*/  MUFU.EX2 R88, R220 ;  /* 0x000000dc00587308 */ /* 0x000fe20000000800 */
[----:B------:R-:W-:-:S02]  /*2970*/  ISETP.GT.OR P2, PT, R20, 0x9, !P2 ;  /* 0x000000091400780c */ /* 0x000fc40005744670 */
[----:B------:R-:W-:Y:S01]  /*2980*/  FSEL R151, R91, -INF , !P0 ;  /* 0xff8000005b977808 */ /* 0x000fe20004000000 */
[----:B------:R-:W-:Y:S01]  /*2990*/  FFMA.FTZ R91, R218, UR11, -R149 ;  /* 0x0000000bda5b7c23 */ /* 0x000fe20008010895 */
[----:B------:R-:W-:Y:S02]  /*29a0*/  FSEL R149, R94, -INF , !P1 ;  /* 0xff8000005e957808 */ /* 0x000fe40004800000 */
[C---:B------:R-:W-:Y:S01]  /*29b0*/  ISETP.GE.AND P1, PT, R22.reuse, 0x11, PT ;  /* 0x000000111600780c */ /* 0x040fe20003f26270 */
[----:B------:R-:W-:Y:S01]  /*29c0*/  MUFU.EX2 R90, R90 ;  /* 0x0000005a005a7308 */ /* 0x000fe20000000800 */
[C---:B------:R-:W-:Y:S02]  /*29d0*/  ISETP.GE.AND P4, PT, R22.reuse, 0x18, PT ;  /* 0x000000181600780c */ /* 0x040fe40003f86270 */
[----:B------:R-:W-:Y:S02]  /*29e0*/  FSEL R89, R89, -INF , !P2 ;  /* 0xff80000059597808 */ /* 0x000fe40005000000 */
[----:B------:R-:W-:-:S02]  /*29f0*/  ISETP.GE.AND P0, PT, R22, 0x10, PT ;  /* 0x000000101600780c */ /* 0x000fc40003f06270 */
[C---:B------:R-:W-:Y:S01]  /*2a00*/  ISETP.GT.OR P1, PT, R20.reuse, 0x11, !P1 ;  /* 0x000000111400780c */ /* 0x040fe20004f24670 */
[--C-:B-1----:R-:W-:Y:S01]  /*2a10*/  FFMA.FTZ R218, R89, UR11, -R216.reuse ;  /* 0x0000000b59da7c23 */ /* 0x102fe200080108d8 */
[C---:B------:R-:W-:Y:S01]  /*2a20*/  ISETP.GT.OR P4, PT, R20.reuse, 0x18, !P4 ;  /* 0x000000181400780c */ /* 0x040fe20006784670 */
[----:B------:R-:W-:Y:S01]  /*2a30*/  FFMA.FTZ R216, R151, UR11, -R216 ;  /* 0x0000000b97d87c23 */ /* 0x000fe200080108d8 */
[----:B------:R-:W-:Y:S01]  /*2a40*/  ISETP.GT.OR P0, PT, R20, 0x10, !P0 ;  /* 0x000000101400780c */ /* 0x000fe20004704670 */
[----:B------:R-:W-:Y:S01]  /*2a50*/  MUFU.EX2 R91, R91 ;  /* 0x0000005b005b7308 */ /* 0x000fe20000000800 */
[----:B------:R-:W-:Y:S02]  /*2a60*/  FSEL R151, R93, -INF , !P1 ;  /* 0xff8000005d977808 */ /* 0x000fe40004800000 */
[----:B------:R-:W-:Y:S02]  /*2a70*/  FSEL R96, R96, -INF , !P4 ;  /* 0xff80000060607808 */ /* 0x000fe40006000000 */
[----:B------:R-:W-:-:S02]  /*2a80*/  ISETP.GE.AND P5, PT, R22, 0x19, PT ;  /* 0x000000191600780c */ /* 0x000fc40003fa6270 */
[C---:B------:R-:W-:Y:S01]  /*2a90*/  ISETP.GE.AND P1, PT, R22.reuse, 0x29, PT ;  /* 0x000000291600780c */ /* 0x040fe20003f26270 */
[----:B------:R-:W-:Y:S01]  /*2aa0*/  MUFU.EX2 R93, R216 ;  /* 0x000000d8005d7308 */ /* 0x000fe20000000800 */
[----:B------:R-:W-:Y:S02]  /*2ab0*/  ISETP.GE.AND P4, PT, R22, 0x30, PT ;  /* 0x000000301600780c */ /* 0x000fe40003f86270 */
        /* <DEDUP_REMOVED lines=9> */
[----:B------:R-:W-:Y:S02]  /*2b50*/  FSEL R108, R108, -INF , !P4 ;  /* 0xff8000006c6c7808 */ /* 0x000fe40006000000 */
[C---:B------:R-:W-:Y:S02]  /*2b60*/  ISETP.GE.AND P5, PT, R22.reuse, 0x31, PT ;  /* 0x000000311600780c */ /* 0x040fe40003fa6270 */
[C---:B------:R-:W-:Y:S01]  /*2b70*/  ISETP.GE.AND P1, PT, R22.reuse, 0x41, PT ;  /* 0x000000411600780c */ /* 0x040fe20003f26270 */
[----:B------:R2:W3:Y:S01]  /*2b80*/  MUFU.EX2 R92, R218 ;  /* 0x000000da005c7308 */ /* 0x0004e20000000800 */
[----:B------:R-:W-:Y:S01]  /*2b90*/  ISETP.GE.AND P4, PT, R22, 0x48, PT ;  /* 0x000000481600780c */ /* 0x000fe20003f86270 */
[----:B-1----:R-:W-:Y:S01]  /*2ba0*/  VIADD R217, R5, 0x14 ;  /* 0x0000001405d97836 */ /* 0x002fe20000000000 */
[C---:B------:R-:W-:Y:S02]  /*2bb0*/  ISETP.GT.OR P5, PT, R20.reuse, 0x31, !P5 ;  /* 0x000000311400780c */ /* 0x040fe40006fa4670 */
[----:B------:R-:W-:-:S02]  /*2bc0*/  ISETP.GT.OR P1, PT, R20, 0x41, !P1 ;  /* 0x000000411400780c */ /* 0x000fc40004f24670 */
[----:B------:R-:W-:Y:S01]  /*2bd0*/  ISETP.GT.OR P4, PT, R20, 0x48, !P4 ;  /* 0x000000481400780c */ /* 0x000fe20006784670 */
[----:B------:R-:W-:Y:S01]  /*2be0*/  MUFU.EX2 R94, R94 ;  /* 0x0000005e005e7308 */ /* 0x000fe20000000800 */
[----:B------:R-:W-:Y:S01]  /*2bf0*/  FSEL R109, R109, -INF , !P5 ;  /* 0xff8000006d6d7808 */ /* 0x000fe20006800000 */
[----:B--2---:R-:W-:Y:S01]  /*2c00*/  VIADD R218, R5, 0x18 ;  /* 0x0000001805da7836 */ /* 0x004fe20000000000 */
[----:B------:R-:W-:Y:S02]  /*2c10*/  FSEL R117, R117, -INF , !P1 ;  /* 0xff80000075757808 */ /* 0x000fe40004800000 */
[----:B------:R-:W-:Y:S02]  /*2c20*/  FSEL R220, R120, -INF , !P4 ;  /* 0xff80000078dc7808 */ /* 0x000fe40006000000 */
[C---:B------:R-:W-:Y:S01]  /*2c30*/  ISETP.GE.AND P5, PT, R22.reuse, 0x49, PT ;  /* 0x000000491600780c */ /* 0x040fe20003fa6270 */
[----:B------:R1:W-:Y:S01]  /*2c40*/  MUFU.EX2 R120, R222 ;  /* 0x000000de00787308 */ /* 0x0003e20000000800 */
[C---:B------:R-:W-:Y:S01]  /*2c50*/  ISETP.GE.AND P1, PT, R22.reuse, 0x59, PT ;  /* 0x000000591600780c */ /* 0x040fe20003f26270 */
[----:B------:R-:W2:Y:S01]  /*2c60*/  SHFL.IDX PT, R228, R21, R218, 0x1f ;  /* 0x00001fda15e47589 */ /* 0x000ea200000e0000 */
[----:B------:R-:W-:-:S02]  /*2c70*/  ISETP.GE.AND P4, PT, R22, 0x60, PT ;  /* 0x000000601600780c */ /* 0x000fc40003f86270 */
[C---:B------:R-:W-:Y:S02]  /*2c80*/  ISETP.GT.OR P5, PT, R20.reuse, 0x49, !P5 ;  /* 0x000000491400780c */ /* 0x040fe40006fa4670 */
[C---:B------:R-:W-:Y:S02]  /*2c90*/  ISETP.GT.OR P1, PT, R20.reuse, 0x59, !P1 ;  /* 0x000000591400780c */ /* 0x040fe40004f24670 */
[----:B------:R-:W-:Y:S01]  /*2ca0*/  ISETP.GT.OR P4, PT, R20, 0x60, !P4 ;  /* 0x000000601400780c */ /* 0x000fe20006784670 */
[----:B-1----:R-:W1:Y:S01]  /*2cb0*/  SHFL.IDX PT, R222, R21, R217, 0x1f ;  /* 0x00001fd915de7589 */ /* 0x002e6200000e0000 */
[----:B------:R-:W-:Y:S02]  /*2cc0*/  FSEL R121, R121, -INF , !P5 ;  /* 0xff80000079797808 */ /* 0x000fe40006800000 */
[----:B------:R-:W-:Y:S02]  /*2cd0*/  FSEL R129, R129, -INF , !P1 ;  /* 0xff80000081817808 */ /* 0x000fe40004800000 */
[----:B------:R-:W-:-:S02]  /*2ce0*/  FSEL R132, R132, -INF , !P4 ;  /* 0xff80000084847808 */ /* 0x000fc40006000000 */
[C---:B------:R-:W-:Y:S02]  /*2cf0*/  ISETP.GE.AND P2, PT, R22.reuse, 0x20, PT ;  /* 0x000000201600780c */ /* 0x040fe40003f46270 */
[C---:B------:R-:W-:Y:S02]  /*2d00*/  ISETP.GE.AND P3, PT, R22.reuse, 0x21, PT ;  /* 0x000000211600780c */ /* 0x040fe40003f66270 */
[C---:B------:R-:W-:Y:S02]  /*2d10*/  ISETP.GE.AND P0, PT, R22.reuse, 0x28, PT ;  /* 0x000000281600780c */ /* 0x040fe40003f06270 */
[----:B------:R-:W-:Y:S02]  /*2d20*/  ISETP.GE.AND P5, PT, R22, 0x61, PT ;  /* 0x000000611600780c */ /* 0x000fe40003fa6270 */
[C---:B------:R-:W-:Y:S01]  /*2d30*/  ISETP.GE.AND P1, PT, R13.reuse, 0x11, PT ;  /* 0x000000110d00780c */ /* 0x040fe20003f26270 */
[----:B--2---:R-:W-:Y:S01]  /*2d40*/  FFMA.FTZ R96, R96, UR11, -R228 ;  /* 0x0000000b60607c23 */ /* 0x004fe200080108e4 */
        /* <DEDUP_REMOVED lines=9> */
[----:B------:R-:W-:Y:S01]  /*2de0*/  FSEL R104, R104, -INF , !P0 ;  /* 0xff80000068687808 */ /* 0x000fe20004000000 */
[----:B------:R-:W-:Y:S02]  /*2df0*/  WARPGROUP.DEPBAR.LE gsb0, 0x0 ;  /* 0x00008000000079c5 */ /* 0x000fe40000010000 */
[----:B------:R-:W-:Y:S01]  /*2e00*/  WARPGROUP.ARRIVE ;  /* 0x00000000000079c5 */ /* 0x000fe20000000000 */
[----:B------:R-:W-:Y:S02]  /*2e10*/  FSEL R133, R133, -INF , !P5 ;  /* 0xff80000085857808 */ /* 0x000fe40006800000 */
[----:B------:R-:W-:-:S02]  /*2e20*/  FSEL R97, R95, -INF , !P1 ;  /* 0xff8000005f617808 */ /* 0x000fc40004800000 */
[----:B------:R-:W-:Y:S01]  /*2e30*/  FSEL R98, R98, -INF , !P4 ;  /* 0xff80000062627808 */ /* 0x000fe20006000000 */
[----:B------:R-:W-:Y:S01]  /*2e40*/  HGMMA.64x128x16.F32.BF16 R24, gdesc[UR4], R24, gsb0 ;  /* 0x01e00000041879f0 */ /* 0x000fe20008001818 */
[----:B------:R-:W-:Y:S01]  /*2e50*/  UIADD3 UR6, UR10, 0x4, URZ ;  /* 0x000000040a067890 */ /* 0x000fe2000fffe03f */
[C---:B------:R-:W-:Y:S01]  /*2e60*/  ISETP.GE.AND P2, PT, R22.reuse, 0x38, PT ;  /* 0x000000381600780c */ /* 0x040fe20003f46270 */
[----:B------:R-:W-:Y:S01]  /*2e70*/  UIADD3 UR4, UR9, 0x4, URZ ;  /* 0x0000000409047890 */ /* 0x000fe2000fffe03f */
[C---:B------:R-:W-:Y:S01]  /*2e80*/  ISETP.GE.AND P3, PT, R22.reuse, 0x39, PT ;  /* 0x000000391600780c */ /* 0x040fe20003f66270 */
[----:B------:R-:W-:Y:S01]  /*2e90*/  UMOV UR7, 0x40000040 ;  /* 0x4000004000077882 */ /* 0x000fe20000000000 */
[----:B------:R-:W-:Y:S01]  /*2ea0*/  UMOV UR5, 0x40000040 ;  /* 0x4000004000057882 */ /* 0x000fe20000000000 */
[----:B------:R-:W-:Y:S01]  /*2eb0*/  ISETP.GE.AND P0, PT, R22, 0x40, PT ;  /* 0x000000401600780c */ /* 0x000fe20003f06270 */
[----:B-1----:R-:W-:Y:S01]  /*2ec0*/  FFMA.FTZ R233, R97, UR11, -R222 ;  /* 0x0000000b61e97c23 */ /* 0x002fe200080108de */
[C---:B------:R-:W-:Y:S01]  /*2ed0*/  ISETP.GE.AND P5, PT, R13.reuse, 0x19, PT ;  /* 0x000000190d00780c */ /* 0x040fe20003fa6270 */
[----:B------:R-:W1:Y:S01]  /*2ee0*/  MUFU.EX2 R97, R96 ;  /* 0x0000006000617308 */ /* 0x000e620000000800 */
[----:B------:R-:W-:-:S02]  /*2ef0*/  ISETP.GE.AND P1, PT, R13, 0x20, PT ;  /* 0x000000200d00780c */ /* 0x000fc40003f26270 */
[----:B------:R-:W-:Y:S02]  /*2f00*/  ISETP.GE.AND P4, PT, R13, 0x21, PT ;  /* 0x000000210d00780c */ /* 0x000fe40003f86270 */
[C---:B------:R-:W-:Y:S02]  /*2f10*/  ISETP.GT.OR P2, PT, R20.reuse, 0x38, !P2 ;  /* 0x000000381400780c */ /* 0x040fe40005744670 */
[C---:B------:R-:W-:Y:S01]  /*2f20*/  ISETP.GT.OR P3, PT, R20.reuse, 0x39, !P3 ;  /* 0x000000391400780c */ /* 0x040fe20005f64670 */
[----:B------:R2:W1:Y:S01]  /*2f30*/  MUFU.EX2 R95, R150 ;  /* 0x00000096005f7308 */ /* 0x0004620000000800 */
[----:B------:R-:W-:Y:S02]  /*2f40*/  ISETP.GT.OR P0, PT, R20, 0x40, !P0 ;  /* 0x000000401400780c */ /* 0x000fe40004704670 */
[C---:B------:R-:W-:Y:S02]  /*2f50*/  ISETP.GT.OR P5, PT, R19.reuse, 0x19, !P5 ;  /* 0x000000191300780c */ /* 0x040fe40006fa4670 */
[----:B------:R-:W-:-:S02]  /*2f60*/  ISETP.GT.OR P1, PT, R19, 0x20, !P1 ;  /* 0x000000201300780c */ /* 0x000fc40004f24670 */
[----:B------:R-:W-:Y:S02]  /*2f70*/  ISETP.GT.OR P4, PT, R19, 0x21, !P4 ;  /* 0x000000211300780c */ /* 0x000fe40006784670 */
[----:B------:R-:W-:Y:S01]  /*2f80*/  FSEL R112, R112, -INF , !P2 ;  /* 0xff80000070707808 */ /* 0x000fe20005000000 */
[----:B--2---:R-:W-:Y:S01]  /*2f90*/  VIADD R150, R5, 0x1c ;  /* 0x0000001c05967836 */ /* 0x004fe20000000000 */
[----:B------:R-:W-:Y:S02]  /*2fa0*/  FSEL R113, R113, -INF , !P3 ;  /* 0xff80000071717808 */ /* 0x000fe40005800000 */
[----:B------:R-:W-:Y:S02]  /*2fb0*/  FSEL R116, R116, -INF , !P0 ;  /* 0xff80000074747808 */ /* 0x000fe40004000000 */
[----:B------:R-:W-:Y:S01]  /*2fc0*/  FSEL R99, R99, -INF , !P5 ;  /* 0xff80000063637808 */ /* 0x000fe20006800000 */
[----:B------:R2:W4:Y:S01]  /*2fd0*/  SHFL.IDX PT, R232, R21, R150, 0x1f ;  /* 0x00001f9615e87589 */ /* 0x00052200000e0000 */
[----:B------:R-:W-:-:S02]  /*2fe0*/  FSEL R102, R102, -INF , !P1 ;  /* 0xff80000066667808 */ /* 0x000fc40004800000 */
[----:B------:R-:W-:Y:S02]  /*2ff0*/  FSEL R103, R103, -INF , !P4 ;  /* 0xff80000067677808 */ /* 0x000fe40006000000 */
[C---:B------:R-:W-:Y:S02]  /*3000*/  ISETP.GE.AND P2, PT, R22.reuse, 0x50, PT ;  /* 0x000000501600780c */ /* 0x040fe40003f46270 */
[C---:B------:R-:W-:Y:S02]  /*3010*/  ISETP.GE.AND P3, PT, R22.reuse, 0x51, PT ;  /* 0x000000511600780c */ /* 0x040fe40003f66270 */
[----:B------:R-:W-:Y:S01]  /*3020*/  ISETP.GE.AND P0, PT, R22, 0x58, PT ;  /* 0x000000581600780c */ /* 0x000fe20003f06270 */
[----:B--2---:R-:W2:Y:S01]  /*3030*/  MUFU.EX2 R21, R233 ;  /* 0x000000e900157308 */ /* 0x004ea20000000800 */
[C---:B------:R-:W-:Y:S02]  /*3040*/  ISETP.GE.AND P5, PT, R13.reuse, 0x28, PT ;  /* 0x000000280d00780c */ /* 0x040fe40003fa6270 */
[----:B------:R-:W-:-:S02]  /*3050*/  ISETP.GE.AND P1, PT, R13, 0x29, PT ;  /* 0x000000290d00780c */ /* 0x000fc40003f26270 */
[----:B------:R-:W-:Y:S02]  /*3060*/  ISETP.GE.AND P4, PT, R13, 0x30, PT ;  /* 0x000000300d00780c */ /* 0x000fe40003f86270 */
[C---:B------:R-:W-:Y:S02]  /*3070*/  ISETP.GT.OR P2, PT, R20.reuse, 0x50, !P2 ;  /* 0x000000501400780c */ /* 0x040fe40005744670 */
[C---:B------:R-:W-:Y:S02]  /*3080*/  ISETP.GT.OR P3, PT, R20.reuse, 0x51, !P3 ;  /* 0x000000511400780c */ /* 0x040fe40005f64670 */
[----:B------:R-:W-:Y:S02]  /*3090*/  ISETP.GT.OR P0, PT, R20, 0x58, !P0 ;  /* 0x000000581400780c */ /* 0x000fe40004704670 */
[----:B------:R-:W-:Y:S01]  /*30a0*/  ISETP.GT.OR P5, PT, R19, 0x28, !P5 ;  /* 0x000000281300780c */ /* 0x000fe20006fa4670 */
[--C-:B----4-:R-:W-:Y:S01]  /*30b0*/  FFMA.FTZ R230, R149, UR11, -R232.reuse ;  /* 0x0000000b95e67c23 */ /* 0x110fe200080108e8 */
[----:B------:R-:W-:Y:S01]  /*30c0*/  ISETP.GT.OR P1, PT, R19, 0x29, !P1 ;  /* 0x000000291300780c */ /* 0x000fe20004f24670 */
[----:B------:R-:W-:Y:S01]  /*30d0*/  FFMA.FTZ R99, R99, UR11, -R232 ;  /* 0x0000000b63637c23 */ /* 0x000fe200080108e8 */
[----:B------:R-:W-:-:S02]  /*30e0*/  ISETP.GT.OR P4, PT, R19, 0x30, !P4 ;  /* 0x000000301300780c */ /* 0x000fc40006784670 */
[----:B------:R-:W-:Y:S02]  /*30f0*/  FSEL R124, R124, -INF , !P2 ;  /* 0xff8000007c7c7808 */ /* 0x000fe40005000000 */
[----:B------:R-:W-:Y:S01]  /*3100*/  FSEL R125, R125, -INF , !P3 ;  /* 0xff8000007d7d7808 */ /* 0x000fe20005800000 */
[----:B------:R-:W-:Y:S01]  /*3110*/  MUFU.EX2 R99, R99 ;  /* 0x0000006300637308 */ /* 0x000fe20000000800 */
[----:B------:R-:W-:Y:S02]  /*3120*/  FSEL R128, R128, -INF , !P0 ;  /* 0xff80000080807808 */ /* 0x000fe40004000000 */
[----:B------:R-:W-:Y:S02]  /*3130*/  FSEL R216, R106, -INF , !P5 ;  /* 0xff8000006ad87808 */ /* 0x000fe40006800000 */
[----:B------:R-:W-:Y:S01]  /*3140*/  FSEL R107, R107, -INF , !P1 ;  /* 0xff8000006b6b7808 */ /* 0x000fe20004800000 */
[----:B------:R-:W4:Y:S01]  /*3150*/  SHFL.IDX PT, R106, R18, R221, 0x1f ;  /* 0x00001fdd126a7589 */ /* 0x000f2200000e0000 */
        /* <DEDUP_REMOVED lines=9> */
[C---:B------:R-:W-:Y:S01]  /*31f0*/  ISETP.GT.OR P2, PT, R20.reuse, 0x68, !P2 ;  /* 0x000000681400780c */ /* 0x040fe20005744670 */
[----:B------:R-:W3:Y:S01]  /*3200*/  SHFL.IDX PT, R98, R18, R5, 0x1f ;  /* 0x00001f0512627589 */ /* 0x000ee200000e0000 */
[----:B------:R-:W-:Y:S01]  /*3210*/  ISETP.GT.OR P0, PT, R20, 0x70, !P0 ;  /* 0x000000701400780c */ /* 0x000fe20004704670 */
[----:B------:R1:W5:Y:S01]  /*3220*/  MUFU.EX2 R96, R151 ;  /* 0x0000009700607308 */ /* 0x0003620000000800 */
[----:B------:R-:W-:Y:S01]  /*3230*/  FSEL R136, R136, -INF , !P2 ;  /* 0xff80000088887808 */ /* 0x000fe20005000000 */
[----:B------:R-:W2:Y:S01]  /*3240*/  SHFL.IDX PT, R228, R18, R223, 0x1f ;  /* 0x00001fdf12e47589 */ /* 0x000ea200000e0000 */
[----:B------:R-:W-:-:S02]  /*3250*/  ISETP.GE.AND P2, PT, R13, 0x31, PT ;  /* 0x000000310d00780c */ /* 0x000fc40003f46270 */
[----:B------:R-:W-:Y:S01]  /*3260*/  FSEL R140, R140, -INF , !P0 ;  /* 0xff8000008c8c7808 */ /* 0x000fe20004000000 */
[----:B------:R-:W5:Y:S01]  /*3270*/  SHFL.IDX PT, R222, R18, R23, 0x1f ;  /* 0x00001f1712de7589 */ /* 0x000f6200000e0000 */
[----:B------:R-:W-:Y:S01]  /*3280*/  ISETP.GE.AND P0, PT, R13, 0x39, PT ;  /* 0x000000390d00780c */ /* 0x000fe20003f06270 */
[--C-:B----4-:R-:W-:Y:S01]  /*3290*/  FFMA.FTZ R216, R216, UR11, -R106.reuse ;  /* 0x0000000bd8d87c23 */ /* 0x110fe2000801086a */
[C---:B------:R-:W-:Y:S01]  /*32a0*/  ISETP.GT.OR P2, PT, R19.reuse, 0x31, !P2 ;  /* 0x000000311300780c */ /* 0x040fe20005744670 */
[----:B-1----:R-:W1:Y:S01]  /*32b0*/  SHFL.IDX PT, R151, R18, R148, 0x1f ;  /* 0x00001f9412977589 */ /* 0x002e6200000e0000 */
[----:B------:R-:W-:Y:S01]  /*32c0*/  ISETP.GT.OR P0, PT, R19, 0x39, !P0 ;  /* 0x000000391300780c */ /* 0x000fe20004704670 */
[----:B------:R-:W-:Y:S01]  /*32d0*/  FFMA.FTZ R104, R104, UR11, -R106 ;  /* 0x0000000b68687c23 */ /* 0x000fe2000801086a */
[C---:B------:R-:W-:Y:S01]  /*32e0*/  ISETP.GT.OR P3, PT, R20.reuse, 0x69, !P3 ;  /* 0x000000691400780c */ /* 0x040fe20005f64670 */
[----:B------:R-:W-:Y:S01]  /*32f0*/  MUFU.EX2 R22, R22 ;  /* 0x0000001600167308 */ /* 0x000fe20000000800 */
[----:B------:R-:W-:-:S02]  /*3300*/  ISETP.GT.OR P5, PT, R20, 0x71, !P5 ;  /* 0x000000711400780c */ /* 0x000fc40006fa4670 */
[----:B------:R-:W-:Y:S02]  /*3310*/  FSEL R137, R137, -INF , !P3 ;  /* 0xff80000089897808 */ /* 0x000fe40005800000 */
[----:B------:R-:W-:Y:S02]  /*3320*/  ISETP.GE.AND P3, PT, R13, 0x38, PT ;  /* 0x000000380d00780c */ /* 0x000fe40003f66270 */
[----:B------:R-:W-:Y:S01]  /*3330*/  ISETP.GT.OR P1, PT, R20, 0x78, !P1 ;  /* 0x000000781400780c */ /* 0x000fe20004f24670 */
[--C-:B---3--:R-:W-:Y:S01]  /*3340*/  FFMA.FTZ R149, R102, UR11, -R98.reuse ;  /* 0x0000000b66957c23 */ /* 0x108fe20008010862 */
[----:B------:R-:W-:Y:S01]  /*3350*/  ISETP.GT.OR P3, PT, R19, 0x38, !P3 ;  /* 0x000000381300780c */ /* 0x000fe20005f64670 */
[----:B------:R-:W-:Y:S01]  /*3360*/  FFMA.FTZ R100, R100, UR11, -R98 ;  /* 0x0000000b64647c23 */ /* 0x000fe20008010862 */
[----:B------:R-:W-:Y:S01]  /*3370*/  ISETP.GT.OR P4, PT, R20, 0x79, !P4 ;  /* 0x000000791400780c */ /* 0x000fe20006784670 */
[--C-:B--2---:R-:W-:Y:S01]  /*3380*/  FFMA.FTZ R102, R101, UR11, -R228.reuse ;  /* 0x0000000b65667c23 */ /* 0x104fe200080108e4 */
[----:B------:R-:W-:Y:S01]  /*3390*/  FFMA.FTZ R103, R103, UR11, -R228 ;  /* 0x0000000b67677c23 */ /* 0x000fe200080108e4 */
[----:B------:R2:W-:Y:S01]  /*33a0*/  MUFU.EX2 R101, R149 ;  /* 0x0000009500657308 */ /* 0x0005e20000000800 */
[----:B------:R-:W-:Y:S01]  /*33b0*/  SHFL.IDX PT, R228, R18, R150, 0x1f ;  /* 0x00001f9612e47589 */ /* 0x000fe200000e0000 */
[--C-:B-----5:R-:W-:Y:S01]  /*33c0*/  FFMA.FTZ R106, R105, UR11, -R222.reuse ;  /* 0x0000000b696a7c23 */ /* 0x120fe200080108de */
[----:B------:R-:W-:Y:S01]  /*33d0*/  FFMA.FTZ R107, R107, UR11, -R222 ;  /* 0x0000000b6b6b7c23 */ /* 0x000fe200080108de */
[----:B------:R-:W-:Y:S01]  /*33e0*/  FSEL R144, R144, -INF , !P1 ;  /* 0xff80000090907808 */ /* 0x000fe20004800000 */
[----:B------:R-:W3:Y:S01]  /*33f0*/  SHFL.IDX PT, R222, R18, R217, 0x1f ;  /* 0x00001fd912de7589 */ /* 0x000ee200000e0000 */
[--C-:B-1----:R-:W-:Y:S01]  /*3400*/  FFMA.FTZ R108, R108, UR11, -R151.reuse ;  /* 0x0000000b6c6c7c23 */ /* 0x102fe20008010897 */
[----:B------:R-:W-:Y:S01]  /*3410*/  FFMA.FTZ R110, R110, UR11, -R151 ;  /* 0x0000000b6e6e7c23 */ /* 0x000fe20008010897 */
[----:B------:R-:W-:Y:S01]  /*3420*/  FSEL R151, R111, -INF , !P2 ;  /* 0xff8000006f977808 */ /* 0x000fe20005000000 */
[----:B------:R1:W-:Y:S01]  /*3430*/  MUFU.EX2 R105, R216 ;  /* 0x000000d800697308 */ /* 0x0003e20000000800 */
[----:B------:R-:W-:-:S02]  /*3440*/  ISETP.GE.AND P2, PT, R13, 0x40, PT ;  /* 0x000000400d00780c */ /* 0x000fc40003f46270 */
[----:B------:R-:W-:Y:S02]  /*3450*/  FSEL R111, R115, -INF , !P0 ;  /* 0xff800000736f7808 */ /* 0x000fe40004000000 */
[----:B------:R-:W-:Y:S01]  /*3460*/  ISETP.GE.AND P0, PT, R13, 0x48, PT ;  /* 0x000000480d00780c */ /* 0x000fe20003f06270 */
[----:B------:R-:W-:Y:S02]  /*3470*/  WARPGROUP.DEPBAR.LE gsb0, 0x0 ;  /* 0x00008000000079c5 */ /* 0x000fe40000010000 */
[----:B------:R-:W-:Y:S01]  /*3480*/  WARPGROUP.ARRIVE ;  /* 0x00000000000079c5 */ /* 0x000fe20000000000 */
[C---:B------:R-:W-:Y:S01]  /*3490*/  ISETP.GT.OR P2, PT, R19.reuse, 0x40, !P2 ;  /* 0x000000401300780c */ /* 0x040fe20005744670 */
[----:B------:R-:W-:Y:S01]  /*34a0*/  MUFU.EX2 R98, R230 ;  /* 0x000000e600627308 */ /* 0x000fe20000000800 */
[----:B------:R-:W-:Y:S02]  /*34b0*/  ISETP.GT.OR P0, PT, R19, 0x48, !P0 ;  /* 0x000000481300780c */ /* 0x000fe40004704670 */
[----:B------:R-:W-:Y:S01]  /*34c0*/  FSEL R118, R118, -INF , !P2 ;  /* 0xff80000076767808 */ /* 0x000fe20005000000 */
[----:B------:R-:W-:Y:S01]  /*34d0*/  HGMMA.64x128x16.F32.BF16 R24, gdesc[UR4], R24, gsb0 ;  /* 0x01e00000041879f0 */ /* 0x000fe20008001818 */
[----:B------:R-:W-:Y:S01]  /*34e0*/  UIADD3 UR6, UR10, 0x6, URZ ;  /* 0x000000060a067890 */ /* 0x000fe2000fffe03f */
[C---:B------:R-:W-:Y:S01]  /*34f0*/  ISETP.GE.AND P2, PT, R13.reuse, 0x49, PT ;  /* 0x000000490d00780c */ /* 0x040fe20003f46270 */
[----:B------:R-:W-:Y:S01]  /*3500*/  UIADD3 UR4, UR9, 0x6, URZ ;  /* 0x0000000609047890 */ /* 0x000fe2000fffe03f */
[----:B------:R-:W-:Y:S01]  /*3510*/  FSEL R122, R122, -INF , !P0 ;  /* 0xff8000007a7a7808 */ /* 0x000fe20004000000 */
[----:B------:R-:W-:Y:S01]  /*3520*/  UMOV UR7, 0x40000040 ;  /* 0x4000004000077882 */ /* 0x000fe20000000000 */
[----:B------:R-:W-:Y:S01]  /*3530*/  UMOV UR5, 0x40000040 ;  /* 0x4000004000057882 */ /* 0x000fe20000000000 */
[----:B------:R-:W-:Y:S01]  /*3540*/  ISETP.GE.AND P0, PT, R13, 0x51, PT ;  /* 0x000000510d00780c */ /* 0x000fe20003f06270 */
[--C-:B---3--:R-:W-:Y:S01]  /*3550*/  FFMA.FTZ R109, R109, UR11, -R222.reuse ;  /* 0x0000000b6d6d7c23 */ /* 0x108fe200080108de */
[----:B------:R-:W-:Y:S01]  /*3560*/  ISETP.GT.OR P2, PT, R19, 0x49, !P2 ;  /* 0x000000491300780c */ /* 0x000fe20005744670 */
[----:B------:R-:W-:Y:S01]  /*3570*/  FFMA.FTZ R151, R151, UR11, -R222 ;  /* 0x0000000b97977c23 */ /* 0x000fe200080108de */
[----:B------:R-:W-:Y:S01]  /*3580*/  ISETP.GT.OR P0, PT, R19, 0x51, !P0 ;  /* 0x000000511300780c */ /* 0x000fe20004704670 */
[----:B------:R-:W3:Y:S01]  /*3590*/  SHFL.IDX PT, R222, R12, R221, 0x1f ;  /* 0x00001fdd0cde7589 */ /* 0x000ee200000e0000 */
[----:B--2---:R-:W-:Y:S01]  /*35a0*/  FSEL R149, R114, -INF , !P3 ;  /* 0xff80000072957808 */ /* 0x004fe20005800000 */
[----:B------:R-:W-:Y:S01]  /*35b0*/  MUFU.EX2 R100, R100 ;  /* 0x0000006400647308 */ /* 0x000fe20000000800 */
[----:B-1----:R-:W-:-:S02]  /*35c0*/  FSEL R216, R123, -INF , !P2 ;  /* 0xff8000007bd87808 */ /* 0x002fc40005000000 */
[C---:B------:R-:W-:Y:S02]  /*35d0*/  ISETP.GE.AND P3, PT, R13.reuse, 0x41, PT ;  /* 0x000000410d00780c */ /* 0x040fe40003f66270 */
[----:B------:R-:W-:Y:S02]  /*35e0*/  ISETP.GE.AND P2, PT, R13, 0x58, PT ;  /* 0x000000580d00780c */ /* 0x000fe40003f46270 */
[----:B------:R-:W-:Y:S01]  /*35f0*/  FSEL R127, R127, -INF , !P0 ;  /* 0xff8000007f7f7808 */ /* 0x000fe20004000000 */
[----:B------:R-:W1:Y:S01]  /*3600*/  MUFU.EX2 R102, R102 ;  /* 0x0000006600667308 */ /* 0x000e620000000800 */
[----:B------:R-:W-:Y:S02]  /*3610*/  ISETP.GE.AND P0, PT, R13, 0x60, PT ;  /* 0x000000600d00780c */ /* 0x000fe40003f06270 */
[C---:B------:R-:W-:Y:S02]  /*3620*/  ISETP.GT.OR P3, PT, R19.reuse, 0x41, !P3 ;  /* 0x000000411300780c */ /* 0x040fe40005f64670 */
[----:B------:R-:W-:-:S02]  /*3630*/  ISETP.GT.OR P2, PT, R19, 0x58, !P2 ;  /* 0x000000581300780c */ /* 0x000fc40005744670 */
[----:B------:R-:W-:Y:S01]  /*3640*/  ISETP.GT.OR P0, PT, R19, 0x60, !P0 ;  /* 0x000000601300780c */ /* 0x000fe20004704670 */
[----:B------:R-:W2:Y:S01]  /*3650*/  MUFU.EX2 R103, R103 ;  /* 0x0000006700677308 */ /* 0x000ea20000000800 */
[----:B------:R-:W-:Y:S02]  /*3660*/  FSEL R119, R119, -INF , !P3 ;  /* 0xff80000077777808 */ /* 0x000fe40005800000 */
[----:B------:R-:W-:Y:S02]  /*3670*/  FSEL R114, R130, -INF , !P2 ;  /* 0xff80000082727808 */ /* 0x000fe40005000000 */
[----:B------:R-:W-:Y:S01]  /*3680*/  ISETP.GE.AND P3, PT, R13, 0x50, PT ;  /* 0x000000500d00780c */ /* 0x000fe20003f66270 */
[----:B---3--:R-:W-:Y:S01]  /*3690*/  FFMA.FTZ R220, R220, UR11, -R222 ;  /* 0x0000000bdcdc7c23 */ /* 0x008fe200080108de */
[----:B------:R-:W-:Y:S01]  /*36a0*/  FSEL R130, R134, -INF , !P0 ;  /* 0xff80000086827808 */ /* 0x000fe20004000000 */
[----:B------:R-:W3:Y:S01]  /*36b0*/  MUFU.EX2 R104, R104 ;  /* 0x0000006800687308 */ /* 0x000ee20000000800 */
[----:B------:R-:W4:Y:S01]  /*36c0*/  SHFL.IDX PT, R134, R18, R218, 0x1f ;  /* 0x00001fda12867589 */ /* 0x000f2200000e0000 */
[----:B------:R-:W-:-:S02]  /*36d0*/  ISETP.GT.OR P3, PT, R19, 0x50, !P3 ;  /* 0x000000501300780c */ /* 0x000fc40005f64670 */
[C---:B------:R-:W-:Y:S02]  /*36e0*/  ISETP.GE.AND P2, PT, R13.reuse, 0x61, PT ;  /* 0x000000610d00780c */ /* 0x040fe40003f46270 */
[----:B------:R-:W-:Y:S02]  /*36f0*/  FSEL R123, R126, -INF , !P3 ;  /* 0xff8000007e7b7808 */ /* 0x000fe40005800000 */
[----:B------:R-:W-:Y:S01]  /*3700*/  ISETP.GE.AND P3, PT, R13, 0x59, PT ;  /* 0x000000590d00780c */ /* 0x000fe20003f66270 */
[----:B------:R-:W5:Y:S01]  /*3710*/  MUFU.EX2 R106, R106 ;  /* 0x0000006a006a7308 */ /* 0x000f620000000800 */
[C---:B------:R-:W-:Y:S02]  /*3720*/  ISETP.GT.OR P2, PT, R19.reuse, 0x61, !P2 ;  /* 0x000000611300780c */ /* 0x040fe40005744670 */
[----:B------:R-:W-:Y:S02]  /*3730*/  ISETP.GT.OR P3, PT, R19, 0x59, !P3 ;  /* 0x000000591300780c */ /* 0x000fe40005f64670 */
[----:B------:R-:W-:-:S02]  /*3740*/  FSEL R115, R135, -INF , !P2 ;  /* 0xff80000087737808 */ /* 0x000fc40005000000 */
[----:B------:R-:W-:Y:S01]  /*3750*/  FSEL R131, R131, -INF , !P3 ;  /* 0xff80000083837808 */ /* 0x000fe20005800000 */
[----:B------:R-:W1:Y:S01]  /*3760*/  SHFL.IDX PT, R135, R12, R5, 0x1f ;  /* 0x00001f050c877589 */ /* 0x000e6200000e0000 */
[C---:B------:R-:W-:Y:S01]  /*3770*/  ISETP.GE.AND P3, PT, R13.reuse, 0x68, PT ;  /* 0x000000680d00780c */ /* 0x040fe20003f66270 */
[----:B------:R-:W5:Y:S01]  /*3780*/  MUFU.EX2 R107, R107 ;  /* 0x0000006b006b7308 */ /* 0x000f620000000800 */
[C---:B------:R-:W-:Y:S02]  /*3790*/  ISETP.GE.AND P0, PT, R13.reuse, 0x69, PT ;  /* 0x000000690d00780c */ /* 0x040fe40003f06270 */
[----:B------:R-:W-:Y:S02]  /*37a0*/  ISETP.GE.AND P2, PT, R13, 0x70, PT ;  /* 0x000000700d00780c */ /* 0x000fe40003f46270 */
[C---:B------:R-:W-:Y:S01]  /*37b0*/  ISETP.GT.OR P3, PT, R19.reuse, 0x68, !P3 ;  /* 0x000000681300780c */ /* 0x040fe20005f64670 */
[--C-:B----4-:R-:W-:Y:S01]  /*37c0*/  FFMA.FTZ R20, R112, UR11, -R134.reuse ;  /* 0x0000000b70147c23 */ /* 0x110fe20008010886 */
[----:B------:R-:W-:Y:S01]  /*37d0*/  ISETP.GT.OR P0, PT, R19, 0x69, !P0 ;  /* 0x000000691300780c */ /* 0x000fe20004704670 */
[----:B------:R-:W-:Y:S01]  /*37e0*/  FFMA.FTZ R134, R149, UR11, -R134 ;  /* 0x0000000b95867c23 */ /* 0x000fe20008010886 */
[----:B------:R-:W-:Y:S01]  /*37f0*/  ISETP.GT.OR P2, PT, R19, 0x70, !P2 ;  /* 0x000000701300780c */ /* 0x000fe20005744670 */
[----:B------:R-:W4:Y:S01]  /*3800*/  SHFL.IDX PT, R149, R12, R23, 0x1f ;  /* 0x00001f170c957589 */ /* 0x000f2200000e0000 */
[----:B------:R-:W-:Y:S01]  /*3810*/  FSEL R138, R138, -INF , !P3 ;  /* 0xff8000008a8a7808 */ /* 0x000fe20005800000 */
[----:B------:R-:W-:Y:S01]  /*3820*/  MUFU.EX2 R18, R134 ;  /* 0x0000008600127308 */ /* 0x000fe20000000800 */
[----:B------:R-:W-:Y:S01]  /*3830*/  FSEL R126, R139, -INF , !P0 ;  /* 0xff8000008b7e7808 */ /* 0x000fe20004000000 */
[----:B------:R-:W2:Y:S01]  /*3840*/  SHFL.IDX PT, R112, R12, R148, 0x1f ;  /* 0x00001f940c707589 */ /* 0x000ea200000e0000 */
[----:B------:R-:W-:-:S02]  /*3850*/  FSEL R142, R142, -INF , !P2 ;  /* 0xff8000008e8e7808 */ /* 0x000fc40005000000 */
[C---:B------:R-:W-:Y:S01]  /*3860*/  ISETP.GE.AND P3, PT, R13.reuse, 0x71, PT ;  /* 0x000000710d00780c */ /* 0x040fe20003f66270 */
[----:B------:R-:W3:Y:S01]  /*3870*/  SHFL.IDX PT, R139, R12, R150, 0x1f ;  /* 0x00001f960c8b7589 */ /* 0x000ee200000e0000 */
[C---:B------:R-:W-:Y:S01]  /*3880*/  ISETP.GE.AND P0, PT, R13.reuse, 0x78, PT ;  /* 0x000000780d00780c */ /* 0x040fe20003f06270 */
[----:B------:R-:W5:Y:S01]  /*3890*/  MUFU.EX2 R108, R108 ;  /* 0x0000006c006c7308 */ /* 0x000f620000000800 */
[----:B------:R-:W-:Y:S01]  /*38a0*/  ISETP.GE.AND P2, PT, R13, 0x79, PT ;  /* 0x000000790d00780c */ /* 0x000fe20003f46270 */
[----:B-1----:R-:W-:Y:S01]  /*38b0*/  FFMA.FTZ R118, R118, UR11, -R135 ;  /* 0x0000000b76767c23 */ /* 0x002fe20008010887 */
[C---:B------:R-:W-:Y:S02]  /*38c0*/  ISETP.GT.OR P3, PT, R19.reuse, 0x71, !P3 ;  /* 0x000000711300780c */ /* 0x040fe40005f64670 */
[C---:B------:R-:W-:Y:S02]  /*38d0*/  ISETP.GT.OR P0, PT, R19.reuse, 0x78, !P0 ;  /* 0x000000781300780c */ /* 0x040fe40004704670 */
[----:B------:R-:W-:Y:S01]  /*38e0*/  ISETP.GT.OR P2, PT, R19, 0x79, !P2 ;  /* 0x000000791300780c */ /* 0x000fe20005744670 */
[----:B------:R1:W5:Y:S01]  /*38f0*/  MUFU.EX2 R13, R109 ;  /* 0x0000006d000d7308 */ /* 0x0003620000000800 */
[----:B------:R-:W-:-:S02]  /*3900*/  FSEL R146, R146, -INF , !P0 ;  /* 0xff80000092927808 */ /* 0x000fc40004000000 */
[----:B------:R-:W-:Y:S02]  /*3910*/  FSEL R147, R147, -INF , !P2 ;  /* 0xff80000093937808 */ /* 0x000fe40005000000 */
[----:B------:R-:W-:-:S03]  /*3920*/  FSEL R145, R145, -INF , !P4 ;  /* 0xff80000091917808 */ /* 0x000fc60006000000 */
[----:B------:R5:W-:Y:S01]  /*3930*/  MUFU.EX2 R19, R151 ;  /* 0x0000009700137308 */ /* 0x000be20000000800 */
[--C-:B-1----:R-:W-:Y:S01]  /*3940*/  FFMA.FTZ R109, R113, UR11, -R228.reuse ;  /* 0x0000000b716d7c23 */ /* 0x102fe200080108e4 */
[----:B------:R-:W-:Y:S01]  /*3950*/  FFMA.FTZ R228, R111, UR11, -R228 ;  /* 0x0000000b6fe47c23 */ /* 0x000fe200080108e4 */
[----:B------:R-:W1:Y:S01]  /*3960*/  SHFL.IDX PT, R113, R12, R217, 0x1f ;  /* 0x00001fd90c717589 */ /* 0x000e6200000e0000 */
[----:B------:R-:W-:Y:S01]  /*3970*/  FFMA.FTZ R111, R116, UR11, -R135 ;  /* 0x0000000b746f7c23 */ /* 0x000fe20008010887 */
[----:B------:R-:W-:Y:S01]  /*3980*/  FFMA.FTZ R116, R122, UR11, -R222 ;  /* 0x0000000b7a747c23 */ /* 0x000fe200080108de */
[----:B----4-:R-:W-:Y:S01]  /*3990*/  FFMA.FTZ R122, R121, UR11, -R149 ;  /* 0x0000000b797a7c23 */ /* 0x010fe20008010895 */
[----:B------:R-:W-:Y:S01]  /*39a0*/  SHFL.IDX PT, R135, R12, R218, 0x1f ;  /* 0x00001fda0c877589 */ /* 0x000fe200000e0000 */
[--C-:B--2---:R-:W-:Y:S01]  /*39b0*/  FFMA.FTZ R121, R123, UR11, -R112.reuse ;  /* 0x0000000b7b797c23 */ /* 0x104fe20008010870 */
[----:B------:R-:W-:Y:S01]  /*39c0*/  FFMA.FTZ R124, R124, UR11, -R112 ;  /* 0x0000000b7c7c7c23 */ /* 0x000fe20008010870 */
[----:B---3--:R-:W-:Y:S01]  /*39d0*/  FFMA.FTZ R131, R131, UR11, -R139 ;  /* 0x0000000b83837c23 */ /* 0x008fe2000801088b */
[----:B-----5:R-:W2:Y:S01]  /*39e0*/  SHFL.IDX PT, R151, R12, R223, 0x1f ;  /* 0x00001fdf0c977589 */ /* 0x020ea200000e0000 */
[----:B------:R1:W-:Y:S03]  /*39f0*/  MUFU.EX2 R112, R118 ;  /* 0x0000007600707308 */ /* 0x0003e60000000800 */
[----:B------:R-:W3:Y:S05]  /*3a00*/  SHFL.IDX PT, R123, R17, R223, 0x1f ;  /* 0x00001fdf117b7589 */ /* 0x000eea00000e0000 */
[----:B------:R-:W-:Y:S01]  /*3a10*/  MUFU.EX2 R116, R116 ;  /* 0x0000007400747308 */ /* 0x000fe20000000800 */
[----:B-1----:R-:W-:-:S07]  /*3a20*/  FFMA.FTZ R118, R125, UR11, -R113 ;  /* 0x0000000b7d767c23 */ /* 0x002fce0008010871 */
[----:B------:R-:W-:Y:S01]  /*3a30*/  MUFU.EX2 R111, R111 ;  /* 0x0000006f006f7308 */ /* 0x000fe20000000800 */
[----:B------:R-:W1:Y:S01]  /*3a40*/  SHFL.IDX PT, R125, R17, R221, 0x1f ;  /* 0x00001fdd117d7589 */ /* 0x000e6200000e0000 */
[--C-:B--2---:R-:W-:Y:S01]  /*3a50*/  FFMA.FTZ R134, R117, UR11, -R151.reuse ;  /* 0x0000000b75867c23 */ /* 0x104fe20008010897 */
[----:B------:R-:W-:Y:S01]  /*3a60*/  FFMA.FTZ R151, R119, UR11, -R151 ;  /* 0x0000000b77977c23 */ /* 0x000fe20008010897 */
[----:B------:R-:W-:Y:S01]  /*3a70*/  FFMA.FTZ R119, R127, UR11, -R113 ;  /* 0x0000000b7f777c23 */ /* 0x000fe20008010871 */
[----:B------:R-:W-:-:S03]  /*3a80*/  FFMA.FTZ R117, R216, UR11, -R149 ;  /* 0x0000000bd8757c23 */ /* 0x000fc60008010895 */
[----:B------:R2:W-:Y:S01]  /*3a90*/  MUFU.EX2 R113, R134 ;  /* 0x0000008600717308 */ /* 0x0005e20000000800 */
[----:B------:R-:W-:Y:S01]  /*3aa0*/  FFMA.FTZ R149, R128, UR11, -R135 ;  /* 0x0000000b80957c23 */ /* 0x000fe20008010887 */
[----:B------:R-:W-:Y:S02]  /*3ab0*/  WARPGROUP.DEPBAR.LE gsb0, 0x0 ;  /* 0x00008000000079c5 */ /* 0x000fe40000010000 */
[----:B------:R-:W-:Y:S01]  /*3ac0*/  WARPGROUP.ARRIVE ;  /* 0x00000000000079c5 */ /* 0x000fe20000000000 */
[--C-:B---3--:R-:W-:Y:S01]  /*3ad0*/  FFMA.FTZ R133, R133, UR11, -R123.reuse ;  /* 0x0000000b85857c23 */ /* 0x108fe2000801087b */
[----:B------:R-:W-:Y:S01]  /*3ae0*/  FFMA.FTZ R128, R115, UR11, -R123 ;  /* 0x0000000b73807c23 */ /* 0x000fe2000801087b */
[----:B------:R-:W3:Y:S01]  /*3af0*/  SHFL.IDX PT, R216, R17, R5, 0x1f ;  /* 0x00001f0511d87589 */ /* 0x000ee200000e0000 */
[----:B------:R-:W-:Y:S01]  /*3b00*/  FFMA.FTZ R135, R114, UR11, -R135 ;  /* 0x0000000b72877c23 */ /* 0x000fe20008010887 */
[----:B--2---:R-:W-:Y:S01]  /*3b10*/  FFMA.FTZ R134, R129, UR11, -R139 ;  /* 0x0000000b81867c23 */ /* 0x004fe2000801088b */
[----:B------:R-:W-:Y:S01]  /*3b20*/  HGMMA.64x128x16.F32.BF16 R24, gdesc[UR4], R24, gsb0 ;  /* 0x01e00000041879f0 */ /* 0x000fe20008001818 */
[----:B------:R-:W2:Y:S01]  /*3b30*/  SHFL.IDX PT, R129, R17, R148, 0x1f ;  /* 0x00001f9411817589 */ /* 0x000ea200000e0000 */
[----:B------:R-:W-:Y:S01]  /*3b40*/  MUFU.EX2 R114, R220 ;  /* 0x000000dc00727308 */ /* 0x000fe20000000800 */
[----:B------:R-:W-:Y:S01]  /*3b50*/  UMOV UR6, UR8 ;  /* 0x0000000800067c82 */ /* 0x000fe20008000000 */
[--C-:B-1----:R-:W-:Y:S01]  /*3b60*/  FFMA.FTZ R136, R136, UR11, -R125.reuse ;  /* 0x0000000b88887c23 */ /* 0x102fe2000801087d */
[----:B------:R-:W-:Y:S01]  /*3b70*/  SHFL.IDX PT, R123, R17, R218, 0x1f ;  /* 0x00001fda117b7589 */ /* 0x000fe200000e0000 */
[----:B------:R-:W-:Y:S01]  /*3b80*/  FFMA.FTZ R125, R138, UR11, -R125 ;  /* 0x0000000b8a7d7c23 */ /* 0x000fe2000801087d */
[----:B------:R-:W-:Y:S01]  /*3b90*/  FSEL R138, R141, -INF , !P5 ;  /* 0xff8000008d8a7808 */ /* 0x000fe20006800000 */
[----:B------:R-:W-:Y:S01]  /*3ba0*/  UMOV UR7, 0x40000040 ;  /* 0x4000004000077882 */ /* 0x000fe20000000000 */
[----:B------:R-:W1:Y:S01]  /*3bb0*/  SHFL.IDX PT, R127, R17, R217, 0x1f ;  /* 0x00001fd9117f7589 */ /* 0x000e6200000e0000 */
[----:B------:R4:W-:Y:S01]  /*3bc0*/  MUFU.EX2 R115, R122 ;  /* 0x0000007a00737308 */ /* 0x0009e20000000800 */
[----:B------:R-:W-:Y:S01]  /*3bd0*/  UIADD3 UR4, UR8, 0x80, URZ ;  /* 0x0000008008047890 */ /* 0x000fe2000fffe03f */
[----:B------:R-:W-:-:S06]  /*3be0*/  UMOV UR5, 0x40000040 ;  /* 0x4000004000057882 */ /* 0x000fcc0000000000 */
[----:B------:R-:W-:Y:S01]  /*3bf0*/  MUFU.EX2 R118, R118 ;  /* 0x0000007600767308 */ /* 0x000fe20000000800 */
[--C-:B---3--:R-:W-:Y:S01]  /*3c00*/  FFMA.FTZ R132, R132, UR11, -R216.reuse ;  /* 0x0000000b84847c23 */ /* 0x108fe200080108d8 */
[----:B------:R-:W-:Y:S01]  /*3c10*/  FFMA.FTZ R130, R130, UR11, -R216 ;  /* 0x0000000b82827c23 */ /* 0x000fe200080108d8 */
[----:B------:R-:W-:Y:S01]  /*3c20*/  FSEL R216, R143, -INF , !P3 ;  /* 0xff8000008fd87808 */ /* 0x000fe20005800000 */
[--C-:B--2---:R-:W-:Y:S01]  /*3c30*/  FFMA.FTZ R140, R140, UR11, -R129.reuse ;  /* 0x0000000b8c8c7c23 */ /* 0x104fe20008010881 */
[----:B------:R-:W-:-:S03]  /*3c40*/  FFMA.FTZ R129, R142, UR11, -R129 ;  /* 0x0000000b8e817c23 */ /* 0x000fc60008010881 */
[----:B------:R-:W-:Y:S01]  /*3c50*/  MUFU.EX2 R119, R119 ;  /* 0x0000007700777308 */ /* 0x000fe20000000800 */
[----:B------:R-:W4:Y:S01]  /*3c60*/  SHFL.IDX PT, R142, R17, R150, 0x1f ;  /* 0x00001f96118e7589 */ /* 0x000f2200000e0000 */
[--C-:B-1----:R-:W-:Y:S01]  /*3c70*/  FFMA.FTZ R138, R138, UR11, -R127.reuse ;  /* 0x0000000b8a8a7c23 */ /* 0x102fe2000801087f */
[----:B------:R-:W-:-:S05]  /*3c80*/  FFMA.FTZ R127, R216, UR11, -R127 ;  /* 0x0000000bd87f7c23 */ /* 0x000fca000801087f */
[----:B------:R-:W-:Y:S08]  /*3c90*/  MUFU.EX2 R117, R117 ;  /* 0x0000007500757308 */ /* 0x000ff00000000800 */
[----:B------:R-:W1:Y:S08]  /*3ca0*/  MUFU.EX2 R110, R110 ;  /* 0x0000006e006e7308 */ /* 0x000e700000000800 */
[----:B------:R-:W-:Y:S01]  /*3cb0*/  MUFU.EX2 R20, R20 ;  /* 0x0000001400147308 */ /* 0x000fe20000000800 */
[----:B----4-:R-:W-:-:S07]  /*3cc0*/  FFMA.FTZ R122, R145, UR11, -R142 ;  /* 0x0000000b917a7c23 */ /* 0x010fce000801088e */
        /* <DEDUP_REMOVED lines=9> */
[----:B------:R2:W3:Y:S04]  /*3d60*/  LDS R139, [R11+0x400] ;  /* 0x000400000b8b7984 */ /* 0x0004e80000000800 */
[----:B------:R4:W-:Y:S01]  /*3d70*/  LDS R141, [R15+0x400] ;  /* 0x000400000f8d7984 */ /* 0x0009e20000000800 */
[----:B--2---:R2:W-:Y:S08]  /*3d80*/  MUFU.EX2 R11, R151 ;  /* 0x00000097000b7308 */ /* 0x0045f00000000800 */
[----:B----4-:R4:W5:Y:S01]  /*3d90*/  MUFU.EX2 R15, R124 ;  /* 0x0000007c000f7308 */ /* 0x0109620000000800 */
[----:B--2---:R2:W1:Y:S01]  /*3da0*/  SHFL.IDX PT, R151, R17, R23, 0x1f ;  /* 0x00001f1711977589 */ /* 0x00446200000e0000 */
[--C-:B----4-:R-:W-:Y:S01]  /*3db0*/  FFMA.FTZ R124, R144, UR11, -R123.reuse ;  /* 0x0000000b907c7c23 */ /* 0x110fe2000801087b */
[----:B------:R-:W-:-:S05]  /*3dc0*/  FFMA.FTZ R123, R146, UR11, -R123 ;  /* 0x0000000b927b7c23 */ /* 0x000fca000801087b */
[----:B--2---:R2:W4:Y:S08]  /*3dd0*/  MUFU.EX2 R17, R121 ;  /* 0x0000007900117308 */ /* 0x0045300000000800 */
[----:B------:R-:W-:Y:S01]  /*3de0*/  MUFU.EX2 R124, R124 ;  /* 0x0000007c007c7308 */ /* 0x000fe20000000800 */
[----:B--2---:R-:W-:Y:S01]  /*3df0*/  FFMA.FTZ R121, R147, UR11, -R142 ;  /* 0x0000000b93797c23 */ /* 0x004fe2000801088e */
[----:B---3--:R-:W2:Y:S01]  /*3e00*/  SHFL.IDX PT, R144, R139, R23, 0x1f ;  /* 0x00001f178b907589 */ /* 0x008ea200000e0000 */
[--C-:B-1----:R-:W-:Y:S01]  /*3e10*/  FFMA.FTZ R137, R137, UR11, -R151.reuse ;  /* 0x0000000b89897c23 */ /* 0x102fe20008010897 */
[----:B------:R-:W-:-:S04]  /*3e20*/  FFMA.FTZ R126, R126, UR11, -R151 ;  /* 0x0000000b7e7e7c23 */ /* 0x000fc80008010897 */
[----:B------:R-:W-:Y:S01]  /*3e30*/  MUFU.EX2 R123, R123 ;  /* 0x0000007b007b7308 */ /* 0x000fe20000000800 */
[----:B------:R-:W1:Y:S04]  /*3e40*/  SHFL.IDX PT, R143, R139, R223, 0x1f ;  /* 0x00001fdf8b8f7589 */ /* 0x000e6800000e0000 */
[----:B------:R-:W3:Y:S03]  /*3e50*/  SHFL.IDX PT, R146, R139, R148, 0x1f ;  /* 0x00001f948b927589 */ /* 0x000ee600000e0000 */
[----:B------:R-:W-:Y:S01]  /*3e60*/  MUFU.EX2 R137, R137 ;  /* 0x0000008900897308 */ /* 0x000fe20000000800 */
[----:B------:R-:W5:Y:S04]  /*3e70*/  SHFL.IDX PT, R220, R139, R221, 0x1f ;  /* 0x00001fdd8bdc7589 */ /* 0x000f6800000e0000 */
[----:B------:R-:W4:Y:S03]  /*3e80*/  SHFL.IDX PT, R216, R139, R217, 0x1f ;  /* 0x00001fd98bd87589 */ /* 0x000f2600000e0000 */
[----:B------:R-:W-:Y:S01]  /*3e90*/  MUFU.EX2 R126, R126 ;  /* 0x0000007e007e7308 */ /* 0x000fe20000000800 */
[----:B------:R-:W4:Y:S01]  /*3ea0*/  SHFL.IDX PT, R151, R139, R218, 0x1f ;  /* 0x00001fda8b977589 */ /* 0x000f2200000e0000 */
[----:B--2---:R-:W-:-:S03]  /*3eb0*/  FADD.FTZ R147, R29, -R144 ;  /* 0x800000901d937221 */ /* 0x004fc60000010000 */
[----:B------:R-:W2:Y:S03]  /*3ec0*/  SHFL.IDX PT, R222, R139, R5, 0x1f ;  /* 0x00001f058bde7589 */ /* 0x000ea600000e0000 */
[----:B------:R5:W-:Y:S01]  /*3ed0*/  MUFU.EX2 R29, R135 ;  /* 0x00000087001d7308 */ /* 0x000be20000000800 */
[--C-:B-1----:R-:W-:Y:S01]  /*3ee0*/  FADD.FTZ R142, R25, -R143.reuse ;  /* 0x8000008f198e7221 */ /* 0x102fe20000010000 */
[----:B------:R-:W-:Y:S01]  /*3ef0*/  FADD.FTZ R143, R27, -R143 ;  /* 0x8000008f1b8f7221 */ /* 0x000fe20000010000 */
[----:B------:R-:W-:Y:S01]  /*3f00*/  FADD.FTZ R27, R31, -R144 ;  /* 0x800000901f1b7221 */ /* 0x000fe20000010000 */
[----:B------:R-:W-:Y:S01]  /*3f10*/  FMUL.FTZ R147, R92, R147 ;  /* 0x000000935c937220 */ /* 0x000fe20000410000 */
[--C-:B---3--:R-:W-:Y:S01]  /*3f20*/  FADD.FTZ R144, R32, -R146.reuse ;  /* 0x8000009220907221 */ /* 0x108fe20000010000 */
[----:B------:R-:W-:Y:S01]  /*3f30*/  FADD.FTZ R34, R34, -R146 ;  /* 0x8000009222227221 */ /* 0x000fe20000010000 */
[----:B------:R-:W1:Y:S01]  /*3f40*/  SHFL.IDX PT, R31, R141, R223, 0x1f ;  /* 0x00001fdf8d1f7589 */ /* 0x000e6200000e0000 */
[--C-:B-----5:R-:W-:Y:S01]  /*3f50*/  FADD.FTZ R145, R28, -R220.reuse ;  /* 0x800000dc1c917221 */ /* 0x120fe20000010000 */
[----:B------:R-:W-:-:S02]  /*3f60*/  FADD.FTZ R25, R30, -R220 ;  /* 0x800000dc1e197221 */ /* 0x000fc40000010000 */
[----:B------:R3:W-:Y:S01]  /*3f70*/  LDS R135, [R14+0x400] ;  /* 0x000400000e877984 */ /* 0x0007e20000000800 */
[----:B------:R5:W1:Y:S01]  /*3f80*/  MUFU.EX2 R28, R149 ;  /* 0x00000095001c7308 */ /* 0x000a620000000800 */
[--C-:B----4-:R-:W-:Y:S01]  /*3f90*/  FADD.FTZ R146, R33, -R216.reuse ;  /* 0x800000d821927221 */ /* 0x110fe20000010000 */
[----:B------:R-:W-:Y:S01]  /*3fa0*/  FADD.FTZ R35, R35, -R216 ;  /* 0x800000d823237221 */ /* 0x000fe20000010000 */
[----:B------:R-:W4:Y:S01]  /*3fb0*/  SHFL.IDX PT, R30, R139, R150, 0x1f ;  /* 0x00001f968b1e7589 */ /* 0x000f2200000e0000 */
[----:B------:R-:W-:Y:S01]  /*3fc0*/  FMUL.FTZ R25, R91, R25 ;  /* 0x000000195b197220 */ /* 0x000fe20000410000 */
[--C-:B------:R-:W-:Y:S01]  /*3fd0*/  FADD.FTZ R36, R36, -R151.reuse ;  /* 0x8000009724247221 */ /* 0x100fe20000010000 */
[----:B------:R-:W-:Y:S01]  /*3fe0*/  FADD.FTZ R38, R38, -R151 ;  /* 0x8000009726267221 */ /* 0x000fe20000010000 */
[----:B------:R-:W4:Y:S01]  /*3ff0*/  SHFL.IDX PT, R33, R141, R218, 0x1f ;  /* 0x00001fda8d217589 */ /* 0x000f2200000e0000 */
[----:B---3--:R3:W4:Y:S01]  /*4000*/  MUFU.EX2 R14, R134 ;  /* 0x00000086000e7308 */ /* 0x0087220000000800 */
[----:B------:R-:W-:Y:S01]  /*4010*/  FMUL.FTZ R36, R97, R36 ;  /* 0x0000002461247220 */ /* 0x000fe20000410000 */
[--C-:B--2---:R-:W-:Y:S01]  /*4020*/  FADD.FTZ R26, R26, -R222.reuse ;  /* 0x800000de1a1a7221 */ /* 0x104fe20000010000 */
[----:B------:R-:W2:Y:S01]  /*4030*/  SHFL.IDX PT, R151, R141, R221, 0x1f ;  /* 0x00001fdd8d977589 */ /* 0x000ea200000e0000 */
[----:B------:R-:W-:Y:S01]  /*4040*/  FMUL.FTZ R34, R95, R34 ;  /* 0x000000225f227220 */ /* 0x000fe20000410000 */
[----:B------:R-:W-:Y:S01]  /*4050*/  FMUL.FTZ R35, R21, R35 ;  /* 0x0000002315237220 */ /* 0x000fe20000410000 */
[----:B------:R-:W-:Y:S01]  /*4060*/  FMUL.FTZ R26, R88, R26 ;  /* 0x0000001a581a7220 */ /* 0x000fe20000410000 */
[----:B-----5:R-:W5:Y:S01]  /*4070*/  SHFL.IDX PT, R149, R141, R23, 0x1f ;  /* 0x00001f178d957589 */ /* 0x020f6200000e0000 */
[----:B------:R-:W-:Y:S01]  /*4080*/  FADD.FTZ R24, R24, -R222 ;  /* 0x800000de18187221 */ /* 0x000fe20000010000 */
[----:B------:R-:W-:-:S02]  /*4090*/  FMUL.FTZ R38, R96, R38 ;  /* 0x0000002660267220 */ /* 0x000fc40000410000 */
[----:B---3--:R3:W-:Y:S01]  /*40a0*/  LDS R134, [R10+0x400] ;  /* 0x000400000a867984 */ /* 0x0087e20000000800 */
[--C-:B-1----:R-:W-:Y:S01]  /*40b0*/  FADD.FTZ R41, R41, -R31.reuse ;  /* 0x8000001f29297221 */ /* 0x102fe20000010000 */
[----:B------:R-:W-:Y:S02]  /*40c0*/  FADD.FTZ R43, R43, -R31 ;  /* 0x8000001f2b2b7221 */ /* 0x000fe40000010000 */
[----:B------:R-:W1:Y:S01]  /*40d0*/  SHFL.IDX PT, R139, R141, R148, 0x1f ;  /* 0x00001f948d8b7589 */ /* 0x000e6200000e0000 */
[----:B------:R-:W-:Y:S01]  /*40e0*/  MUFU.EX2 R31, R130 ;  /* 0x00000082001f7308 */ /* 0x000fe20000000800 */
[----:B------:R-:W-:Y:S01]  /*40f0*/  FMUL.FTZ R41, R102, R41 ;  /* 0x0000002966297220 */ /* 0x000fe20000410000 */
[----:B------:R-:W-:Y:S01]  /*4100*/  FMUL.FTZ R43, R103, R43 ;  /* 0x0000002b672b7220 */ /* 0x000fe20000410000 */
[----:B------:R-:W1:Y:S01]  /*4110*/  SHFL.IDX PT, R32, R141, R217, 0x1f ;  /* 0x00001fd98d207589 */ /* 0x000e6200000e0000 */
[--C-:B----4-:R-:W-:Y:S01]  /*4120*/  FADD.FTZ R37, R37, -R30.reuse ;  /* 0x8000001e25257221 */ /* 0x110fe20000010000 */
[----:B------:R-:W-:Y:S01]  /*4130*/  FADD.FTZ R39, R39, -R30 ;  /* 0x8000001e27277221 */ /* 0x000fe20000010000 */
[--C-:B------:R-:W-:Y:S01]  /*4140*/  FADD.FTZ R52, R52, -R33.reuse ;  /* 0x8000002134347221 */ /* 0x100fe20000010000 */
[----:B------:R-:W-:Y:S01]  /*4150*/  FADD.FTZ R54, R54, -R33 ;  /* 0x8000002136367221 */ /* 0x000fe20000010000 */
[----:B------:R-:W4:Y:S01]  /*4160*/  SHFL.IDX PT, R216, R141, R5, 0x1f ;  /* 0x00001f058dd87589 */ /* 0x000f2200000e0000 */
[----:B---3--:R-:W-:Y:S01]  /*4170*/  MUFU.EX2 R10, R131 ;  /* 0x00000083000a7308 */ /* 0x008fe20000000800 */
[--C-:B--2---:R-:W-:Y:S01]  /*4180*/  FADD.FTZ R44, R44, -R151.reuse ;  /* 0x800000972c2c7221 */ /* 0x104fe20000010000 */
[----:B------:R-:W-:Y:S01]  /*4190*/  FADD.FTZ R46, R46, -R151 ;  /* 0x800000972e2e7221 */ /* 0x000fe20000010000 */
[----:B------:R-:W-:Y:S01]  /*41a0*/  FMUL.FTZ R37, R98, R37 ;  /* 0x0000002562257220 */ /* 0x000fe20000410000 */
[----:B------:R-:W2:Y:S01]  /*41b0*/  SHFL.IDX PT, R151, R141, R150, 0x1f ;  /* 0x00001f968d977589 */ /* 0x000ea200000e0000 */
[--C-:B-----5:R-:W-:Y:S01]  /*41c0*/  FADD.FTZ R45, R45, -R149.reuse ;  /* 0x800000952d2d7221 */ /* 0x120fe20000010000 */
[----:B------:R-:W-:Y:S01]  /*41d0*/  FADD.FTZ R47, R47, -R149 ;  /* 0x800000952f2f7221 */ /* 0x000fe20000010000 */
[----:B------:R-:W-:Y:S01]  /*41e0*/  FMUL.FTZ R39, R99, R39 ;  /* 0x0000002763277220 */ /* 0x000fe20000410000 */
[----:B------:R3:W-:Y:S01]  /*41f0*/  MUFU.EX2 R30, R132 ;  /* 0x00000084001e7308 */ /* 0x0007e20000000800 */
[----:B------:R-:W5:Y:S01]  /*4200*/  SHFL.IDX PT, R141, R135, R5, 0x1f ;  /* 0x00001f05878d7589 */ /* 0x000f6200000e0000 */
[----:B------:R-:W-:Y:S01]  /*4210*/  FMUL.FTZ R44, R104, R44 ;  /* 0x0000002c682c7220 */ /* 0x000fe20000410000 */
[----:B------:R-:W-:Y:S01]  /*4220*/  FMUL.FTZ R45, R106, R45 ;  /* 0x0000002d6a2d7220 */ /* 0x000fe20000410000 */
[----:B------:R-:W-:Y:S01]  /*4230*/  FMUL.FTZ R46, R105, R46 ;  /* 0x0000002e692e7220 */ /* 0x000fe20000410000 */
[--C-:B-1----:R-:W-:Y:S01]  /*4240*/  FADD.FTZ R48, R48, -R139.reuse ;  /* 0x8000008b30307221 */ /* 0x102fe20000010000 */
[----:B------:R-:W-:Y:S01]  /*4250*/  FADD.FTZ R50, R50, -R139 ;  /* 0x8000008b32327221 */ /* 0x000fe20000010000 */
[----:B------:R-:W1:Y:S01]  /*4260*/  SHFL.IDX PT, R149, R135, R223, 0x1f ;  /* 0x00001fdf87957589 */ /* 0x000e6200000e0000 */
[----:B------:R5:W1:Y:S01]  /*4270*/  MUFU.EX2 R33, R128 ;  /* 0x0000008000217308 */ /* 0x000a620000000800 */
[--C-:B------:R-:W-:Y:S01]  /*4280*/  FADD.FTZ R49, R49, -R32.reuse ;  /* 0x8000002031317221 */ /* 0x100fe20000010000 */
[----:B------:R-:W-:Y:S01]  /*4290*/  FADD.FTZ R51, R51, -R32 ;  /* 0x8000002033337221 */ /* 0x000fe20000010000 */
[----:B------:R-:W1:Y:S01]  /*42a0*/  SHFL.IDX PT, R139, R135, R221, 0x1f ;  /* 0x00001fdd878b7589 */ /* 0x000e6200000e0000 */
[----:B------:R-:W-:Y:S01]  /*42b0*/  FMUL.FTZ R47, R107, R47 ;  /* 0x0000002f6b2f7220 */ /* 0x000fe20000410000 */
[----:B------:R-:W-:Y:S01]  /*42c0*/  FMUL.FTZ R48, R108, R48 ;  /* 0x000000306c307220 */ /* 0x000fe20000410000 */
[----:B------:R-:W-:Y:S01]  /*42d0*/  FMUL.FTZ R49, R13, R49 ;  /* 0x000000310d317220 */ /* 0x000fe20000410000 */
[----:B---3--:R-:W3:Y:S01]  /*42e0*/  SHFL.IDX PT, R132, R135, R23, 0x1f ;  /* 0x00001f1787847589 */ /* 0x008ee200000e0000 */
[----:B------:R1:W3:Y:S01]  /*42f0*/  MUFU.EX2 R32, R133 ;  /* 0x0000008500207308 */ /* 0x0002e20000000800 */
[--C-:B----4-:R-:W-:Y:S01]  /*4300*/  FADD.FTZ R40, R40, -R216.reuse ;  /* 0x800000d828287221 */ /* 0x110fe20000010000 */
[----:B------:R-:W-:Y:S01]  /*4310*/  FADD.FTZ R42, R42, -R216 ;  /* 0x800000d82a2a7221 */ /* 0x000fe20000010000 */
[----:B------:R-:W4:Y:S01]  /*4320*/  SHFL.IDX PT, R131, R135, R148, 0x1f ;  /* 0x00001f9487837589 */ /* 0x000f2200000e0000 */
[--C-:B--2---:R-:W-:Y:S01]  /*4330*/  FADD.FTZ R53, R53, -R151.reuse ;  /* 0x8000009735357221 */ /* 0x104fe20000010000 */
[----:B------:R-:W-:Y:S01]  /*4340*/  FADD.FTZ R55, R55, -R151 ;  /* 0x8000009737377221 */ /* 0x000fe20000010000 */
[----:B------:R-:W-:Y:S01]  /*4350*/  FMUL.FTZ R40, R100, R40 ;  /* 0x0000002864287220 */ /* 0x000fe20000410000 */
[----:B------:R-:W2:Y:S01]  /*4360*/  SHFL.IDX PT, R130, R135, R217, 0x1f ;  /* 0x00001fd987827589 */ /* 0x000ea200000e0000 */
[----:B------:R-:W-:Y:S01]  /*4370*/  FMUL.FTZ R42, R101, R42 ;  /* 0x0000002a652a7220 */ /* 0x000fe20000410000 */
[--C-:B-----5:R-:W-:Y:S01]  /*4380*/  FADD.FTZ R56, R56, -R141.reuse ;  /* 0x8000008d38387221 */ /* 0x120fe20000010000 */
[----:B------:R-:W-:Y:S01]  /*4390*/  FADD.FTZ R58, R58, -R141 ;  /* 0x8000008d3a3a7221 */ /* 0x000fe20000010000 */
[----:B------:R-:W5:Y:S01]  /*43a0*/  SHFL.IDX PT, R128, R135, R218, 0x1f ;  /* 0x00001fda87807589 */ /* 0x000f6200000e0000 */
[----:B------:R-:W-:Y:S01]  /*43b0*/  FMUL.FTZ R50, R110, R50 ;  /* 0x000000326e327220 */ /* 0x000fe20000410000 */
[----:B------:R-:W-:Y:S01]  /*43c0*/  FMUL.FTZ R56, R111, R56 ;  /* 0x000000386f387220 */ /* 0x000fe20000410000 */
[----:B------:R-:W-:Y:S01]  /*43d0*/  FMUL.FTZ R58, R112, R58 ;  /* 0x0000003a703a7220 */ /* 0x000fe20000410000 */
[----:B------:R-:W5:Y:S01]  /*43e0*/  SHFL.IDX PT, R135, R135, R150, 0x1f ;  /* 0x00001f9687877589 */ /* 0x000f6200000e0000 */
[--C-:B-1----:R-:W-:Y:S01]  /*43f0*/  FADD.FTZ R57, R57, -R149.reuse ;  /* 0x8000009539397221 */ /* 0x102fe20000010000 */
[----:B------:R-:W-:Y:S01]  /*4400*/  FADD.FTZ R59, R59, -R149 ;  /* 0x800000953b3b7221 */ /* 0x000fe20000010000 */
[----:B------:R-:W-:Y:S01]  /*4410*/  FMUL.FTZ R51, R19, R51 ;  /* 0x0000003313337220 */ /* 0x000fe20000410000 */
[----:B------:R-:W1:Y:S01]  /*4420*/  SHFL.IDX PT, R150, R134, R150, 0x1f ;  /* 0x00001f9686967589 */ /* 0x000e6200000e0000 */
[--C-:B------:R-:W-:Y:S01]  /*4430*/  FADD.FTZ R60, R60, -R139.reuse ;  /* 0x8000008b3c3c7221 */ /* 0x100fe20000010000 */
[----:B------:R-:W-:Y:S01]  /*4440*/  FADD.FTZ R62, R62, -R139 ;  /* 0x8000008b3e3e7221 */ /* 0x000fe20000010000 */
[----:B------:R-:W-:Y:S01]  /*4450*/  FMUL.FTZ R57, R113, R57 ;  /* 0x0000003971397220 */ /* 0x000fe20000410000 */
[----:B------:R2:W1:Y:S01]  /*4460*/  SHFL.IDX PT, R133, R134, R23, 0x1f ;  /* 0x00001f1786857589 */ /* 0x00046200000e0000 */
[--C-:B---3--:R-:W-:Y:S01]  /*4470*/  FADD.FTZ R61, R61, -R132.reuse ;  /* 0x800000843d3d7221 */ /* 0x108fe20000010000 */
[----:B------:R-:W-:Y:S01]  /*4480*/  FADD.FTZ R63, R63, -R132 ;  /* 0x800000843f3f7221 */ /* 0x000fe20000010000 */
[----:B------:R-:W-:Y:S01]  /*4490*/  FMUL.FTZ R60, R114, R60 ;  /* 0x0000003c723c7220 */ /* 0x000fe20000410000 */
[----:B------:R-:W3:Y:S01]  /*44a0*/  SHFL.IDX PT, R148, R134, R148, 0x1f ;  /* 0x00001f9486947589 */ /* 0x000ee200000e0000 */
[--C-:B----4-:R-:W-:Y:S01]  /*44b0*/  FADD.FTZ R66, R66, -R131.reuse ;  /* 0x8000008342427221 */ /* 0x110fe20000010000 */
[----:B------:R-:W-:Y:S01]  /*44c0*/  FADD.FTZ R64, R64, -R131 ;  /* 0x8000008340407221 */ /* 0x000fe20000010000 */
[----:B------:R-:W-:Y:S01]  /*44d0*/  FMUL.FTZ R61, R115, R61 ;  /* 0x0000003d733d7220 */ /* 0x000fe20000410000 */
[----:B------:R-:W4:Y:S01]  /*44e0*/  SHFL.IDX PT, R223, R134, R223, 0x1f ;  /* 0x00001fdf86df7589 */ /* 0x000f2200000e0000 */
[--C-:B--2---:R-:W-:Y:S01]  /*44f0*/  FADD.FTZ R65, R65, -R130.reuse ;  /* 0x8000008241417221 */ /* 0x104fe20000010000 */
[----:B------:R-:W-:Y:S01]  /*4500*/  FADD.FTZ R67, R67, -R130 ;  /* 0x8000008243437221 */ /* 0x000fe20000010000 */
[----:B------:R2:W2:Y:S01]  /*4510*/  MUFU.EX2 R23, R136 ;  /* 0x0000008800177308 */ /* 0x0004a20000000800 */
[----:B------:R-:W-:Y:S01]  /*4520*/  SHFL.IDX PT, R221, R134, R221, 0x1f ;  /* 0x00001fdd86dd7589 */ /* 0x000fe200000e0000 */
[--C-:B-----5:R-:W-:Y:S01]  /*4530*/  FADD.FTZ R130, R68, -R128.reuse ;  /* 0x8000008044827221 */ /* 0x120fe20000010000 */
[----:B------:R-:W-:Y:S01]  /*4540*/  FADD.FTZ R128, R70, -R128 ;  /* 0x8000008046807221 */ /* 0x000fe20000010000 */
[----:B------:R-:W-:Y:S01]  /*4550*/  FMUL.FTZ R64, R15, R64 ;  /* 0x000000400f407220 */ /* 0x000fe20000410000 */
[----:B------:R-:W5:Y:S01]  /*4560*/  SHFL.IDX PT, R217, R134, R217, 0x1f ;  /* 0x00001fd986d97589 */ /* 0x000f6200000e0000 */
[--C-:B------:R-:W-:Y:S01]  /*4570*/  FADD.FTZ R70, R69, -R135.reuse ;  /* 0x8000008745467221 */ /* 0x100fe20000010000 */
[----:B------:R-:W-:Y:S01]  /*4580*/  FADD.FTZ R135, R71, -R135 ;  /* 0x8000008747877221 */ /* 0x000fe20000010000 */
[----:B------:R-:W-:Y:S01]  /*4590*/  FMUL.FTZ R69, R120, R142 ;  /* 0x0000008e78457220 */ /* 0x000fe20000410000 */
[----:B------:R-:W2:Y:S01]  /*45a0*/  SHFL.IDX PT, R218, R134, R218, 0x1f ;  /* 0x00001fda86da7589 */ /* 0x000ea200000e0000 */
[--C-:B-1----:R-:W-:Y:S01]  /*45b0*/  FADD.FTZ R216, R85, -R150.reuse ;  /* 0x8000009655d87221 */ /* 0x102fe20000010000 */
[----:B------:R-:W-:Y:S01]  /*45c0*/  FMUL.FTZ R85, R89, R143 ;  /* 0x0000008f59557220 */ /* 0x000fe20000410000 */
[----:B------:R-:W-:Y:S01]  /*45d0*/  FADD.FTZ R150, R87, -R150 ;  /* 0x8000009657967221 */ /* 0x000fe20000010000 */
[----:B------:R-:W1:Y:S01]  /*45e0*/  SHFL.IDX PT, R134, R134, R5, 0x1f ;  /* 0x00001f0586867589 */ /* 0x000e6200000e0000 */
[--C-:B------:R-:W-:Y:S01]  /*45f0*/  FADD.FTZ R139, R77, -R133.reuse ;  /* 0x800000854d8b7221 */ /* 0x100fe20000010000 */
[----:B------:R-:W-:Y:S01]  /*4600*/  FADD.FTZ R141, R79, -R133 ;  /* 0x800000854f8d7221 */ /* 0x000fe20000010000 */
[----:B------:R-:W-:Y:S01]  /*4610*/  F2FP.BF16.F32.PACK_AB R85, R85, R26 ;  /* 0x0000001a5555723e */ /* 0x000fe200000010ff */
[--C-:B---3--:R-:W-:Y:S01]  /*4620*/  FADD.FTZ R133, R80, -R148.reuse ;  /* 0x8000009450857221 */ /* 0x108fe20000010000 */
[----:B------:R-:W-:Y:S01]  /*4630*/  FMUL.FTZ R26, R93, R27 ;  /* 0x0000001b5d1a7220 */ /* 0x000fe20000410000 */
[----:B------:R-:W-:Y:S01]  /*4640*/  FADD.FTZ R148, R82, -R148 ;  /* 0x8000009452947221 */ /* 0x000fe20000010000 */
[----:B------:R-:W-:Y:S01]  /*4650*/  FMUL.FTZ R80, R94, R144 ;  /* 0x000000905e507220 */ /* 0x000fe20000410000 */
[----:B------:R-:W-:Y:S01]  /*4660*/  FMUL.FTZ R27, R22, R146 ;  /* 0x00000092161b7220 */ /* 0x000fe20000410000 */
[----:B------:R-:W-:Y:S01]  /*4670*/  F2FP.BF16.F32.PACK_AB R82, R37, R36 ;  /* 0x000000242552723e */ /* 0x000fe200000010ff */
[--C-:B----4-:R-:W-:Y:S01]  /*4680*/  FADD.FTZ R132, R73, -R223.reuse ;  /* 0x800000df49847221 */ /* 0x110fe20000010000 */
[----:B------:R-:W3:Y:S01]  /*4690*/  MUFU.EX2 R36, R121 ;  /* 0x0000007900247308 */ /* 0x000ee20000000800 */
[----:B------:R-:W-:Y:S01]  /*46a0*/  F2FP.BF16.F32.PACK_AB R87, R26, R25 ;  /* 0x000000191a57723e */ /* 0x000fe200000010ff */
[----:B------:R-:W-:Y:S01]  /*46b0*/  FMUL.FTZ R25, R118, R65 ;  /* 0x0000004176197220 */ /* 0x000fe20000410000 */
[----:B------:R-:W-:Y:S01]  /*46c0*/  F2FP.BF16.F32.PACK_AB R80, R27, R80 ;  /* 0x000000501b50723e */ /* 0x000fe200000010ff */
[----:B------:R-:W-:Y:S01]  /*46d0*/  FMUL.FTZ R65, R17, R66 ;  /* 0x0000004211417220 */ /* 0x000fe20000410000 */
[----:B------:R-:W-:Y:S01]  /*46e0*/  FADD.FTZ R223, R75, -R223 ;  /* 0x800000df4bdf7221 */ /* 0x000fe20000010000 */
[----:B------:R-:W-:Y:S01]  /*46f0*/  FMUL.FTZ R26, R119, R67 ;  /* 0x00000043771a7220 */ /* 0x000fe20000410000 */
[----:B------:R-:W-:Y:S01]  /*4700*/  FMUL.FTZ R66, R28, R130 ;  /* 0x000000821c427220 */ /* 0x000fe20000410000 */
[----:B------:R-:W-:Y:S01]  /*4710*/  FMUL.FTZ R27, R14, R70 ;  /* 0x000000460e1b7220 */ /* 0x000fe20000410000 */
[----:B-----5:R-:W-:Y:S01]  /*4720*/  FADD.FTZ R149, R81, -R217 ;  /* 0x800000d951957221 */ /* 0x020fe20000010000 */
[--C-:B--2---:R-:W-:Y:S01]  /*4730*/  FADD.FTZ R151, R84, -R218.reuse ;  /* 0x800000da54977221 */ /* 0x104fe20000010000 */
[----:B------:R-:W-:Y:S01]  /*4740*/  F2FP.BF16.F32.PACK_AB R81, R35, R34 ;  /* 0x000000222351723e */ /* 0x000fe200000010ff */
[----:B------:R-:W-:Y:S01]  /*4750*/  FADD.FTZ R218, R86, -R218 ;  /* 0x800000da56da7221 */ /* 0x000fe20000010000 */
[--C-:B-1----:R-:W-:Y:S01]  /*4760*/  FADD.FTZ R131, R72, -R134.reuse ;  /* 0x8000008648837221 */ /* 0x102fe20000010000 */
[----:B------:R-:W-:Y:S01]  /*4770*/  FADD.FTZ R134, R74, -R134 ;  /* 0x800000864a867221 */ /* 0x000fe20000010000 */
        /* <DEDUP_REMOVED lines=82> */
[----:B------:R-:W-:Y:S02]  /*4ca0*/  F2FP.BF16.F32.PACK_AB R35, R126, R125 ;  /* 0x0000007d7e23723e */ /* 0x000fe400000010ff */
[----:B-1----:R-:W-:Y:S02]  /*4cb0*/  F2FP.BF16.F32.PACK_AB R34, R137, R23 ;  /* 0x000000178922723e */ /* 0x002fe400000010ff */
        /* <DEDUP_REMOVED lines=32> */
[----:B------:R-:W-:Y:S02]  /*4ec0*/  F2FP.BF16.F32.PACK_AB R25, R11, R112 ;  /* 0x000000700b19723e */ /* 0x000fe400000010ff */
[----:B------:R-:W-:-:S02]  /*4ed0*/  F2FP.BF16.F32.PACK_AB R26, R115, R114 ;  /* 0x00000072731a723e */ /* 0x000fc400000010ff */
[----:B------:R-:W-:-:S04]  /*4ee0*/  F2FP.BF16.F32.PACK_AB R27, R117, R116 ;  /* 0x00000074751b723e */ /* 0x000fc800000010ff */
[----:B------:R-:W-:-:S06]  /*4ef0*/  WARPGROUP.ARRIVE ;  /* 0x00000000000079c5 */ /* 0x000fcc0000000000 */
        /* <DEDUP_REMOVED lines=9> */
[----:B------:R-:W-:Y:S01]  /*4f90*/  F2FP.BF16.F32.PACK_AB R27, R10, R29 ;  /* 0x0000001d0a1b723e */ /* 0x000fe200000010ff */
[----:B------:R-:W-:-:S03]  /*4fa0*/  IMAD R10, R235, 0x2000, R231 ;  /* 0x00002000eb0a7824 */ /* 0x000fc600078e02e7 */
[----:B------:R-:W-:Y:S02]  /*4fb0*/  WARPGROUP.ARRIVE ;  /* 0x00000000000079c5 */ /* 0x000fe40000000000 */
[----:B------:R-:W-:-:S04]  /*4fc0*/  SHF.R.U32.HI R10, RZ, 0x4, R10 ;  /* 0x00000004ff0a7819 */ /* 0x000fc8000001160a */
[----:B------:R-:W-:Y:S01]  /*4fd0*/  HGMMA.64x64x16.F32.BF16 R184, R24, gdesc[UR4].tnspB, R184, gsb0 ;  /* 0x40e0000418b87df0 */ /* 0x000fe200080018b8 */
[----:B------:R-:W-:Y:S01]  /*4fe0*/  UMOV UR6, UR4 ;  /* 0x0000000400067c82 */ /* 0x000fe20008000000 */
[----:B------:R-:W-:Y:S01]  /*4ff0*/  UMOV UR7, 0x40000040 ;  /* 0x4000004000077882 */ /* 0x000fe20000000000 */
[----:B------:R-:W-:Y:S02]  /*5000*/  LOP3.LUT R10, R10, 0x3fff, RZ, 0xc0, !PT ;  /* 0x00003fff0a0a7812 */ /* 0x000fe400078ec0ff */
[----:B------:R-:W-:Y:S02]  /*5010*/  R2UR UR4, R16 ;  /* 0x00000000100472ca */ /* 0x000fe400000e0000 */
[----:B------:R-:W-:-:S05]  /*5020*/  LOP3.LUT R11, R10, 0x10000, RZ, 0xfc, !PT ;  /* 0x000100000a0b7812 */ /* 0x000fca00078efcff */
[----:B------:R-:W-:-:S05]  /*5030*/  IMAD R11, R0, 0x800, R11 ;  /* 0x00000800000b7824 */ /* 0x000fca00078e020b */
[----:B------:R-:W-:Y:S01]  /*5040*/  R2UR UR9, R11 ;  /* 0x000000000b0972ca */ /* 0x000fe200000e0000 */
[----:B------:R-:W-:-:S04]  /*5050*/  USHF.R.U32.HI UR4, URZ, 0x4, UR4 ;  /* 0x000000043f047899 */ /* 0x000fc80008011604 */
[----:B------:R-:W-:-:S08]  /*5060*/  ULOP3.LUT UR10, UR4, 0x3fff, URZ, 0xc0, !UPT ;  /* 0x00003fff040a7892 */ /* 0x000fd0000f8ec03f */
        /* <DEDUP_REMOVED lines=69> */
.L_x_5771:
        /* <DEDUP_REMOVED lines=68> */
.L_x_5772:
        /* <DEDUP_REMOVED lines=11> */
.L_x_5762:
        /* <DEDUP_REMOVED lines=130> */
.L_x_5785:
[----:B------:R-:W-:-:S05]  /*61d0*/  IMAD.U32 R7, RZ, RZ, UR36 ;  /* 0x00000024ff077e24 */ /* 0x000fca000f8e00ff */
[----:B------:R-:W-:-:S04]  /*61e0*/  LOP3.LUT R7, R7, 0x1, RZ, 0xfc, !PT ;  /* 0x0000000107077812 */ /* 0x000fc800078efcff */
[----:B------:R-:W-:-:S13]  /*61f0*/  ISETP.NE.AND P0, PT, R7, 0x3, PT ;  /* 0x000000030700780c */ /* 0x000fda0003f05270 */
[----:B------:R-:W-:Y:S05]  /*6200*/  @!P0 BRA `(.L_x_5775) ;  /* 0x0000000000048947 */ /* 0x000fea0003800000 */
[----:B------:R-:W-:Y:S01]  /*6210*/  BPT.TRAP 0x1 ;  /* 0x000000040000795c */ /* 0x000fe20000300000 */
.L_x_5775:
[----:B------:R-:W-:Y:S01]  /*6220*/  IMAD R7, R0, 0x8, R16 ;  /* 0x0000000800077824 */ /* 0x000fe200078e0210 */
[----:B------:R-:W-:-:S04]  /*6230*/  SHF.L.U32 R20, R4, 0x1f, RZ ;  /* 0x0000001f04147819 */ /* 0x000fc800000006ff */
[----:B------:R1:W3:Y:S01]  /*6240*/  SYNCS.PHASECHK.TRANS64.TRYWAIT P1, [R7+URZ+0x30c10], R20 ;  /* 0x030c1014070075a7 */ /* 0x0002e2000802017f */
[----:B------:R-:W-:Y:S05]  /*6250*/  @!P0 BRA `(.L_x_5776) ;  /* 0x0000000000048947 */ /* 0x000fea0003800000 */
[----:B------:R-:W-:Y:S01]  /*6260*/  BPT.TRAP 0x1 ;  /* 0x000000040000795c */ /* 0x000fe20000300000 */
.L_x_5776:
[----:B--2---:R-:W-:-:S05]  /*6270*/  VIADD R8, R16, 0x10000 ;  /* 0x0001000010087836 */ /* 0x004fca0000000000 */
[----:B------:R-:W-:-:S04]  /*6280*/  SHF.R.U32.HI R8, RZ, 0x4, R8 ;  /* 0x00000004ff087819 */ /* 0x000fc80000011608 */
[----:B------:R-:W-:-:S04]  /*6290*/  LOP3.LUT R8, R8, 0x3fff, RZ, 0xc0, !PT ;  /* 0x00003fff08087812 */ /* 0x000fc800078ec0ff */
[----:B------:R-:W-:Y:S01]  /*62a0*/  LOP3.LUT R9, R8, 0x10000, RZ, 0xfc, !PT ;  /* 0x0001000008097812 */ /* 0x000fe200078efcff */
[----:B---3--:R-:W-:Y:S06]  /*62b0*/  @P1 BRA `(.L_x_5777) ;  /* 0x0000000000081947 */ /* 0x008fec0003800000 */
[----:B------:R-:W2:Y:S02]  /*62c0*/  SYNCS.PHASECHK.TRANS64.TRYWAIT P1, [R7+URZ+0x30c10], R20 ;  /* 0x030c1014070075a7 */ /* 0x000ea4000802017f */
[----:B--2---:R-:W-:Y:S05]  /*62d0*/  @!P1 BRA `(.L_x_5778) ;  /* 0x000000b400f49947 */ /* 0x004fea0003800000 */
.L_x_5777:
        /* <DEDUP_REMOVED lines=28> */
[----:B------:R-:W-:Y:S02]  /*64a0*/  VIADD R10, R16, 0x20000 ;  /* 0x00020000100a7836 */ /* 0x000fe40000000000 */
[----:B------:R-:W-:-:S02]  /*64b0*/  IMAD R15, R9, 0x4, R16 ;  /* 0x00000004090f7824 */ /* 0x000fc400078e0210 */
        /* <DEDUP_REMOVED lines=16> */
[----:B------:R-:W-:Y:S02]  /*65c0*/  IMAD R218, R221, 0x4, R16 ;  /* 0x00000004ddda7824 */ /* 0x000fe400078e0210 */
[----:B------:R-:W-:-:S02]  /*65d0*/  IMAD R220, R11, 0x4, R10 ;  /* 0x000000040bdc7824 */ /* 0x000fc400078e020a */
        /* <DEDUP_REMOVED lines=15> */
.L_x_5779:
[----:B------:R1:W1:Y:S01]  /*66d0*/  SYNCS.PHASECHK.TRANS64.TRYWAIT P1, [R7+URZ+0x30c30], R20 ;  /* 0x030c3014070075a7 */ /* 0x000262000802017f */
[----:B------:R-:W-:Y:S05]  /*66e0*/  @!P0 BRA `(.L_x_5780) ;  /* 0x0000000000048947 */ /* 0x000fea0003800000 */
[----:B------:R-:W-:Y:S01]  /*66f0*/  BPT.TRAP 0x1 ;  /* 0x000000040000795c */ /* 0x000fe20000300000 */
.L_x_5780:
        /* <DEDUP_REMOVED lines=8> */
.L_x_5781:
        /* <DEDUP_REMOVED lines=14> */
[----:B------:R-:W-:Y:S01]  /*6860*/  SHFL.IDX PT, R13, R15, R13, 0x1f ;  /* 0x00001f0d0f0d7589 */ /* 0x000fe200000e0000 */
        /* <DEDUP_REMOVED lines=70> */
[----:B------:R-:W-:Y:S01]  /*6cd0*/  UIADD3 UR6, UR6, 0x6, URZ ;  /* 0x0000000606067890 */ /* 0x000fe2000fffe03f */
[--C-:B--2---:R-:W-:Y:S01]  /*6ce0*/  FFMA.FTZ R89, R89, UR5, -R9.reuse ;  /* 0x0000000559597c23 */ /* 0x104fe20008010809 */
[----:B------:R-:W-:Y:S01]  /*6cf0*/  MUFU.EX2 R225, R90 ;  /* 0x0000005a00e17308 */ /* 0x000fe20000000800 */
[----:B------:R-:W-:Y:S01]  /*6d00*/  FFMA.FTZ R9, R91, UR5, -R9 ;  /* 0x000000055b097c23 */ /* 0x000fe20008010809 */
[----:B------:R-:W-:Y:S01]  /*6d10*/  FFMA.FTZ R100, R100, UR5, -R14 ;  /* 0x0000000564647c23 */ /* 0x000fe2000801080e */
[--C-:B---3--:R-:W-:Y:S01]  /*6d20*/  FFMA.FTZ R21, R108, UR5, -R22.reuse ;  /* 0x000000056c157c23 */ /* 0x108fe20008010816 */
[----:B------:R-:W-:Y:S01]  /*6d30*/  FFMA.FTZ R22, R110, UR5, -R22 ;  /* 0x000000056e167c23 */ /* 0x000fe20008010816 */
[--C-:B----4-:R-:W-:Y:S01]  /*6d40*/  FFMA.FTZ R231, R231, UR5, -R10.reuse ;  /* 0x00000005e7e77c23 */ /* 0x110fe2000801080a */
[----:B------:R-:W-:Y:S01]  /*6d50*/  FFMA.FTZ R10, R94, UR5, -R10 ;  /* 0x000000055e0a7c23 */ /* 0x000fe2000801080a */
[----:B------:R-:W-:Y:S01]  /*6d60*/  FFMA.FTZ R14, R102, UR5, -R14 ;  /* 0x00000005660e7c23 */ /* 0x000fe2000801080e */
[----:B------:R-:W-:Y:S01]  /*6d70*/  MUFU.EX2 R224, R89 ;  /* 0x0000005900e07308 */ /* 0x000fe20000000800 */
[--C-:B-----5:R-:W-:Y:S01]  /*6d80*/  FFMA.FTZ R96, R96, UR5, -R12.reuse ;  /* 0x0000000560607c23 */ /* 0x120fe2000801080c */
[----:B------:R-:W-:Y:S01]  /*6d90*/  FFMA.FTZ R12, R98, UR5, -R12 ;  /* 0x00000005620c7c23 */ /* 0x000fe2000801080c */
[----:B------:R-:W-:Y:S01]  /*6da0*/  FFMA.FTZ R97, R97, UR5, -R13 ;  /* 0x0000000561617c23 */ /* 0x000fe2000801080d */
[----:B------:R-:W-:Y:S01]  /*6db0*/  SHFL.IDX PT, R98, R223, R6, 0x1f ;  /* 0x00001f06df627589 */ /* 0x000fe200000e0000 */
        /* <DEDUP_REMOVED lines=8> */
[----:B------:R-:W-:Y:S01]  /*6e40*/  FFMA.FTZ R17, R104, UR5, -R18 ;  /* 0x0000000568117c23 */ /* 0x000fe20008010812 */
[----:B------:R-:W-:-:S02]  /*6e50*/  VIADD R104, R6, 0x18 ;  /* 0x0000001806687836 */ /* 0x000fc40000000000 */
[----:B------:R-:W-:Y:S01]  /*6e60*/  FFMA.FTZ R18, R106, UR5, -R18 ;  /* 0x000000056a127c23 */ /* 0x000fe20008010812 */
[----:B------:R1:W-:Y:S01]  /*6e70*/  MUFU.EX2 R226, R101 ;  /* 0x0000006500e27308 */ /* 0x0003e20000000800 */
[----:B------:R-:W-:Y:S01]  /*6e80*/  VIADD R106, R6, 0x10 ;  /* 0x00000010066a7836 */ /* 0x000fe20000000000 */
[----:B------:R-:W2:Y:S01]  /*6e90*/  SHFL.IDX PT, R88, R234, R103, 0x1f ;  /* 0x00001f67ea587589 */ /* 0x000ea200000e0000 */
[--C-:B------:R-:W-:Y:S01]  /*6ea0*/  FFMA.FTZ R19, R105, UR5, -R20.reuse ;  /* 0x0000000569137c23 */ /* 0x100fe20008010814 */
[----:B------:R-:W-:Y:S01]  /*6eb0*/  FFMA.FTZ R20, R107, UR5, -R20 ;  /* 0x000000056b147c23 */ /* 0x000fe20008010814 */
[----:B------:R-:W-:Y:S01]  /*6ec0*/  FSEL R107, R129, -INF , P2 ;  /* 0xff800000816b7808 */ /* 0x000fe20001000000 */
[----:B------:R-:W3:Y:S01]  /*6ed0*/  SHFL.IDX PT, R94, R234, R104, 0x1f ;  /* 0x00001f68ea5e7589 */ /* 0x000ee200000e0000 */
[----:B------:R-:W-:Y:S01]  /*6ee0*/  FSEL R105, R128, -INF , P2 ;  /* 0xff80000080697808 */ /* 0x000fe20001000000 */
[----:B------:R4:W-:Y:S01]  /*6ef0*/  MUFU.EX2 R228, R93 ;  /* 0x0000005d00e47308 */ /* 0x0009e20000000800 */
[C---:B-1----:R-:W-:Y:S01]  /*6f00*/  VIADD R101, R6.reuse, 0x14 ;  /* 0x0000001406657836 */ /* 0x042fe20000000000 */
[----:B------:R-:W1:Y:S04]  /*6f10*/  SHFL.IDX PT, R90, R234, R106, 0x1f ;  /* 0x00001f6aea5a7589 */ /* 0x000e6800000e0000 */
[----:B------:R-:W5:Y:S02]  /*6f20*/  SHFL.IDX PT, R92, R234, R101, 0x1f ;  /* 0x00001f65ea5c7589 */ /* 0x000f6400000e0000 */
[----:B------:R5:W-:Y:S01]  /*6f30*/  MUFU.EX2 R230, R96 ;  /* 0x0000006000e67308 */ /* 0x000be20000000800 */
[----:B----4-:R-:W-:Y:S01]  /*6f40*/  VIADD R93, R6, 0x1c ;  /* 0x0000001c065d7836 */ /* 0x010fe20000000000 */
[----:B------:R-:W4:Y:S04]  /*6f50*/  SHFL.IDX PT, R103, R223, R103, 0x1f ;  /* 0x00001f67df677589 */ /* 0x000f2800000e0000 */
[----:B------:R3:W4:Y:S02]  /*6f60*/  SHFL.IDX PT, R234, R234, R93, 0x1f ;  /* 0x00001f5deaea7589 */ /* 0x00072400000e0000 */
[----:B------:R4:W-:Y:S02]  /*6f70*/  MUFU.EX2 R227, R97 ;  /* 0x0000006100e37308 */ /* 0x0009e40000000800 */
[----:B------:R5:W-:Y:S01]  /*6f80*/  SHFL.IDX PT, R110, R223, R104, 0x1f ;  /* 0x00001f68df6e7589 */ /* 0x000be200000e0000 */
[--C-:B--2---:R-:W-:Y:S01]  /*6f90*/  FFMA.FTZ R23, R109, UR5, -R88.reuse ;  /* 0x000000056d177c23 */ /* 0x104fe20008010858 */
[----:B------:R-:W-:Y:S01]  /*6fa0*/  FSEL R109, R125, -INF , P2 ;  /* 0xff8000007d6d7808 */ /* 0x000fe20001000000 */
[----:B------:R-:W-:Y:S01]  /*6fb0*/  FFMA.FTZ R88, R111, UR5, -R88 ;  /* 0x000000056f587c23 */ /* 0x000fe20008010858 */
[----:B------:R2:W2:Y:S01]  /*6fc0*/  SHFL.IDX PT, R108, R223, R101, 0x1f ;  /* 0x00001f65df6c7589 */ /* 0x0004a200000e0000 */
[----:B------:R-:W-:Y:S01]  /*6fd0*/  FSEL R111, R133, -INF , P2 ;  /* 0xff800000856f7808 */ /* 0x000fe20001000000 */
[--C-:B---3--:R-:W-:Y:S01]  /*6fe0*/  FFMA.FTZ R93, R116, UR5, -R94.reuse ;  /* 0x00000005745d7c23 */ /* 0x108fe2000801085e */
[----:B------:R-:W-:Y:S01]  /*6ff0*/  FFMA.FTZ R94, R118, UR5, -R94 ;  /* 0x00000005765e7c23 */ /* 0x000fe2000801085e */
[----:B------:R-:W-:Y:S01]  /*7000*/  FSEL R118, R145, -INF , P2 ;  /* 0xff80000091767808 */ /* 0x000fe20001000000 */
[----:B------:R-:W-:-:S02]  /*7010*/  VIADD R145, R6, 0x14 ;  /* 0x0000001406917836 */ /* 0x000fc40000000000 */
[--C-:B-1----:R-:W-:Y:S01]  /*7020*/  FFMA.FTZ R89, R112, UR5, -R90.reuse ;  /* 0x0000000570597c23 */ /* 0x102fe2000801085a */
[----:B------:R-:W-:Y:S01]  /*7030*/  FFMA.FTZ R90, R114, UR5, -R90 ;  /* 0x00000005725a7c23 */ /* 0x000fe2000801085a */
[----:B-----5:R-:W-:Y:S01]  /*7040*/  FFMA.FTZ R91, R113, UR5, -R92 ;  /* 0x00000005715b7c23 */ /* 0x020fe2000801085c */
[C---:B------:R-:W-:Y:S01]  /*7050*/  VIADD R113, R6.reuse, 0x4 ;  /* 0x0000000406717836 */ /* 0x040fe20000000000 */
[----:B------:R-:W-:Y:S01]  /*7060*/  FSEL R104, R127, -INF , P1 ;  /* 0xff8000007f687808 */ /* 0x000fe20000800000 */
[----:B------:R-:W-:Y:S02]  /*7070*/  VIADD R114, R6, 0x8 ;  /* 0x0000000806727836 */ /* 0x000fe40000000000 */
[--C-:B----4-:R-:W-:Y:S01]  /*7080*/  FFMA.FTZ R109, R109, UR5, -R103.reuse ;  /* 0x000000056d6d7c23 */ /* 0x110fe20008010867 */
[----:B------:R-:W1:Y:S01]  /*7090*/  SHFL.IDX PT, R106, R223, R106, 0x1f ;  /* 0x00001f6adf6a7589 */ /* 0x000e6200000e0000 */
[----:B--2---:R-:W-:Y:S01]  /*70a0*/  FSEL R101, R124, -INF , P2 ;  /* 0xff8000007c657808 */ /* 0x004fe20001000000 */
[----:B------:R-:W-:Y:S01]  /*70b0*/  FFMA.FTZ R104, R104, UR5, -R103 ;  /* 0x0000000568687c23 */ /* 0x000fe20008010867 */
[--C-:B------:R-:W-:Y:S01]  /*70c0*/  FFMA.FTZ R95, R117, UR5, -R234.reuse ;  /* 0x00000005755f7c23 */ /* 0x100fe200080108ea */
[----:B------:R-:W2:Y:S01]  /*70d0*/  SHFL.IDX PT, R100, R223, R113, 0x1f ;  /* 0x00001f71df647589 */ /* 0x000ea200000e0000 */
[----:B------:R3:W-:Y:S01]  /*70e0*/  MUFU.EX2 R103, R109 ;  /* 0x0000006d00677308 */ /* 0x0007e20000000800 */
[----:B------:R-:W-:Y:S01]  /*70f0*/  FFMA.FTZ R96, R119, UR5, -R234 ;  /* 0x0000000577607c23 */ /* 0x000fe200080108ea */
[----:B------:R-:W-:Y:S01]  /*7100*/  VIADD R234, R6, 0x1c ;  /* 0x0000001c06ea7836 */ /* 0x000fe20000000000 */
[----:B------:R-:W4:Y:S01]  /*7110*/  SHFL.IDX PT, R117, R218, R145, 0x1f ;  /* 0x00001f91da757589 */ /* 0x000f2200000e0000 */
[----:B------:R-:W-:Y:S01]  /*7120*/  FFMA.FTZ R97, R120, UR5, -R98 ;  /* 0x0000000578617c23 */ /* 0x000fe20008010862 */
[----:B------:R-:W-:Y:S01]  /*7130*/  FSEL R120, R144, -INF , P2 ;  /* 0xff80000090787808 */ /* 0x000fe20001000000 */
[--C-:B------:R-:W-:Y:S01]  /*7140*/  FFMA.FTZ R107, R107, UR5, -R108.reuse ;  /* 0x000000056b6b7c23 */ /* 0x100fe2000801086c */
[----:B------:R-:W5:Y:S01]  /*7150*/  SHFL.IDX PT, R102, R223, R114, 0x1f ;  /* 0x00001f72df667589 */ /* 0x000f6200000e0000 */
[----:B------:R-:W-:Y:S01]  /*7160*/  FFMA.FTZ R108, R131, UR5, -R108 ;  /* 0x00000005836c7c23 */ /* 0x000fe2000801086c */
[----:B---3--:R-:W-:Y:S01]  /*7170*/  FSEL R109, R132, -INF , P2 ;  /* 0xff800000846d7808 */ /* 0x008fe20001000000 */
[----:B------:R-:W-:Y:S01]  /*7180*/  VIADD R144, R6, 0xc ;  /* 0x0000000c06907836 */ /* 0x000fe20000000000 */
[----:B------:R-:W3:Y:S01]  /*7190*/  SHFL.IDX PT, R112, R223, R234, 0x1f ;  /* 0x00001feadf707589 */ /* 0x000ee200000e0000 */
[----:B------:R-:W-:Y:S01]  /*71a0*/  FSEL R116, R148, -INF , P2 ;  /* 0xff80000094747808 */ /* 0x000fe20001000000 */
[----:B------:R-:W-:-:S02]  /*71b0*/  VIADD R148, R6, 0x10 ;  /* 0x0000001006947836 */ /* 0x000fc40000000000 */
[--C-:B------:R-:W-:Y:S01]  /*71c0*/  FFMA.FTZ R109, R109, UR5, -R110.reuse ;  /* 0x000000056d6d7c23 */ /* 0x100fe2000801086e */
[----:B------:R-:W-:Y:S01]  /*71d0*/  FFMA.FTZ R110, R134, UR5, -R110 ;  /* 0x00000005866e7c23 */ /* 0x000fe2000801086e */
[----:B------:R-:W3:Y:S01]  /*71e0*/  SHFL.IDX PT, R131, R218, R6, 0x1f ;  /* 0x00001f06da837589 */ /* 0x000ee200000e0000 */
[----:B------:R-:W-:Y:S01]  /*71f0*/  FSEL R125, R140, -INF , P2 ;  /* 0xff8000008c7d7808 */ /* 0x000fe20001000000 */
[----:B------:R-:W-:Y:S01]  /*7200*/  FFMA.FTZ R98, R122, UR5, -R98 ;  /* 0x000000057a627c23 */ /* 0x000fe20008010862 */
[--C-:B-1----:R-:W-:Y:S01]  /*7210*/  FFMA.FTZ R105, R105, UR5, -R106.reuse ;  /* 0x0000000569697c23 */ /* 0x102fe2000801086a */
[----:B------:R1:W3:Y:S01]  /*7220*/  SHFL.IDX PT, R134, R218, R113, 0x1f ;  /* 0x00001f71da867589 */ /* 0x0002e200000e0000 */
[----:B------:R-:W-:Y:S01]  /*7230*/  FFMA.FTZ R106, R130, UR5, -R106 ;  /* 0x00000005826a7c23 */ /* 0x000fe2000801086a */
[----:B------:R-:W-:Y:S01]  /*7240*/  FSEL R130, R136, -INF , P2 ;  /* 0xff80000088827808 */ /* 0x000fe20001000000 */
[--C-:B--2---:R-:W-:Y:S01]  /*7250*/  FFMA.FTZ R99, R99, UR5, -R100.reuse ;  /* 0x0000000563637c23 */ /* 0x104fe20008010864 */
[----:B------:R-:W-:Y:S01]  /*7260*/  FFMA.FTZ R100, R123, UR5, -R100 ;  /* 0x000000057b647c23 */ /* 0x000fe20008010864 */
[----:B------:R-:W2:Y:S01]  /*7270*/  SHFL.IDX PT, R121, R218, R144, 0x1f ;  /* 0x00001f90da797589 */ /* 0x000ea200000e0000 */
[----:B------:R-:W-:Y:S01]  /*7280*/  FSEL R122, R141, -INF , P2 ;  /* 0xff8000008d7a7808 */ /* 0x000fe20001000000 */
[--C-:B----4-:R-:W-:Y:S01]  /*7290*/  FFMA.FTZ R118, R118, UR5, -R117.reuse ;  /* 0x0000000576767c23 */ /* 0x110fe20008010875 */
[----:B------:R-:W-:Y:S01]  /*72a0*/  FFMA.FTZ R117, R147, UR5, -R117 ;  /* 0x0000000593757c23 */ /* 0x000fe20008010875 */
[----:B------:R4:W2:Y:S01]  /*72b0*/  SHFL.IDX PT, R123, R218, R114, 0x1f ;  /* 0x00001f72da7b7589 */ /* 0x0008a200000e0000 */
[----:B-1----:R-:W-:Y:S01]  /*72c0*/  FSEL R113, R151, -INF , P1 ;  /* 0xff80000097717808 */ /* 0x002fe20000800000 */
[----:B------:R-:W-:-:S02]  /*72d0*/  VIADD R151, R6, 0x4 ;  /* 0x0000000406977836 */ /* 0x000fc40000000000 */
[--C-:B-----5:R-:W-:Y:S01]  /*72e0*/  FFMA.FTZ R101, R101, UR5, -R102.reuse ;  /* 0x0000000565657c23 */ /* 0x120fe20008010866 */
[----:B------:R-:W5:Y:S01]  /*72f0*/  LDL R147, [R1+0x2c] ;  /* 0x00002c0001937983 */ /* 0x000f620000100800 */
[----:B------:R-:W-:Y:S01]  /*7300*/  FFMA.FTZ R102, R126, UR5, -R102 ;  /* 0x000000057e667c23 */ /* 0x000fe20008010866 */
[--C-:B---3--:R-:W-:Y:S01]  /*7310*/  FFMA.FTZ R111, R111, UR5, -R112.reuse ;  /* 0x000000056f6f7c23 */ /* 0x108fe20008010870 */
[----:B------:R-:W-:Y:S01]  /*7320*/  FFMA.FTZ R112, R135, UR5, -R112 ;  /* 0x0000000587707c23 */ /* 0x000fe20008010870 */
[----:B------:R-:W-:Y:S01]  /*7330*/  FSEL R135, R137, -INF , P2 ;  /* 0xff80000089877808 */ /* 0x000fe20001000000 */
[C---:B------:R-:W-:Y:S01]  /*7340*/  VIADD R223, R6.reuse, 0x18 ;  /* 0x0000001806df7836 */ /* 0x040fe20000000000 */
[----:B----4-:R-:W-:Y:S01]  /*7350*/  FSEL R114, R149, -INF , P2 ;  /* 0xff80000095727808 */ /* 0x010fe20001000000 */
[----:B------:R-:W-:Y:S02]  /*7360*/  VIADD R149, R6, 0x8 ;  /* 0x0000000806957836 */ /* 0x000fe40000000000 */
[--C-:B------:R-:W-:Y:S01]  /*7370*/  FFMA.FTZ R130, R130, UR5, -R131.reuse ;  /* 0x0000000582827c23 */ /* 0x100fe20008010883 */
[----:B------:R-:W-:Y:S01]  /*7380*/  FFMA.FTZ R131, R138, UR5, -R131 ;  /* 0x000000058a837c23 */ /* 0x000fe20008010883 */
[----:B------:R-:W-:Y:S01]  /*7390*/  FFMA.FTZ R92, R115, UR5, -R92 ;  /* 0x00000005735c7c23 */ /* 0x000fe2000801085c */
[--C-:B------:R-:W-:Y:S01]  /*73a0*/  FFMA.FTZ R135, R135, UR5, -R134.reuse ;  /* 0x0000000587877c23 */ /* 0x100fe20008010886 */
[----:B------:R-:W-:Y:S01]  /*73b0*/  FFMA.FTZ R134, R139, UR5, -R134 ;  /* 0x000000058b867c23 */ /* 0x000fe20008010886 */
[----:B------:R-:W1:Y:S01]  /*73c0*/  SHFL.IDX PT, R119, R218, R148, 0x1f ;  /* 0x00001f94da777589 */ /* 0x000e6200000e0000 */
[----:B------:R-:W3:Y:S01]  /*73d0*/  MUFU.EX2 R10, R10 ;  /* 0x0000000a000a7308 */ /* 0x000ee20000000800 */
[----:B------:R-:W-:-:S02]  /*73e0*/  WARPGROUP.DEPBAR.LE gsb0, 0x0 ;  /* 0x00008000000079c5 */ /* 0x000fc40000010000 */
[----:B------:R-:W-:Y:S01]  /*73f0*/  WARPGROUP.ARRIVE ;  /* 0x00000000000079c5 */ /* 0x000fe20000000000 */
[--C-:B--2---:R-:W-:Y:S01]  /*7400*/  FFMA.FTZ R122, R122, UR5, -R121.reuse ;  /* 0x000000057a7a7c23 */ /* 0x104fe20008010879 */
[----:B------:R-:W-:Y:S01]  /*7410*/  FFMA.FTZ R121, R143, UR5, -R121 ;  /* 0x000000058f797c23 */ /* 0x000fe20008010879 */
[--C-:B------:R-:W-:Y:S01]  /*7420*/  FFMA.FTZ R125, R125, UR5, -R123.reuse ;  /* 0x000000057d7d7c23 */ /* 0x100fe2000801087b */
[----:B------:R-:W-:Y:S01]  /*7430*/  FFMA.FTZ R123, R142, UR5, -R123 ;  /* 0x000000058e7b7c23 */ /* 0x000fe2000801087b */
[----:B------:R-:W2:Y:S01]  /*7440*/  SHFL.IDX PT, R115, R218, R223, 0x1f ;  /* 0x00001fdfda737589 */ /* 0x000ea200000e0000 */
[----:B------:R-:W-:Y:S01]  /*7450*/  HGMMA.64x128x16.F32.BF16 R24, gdesc[UR8], R24, gsb0 ;  /* 0x01e00000081879f0 */ /* 0x000fe20008001818 */
[----:B------:R-:W-:Y:S01]  /*7460*/  R2UR UR8, R236 ;  /* 0x00000000ec0872ca */ /* 0x000fe200000e0000 */
[----:B------:R-:W-:Y:S01]  /*7470*/  UMOV UR10, UR4 ;  /* 0x00000004000a7c82 */ /* 0x000fe20008000000 */
[----:B------:R-:W-:Y:S01]  /*7480*/  R2UR UR9, R237 ;  /* 0x00000000ed0972ca */ /* 0x000fe200000e0000 */
[----:B------:R-:W-:Y:S01]  /*7490*/  UMOV UR11, 0x40000040 ;  /* 0x40000040000b7882 */ /* 0x000fe20000000000 */
[----:B------:R-:W4:Y:S01]  /*74a0*/  SHFL.IDX PT, R218, R218, R234, 0x1f ;  /* 0x00001feadada7589 */ /* 0x000f2200000e0000 */
[----:B------:R-:W3:Y:S01]  /*74b0*/  MUFU.EX2 R11, R11 ;  /* 0x0000000b000b7308 */ /* 0x000ee20000000800 */
[----:B------:R-:W-:-:S07]  /*74c0*/  R2UR UR4, R217 ;  /* 0x00000000d90472ca */ /* 0x000fce00000e0000 */
[----:B------:R-:W-:Y:S01]  /*74d0*/  MUFU.EX2 R9, R9 ;  /* 0x0000000900097308 */ /* 0x000fe20000000800 */
[--C-:B-1----:R-:W-:Y:S01]  /*74e0*/  FFMA.FTZ R120, R120, UR5, -R119.reuse ;  /* 0x0000000578787c23 */ /* 0x102fe20008010877 */
[----:B------:R-:W-:-:S06]  /*74f0*/  FFMA.FTZ R119, R146, UR5, -R119 ;  /* 0x0000000592777c23 */ /* 0x000fcc0008010877 */
[----:B------:R-:W-:Y:S01]  /*7500*/  MUFU.EX2 R107, R107 ;  /* 0x0000006b006b7308 */ /* 0x000fe20000000800 */
[--C-:B--2---:R-:W-:Y:S01]  /*7510*/  FFMA.FTZ R116, R116, UR5, -R115.reuse ;  /* 0x0000000574747c23 */ /* 0x104fe20008010873 */
[----:B------:R-:W-:Y:S01]  /*7520*/  FFMA.FTZ R115, R150, UR5, -R115 ;  /* 0x0000000596737c23 */ /* 0x000fe20008010873 */
[----:B----4-:R-:W-:-:S05]  /*7530*/  FFMA.FTZ R114, R114, UR5, -R218 ;  /* 0x0000000572727c23 */ /* 0x010fca00080108da */
[----:B------:R-:W-:Y:S01]  /*7540*/  MUFU.EX2 R14, R14 ;  /* 0x0000000e000e7308 */ /* 0x000fe20000000800 */
[----:B------:R-:W-:-:S07]  /*7550*/  FFMA.FTZ R113, R113, UR5, -R218 ;  /* 0x0000000571717c23 */ /* 0x000fce00080108da */
[----:B------:R-:W1:Y:S08]  /*7560*/  MUFU.EX2 R15, R15 ;  /* 0x0000000f000f7308 */ /* 0x000e700000000800 */
[----:B------:R-:W2:Y:S08]  /*7570*/  MUFU.EX2 R101, R101 ;  /* 0x0000006500657308 */ /* 0x000eb00000000800 */
        /* <DEDUP_REMOVED lines=12> */
[----:B------:R-:W4:Y:S01]  /*7640*/  MUFU.EX2 R97, R97 ;  /* 0x0000006100617308 */ /* 0x000f220000000800 */
[----:B------:R-:W-:Y:S01]  /*7650*/  HGMMA.64x128x16.F32.BF16 R24, gdesc[UR8], R24, gsb0 ;  /* 0x01e00000081879f0 */ /* 0x000fe20008001818 */
[----:B------:R-:W-:Y:S01]  /*7660*/  R2UR UR8, R232 ;  /* 0x00000000e80872ca */ /* 0x000fe200000e0000 */
[----:B------:R-:W-:Y:S01]  /*7670*/  UMOV UR10, UR6 ;  /* 0x00000006000a7c82 */ /* 0x000fe20008000000 */
[----:B------:R-:W-:Y:S01]  /*7680*/  R2UR UR9, R233 ;  /* 0x00000000e90972ca */ /* 0x000fe200000e0000 */
[----:B------:R-:W-:-:S03]  /*7690*/  UMOV UR11, 0x40000040 ;  /* 0x40000040000b7882 */ /* 0x000fc60000000000 */
[----:B------:R-:W-:Y:S08]  /*76a0*/  MUFU.EX2 R98, R98 ;  /* 0x0000006200627308 */ /* 0x000ff00000000800 */
[----:B------:R-:W4:Y:S08]  /*76b0*/  MUFU.EX2 R99, R99 ;  /* 0x0000006300637308 */ /* 0x000f300000000800 */
        /* <DEDUP_REMOVED lines=24> */
[----:B------:R-:W3:Y:S04]  /*7840*/  LDS R216, [R216+0x400] ;  /* 0x00040000d8d87984 */ /* 0x000ee80000000800 */
[----:B------:R-:W1:Y:S04]  /*7850*/  LDS R220, [R220+0x400] ;  /* 0x00040000dcdc7984 */ /* 0x000e680000000800 */
[----:B------:R-:W-:Y:S04]  /*7860*/  LDS R219, [R219+0x400] ;  /* 0x00040000dbdb7984 */ /* 0x000fe80000000800 */
[----:B------:R-:W-:Y:S04]  /*7870*/  LDS R221, [R221+0x400] ;  /* 0x00040000dddd7984 */ /* 0x000fe80000000800 */
[----:B---3--:R-:W3:Y:S04]  /*7880*/  SHFL.IDX PT, R124, R216, R6, 0x1f ;  /* 0x00001f06d87c7589 */ /* 0x008ee800000e0000 */
[----:B------:R-:W2:Y:S04]  /*7890*/  SHFL.IDX PT, R126, R216, R151, 0x1f ;  /* 0x00001f97d87e7589 */ /* 0x000ea800000e0000 */
[----:B------:R-:W4:Y:S04]  /*78a0*/  SHFL.IDX PT, R133, R216, R149, 0x1f ;  /* 0x00001f95d8857589 */ /* 0x000f2800000e0000 */
[----:B------:R-:W5:Y:S04]  /*78b0*/  SHFL.IDX PT, R127, R216, R144, 0x1f ;  /* 0x00001f90d87f7589 */ /* 0x000f6800000e0000 */
[----:B------:R-:W5:Y:S04]  /*78c0*/  SHFL.IDX PT, R129, R216, R148, 0x1f ;  /* 0x00001f94d8817589 */ /* 0x000f6800000e0000 */
[----:B-1----:R-:W1:Y:S01]  /*78d0*/  SHFL.IDX PT, R137, R220, R144, 0x1f ;  /* 0x00001f90dc897589 */ /* 0x002e6200000e0000 */
[--C-:B---3--:R-:W-:Y:S01]  /*78e0*/  FADD.FTZ R24, R24, -R124.reuse ;  /* 0x8000007c18187221 */ /* 0x108fe20000010000 */
[----:B------:R-:W-:-:S02]  /*78f0*/  FADD.FTZ R26, R26, -R124 ;  /* 0x8000007c1a1a7221 */ /* 0x000fc40000010000 */
[----:B------:R-:W3:Y:S01]  /*7900*/  SHFL.IDX PT, R138, R220, R148, 0x1f ;  /* 0x00001f94dc8a7589 */ /* 0x000ee200000e0000 */
[--C-:B--2---:R-:W-:Y:S01]  /*7910*/  FADD.FTZ R124, R25, -R126.reuse ;  /* 0x8000007e197c7221 */ /* 0x104fe20000010000 */
[----:B------:R-:W-:Y:S02]  /*7920*/  FADD.FTZ R126, R27, -R126 ;  /* 0x8000007e1b7e7221 */ /* 0x000fe40000010000 */
[----:B------:R-:W-:Y:S01]  /*7930*/  SHFL.IDX PT, R132, R216, R145, 0x1f ;  /* 0x00001f91d8847589 */ /* 0x000fe200000e0000 */
[--C-:B----4-:R-:W-:Y:S01]  /*7940*/  FADD.FTZ R128, R28, -R133.reuse ;  /* 0x800000851c807221 */ /* 0x110fe20000010000 */
[----:B------:R-:W-:Y:S01]  /*7950*/  FADD.FTZ R25, R30, -R133 ;  /* 0x800000851e197221 */ /* 0x000fe20000010000 */
[----:B------:R2:W4:Y:S01]  /*7960*/  MUFU.EX2 R28, R130 ;  /* 0x00000082001c7308 */ /* 0x0005220000000800 */
[----:B------:R-:W4:Y:S01]  /*7970*/  SHFL.IDX PT, R142, R216, R234, 0x1f ;  /* 0x00001fead88e7589 */ /* 0x000f2200000e0000 */
[----:B-----5:R-:W-:-:S03]  /*7980*/  FADD.FTZ R27, R31, -R127 ;  /* 0x8000007f1f1b7221 */ /* 0x020fc60000010000 */
[----:B------:R-:W5:Y:S03]  /*7990*/  SHFL.IDX PT, R139, R220, R149, 0x1f ;  /* 0x00001f95dc8b7589 */ /* 0x000f6600000e0000 */
[----:B------:R3:W5:Y:S01]  /*79a0*/  MUFU.EX2 R30, R135 ;  /* 0x00000087001e7308 */ /* 0x0007620000000800 */
[----:B--2---:R-:W-:Y:S01]  /*79b0*/  FADD.FTZ R130, R29, -R127 ;  /* 0x8000007f1d827221 */ /* 0x004fe20000010000 */
[----:B------:R-:W-:Y:S01]  /*79c0*/  FADD.FTZ R127, R32, -R129 ;  /* 0x80000081207f7221 */ /* 0x000fe20000010000 */
[----:B------:R-:W2:Y:S01]  /*79d0*/  SHFL.IDX PT, R143, R216, R223, 0x1f ;  /* 0x00001fdfd88f7589 */ /* 0x000ea200000e0000 */
[--C-:B-1----:R-:W-:Y:S01]  /*79e0*/  FADD.FTZ R45, R45, -R137.reuse ;  /* 0x800000892d2d7221 */ /* 0x102fe20000010000 */
[----:B------:R-:W-:Y:S01]  /*79f0*/  FADD.FTZ R47, R47, -R137 ;  /* 0x800000892f2f7221 */ /* 0x000fe20000010000 */
[----:B------:R-:W-:Y:S01]  /*7a00*/  FADD.FTZ R129, R34, -R129 ;  /* 0x8000008122817221 */ /* 0x000fe20000010000 */
[----:B------:R-:W1:Y:S01]  /*7a10*/  SHFL.IDX PT, R32, R220, R145, 0x1f ;  /* 0x00001f91dc207589 */ /* 0x000e6200000e0000 */
[--C-:B---3--:R-:W-:Y:S01]  /*7a20*/  FADD.FTZ R48, R48, -R138.reuse ;  /* 0x8000008a30307221 */ /* 0x108fe20000010000 */
[----:B------:R-:W-:Y:S01]  /*7a30*/  FADD.FTZ R50, R50, -R138 ;  /* 0x8000008a32327221 */ /* 0x000fe20000010000 */
[----:B------:R3:W1:Y:S01]  /*7a40*/  MUFU.EX2 R29, R131 ;  /* 0x00000083001d7308 */ /* 0x0006620000000800 */
[----:B------:R-:W1:Y:S04]  /*7a50*/  SHFL.IDX PT, R135, R219, R6, 0x1f ;  /* 0x00001f06db877589 */ /* 0x000e6800000e0000 */
[----:B------:R-:W1:Y:S01]  /*7a60*/  SHFL.IDX PT, R136, R220, R223, 0x1f ;  /* 0x00001fdfdc887589 */ /* 0x000e6200000e0000 */
[--C-:B----4-:R-:W-:Y:S01]  /*7a70*/  FADD.FTZ R37, R37, -R142.reuse ;  /* 0x8000008e25257221 */ /* 0x110fe20000010000 */
[----:B------:R-:W-:-:S02]  /*7a80*/  FADD.FTZ R39, R39, -R142 ;  /* 0x8000008e27277221 */ /* 0x000fc40000010000 */
[----:B------:R-:W4:Y:S01]  /*7a90*/  SHFL.IDX PT, R137, R219, R149, 0x1f ;  /* 0x00001f95db897589 */ /* 0x000f2200000e0000 */
[--C-:B---3--:R-:W-:Y:S01]  /*7aa0*/  FADD.FTZ R131, R33, -R132.reuse ;  /* 0x8000008421837221 */ /* 0x108fe20000010000 */
[----:B------:R-:W-:Y:S01]  /*7ab0*/  FADD.FTZ R132, R35, -R132 ;  /* 0x8000008423847221 */ /* 0x000fe20000010000 */
[----:B------:R3:W4:Y:S01]  /*7ac0*/  MUFU.EX2 R31, R134 ;  /* 0x00000086001f7308 */ /* 0x0007220000000800 */
[----:B------:R-:W-:Y:S01]  /*7ad0*/  SHFL.IDX PT, R138, R221, R148, 0x1f ;  /* 0x00001f94dd8a7589 */ /* 0x000fe200000e0000 */
[--C-:B-----5:R-:W-:Y:S01]  /*7ae0*/  FADD.FTZ R44, R44, -R139.reuse ;  /* 0x8000008b2c2c7221 */ /* 0x120fe20000010000 */
[----:B------:R-:W-:Y:S02]  /*7af0*/  FADD.FTZ R46, R46, -R139 ;  /* 0x8000008b2e2e7221 */ /* 0x000fe40000010000 */
[----:B------:R-:W5:Y:S01]  /*7b00*/  SHFL.IDX PT, R35, R219, R144, 0x1f ;  /* 0x00001f90db237589 */ /* 0x000f6200000e0000 */
[----:B--2---:R-:W-:-:S03]  /*7b10*/  FADD.FTZ R133, R36, -R143 ;  /* 0x8000008f24857221 */ /* 0x004fc60000010000 */
[----:B------:R-:W2:Y:S01]  /*7b20*/  SHFL.IDX PT, R140, R220, R151, 0x1f ;  /* 0x00001f97dc8c7589 */ /* 0x000ea200000e0000 */
[--C-:B-1----:R-:W-:Y:S01]  /*7b30*/  FADD.FTZ R49, R49, -R32.reuse ;  /* 0x8000002031317221 */ /* 0x102fe20000010000 */
[----:B------:R-:W-:Y:S02]  /*7b40*/  FADD.FTZ R51, R51, -R32 ;  /* 0x8000002033337221 */ /* 0x000fe40000010000 */
[----:B------:R-:W1:Y:S01]  /*7b50*/  SHFL.IDX PT, R141, R220, R6, 0x1f ;  /* 0x00001f06dc8d7589 */ /* 0x000e6200000e0000 */
[----:B------:R5:W1:Y:S01]  /*7b60*/  MUFU.EX2 R32, R125 ;  /* 0x0000007d00207308 */ /* 0x000a620000000800 */
[--C-:B------:R-:W-:Y:S01]  /*7b70*/  FADD.FTZ R56, R56, -R135.reuse ;  /* 0x8000008738387221 */ /* 0x100fe20000010000 */
[----:B------:R-:W-:Y:S01]  /*7b80*/  FADD.FTZ R58, R58, -R135 ;  /* 0x800000873a3a7221 */ /* 0x000fe20000010000 */
[----:B---3--:R-:W-:Y:S01]  /*7b90*/  SHFL.IDX PT, R134, R219, R145, 0x1f ;  /* 0x00001f91db867589 */ /* 0x008fe200000e0000 */
[--C-:B------:R-:W-:Y:S01]  /*7ba0*/  FADD.FTZ R52, R52, -R136.reuse ;  /* 0x8000008834347221 */ /* 0x100fe20000010000 */
[----:B------:R-:W-:Y:S01]  /*7bb0*/  FADD.FTZ R54, R54, -R136 ;  /* 0x8000008836367221 */ /* 0x000fe20000010000 */
[----:B------:R-:W-:Y:S01]  /*7bc0*/  FMUL.FTZ R25, R10, R25 ;  /* 0x000000190a197220 */ /* 0x000fe20000410000 */
[----:B------:R-:W-:Y:S01]  /*7bd0*/  SHFL.IDX PT, R142, R221, R145, 0x1f ;  /* 0x00001f91dd8e7589 */ /* 0x000fe200000e0000 */
[--C-:B----4-:R-:W-:Y:S01]  /*7be0*/  FADD.FTZ R60, R60, -R137.reuse ;  /* 0x800000893c3c7221 */ /* 0x110fe20000010000 */
[----:B------:R-:W-:Y:S01]  /*7bf0*/  FADD.FTZ R62, R62, -R137 ;  /* 0x800000893e3e7221 */ /* 0x000fe20000010000 */
[----:B------:R-:W-:Y:S01]  /*7c00*/  FMUL.FTZ R27, R11, R27 ;  /* 0x0000001b0b1b7220 */ /* 0x000fe20000410000 */
[----:B------:R-:W3:Y:S01]  /*7c10*/  SHFL.IDX PT, R33, R220, R234, 0x1f ;  /* 0x00001feadc217589 */ /* 0x000ee200000e0000 */
[----:B------:R-:W-:Y:S01]  /*7c20*/  FMUL.FTZ R26, R225, R26 ;  /* 0x0000001ae11a7220 */ /* 0x000fe20000410000 */
[----:B------:R-:W-:Y:S01]  /*7c30*/  MUFU.EX2 R119, R119 ;  /* 0x0000007700777308 */ /* 0x000fe20000000800 */
[----:B------:R-:W-:Y:S01]  /*7c40*/  FADD.FTZ R38, R38, -R143 ;  /* 0x8000008f26267221 */ /* 0x000fe20000010000 */
[----:B-----5:R-:W-:Y:S04]  /*7c50*/  SHFL.IDX PT, R125, R221, R6, 0x1f ;  /* 0x00001f06dd7d7589 */ /* 0x020fe800000e0000 */
[----:B------:R-:W4:Y:S01]  /*7c60*/  SHFL.IDX PT, R34, R219, R151, 0x1f ;  /* 0x00001f97db227589 */ /* 0x000f2200000e0000 */
[----:B------:R-:W-:Y:S01]  /*7c70*/  FMUL.FTZ R37, R226, R37 ;  /* 0x00000025e2257220 */ /* 0x000fe20000410000 */
[--C-:B------:R-:W-:Y:S01]  /*7c80*/  FADD.FTZ R61, R61, -R35.reuse ;  /* 0x800000233d3d7221 */ /* 0x100fe20000010000 */
[----:B------:R-:W-:Y:S01]  /*7c90*/  FADD.FTZ R63, R63, -R35 ;  /* 0x800000233f3f7221 */ /* 0x000fe20000010000 */
[----:B------:R-:W-:Y:S01]  /*7ca0*/  SHFL.IDX PT, R135, R221, R151, 0x1f ;  /* 0x00001f97dd877589 */ /* 0x000fe200000e0000 */
[----:B------:R-:W-:Y:S01]  /*7cb0*/  MUFU.EX2 R118, R118 ;  /* 0x0000007600767308 */ /* 0x000fe20000000800 */
[----:B------:R-:W-:Y:S01]  /*7cc0*/  FMUL.FTZ R39, R15, R39 ;  /* 0x000000270f277220 */ /* 0x000fe20000410000 */
[--C-:B--2---:R-:W-:Y:S01]  /*7cd0*/  FADD.FTZ R41, R41, -R140.reuse ;  /* 0x8000008c29297221 */ /* 0x104fe20000010000 */
[----:B------:R-:W-:Y:S01]  /*7ce0*/  SHFL.IDX PT, R139, R221, R149, 0x1f ;  /* 0x00001f95dd8b7589 */ /* 0x000fe200000e0000 */
[----:B------:R-:W-:Y:S01]  /*7cf0*/  FADD.FTZ R43, R43, -R140 ;  /* 0x8000008c2b2b7221 */ /* 0x000fe20000010000 */
[--C-:B-1----:R-:W-:Y:S01]  /*7d00*/  FADD.FTZ R40, R40, -R141.reuse ;  /* 0x8000008d28287221 */ /* 0x102fe20000010000 */
[----:B------:R-:W-:Y:S01]  /*7d10*/  FADD.FTZ R42, R42, -R141 ;  /* 0x8000008d2a2a7221 */ /* 0x000fe20000010000 */
[----:B------:R-:W-:Y:S04]  /*7d20*/  SHFL.IDX PT, R144, R221, R144, 0x1f ;  /* 0x00001f90dd907589 */ /* 0x000fe800000e0000 */
[----:B------:R-:W-:Y:S04]  /*7d30*/  SHFL.IDX PT, R145, R221, R223, 0x1f ;  /* 0x00001fdfdd917589 */ /* 0x000fe800000e0000 */
[----:B------:R-:W1:Y:S04]  /*7d40*/  SHFL.IDX PT, R36, R219, R223, 0x1f ;  /* 0x00001fdfdb247589 */ /* 0x000e6800000e0000 */
[----:B------:R-:W2:Y:S01]  /*7d50*/  SHFL.IDX PT, R136, R219, R148, 0x1f ;  /* 0x00001f94db887589 */ /* 0x000ea200000e0000 */
[----:B------:R-:W-:Y:S01]  /*7d60*/  FADD.FTZ R137, R80, -R138 ;  /* 0x8000008a50897221 */ /* 0x000fe20000010000 */
[--C-:B---3--:R-:W-:Y:S01]  /*7d70*/  FADD.FTZ R53, R53, -R33.reuse ;  /* 0x8000002135357221 */ /* 0x108fe20000010000 */
[----:B------:R-:W-:Y:S01]  /*7d80*/  FADD.FTZ R55, R55, -R33 ;  /* 0x8000002137377221 */ /* 0x000fe20000010000 */
[----:B------:R-:W3:Y:S01]  /*7d90*/  SHFL.IDX PT, R221, R221, R234, 0x1f ;  /* 0x00001feadddd7589 */ /* 0x000ee200000e0000 */
[----:B------:R5:W-:Y:S01]  /*7da0*/  MUFU.EX2 R35, R121 ;  /* 0x0000007900237308 */ /* 0x000be20000000800 */
[--C-:B----4-:R-:W-:Y:S01]  /*7db0*/  FADD.FTZ R57, R57, -R34.reuse ;  /* 0x8000002239397221 */ /* 0x110fe20000010000 */
[----:B------:R-:W-:Y:S01]  /*7dc0*/  FADD.FTZ R59, R59, -R34 ;  /* 0x800000223b3b7221 */ /* 0x000fe20000010000 */
[----:B------:R-:W4:Y:S01]  /*7dd0*/  SHFL.IDX PT, R219, R219, R234, 0x1f ;  /* 0x00001feadbdb7589 */ /* 0x000f2200000e0000 */
[----:B------:R-:W-:Y:S01]  /*7de0*/  FADD.FTZ R138, R82, -R138 ;  /* 0x8000008a528a7221 */ /* 0x000fe20000010000 */
[----:B------:R-:W-:Y:S01]  /*7df0*/  FMUL.FTZ R82, R229, R133 ;  /* 0x00000085e5527220 */ /* 0x000fe20000410000 */
[----:B------:R-:W-:-:S02]  /*7e00*/  FADD.FTZ R65, R65, -R134 ;  /* 0x8000008641417221 */ /* 0x000fc40000010000 */
[----:B------:R2:W4:Y:S01]  /*7e10*/  MUFU.EX2 R33, R123 ;  /* 0x0000007b00217308 */ /* 0x0005220000000800 */
[----:B-----5:R-:W-:Y:S01]  /*7e20*/  FADD.FTZ R121, R67, -R134 ;  /* 0x8000008643797221 */ /* 0x020fe20000010000 */
[----:B------:R-:W-:Y:S01]  /*7e30*/  F2FP.BF16.F32.PACK_AB R82, R37, R82 ;  /* 0x000000522552723e */ /* 0x000fe200000010ff */
[----:B-1----:R-:W-:-:S05]  /*7e40*/  FADD.FTZ R67, R70, -R36 ;  /* 0x8000002446437221 */ /* 0x002fca0000010000 */
[----:B------:R1:W5:Y:S01]  /*7e50*/  MUFU.EX2 R34, R122 ;  /* 0x0000007a00227308 */ /* 0x0003620000000800 */
[----:B--2---:R-:W-:Y:S01]  /*7e60*/  FADD.FTZ R123, R68, -R36 ;  /* 0x80000024447b7221 */ /* 0x004fe20000010000 */
[--C-:B------:R-:W-:Y:S01]  /*7e70*/  FADD.FTZ R64, R64, -R136.reuse ;  /* 0x8000008840407221 */ /* 0x100fe20000010000 */
[----:B------:R-:W-:Y:S01]  /*7e80*/  FADD.FTZ R66, R66, -R136 ;  /* 0x8000008842427221 */ /* 0x000fe20000010000 */
[----:B---3--:R-:W-:Y:S01]  /*7e90*/  FADD.FTZ R146, R85, -R221 ;  /* 0x800000dd55927221 */ /* 0x008fe20000010000 */
[----:B------:R-:W-:-:S03]  /*7ea0*/  FMUL.FTZ R85, R9, R126 ;  /* 0x0000007e09557220 */ /* 0x000fc60000410000 */
[----:B------:R2:W3:Y:S01]  /*7eb0*/  MUFU.EX2 R36, R120 ;  /* 0x0000007800247308 */ /* 0x0004e20000000800 */
[----:B------:R-:W-:Y:S01]  /*7ec0*/  FADD.FTZ R221, R87, -R221 ;  /* 0x800000dd57dd7221 */ /* 0x000fe20000010000 */
[----:B------:R-:W-:Y:S01]  /*7ed0*/  F2FP.BF16.F32.PACK_AB R87, R27, R25 ;  /* 0x000000191b57723e */ /* 0x000fe200000010ff */
[----:B------:R-:W-:Y:S01]  /*7ee0*/  FMUL.FTZ R25, R107, R65 ;  /* 0x000000416b197220 */ /* 0x000fe20000410000 */
[----:B------:R-:W-:-:S04]  /*7ef0*/  F2FP.BF16.F32.PACK_AB R85, R85, R26 ;  /* 0x0000001a5555723e */ /* 0x000fc800000010ff */
[----:B------:R-:W3:Y:S01]  /*7f00*/  MUFU.EX2 R117, R117 ;  /* 0x0000007500757308 */ /* 0x000ee20000000800 */
        /* <DEDUP_REMOVED lines=8> */
[----:B------:R-:W-:Y:S01]  /*7f90*/  FMUL.FTZ R26, R108, R121 ;  /* 0x000000796c1a7220 */ /* 0x000fe20000410000 */
[----:B-1----:R-:W-:-:S06]  /*7fa0*/  FADD.FTZ R122, R72, -R125 ;  /* 0x8000007d487a7221 */ /* 0x002fcc0000010000 */
[----:B------:R-:W1:Y:S01]  /*7fb0*/  MUFU.EX2 R114, R114 ;  /* 0x0000007200727308 */ /* 0x000e620000000800 */
[----:B------:R-:W-:-:S07]  /*7fc0*/  FADD.FTZ R134, R73, -R135 ;  /* 0x8000008749867221 */ /* 0x000fce0000010000 */
[----:B------:R-:W1:Y:S01]  /*7fd0*/  MUFU.EX2 R37, R113 ;  /* 0x0000007100257308 */ /* 0x000e620000000800 */
[----:B------:R-:W-:Y:S01]  /*7fe0*/  FADD.FTZ R125, R74, -R125 ;  /* 0x8000007d4a7d7221 */ /* 0x000fe20000010000 */
[----:B------:R-:W-:Y:S01]  /*7ff0*/  FADD.FTZ R135, R75, -R135 ;  /* 0x800000874b877221 */ /* 0x000fe20000010000 */
[--C-:B------:R-:W-:Y:S01]  /*8000*/  FADD.FTZ R140, R81, -R142.reuse ;  /* 0x8000008e518c7221 */ /* 0x100fe20000010000 */
[--C-:B------:R-:W-:Y:S01]  /*8010*/  FADD.FTZ R143, R84, -R145.reuse ;  /* 0x80000091548f7221 */ /* 0x100fe20000010000 */
[----:B------:R-:W-:Y:S01]  /*8020*/  FADD.FTZ R142, R83, -R142 ;  /* 0x8000008e538e7221 */ /* 0x000fe20000010000 */
[----:B------:R-:W-:Y:S01]  /*8030*/  FADD.FTZ R145, R86, -R145 ;  /* 0x8000009156917221 */ /* 0x000fe20000010000 */
        /* <DEDUP_REMOVED lines=9> */
[----:B--2---:R-:W-:Y:S01]  /*80d0*/  FADD.FTZ R120, R71, -R219 ;  /* 0x800000db47787221 */ /* 0x004fe20000010000 */
        /* <DEDUP_REMOVED lines=223> */
.L_x_5783:
        /* <DEDUP_REMOVED lines=70> */
.L_x_5784:
        /* <DEDUP_REMOVED lines=12> */
.L_x_5774:
        /* <DEDUP_REMOVED lines=121> */
.L_x_5797:
[----:B------:R-:W-:-:S05]  /*9b80*/  IMAD.U32 R7, RZ, RZ, UR36 ;  /* 0x00000024ff077e24 */ /* 0x000fca000f8e00ff */
[----:B------:R-:W-:-:S04]  /*9b90*/  LOP3.LUT R7, R7, 0x1, RZ, 0xfc, !PT ;  /* 0x0000000107077812 */ /* 0x000fc800078efcff */
[----:B------:R-:W-:-:S13]  /*9ba0*/  ISETP.NE.AND P6, PT, R7, 0x3, PT ;  /* 0x000000030700780c */ /* 0x000fda0003fc5270 */
[----:B--2---:R-:W-:Y:S05]  /*9bb0*/  @!P6 BRA `(.L_x_5787) ;  /* 0x000000000004e947 */ /* 0x004fea0003800000 */
[----:B------:R-:W-:Y:S01]  /*9bc0*/  BPT.TRAP 0x1 ;  /* 0x000000040000795c */ /* 0x000fe20000300000 */
.L_x_5787:
[----:B------:R-:W-:Y:S01]  /*9bd0*/  IMAD R7, R0, 0x8, R16 ;  /* 0x0000000800077824 */ /* 0x000fe200078e0210 */
[----:B------:R-:W-:-:S04]  /*9be0*/  SHF.L.U32 R20, R4, 0x1f, RZ ;  /* 0x0000001f04147819 */ /* 0x000fc800000006ff */
[----:B------:R2:W3:Y:S01]  /*9bf0*/  SYNCS.PHASECHK.TRANS64.TRYWAIT P0, [R7+URZ+0x30c10], R20 ;  /* 0x030c1014070075a7 */ /* 0x0004e2000800017f */
[----:B------:R-:W-:Y:S05]  /*9c00*/  @!P6 BRA `(.L_x_5788) ;  /* 0x000000000004e947 */ /* 0x000fea0003800000 */
[----:B------:R-:W-:Y:S01]  /*9c10*/  BPT.TRAP 0x1 ;  /* 0x000000040000795c */ /* 0x000fe20000300000 */
.L_x_5788:
[----:B-1----:R-:W-:-:S05]  /*9c20*/  VIADD R8, R16, 0x10000 ;  /* 0x0001000010087836 */ /* 0x002fca0000000000 */
[----:B------:R-:W-:-:S04]  /*9c30*/  SHF.R.U32.HI R8, RZ, 0x4, R8 ;  /* 0x00000004ff087819 */ /* 0x000fc80000011608 */
[----:B------:R-:W-:-:S04]  /*9c40*/  LOP3.LUT R8, R8, 0x3fff, RZ, 0xc0, !PT ;  /* 0x00003fff08087812 */ /* 0x000fc800078ec0ff */
[----:B------:R-:W-:Y:S01]  /*9c50*/  LOP3.LUT R9, R8, 0x10000, RZ, 0xfc, !PT ;  /* 0x0001000008097812 */ /* 0x000fe200078efcff */
[----:B---3--:R-:W-:Y:S06]  /*9c60*/  @P0 BRA `(.L_x_5789) ;  /* 0x0000000000080947 */ /* 0x008fec0003800000 */
[----:B------:R-:W1:Y:S02]  /*9c70*/  SYNCS.PHASECHK.TRANS64.TRYWAIT P0, [R7+URZ+0x30c10], R20 ;  /* 0x030c1014070075a7 */ /* 0x000e64000800017f */
[----:B-1----:R-:W-:Y:S05]  /*9c80*/  @!P0 BRA `(.L_x_5790) ;  /* 0x0000007c00b08947 */ /* 0x002fea0003800000 */
.L_x_5789:
        /* <DEDUP_REMOVED lines=32> */
[----:B------:R-:W-:Y:S02]  /*9e90*/  VIADD R10, R16, 0x20000 ;  /* 0x00020000100a7836 */ /* 0x000fe40000000000 */
[----:B------:R-:W-:Y:S02]  /*9ea0*/  IMAD R221, R219, 0x4, R16 ;  /* 0x00000004dbdd7824 */ /* 0x000fe400078e0210 */
[----:B------:R-:W-:-:S02]  /*9eb0*/  IMAD R223, R223, 0x4, R10 ;  /* 0x00000004dfdf7824 */ /* 0x000fc400078e020a */
        /* <DEDUP_REMOVED lines=27> */
.L_x_5791:
[----:B------:R1:W1:Y:S01]  /*a070*/  SYNCS.PHASECHK.TRANS64.TRYWAIT P0, [R7+URZ+0x30c30], R20 ;  /* 0x030c3014070075a7 */ /* 0x000262000800017f */
[----:B------:R-:W-:Y:S05]  /*a080*/  @!P6 BRA `(.L_x_5792) ;  /* 0x000000000004e947 */ /* 0x000fea0003800000 */
[----:B------:R-:W-:Y:S01]  /*a090*/  BPT.TRAP 0x1 ;  /* 0x000000040000795c */ /* 0x000fe20000300000 */
.L_x_5792:
        /* <DEDUP_REMOVED lines=8> */
.L_x_5793:
        /* <DEDUP_REMOVED lines=33> */
[----:B------:R-:W-:Y:S01]  /*a330*/  UIADD3 UR6, UR6, 0x6, URZ ;  /* 0x0000000606067890 */ /* 0x000fe2000fffe03f */
[----:B------:R-:W-:Y:S01]  /*a340*/  SEL R225, R225, 0x80, !P2 ;  /* 0x00000080e1e17807 */ /* 0x000fe20005000000 */
[----:B------:R-:W-:Y:S01]  /*a350*/  SHFL.IDX PT, R11, R17, R23, 0x1f ;  /* 0x00001f17110b7589 */ /* 0x000fe200000e0000 */
[----:B------:R-:W-:Y:S01]  /*a360*/  SEL R224, R224, 0x80, P1 ;  /* 0x00000080e0e07807 */ /* 0x000fe20000800000 */
[----:B------:R-:W-:Y:S01]  /*a370*/  VIADD R13, R5, 0xc ;  /* 0x0000000c050d7836 */ /* 0x000fe20000000000 */
[----:B------:R-:W-:-:S02]  /*a380*/  SEL R217, R217, 0x80, !P0 ;  /* 0x00000080d9d97807 */ /* 0x000fc40004000000 */
[----:B------:R-:W-:Y:S02]  /*a390*/  ISETP.GE.AND P1, PT, R225, RZ, PT ;  /* 0x000000ffe100720c */ /* 0x000fe40003f26270 */
[----:B------:R-:W-:Y:S01]  /*a3a0*/  SEL R222, R222, 0x80, P3 ;  /* 0x00000080dede7807 */ /* 0x000fe20001800000 */
[----:B------:R1:W5:Y:S01]  /*a3b0*/  SHFL.IDX PT, R10, R17, R13, 0x1f ;  /* 0x00001f0d110a7589 */ /* 0x00036200000e0000 */
[----:B------:R-:W-:Y:S02]  /*a3c0*/  ISETP.GE.AND P0, PT, R217, 0x1, PT ;  /* 0x00000001d900780c */ /* 0x000fe40003f06270 */
[----:B------:R-:W-:Y:S02]  /*a3d0*/  ISETP.GT.OR P1, PT, R224, RZ, !P1 ;  /* 0x000000ffe000720c */ /* 0x000fe40004f24670 */
[----:B------:R-:W-:Y:S02]  /*a3e0*/  ISETP.GT.OR P0, PT, R222, 0x1, !P0 ;  /* 0x00000001de00780c */ /* 0x000fe40004704670 */
[----:B------:R-:W-:-:S02]  /*a3f0*/  FSEL R88, R88, -INF , !P1 ;  /* 0xff80000058587808 */ /* 0x000fc40004800000 */
[----:B------:R-:W-:Y:S01]  /*a400*/  ISETP.GE.AND P1, PT, R225, 0x8, PT ;  /* 0x00000008e100780c */ /* 0x000fe20003f26270 */
[----:B-1----:R-:W-:Y:S01]  /*a410*/  VIADD R13, R5, 0x10 ;  /* 0x00000010050d7836 */ /* 0x002fe20000000000 */
[----:B------:R-:W-:Y:S01]  /*a420*/  FSEL R91, R91, -INF , !P0 ;  /* 0xff8000005b5b7808 */ /* 0x000fe20004000000 */
[----:B--2---:R-:W-:Y:S01]  /*a430*/  FFMA.FTZ R88, R88, UR5, -R9 ;  /* 0x0000000558587c23 */ /* 0x004fe20008010809 */
[C---:B------:R-:W-:Y:S02]  /*a440*/  ISETP.GE.AND P0, PT, R217.reuse, 0x9, PT ;  /* 0x00000009d900780c */ /* 0x040fe40003f06270 */
[----:B------:R-:W-:Y:S01]  /*a450*/  ISETP.GT.OR P1, PT, R224, 0x8, !P1 ;  /* 0x00000008e000780c */ /* 0x000fe20004f24670 */
[----:B------:R1:W-:Y:S01]  /*a460*/  MUFU.EX2 R227, R88 ;  /* 0x0000005800e37308 */ /* 0x0003e20000000800 */
[----:B------:R-:W-:Y:S01]  /*a470*/  ISETP.GE.AND P3, PT, R217, RZ, PT ;  /* 0x000000ffd900720c */ /* 0x000fe20003f66270 */
[----:B------:R-:W2:Y:S01]  /*a480*/  SHFL.IDX PT, R18, R17, R13, 0x1f ;  /* 0x00001f0d11127589 */ /* 0x000ea200000e0000 */
[----:B------:R-:W-:-:S02]  /*a490*/  ISETP.GT.OR P0, PT, R222, 0x9, !P0 ;  /* 0x00000009de00780c */ /* 0x000fc40004704670 */
[----:B------:R-:W-:Y:S02]  /*a4a0*/  FSEL R92, R92, -INF , !P1 ;  /* 0xff8000005c5c7808 */ /* 0x000fe40004800000 */
[----:B------:R-:W-:Y:S02]  /*a4b0*/  ISETP.GE.AND P2, PT, R225, 0x1, PT ;  /* 0x00000001e100780c */ /* 0x000fe40003f46270 */
[----:B------:R-:W-:Y:S01]  /*a4c0*/  ISETP.GT.OR P3, PT, R222, RZ, !P3 ;  /* 0x000000ffde00720c */ /* 0x000fe20005f64670 */
[----:B-1----:R-:W-:Y:S01]  /*a4d0*/  SHFL.IDX PT, R88, R17, R21, 0x1f ;  /* 0x00001f1511587589 */ /* 0x002fe200000e0000 */
[----:B------:R-:W-:Y:S02]  /*a4e0*/  ISETP.GE.AND P1, PT, R217, 0x10, PT ;  /* 0x00000010d900780c */ /* 0x000fe40003f26270 */
[----:B------:R-:W-:Y:S02]  /*a4f0*/  FSEL R95, R95, -INF , !P0 ;  /* 0xff8000005f5f7808 */ /* 0x000fe40004000000 */
[----:B------:R-:W-:-:S02]  /*a500*/  ISETP.GT.OR P2, PT, R224, 0x1, !P2 ;  /* 0x00000001e000780c */ /* 0x000fc40005744670 */
[----:B------:R-:W-:Y:S01]  /*a510*/  FSEL R90, R90, -INF , !P3 ;  /* 0xff8000005a5a7808 */ /* 0x000fe20005800000 */
[----:B-----5:R-:W-:Y:S01]  /*a520*/  FFMA.FTZ R14, R95, UR5, -R10 ;  /* 0x000000055f0e7c23 */ /* 0x020fe2000801080a */
[----:B------:R-:W-:Y:S02]  /*a530*/  ISETP.GE.AND P0, PT, R225, 0x10, PT ;  /* 0x00000010e100780c */ /* 0x000fe40003f06270 */
        /* <DEDUP_REMOVED lines=11> */
[----:B------:R-:W-:Y:S01]  /*a5f0*/  FFMA.FTZ R11, R91, UR5, -R11 ;  /* 0x000000055b0b7c23 */ /* 0x000fe2000801080b */
[----:B------:R-:W-:Y:S01]  /*a600*/  ISETP.GT.OR P3, PT, R222, 0x8, !P3 ;  /* 0x00000008de00780c */ /* 0x000fe20005f64670 */
[----:B------:R-:W-:Y:S01]  /*a610*/  SHFL.IDX PT, R91, R231, R23, 0x1f ;  /* 0x00001f17e75b7589 */ /* 0x000fe200000e0000 */
[----:B------:R-:W-:Y:S01]  /*a620*/  ISETP.GE.AND P1, PT, R217, 0x11, PT ;  /* 0x00000011d900780c */ /* 0x000fe20003f26270 */
[----:B------:R-:W1:Y:S01]  /*a630*/  MUFU.EX2 R9, R9 ;  /* 0x0000000900097308 */ /* 0x000e620000000800 */
[----:B------:R-:W-:Y:S01]  /*a640*/  FSEL R15, R96, -INF , !P0 ;  /* 0xff800000600f7808 */ /* 0x000fe20004000000 */
[----:B------:R-:W3:Y:S01]  /*a650*/  SHFL.IDX PT, R12, R17, R90, 0x1f ;  /* 0x00001f5a110c7589 */ /* 0x000ee200000e0000 */
[----:B------:R-:W-:Y:S01]  /*a660*/  ISETP.GT.OR P2, PT, R224, 0x9, !P2 ;  /* 0x00000009e000780c */ /* 0x000fe20005744670 */
[----:B------:R-:W-:Y:S01]  /*a670*/  VIADD R96, R5, 0x14 ;  /* 0x0000001405607836 */ /* 0x000fe20000000000 */
[----:B------:R-:W-:Y:S01]  /*a680*/  FSEL R94, R94, -INF , !P3 ;  /* 0xff8000005e5e7808 */ /* 0x000fe20005800000 */
[--C-:B--2---:R-:W-:Y:S01]  /*a690*/  FFMA.FTZ R15, R15, UR5, -R18.reuse ;  /* 0x000000050f0f7c23 */ /* 0x104fe20008010812 */
[----:B------:R-:W-:Y:S01]  /*a6a0*/  ISETP.GE.AND P0, PT, R225, 0x11, PT ;  /* 0x00000011e100780c */ /* 0x000fe20003f06270 */
[----:B------:R-:W-:Y:S01]  /*a6b0*/  FFMA.FTZ R18, R98, UR5, -R18 ;  /* 0x0000000562127c23 */ /* 0x000fe20008010812 */
[----:B------:R-:W-:Y:S01]  /*a6c0*/  ISETP.GT.OR P1, PT, R222, 0x11, !P1 ;  /* 0x00000011de00780c */ /* 0x000fe20004f24670 */
[----:B------:R-:W2:Y:S01]  /*a6d0*/  SHFL.IDX PT, R19, R17, R96, 0x1f ;  /* 0x00001f6011137589 */ /* 0x000ea200000e0000 */
[----:B------:R-:W-:Y:S01]  /*a6e0*/  ISETP.GE.AND P3, PT, R217, 0x18, PT ;  /* 0x00000018d900780c */ /* 0x000fe20003f66270 */
[----:B------:R-:W-:Y:S01]  /*a6f0*/  VIADD R98, R5, 0x18 ;  /* 0x0000001805627836 */ /* 0x000fe20000000000 */
[----:B------:R-:W-:Y:S01]  /*a700*/  FSEL R93, R93, -INF , !P2 ;  /* 0xff8000005d5d7808 */ /* 0x000fe20005000000 */
[----:B------:R-:W-:Y:S01]  /*a710*/  MUFU.EX2 R11, R11 ;  /* 0x0000000b000b7308 */ /* 0x000fe20000000800 */
[----:B------:R-:W-:-:S02]  /*a720*/  ISETP.GT.OR P0, PT, R224, 0x11, !P0 ;  /* 0x00000011e000780c */ /* 0x000fc40004704670 */
[----:B------:R-:W-:Y:S01]  /*a730*/  FSEL R99, R99, -INF , !P1 ;  /* 0xff80000063637808 */ /* 0x000fe20004800000 */
[----:B------:R-:W-:Y:S01]  /*a740*/  FFMA.FTZ R13, R93, UR5, -R10 ;  /* 0x000000055d0d7c23 */ /* 0x000fe2000801080a */
[----:B------:R-:W-:Y:S01]  /*a750*/  ISETP.GE.AND P2, PT, R225, 0x18, PT ;  /* 0x00000018e100780c */ /* 0x000fe20003f46270 */
[----:B------:R-:W-:Y:S01]  /*a760*/  SHFL.IDX PT, R93, R231, R90, 0x1f ;  /* 0x00001f5ae75d7589 */ /* 0x000fe200000e0000 */
[----:B------:R-:W-:Y:S01]  /*a770*/  ISETP.GT.OR P1, PT, R222, 0x18, !P3 ;  /* 0x00000018de00780c */ /* 0x000fe20005f24670 */
[----:B------:R-:W-:Y:S01]  /*a780*/  MUFU.EX2 R226, R226 ;  /* 0x000000e200e27308 */ /* 0x000fe20000000800 */
[----:B------:R-:W-:Y:S01]  /*a790*/  FSEL R97, R97, -INF , !P0 ;  /* 0xff80000061617808 */ /* 0x000fe20004000000 */
[----:B------:R2:W5:Y:S01]  /*a7a0*/  SHFL.IDX PT, R20, R17, R98, 0x1f ;  /* 0x00001f6211147589 */ /* 0x00056200000e0000 */
[----:B------:R-:W-:Y:S01]  /*a7b0*/  ISETP.GT.OR P0, PT, R224, 0x18, !P2 ;  /* 0x00000018e000780c */ /* 0x000fe20005704670 */
[--C-:B---3--:R-:W-:Y:S01]  /*a7c0*/  FFMA.FTZ R92, R92, UR5, -R12.reuse ;  /* 0x000000055c5c7c23 */ /* 0x108fe2000801080c */
[----:B------:R-:W-:Y:S01]  /*a7d0*/  FSEL R102, R102, -INF , !P1 ;  /* 0xff80000066667808 */ /* 0x000fe20004800000 */
[----:B------:R-:W-:Y:S01]  /*a7e0*/  FFMA.FTZ R12, R94, UR5, -R12 ;  /* 0x000000055e0c7c23 */ /* 0x000fe2000801080c */
[----:B------:R-:W-:Y:S01]  /*a7f0*/  ISETP.GE.AND P1, PT, R225, 0x20, PT ;  /* 0x00000020e100780c */ /* 0x000fe20003f26270 */
[----:B------:R-:W-:Y:S01]  /*a800*/  VIADD R94, R5, 0xc ;  /* 0x0000000c055e7836 */ /* 0x000fe20000000000 */
[----:B------:R-:W-:Y:S01]  /*a810*/  FSEL R21, R100, -INF , !P0 ;  /* 0xff80000064157808 */ /* 0x000fe20004000000 */
[----:B------:R3:W-:Y:S01]  /*a820*/  MUFU.EX2 R10, R92 ;  /* 0x0000005c000a7308 */ /* 0x0007e20000000800 */
[----:B------:R-:W-:Y:S01]  /*a830*/  ISETP.GE.AND P0, PT, R225, 0x19, PT ;  /* 0x00000019e100780c */ /* 0x000fe20003f06270 */
[--C-:B--2---:R-:W-:Y:S01]  /*a840*/  FFMA.FTZ R17, R97, UR5, -R19.reuse ;  /* 0x0000000561117c23 */ /* 0x104fe20008010813 */
[C---:B------:R-:W-:Y:S01]  /*a850*/  ISETP.GT.OR P1, PT, R224.reuse, 0x20, !P1 ;  /* 0x00000020e000780c */ /* 0x040fe20004f24670 */
[----:B------:R2:W1:Y:S01]  /*a860*/  SHFL.IDX PT, R95, R231, R94, 0x1f ;  /* 0x00001f5ee75f7589 */ /* 0x00046200000e0000 */
[----:B------:R-:W-:Y:S01]  /*a870*/  ISETP.GT.OR P0, PT, R224, 0x19, !P0 ;  /* 0x00000019e000780c */ /* 0x000fe20004704670 */
[----:B------:R-:W-:Y:S01]  /*a880*/  FFMA.FTZ R19, R99, UR5, -R19 ;  /* 0x0000000563137c23 */ /* 0x000fe20008010813 */
[----:B------:R-:W-:Y:S01]  /*a890*/  FSEL R23, R104, -INF , !P1 ;  /* 0xff80000068177808 */ /* 0x000fe20004800000 */
[----:B------:R-:W1:Y:S01]  /*a8a0*/  SHFL.IDX PT, R99, R231, R96, 0x1f ;  /* 0x00001f60e7637589 */ /* 0x000e6200000e0000 */
[C---:B------:R-:W-:Y:S01]  /*a8b0*/  ISETP.GE.AND P3, PT, R217.reuse, 0x20, PT ;  /* 0x00000020d900780c */ /* 0x040fe20003f66270 */
[----:B------:R-:W1:Y:S01]  /*a8c0*/  MUFU.EX2 R12, R12 ;  /* 0x0000000c000c7308 */ /* 0x000e620000000800 */
[----:B------:R-:W-:Y:S01]  /*a8d0*/  ISETP.GE.AND P1, PT, R217, 0x21, PT ;  /* 0x00000021d900780c */ /* 0x000fe20003f26270 */
[----:B----4-:R-:W-:Y:S01]  /*a8e0*/  SHFL.IDX PT, R104, R220, R5, 0x1f ;  /* 0x00001f05dc687589 */ /* 0x010fe200000e0000 */
[----:B------:R-:W-:Y:S01]  /*a8f0*/  FSEL R22, R101, -INF , !P0 ;  /* 0xff80000065167808 */ /* 0x000fe20004000000 */
[----:B--2---:R-:W-:Y:S01]  /*a900*/  VIADD R94, R5, 0x10 ;  /* 0x00000010055e7836 */ /* 0x004fe20000000000 */
[C---:B------:R-:W-:Y:S01]  /*a910*/  ISETP.GT.OR P0, PT, R222.reuse, 0x20, !P3 ;  /* 0x00000020de00780c */ /* 0x040fe20005f04670 */
[----:B------:R-:W2:Y:S01]  /*a920*/  SHFL.IDX PT, R101, R231, R98, 0x1f ;  /* 0x00001f62e7657589 */ /* 0x000ea200000e0000 */
[----:B------:R-:W-:Y:S01]  /*a930*/  ISETP.GT.OR P1, PT, R222, 0x21, !P1 ;  /* 0x00000021de00780c */ /* 0x000fe20004f24670 */
[----:B-----5:R-:W-:Y:S01]  /*a940*/  FFMA.FTZ R21, R21, UR5, -R20 ;  /* 0x0000000515157c23 */ /* 0x020fe20008010814 */
[----:B------:R-:W-:-:S02]  /*a950*/  WARPGROUP.DEPBAR.LE gsb0, 0x0 ;  /* 0x00008000000079c5 */ /* 0x000fc40000010000 */
[----:B------:R-:W-:Y:S01]  /*a960*/  WARPGROUP.ARRIVE ;  /* 0x00000000000079c5 */ /* 0x000fe20000000000 */
[----:B------:R-:W-:Y:S01]  /*a970*/  ISETP.GE.AND P3, PT, R217, 0x28, PT ;  /* 0x00000028d900780c */ /* 0x000fe20003f66270 */
[----:B------:R4:W5:Y:S01]  /*a980*/  SHFL.IDX PT, R97, R231, R94, 0x1f ;  /* 0x00001f5ee7617589 */ /* 0x00096200000e0000 */
        /* <DEDUP_REMOVED lines=9> */
[----:B------:R-:W-:Y:S01]  /*aa20*/  VIADD R102, R5, 0x1c ;  /* 0x0000001c05667836 */ /* 0x000fe20000000000 */
[----:B------:R-:W-:Y:S01]  /*aa30*/  FSEL R110, R110, -INF , !P1 ;  /* 0xff8000006e6e7808 */ /* 0x000fe20004800000 */
[----:B------:R-:W-:Y:S01]  /*aa40*/  FFMA.FTZ R22, R22, UR5, -R88 ;  /* 0x0000000516167c23 */ /* 0x000fe20008010858 */
[----:B------:R-:W-:Y:S01]  /*aa50*/  FSEL R106, R106, -INF , !P0 ;  /* 0xff8000006a6a7808 */ /* 0x000fe20004000000 */
[--C-:B------:R-:W-:Y:S01]  /*aa60*/  FFMA.FTZ R23, R23, UR5, -R89.reuse ;  /* 0x0000000517177c23 */ /* 0x100fe20008010859 */
[----:B------:R-:W-:Y:S01]  /*aa70*/  ISETP.GE.AND P1, PT, R217, 0x29, PT ;  /* 0x00000029d900780c */ /* 0x000fe20003f26270 */
[----:B------:R-:W-:Y:S01]  /*aa80*/  SHFL.IDX PT, R231, R231, R102, 0x1f ;  /* 0x00001f66e7e77589 */ /* 0x000fe200000e0000 */
[----:B------:R-:W-:Y:S01]  /*aa90*/  ISETP.GT.OR P2, PT, R222, 0x19, !P2 ;  /* 0x00000019de00780c */ /* 0x000fe20005744670 */
[----:B------:R-:W-:Y:S01]  /*aaa0*/  FFMA.FTZ R89, R106, UR5, -R89 ;  /* 0x000000056a597c23 */ /* 0x000fe20008010859 */
[----:B------:R-:W-:Y:S01]  /*aab0*/  ISETP.GE.AND P0, PT, R225, 0x21, PT ;  /* 0x00000021e100780c */ /* 0x000fe20003f06270 */
[----:B------:R-:W-:Y:S01]  /*aac0*/  MUFU.EX2 R21, R21 ;  /* 0x0000001500157308 */ /* 0x000fe20000000800 */
[----:B------:R-:W-:-:S02]  /*aad0*/  ISETP.GT.OR P1, PT, R222, 0x29, !P1 ;  /* 0x00000029de00780c */ /* 0x000fc40004f24670 */
[----:B------:R-:W-:Y:S02]  /*aae0*/  FSEL R103, R103, -INF , !P2 ;  /* 0xff80000067677808 */ /* 0x000fe40005000000 */
[----:B------:R-:W-:Y:S02]  /*aaf0*/  ISETP.GT.OR P0, PT, R224, 0x21, !P0 ;  /* 0x00000021e000780c */ /* 0x000fe40004704670 */
[----:B------:R-:W-:Y:S01]  /*ab00*/  ISETP.GE.AND P2, PT, R225, 0x28, PT ;  /* 0x00000028e100780c */ /* 0x000fe20003f46270 */
[----:B------:R-:W-:Y:S01]  /*ab10*/  FFMA.FTZ R88, R103, UR5, -R88 ;  /* 0x0000000567587c23 */ /* 0x000fe20008010858 */
[----:B------:R-:W-:Y:S01]  /*ab20*/  FSEL R111, R111, -INF , !P1 ;  /* 0xff8000006f6f7808 */ /* 0x000fe20004800000 */
[----:B------:R-:W-:Y:S01]  /*ab30*/  MUFU.EX2 R22, R22 ;  /* 0x0000001600167308 */ /* 0x000fe20000000800 */
[----:B------:R-:W-:Y:S02]  /*ab40*/  FSEL R90, R105, -INF , !P0 ;  /* 0xff800000695a7808 */ /* 0x000fe40004000000 */
[----:B------:R-:W-:-:S02]  /*ab50*/  ISETP.GE.AND P1, PT, R217, 0x30, PT ;  /* 0x00000030d900780c */ /* 0x000fc40003f26270 */
[----:B------:R-:W-:Y:S01]  /*ab60*/  ISETP.GT.OR P0, PT, R224, 0x28, !P2 ;  /* 0x00000028e000780c */ /* 0x000fe20005704670 */
[--C-:B------:R-:W-:Y:S01]  /*ab70*/  FFMA.FTZ R90, R90, UR5, -R91.reuse ;  /* 0x000000055a5a7c23 */ /* 0x100fe2000801085b */
[----:B------:R-:W-:Y:S01]  /*ab80*/  ISETP.GT.OR P1, PT, R222, 0x30, !P1 ;  /* 0x00000030de00780c */ /* 0x000fe20004f24670 */
[----:B------:R-:W-:Y:S01]  /*ab90*/  FFMA.FTZ R91, R107, UR5, -R91 ;  /* 0x000000056b5b7c23 */ /* 0x000fe2000801085b */
[----:B---3--:R-:W-:Y:S01]  /*aba0*/  FSEL R92, R108, -INF , !P0 ;  /* 0xff8000006c5c7808 */ /* 0x008fe20004000000 */
[----:B------:R-:W-:Y:S01]  /*abb0*/  MUFU.EX2 R20, R20 ;  /* 0x0000001400147308 */ /* 0x000fe20000000800 */
[C---:B------:R-:W-:Y:S02]  /*abc0*/  ISETP.GE.AND P0, PT, R225.reuse, 0x29, PT ;  /* 0x00000029e100780c */ /* 0x040fe40003f06270 */
[----:B------:R-:W-:Y:S01]  /*abd0*/  FSEL R114, R114, -INF , !P1 ;  /* 0xff80000072727808 */ /* 0x000fe20004800000 */
[--C-:B------:R-:W-:Y:S01]  /*abe0*/  FFMA.FTZ R92, R92, UR5, -R93.reuse ;  /* 0x000000055c5c7c23 */ /* 0x100fe2000801085d */
[C---:B------:R-:W-:Y:S01]  /*abf0*/  ISETP.GE.AND P1, PT, R225.reuse, 0x31, PT ;  /* 0x00000031e100780c */ /* 0x040fe20003f26270 */
[----:B------:R-:W-:Y:S01]  /*ac00*/  FFMA.FTZ R93, R110, UR5, -R93 ;  /* 0x000000056e5d7c23 */ /* 0x000fe2000801085d */
[----:B------:R-:W-:Y:S01]  /*ac10*/  ISETP.GT.OR P0, PT, R224, 0x29, !P0 ;  /* 0x00000029e000780c */ /* 0x000fe20004704670 */
[----:B------:R-:W-:Y:S01]  /*ac20*/  MUFU.EX2 R88, R88 ;  /* 0x0000005800587308 */ /* 0x000fe20000000800 */
[----:B------:R-:W-:-:S02]  /*ac30*/  ISETP.GE.AND P2, PT, R225, 0x38, PT ;  /* 0x00000038e100780c */ /* 0x000fc40003f46270 */
[----:B------:R-:W-:Y:S02]  /*ac40*/  ISETP.GE.AND P3, PT, R217, 0x31, PT ;  /* 0x00000031d900780c */ /* 0x000fe40003f66270 */
[C---:B------:R-:W-:Y:S02]  /*ac50*/  ISETP.GT.OR P1, PT, R224.reuse, 0x31, !P1 ;  /* 0x00000031e000780c */ /* 0x040fe40004f24670 */
[----:B----4-:R-:W-:Y:S01]  /*ac60*/  FSEL R94, R109, -INF , !P0 ;  /* 0xff8000006d5e7808 */ /* 0x010fe20004000000 */
[----:B------:R-:W-:Y:S01]  /*ac70*/  VIADD R109, R5, 0xc ;  /* 0x0000000c056d7836 */ /* 0x000fe20000000000 */
[----:B------:R-:W-:Y:S01]  /*ac80*/  ISETP.GT.OR P2, PT, R224, 0x38, !P2 ;  /* 0x00000038e000780c */ /* 0x000fe20005744670 */
[----:B------:R-:W-:Y:S01]  /*ac90*/  MUFU.EX2 R13, R13 ;  /* 0x0000000d000d7308 */ /* 0x000fe20000000800 */
[----:B------:R-:W-:Y:S01]  /*aca0*/  ISETP.GT.OR P3, PT, R222, 0x31, !P3 ;  /* 0x00000031de00780c */ /* 0x000fe20005f64670 */
[--C-:B-1----:R-:W-:Y:S01]  /*acb0*/  FFMA.FTZ R94, R94, UR5, -R95.reuse ;  /* 0x000000055e5e7c23 */ /* 0x102fe2000801085f */
[----:B------:R-:W-:Y:S01]  /*acc0*/  ISETP.GE.AND P0, PT, R225, 0x30, PT ;  /* 0x00000030e100780c */ /* 0x000fe20003f06270 */
[----:B------:R-:W-:Y:S01]  /*acd0*/  FFMA.FTZ R95, R111, UR5, -R95 ;  /* 0x000000056f5f7c23 */ /* 0x000fe2000801085f */
[----:B------:R-:W-:Y:S01]  /*ace0*/  FSEL R98, R113, -INF , !P1 ;  /* 0xff80000071627808 */ /* 0x000fe20004800000 */
[----:B------:R1:W3:Y:S01]  /*acf0*/  SHFL.IDX PT, R111, R220, R109, 0x1f ;  /* 0x00001f6ddc6f7589 */ /* 0x0002e200000e0000 */
[----:B------:R-:W-:Y:S01]  /*ad00*/  FSEL R115, R115, -INF , !P3 ;  /* 0xff80000073737808 */ /* 0x000fe20005800000 */
[----:B------:R-:W-:Y:S01]  /*ad10*/  MUFU.EX2 R15, R15 ;  /* 0x0000000f000f7308 */ /* 0x000fe20000000800 */
[----:B------:R-:W-:Y:S01]  /*ad20*/  FSEL R100, R116, -INF , !P2 ;  /* 0xff80000074647808 */ /* 0x000fe20005000000 */
[--C-:B------:R-:W-:Y:S01]  /*ad30*/  FFMA.FTZ R98, R98, UR5, -R99.reuse ;  /* 0x0000000562627c23 */ /* 0x100fe20008010863 */
[----:B------:R-:W-:Y:S01]  /*ad40*/  ISETP.GE.AND P1, PT, R225, 0x41, PT ;  /* 0x00000041e100780c */ /* 0x000fe20003f26270 */
[----:B------:R-:W-:Y:S01]  /*ad50*/  FFMA.FTZ R99, R115, UR5, -R99 ;  /* 0x0000000573637c23 */ /* 0x000fe20008010863 */
[----:B------:R-:W-:Y:S01]  /*ad60*/  ISETP.GT.OR P0, PT, R224, 0x30, !P0 ;  /* 0x00000030e000780c */ /* 0x000fe20004704670 */
[----:B--2---:R-:W-:Y:S01]  /*ad70*/  FFMA.FTZ R100, R100, UR5, -R101 ;  /* 0x0000000564647c23 */ /* 0x004fe20008010865 */
[----:B------:R-:W-:Y:S01]  /*ad80*/  ISETP.GE.AND P2, PT, R225, 0x48, PT ;  /* 0x00000048e100780c */ /* 0x000fe20003f46270 */
[----:B-1----:R-:W-:Y:S01]  /*ad90*/  VIADD R109, R5, 0x10 ;  /* 0x00000010056d7836 */ /* 0x002fe20000000000 */
[----:B------:R-:W-:Y:S01]  /*ada0*/  ISETP.GE.AND P3, PT, R225, 0x49, PT ;  /* 0x00000049e100780c */ /* 0x000fe20003f66270 */
[----:B------:R-:W-:Y:S01]  /*adb0*/  MUFU.EX2 R18, R18 ;  /* 0x0000001200127308 */ /* 0x000fe20000000800 */
[----:B------:R-:W-:-:S02]  /*adc0*/  ISETP.GT.OR P1, PT, R224, 0x41, !P1 ;  /* 0x00000041e000780c */ /* 0x000fc40004f24670 */
[----:B------:R-:W-:Y:S01]  /*add0*/  FSEL R96, R112, -INF , !P0 ;  /* 0xff80000070607808 */ /* 0x000fe20004000000 */
[----:B------:R-:W-:Y:S01]  /*ade0*/  VIADD R112, R5, 0x8 ;  /* 0x0000000805707836 */ /* 0x000fe20000000000 */
[C---:B------:R-:W-:Y:S01]  /*adf0*/  ISETP.GT.OR P2, PT, R224.reuse, 0x48, !P2 ;  /* 0x00000048e000780c */ /* 0x040fe20005744670 */
[----:B------:R3:W-:Y:S01]  /*ae00*/  SHFL.IDX PT, R113, R220, R109, 0x1f ;  /* 0x00001f6ddc717589 */ /* 0x0007e200000e0000 */
[----:B------:R-:W-:Y:S01]  /*ae10*/  ISETP.GT.OR P3, PT, R224, 0x49, !P3 ;  /* 0x00000049e000780c */ /* 0x000fe20005f64670 */
[--C-:B-----5:R-:W-:Y:S01]  /*ae20*/  FFMA.FTZ R96, R96, UR5, -R97.reuse ;  /* 0x0000000560607c23 */ /* 0x120fe20008010861 */
[----:B------:R-:W-:Y:S01]  /*ae30*/  FSEL R121, R121, -INF , !P1 ;  /* 0xff80000079797808 */ /* 0x000fe20004800000 */
[----:B------:R-:W1:Y:S01]  /*ae40*/  SHFL.IDX PT, R110, R220, R112, 0x1f ;  /* 0x00001f70dc6e7589 */ /* 0x000e6200000e0000 */
[----:B------:R-:W-:Y:S01]  /*ae50*/  ISETP.GE.AND P1, PT, R225, 0x59, PT ;  /* 0x00000059e100780c */ /* 0x000fe20003f26270 */
[----:B------:R-:W-:Y:S01]  /*ae60*/  FFMA.FTZ R97, R114, UR5, -R97 ;  /* 0x0000000572617c23 */ /* 0x000fe20008010861 */
[----:B------:R-:W-:Y:S01]  /*ae70*/  FSEL R124, R124, -INF , !P2 ;  /* 0xff8000007c7c7808 */ /* 0x000fe20005000000 */
[----:B------:R-:W-:Y:S01]  /*ae80*/  VIADD R114, R5, 0x4 ;  /* 0x0000000405727836 */ /* 0x000fe20000000000 */
[----:B------:R-:W-:Y:S01]  /*ae90*/  FSEL R125, R125, -INF , !P3 ;  /* 0xff8000007d7d7808 */ /* 0x000fe20005800000 */
[----:B------:R-:W-:Y:S01]  /*aea0*/  MUFU.EX2 R17, R17 ;  /* 0x0000001100117308 */ /* 0x000fe20000000800 */
[----:B------:R-:W-:-:S02]  /*aeb0*/  ISETP.GE.AND P2, PT, R225, 0x60, PT ;  /* 0x00000060e100780c */ /* 0x000fc40003f46270 */
[----:B------:R-:W-:Y:S01]  /*aec0*/  ISETP.GE.AND P3, PT, R225, 0x61, PT ;  /* 0x00000061e100780c */ /* 0x000fe20003f66270 */
[----:B------:R-:W2:Y:S01]  /*aed0*/  SHFL.IDX PT, R103, R220, R114, 0x1f ;  /* 0x00001f72dc677589 */ /* 0x000ea200000e0000 */
[C---:B------:R-:W-:Y:S01]  /*aee0*/  ISETP.GT.OR P1, PT, R224.reuse, 0x59, !P1 ;  /* 0x00000059e000780c */ /* 0x040fe20004f24670 */
[----:B---3--:R-:W-:Y:S01]  /*aef0*/  FFMA.FTZ R109, R125, UR5, -R111 ;  /* 0x000000057d6d7c23 */ /* 0x008fe2000801086f */
[C---:B------:R-:W-:Y:S01]  /*af00*/  ISETP.GT.OR P2, PT, R224.reuse, 0x60, !P2 ;  /* 0x00000060e000780c */ /* 0x040fe20005744670 */
[----:B------:R-:W-:Y:S01]  /*af10*/  MUFU.EX2 R19, R19 ;  /* 0x0000001300137308 */ /* 0x000fe20000000800 */
[----:B------:R-:W-:Y:S02]  /*af20*/  ISETP.GT.OR P3, PT, R224, 0x61, !P3 ;  /* 0x00000061e000780c */ /* 0x000fe40005f64670 */
[----:B------:R-:W-:Y:S02]  /*af30*/  ISETP.GE.AND P4, PT, R225, 0x40, PT ;  /* 0x00000040e100780c */ /* 0x000fe40003f86270 */
[----:B------:R-:W-:-:S02]  /*af40*/  FSEL R133, R133, -INF , !P1 ;  /* 0xff80000085857808 */ /* 0x000fc40004800000 */
[----:B------:R-:W-:Y:S01]  /*af50*/  ISETP.GE.AND P0, PT, R217, 0x38, PT ;  /* 0x00000038d900780c */ /* 0x000fe20003f06270 */
[----:B------:R-:W-:Y:S01]  /*af60*/  MUFU.EX2 R109, R109 ;  /* 0x0000006d006d7308 */ /* 0x000fe20000000800 */
[----:B------:R-:W-:Y:S01]  /*af70*/  ISETP.GE.AND P5, PT, R225, 0x39, PT ;  /* 0x00000039e100780c */ /* 0x000fe20003fa6270 */
[----:B-1----:R-:W-:Y:S01]  /*af80*/  FFMA.FTZ R108, R124, UR5, -R110 ;  /* 0x000000057c6c7c23 */ /* 0x002fe2000801086e */
[----:B------:R-:W-:Y:S02]  /*af90*/  ISETP.GE.AND P1, PT, R217, 0x39, PT ;  /* 0x00000039d900780c */ /* 0x000fe40003f26270 */
[----:B------:R-:W-:Y:S02]  /*afa0*/  FSEL R136, R136, -INF , !P2 ;  /* 0xff80000088887808 */ /* 0x000fe40005000000 */
[----:B------:R-:W-:Y:S01]  /*afb0*/  FSEL R137, R137, -INF , !P3 ;  /* 0xff80000089897808 */ /* 0x000fe20005800000 */
[----:B------:R-:W-:Y:S01]  /*afc0*/  MUFU.EX2 R108, R108 ;  /* 0x0000006c006c7308 */ /* 0x000fe20000000800 */
[----:B------:R-:W-:-:S02]  /*afd0*/  ISETP.GE.AND P2, PT, R217, 0x40, PT ;  /* 0x00000040d900780c */ /* 0x000fc40003f46270 */
[----:B------:R-:W-:Y:S01]  /*afe0*/  ISETP.GE.AND P3, PT, R217, 0x41, PT ;  /* 0x00000041d900780c */ /* 0x000fe20003f66270 */
[----:B--2---:R-:W-:Y:S01]  /*aff0*/  FFMA.FTZ R106, R121, UR5, -R103 ;  /* 0x00000005796a7c23 */ /* 0x004fe20008010867 */
[----:B------:R-:W-:Y:S02]  /*b000*/  ISETP.GT.OR P4, PT, R224, 0x40, !P4 ;  /* 0x00000040e000780c */ /* 0x000fe40006784670 */
[----:B------:R-:W-:Y:S01]  /*b010*/  ISETP.GT.OR P0, PT, R222, 0x38, !P0 ;  /* 0x00000038de00780c */ /* 0x000fe20004704670 */
[----:B------:R-:W-:Y:S01]  /*b020*/  MUFU.EX2 R23, R23 ;  /* 0x0000001700177308 */ /* 0x000fe20000000800 */
[----:B------:R-:W-:Y:S02]  /*b030*/  ISETP.GT.OR P5, PT, R224, 0x39, !P5 ;  /* 0x00000039e000780c */ /* 0x000fe40006fa4670 */
[C---:B------:R-:W-:Y:S02]  /*b040*/  ISETP.GT.OR P1, PT, R222.reuse, 0x39, !P1 ;  /* 0x00000039de00780c */ /* 0x040fe40004f24670 */
[----:B------:R-:W-:-:S02]  /*b050*/  ISETP.GT.OR P2, PT, R222, 0x40, !P2 ;  /* 0x00000040de00780c */ /* 0x000fc40005744670 */
[----:B------:R-:W-:Y:S01]  /*b060*/  ISETP.GT.OR P3, PT, R222, 0x41, !P3 ;  /* 0x00000041de00780c */ /* 0x000fe20005f64670 */
[----:B------:R-:W-:Y:S01]  /*b070*/  MUFU.EX2 R106, R106 ;  /* 0x0000006a006a7308 */ /* 0x000fe20000000800 */
[----:B------:R-:W-:Y:S02]  /*b080*/  FSEL R120, R120, -INF , !P4 ;  /* 0xff80000078787808 */ /* 0x000fe40006000000 */
[----:B------:R-:W-:Y:S02]  /*b090*/  FSEL R118, R118, -INF , !P0 ;  /* 0xff80000076767808 */ /* 0x000fe40004000000 */
[----:B------:R-:W-:Y:S01]  /*b0a0*/  FSEL R117, R117, -INF , !P5 ;  /* 0xff80000075757808 */ /* 0x000fe20006800000 */
[----:B------:R-:W-:Y:S02]  /*b0b0*/  WARPGROUP.DEPBAR.LE gsb0, 0x0 ;  /* 0x00008000000079c5 */ /* 0x000fe40000010000 */
[----:B------:R-:W-:Y:S01]  /*b0c0*/  WARPGROUP.ARRIVE ;  /* 0x00000000000079c5 */ /* 0x000fe20000000000 */
[----:B------:R-:W-:Y:S01]  /*b0d0*/  ISETP.GE.AND P4, PT, R225, 0x58, PT ;  /* 0x00000058e100780c */ /* 0x000fe20003f86270 */
[--C-:B------:R-:W-:Y:S01]  /*b0e0*/  FFMA.FTZ R102, R117, UR5, -R231.reuse ;  /* 0x0000000575667c23 */ /* 0x100fe200080108e7 */
[----:B------:R-:W-:Y:S01]  /*b0f0*/  FSEL R119, R119, -INF , !P1 ;  /* 0xff80000077777808 */ /* 0x000fe20004800000 */
[--C-:B------:R-:W-:Y:S01]  /*b100*/  FFMA.FTZ R120, R120, UR5, -R104.reuse ;  /* 0x0000000578787c23 */ /* 0x100fe20008010868 */
        /* <DEDUP_REMOVED lines=8> */
[----:B------:R-:W-:Y:S01]  /*b190*/  ISETP.GE.AND P1, PT, R217, 0x48, PT ;  /* 0x00000048d900780c */ /* 0x000fe20003f26270 */
[----:B------:R-:W-:Y:S01]  /*b1a0*/  VIADD R231, R5, 0x14 ;  /* 0x0000001405e77836 */ /* 0x000fe20000000000 */
[----:B------:R-:W-:Y:S01]  /*b1b0*/  FSEL R105, R122, -INF , !P2 ;  /* 0xff8000007a697808 */ /* 0x000fe20005000000 */
[----:B------:R-:W-:Y:S01]  /*b1c0*/  FFMA.FTZ R101, R118, UR5, -R101 ;  /* 0x0000000576657c23 */ /* 0x000fe20008010865 */
        /* <DEDUP_REMOVED lines=9> */
[----:B------:R-:W-:Y:S02]  /*b260*/  ISETP.GT.OR P5, PT, R224, 0x51, !P5 ;  /* 0x00000051e000780c */ /* 0x000fe40006fa4670 */
[----:B------:R-:W-:Y:S02]  /*b270*/  ISETP.GT.OR P1, PT, R222, 0x48, !P1 ;  /* 0x00000048de00780c */ /* 0x000fe40004f24670 */
[C---:B------:R-:W-:Y:S02]  /*b280*/  ISETP.GT.OR P2, PT, R224.reuse, 0x71, !P2 ;  /* 0x00000071e000780c */ /* 0x040fe40005744670 */
[----:B------:R-:W-:Y:S01]  /*b290*/  ISETP.GT.OR P3, PT, R224, 0x78, !P3 ;  /* 0x00000078e000780c */ /* 0x000fe20005f64670 */
[----:B------:R2:W-:Y:S01]  /*b2a0*/  MUFU.EX2 R104, R119 ;  /* 0x0000007700687308 */ /* 0x0005e20000000800 */
[----:B------:R-:W-:-:S02]  /*b2b0*/  FSEL R132, R132, -INF , !P4 ;  /* 0xff80000084847808 */ /* 0x000fc40006000000 */
[----:B------:R-:W-:Y:S02]  /*b2c0*/  FSEL R128, R128, -INF , !P0 ;  /* 0xff80000080807808 */ /* 0x000fe40004000000 */
[----:B------:R-:W-:Y:S02]  /*b2d0*/  FSEL R129, R129, -INF , !P5 ;  /* 0xff80000081817808 */ /* 0x000fe40006800000 */
[C---:B------:R-:W-:Y:S01]  /*b2e0*/  ISETP.GE.AND P4, PT, R225.reuse, 0x70, PT ;  /* 0x00000070e100780c */ /* 0x040fe20003f86270 */
[----:B------:R-:W-:Y:S01]  /*b2f0*/  MUFU.EX2 R105, R105 ;  /* 0x0000006900697308 */ /* 0x000fe20000000800 */
[----:B------:R-:W-:Y:S02]  /*b300*/  FSEL R126, R126, -INF , !P1 ;  /* 0xff8000007e7e7808 */ /* 0x000fe40004800000 */
[C---:B------:R-:W-:Y:S02]  /*b310*/  ISETP.GE.AND P0, PT, R225.reuse, 0x68, PT ;  /* 0x00000068e100780c */ /* 0x040fe40003f06270 */
[C---:B------:R-:W-:Y:S01]  /*b320*/  ISETP.GE.AND P5, PT, R225.reuse, 0x69, PT ;  /* 0x00000069e100780c */ /* 0x040fe20003fa6270 */
[----:B------:R-:W-:Y:S01]  /*b330*/  FFMA.FTZ R110, R126, UR5, -R110 ;  /* 0x000000057e6e7c23 */ /* 0x000fe2000801086e */
[----:B------:R-:W-:Y:S01]  /*b340*/  ISETP.GE.AND P1, PT, R225, 0x79, PT ;  /* 0x00000079e100780c */ /* 0x000fe20003f26270 */
[----:B------:R-:W-:Y:S01]  /*b350*/  VIADD R225, R5, 0x1c ;  /* 0x0000001c05e17836 */ /* 0x000fe20000000000 */
[----:B------:R-:W-:Y:S01]  /*b360*/  FSEL R124, R145, -INF , !P2 ;  /* 0xff800000917c7808 */ /* 0x000fe20005000000 */
[----:B------:R-:W-:Y:S01]  /*b370*/  MUFU.EX2 R107, R107 ;  /* 0x0000006b006b7308 */ /* 0x000fe20000000800 */
[----:B------:R-:W-:-:S02]  /*b380*/  FSEL R122, R148, -INF , !P3 ;  /* 0xff800000947a7808 */ /* 0x000fc40005800000 */
[C---:B------:R-:W-:Y:S01]  /*b390*/  ISETP.GE.AND P2, PT, R217.reuse, 0x58, PT ;  /* 0x00000058d900780c */ /* 0x040fe20003f46270 */
[----:B------:R-:W-:Y:S01]  /*b3a0*/  SHFL.IDX PT, R148, R221, R5, 0x1f ;  /* 0x00001f05dd947589 */ /* 0x000fe200000e0000 */
[----:B------:R-:W-:Y:S02]  /*b3b0*/  ISETP.GE.AND P3, PT, R217, 0x59, PT ;  /* 0x00000059d900780c */ /* 0x000fe40003f66270 */
[C---:B------:R-:W-:Y:S01]  /*b3c0*/  ISETP.GT.OR P4, PT, R224.reuse, 0x70, !P4 ;  /* 0x00000070e000780c */ /* 0x040fe20006784670 */
[----:B------:R-:W3:Y:S01]  /*b3d0*/  MUFU.EX2 R110, R110 ;  /* 0x0000006e006e7308 */ /* 0x000ee20000000800 */
[C---:B------:R-:W-:Y:S02]  /*b3e0*/  ISETP.GT.OR P0, PT, R224.reuse, 0x68, !P0 ;  /* 0x00000068e000780c */ /* 0x040fe40004704670 */
[C---:B------:R-:W-:Y:S02]  /*b3f0*/  ISETP.GT.OR P5, PT, R224.reuse, 0x69, !P5 ;  /* 0x00000069e000780c */ /* 0x040fe40006fa4670 */
[----:B------:R-:W-:Y:S01]  /*b400*/  ISETP.GT.OR P1, PT, R224, 0x79, !P1 ;  /* 0x00000079e000780c */ /* 0x000fe20004f24670 */
[----:B------:R-:W-:Y:S01]  /*b410*/  VIADD R224, R5, 0x18 ;  /* 0x0000001805e07836 */ /* 0x000fe20000000000 */
[C---:B------:R-:W-:Y:S01]  /*b420*/  ISETP.GT.OR P2, PT, R222.reuse, 0x58, !P2 ;  /* 0x00000058de00780c */ /* 0x040fe20005744670 */
[----:B------:R-:W-:Y:S01]  /*b430*/  MUFU.EX2 R90, R90 ;  /* 0x0000005a005a7308 */ /* 0x000fe20000000800 */
[----:B------:R-:W-:-:S02]  /*b440*/  ISETP.GT.OR P3, PT, R222, 0x59, !P3 ;  /* 0x00000059de00780c */ /* 0x000fc40005f64670 */
[----:B------:R-:W-:Y:S02]  /*b450*/  FSEL R126, R144, -INF , !P4 ;  /* 0xff800000907e7808 */ /* 0x000fe40006000000 */
[----:B------:R-:W-:Y:S02]  /*b460*/  ISETP.GE.AND P4, PT, R217, 0x51, PT ;  /* 0x00000051d900780c */ /* 0x000fe40003f86270 */
[----:B------:R-:W-:Y:S01]  /*b470*/  FSEL R117, R134, -INF , !P2 ;  /* 0xff80000086757808 */ /* 0x000fe20005000000 */
[----:B------:R-:W-:Y:S01]  /*b480*/  MUFU.EX2 R91, R91 ;  /* 0x0000005b005b7308 */ /* 0x000fe20000000800 */
[----:B------:R-:W-:Y:S01]  /*b490*/  FSEL R115, R135, -INF , !P3 ;  /* 0xff80000087737808 */ /* 0x000fe20005800000 */
[----:B------:R-:W4:Y:S01]  /*b4a0*/  SHFL.IDX PT, R134, R220, R224, 0x1f ;  /* 0x00001fe0dc867589 */ /* 0x000f2200000e0000 */
[----:B------:R-:W-:Y:S02]  /*b4b0*/  FSEL R140, R140, -INF , !P0 ;  /* 0xff8000008c8c7808 */ /* 0x000fe40004000000 */
[----:B------:R-:W-:Y:S01]  /*b4c0*/  ISETP.GE.AND P0, PT, R217, 0x49, PT ;  /* 0x00000049d900780c */ /* 0x000fe20003f06270 */
[----:B------:R-:W5:Y:S01]  /*b4d0*/  SHFL.IDX PT, R135, R220, R231, 0x1f ;  /* 0x00001fe7dc877589 */ /* 0x000f6200000e0000 */
[C---:B------:R-:W-:Y:S01]  /*b4e0*/  ISETP.GT.OR P4, PT, R222.reuse, 0x51, !P4 ;  /* 0x00000051de00780c */ /* 0x040fe20006784670 */
[----:B------:R-:W-:Y:S01]  /*b4f0*/  MUFU.EX2 R92, R92 ;  /* 0x0000005c005c7308 */ /* 0x000fe20000000800 */
[----:B------:R-:W-:Y:S01]  /*b500*/  ISETP.GT.OR P0, PT, R222, 0x49, !P0 ;  /* 0x00000049de00780c */ /* 0x000fe20004704670 */
[----:B------:R-:W-:Y:S01]  /*b510*/  SHFL.IDX PT, R220, R220, R225, 0x1f ;  /* 0x00001fe1dcdc7589 */ /* 0x000fe200000e0000 */
[----:B------:R-:W-:-:S02]  /*b520*/  FSEL R144, R131, -INF , !P4 ;  /* 0xff80000083907808 */ /* 0x000fc40006000000 */
[----:B------:R-:W-:Y:S01]  /*b530*/  FSEL R127, R127, -INF , !P0 ;  /* 0xff8000007f7f7808 */ /* 0x000fe20004000000 */
[----:B------:R-:W2:Y:S01]  /*b540*/  SHFL.IDX PT, R131, R221, R114, 0x1f ;  /* 0x00001f72dd837589 */ /* 0x000ea200000e0000 */
[----:B------:R-:W-:Y:S01]  /*b550*/  FSEL R116, R141, -INF , !P5 ;  /* 0xff8000008d747808 */ /* 0x000fe20006800000 */
[----:B------:R-:W-:Y:S01]  /*b560*/  MUFU.EX2 R93, R93 ;  /* 0x0000005d005d7308 */ /* 0x000fe20000000800 */
[----:B------:R-:W-:Y:S01]  /*b570*/  ISETP.GE.AND P0, PT, R217, 0x61, PT ;  /* 0x00000061d900780c */ /* 0x000fe20003f06270 */
[----:B------:R-:W-:Y:S01]  /*b580*/  FFMA.FTZ R111, R127, UR5, -R111 ;  /* 0x000000057f6f7c23 */ /* 0x000fe2000801086f */
[----:B------:R-:W-:Y:S02]  /*b590*/  ISETP.GE.AND P5, PT, R217, 0x50, PT ;  /* 0x00000050d900780c */ /* 0x000fe40003fa6270 */
[----:B-1----:R-:W-:Y:S02]  /*b5a0*/  FSEL R120, R149, -INF , !P1 ;  /* 0xff80000095787808 */ /* 0x002fe40004800000 */
[C---:B------:R-:W-:Y:S01]  /*b5b0*/  ISETP.GT.OR P0, PT, R222.reuse, 0x61, !P0 ;  /* 0x00000061de00780c */ /* 0x040fe20004704670 */
[----:B------:R-:W1:Y:S01]  /*b5c0*/  MUFU.EX2 R111, R111 ;  /* 0x0000006f006f7308 */ /* 0x000e620000000800 */
[----:B------:R-:W-:Y:S01]  /*b5d0*/  ISETP.GE.AND P1, PT, R217, 0x60, PT ;  /* 0x00000060d900780c */ /* 0x000fe20003f26270 */
[----:B----4-:R-:W-:Y:S01]  /*b5e0*/  FFMA.FTZ R117, R117, UR5, -R134 ;  /* 0x0000000575757c23 */ /* 0x010fe20008010886 */
[----:B------:R-:W-:-:S02]  /*b5f0*/  ISETP.GT.OR P5, PT, R222, 0x50, !P5 ;  /* 0x00000050de00780c */ /* 0x000fc40006fa4670 */
[----:B------:R-:W-:Y:S01]  /*b600*/  FSEL R141, R139, -INF , !P0 ;  /* 0xff8000008b8d7808 */ /* 0x000fe20004000000 */
[----:B-----5:R-:W-:Y:S01]  /*b610*/  FFMA.FTZ R129, R129, UR5, -R135 ;  /* 0x0000000581817c23 */ /* 0x020fe20008010887 */
[----:B------:R-:W-:Y:S01]  /*b620*/  FSEL R118, R130, -INF , !P5 ;  /* 0xff80000082767808 */ /* 0x000fe20006800000 */
[----:B------:R-:W-:Y:S01]  /*b630*/  FFMA.FTZ R139, R136, UR5, -R148 ;  /* 0x00000005888b7c23 */ /* 0x000fe20008010894 */
[----:B------:R-:W-:Y:S01]  /*b640*/  ISETP.GT.OR P1, PT, R222, 0x60, !P1 ;  /* 0x00000060de00780c */ /* 0x000fe20004f24670 */
[----:B------:R4:W5:Y:S01]  /*b650*/  SHFL.IDX PT, R130, R221, R112, 0x1f ;  /* 0x00001f70dd827589 */ /* 0x00096200000e0000 */
[C---:B------:R-:W-:Y:S01]  /*b660*/  ISETP.GE.AND P0, PT, R217.reuse, 0x79, PT ;  /* 0x00000079d900780c */ /* 0x040fe20003f06270 */
[----:B------:R-:W-:Y:S01]  /*b670*/  MUFU.EX2 R117, R117 ;  /* 0x0000007500757308 */ /* 0x000fe20000000800 */
[----:B------:R-:W-:Y:S01]  /*b680*/  ISETP.GE.AND P5, PT, R217, 0x68, PT ;  /* 0x00000068d900780c */ /* 0x000fe20003fa6270 */
[----:B--2---:R-:W-:Y:S01]  /*b690*/  FFMA.FTZ R141, R141, UR5, -R131 ;  /* 0x000000058d8d7c23 */ /* 0x004fe20008010883 */
[----:B------:R-:W-:-:S02]  /*b6a0*/  FSEL R138, R138, -INF , !P1 ;  /* 0xff8000008a8a7808 */ /* 0x000fc40004800000 */
[----:B------:R-:W-:Y:S02]  /*b6b0*/  ISETP.GT.OR P0, PT, R222, 0x79, !P0 ;  /* 0x00000079de00780c */ /* 0x000fe40004704670 */
[C---:B------:R-:W-:Y:S01]  /*b6c0*/  ISETP.GE.AND P4, PT, R217.reuse, 0x69, PT ;  /* 0x00000069d900780c */ /* 0x040fe20003f86270 */
[--C-:B----4-:R-:W-:Y:S01]  /*b6d0*/  FFMA.FTZ R112, R128, UR5, -R113.reuse ;  /* 0x0000000580707c23 */ /* 0x110fe20008010871 */
[C---:B------:R-:W-:Y:S01]  /*b6e0*/  ISETP.GE.AND P2, PT, R217.reuse, 0x70, PT ;  /* 0x00000070d900780c */ /* 0x040fe20003f46270 */
[----:B------:R-:W-:Y:S01]  /*b6f0*/  FFMA.FTZ R113, R118, UR5, -R113 ;  /* 0x0000000576717c23 */ /* 0x000fe20008010871 */
[----:B------:R-:W-:Y:S01]  /*b700*/  ISETP.GE.AND P3, PT, R217, 0x71, PT ;  /* 0x00000071d900780c */ /* 0x000fe20003f66270 */
[--C-:B------:R-:W-:Y:S01]  /*b710*/  FFMA.FTZ R118, R133, UR5, -R220.reuse ;  /* 0x0000000585767c23 */ /* 0x100fe200080108dc */
[----:B------:R-:W-:Y:S01]  /*b720*/  ISETP.GE.AND P1, PT, R217, 0x78, PT ;  /* 0x00000078d900780c */ /* 0x000fe20003f26270 */
[----:B------:R-:W-:Y:S01]  /*b730*/  FFMA.FTZ R133, R115, UR5, -R220 ;  /* 0x0000000573857c23 */ /* 0x000fe200080108dc */
[C---:B------:R-:W-:Y:S01]  /*b740*/  ISETP.GT.OR P5, PT, R222.reuse, 0x68, !P5 ;  /* 0x00000068de00780c */ /* 0x040fe20006fa4670 */
[----:B------:R-:W-:Y:S01]  /*b750*/  VIADD R220, R5, 0x4 ;  /* 0x0000000405dc7836 */ /* 0x000fe20000000000 */
[----:B------:R-:W-:Y:S01]  /*b760*/  FSEL R119, R151, -INF , !P0 ;  /* 0xff80000097777808 */ /* 0x000fe20004000000 */
[C---:B------:R-:W-:Y:S01]  /*b770*/  VIADD R151, R5.reuse, 0x8 ;  /* 0x0000000805977836 */ /* 0x040fe20000000000 */
[----:B------:R-:W-:Y:S01]  /*b780*/  ISETP.GT.OR P4, PT, R222, 0x69, !P4 ;  /* 0x00000069de00780c */ /* 0x000fe20006784670 */
[----:B------:R-:W-:Y:S01]  /*b790*/  FFMA.FTZ R128, R144, UR5, -R135 ;  /* 0x0000000590807c23 */ /* 0x000fe20008010887 */
[C---:B------:R-:W-:Y:S01]  /*b7a0*/  ISETP.GT.OR P2, PT, R222.reuse, 0x70, !P2 ;  /* 0x00000070de00780c */ /* 0x040fe20005744670 */
[----:B------:R-:W-:Y:S01]  /*b7b0*/  MUFU.EX2 R115, R129 ;  /* 0x0000008100737308 */ /* 0x000fe20000000800 */
[----:B------:R-:W-:Y:S01]  /*b7c0*/  ISETP.GT.OR P3, PT, R222, 0x71, !P3 ;  /* 0x00000071de00780c */ /* 0x000fe20005f64670 */
[----:B------:R-:W-:Y:S01]  /*b7d0*/  FFMA.FTZ R144, R132, UR5, -R134 ;  /* 0x0000000584907c23 */ /* 0x000fe20008010886 */
[----:B------:R-:W-:Y:S01]  /*b7e0*/  ISETP.GT.OR P1, PT, R222, 0x78, !P1 ;  /* 0x00000078de00780c */ /* 0x000fe20004f24670 */
[----:B------:R-:W-:Y:S01]  /*b7f0*/  VIADD R222, R5, 0xc ;  /* 0x0000000c05de7836 */ /* 0x000fe20000000000 */
[----:B------:R-:W-:Y:S01]  /*b800*/  FSEL R114, R142, -INF , !P5 ;  /* 0xff8000008e727808 */ /* 0x000fe20006800000 */
[----:B------:R-:W-:-:S02]  /*b810*/  WARPGROUP.DEPBAR.LE gsb0, 0x0 ;  /* 0x00008000000079c5 */ /* 0x000fc40000010000 */
[----:B------:R-:W-:Y:S01]  /*b820*/  WARPGROUP.ARRIVE ;  /* 0x00000000000079c5 */ /* 0x000fe20000000000 */
[----:B------:R-:W-:Y:S01]  /*b830*/  FFMA.FTZ R142, R137, UR5, -R131 ;  /* 0x00000005898e7c23 */ /* 0x000fe20008010883 */
[----:B------:R-:W2:Y:S01]  /*b840*/  SHFL.IDX PT, R134, R221, R224, 0x1f ;  /* 0x00001fe0dd867589 */ /* 0x000ea200000e0000 */
[----:B------:R-:W-:Y:S01]  /*b850*/  FSEL R125, R146, -INF , !P2 ;  /* 0xff800000927d7808 */ /* 0x000fe20005000000 */
[----:B------:R-:W-:Y:S01]  /*b860*/  FFMA.FTZ R146, R138, UR5, -R148 ;  /* 0x000000058a927c23 */ /* 0x000fe20008010894 */
[----:B------:R-:W-:Y:S01]  /*b870*/  FSEL R121, R150, -INF , !P1 ;  /* 0xff80000096797808 */ /* 0x000fe20004800000 */
[----:B------:R-:W-:Y:S01]  /*b880*/  HGMMA.64x128x16.F32.BF16 R24, gdesc[UR12], R24, gsb0 ;  /* 0x01e000000c1879f0 */ /* 0x000fe20008001818 */
[----:B------:R-:W4:Y:S01]  /*b890*/  SHFL.IDX PT, R135, R221, R231, 0x1f ;  /* 0x00001fe7dd877589 */ /* 0x000f2200000e0000 */
[----:B------:R-:W-:Y:S01]  /*b8a0*/  FSEL R123, R147, -INF , !P3 ;  /* 0xff800000937b7808 */ /* 0x000fe20005800000 */
[----:B------:R-:W-:Y:S01]  /*b8b0*/  VIADD R217, R5, 0x10 ;  /* 0x0000001005d97836 */ /* 0x000fe20000000000 */
[----:B------:R-:W-:Y:S01]  /*b8c0*/  FSEL R127, R143, -INF , !P4 ;  /* 0xff8000008f7f7808 */ /* 0x000fe20006000000 */
[----:B------:R-:W3:Y:S01]  /*b8d0*/  SHFL.IDX PT, R145, R221, R222, 0x1f ;  /* 0x00001fdedd917589 */ /* 0x000ee200000e0000 */
[--C-:B-----5:R-:W-:Y:S01]  /*b8e0*/  FFMA.FTZ R132, R140, UR5, -R130.reuse ;  /* 0x000000058c847c23 */ /* 0x120fe20008010882 */
[----:B------:R-:W-:Y:S01]  /*b8f0*/  FFMA.FTZ R130, R114, UR5, -R130 ;  /* 0x0000000572827c23 */ /* 0x000fe20008010882 */
[----:B------:R-:W5:Y:S01]  /*b900*/  MUFU.EX2 R112, R112 ;  /* 0x0000007000707308 */ /* 0x000f620000000800 */
[----:B------:R-:W1:Y:S04]  /*b910*/  SHFL.IDX PT, R143, R221, R217, 0x1f ;  /* 0x00001fd9dd8f7589 */ /* 0x000e6800000e0000 */
[----:B------:R-:W5:Y:S03]  /*b920*/  SHFL.IDX PT, R221, R221, R225, 0x1f ;  /* 0x00001fe1dddd7589 */ /* 0x000f6600000e0000 */
[----:B------:R3:W-:Y:S01]  /*b930*/  MUFU.EX2 R114, R128 ;  /* 0x0000008000727308 */ /* 0x0007e20000000800 */
[--C-:B--2---:R-:W-:Y:S01]  /*b940*/  FFMA.FTZ R122, R122, UR5, -R134.reuse ;  /* 0x000000057a7a7c23 */ /* 0x104fe20008010886 */
[----:B------:R-:W-:-:S06]  /*b950*/  FFMA.FTZ R121, R121, UR5, -R134 ;  /* 0x0000000579797c23 */ /* 0x000fcc0008010886 */
[----:B------:R-:W-:Y:S01]  /*b960*/  MUFU.EX2 R94, R94 ;  /* 0x0000005e005e7308 */ /* 0x000fe20000000800 */
[--C-:B----4-:R-:W-:Y:S01]  /*b970*/  FFMA.FTZ R124, R124, UR5, -R135.reuse ;  /* 0x000000057c7c7c23 */ /* 0x110fe20008010887 */
[----:B------:R-:W-:Y:S01]  /*b980*/  FFMA.FTZ R123, R123, UR5, -R135 ;  /* 0x000000057b7b7c23 */ /* 0x000fe20008010887 */
[--C-:B---3--:R-:W-:Y:S01]  /*b990*/  FFMA.FTZ R128, R116, UR5, -R145.reuse ;  /* 0x0000000574807c23 */ /* 0x108fe20008010891 */
[----:B------:R-:W-:-:S04]  /*b9a0*/  FFMA.FTZ R127, R127, UR5, -R145 ;  /* 0x000000057f7f7c23 */ /* 0x000fc80008010891 */
[----:B------:R-:W-:Y:S01]  /*b9b0*/  MUFU.EX2 R116, R144 ;  /* 0x0000009000747308 */ /* 0x000fe20000000800 */
[--C-:B-1----:R-:W-:Y:S01]  /*b9c0*/  FFMA.FTZ R126, R126, UR5, -R143.reuse ;  /* 0x000000057e7e7c23 */ /* 0x102fe2000801088f */
[----:B------:R-:W-:Y:S01]  /*b9d0*/  FFMA.FTZ R125, R125, UR5, -R143 ;  /* 0x000000057d7d7c23 */ /* 0x000fe2000801088f */
[--C-:B-----5:R-:W-:Y:S01]  /*b9e0*/  FFMA.FTZ R120, R120, UR5, -R221.reuse ;  /* 0x0000000578787c23 */ /* 0x120fe200080108dd */
[----:B------:R-:W-:-:S04]  /*b9f0*/  FFMA.FTZ R119, R119, UR5, -R221 ;  /* 0x0000000577777c23 */ /* 0x000fc800080108dd */
        /* <DEDUP_REMOVED lines=11> */
[----:B------:R-:W1:Y:S04]  /*bab0*/  LDS R223, [R223+0x400] ;  /* 0x00040000dfdf7984 */ /* 0x000e680000000800 */
[----:B------:R-:W2:Y:S04]  /*bac0*/  LDS R216, [R216+0x400] ;  /* 0x00040000d8d87984 */ /* 0x000ea80000000800 */
[----:B------:R-:W-:Y:S04]  /*bad0*/  LDS R218, [R218+0x400] ;  /* 0x00040000dada7984 */ /* 0x000fe80000000800 */
[----:B------:R-:W-:Y:S04]  /*bae0*/  LDS R219, [R219+0x400] ;  /* 0x00040000dbdb7984 */ /* 0x000fe80000000800 */
[----:B-1----:R-:W1:Y:S04]  /*baf0*/  SHFL.IDX PT, R129, R223, R5, 0x1f ;  /* 0x00001f05df817589 */ /* 0x002e6800000e0000 */
[----:B------:R-:W3:Y:S04]  /*bb00*/  SHFL.IDX PT, R131, R223, R220, 0x1f ;  /* 0x00001fdcdf837589 */ /* 0x000ee800000e0000 */
[----:B------:R-:W4:Y:S04]  /*bb10*/  SHFL.IDX PT, R136, R223, R151, 0x1f ;  /* 0x00001f97df887589 */ /* 0x000f2800000e0000 */
[----:B------:R-:W5:Y:S04]  /*bb20*/  SHFL.IDX PT, R137, R223, R222, 0x1f ;  /* 0x00001fdedf897589 */ /* 0x000f6800000e0000 */
[----:B------:R-:W5:Y:S04]  /*bb30*/  SHFL.IDX PT, R138, R223, R231, 0x1f ;  /* 0x00001fe7df8a7589 */ /* 0x000f6800000e0000 */
[----:B--2---:R-:W2:Y:S01]  /*bb40*/  SHFL.IDX PT, R148, R216, R220, 0x1f ;  /* 0x00001fdcd8947589 */ /* 0x004ea200000e0000 */
[--C-:B-1----:R-:W-:Y:S01]  /*bb50*/  FADD.FTZ R24, R24, -R129.reuse ;  /* 0x8000008118187221 */ /* 0x102fe20000010000 */
[----:B------:R-:W-:-:S02]  /*bb60*/  FADD.FTZ R26, R26, -R129 ;  /* 0x800000811a1a7221 */ /* 0x000fc40000010000 */
[----:B------:R-:W1:Y:S01]  /*bb70*/  SHFL.IDX PT, R135, R223, R217, 0x1f ;  /* 0x00001fd9df877589 */ /* 0x000e6200000e0000 */
[--C-:B---3--:R-:W-:Y:S01]  /*bb80*/  FADD.FTZ R129, R25, -R131.reuse ;  /* 0x8000008319817221 */ /* 0x108fe20000010000 */
[----:B------:R-:W-:Y:S02]  /*bb90*/  FADD.FTZ R131, R27, -R131 ;  /* 0x800000831b837221 */ /* 0x000fe40000010000 */
[----:B------:R-:W3:Y:S01]  /*bba0*/  SHFL.IDX PT, R140, R223, R224, 0x1f ;  /* 0x00001fe0df8c7589 */ /* 0x000ee200000e0000 */
[--C-:B----4-:R-:W-:Y:S01]  /*bbb0*/  FADD.FTZ R134, R28, -R136.reuse ;  /* 0x800000881c867221 */ /* 0x110fe20000010000 */
[----:B------:R-:W-:Y:S01]  /*bbc0*/  FADD.FTZ R25, R30, -R136 ;  /* 0x800000881e197221 */ /* 0x000fe20000010000 */
[----:B------:R1:W-:Y:S01]  /*bbd0*/  MUFU.EX2 R28, R133 ;  /* 0x00000085001c7308 */ /* 0x0003e20000000800 */
[----:B------:R-:W4:Y:S01]  /*bbe0*/  SHFL.IDX PT, R150, R223, R225, 0x1f ;  /* 0x00001fe1df967589 */ /* 0x000f2200000e0000 */
[--C-:B-----5:R-:W-:Y:S01]  /*bbf0*/  FADD.FTZ R136, R29, -R137.reuse ;  /* 0x800000891d887221 */ /* 0x120fe20000010000 */
[----:B------:R-:W-:-:S02]  /*bc00*/  FADD.FTZ R27, R31, -R137 ;  /* 0x800000891f1b7221 */ /* 0x000fc40000010000 */
[----:B------:R-:W5:Y:S01]  /*bc10*/  SHFL.IDX PT, R149, R216, R5, 0x1f ;  /* 0x00001f05d8957589 */ /* 0x000f6200000e0000 */
[--C-:B------:R-:W-:Y:S01]  /*bc20*/  FADD.FTZ R137, R33, -R138.reuse ;  /* 0x8000008a21897221 */ /* 0x100fe20000010000 */
[----:B------:R-:W-:Y:S01]  /*bc30*/  FADD.FTZ R138, R35, -R138 ;  /* 0x8000008a238a7221 */ /* 0x000fe20000010000 */
[----:B------:R1:W-:Y:S01]  /*bc40*/  MUFU.EX2 R31, R142 ;  /* 0x0000008e001f7308 */ /* 0x0003e20000000800 */
[----:B------:R-:W5:Y:S01]  /*bc50*/  SHFL.IDX PT, R35, R218, R220, 0x1f ;  /* 0x00001fdcda237589 */ /* 0x000f6200000e0000 */
[--C-:B--2---:R-:W-:Y:S01]  /*bc60*/  FADD.FTZ R41, R41, -R148.reuse ;  /* 0x8000009429297221 */ /* 0x104fe20000010000 */
[----:B------:R-:W-:Y:S02]  /*bc70*/  FADD.FTZ R43, R43, -R148 ;  /* 0x800000942b2b7221 */ /* 0x000fe40000010000 */
[----:B------:R-:W2:Y:S01]  /*bc80*/  SHFL.IDX PT, R145, R216, R231, 0x1f ;  /* 0x00001fe7d8917589 */ /* 0x000ea200000e0000 */
[----:B-1----:R-:W-:-:S03]  /*bc90*/  FADD.FTZ R133, R32, -R135 ;  /* 0x8000008720857221 */ /* 0x002fc60000010000 */
[----:B------:R1:W-:Y:S01]  /*bca0*/  SHFL.IDX PT, R142, R219, R220, 0x1f ;  /* 0x00001fdcdb8e7589 */ /* 0x0003e200000e0000 */
[----:B------:R1:W-:Y:S01]  /*bcb0*/  MUFU.EX2 R29, R139 ;  /* 0x0000008b001d7308 */ /* 0x0003e20000000800 */
[----:B------:R-:W-:Y:S01]  /*bcc0*/  FADD.FTZ R135, R34, -R135 ;  /* 0x8000008722877221 */ /* 0x000fe20000010000 */
[----:B---3--:R-:W-:Y:S01]  /*bcd0*/  FADD.FTZ R38, R38, -R140 ;  /* 0x8000008c26267221 */ /* 0x008fe20000010000 */
[----:B------:R-:W3:Y:S04]  /*bce0*/  SHFL.IDX PT, R32, R216, R217, 0x1f ;  /* 0x00001fd9d8207589 */ /* 0x000ee800000e0000 */
[----:B------:R-:W3:Y:S01]  /*bcf0*/  SHFL.IDX PT, R33, R216, R225, 0x1f ;  /* 0x00001fe1d8217589 */ /* 0x000ee200000e0000 */
[----:B----4-:R-:W-:Y:S01]  /*bd00*/  FADD.FTZ R39, R39, -R150 ;  /* 0x8000009627277221 */ /* 0x010fe20000010000 */
[----:B-1----:R-:W-:Y:S01]  /*bd10*/  FADD.FTZ R139, R36, -R140 ;  /* 0x8000008c248b7221 */ /* 0x002fe20000010000 */
[----:B------:R-:W-:Y:S01]  /*bd20*/  FADD.FTZ R140, R37, -R150 ;  /* 0x80000096258c7221 */ /* 0x000fe20000010000 */
[----:B------:R-:W4:Y:S01]  /*bd30*/  LDL R220, [R1+0x2c] ;  /* 0x00002c0001dc7983 */ /* 0x000f220000100800 */
[----:B------:R1:W-:Y:S01]  /*bd40*/  MUFU.EX2 R30, R146 ;  /* 0x00000092001e7308 */ /* 0x0003e20000000800 */
[--C-:B-----5:R-:W-:Y:S01]  /*bd50*/  FADD.FTZ R40, R40, -R149.reuse ;  /* 0x8000009528287221 */ /* 0x120fe20000010000 */
[----:B------:R-:W-:Y:S01]  /*bd60*/  FADD.FTZ R42, R42, -R149 ;  /* 0x800000952a2a7221 */ /* 0x000fe20000010000 */
[----:B------:R-:W5:Y:S01]  /*bd70*/  SHFL.IDX PT, R144, R216, R222, 0x1f ;  /* 0x00001fded8907589 */ /* 0x000f6200000e0000 */
[--C-:B------:R-:W-:Y:S01]  /*bd80*/  FADD.FTZ R57, R57, -R35.reuse ;  /* 0x8000002339397221 */ /* 0x100fe20000010000 */
[----:B------:R-:W-:-:S02]  /*bd90*/  FADD.FTZ R59, R59, -R35 ;  /* 0x800000233b3b7221 */ /* 0x000fc40000010000 */
[----:B------:R-:W5:Y:S01]  /*bda0*/  SHFL.IDX PT, R143, R216, R224, 0x1f ;  /* 0x00001fe0d88f7589 */ /* 0x000f6200000e0000 */
[--C-:B--2---:R-:W-:Y:S01]  /*bdb0*/  FADD.FTZ R49, R49, -R145.reuse ;  /* 0x8000009131317221 */ /* 0x104fe20000010000 */
[----:B------:R-:W-:Y:S02]  /*bdc0*/  FADD.FTZ R51, R51, -R145 ;  /* 0x8000009133337221 */ /* 0x000fe40000010000 */
[----:B------:R-:W2:Y:S01]  /*bdd0*/  SHFL.IDX PT, R147, R216, R151, 0x1f ;  /* 0x00001f97d8937589 */ /* 0x000ea200000e0000 */
[----:B------:R-:W-:Y:S01]  /*bde0*/  FMUL.FTZ R26, R9, R26 ;  /* 0x0000001a091a7220 */ /* 0x000fe20000410000 */
[----:B------:R-:W-:Y:S01]  /*bdf0*/  MUFU.EX2 R35, R128 ;  /* 0x0000008000237308 */ /* 0x000fe20000000800 */
[--C-:B---3--:R-:W-:Y:S01]  /*be00*/  FADD.FTZ R48, R48, -R32.reuse ;  /* 0x8000002030307221 */ /* 0x108fe20000010000 */
[----:B------:R-:W-:Y:S01]  /*be10*/  FADD.FTZ R50, R50, -R32 ;  /* 0x8000002032327221 */ /* 0x000fe20000010000 */
[----:B------:R-:W-:Y:S01]  /*be20*/  SHFL.IDX PT, R145, R219, R151, 0x1f ;  /* 0x00001f97db917589 */ /* 0x000fe200000e0000 */
[--C-:B------:R-:W-:Y:S01]  /*be30*/  FADD.FTZ R53, R53, -R33.reuse ;  /* 0x8000002135357221 */ /* 0x100fe20000010000 */
[----:B------:R-:W-:-:S03]  /*be40*/  FADD.FTZ R55, R55, -R33 ;  /* 0x8000002137377221 */ /* 0x000fc60000010000 */
[----:B------:R3:W-:Y:S01]  /*be50*/  MUFU.EX2 R32, R141 ;  /* 0x0000008d00207308 */ /* 0x0007e20000000800 */
[----:B------:R-:W-:Y:S04]  /*be60*/  SHFL.IDX PT, R150, R219, R222, 0x1f ;  /* 0x00001fdedb967589 */ /* 0x000fe800000e0000 */
[----:B-1----:R-:W-:Y:S01]  /*be70*/  SHFL.IDX PT, R146, R219, R217, 0x1f ;  /* 0x00001fd9db927589 */ /* 0x002fe200000e0000 */
[--C-:B-----5:R-:W-:Y:S01]  /*be80*/  FADD.FTZ R45, R45, -R144.reuse ;  /* 0x800000902d2d7221 */ /* 0x120fe20000010000 */
[----:B------:R-:W-:Y:S01]  /*be90*/  FADD.FTZ R47, R47, -R144 ;  /* 0x800000902f2f7221 */ /* 0x000fe20000010000 */
[----:B------:R1:W5:Y:S01]  /*bea0*/  MUFU.EX2 R33, R132 ;  /* 0x0000008400217308 */ /* 0x0003620000000800 */
[----:B---3--:R-:W-:Y:S01]  /*beb0*/  SHFL.IDX PT, R141, R219, R5, 0x1f ;  /* 0x00001f05db8d7589 */ /* 0x008fe200000e0000 */
[--C-:B------:R-:W-:Y:S01]  /*bec0*/  FADD.FTZ R52, R52, -R143.reuse ;  /* 0x8000008f34347221 */ /* 0x100fe20000010000 */
[----:B------:R-:W-:-:S02]  /*bed0*/  FADD.FTZ R54, R54, -R143 ;  /* 0x8000008f36367221 */ /* 0x000fc40000010000 */
[----:B------:R-:W-:Y:S01]  /*bee0*/  SHFL.IDX PT, R149, R219, R231, 0x1f ;  /* 0x00001fe7db957589 */ /* 0x000fe200000e0000 */
[----:B------:R-:W-:Y:S01]  /*bef0*/  FMUL.FTZ R25, R12, R25 ;  /* 0x000000190c197220 */ /* 0x000fe20000410000 */
[--C-:B--2---:R-:W-:Y:S01]  /*bf00*/  FADD.FTZ R44, R44, -R147.reuse ;  /* 0x800000932c2c7221 */ /* 0x104fe20000010000 */
[----:B------:R-:W-:Y:S01]  /*bf10*/  MUFU.EX2 R125, R125 ;  /* 0x0000007d007d7308 */ /* 0x000fe20000000800 */
[----:B------:R-:W-:Y:S01]  /*bf20*/  SHFL.IDX PT, R216, R219, R224, 0x1f ;  /* 0x00001fe0dbd87589 */ /* 0x000fe200000e0000 */
[----:B------:R-:W-:-:S03]  /*bf30*/  FADD.FTZ R46, R46, -R147 ;  /* 0x800000932e2e7221 */ /* 0x000fc60000010000 */
[----:B------:R-:W2:Y:S04]  /*bf40*/  SHFL.IDX PT, R219, R219, R225, 0x1f ;  /* 0x00001fe1dbdb7589 */ /* 0x000ea800000e0000 */
[----:B------:R-:W3:Y:S04]  /*bf50*/  SHFL.IDX PT, R144, R218, R151, 0x1f ;  /* 0x00001f97da907589 */ /* 0x000ee800000e0000 */
[----:B------:R-:W5:Y:S04]  /*bf60*/  SHFL.IDX PT, R36, R218, R222, 0x1f ;  /* 0x00001fdeda247589 */ /* 0x000f6800000e0000 */
[----:B------:R2:W5:Y:S04]  /*bf70*/  SHFL.IDX PT, R143, R218, R217, 0x1f ;  /* 0x00001fd9da8f7589 */ /* 0x00056800000e0000 */
[----:B-1----:R-:W1:Y:S04]  /*bf80*/  SHFL.IDX PT, R132, R218, R231, 0x1f ;  /* 0x00001fe7da847589 */ /* 0x002e6800000e0000 */
[----:B------:R-:W1:Y:S04]  /*bf90*/  SHFL.IDX PT, R34, R218, R5, 0x1f ;  /* 0x00001f05da227589 */ /* 0x000e6800000e0000 */
[----:B------:R-:W1:Y:S04]  /*bfa0*/  SHFL.IDX PT, R37, R218, R224, 0x1f ;  /* 0x00001fe0da257589 */ /* 0x000e6800000e0000 */
[----:B------:R-:W1:Y:S01]  /*bfb0*/  SHFL.IDX PT, R218, R218, R225, 0x1f ;  /* 0x00001fe1dada7589 */ /* 0x000e6200000e0000 */
[----:B--2---:R-:W-:Y:S01]  /*bfc0*/  FADD.FTZ R217, R85, -R219 ;  /* 0x800000db55d97221 */ /* 0x004fe20000010000 */
[----:B------:R-:W-:Y:S01]  /*bfd0*/  FMUL.FTZ R85, R11, R131 ;  /* 0x000000830b557220 */ /* 0x000fe20000410000 */
[----:B---3--:R-:W-:Y:S01]  /*bfe0*/  FADD.FTZ R62, R62, -R144 ;  /* 0x800000903e3e7221 */ /* 0x008fe20000010000 */
[--C-:B-----5:R-:W-:Y:S01]  /*bff0*/  FADD.FTZ R63, R63, -R36.reuse ;  /* 0x800000243f3f7221 */ /* 0x120fe20000010000 */
[----:B------:R-:W-:Y:S01]  /*c000*/  FADD.FTZ R61, R61, -R36 ;  /* 0x800000243d3d7221 */ /* 0x000fe20000010000 */
[----:B------:R-:W-:Y:S01]  /*c010*/  FADD.FTZ R60, R60, -R144 ;  /* 0x800000903c3c7221 */ /* 0x000fe20000010000 */
[----:B------:R-:W-:Y:S01]  /*c020*/  F2FP.BF16.F32.PACK_AB R85, R85, R26 ;  /* 0x0000001a5555723e */ /* 0x000fe200000010ff */
[----:B------:R-:W-:Y:S01]  /*c030*/  FMUL.FTZ R26, R14, R27 ;  /* 0x0000001b0e1a7220 */ /* 0x000fe20000410000 */
[----:B------:R-:W-:Y:S01]  /*c040*/  FADD.FTZ R64, R64, -R143 ;  /* 0x8000008f40407221 */ /* 0x000fe20000010000 */
[----:B------:R-:W-:Y:S01]  /*c050*/  FADD.FTZ R219, R87, -R219 ;  /* 0x800000db57db7221 */ /* 0x000fe20000010000 */
[----:B------:R-:W-:Y:S01]  /*c060*/  MUFU.EX2 R124, R124 ;  /* 0x0000007c007c7308 */ /* 0x000fe20000000800 */
[----:B-1----:R-:W-:Y:S01]  /*c070*/  FADD.FTZ R65, R65, -R132 ;  /* 0x8000008441417221 */ /* 0x002fe20000010000 */
[----:B------:R-:W-:Y:S01]  /*c080*/  F2FP.BF16.F32.PACK_AB R87, R26, R25 ;  /* 0x000000191a57723e */ /* 0x000fe200000010ff */
[----:B------:R-:W-:Y:S01]  /*c090*/  FADD.FTZ R148, R77, -R150 ;  /* 0x800000964d947221 */ /* 0x000fe20000010000 */
[----:B------:R-:W-:Y:S01]  /*c0a0*/  FADD.FTZ R66, R66, -R143 ;  /* 0x8000008f42427221 */ /* 0x000fe20000010000 */
[--C-:B------:R-:W-:Y:S01]  /*c0b0*/  FADD.FTZ R56, R56, -R34.reuse ;  /* 0x8000002238387221 */ /* 0x100fe20000010000 */
[----:B------:R-:W-:-:S02]  /*c0c0*/  FADD.FTZ R58, R58, -R34 ;  /* 0x800000223a3a7221 */ /* 0x000fc40000010000 */
[----:B------:R1:W2:Y:S01]  /*c0d0*/  MUFU.EX2 R34, R130 ;  /* 0x0000008200227308 */ /* 0x0002a20000000800 */
[----:B------:R-:W-:Y:S01]  /*c0e0*/  FMUL.FTZ R62, R110, R62 ;  /* 0x0000003e6e3e7220 */ /* 0x000fe20000410000 */
[----:B------:R-:W-:Y:S01]  /*c0f0*/  FMUL.FTZ R63, R111, R63 ;  /* 0x0000003f6f3f7220 */ /* 0x000fe20000410000 */
[----:B------:R-:W-:Y:S01]  /*c100*/  FMUL.FTZ R64, R112, R64 ;  /* 0x0000004070407220 */ /* 0x000fe20000410000 */
[----:B------:R-:W-:Y:S01]  /*c110*/  FMUL.FTZ R25, R115, R65 ;  /* 0x0000004173197220 */ /* 0x000fe20000410000 */
[----:B------:R-:W-:-:S03]  /*c120*/  FADD.FTZ R144, R76, -R145 ;  /* 0x800000914c907221 */ /* 0x000fc60000010000 */
[----:B------:R3:W5:Y:S01]  /*c130*/  MUFU.EX2 R36, R127 ;  /* 0x0000007f00247308 */ /* 0x0007620000000800 */
[----:B-1----:R-:W-:Y:S01]  /*c140*/  FADD.FTZ R130, R67, -R132 ;  /* 0x8000008443827221 */ /* 0x002fe20000010000 */
[--C-:B------:R-:W-:Y:S01]  /*c150*/  FADD.FTZ R132, R68, -R37.reuse ;  /* 0x8000002544847221 */ /* 0x100fe20000010000 */
[----:B------:R-:W-:Y:S01]  /*c160*/  FADD.FTZ R67, R70, -R37 ;  /* 0x8000002546437221 */ /* 0x000fe20000010000 */
[----:B------:R-:W-:-:S04]  /*c170*/  F2FP.BF16.F32.PACK_AB R64, R25, R64 ;  /* 0x000000401940723e */ /* 0x000fc800000010ff */
[----:B------:R1:W5:Y:S01]  /*c180*/  MUFU.EX2 R37, R126 ;  /* 0x0000007e00257308 */ /* 0x0003620000000800 */
[----:B---3--:R-:W-:Y:S01]  /*c190*/  FADD.FTZ R127, R71, -R218 ;  /* 0x800000da477f7221 */ /* 0x008fe20000010000 */
[----:B------:R-:W-:Y:S01]  /*c1a0*/  F2FP.BF16.F32.PACK_AB R71, R63, R62 ;  /* 0x0000003e3f47723e */ /* 0x000fe200000010ff */
[----:B------:R-:W-:-:S05]  /*c1b0*/  FMUL.FTZ R62, R33, R144 ;  /* 0x00000090213e7220 */ /* 0x000fca0000410000 */
[----:B------:R-:W3:Y:S01]  /*c1c0*/  MUFU.EX2 R123, R123 ;  /* 0x0000007b007b7308 */ /* 0x000ee20000000800 */
[----:B------:R-:W-:Y:S01]  /*c1d0*/  FMUL.FTZ R25, R35, R148 ;  /* 0x0000009423197220 */ /* 0x000fe20000410000 */
[----:B------:R-:W-:-:S06]  /*c1e0*/  FADD.FTZ R143, R80, -R146 ;  /* 0x80000092508f7221 */ /* 0x000fcc0000010000 */
[----:B------:R-:W3:Y:S01]  /*c1f0*/  MUFU.EX2 R122, R122 ;  /* 0x0000007a007a7308 */ /* 0x000ee20000000800 */
[----:B------:R-:W-:-:S07]  /*c200*/  FADD.FTZ R146, R82, -R146 ;  /* 0x8000009252927221 */ /* 0x000fce0000010000 */
[----:B------:R-:W3:Y:S08]  /*c210*/  MUFU.EX2 R121, R121 ;  /* 0x0000007900797308 */ /* 0x000ef00000000800 */
[----:B------:R-:W3:Y:S08]  /*c220*/  MUFU.EX2 R120, R120 ;  /* 0x0000007800787308 */ /* 0x000ef00000000800 */
[----:B------:R-:W3:Y:S01]  /*c230*/  MUFU.EX2 R119, R119 ;  /* 0x0000007700777308 */ /* 0x000ee20000000800 */
[--C-:B------:R-:W-:Y:S01]  /*c240*/  FADD.FTZ R151, R84, -R216.reuse ;  /* 0x800000d854977221 */ /* 0x100fe20000010000 */
[----:B------:R-:W-:Y:S01]  /*c250*/  FMUL.FTZ R82, R21, R139 ;  /* 0x0000008b15527220 */ /* 0x000fe20000410000 */
[----:B------:R-:W-:Y:S01]  /*c260*/  FMUL.FTZ R27, R22, R140 ;  /* 0x0000008c161b7220 */ /* 0x000fe20000410000 */
[----:B------:R-:W-:Y:S01]  /*c270*/  FADD.FTZ R216, R86, -R216 ;  /* 0x800000d856d87221 */ /* 0x000fe20000010000 */
[----:B------:R-:W-:Y:S01]  /*c280*/  FMUL.FTZ R38, R20, R38 ;  /* 0x0000002614267220 */ /* 0x000fe20000410000 */
[----:B------:R-:W-:Y:S01]  /*c290*/  FMUL.FTZ R39, R88, R39 ;  /* 0x0000002758277220 */ /* 0x000fe20000410000 */
[----:B------:R-:W-:Y:S01]  /*c2a0*/  FADD.FTZ R70, R69, -R218 ;  /* 0x800000da45467221 */ /* 0x000fe20000010000 */
[--C-:B------:R-:W-:Y:S01]  /*c2b0*/  FADD.FTZ R128, R72, -R141.reuse ;  /* 0x8000008d48807221 */ /* 0x100fe20000010000 */
[----:B-1----:R-:W-:Y:S01]  /*c2c0*/  FADD.FTZ R126, R74, -R141 ;  /* 0x8000008d4a7e7221 */ /* 0x002fe20000010000 */
        /* <DEDUP_REMOVED lines=91> */
[----:B----4-:R-:W-:-:S04]  /*c880*/  IMAD R25, R0, 0x4000, R220 ;  /* 0x0000400000197824 */ /* 0x010fc800078e02dc */
        /* <DEDUP_REMOVED lines=148> */
.L_x_5795:
        /* <DEDUP_REMOVED lines=70> */
.L_x_5796:
        /* <DEDUP_REMOVED lines=12> */
.L_x_5786:
        /* <DEDUP_REMOVED lines=34> */
.L_x_5754:
[----:B------:R-:W-:Y:S05]  /*d910*/  @P0 BRA `(.L_x_5748) ;  /* 0x0000004000000947 */ /* 0x000fea0003800000 */
[----:B------:R-:W-:Y:S01]  /*d920*/  ULDC.64 UR4, c[0x0][0x878] ;  /* 0x00021e0000047ab9 */ /* 0x000fe20000000a00 */
[----:B------:R-:W3:Y:S01]  /*d930*/  S2R R12, SR_TID.X ;  /* 0x00000000000c7919 */ /* 0x000ee20000002100 */
[----:B------:R-:W-:Y:S01]  /*d940*/  UISETP.NE.U32.AND UP0, UPT, UR4, URZ, UPT ;  /* 0x0000003f0400728c */ /* 0x000fe2000bf05070 */
[----:B------:R-:W4:Y:S01]  /*d950*/  S2UR UR8, SR_CTAID.Y ;  /* 0x00000000000879c3 */ /* 0x000f220000002600 */
[----:B------:R-:W-:Y:S02]  /*d960*/  ULDC.64 UR10, c[0x0][0x848] ;  /* 0x00021200000a7ab9 */ /* 0x000fe40000000a00 */
[----:B------:R-:W-:Y:S01]  /*d970*/  UISETP.NE.AND.EX UP0, UPT, UR5, URZ, UPT, UP0 ;  /* 0x0000003f0500728c */ /* 0x000fe2000bf05300 */
[----:B------:R-:W5:Y:S04]  /*d980*/  S2R R0, SR_CTAID.X ;  /* 0x0000000000007919 */ /* 0x000f680000002500 */
[----:B-12---:R-:W1:Y:S01]  /*d990*/  LDC.64 R8, c[0x0][0x818] ;  /* 0x00020600ff087b82 */ /* 0x006e620000000a00 */
[----:B------:R-:W-:-:S05]  /*d9a0*/  PLOP3.LUT P0, PT, PT, PT, UP0, 0x80, 0x0 ;  /* 0x000000000000781c */ /* 0x000fca0003f0f008 */
[----:B------:R-:W-:Y:S02]  /*d9b0*/  @UP0 ULDC.64 UR4, c[0x0][0x878] ;  /* 0x00021e0000040ab9 */ /* 0x000fe40000000a00 */
[----:B------:R-:W-:Y:S01]  /*d9c0*/  @UP0 UIMAD.WIDE UR4, UR37, 0x4, UR4 ;  /* 0x00000004250408a5 */ /* 0x000fe2000f8e0204 */
[----:B------:R-:W2:Y:S05]  /*d9d0*/  LDC.64 R10, c[0x0][0x840] ;  /* 0x00021000ff0a7b82 */ /* 0x000eaa0000000a00 */
[----:B------:R-:W-:Y:S02]  /*d9e0*/  IMAD.U32 R2, RZ, RZ, UR4 ;  /* 0x00000004ff027e24 */ /* 0x000fe4000f8e00ff */
[----:B------:R-:W-:Y:S01]  /*d9f0*/  IMAD.U32 R3, RZ, RZ, UR5 ;  /* 0x00000005ff037e24 */ /* 0x000fe2000f8e00ff */
[----:B------:R-:W-:-:S04]  /*da00*/  ULDC UR5, c[0x0][0x850] ;  /* 0x0002140000057ab9 */ /* 0x000fc80000000800 */
[----:B------:R-:W4:Y:S01]  /*da10*/  @P0 LDG.E R2, desc[UR38][R2.64] ;  /* 0x0000002602020981 */ /* 0x000f22000c1e1900 */
[----:B------:R-:W-:Y:S01]  /*da20*/  UISETP.NE.AND UP1, UPT, UR5, 0x1, UPT ;  /* 0x000000010500788c */ /* 0x000fe2000bf25270 */
[----:B---3--:R-:W-:Y:S01]  /*da30*/  VIADD R13, R12, 0xffffff80 ;  /* 0xffffff800c0d7836 */ /* 0x008fe20000000000 */
[----:B------:R-:W-:Y:S01]  /*da40*/  MOV R14, 0x400 ;  /* 0x00000400000e7802 */ /* 0x000fe20000000f00 */
[----:B------:R-:W3:Y:S01]  /*da50*/  S2R R15, SR_CgaCtaId ;  /* 0x00000000000f7919 */ /* 0x000ee20000008800 */
[----:B-----5:R-:W-:Y:S02]  /*da60*/  IMAD.SHL.U32 R0, R0, 0x2000, RZ ;  /* 0x0000200000007824 */ /* 0x020fe400078e00ff */
[----:B---3--:R-:W-:Y:S02]  /*da70*/  LEA R15, R15, R14, 0x18 ;  /* 0x0000000e0f0f7211 */ /* 0x008fe400078ec0ff */
[----:B----4-:R-:W-:Y:S02]  /*da80*/  @P0 R2UR UR4, R2 ;  /* 0x00000000020402ca */ /* 0x010fe400000e0000 */
        /* <DEDUP_REMOVED lines=16> */
[----:B-1----:R-:W-:Y:S01]  /*db90*/  IMAD R2, R8, UR7, RZ ;  /* 0x0000000708027c24 */ /* 0x002fe2000f8e02ff */
[----:B------:R-:W-:Y:S01]  /*dba0*/  IADD3 R4, P0, R0, UR4, RZ ;  /* 0x0000000400047c10 */ /* 0x000fe2000ff1e0ff */
[----:B------:R-:W-:Y:S01]  /*dbb0*/  USHF.R.S32.HI UR4, URZ, 0x1f, UR37 ;  /* 0x0000001f3f047899 */ /* 0x000fe20008011425 */
[----:B--2---:R-:W-:Y:S01]  /*dbc0*/  IMAD R6, R10, UR7, RZ ;  /* 0x000000070a067c24 */ /* 0x004fe2000f8e02ff */
[----:B------:R-:W-:Y:S01]  /*dbd0*/  @!UP0 UMOV UR5, URZ ;  /* 0x0000003f00058c82 */ /* 0x000fe20008000000 */
[----:B------:R-:W-:Y:S01]  /*dbe0*/  IMAD R9, R9, UR6, R2 ;  /* 0x0000000609097c24 */ /* 0x000fe2000f8e0202 */
[C---:B------:R-:W-:Y:S01]  /*dbf0*/  LOP3.LUT R2, R3.reuse, 0xfffff80, RZ, 0xc0, !PT ;  /* 0x0fffff8003027812 */ /* 0x040fe200078ec0ff */
[----:B------:R-:W-:Y:S01]  /*dc00*/  IMAD.SHL.U32 R3, R3, 0x20, RZ ;  /* 0x0000002003037824 */ /* 0x000fe200078e00ff */
[----:B------:R-:W-:Y:S01]  /*dc10*/  LEA.HI.X.SX32 R5, R0, UR5, 0x1, P0 ;  /* 0x0000000500057c11 */ /* 0x000fe200080f0eff */
[----:B------:R-:W-:-:S02]  /*dc20*/  USEL UR4, UR4, URZ, !UP0 ;  /* 0x0000003f04047287 */ /* 0x000fc4000c000000 */
[----:B------:R-:W-:Y:S01]  /*dc30*/  IMAD.IADD R0, R13, 0x1, -R2 ;  /* 0x000000010d007824 */ /* 0x000fe200078e0a02 */
[----:B------:R-:W-:Y:S01]  /*dc40*/  LOP3.LUT R7, R3, 0x3ffff000, RZ, 0xc0, !PT ;  /* 0x3ffff00003077812 */ /* 0x000fe200078ec0ff */
[----:B------:R-:W-:Y:S01]  /*dc50*/  IMAD.WIDE.U32 R2, R8, UR6, R4 ;  /* 0x0000000608027c25 */ /* 0x000fe2000f8e0004 */
[----:B------:R-:W-:Y:S02]  /*dc60*/  UIMAD UR5, UR4, UR8, URZ ;  /* 0x00000008040572a4 */ /* 0x000fe4000f8e023f */
[----:B------:R-:W-:Y:S01]  /*dc70*/  UIMAD UR4, UR4, UR10, URZ ;  /* 0x0000000a040472a4 */ /* 0x000fe2000f8e023f */
[----:B------:R-:W-:Y:S02]  /*dc80*/  IMAD R0, R0, 0x4, R7 ;  /* 0x0000000400007824 */ /* 0x000fe400078e0207 */
[----:B------:R-:W-:Y:S02]  /*dc90*/  IMAD R7, R11, UR6, R6 ;  /* 0x000000060b077c24 */ /* 0x000fe4000f8e0206 */
[----:B------:R-:W-:Y:S01]  /*dca0*/  IMAD.WIDE.U32 R4, R10, UR6, R4 ;  /* 0x000000060a047c25 */ /* 0x000fe2000f8e0004 */
[----:B------:R-:W-:-:S03]  /*dcb0*/  USEL UR6, UR37, URZ, !UP0 ;  /* 0x0000003f25067287 */ /* 0x000fc6000c000000 */
[----:B------:R-:W-:Y:S01]  /*dcc0*/  IMAD.IADD R3, R3, 0x1, R9 ;  /* 0x0000000103037824 */ /* 0x000fe200078e0209 */
[----:B------:R-:W-:Y:S01]  /*dcd0*/  UIMAD UR5, UR6, UR9, UR5 ;  /* 0x00000009060572a4 */ /* 0x000fe2000f8e0205 */
[----:B------:R-:W-:Y:S01]  /*dce0*/  IMAD.IADD R5, R5, 0x1, R7 ;  /* 0x0000000105057824 */ /* 0x000fe200078e0207 */
[----:B------:R-:W-:Y:S01]  /*dcf0*/  UIMAD UR4, UR6, UR11, UR4 ;  /* 0x0000000b060472a4 */ /* 0x000fe2000f8e0204 */
[----:B------:R-:W-:Y:S02]  /*dd00*/  IMAD.U32 R9, RZ, RZ, UR8 ;  /* 0x00000008ff097e24 */ /* 0x000fe4000f8e00ff */
[----:B------:R-:W-:Y:S02]  /*dd10*/  IMAD.U32 R7, RZ, RZ, UR10 ;  /* 0x0000000aff077e24 */ /* 0x000fe4000f8e00ff */
[----:B------:R-:W-:-:S04]  /*dd20*/  IMAD.WIDE.U32 R2, R9, UR6, R2 ;  /* 0x0000000609027c25 */ /* 0x000fc8000f8e0002 */
[----:B------:R-:W-:-:S04]  /*dd30*/  IMAD.WIDE.U32 R4, R7, UR6, R4 ;  /* 0x0000000607047c25 */ /* 0x000fc8000f8e0004 */
[----:B------:R-:W-:Y:S02]  /*dd40*/  VIADD R7, R3, UR5 ;  /* 0x0000000503077c36 */ /* 0x000fe40008000000 */
[----:B------:R-:W-:Y:S01]  /*dd50*/  VIADD R6, R5, UR4 ;  /* 0x0000000405067c36 */ /* 0x000fe20008000000 */
[----:B------:R-:W-:Y:S05]  /*dd60*/  WARPSYNC.ALL ;  /* 0x0000000000007948 */ /* 0x000fea0003800000 */
[----:B------:R-:W-:Y:S01]  /*dd70*/  IMAD R0, R0, 0x4, R15 ;  /* 0x0000000400007824 */ /* 0x000fe200078e020f */
        /* <DEDUP_REMOVED lines=32> */
.L_x_5800:
[----:B------:R-:W-:Y:S01]  /*df80*/  @P0 ELECT P1, URZ, PT ;  /* 0x00000000003f082f */ /* 0x000fe20003820000 */
[----:B------:R1:W-:-:S12]  /*df90*/  UBLKRED.G.S.ADD.F32.RN [UR4], [UR6], UR7, desc[UR8] ;  /* 0x00000804060073bb */ /* 0x0003d800080a1407 */
[----:B------:R-:W-:Y:S02]  /*dfa0*/  @P1 PLOP3.LUT P0, PT, P1, PT, PT, 0x8, 0x0 ;  /* 0x000000000000181c */ /* 0x000fe40000f0e170 */
[----:B------:R-:W-:-:S11]  /*dfb0*/  PLOP3.LUT P1, PT, PT, PT, PT, 0x8, 0x0 ;  /* 0x000000000000781c */ /* 0x000fd60003f2e170 */
[----:B-1----:R-:W-:Y:S05]  /*dfc0*/  @P0 BRA.U.ANY `(.L_x_5800) ;  /* 0xfffffffd00ec0947 */ /* 0x002fea000393ffff */
[----:B------:R0:W-:Y:S01]  /*dfd0*/  UTMACMDFLUSH ;  /* 0x00000000000079b7 */ /* 0x0001e20000000000 */
[----:B------:R-:W-:-:S04]  /*dfe0*/  DEPBAR.LE SB0, 0x0 ;  /* 0x000080000000791a */ /* 0x000fc80000000000 */
.L_x_5799:
[----:B------:R-:W-:Y:S05]  /*dff0*/  BSYNC B0 ;  /* 0x0000000000007941 */ /* 0x000fea0003800000 */
.L_x_5798:
        /* <DEDUP_REMOVED lines=25> */
.L_x_5801:
        /* <DEDUP_REMOVED lines=8> */
.L_x_5743:
        /* <DEDUP_REMOVED lines=21> */
.L_x_5803:
        /* <DEDUP_REMOVED lines=13> */
.L_x_5805:
[----:B------:R-:W-:-:S05]  /*e430*/  ULDC UR4, c[0x0][0x8c4] ;  /* 0x0002310000047ab9 */ /* 0x000fca0000000800 */
.L_x_5804:
        /* <DEDUP_REMOVED lines=44> */
.L_x_5806:
        /* <DEDUP_REMOVED lines=13> */
.L_x_5807:
        /* <DEDUP_REMOVED lines=12> */
.L_x_5808:
        /* <DEDUP_REMOVED lines=22> */
.L_x_5809:
        /* <DEDUP_REMOVED lines=40> */
.L_x_5812:
[----:B------:R-:W-:Y:S05]  /*ec70*/  BSYNC B0 ;  /* 0x0000000000007941 */ /* 0x000fea0003800000 */
.L_x_5811:
        /* <DEDUP_REMOVED lines=19> */
.L_x_5814:
[----:B------:R-:W-:Y:S05]  /*edb0*/  BSYNC B0 ;  /* 0x0000000000007941 */ /* 0x000fea0003800000 */
.L_x_5813:
[----:B------:R-:W-:Y:S06]  /*edc0*/  BAR.ARV 0xa, 0xa0 ;  /* 0x0282800000007b1d */ /* 0x000fec0000002000 */
[----:B------:R-:W-:Y:S04]  /*edd0*/  BSSY B0, `(.L_x_5815) ;  /* 0x0000003000007945 */ /* 0x000fe80003800000 */
[----:B------:R-:W-:Y:S05]  /*ede0*/  @!P0 BRA `(.L_x_5816) ;  /* 0x0000000000048947 */ /* 0x000fea0003800000 */
[----:B------:R-:W-:-:S04]  /*edf0*/  DEPBAR.LE SB0, 0x0 ;  /* 0x000080000000791a */ /* 0x000fc80000000000 */
.L_x_5816:
[----:B------:R-:W-:Y:S05]  /*ee00*/  BSYNC B0 ;  /* 0x0000000000007941 */ /* 0x000fea0003800000 */
.L_x_5815:
[----:B------:R-:W-:Y:S06]  /*ee10*/  BAR.ARV 0xb, 0xa0 ;  /* 0x02c2800000007b1d */ /* 0x000fec0000002000 */
[----:B------:R-:W-:Y:S01]  /*ee20*/  UIADD3 UR15, UR7, 0x1, URZ ;  /* 0x00000001070f7890 */ /* 0x000fe2000fffe03f */
[----:B------:R-:W-:Y:S11]  /*ee30*/  BRA `(.L_x_5817) ;  /* 0x0000000000047947 */ /* 0x000ff60003800000 */
.L_x_5810:
[----:B------:R-:W-:-:S05]  /*ee40*/  UMOV UR15, UR7 ;  /* 0x00000007000f7c82 */ /* 0x000fca0008000000 */
.L_x_5817:
        /* <DEDUP_REMOVED lines=21> */
.L_x_5830:
        /* <DEDUP_REMOVED lines=20> */
.L_x_5819:
[----:B------:R-:W-:Y:S05]  /*f0e0*/  BSYNC B0 ;  /* 0x0000000000007941 */ /* 0x000fea0003800000 */
.L_x_5818:
        /* <DEDUP_REMOVED lines=13> */
.L_x_5821:
[----:B------:R-:W-:Y:S05]  /*f1c0*/  BSYNC B0 ;  /* 0x0000000000007941 */ /* 0x000fea0003800000 */
.L_x_5820:
[----:B------:R-:W-:Y:S06]  /*f1d0*/  BAR.ARV 0xa, 0xa0 ;  /* 0x0282800000007b1d */ /* 0x000fec0000002000 */
[----:B------:R-:W-:Y:S04]  /*f1e0*/  BSSY B0, `(.L_x_5822) ;  /* 0x0000003000007945 */ /* 0x000fe80003800000 */
[----:B------:R-:W-:Y:S05]  /*f1f0*/  @!P0 BRA `(.L_x_5823) ;  /* 0x0000000000048947 */ /* 0x000fea0003800000 */
[----:B------:R-:W-:-:S04]  /*f200*/  DEPBAR.LE SB0, 0x0 ;  /* 0x000080000000791a */ /* 0x000fc80000000000 */
.L_x_5823:
[----:B------:R-:W-:Y:S05]  /*f210*/  BSYNC B0 ;  /* 0x0000000000007941 */ /* 0x000fea0003800000 */
.L_x_5822:
        /* <DEDUP_REMOVED lines=13> */
.L_x_5825:
[----:B------:R-:W-:Y:S05]  /*f2f0*/  BSYNC B0 ;  /* 0x0000000000007941 */ /* 0x000fea0003800000 */
.L_x_5824:
        /* <DEDUP_REMOVED lines=13> */
.L_x_5827:
[----:B------:R-:W-:Y:S05]  /*f3d0*/  BSYNC B0 ;  /* 0x0000000000007941 */ /* 0x000fea0003800000 */
.L_x_5826:
[----:B------:R-:W-:Y:S01]  /*f3e0*/  UIADD3 UR15, UR15, 0x2, URZ ;  /* 0x000000020f0f7890 */ /* 0x000fe2000fffe03f */
[----:B------:R-:W-:Y:S06]  /*f3f0*/  BAR.ARV 0xa, 0xa0 ;  /* 0x0282800000007b1d */ /* 0x000fec0000002000 */
[----:B------:R-:W-:Y:S01]  /*f400*/  BSSY B0, `(.L_x_5828) ;  /* 0x0000004000007945 */ /* 0x000fe20003800000 */
[----:B------:R-:W-:-:S03]  /*f410*/  ISETP.LE.AND P1, PT, R2, UR15, PT ;  /* 0x0000000f02007c0c */ /* 0x000fc6000bf23270 */
[----:B------:R-:W-:Y:S10]  /*f420*/  @!P0 BRA `(.L_x_5829) ;  /* 0x0000000000048947 */ /* 0x000ff40003800000 */
[----:B------:R-:W-:-:S04]  /*f430*/  DEPBAR.LE SB0, 0x0 ;  /* 0x000080000000791a */ /* 0x000fc80000000000 */
.L_x_5829:
[----:B------:R-:W-:Y:S05]  /*f440*/  BSYNC B0 ;  /* 0x0000000000007941 */ /* 0x000fea0003800000 */
.L_x_5828:
[----:B------:R-:W-:Y:S06]  /*f450*/  BAR.ARV 0xb, 0xa0 ;  /* 0x02c2800000007b1d */ /* 0x000fec0000002000 */
[----:B------:R-:W-:Y:S02]  /*f460*/  UIADD3 UR19, UR19, 0x4000, URZ ;  /* 0x0000400013137890 */ /* 0x000fe4000fffe03f */
[----:B------:R-:W-:Y:S01]  /*f470*/  UIADD3 UR6, UR6, 0x4000, URZ ;  /* 0x0000400006067890 */ /* 0x000fe2000fffe03f */
[----:B------:R-:W-:Y:S11]  /*f480*/  @!P1 BRA `(.L_x_5830) ;  /* 0xfffffff800c49947 */ /* 0x000ff6000383ffff */
[----:B------:R-:W-:Y:S05]  /*f490*/  BRA `(.L_x_5748) ;  /* 0x0000002400207947 */ /* 0x000fea0003800000 */
.L_x_5802:
        /* <DEDUP_REMOVED lines=14> */
.L_x_5831:
        /* <DEDUP_REMOVED lines=14> */
.L_x_5833:
[----:B------:R-:W-:-:S05]  /*f660*/  ULDC UR4, c[0x0][0x8c4] ;  /* 0x0002310000047ab9 */ /* 0x000fca0000000800 */
.L_x_5832:
        /* <DEDUP_REMOVED lines=59> */
.L_x_5835:
        /* <DEDUP_REMOVED lines=13> */
.L_x_5836:
        /* <DEDUP_REMOVED lines=8> */
.L_x_5837:
        /* <DEDUP_REMOVED lines=21> */
.L_x_5838:
        /* <DEDUP_REMOVED lines=50> */
.L_x_5868:
        /* <DEDUP_REMOVED lines=15> */
.L_x_5841:
        /* <DEDUP_REMOVED lines=77> */
.L_x_5852:
[----:B-123--:R-:W-:-:S04]  /*105a0*/  SHF.L.U32 R18, R10, 0x1f, RZ ;  /* 0x0000001f0a127819 */ /* 0x00efc800000006ff */
[----:B------:R-:W2:Y:S02]  /*105b0*/  SYNCS.PHASECHK.TRANS64.TRYWAIT P1, [R15+URZ+0x30c40], R18 ;  /* 0x030c40120f0075a7 */ /* 0x000ea4000802017f */
[----:B--2---:R-:W-:Y:S05]  /*105c0*/  @!P1 BRA `(.L_x_5844) ;  /* 0x00000014009c9947 */ /* 0x004fea0003800000 */
.L_x_5869:
        /* <DEDUP_REMOVED lines=8> */
.L_x_5845:
        /* <DEDUP_REMOVED lines=30> */
.L_x_5870:
        /* <DEDUP_REMOVED lines=8> */
.L_x_5847:
        /* <DEDUP_REMOVED lines=30> */
.L_x_5871:
        /* <DEDUP_REMOVED lines=8> */
.L_x_5849:
        /* <DEDUP_REMOVED lines=24> */
.L_x_5873:
        /* <DEDUP_REMOVED lines=8> */
.L_x_5851:
        /* <DEDUP_REMOVED lines=30> */
.L_x_5843:
[----:B------:R-:W4:Y:S02]  /*10ef0*/  LDL.LU R4, [R1+0x8] ;  /* 0x0000080001047983 */ /* 0x000f240000300800 */
[----:B----4-:R-:W-:Y:S02]  /*10f00*/  ISETP.NE.AND P1, PT, R4, RZ, PT ;  /* 0x000000ff0400720c */ /* 0x010fe40003f25270 */
[----:B------:R4:W5:Y:S11]  /*10f10*/  LDL R4, [R1+0x4] ;  /* 0x0000040001047983 */ /* 0x0009760000100800 */
[----:B----4-:R-:W-:Y:S05]  /*10f20*/  @!P1 BRA `(.L_x_5842) ;  /* 0x0000000400249947 */ /* 0x010fea0003800000 */
[----:B------:R-:W-:-:S04]  /*10f30*/  SHF.L.U32 R12, R10, 0x1f, RZ ;  /* 0x0000001f0a0c7819 */ /* 0x000fc800000006ff */
[----:B------:R-:W4:Y:S02]  /*10f40*/  SYNCS.PHASECHK.TRANS64.TRYWAIT P1, [R15+URZ+0x30c40], R12 ;  /* 0x030c400c0f0075a7 */ /* 0x000f24000802017f */
[----:B----4-:R-:W-:Y:S05]  /*10f50*/  @!P1 BRA `(.L_x_5853) ;  /* 0x0000000c008c9947 */ /* 0x010fea0003800000 */
.L_x_5874:
        /* <DEDUP_REMOVED lines=8> */
.L_x_5854:
        /* <DEDUP_REMOVED lines=27> */
.L_x_5875:
        /* <DEDUP_REMOVED lines=8> */
.L_x_5856:
        /* <DEDUP_REMOVED lines=27> */
.L_x_5842:
[----:B------:R-:W1:Y:S01]  /*113c0*/  S2R R0, SR_TID.X ;  /* 0x0000000000007919 */ /* 0x000e620000002100 */
[----:B------:R-:W-:Y:S01]  /*113d0*/  IMAD R3, R16, 0x8, R15 ;  /* 0x0000000810037824 */ /* 0x000fe200078e020f */
[----:B-1----:R-:W-:Y:S02]  /*113e0*/  LOP3.LUT R2, R0, 0x7f, RZ, 0xc0, !PT ;  /* 0x0000007f00027812 */ /* 0x002fe400078ec0ff */
[----:B------:R-:W-:Y:S02]  /*113f0*/  SHF.L.U32 R0, R10, 0x1f, RZ ;  /* 0x0000001f0a007819 */ /* 0x000fe400000006ff */
[----:B------:R-:W-:Y:S02]  /*11400*/  ISETP.NE.AND P1, PT, R2, RZ, PT ;  /* 0x000000ff0200720c */ /* 0x000fe40003f25270 */
[----:B------:R-:W1:Y:S02]  /*11410*/  SYNCS.PHASECHK.TRANS64.TRYWAIT P0, [R3+URZ+0x30c40], R0 ;  /* 0x030c4000030075a7 */ /* 0x000e64000800017f */
[----:B-1----:R-:W-:Y:S09]  /*11420*/  @!P0 BRA `(.L_x_5857) ;  /* 0x0000000800808947 */ /* 0x002ff20003800000 */
.L_x_5876:
[----:B------:R-:W-:Y:S05]  /*11430*/  @P1 BRA `(.L_x_5858) ;  /* 0x0000000000181947 */ /* 0x000fea0003800000 */
[----:B------:R-:W1:Y:S01]  /*11440*/  S2R R2, SR_TID.X ;  /* 0x0000000000027919 */ /* 0x000e620000002100 */
[----:B------:R-:W-:-:S04]  /*11450*/  IMAD.MOV.U32 R0, RZ, RZ, 0x4200 ;  /* 0x00004200ff007424 */ /* 0x000fc800078e00ff */
[----:B------:R1:W-:Y:S02]  /*11460*/  SYNCS.ARRIVE.TRANS64 RZ, [R3+URZ+0x30c30], R0 ;  /* 0x030c300003ff79a7 */ /* 0x0003e4000800003f */
[----:B-1----:R-:W-:-:S13]  /*11470*/  LOP3.LUT P0, RZ, R2, 0x1f, RZ, 0xc0, !PT ;  /* 0x0000001f02ff7812 */ /* 0x002fda000780c0ff */
[----:B------:R-:W-:Y:S05]  /*11480*/  @!P0 BRA `(.L_x_5858) ;  /* 0x0000000000048947 */ /* 0x000fea0003800000 */
[----:B------:R-:W-:Y:S01]  /*11490*/  BPT.TRAP 0x1 ;  /* 0x000000040000795c */ /* 0x000fe20000300000 */
.L_x_5858:
        /* <DEDUP_REMOVED lines=34> */
.L_x_5839:
[----:B------:R-:W-:Y:S05]  /*116c0*/  BSYNC B0 ;  /* 0x0000000000007941 */ /* 0x000fea0003800000 */
.L_x_5834:
[----:B------:R-:W-:-:S03]  /*116d0*/  UMOV UR8, 0xffffffff ;  /* 0xffffffff00087882 */ /* 0x000fc60000000000 */
[----:B------:R-:W-:Y:S05]  /*116e0*/  BRA.DIV UR8, `(.L_x_5859) ;  /* 0x0000000608e47947 */ /* 0x000fea000b800000 */
[----:B------:R-:W-:-:S13]  /*116f0*/  ELECT P6, URZ, PT ;  /* 0x00000000003f782f */ /* 0x000fda00038c0000 */
.L_x_5879:
[----:B------:R-:W-:Y:S05]  /*11700*/  @!P6 BRA `(.L_x_5748) ;  /* 0x000000000084e947 */ /* 0x000fea0003800000 */
[----:B------:R-:W-:-:S06]  /*11710*/  ULOP3.LUT UR8, UR36, 0x2, URZ, 0xfc, !UPT ;  /* 0x0000000224087892 */ /* 0x000fcc000f8efc3f */
[----:B------:R-:W-:-:S05]  /*11720*/  IMAD.U32 R2, RZ, RZ, UR8 ;  /* 0x00000008ff027e24 */ /* 0x000fca000f8e00ff */
[----:B------:R-:W-:-:S13]  /*11730*/  ISETP.NE.AND P2, PT, R2, 0x3, PT ;  /* 0x000000030200780c */ /* 0x000fda0003f45270 */
[----:B------:R-:W-:Y:S05]  /*11740*/  @!P2 BRA `(.L_x_5860) ;  /* 0x000000000004a947 */ /* 0x000fea0003800000 */
[----:B---3--:R-:W-:Y:S01]  /*11750*/  BPT.TRAP 0x1 ;  /* 0x000000040000795c */ /* 0x008fe20000300000 */
.L_x_5860:
        /* <DEDUP_REMOVED lines=15> */
.L_x_5880:
[----:B------:R-:W2:Y:S02]  /*11850*/  SYNCS.PHASECHK.TRANS64.TRYWAIT P0, [R3+URZ], R2 ;  /* 0x00000002030075a7 */ /* 0x000ea4000800017f */
[----:B--2---:R-:W-:Y:S05]  /*11860*/  @!P0 BRA `(.L_x_5862) ;  /* 0x0000000400b88947 */ /* 0x004fea0003800000 */
.L_x_5881:
[----:B------:R-:W-:Y:S05]  /*11870*/  @!P2 BRA `(.L_x_5863) ;  /* 0x000000000004a947 */ /* 0x000fea0003800000 */
[----:B---3--:R-:W-:Y:S01]  /*11880*/  BPT.TRAP 0x1 ;  /* 0x000000040000795c */ /* 0x008fe20000300000 */
.L_x_5863:
[----:B--2---:R-:W-:-:S04]  /*11890*/  VIADD R3, R8, 0x30c40 ;  /* 0x00030c4008037836 */ /* 0x004fc80000000000 */
[----:B------:R-:W-:-:S04]  /*118a0*/  IMAD R5, R0, 0x8, R3 ;  /* 0x0000000800057824 */ /* 0x000fc800078e0203 */
[----:B------:R-:W2:Y:S02]  /*118b0*/  SYNCS.PHASECHK.TRANS64.TRYWAIT P0, [R5+URZ], R4 ;  /* 0x00000004050075a7 */ /* 0x000ea4000800017f */
[----:B--2---:R-:W-:Y:S05]  /*118c0*/  @!P0 BRA `(.L_x_5864) ;  /* 0x0000000400b48947 */ /* 0x004fea0003800000 */
.L_x_5882:
[----:B------:R-:W-:-:S07]  /*118d0*/  IMAD R3, R6, 0x8, R3 ;  /* 0x0000000806037824 */ /* 0x000fce00078e0203 */
.L_x_5865:
[----:B----4-:R4:W1:Y:S02]  /*118e0*/  SYNCS.PHASECHK.TRANS64.TRYWAIT P0, [R3+URZ], R2 ;  /* 0x00000002030075a7 */ /* 0x010864000800017f */
[----:B-1----:R-:W-:Y:S05]  /*118f0*/  @!P0 NANOSLEEP.SYNCS 0x989680 ;  /* 0x009896800000895d */ /* 0x002fea0003900000 */
[----:B------:R-:W1:Y:S02]  /*11900*/  @!P0 SYNCS.PHASECHK.TRANS64 P0, [R3+URZ], R2 ;  /* 0x00000002030085a7 */ /* 0x000e64000800007f */
[----:B-1----:R-:W-:Y:S05]  /*11910*/  @!P0 BRA `(.L_x_5865) ;  /* 0xfffffffc00f08947 */ /* 0x002fea000383ffff */
.L_x_5748:
[----:B---3--:R-:W-:Y:S05]  /*11920*/  BSYNC B6 ;  /* 0x0000000000067941 */ /* 0x008fea0003800000 */
.L_x_5742:
[----:B------:R-:W-:Y:S05]  /*11930*/  EXIT ;  /* 0x000000000000794d */ /* 0x000fea0003800000 */
.L_x_5759:
[----:B------:R-:W-:Y:S02]  /*11940*/  IMAD.MOV.U32 R13, RZ, RZ, R10 ;  /* 0x000000ffff0d7224 */ /* 0x000fe400078e000a */
[----:B------:R-:W-:Y:S02]  /*11950*/  IMAD.MOV.U32 R12, RZ, RZ, RZ ;  /* 0x000000ffff0c7224 */ /* 0x000fe400078e00ff */
[----:B------:R-:W-:Y:S02]  /*11960*/  IMAD.MOV.U32 R11, RZ, RZ, 0x1f ;  /* 0x0000001fff0b7424 */ /* 0x000fe400078e00ff */
[----:B------:R-:W-:-:S07]  /*11970*/  IMAD.MOV.U32 R15, RZ, RZ, -0x1 ;  /* 0xffffffffff0f7424 */ /* 0x000fce00078e00ff */
[----:B------:R-:W-:Y:S05]  /*11980*/  WARPSYNC.COLLECTIVE R15, `(.L_x_5866) ;  /* 0x000000000f087348 */ /* 0x000fea0003c00000 */
[----:B------:R1:W2:Y:S02]  /*11990*/  SHFL.IDX P6, R14, R13, R12, R11 ;  /* 0x0000000c0d0e7389 */ /* 0x0002a400000c000b */
[----:B-12---:R-:W-:Y:S01]  /*119a0*/  ENDCOLLECTIVE ;  /* 0x000000000000791b */ /* 0x006fe20003800000 */
.L_x_5866:
[----:B------:R-:W-:Y:S05]  /*119b0*/  BRA `(.L_x_5867) ;  /* 0xfffffef800987947 */ /* 0x000fea000383ffff */
.L_x_5761:
[----:B--2---:R2:W3:Y:S02]  /*119c0*/  SYNCS.PHASECHK.TRANS64.TRYWAIT P0, [R16+URZ+0x30c00], R11 ;  /* 0x030c000b100075a7 */ /* 0x0044e4000800017f */
[----:B---3--:R-:W-:Y:S05]  /*119d0*/  @!P0 NANOSLEEP.SYNCS 0x989680 ;  /* 0x009896800000895d */ /* 0x008fea0003900000 */
[----:B------:R-:W3:Y:S02]  /*119e0*/  @!P0 SYNCS.PHASECHK.TRANS64 P0, [R16+URZ+0x30c00], R11 ;  /* 0x030c000b100085a7 */ /* 0x000ee4000800007f */
[----:B---3--:R-:W-:Y:S05]  /*119f0*/  @!P0 BRA `(.L_x_5761) ;  /* 0xfffffffc00f08947 */ /* 0x008fea000383ffff */
[----:B------:R-:W-:Y:S05]  /*11a00*/  BRA `(.L_x_5760) ;  /* 0xfffffef800e07947 */ /* 0x000fea000383ffff */
.L_x_5766:
[----:B--2---:R2:W3:Y:S02]  /*11a10*/  SYNCS.PHASECHK.TRANS64.TRYWAIT P0, [R8+URZ+0x30c10], R23 ;  /* 0x030c1017080075a7 */ /* 0x0044e4000800017f */
[----:B---3--:R-:W-:Y:S05]  /*11a20*/  @!P0 NANOSLEEP.SYNCS 0x989680 ;  /* 0x009896800000895d */ /* 0x008fea0003900000 */
[----:B------:R-:W3:Y:S02]  /*11a30*/  @!P0 SYNCS.PHASECHK.TRANS64 P0, [R8+URZ+0x30c10], R23 ;  /* 0x030c1017080085a7 */ /* 0x000ee4000800007f */
[----:B---3--:R-:W-:Y:S05]  /*11a40*/  @!P0 BRA `(.L_x_5766) ;  /* 0xfffffffc00f08947 */ /* 0x008fea000383ffff */
[----:B------:R-:W-:Y:S05]  /*11a50*/  BRA `(.L_x_5765) ;  /* 0xffffff0400807947 */ /* 0x000fea000383ffff */
.L_x_5770:
[----:B------:R1:W1:Y:S02]  /*11a60*/  SYNCS.PHASECHK.TRANS64.TRYWAIT P0, [R8+URZ+0x30c30], R23 ;  /* 0x030c3017080075a7 */ /* 0x000264000800017f */
[----:B-1----:R-:W-:Y:S05]  /*11a70*/  @!P0 NANOSLEEP.SYNCS 0x989680 ;  /* 0x009896800000895d */ /* 0x002fea0003900000 */
[----:B------:R-:W1:Y:S02]  /*11a80*/  @!P0 SYNCS.PHASECHK.TRANS64 P0, [R8+URZ+0x30c30], R23 ;  /* 0x030c3017080085a7 */ /* 0x000e64000800007f */
[----:B-1----:R-:W-:Y:S05]  /*11a90*/  @!P0 BRA `(.L_x_5770) ;  /* 0xfffffffc00f08947 */ /* 0x002fea000383ffff */
[----:B------:R-:W-:Y:S05]  /*11aa0*/  BRA `(.L_x_5769) ;  /* 0xffffff0800807947 */ /* 0x000fea000383ffff */
.L_x_5778:
[----:B--2---:R2:W3:Y:S02]  /*11ab0*/  SYNCS.PHASECHK.TRANS64.TRYWAIT P1, [R7+URZ+0x30c10], R20 ;  /* 0x030c1014070075a7 */ /* 0x0044e4000802017f */
[----:B---3--:R-:W-:Y:S05]  /*11ac0*/  @!P1 NANOSLEEP.SYNCS 0x989680 ;  /* 0x009896800000995d */ /* 0x008fea0003900000 */
[----:B------:R-:W3:Y:S02]  /*11ad0*/  @!P1 SYNCS.PHASECHK.TRANS64 P1, [R7+URZ+0x30c10], R20 ;  /* 0x030c1014070095a7 */ /* 0x000ee4000802007f */
[----:B---3--:R-:W-:Y:S05]  /*11ae0*/  @!P1 BRA `(.L_x_5778) ;  /* 0xfffffffc00f09947 */ /* 0x008fea000383ffff */
[----:B------:R-:W-:Y:S05]  /*11af0*/  BRA `(.L_x_5777) ;  /* 0xffffff4400f87947 */ /* 0x000fea000383ffff */
.L_x_5782:
[----:B------:R1:W1:Y:S02]  /*11b00*/  SYNCS.PHASECHK.TRANS64.TRYWAIT P1, [R7+URZ+0x30c30], R20 ;  /* 0x030c3014070075a7 */ /* 0x000264000802017f */
[----:B-1----:R-:W-:Y:S05]  /*11b10*/  @!P1 NANOSLEEP.SYNCS 0x989680 ;  /* 0x009896800000995d */ /* 0x002fea0003900000 */
[----:B------:R-:W1:Y:S02]  /*11b20*/  @!P1 SYNCS.PHASECHK.TRANS64 P1, [R7+URZ+0x30c30], R20 ;  /* 0x030c3014070095a7 */ /* 0x000e64000802007f */
[----:B-1----:R-:W-:Y:S05]  /*11b30*/  @!P1 BRA `(.L_x_5782) ;  /* 0xfffffffc00f09947 */ /* 0x002fea000383ffff */
[----:B------:R-:W-:Y:S05]  /*11b40*/  BRA `(.L_x_5781) ;  /* 0xffffff4c000c7947 */ /* 0x000fea000383ffff */
.L_x_5790:
[----:B-1----:R1:W3:Y:S02]  /*11b50*/  SYNCS.PHASECHK.TRANS64.TRYWAIT P0, [R7+URZ+0x30c10], R20 ;  /* 0x030c1014070075a7 */ /* 0x0022e4000800017f */
[----:B---3--:R-:W-:Y:S05]  /*11b60*/  @!P0 NANOSLEEP.SYNCS 0x989680 ;  /* 0x009896800000895d */ /* 0x008fea0003900000 */
[----:B------:R-:W3:Y:S02]  /*11b70*/  @!P0 SYNCS.PHASECHK.TRANS64 P0, [R7+URZ+0x30c10], R20 ;  /* 0x030c1014070085a7 */ /* 0x000ee4000800007f */
[----:B---3--:R-:W-:Y:S05]  /*11b80*/  @!P0 BRA `(.L_x_5790) ;  /* 0xfffffffc00f08947 */ /* 0x008fea000383ffff */
[----:B------:R-:W-:Y:S05]  /*11b90*/  BRA `(.L_x_5789) ;  /* 0xffffff80003c7947 */ /* 0x000fea000383ffff */
.L_x_5794:
[----:B------:R1:W1:Y:S02]  /*11ba0*/  SYNCS.PHASECHK.TRANS64.TRYWAIT P0, [R7+URZ+0x30c30], R20 ;  /* 0x030c3014070075a7 */ /* 0x000264000800017f */
[----:B-1----:R-:W-:Y:S05]  /*11bb0*/  @!P0 NANOSLEEP.SYNCS 0x989680 ;  /* 0x009896800000895d */ /* 0x002fea0003900000 */
[----:B------:R-:W1:Y:S02]  /*11bc0*/  @!P0 SYNCS.PHASECHK.TRANS64 P0, [R7+URZ+0x30c30], R20 ;  /* 0x030c3014070085a7 */ /* 0x000e64000800007f */
[----:B-1----:R-:W-:Y:S05]  /*11bd0*/  @!P0 BRA `(.L_x_5794) ;  /* 0xfffffffc00f08947 */ /* 0x002fea000383ffff */
[----:B------:R-:W-:Y:S05]  /*11be0*/  BRA `(.L_x_5793) ;  /* 0xffffff84004c7947 */ /* 0x000fea000383ffff */
.L_x_5840:
[----:B-1----:R1:W2:Y:S02]  /*11bf0*/  SYNCS.PHASECHK.TRANS64.TRYWAIT P0, [R15+URZ+0x30c20], R0 ;  /* 0x030c20000f0075a7 */ /* 0x0022a4000800017f */
[----:B--2---:R-:W-:Y:S05]  /*11c00*/  @!P0 NANOSLEEP.SYNCS 0x989680 ;  /* 0x009896800000895d */ /* 0x004fea0003900000 */
[----:B------:R-:W2:Y:S02]  /*11c10*/  @!P0 SYNCS.PHASECHK.TRANS64 P0, [R15+URZ+0x30c20], R0 ;  /* 0x030c20000f0085a7 */ /* 0x000ea4000800007f */
[----:B--2---:R-:W-:Y:S05]  /*11c20*/  @!P0 BRA `(.L_x_5840) ;  /* 0xfffffffc00f08947 */ /* 0x004fea000383ffff */
[----:B------:R-:W-:Y:S05]  /*11c30*/  BRA `(.L_x_5868) ;  /* 0xffffffe000e87947 */ /* 0x000fea000383ffff */
.L_x_5844:
[----:B--2---:R2:W3:Y:S02]  /*11c40*/  SYNCS.PHASECHK.TRANS64.TRYWAIT P1, [R15+URZ+0x30c40], R18 ;  /* 0x030c40120f0075a7 */ /* 0x0044e4000802017f */
[----:B---3--:R-:W-:Y:S05]  /*11c50*/  @!P1 NANOSLEEP.SYNCS 0x989680 ;  /* 0x009896800000995d */ /* 0x008fea0003900000 */
[----:B------:R-:W3:Y:S02]  /*11c60*/  @!P1 SYNCS.PHASECHK.TRANS64 P1, [R15+URZ+0x30c40], R18 ;  /* 0x030c40120f0095a7 */ /* 0x000ee4000802007f */
[----:B---3--:R-:W-:Y:S05]  /*11c70*/  @!P1 BRA `(.L_x_5844) ;  /* 0xfffffffc00f09947 */ /* 0x008fea000383ffff */
[----:B------:R-:W-:Y:S05]  /*11c80*/  BRA `(.L_x_5869) ;  /* 0xffffffe800507947 */ /* 0x000fea000383ffff */
.L_x_5846:
[----:B-1----:R1:W3:Y:S02]  /*11c90*/  SYNCS.PHASECHK.TRANS64.TRYWAIT P1, [R15+URZ+0x30c28], R18 ;  /* 0x030c28120f0075a7 */ /* 0x0022e4000802017f */
[----:B---3--:R-:W-:Y:S05]  /*11ca0*/  @!P1 NANOSLEEP.SYNCS 0x989680 ;  /* 0x009896800000995d */ /* 0x008fea0003900000 */
[----:B------:R-:W3:Y:S02]  /*11cb0*/  @!P1 SYNCS.PHASECHK.TRANS64 P1, [R15+URZ+0x30c28], R18 ;  /* 0x030c28120f0095a7 */ /* 0x000ee4000802007f */
[----:B---3--:R-:W-:Y:S05]  /*11cc0*/  @!P1 BRA `(.L_x_5846) ;  /* 0xfffffffc00f09947 */ /* 0x008fea000383ffff */
[----:B------:R-:W-:Y:S05]  /*11cd0*/  BRA `(.L_x_5870) ;  /* 0xffffffe800d47947 */ /* 0x000fea000383ffff */
.L_x_5848:
[----:B---3--:R3:W4:Y:S02]  /*11ce0*/  SYNCS.PHASECHK.TRANS64.TRYWAIT P1, [R15+URZ+0x30c48], R18 ;  /* 0x030c48120f0075a7 */ /* 0x008724000802017f */
[----:B----4-:R-:W-:Y:S05]  /*11cf0*/  @!P1 NANOSLEEP.SYNCS 0x989680 ;  /* 0x009896800000995d */ /* 0x010fea0003900000 */
[----:B------:R-:W4:Y:S02]  /*11d00*/  @!P1 SYNCS.PHASECHK.TRANS64 P1, [R15+URZ+0x30c48], R18 ;  /* 0x030c48120f0095a7 */ /* 0x000f24000802007f */
[----:B----4-:R-:W-:Y:S05]  /*11d10*/  @!P1 BRA `(.L_x_5848) ;  /* 0xfffffffc00f09947 */ /* 0x010fea000383ffff */
[----:B------:R-:W-:Y:S05]  /*11d20*/  BRA `(.L_x_5871) ;  /* 0xffffffec00587947 */ /* 0x000fea000383ffff */
.L_x_5850:
[----:B------:R-:W-:-:S07]  /*11d30*/  SHF.L.U32 R4, R10, 0x1f, RZ ;  /* 0x0000001f0a047819 */ /* 0x000fce00000006ff */
.L_x_5872:
[----:B----4-:R4:W1:Y:S02]  /*11d40*/  SYNCS.PHASECHK.TRANS64.TRYWAIT P1, [R15+URZ+0x30c20], R4 ;  /* 0x030c20040f0075a7 */ /* 0x010864000802017f */
[----:B-1----:R-:W-:Y:S05]  /*11d50*/  @!P1 NANOSLEEP.SYNCS 0x989680 ;  /* 0x009896800000995d */ /* 0x002fea0003900000 */
[----:B------:R-:W1:Y:S02]  /*11d60*/  @!P1 SYNCS.PHASECHK.TRANS64 P1, [R15+URZ+0x30c20], R4 ;  /* 0x030c20040f0095a7 */ /* 0x000e64000802007f */
[----:B-1----:R-:W-:Y:S05]  /*11d70*/  @!P1 BRA `(.L_x_5872) ;  /* 0xfffffffc00f09947 */ /* 0x002fea000383ffff */
[----:B------:R-:W-:Y:S05]  /*11d80*/  BRA `(.L_x_5873) ;  /* 0xffffffec00c07947 */ /* 0x000fea000383ffff */
.L_x_5853:
[----:B----4-:R4:W1:Y:S02]  /*11d90*/  SYNCS.PHASECHK.TRANS64.TRYWAIT P1, [R15+URZ+0x30c40], R12 ;  /* 0x030c400c0f0075a7 */ /* 0x010864000802017f */
[----:B-1----:R-:W-:Y:S05]  /*11da0*/  @!P1 NANOSLEEP.SYNCS 0x989680 ;  /* 0x009896800000995d */ /* 0x002fea0003900000 */
[----:B------:R-:W1:Y:S02]  /*11db0*/  @!P1 SYNCS.PHASECHK.TRANS64 P1, [R15+URZ+0x30c40], R12 ;  /* 0x030c400c0f0095a7 */ /* 0x000e64000802007f */
[----:B-1----:R-:W-:Y:S05]  /*11dc0*/  @!P1 BRA `(.L_x_5853) ;  /* 0xfffffffc00f09947 */ /* 0x002fea000383ffff */
[----:B------:R-:W-:Y:S05]  /*11dd0*/  BRA `(.L_x_5874) ;  /* 0xfffffff000607947 */ /* 0x000fea000383ffff */
.L_x_5855:
[----:B-1----:R1:W2:Y:S02]  /*11de0*/  SYNCS.PHASECHK.TRANS64.TRYWAIT P1, [R15+URZ+0x30c28], R12 ;  /* 0x030c280c0f0075a7 */ /* 0x0022a4000802017f */
[----:B--2---:R-:W-:Y:S05]  /*11df0*/  @!P1 NANOSLEEP.SYNCS 0x989680 ;  /* 0x009896800000995d */ /* 0x004fea0003900000 */
[----:B------:R-:W2:Y:S02]  /*11e00*/  @!P1 SYNCS.PHASECHK.TRANS64 P1, [R15+URZ+0x30c28], R12 ;  /* 0x030c280c0f0095a7 */ /* 0x000ea4000802007f */
[----:B--2---:R-:W-:Y:S05]  /*11e10*/  @!P1 BRA `(.L_x_5855) ;  /* 0xfffffffc00f09947 */ /* 0x004fea000383ffff */
[----:B------:R-:W-:Y:S05]  /*11e20*/  BRA `(.L_x_5875) ;  /* 0xfffffff000d87947 */ /* 0x000fea000383ffff */
.L_x_5857:
[----:B------:R1:W1:Y:S02]  /*11e30*/  SYNCS.PHASECHK.TRANS64.TRYWAIT P0, [R3+URZ+0x30c40], R0 ;  /* 0x030c4000030075a7 */ /* 0x000264000800017f */
[----:B-1----:R-:W-:Y:S05]  /*11e40*/  @!P0 NANOSLEEP.SYNCS 0x989680 ;  /* 0x009896800000895d */ /* 0x002fea0003900000 */
[----:B------:R-:W1:Y:S02]  /*11e50*/  @!P0 SYNCS.PHASECHK.TRANS64 P0, [R3+URZ+0x30c40], R0 ;  /* 0x030c4000030085a7 */ /* 0x000e64000800007f */
[----:B-1----:R-:W-:Y:S05]  /*11e60*/  @!P0 BRA `(.L_x_5857) ;  /* 0xfffffffc00f08947 */ /* 0x002fea000383ffff */
[----:B------:R-:W-:Y:S05]  /*11e70*/  BRA `(.L_x_5876) ;  /* 0xfffffff4006c7947 */ /* 0x000fea000383ffff */
.L_x_5859:
[----:B------:R-:W-:Y:S01]  /*11e80*/  BSSY B0, `(.L_x_5877) ;  /* 0x0000006000007945 */ /* 0x000fe20003800000 */
[----:B------:R-:W-:-:S07]  /*11e90*/  IMAD.MOV.U32 R15, RZ, RZ, -0x1 ;  /* 0xffffffffff0f7424 */ /* 0x000fce00078e00ff */
[----:B---3--:R-:W-:Y:S05]  /*11ea0*/  WARPSYNC.COLLECTIVE R15, `(.L_x_5878) ;  /* 0x000000000f0c7348 */ /* 0x008fea0003c00000 */
[----:B------:R-:W-:Y:S02]  /*11eb0*/  ELECT P6, UR62, PT ;  /* 0x00000000003e782f */ /* 0x000fe400038c0000 */
[----:B------:R-:W-:Y:S01]  /*11ec0*/  MOV R14, UR62 ;  /* 0x0000003e000e7c02 */ /* 0x000fe20008000f00 */
[----:B---3--:R-:W-:Y:S10]  /*11ed0*/  ENDCOLLECTIVE ;  /* 0x000000000000791b */ /* 0x008ff40003800000 */
.L_x_5878:
[----:B------:R-:W-:Y:S05]  /*11ee0*/  BSYNC B0 ;  /* 0x0000000000007941 */ /* 0x000fea0003800000 */
.L_x_5877:
[----:B------:R-:W-:Y:S05]  /*11ef0*/  BRA `(.L_x_5879) ;  /* 0xfffffff800007947 */ /* 0x000fea000383ffff */
.L_x_5861:
[----:B-1----:R1:W2:Y:S02]  /*11f00*/  SYNCS.PHASECHK.TRANS64.TRYWAIT P0, [R7+URZ], R4 ;  /* 0x00000004070075a7 */ /* 0x0022a4000800017f */
[----:B--2---:R-:W-:Y:S05]  /*11f10*/  @!P0 NANOSLEEP.SYNCS 0x989680 ;  /* 0x009896800000895d */ /* 0x004fea0003900000 */
[----:B------:R-:W2:Y:S02]  /*11f20*/  @!P0 SYNCS.PHASECHK.TRANS64 P0, [R7+URZ], R4 ;  /* 0x00000004070085a7 */ /* 0x000ea4000800007f */
[----:B--2---:R-:W-:Y:S05]  /*11f30*/  @!P0 BRA `(.L_x_5861) ;  /* 0xfffffffc00f08947 */ /* 0x004fea000383ffff */
[----:B------:R-:W-:Y:S05]  /*11f40*/  BRA `(.L_x_5880) ;  /* 0xfffffff800407947 */ /* 0x000fea000383ffff */
.L_x_5862:
[----:B--2---:R2:W4:Y:S02]  /*11f50*/  SYNCS.PHASECHK.TRANS64.TRYWAIT P0, [R3+URZ], R2 ;  /* 0x00000002030075a7 */ /* 0x004524000800017f */
[----:B----4-:R-:W-:Y:S05]  /*11f60*/  @!P0 NANOSLEEP.SYNCS 0x989680 ;  /* 0x009896800000895d */ /* 0x010fea0003900000 */
[----:B------:R-:W4:Y:S02]  /*11f70*/  @!P0 SYNCS.PHASECHK.TRANS64 P0, [R3+URZ], R2 ;  /* 0x00000002030085a7 */ /* 0x000f24000800007f */
[----:B----4-:R-:W-:Y:S05]  /*11f80*/  @!P0 BRA `(.L_x_5862) ;  /* 0xfffffffc00f08947 */ /* 0x010fea000383ffff */
[----:B------:R-:W-:Y:S05]  /*11f90*/  BRA `(.L_x_5881) ;  /* 0xfffffff800347947 */ /* 0x000fea000383ffff */
.L_x_5864:
[----:B--2---:R2:W4:Y:S02]  /*11fa0*/  SYNCS.PHASECHK.TRANS64.TRYWAIT P0, [R5+URZ], R4 ;  /* 0x00000004050075a7 */ /* 0x004524000800017f */
[----:B----4-:R-:W-:Y:S05]  /*11fb0*/  @!P0 NANOSLEEP.SYNCS 0x989680 ;  /* 0x009896800000895d */ /* 0x010fea0003900000 */
[----:B------:R-:W4:Y:S02]  /*11fc0*/  @!P0 SYNCS.PHASECHK.TRANS64 P0, [R5+URZ], R4 ;  /* 0x00000004050085a7 */ /* 0x000f24000800007f */
[----:B----4-:R-:W-:Y:S05]  /*11fd0*/  @!P0 BRA `(.L_x_5864) ;  /* 0xfffffffc00f08947 */ /* 0x010fea000383ffff */
[----:B------:R-:W-:Y:S05]  /*11fe0*/  BRA `(.L_x_5882) ;  /* 0xfffffff800387947 */ /* 0x000fea000383ffff */
.L_x_5883:
        /* <DEDUP_REMOVED lines=9> */
.L_x_7415:


//--------------------- .text._ZN7cutlass13device_kernelIN5flash11enable_sm90INS1_16FlashAttnBwdSm90INS1_25CollectiveMainloopBwdSm90ILi2ELi2ELi2EN4cute5tupleIJNS5_1CILi1EEES8_S8_EEENS6_IJNS7_ILi128EEESA_NS7_ILi64EEEEEENS_10bfloat16_tEfNS_4arch4Sm90ELb0ELb1ELb0ELb1ELb1ELb1ELb0ELb0ELi2ELi1ELi2ELi2ELb0EEENS1_24CollectiveEpilogueBwdGQAISC_fSF_Li256ELb1ELb1EEENS1_19SingleTileSchedulerILb1ELb0ELb0ELi128EEEEEEEEEvNT_6ParamsE --------------------------
	.section	.text._ZN7cutlass13device_kernelIN5flash11enable_sm90INS1_16FlashAttnBwdSm90INS1_25CollectiveMainloopBwdSm90ILi2ELi2ELi2EN4cute5tupleIJNS5_1CILi1EEES8_S8_EEENS6_IJNS7_ILi128EEESA_NS7_ILi64EEEEEENS_10bfloat16_tEfNS_4arch4Sm90ELb0ELb1ELb0ELb1ELb1ELb1ELb0ELb0ELi2ELi1ELi2ELi2ELb0EEENS1_24CollectiveEpilogueBwdGQAISC_fSF_Li256ELb1ELb1EEENS1_19SingleTileSchedulerILb1ELb0ELb0ELi128EEEEEEEEEvNT_6ParamsE,"ax",@progbits
	.align	128
.text._ZN7cutlass13device_kernelIN5flash11enable_sm90INS1_16FlashAttnBwdSm90INS1_25CollectiveMainloopBwdSm90ILi2ELi2ELi2EN4cute5tupleIJNS5_1CILi1EEES8_S8_EEENS6_IJNS7_ILi128EEESA_NS7_ILi64EEEEEENS_10bfloat16_tEfNS_4arch4Sm90ELb0ELb1ELb0ELb1ELb1ELb1ELb0ELb0ELi2ELi1ELi2ELi2ELb0EEENS1_24CollectiveEpilogueBwdGQAISC_fSF_Li256ELb1ELb1EEENS1_19SingleTileSchedulerILb1ELb0ELb0ELi128EEEEEEEEEvNT_6ParamsE:
        .type           _ZN7cutlass13device_kernelIN5flash11enable_sm90INS1_16FlashAttnBwdSm90INS1_25CollectiveMainloopBwdSm90ILi2ELi2ELi2EN4cute5tupleIJNS5_1CILi1EEES8_S8_EEENS6_IJNS7_ILi128EEESA_NS7_ILi64EEEEEENS_10bfloat16_tEfNS_4arch4Sm90ELb0ELb1ELb0ELb1ELb1ELb1ELb0ELb0ELi2ELi1ELi2ELi2ELb0EEENS1_24CollectiveEpilogueBwdGQAISC_fSF_Li256ELb1ELb1EEENS1_19SingleTileSchedulerILb1ELb0ELb0ELi128EEEEEEEEEvNT_6ParamsE,@function
        .size           _ZN7cutlass13device_kernelIN5flash11enable_sm90INS1_16FlashAttnBwdSm90INS1_25CollectiveMainloopBwdSm90ILi2ELi2ELi2EN4cute5tupleIJNS5_1CILi1EEES8_S8_EEENS6_IJNS7_ILi128EEESA_NS7_ILi64EEEEEENS_10bfloat16_tEfNS_4arch4Sm90ELb0ELb1ELb0ELb1ELb1ELb1ELb0ELb0ELi2ELi1ELi2ELi2ELb0EEENS1_24CollectiveEpilogueBwdGQAISC_fSF_Li256ELb1ELb1EEENS1_19SingleTileSchedulerILb1ELb0ELb0ELi128EEEEEEEEEvNT_6ParamsE,(.L_x_7416 - _ZN7cutlass13device_kernelIN5flash11enable_sm90INS1_16FlashAttnBwdSm90INS1_25CollectiveMainloopBwdSm90ILi2ELi2ELi2EN4cute5tupleIJNS5_1CILi1EEES8_S8_EEENS6_IJNS7_ILi128EEESA_NS7_ILi64EEEEEENS_10bfloat16_tEfNS_4arch4Sm90ELb0ELb1ELb0ELb1ELb1ELb1ELb0ELb0ELi2ELi1ELi2ELi2ELb0EEENS1_24CollectiveEpilogueBwdGQAISC_fSF_Li256ELb1ELb1EEENS1_19SingleTileSchedulerILb1ELb0ELb0ELi128EEEEEEEEEvNT_6ParamsE)
        .other          _ZN7cutlass13device_kernelIN5flash11enable_sm90INS1_16FlashAttnBwdSm90INS1_25CollectiveMainloopBwdSm90ILi2ELi2ELi2EN4cute5tupleIJNS5_1CILi1EEES8_S8_EEENS6_IJNS7_ILi128EEESA_NS7_ILi64EEEEEENS_10bfloat16_tEfNS_4arch4Sm90ELb0ELb1ELb0ELb1ELb1ELb1ELb0ELb0ELi2ELi1ELi2ELi2ELb0EEENS1_24CollectiveEpilogueBwdGQAISC_fSF_Li256ELb1ELb1EEENS1_19SingleTileSchedulerILb1ELb0ELb0ELi128EEEEEEEEEvNT_6ParamsE,@"STO_CUDA_ENTRY STV_DEFAULT"
_ZN7cutlass13device_kernelIN5flash11enable_sm90INS1_16FlashAttnBwdSm90INS1_25CollectiveMainloopBwdSm90ILi2ELi2ELi2EN4cute5tupleIJNS5_1CILi1EEES8_S8_EEENS6_IJNS7_ILi128EEESA_NS7_ILi64EEEEEENS_10bfloat16_tEfNS_4arch4Sm90ELb0ELb1ELb0ELb1ELb1ELb1ELb0ELb0ELi2ELi1ELi2ELi2ELb0EEENS1_24CollectiveEpilogueBwdGQAISC_fSF_Li256ELb1ELb1EEENS1_19SingleTileSchedulerILb1ELb0ELb0ELi128EEEEEEEEEvNT_6ParamsE:
        /* <DEDUP_REMOVED lines=24> */
.L_x_5885:
[----:B------:R-:W-:Y:S05]  /*0180*/  BSYNC B0 ;  /* 0x0000000000007941 */ /* 0x000fea0003800000 */
.L_x_5884:
        /* <DEDUP_REMOVED lines=37> */
.L_x_5886:
        /* <DEDUP_REMOVED lines=22> */
.L_x_5887:
[----:B------:R-:W-:Y:S01]  /*0540*/  PLOP3.LUT P0, PT, PT, PT, UP0, 0x80, 0x0 ;  /* 0x000000000000781c */ /* 0x000fe20003f0f008 */
[----:B------:R-:W-:Y:S01]  /*0550*/  NOP ;  /* 0x0000000000007918 */ /* 0x000fe20000000000 */
[----:B------:R-:W-:Y:S01]  /*0560*/  ULDC.64 UR38, c[0x0][0x208] ;  /* 0x0000820000267ab9 */ /* 0x000fe20000000a00 */
[----:B------:R-:W-:Y:S01]  /*0570*/  BSSY B6, `(.L_x_5888) ;  /* 0x0001275000067945 */ /* 0x000fe20003800000 */
[----:B-12-4-:R-:W-:Y:S09]  /*0580*/  BAR.SYNC.DEFER_BLOCKING 0x0 ;  /* 0x0000000000007b1d */ /* 0x016ff20000010000 */
[----:B------:R-:W-:Y:S05]  /*0590*/  @!P0 BRA `(.L_x_5889) ;  /* 0x000000e000408947 */ /* 0x000fea0003800000 */
.L_x_5890:
        /* <DEDUP_REMOVED lines=24> */
.L_x_5891:
        /* <DEDUP_REMOVED lines=14> */
.L_x_5893:
[----:B------:R-:W-:-:S05]  /*0800*/  ULDC UR4, c[0x0][0x8c4] ;  /* 0x0002310000047ab9 */ /* 0x000fca0000000800 */
.L_x_5892:
        /* <DEDUP_REMOVED lines=19> */
.L_x_5895:
        /* <DEDUP_REMOVED lines=14> */
.L_x_5896:
        /* <DEDUP_REMOVED lines=11> */
.L_x_5897:
        /* <DEDUP_REMOVED lines=13> */
.L_x_5898:
        /* <DEDUP_REMOVED lines=50> */
.L_x_5899:
        /* <DEDUP_REMOVED lines=28> */
.L_x_5902:
        /* <DEDUP_REMOVED lines=15> */
.L_x_5901:
        /* <DEDUP_REMOVED lines=22> */
.L_x_5904:
        /* <DEDUP_REMOVED lines=15> */
.L_x_5903:
[----:B------:R-:W-:Y:S01]  /*13c0*/  SHF.R.S32.HI R6, RZ, 0x1f, R17 ;  /* 0x0000001fff067819 */ /* 0x000fe20000011411 */
[----:B------:R-:W-:-:S03]  /*13d0*/  UMOV UR4, 0xffffffff ;  /* 0xffffffff00047882 */ /* 0x000fc60000000000 */
[----:B------:R-:W-:-:S04]  /*13e0*/  LEA.HI R0, R6, R17, RZ, 0x7 ;  /* 0x0000001106007211 */ /* 0x000fc800078f38ff */
[----:B------:R-:W-:Y:S01]  /*13f0*/  SHF.R.S32.HI R10, RZ, 0x7, R0 ;  /* 0x00000007ff0a7819 */ /* 0x000fe20000011400 */
[----:B------:R-:W-:Y:S06]  /*1400*/  BRA.DIV UR4, `(.L_x_5905) ;  /* 0x0000011a04347947 */ /* 0x000fec000b800000 */
[----:B------:R1:W2:Y:S02]  /*1410*/  SHFL.IDX PT, R14, R10, RZ, 0x1f ;  /* 0x00001fff0a0e7589 */ /* 0x0002a400000e0000 */
.L_x_6053:
        /* <DEDUP_REMOVED lines=23> */
.L_x_5906:
        /* <DEDUP_REMOVED lines=157> */
.L_x_5919:
[----:B------:R-:W-:-:S06]  /*1f60*/  ULOP3.LUT UR4, UR36, 0x1, URZ, 0xfc, !UPT ;  /* 0x0000000124047892 */ /* 0x000fcc000f8efc3f */
[----:B-1----:R-:W-:-:S05]  /*1f70*/  IMAD.U32 R8, RZ, RZ, UR4 ;  /* 0x00000004ff087e24 */ /* 0x002fca000f8e00ff */
[----:B------:R-:W-:-:S13]  /*1f80*/  ISETP.NE.AND P6, PT, R8, 0x3, PT ;  /* 0x000000030800780c */ /* 0x000fda0003fc5270 */
[----:B------:R-:W-:Y:S05]  /*1f90*/  @!P6 BRA `(.L_x_5909) ;  /* 0x000000000004e947 */ /* 0x000fea0003800000 */
[----:B------:R-:W-:Y:S01]  /*1fa0*/  BPT.TRAP 0x1 ;  /* 0x000000040000795c */ /* 0x000fe20000300000 */
.L_x_5909:
[----:B------:R-:W-:Y:S01]  /*1fb0*/  IMAD R8, R0, 0x8, R16 ;  /* 0x0000000800087824 */ /* 0x000fe200078e0210 */
[----:B------:R-:W-:-:S04]  /*1fc0*/  SHF.L.U32 R23, R4, 0x1f, RZ ;  /* 0x0000001f04177819 */ /* 0x000fc800000006ff */
[----:B------:R1:W2:Y:S01]  /*1fd0*/  SYNCS.PHASECHK.TRANS64.TRYWAIT P0, [R8+URZ+0x30c10], R23 ;  /* 0x030c1017080075a7 */ /* 0x0002a2000800017f */
[----:B------:R-:W-:Y:S05]  /*1fe0*/  @!P6 BRA `(.L_x_5910) ;  /* 0x000000000004e947 */ /* 0x000fea0003800000 */
[----:B------:R-:W-:Y:S01]  /*1ff0*/  BPT.TRAP 0x1 ;  /* 0x000000040000795c */ /* 0x000fe20000300000 */
.L_x_5910:
[----:B------:R-:W-:-:S05]  /*2000*/  VIADD R9, R16, 0x10000 ;  /* 0x0001000010097836 */ /* 0x000fca0000000000 */
[----:B------:R-:W-:-:S04]  /*2010*/  SHF.R.U32.HI R9, RZ, 0x4, R9 ;  /* 0x00000004ff097819 */ /* 0x000fc80000011609 */
[----:B------:R-:W-:Y:S01]  /*2020*/  LOP3.LUT R9, R9, 0x3fff, RZ, 0xc0, !PT ;  /* 0x00003fff09097812 */ /* 0x000fe200078ec0ff */
[----:B--2---:R-:W-:Y:S06]  /*2030*/  @P0 BRA `(.L_x_5911) ;  /* 0x0000000000080947 */ /* 0x004fec0003800000 */
[----:B------:R-:W2:Y:S02]  /*2040*/  SYNCS.PHASECHK.TRANS64.TRYWAIT P0, [R8+URZ+0x30c10], R23 ;  /* 0x030c1017080075a7 */ /* 0x000ea4000800017f */
[----:B--2---:R-:W-:Y:S05]  /*2050*/  @!P0 BRA `(.L_x_5912) ;  /* 0x0000010c00548947 */ /* 0x004fea0003800000 */
.L_x_5911:
        /* <DEDUP_REMOVED lines=60> */
.L_x_5913:
[----:B------:R1:W1:Y:S01]  /*2420*/  SYNCS.PHASECHK.TRANS64.TRYWAIT P0, [R8+URZ+0x30c30], R23 ;  /* 0x030c3017080075a7 */ /* 0x000262000800017f */
[----:B------:R-:W-:Y:S05]  /*2430*/  @!P6 BRA `(.L_x_5914) ;  /* 0x000000000004e947 */ /* 0x000fea0003800000 */
[----:B------:R-:W-:Y:S01]  /*2440*/  BPT.TRAP 0x1 ;  /* 0x000000040000795c */ /* 0x000fe20000300000 */
.L_x_5914:
[----:B------:R-:W2:Y:S01]  /*2450*/  LDC.64 R24, c[0x0][0x748] ;  /* 0x0001d200ff187b82 */ /* 0x000ea20000000a00 */
[----:B------:R-:W-:-:S05]  /*2460*/  VIADD R13, R16, 0x18000 ;  /* 0x00018000100d7836 */ /* 0x000fca0000000000 */
[----:B------:R-:W-:Y:S01]  /*2470*/  SHF.R.U32.HI R13, RZ, 0x4, R13 ;  /* 0x00000004ff0d7819 */ /* 0x000fe2000001160d */
[----:B-1----:R-:W-:Y:S06]  /*2480*/  @P0 BRA `(.L_x_5915) ;  /* 0x0000000000080947 */ /* 0x002fec0003800000 */
[----:B------:R-:W1:Y:S02]  /*2490*/  SYNCS.PHASECHK.TRANS64.TRYWAIT P0, [R8+URZ+0x30c30], R23 ;  /* 0x030c3017080075a7 */ /* 0x000e64000800017f */
[----:B-1----:R-:W-:Y:S05]  /*24a0*/  @!P0 BRA `(.L_x_5916) ;  /* 0x0000010800548947 */ /* 0x002fea0003800000 */
.L_x_5915:
        /* <DEDUP_REMOVED lines=769> */
.L_x_5917:
        /* <DEDUP_REMOVED lines=68> */
.L_x_5918:
        /* <DEDUP_REMOVED lines=11> */
.L_x_5908:
        /* <DEDUP_REMOVED lines=130> */
.L_x_5931:
[----:B------:R-:W-:-:S05]  /*61d0*/  IMAD.U32 R7, RZ, RZ, UR36 ;  /* 0x00000024ff077e24 */ /* 0x000fca000f8e00ff */
[----:B------:R-:W-:-:S04]  /*61e0*/  LOP3.LUT R7, R7, 0x1, RZ, 0xfc, !PT ;  /* 0x0000000107077812 */ /* 0x000fc800078efcff */
[----:B------:R-:W-:-:S13]  /*61f0*/  ISETP.NE.AND P0, PT, R7, 0x3, PT ;  /* 0x000000030700780c */ /* 0x000fda0003f05270 */
[----:B------:R-:W-:Y:S05]  /*6200*/  @!P0 BRA `(.L_x_5921) ;  /* 0x0000000000048947 */ /* 0x000fea0003800000 */
[----:B------:R-:W-:Y:S01]  /*6210*/  BPT.TRAP 0x1 ;  /* 0x000000040000795c */ /* 0x000fe20000300000 */
.L_x_5921:
[----:B------:R-:W-:Y:S01]  /*6220*/  IMAD R7, R0, 0x8, R16 ;  /* 0x0000000800077824 */ /* 0x000fe200078e0210 */
[----:B------:R-:W-:-:S04]  /*6230*/  SHF.L.U32 R20, R4, 0x1f, RZ ;  /* 0x0000001f04147819 */ /* 0x000fc800000006ff */
[----:B------:R1:W3:Y:S01]  /*6240*/  SYNCS.PHASECHK.TRANS64.TRYWAIT P1, [R7+URZ+0x30c10], R20 ;  /* 0x030c1014070075a7 */ /* 0x0002e2000802017f */
[----:B------:R-:W-:Y:S05]  /*6250*/  @!P0 BRA `(.L_x_5922) ;  /* 0x0000000000048947 */ /* 0x000fea0003800000 */
[----:B------:R-:W-:Y:S01]  /*6260*/  BPT.TRAP 0x1 ;  /* 0x000000040000795c */ /* 0x000fe20000300000 */
.L_x_5922:
[----:B--2---:R-:W-:-:S05]  /*6270*/  VIADD R8, R16, 0x10000 ;  /* 0x0001000010087836 */ /* 0x004fca0000000000 */
[----:B------:R-:W-:-:S04]  /*6280*/  SHF.R.U32.HI R8, RZ, 0x4, R8 ;  /* 0x00000004ff087819 */ /* 0x000fc80000011608 */
[----:B------:R-:W-:-:S04]  /*6290*/  LOP3.LUT R8, R8, 0x3fff, RZ, 0xc0, !PT ;  /* 0x00003fff08087812 */ /* 0x000fc800078ec0ff */
[----:B------:R-:W-:Y:S01]  /*62a0*/  LOP3.LUT R9, R8, 0x10000, RZ, 0xfc, !PT ;  /* 0x0001000008097812 */ /* 0x000fe200078efcff */
[----:B---3--:R-:W-:Y:S06]  /*62b0*/  @P1 BRA `(.L_x_5923) ;  /* 0x0000000000081947 */ /* 0x008fec0003800000 */
[----:B------:R-:W2:Y:S02]  /*62c0*/  SYNCS.PHASECHK.TRANS64.TRYWAIT P1, [R7+URZ+0x30c10], R20 ;  /* 0x030c1014070075a7 */ /* 0x000ea4000802017f */
[----:B--2---:R-:W-:Y:S05]  /*62d0*/  @!P1 BRA `(.L_x_5924) ;  /* 0x000000c800dc9947 */ /* 0x004fea0003800000 */
.L_x_5923:
        /* <DEDUP_REMOVED lines=63> */
.L_x_5925:
[----:B------:R1:W1:Y:S01]  /*66d0*/  SYNCS.PHASECHK.TRANS64.TRYWAIT P1, [R7+URZ+0x30c30], R20 ;  /* 0x030c3014070075a7 */ /* 0x000262000802017f */
[----:B------:R-:W-:Y:S05]  /*66e0*/  @!P0 BRA `(.L_x_5926) ;  /* 0x0000000000048947 */ /* 0x000fea0003800000 */
[----:B------:R-:W-:Y:S01]  /*66f0*/  BPT.TRAP 0x1 ;  /* 0x000000040000795c */ /* 0x000fe20000300000 */
.L_x_5926:
        /* <DEDUP_REMOVED lines=8> */
.L_x_5927:
        /* <DEDUP_REMOVED lines=629> */
.L_x_5929:
        /* <DEDUP_REMOVED lines=70> */
.L_x_5930:
        /* <DEDUP_REMOVED lines=12> */
.L_x_5920:
        /* <DEDUP_REMOVED lines=121> */
.L_x_5943:
[----:B------:R-:W-:-:S05]  /*9b80*/  IMAD.U32 R7, RZ, RZ, UR36 ;  /* 0x00000024ff077e24 */ /* 0x000fca000f8e00ff */
[----:B------:R-:W-:-:S04]  /*9b90*/  LOP3.LUT R7, R7, 0x1, RZ, 0xfc, !PT ;  /* 0x0000000107077812 */ /* 0x000fc800078efcff */
[----:B------:R-:W-:-:S13]  /*9ba0*/  ISETP.NE.AND P6, PT, R7, 0x3, PT ;  /* 0x000000030700780c */ /* 0x000fda0003fc5270 */
[----:B--2---:R-:W-:Y:S05]  /*9bb0*/  @!P6 BRA `(.L_x_5933) ;  /* 0x000000000004e947 */ /* 0x004fea0003800000 */
[----:B------:R-:W-:Y:S01]  /*9bc0*/  BPT.TRAP 0x1 ;  /* 0x000000040000795c */ /* 0x000fe20000300000 */
.L_x_5933:
[----:B------:R-:W-:Y:S01]  /*9bd0*/  IMAD R7, R0, 0x8, R16 ;  /* 0x0000000800077824 */ /* 0x000fe200078e0210 */
[----:B------:R-:W-:-:S04]  /*9be0*/  SHF.L.U32 R20, R4, 0x1f, RZ ;  /* 0x0000001f04147819 */ /* 0x000fc800000006ff */
[----:B------:R2:W3:Y:S01]  /*9bf0*/  SYNCS.PHASECHK.TRANS64.TRYWAIT P0, [R7+URZ+0x30c10], R20 ;  /* 0x030c1014070075a7 */ /* 0x0004e2000800017f */
[----:B------:R-:W-:Y:S05]  /*9c00*/  @!P6 BRA `(.L_x_5934) ;  /* 0x000000000004e947 */ /* 0x000fea0003800000 */
[----:B------:R-:W-:Y:S01]  /*9c10*/  BPT.TRAP 0x1 ;  /* 0x000000040000795c */ /* 0x000fe20000300000 */
.L_x_5934:
[----:B-1----:R-:W-:-:S05]  /*9c20*/  VIADD R8, R16, 0x10000 ;  /* 0x0001000010087836 */ /* 0x002fca0000000000 */
[----:B------:R-:W-:-:S04]  /*9c30*/  SHF.R.U32.HI R8, RZ, 0x4, R8 ;  /* 0x00000004ff087819 */ /* 0x000fc80000011608 */
[----:B------:R-:W-:-:S04]  /*9c40*/  LOP3.LUT R8, R8, 0x3fff, RZ, 0xc0, !PT ;  /* 0x00003fff08087812 */ /* 0x000fc800078ec0ff */
[----:B------:R-:W-:Y:S01]  /*9c50*/  LOP3.LUT R9, R8, 0x10000, RZ, 0xfc, !PT ;  /* 0x0001000008097812 */ /* 0x000fe200078efcff */
[----:B---3--:R-:W-:Y:S06]  /*9c60*/  @P0 BRA `(.L_x_5935) ;  /* 0x0000000000080947 */ /* 0x008fec0003800000 */
[----:B------:R-:W1:Y:S02]  /*9c70*/  SYNCS.PHASECHK.TRANS64.TRYWAIT P0, [R7+URZ+0x30c10], R20 ;  /* 0x030c1014070075a7 */ /* 0x000e64000800017f */
[----:B-1----:R-:W-:Y:S05]  /*9c80*/  @!P0 BRA `(.L_x_5936) ;  /* 0x0000009000988947 */ /* 0x002fea0003800000 */
.L_x_5935:
        /* <DEDUP_REMOVED lines=62> */
.L_x_5937:
[----:B------:R1:W1:Y:S01]  /*a070*/  SYNCS.PHASECHK.TRANS64.TRYWAIT P0, [R7+URZ+0x30c30], R20 ;  /* 0x030c3014070075a7 */ /* 0x000262000800017f */
[----:B------:R-:W-:Y:S05]  /*a080*/  @!P6 BRA `(.L_x_5938) ;  /* 0x000000000004e947 */ /* 0x000fea0003800000 */
[----:B------:R-:W-:Y:S01]  /*a090*/  BPT.TRAP 0x1 ;  /* 0x000000040000795c */ /* 0x000fe20000300000 */
.L_x_5938:
        /* <DEDUP_REMOVED lines=8> */
.L_x_5939:
        /* <DEDUP_REMOVED lines=779> */
.L_x_5941:
        /* <DEDUP_REMOVED lines=70> */
.L_x_5942:
        /* <DEDUP_REMOVED lines=12> */
.L_x_5932:
        /* <DEDUP_REMOVED lines=34> */
.L_x_5900:
[----:B------:R-:W-:Y:S05]  /*d910*/  @P0 BRA `(.L_x_5894) ;  /* 0x0000005000e80947 */ /* 0x000fea0003800000 */
[----:B------:R-:W-:Y:S01]  /*d920*/  ULDC.64 UR4, c[0x0][0x878] ;  /* 0x00021e0000047ab9 */ /* 0x000fe20000000a00 */
[----:B------:R-:W3:Y:S01]  /*d930*/  LDC R15, c[0x0][0x850] ;  /* 0x00021400ff0f7b82 */ /* 0x000ee20000000800 */
[----:B------:R-:W-:Y:S01]  /*d940*/  UISETP.NE.U32.AND UP0, UPT, UR4, URZ, UPT ;  /* 0x0000003f0400728c */ /* 0x000fe2000bf05070 */
[----:B-12---:R-:W1:Y:S01]  /*d950*/  S2R R8, SR_CTAID.Y ;  /* 0x0000000000087919 */ /* 0x006e620000002600 */
[----:B------:R-:W-:Y:S01]  /*d960*/  ULDC.64 UR6, c[0x0][0x818] ;  /* 0x0002060000067ab9 */ /* 0x000fe20000000a00 */
[----:B------:R-:W-:Y:S01]  /*d970*/  ULDC.64 UR8, c[0x0][0x820] ;  /* 0x0002080000087ab9 */ /* 0x000fe20000000a00 */
[----:B------:R-:W-:Y:S01]  /*d980*/  UISETP.NE.AND.EX UP0, UPT, UR5, URZ, UPT, UP0 ;  /* 0x0000003f0500728c */ /* 0x000fe2000bf05300 */
[----:B------:R-:W2:Y:S01]  /*d990*/  S2R R16, SR_CTAID.X ;  /* 0x0000000000107919 */ /* 0x000ea20000002500 */
[----:B------:R-:W-:-:S04]  /*d9a0*/  ULDC.64 UR10, c[0x0][0x848] ;  /* 0x00021200000a7ab9 */ /* 0x000fc80000000a00 */
[----:B------:R-:W-:-:S05]  /*d9b0*/  PLOP3.LUT P1, PT, PT, PT, UP0, 0x80, 0x0 ;  /* 0x000000000000781c */ /* 0x000fca0003f2f008 */
[----:B------:R-:W-:Y:S02]  /*d9c0*/  @UP0 ULDC.64 UR4, c[0x0][0x878] ;  /* 0x00021e0000040ab9 */ /* 0x000fe40000000a00 */
[----:B------:R-:W-:-:S06]  /*d9d0*/  @UP0 UIMAD.WIDE UR4, UR37, 0x4, UR4 ;  /* 0x00000004250408a5 */ /* 0x000fcc000f8e0204 */
[----:B------:R-:W-:Y:S02]  /*d9e0*/  IMAD.U32 R2, RZ, RZ, UR4 ;  /* 0x00000004ff027e24 */ /* 0x000fe4000f8e00ff */
[----:B------:R-:W-:-:S05]  /*d9f0*/  IMAD.U32 R3, RZ, RZ, UR5 ;  /* 0x00000005ff037e24 */ /* 0x000fca000f8e00ff */
[----:B------:R2:W4:Y:S01]  /*da00*/  @P1 LDG.E R2, desc[UR38][R2.64] ;  /* 0x0000002602021981 */ /* 0x000522000c1e1900 */
[----:B---3--:R-:W-:Y:S01]  /*da10*/  ISETP.NE.AND P0, PT, R15, 0x1, PT ;  /* 0x000000010f00780c */ /* 0x008fe20003f05270 */
[----:B-1----:R-:W-:Y:S01]  /*da20*/  IMAD.MOV.U32 R7, RZ, RZ, R8 ;  /* 0x000000ffff077224 */ /* 0x002fe200078e0008 */
[----:B------:R-:W1:Y:S01]  /*da30*/  S2R R12, SR_TID.X ;  /* 0x00000000000c7919 */ /* 0x000e620000002100 */
[----:B------:R-:W3:Y:S01]  /*da40*/  S2R R11, SR_CgaCtaId ;  /* 0x00000000000b7919 */ /* 0x000ee20000008800 */
[----:B--2---:R-:W-:-:S09]  /*da50*/  IMAD.SHL.U32 R3, R16, 0x2000, RZ ;  /* 0x0000200010037824 */ /* 0x004fd200078e00ff */
[----:B------:R-:W2:Y:S08]  /*da60*/  @P0 LDC R5, c[0x0][0x854] ;  /* 0x00021500ff050b82 */ /* 0x000eb00000000800 */
[----:B------:R-:W5:Y:S01]  /*da70*/  @P0 LDC R9, c[0x0][0x858] ;  /* 0x00021600ff090b82 */ /* 0x000f620000000800 */
[----:B-1----:R-:W-:Y:S02]  /*da80*/  VIADD R19, R12, 0xffffff80 ;  /* 0xffffff800c137836 */ /* 0x002fe40000000000 */
[----:B--2---:R-:W-:-:S05]  /*da90*/  @P0 IMAD.HI.U32 R0, R8, R5, RZ ;  /* 0x0000000508000227 */ /* 0x004fca00078e00ff */
[----:B-----5:R-:W-:Y:S02]  /*daa0*/  @P0 SHF.R.U32.HI R7, RZ, R9, R0 ;  /* 0x00000009ff070219 */ /* 0x020fe40000011600 */
[----:B------:R-:W-:Y:S02]  /*dab0*/  MOV R0, 0x400 ;  /* 0x0000040000007802 */ /* 0x000fe40000000f00 */
[----:B------:R-:W-:Y:S02]  /*dac0*/  SHF.R.S32.HI R10, RZ, 0x1f, R7 ;  /* 0x0000001fff0a7819 */ /* 0x000fe40000011407 */
[----:B---3--:R-:W-:-:S03]  /*dad0*/  LEA R21, R11, R0, 0x18 ;  /* 0x000000000b157211 */ /* 0x008fc600078ec0ff */
[----:B------:R-:W-:-:S04]  /*dae0*/  IMAD R0, R10, UR6, RZ ;  /* 0x000000060a007c24 */ /* 0x000fc8000f8e02ff */
[----:B------:R-:W-:Y:S01]  /*daf0*/  IMAD R11, R7, UR7, R0 ;  /* 0x00000007070b7c24 */ /* 0x000fe2000f8e0200 */
[----:B----4-:R-:W-:Y:S02]  /*db00*/  @P1 R2UR UR4, R2 ;  /* 0x00000000020412ca */ /* 0x010fe400000e0000 */
        /* <DEDUP_REMOVED lines=18> */
[C---:B------:R-:W-:Y:S02]  /*dc30*/  IMAD R13, R7.reuse, UR5, R6 ;  /* 0x00000005070d7c24 */ /* 0x040fe4000f8e0206 */
[----:B------:R-:W-:Y:S01]  /*dc40*/  IMAD.WIDE.U32 R4, R7, UR4, R4 ;  /* 0x0000000407047c25 */ /* 0x000fe2000f8e0004 */
[----:B------:R-:W-:-:S03]  /*dc50*/  USHF.R.S32.HI UR4, URZ, 0x1f, UR37 ;  /* 0x0000001f3f047899 */ /* 0x000fc60008011425 */
[----:B------:R-:W-:Y:S01]  /*dc60*/  IMAD.SHL.U32 R6, R9, 0x20, RZ ;  /* 0x0000002009067824 */ /* 0x000fe200078e00ff */
[----:B------:R-:W-:Y:S01]  /*dc70*/  USEL UR4, UR4, URZ, !UP0 ;  /* 0x0000003f04047287 */ /* 0x000fe2000c000000 */
[----:B------:R-:W-:Y:S02]  /*dc80*/  IMAD.IADD R3, R3, 0x1, R11 ;  /* 0x0000000103037824 */ /* 0x000fe400078e020b */
[----:B------:R-:W-:Y:S01]  /*dc90*/  IMAD.IADD R5, R5, 0x1, R13 ;  /* 0x0000000105057824 */ /* 0x000fe200078e020d */
[----:B------:R-:W-:Y:S01]  /*dca0*/  LOP3.LUT R9, R6, 0x3ffff000, RZ, 0xc0, !PT ;  /* 0x3ffff00006097812 */ /* 0x000fe200078ec0ff */
[----:B------:R-:W-:Y:S01]  /*dcb0*/  UIMAD UR5, UR4, UR8, URZ ;  /* 0x00000008040572a4 */ /* 0x000fe2000f8e023f */
[----:B------:R-:W-:Y:S01]  /*dcc0*/  IMAD.U32 R11, RZ, RZ, UR10 ;  /* 0x0000000aff0b7e24 */ /* 0x000fe2000f8e00ff */
[----:B------:R-:W-:Y:S01]  /*dcd0*/  UIMAD UR4, UR4, UR10, URZ ;  /* 0x0000000a040472a4 */ /* 0x000fe2000f8e023f */
[----:B------:R-:W-:Y:S01]  /*dce0*/  IMAD.MOV R6, RZ, RZ, -R7 ;  /* 0x000000ffff067224 */ /* 0x000fe200078e0a07 */
[----:B------:R-:W-:Y:S01]  /*dcf0*/  UIMAD UR5, UR6, UR9, UR5 ;  /* 0x00000009060572a4 */ /* 0x000fe2000f8e0205 */
[----:B------:R-:W-:Y:S01]  /*dd00*/  IMAD R0, R0, 0x4, R9 ;  /* 0x0000000400007824 */ /* 0x000fe200078e0209 */
[----:B------:R-:W-:Y:S01]  /*dd10*/  UIMAD UR4, UR6, UR11, UR4 ;  /* 0x0000000b060472a4 */ /* 0x000fe2000f8e0204 */
[----:B------:R-:W-:-:S02]  /*dd20*/  IMAD.U32 R9, RZ, RZ, UR8 ;  /* 0x00000008ff097e24 */ /* 0x000fc4000f8e00ff */
[----:B------:R-:W-:-:S04]  /*dd30*/  IMAD.WIDE.U32 R4, R11, UR6, R4 ;  /* 0x000000060b047c25 */ /* 0x000fc8000f8e0004 */
[----:B------:R-:W-:-:S04]  /*dd40*/  IMAD.WIDE.U32 R2, R9, UR6, R2 ;  /* 0x0000000609027c25 */ /* 0x000fc8000f8e0002 */
[----:B------:R-:W-:Y:S02]  /*dd50*/  VIADD R11, R3, UR5 ;  /* 0x00000005030b7c36 */ /* 0x000fe40008000000 */
[----:B------:R-:W-:Y:S01]  /*dd60*/  VIADD R9, R5, UR4 ;  /* 0x0000000405097c36 */ /* 0x000fe20008000000 */
[----:B------:R-:W-:Y:S05]  /*dd70*/  WARPSYNC.ALL ;  /* 0x0000000000007948 */ /* 0x000fea0003800000 */
[----:B------:R-:W-:Y:S02]  /*dd80*/  IMAD R17, R15, R6, R8 ;  /* 0x000000060f117224 */ /* 0x000fe400078e0208 */
[----:B------:R-:W-:Y:S01]  /*dd90*/  IMAD R0, R0, 0x4, R21 ;  /* 0x0000000400007824 */ /* 0x000fe200078e0215 */
[----:B------:R-:W-:Y:S01]  /*dda0*/  BAR.SYNC.DEFER_BLOCKING 0x1, 0x100 ;  /* 0x0044000000007b1d */ /* 0x000fe20000010000 */
[----:B------:R-:W-:-:S02]  /*ddb0*/  ISETP.NE.AND P1, PT, R12, 0x80, PT ;  /* 0x000000800c00780c */ /* 0x000fc40003f25270 */
[----:B------:R-:W-:-:S03]  /*ddc0*/  ISETP.NE.AND P0, PT, R19, RZ, PT ;  /* 0x000000ff1300720c */ /* 0x000fc60003f05270 */
[----:B------:R-:W-:Y:S01]  /*ddd0*/  ULDC UR4, c[0x0][0x870] ;  /* 0x00021c0000047ab9 */ /* 0x000fe20000000800 */
[----:B------:R-:W-:Y:S01]  /*dde0*/  ULDC UR5, c[0x0][0x80c] ;  /* 0x0002030000057ab9 */ /* 0x000fe20000000800 */
[----:B------:R-:W-:Y:S01]  /*ddf0*/  IMAD R6, R16, UR4, RZ ;  /* 0x0000000410067c24 */ /* 0x000fe2000f8e02ff */
[----:B------:R-:W1:Y:S01]  /*de00*/  LDC.64 R12, c[0x0][0x800] ;  /* 0x00020000ff0c7b82 */ /* 0x000e620000000a00 */
[----:B------:R-:W-:Y:S01]  /*de10*/  UIMAD UR4, UR37, UR5, URZ ;  /* 0x00000005250472a4 */ /* 0x000fe2000f8e023f */
[----:B------:R-:W-:Y:S01]  /*de20*/  BSSY B0, `(.L_x_5944) ;  /* 0x000001c000007945 */ /* 0x000fe20003800000 */
[----:B------:R-:W-:Y:S02]  /*de30*/  IMAD R6, R6, UR5, RZ ;  /* 0x0000000506067c24 */ /* 0x000fe4000f8e02ff */
[----:B------:R-:W-:-:S03]  /*de40*/  USHF.R.S32.HI UR5, URZ, 0x1f, UR4 ;  /* 0x0000001f3f057899 */ /* 0x000fc60008011404 */
[----:B------:R-:W2:Y:S01]  /*de50*/  LDC.64 R14, c[0x0][0x828] ;  /* 0x00020a00ff0e7b82 */ /* 0x000ea20000000a00 */
[----:B------:R-:W-:Y:S02]  /*de60*/  IADD3 R8, P2, P3, R6, UR4, R7 ;  /* 0x0000000406087c10 */ /* 0x000fe4000fb5e007 */
[----:B------:R-:W-:-:S03]  /*de70*/  SHF.R.S32.HI R7, RZ, 0x1f, R6 ;  /* 0x0000001fff077819 */ /* 0x000fc60000011406 */
[C---:B------:R-:W-:Y:S01]  /*de80*/  IMAD.SHL.U32 R16, R8.reuse, 0x4, RZ ;  /* 0x0000000408107824 */ /* 0x040fe200078e00ff */
[----:B------:R3:W-:Y:S01]  /*de90*/  STS.128 [R0], R184 ;  /* 0x000000b800007388 */ /* 0x0007e20000000c00 */
[----:B------:R-:W-:Y:S01]  /*dea0*/  IADD3.X R7, R7, UR5, R10, P2, P3 ;  /* 0x0000000507077c10 */ /* 0x000fe200097e640a */
[----:B------:R-:W-:Y:S02]  /*deb0*/  ULDC.64 UR4, c[0x0][0x868] ;  /* 0x00021a0000047ab9 */ /* 0x000fe40000000a00 */
[----:B------:R3:W-:Y:S01]  /*dec0*/  STS.128 [R0+0x800], R188 ;  /* 0x000800bc00007388 */ /* 0x0007e20000000c00 */
        /* <DEDUP_REMOVED lines=12> */
.L_x_5946:
[----:B------:R-:W2:Y:S04]  /*df90*/  LDG.E.STRONG.GPU R8, desc[UR38][R6.64] ;  /* 0x0000002606087981 */ /* 0x000ea8000c1ef900 */
[----:B--2---:R-:W-:Y:S01]  /*dfa0*/  CCTL.IVALL ;  /* 0x00000000ff00798f */ /* 0x004fe20002000000 */
[----:B------:R-:W-:Y:S05]  /*dfb0*/  YIELD ;  /* 0x0000000000007946 */ /* 0x000fea0003800000 */
[----:B------:R-:W-:-:S13]  /*dfc0*/  ISETP.NE.AND P0, PT, R8, R17, PT ;  /* 0x000000110800720c */ /* 0x000fda0003f05270 */
[----:B------:R-:W-:Y:S05]  /*dfd0*/  @P0 BRA `(.L_x_5946) ;  /* 0xfffffffc00ec0947 */ /* 0x000fea000383ffff */
.L_x_5945:
[----:B------:R-:W-:Y:S05]  /*dfe0*/  BSYNC B0 ;  /* 0x0000000000007941 */ /* 0x000fea0003800000 */
.L_x_5944:
[----:B------:R-:W-:Y:S01]  /*dff0*/  UMOV UR4, 0xffffffff ;  /* 0xffffffff00047882 */ /* 0x000fe20000000000 */
[----:B------:R-:W-:Y:S02]  /*e000*/  LEA.HI.X R11, R2, R13, R11, 0x2, P2 ;  /* 0x0000000d020b7211 */ /* 0x000fe400010f140b */
[----:B------:R-:W-:Y:S01]  /*e010*/  LEA.HI.X R9, R4, R15, R9, 0x2, P3 ;  /* 0x0000000f04097211 */ /* 0x000fe200018f1409 */
[----:B------:R-:W-:Y:S06]  /*e020*/  BRA.DIV UR4, `(.L_x_5947) ;  /* 0x0000004e04d87947 */ /* 0x000fec000b800000 */
[----:B------:R-:W-:Y:S01]  /*e030*/  NOP ;  /* 0x0000000000007918 */ /* 0x000fe20000000000 */
.L_x_6056:
        /* <DEDUP_REMOVED lines=17> */
.L_x_5950:
[----:B------:R-:W-:Y:S01]  /*e150*/  @P0 ELECT P2, URZ, PT ;  /* 0x00000000003f082f */ /* 0x000fe20003840000 */
[----:B------:R1:W-:-:S12]  /*e160*/  UBLKRED.G.S.ADD.F32.RN [UR4], [UR6], UR7, desc[UR8] ;  /* 0x00000804060073bb */ /* 0x0003d800080a1407 */
[----:B------:R-:W-:Y:S02]  /*e170*/  @P2 PLOP3.LUT P0, PT, P2, PT, PT, 0x8, 0x0 ;  /* 0x000000000000281c */ /* 0x000fe4000170e170 */
[----:B------:R-:W-:-:S11]  /*e180*/  PLOP3.LUT P2, PT, PT, PT, PT, 0x8, 0x0 ;  /* 0x000000000000781c */ /* 0x000fd60003f4e170 */
[----:B-1----:R-:W-:Y:S05]  /*e190*/  @P0 BRA.U.ANY `(.L_x_5950) ;  /* 0xfffffffd00ec0947 */ /* 0x002fea000393ffff */
[----:B------:R0:W-:Y:S01]  /*e1a0*/  UTMACMDFLUSH ;  /* 0x00000000000079b7 */ /* 0x0001e20000000000 */
[----:B------:R-:W-:-:S04]  /*e1b0*/  DEPBAR.LE SB0, 0x0 ;  /* 0x000080000000791a */ /* 0x000fc80000000000 */
.L_x_5949:
[----:B------:R-:W-:Y:S05]  /*e1c0*/  BSYNC B0 ;  /* 0x0000000000007941 */ /* 0x000fea0003800000 */
.L_x_5948:
        /* <DEDUP_REMOVED lines=14> */
.L_x_5952:
[----:B------:R-:W-:Y:S05]  /*e2b0*/  BSYNC B0 ;  /* 0x0000000000007941 */ /* 0x000fea0003800000 */
.L_x_5951:
        /* <DEDUP_REMOVED lines=14> */
.L_x_5955:
[----:B-1-3--:R-:W2:Y:S04]  /*e3a0*/  LDG.E.STRONG.GPU R0, desc[UR38][R2.64] ;  /* 0x0000002602007981 */ /* 0x00aea8000c1ef900 */
[----:B--2---:R-:W-:Y:S01]  /*e3b0*/  CCTL.IVALL ;  /* 0x00000000ff00798f */ /* 0x004fe20002000000 */
[----:B------:R-:W-:Y:S05]  /*e3c0*/  YIELD ;  /* 0x0000000000007946 */ /* 0x000fea0003800000 */
[----:B------:R-:W-:-:S13]  /*e3d0*/  ISETP.NE.AND P0, PT, R0, R17, PT ;  /* 0x000000110000720c */ /* 0x000fda0003f05270 */
[----:B------:R-:W-:Y:S05]  /*e3e0*/  @P0 BRA `(.L_x_5955) ;  /* 0xfffffffc00ec0947 */ /* 0x000fea000383ffff */
.L_x_5954:
[----:B------:R-:W-:Y:S05]  /*e3f0*/  BSYNC B0 ;  /* 0x0000000000007941 */ /* 0x000fea0003800000 */
.L_x_5953:
[----:B------:R-:W-:-:S03]  /*e400*/  UMOV UR4, 0xffffffff ;  /* 0xffffffff00047882 */ /* 0x000fc60000000000 */
[----:B------:R-:W-:Y:S05]  /*e410*/  BRA.DIV UR4, `(.L_x_5956) ;  /* 0x0000004a04f87947 */ /* 0x000fea000b800000 */
[----:B------:R-:W-:Y:S01]  /*e420*/  NOP ;  /* 0x0000000000007918 */ /* 0x000fe20000000000 */
.L_x_6059:
        /* <DEDUP_REMOVED lines=17> */
.L_x_5959:
[----:B------:R-:W-:Y:S01]  /*e540*/  @P0 ELECT P2, URZ, PT ;  /* 0x00000000003f082f */ /* 0x000fe20003840000 */
[----:B------:R2:W-:-:S12]  /*e550*/  UBLKRED.G.S.ADD.F32.RN [UR4], [UR6], UR7, desc[UR8] ;  /* 0x00000804060073bb */ /* 0x0005d800080a1407 */
[----:B------:R-:W-:Y:S02]  /*e560*/  @P2 PLOP3.LUT P0, PT, P2, PT, PT, 0x8, 0x0 ;  /* 0x000000000000281c */ /* 0x000fe4000170e170 */
[----:B------:R-:W-:-:S11]  /*e570*/  PLOP3.LUT P2, PT, PT, PT, PT, 0x8, 0x0 ;  /* 0x000000000000781c */ /* 0x000fd60003f4e170 */
[----:B--2---:R-:W-:Y:S05]  /*e580*/  @P0 BRA.U.ANY `(.L_x_5959) ;  /* 0xfffffffd00ec0947 */ /* 0x004fea000393ffff */
[----:B------:R0:W-:Y:S01]  /*e590*/  UTMACMDFLUSH ;  /* 0x00000000000079b7 */ /* 0x0001e20000000000 */
[----:B------:R-:W-:-:S04]  /*e5a0*/  DEPBAR.LE SB0, 0x0 ;  /* 0x000080000000791a */ /* 0x000fc80000000000 */
.L_x_5958:
[----:B------:R-:W-:Y:S05]  /*e5b0*/  BSYNC B0 ;  /* 0x0000000000007941 */ /* 0x000fea0003800000 */
.L_x_5957:
        /* <DEDUP_REMOVED lines=14> */
.L_x_5889:
        /* <DEDUP_REMOVED lines=21> */
.L_x_5961:
        /* <DEDUP_REMOVED lines=13> */
.L_x_5963:
[----:B------:R-:W-:-:S05]  /*e8c0*/  ULDC UR4, c[0x0][0x8c4] ;  /* 0x0002310000047ab9 */ /* 0x000fca0000000800 */
.L_x_5962:
        /* <DEDUP_REMOVED lines=44> */
.L_x_5964:
        /* <DEDUP_REMOVED lines=13> */
.L_x_5965:
        /* <DEDUP_REMOVED lines=12> */
.L_x_5966:
        /* <DEDUP_REMOVED lines=30> */
.L_x_5967:
        /* <DEDUP_REMOVED lines=35> */
.L_x_5972:
[----:B------:R-:W2:Y:S04]  /*f130*/  LDG.E.STRONG.GPU R0, desc[UR38][R2.64] ;  /* 0x0000002602007981 */ /* 0x000ea8000c1ef900 */
[----:B--2---:R-:W-:Y:S01]  /*f140*/  CCTL.IVALL ;  /* 0x00000000ff00798f */ /* 0x004fe20002000000 */
[----:B------:R-:W-:Y:S05]  /*f150*/  YIELD ;  /* 0x0000000000007946 */ /* 0x000fea0003800000 */
[----:B------:R-:W-:-:S13]  /*f160*/  ISETP.NE.AND P1, PT, R0, UR22, PT ;  /* 0x0000001600007c0c */ /* 0x000fda000bf25270 */
[----:B------:R-:W-:Y:S05]  /*f170*/  @P1 BRA `(.L_x_5972) ;  /* 0xfffffffc00ec1947 */ /* 0x000fea000383ffff */
.L_x_5971:
[----:B------:R-:W-:Y:S05]  /*f180*/  BSYNC B0 ;  /* 0x0000000000007941 */ /* 0x000fea0003800000 */
.L_x_5970:
[----:B------:R-:W-:-:S03]  /*f190*/  UMOV UR15, 0xffffffff ;  /* 0xffffffff000f7882 */ /* 0x000fc60000000000 */
[----:B------:R-:W-:Y:S05]  /*f1a0*/  BRA.DIV UR15, `(.L_x_5973) ;  /* 0x0000003e0fb07947 */ /* 0x000fea000b800000 */
[----:B------:R-:W-:Y:S01]  /*f1b0*/  NOP ;  /* 0x0000000000007918 */ /* 0x000fe20000000000 */
.L_x_6062:
        /* <DEDUP_REMOVED lines=22> */
.L_x_5975:
[----:B------:R-:W-:Y:S05]  /*f320*/  BSYNC B0 ;  /* 0x0000000000007941 */ /* 0x000fea0003800000 */
.L_x_5974:
        /* <DEDUP_REMOVED lines=20> */
.L_x_5977:
[----:B------:R-:W-:Y:S05]  /*f470*/  BSYNC B0 ;  /* 0x0000000000007941 */ /* 0x000fea0003800000 */
.L_x_5976:
[----:B------:R-:W-:Y:S06]  /*f480*/  BAR.ARV 0xa, 0xa0 ;  /* 0x0282800000007b1d */ /* 0x000fec0000002000 */
[----:B------:R-:W-:Y:S04]  /*f490*/  BSSY B0, `(.L_x_5978) ;  /* 0x0000003000007945 */ /* 0x000fe80003800000 */
[----:B------:R-:W-:Y:S05]  /*f4a0*/  @!P0 BRA `(.L_x_5979) ;  /* 0x0000000000048947 */ /* 0x000fea0003800000 */
[----:B------:R-:W-:-:S04]  /*f4b0*/  DEPBAR.LE SB0, 0x0 ;  /* 0x000080000000791a */ /* 0x000fc80000000000 */
.L_x_5979:
[----:B------:R-:W-:Y:S05]  /*f4c0*/  BSYNC B0 ;  /* 0x0000000000007941 */ /* 0x000fea0003800000 */
.L_x_5978:
        /* <DEDUP_REMOVED lines=19> */
.L_x_5981:
[----:B------:R-:W-:Y:S05]  /*f600*/  BSYNC B0 ;  /* 0x0000000000007941 */ /* 0x000fea0003800000 */
.L_x_5980:
[----:B------:R-:W-:Y:S01]  /*f610*/  UIADD3 UR15, UR9, 0x1, URZ ;  /* 0x00000001090f7890 */ /* 0x000fe2000fffe03f */
[----:B------:R-:W-:Y:S11]  /*f620*/  BRA `(.L_x_5982) ;  /* 0x0000000000047947 */ /* 0x000ff60003800000 */
.L_x_5969:
[----:B------:R-:W-:-:S05]  /*f630*/  UMOV UR15, UR9 ;  /* 0x00000009000f7c82 */ /* 0x000fca0008000000 */
.L_x_5982:
        /* <DEDUP_REMOVED lines=15> */
.L_x_6007:
        /* <DEDUP_REMOVED lines=11> */
.L_x_5985:
[----:B------:R-:W2:Y:S04]  /*f7e0*/  LDG.E.STRONG.GPU R0, desc[UR38][R2.64] ;  /* 0x0000002602007981 */ /* 0x000ea8000c1ef900 */
[----:B--2---:R-:W-:Y:S01]  /*f7f0*/  CCTL.IVALL ;  /* 0x00000000ff00798f */ /* 0x004fe20002000000 */
[----:B------:R-:W-:Y:S05]  /*f800*/  YIELD ;  /* 0x0000000000007946 */ /* 0x000fea0003800000 */
[----:B------:R-:W-:-:S13]  /*f810*/  ISETP.NE.AND P1, PT, R0, UR22, PT ;  /* 0x0000001600007c0c */ /* 0x000fda000bf25270 */
[----:B------:R-:W-:Y:S05]  /*f820*/  @P1 BRA `(.L_x_5985) ;  /* 0xfffffffc00ec1947 */ /* 0x000fea000383ffff */
.L_x_5984:
[----:B------:R-:W-:Y:S05]  /*f830*/  BSYNC B0 ;  /* 0x0000000000007941 */ /* 0x000fea0003800000 */
.L_x_5983:
[----:B------:R-:W-:-:S03]  /*f840*/  UMOV UR16, 0xffffffff ;  /* 0xffffffff00107882 */ /* 0x000fc60000000000 */
[----:B------:R-:W-:Y:S05]  /*f850*/  BRA.DIV UR16, `(.L_x_5986) ;  /* 0x0000003a10207947 */ /* 0x000fea000b800000 */
[----:B------:R-:W-:Y:S01]  /*f860*/  NOP ;  /* 0x0000000000007918 */ /* 0x000fe20000000000 */
.L_x_6065:
        /* <DEDUP_REMOVED lines=19> */
.L_x_5988:
[----:B------:R-:W-:Y:S05]  /*f9a0*/  BSYNC B0 ;  /* 0x0000000000007941 */ /* 0x000fea0003800000 */
.L_x_5987:
        /* <DEDUP_REMOVED lines=17> */
.L_x_5990:
[----:B------:R-:W-:Y:S05]  /*fac0*/  BSYNC B0 ;  /* 0x0000000000007941 */ /* 0x000fea0003800000 */
.L_x_5989:
[----:B------:R-:W-:Y:S06]  /*fad0*/  BAR.ARV 0xa, 0xa0 ;  /* 0x0282800000007b1d */ /* 0x000fec0000002000 */
[----:B------:R-:W-:Y:S04]  /*fae0*/  BSSY B0, `(.L_x_5991) ;  /* 0x0000003000007945 */ /* 0x000fe80003800000 */
[----:B------:R-:W-:Y:S05]  /*faf0*/  @!P0 BRA `(.L_x_5992) ;  /* 0x0000000000048947 */ /* 0x000fea0003800000 */
[----:B------:R-:W-:-:S04]  /*fb00*/  DEPBAR.LE SB0, 0x0 ;  /* 0x000080000000791a */ /* 0x000fc80000000000 */
.L_x_5992:
[----:B------:R-:W-:Y:S05]  /*fb10*/  BSYNC B0 ;  /* 0x0000000000007941 */ /* 0x000fea0003800000 */
.L_x_5991:
        /* <DEDUP_REMOVED lines=19> */
.L_x_5994:
[----:B------:R-:W-:Y:S05]  /*fc50*/  BSYNC B0 ;  /* 0x0000000000007941 */ /* 0x000fea0003800000 */
.L_x_5993:
        /* <DEDUP_REMOVED lines=9> */
.L_x_5997:
[----:B------:R-:W2:Y:S04]  /*fcf0*/  LDG.E.STRONG.GPU R0, desc[UR38][R2.64] ;  /* 0x0000002602007981 */ /* 0x000ea8000c1ef900 */
[----:B--2---:R-:W-:Y:S01]  /*fd00*/  CCTL.IVALL ;  /* 0x00000000ff00798f */ /* 0x004fe20002000000 */
[----:B------:R-:W-:Y:S05]  /*fd10*/  YIELD ;  /* 0x0000000000007946 */ /* 0x000fea0003800000 */
[----:B------:R-:W-:-:S13]  /*fd20*/  ISETP.NE.AND P1, PT, R0, UR22, PT ;  /* 0x0000001600007c0c */ /* 0x000fda000bf25270 */
[----:B------:R-:W-:Y:S05]  /*fd30*/  @P1 BRA `(.L_x_5997) ;  /* 0xfffffffc00ec1947 */ /* 0x000fea000383ffff */
.L_x_5996:
[----:B------:R-:W-:Y:S05]  /*fd40*/  BSYNC B0 ;  /* 0x0000000000007941 */ /* 0x000fea0003800000 */
.L_x_5995:
[----:B------:R-:W-:-:S03]  /*fd50*/  UMOV UR12, 0xffffffff ;  /* 0xffffffff000c7882 */ /* 0x000fc60000000000 */
[----:B------:R-:W-:Y:S05]  /*fd60*/  BRA.DIV UR12, `(.L_x_5998) ;  /* 0x000000320cf87947 */ /* 0x000fea000b800000 */
[----:B------:R-:W-:Y:S01]  /*fd70*/  NOP ;  /* 0x0000000000007918 */ /* 0x000fe20000000000 */
.L_x_6068:
        /* <DEDUP_REMOVED lines=15> */
.L_x_6000:
[----:B------:R-:W-:Y:S05]  /*fe70*/  BSYNC B0 ;  /* 0x0000000000007941 */ /* 0x000fea0003800000 */
.L_x_5999:
        /* <DEDUP_REMOVED lines=15> */
.L_x_6002:
[----:B------:R-:W-:Y:S05]  /*ff70*/  BSYNC B0 ;  /* 0x0000000000007941 */ /* 0x000fea0003800000 */
.L_x_6001:
[----:B------:R-:W-:Y:S06]  /*ff80*/  BAR.ARV 0xa, 0xa0 ;  /* 0x0282800000007b1d */ /* 0x000fec0000002000 */
[----:B------:R-:W-:Y:S04]  /*ff90*/  BSSY B0, `(.L_x_6003) ;  /* 0x0000003000007945 */ /* 0x000fe80003800000 */
[----:B------:R-:W-:Y:S05]  /*ffa0*/  @!P0 BRA `(.L_x_6004) ;  /* 0x0000000000048947 */ /* 0x000fea0003800000 */
[----:B------:R-:W-:-:S04]  /*ffb0*/  DEPBAR.LE SB0, 0x0 ;  /* 0x000080000000791a */ /* 0x000fc80000000000 */
.L_x_6004:
[----:B------:R-:W-:Y:S05]  /*ffc0*/  BSYNC B0 ;  /* 0x0000000000007941 */ /* 0x000fea0003800000 */
.L_x_6003:
        /* <DEDUP_REMOVED lines=19> */
.L_x_6006:
[----:B------:R-:W-:Y:S05]  /*10100*/  BSYNC B0 ;  /* 0x0000000000007941 */ /* 0x000fea0003800000 */
.L_x_6005:
[----:B------:R-:W-:Y:S02]  /*10110*/  UIADD3 UR9, UR9, 0x2, URZ ;  /* 0x0000000209097890 */ /* 0x000fe4000fffe03f */
[----:B------:R-:W-:-:S04]  /*10120*/  UIADD3 UR4, UR4, 0x4000, URZ ;  /* 0x0000400004047890 */ /* 0x000fc8000fffe03f */
[----:B------:R-:W-:-:S13]  /*10130*/  ISETP.LE.AND P1, PT, R9, UR9, PT ;  /* 0x0000000909007c0c */ /* 0x000fda000bf23270 */
[----:B------:R-:W-:Y:S05]  /*10140*/  @!P1 BRA `(.L_x_6007) ;  /* 0xfffffff400789947 */ /* 0x000fea000383ffff */
.L_x_5968:
        /* <DEDUP_REMOVED lines=41> */
.L_x_6010:
[----:B------:R-:W-:Y:S05]  /*103e0*/  BSYNC B0 ;  /* 0x0000000000007941 */ /* 0x000fea0003800000 */
.L_x_6009:
[----:B------:R-:W-:Y:S05]  /*103f0*/  BRA `(.L_x_6011) ;  /* 0x0000000000047947 */ /* 0x000fea0003800000 */
.L_x_6008:
[----:B------:R-:W-:-:S05]  /*10400*/  UMOV UR4, UR9 ;  /* 0x0000000900047c82 */ /* 0x000fca0008000000 */
.L_x_6011:
        /* <DEDUP_REMOVED lines=11> */
.L_x_6016:
        /* <DEDUP_REMOVED lines=24> */
.L_x_6013:
[----:B------:R-:W-:Y:S05]  /*10640*/  BSYNC B0 ;  /* 0x0000000000007941 */ /* 0x000fea0003800000 */
.L_x_6012:
        /* <DEDUP_REMOVED lines=24> */
.L_x_6015:
[----:B------:R-:W-:Y:S05]  /*107d0*/  BSYNC B0 ;  /* 0x0000000000007941 */ /* 0x000fea0003800000 */
.L_x_6014:
[----:B------:R-:W-:Y:S02]  /*107e0*/  UIADD3 UR7, UR7, 0x2, URZ ;  /* 0x0000000207077890 */ /* 0x000fe4000fffe03f */
[----:B------:R-:W-:Y:S02]  /*107f0*/  ULEA UR5, UR19, UR5, 0x1 ;  /* 0x0000000513057291 */ /* 0x000fe4000f8e083f */
[----:B------:R-:W-:Y:S02]  /*10800*/  ULEA UR6, UR19, UR6, 0x1 ;  /* 0x0000000613067291 */ /* 0x000fe4000f8e083f */
[----:B------:R-:W-:-:S13]  /*10810*/  ISETP.NE.AND P0, PT, RZ, UR7, PT ;  /* 0x00000007ff007c0c */ /* 0x000fda000bf05270 */
[----:B------:R-:W-:Y:S05]  /*10820*/  @!P0 BRA `(.L_x_5894) ;  /* 0x0000002400248947 */ /* 0x000fea0003800000 */
[----:B------:R-:W-:Y:S05]  /*10830*/  BRA `(.L_x_6016) ;  /* 0xfffffffc00207947 */ /* 0x000fea000383ffff */
.L_x_5960:
        /* <DEDUP_REMOVED lines=14> */
.L_x_6017:
        /* <DEDUP_REMOVED lines=14> */
.L_x_6019:
[----:B------:R-:W-:-:S05]  /*10a00*/  ULDC UR4, c[0x0][0x8c4] ;  /* 0x0002310000047ab9 */ /* 0x000fca0000000800 */
.L_x_6018:
        /* <DEDUP_REMOVED lines=59> */
.L_x_6021:
        /* <DEDUP_REMOVED lines=13> */
.L_x_6022:
        /* <DEDUP_REMOVED lines=8> */
.L_x_6023:
        /* <DEDUP_REMOVED lines=21> */
.L_x_6024:
        /* <DEDUP_REMOVED lines=50> */
.L_x_6069:
        /* <DEDUP_REMOVED lines=15> */
.L_x_6027:
        /* <DEDUP_REMOVED lines=77> */
.L_x_6038:
[----:B-123--:R-:W-:-:S04]  /*11940*/  SHF.L.U32 R18, R10, 0x1f, RZ ;  /* 0x0000001f0a127819 */ /* 0x00efc800000006ff */
[----:B------:R-:W2:Y:S02]  /*11950*/  SYNCS.PHASECHK.TRANS64.TRYWAIT P1, [R15+URZ+0x30c40], R18 ;  /* 0x030c40120f0075a7 */ /* 0x000ea4000802017f */
[----:B--2---:R-:W-:Y:S05]  /*11960*/  @!P1 BRA `(.L_x_6030) ;  /* 0x0000001800289947 */ /* 0x004fea0003800000 */
.L_x_6070:
        /* <DEDUP_REMOVED lines=8> */
.L_x_6031:
        /* <DEDUP_REMOVED lines=30> */
.L_x_6071:
        /* <DEDUP_REMOVED lines=8> */
.L_x_6033:
        /* <DEDUP_REMOVED lines=30> */
.L_x_6072:
        /* <DEDUP_REMOVED lines=8> */
.L_x_6035:
        /* <DEDUP_REMOVED lines=24> */
.L_x_6074:
        /* <DEDUP_REMOVED lines=8> */
.L_x_6037:
        /* <DEDUP_REMOVED lines=30> */
.L_x_6029:
[----:B------:R-:W4:Y:S02]  /*12290*/  LDL.LU R4, [R1+0x8] ;  /* 0x0000080001047983 */ /* 0x000f240000300800 */
[----:B----4-:R-:W-:Y:S02]  /*122a0*/  ISETP.NE.AND P1, PT, R4, RZ, PT ;  /* 0x000000ff0400720c */ /* 0x010fe40003f25270 */
[----:B------:R4:W5:Y:S11]  /*122b0*/  LDL R4, [R1+0x4] ;  /* 0x0000040001047983 */ /* 0x0009760000100800 */
[----:B----4-:R-:W-:Y:S05]  /*122c0*/  @!P1 BRA `(.L_x_6028) ;  /* 0x0000000400249947 */ /* 0x010fea0003800000 */
[----:B------:R-:W-:-:S04]  /*122d0*/  SHF.L.U32 R12, R10, 0x1f, RZ ;  /* 0x0000001f0a0c7819 */ /* 0x000fc800000006ff */
[----:B------:R-:W4:Y:S02]  /*122e0*/  SYNCS.PHASECHK.TRANS64.TRYWAIT P1, [R15+URZ+0x30c40], R12 ;  /* 0x030c400c0f0075a7 */ /* 0x000f24000802017f */
[----:B----4-:R-:W-:Y:S05]  /*122f0*/  @!P1 BRA `(.L_x_6039) ;  /* 0x0000001000189947 */ /* 0x010fea0003800000 */
.L_x_6075:
        /* <DEDUP_REMOVED lines=8> */
.L_x_6040:
        /* <DEDUP_REMOVED lines=27> */
.L_x_6076:
        /* <DEDUP_REMOVED lines=8> */
.L_x_6042:
        /* <DEDUP_REMOVED lines=27> */
.L_x_6028:
[----:B------:R-:W1:Y:S01]  /*12760*/  S2R R0, SR_TID.X ;  /* 0x0000000000007919 */ /* 0x000e620000002100 */
[----:B------:R-:W-:Y:S01]  /*12770*/  IMAD R3, R16, 0x8, R15 ;  /* 0x0000000810037824 */ /* 0x000fe200078e020f */
[----:B-1----:R-:W-:Y:S02]  /*12780*/  LOP3.LUT R2, R0, 0x7f, RZ, 0xc0, !PT ;  /* 0x0000007f00027812 */ /* 0x002fe400078ec0ff */
[----:B------:R-:W-:Y:S02]  /*12790*/  SHF.L.U32 R0, R10, 0x1f, RZ ;  /* 0x0000001f0a007819 */ /* 0x000fe400000006ff */
[----:B------:R-:W-:Y:S02]  /*127a0*/  ISETP.NE.AND P1, PT, R2, RZ, PT ;  /* 0x000000ff0200720c */ /* 0x000fe40003f25270 */
[----:B------:R-:W1:Y:S02]  /*127b0*/  SYNCS.PHASECHK.TRANS64.TRYWAIT P0, [R3+URZ+0x30c40], R0 ;  /* 0x030c4000030075a7 */ /* 0x000e64000800017f */
[----:B-1----:R-:W-:Y:S09]  /*127c0*/  @!P0 BRA `(.L_x_6043) ;  /* 0x0000000c000c8947 */ /* 0x002ff20003800000 */
.L_x_6077:
[----:B------:R-:W-:Y:S05]  /*127d0*/  @P1 BRA `(.L_x_6044) ;  /* 0x0000000000181947 */ /* 0x000fea0003800000 */
[----:B------:R-:W1:Y:S01]  /*127e0*/  S2R R2, SR_TID.X ;  /* 0x0000000000027919 */ /* 0x000e620000002100 */
[----:B------:R-:W-:-:S04]  /*127f0*/  IMAD.MOV.U32 R0, RZ, RZ, 0x4200 ;  /* 0x00004200ff007424 */ /* 0x000fc800078e00ff */
[----:B------:R1:W-:Y:S02]  /*12800*/  SYNCS.ARRIVE.TRANS64 RZ, [R3+URZ+0x30c30], R0 ;  /* 0x030c300003ff79a7 */ /* 0x0003e4000800003f */
[----:B-1----:R-:W-:-:S13]  /*12810*/  LOP3.LUT P0, RZ, R2, 0x1f, RZ, 0xc0, !PT ;  /* 0x0000001f02ff7812 */ /* 0x002fda000780c0ff */
[----:B------:R-:W-:Y:S05]  /*12820*/  @!P0 BRA `(.L_x_6044) ;  /* 0x0000000000048947 */ /* 0x000fea0003800000 */
[----:B------:R-:W-:Y:S01]  /*12830*/  BPT.TRAP 0x1 ;  /* 0x000000040000795c */ /* 0x000fe20000300000 */
.L_x_6044:
        /* <DEDUP_REMOVED lines=34> */
.L_x_6025:
[----:B------:R-:W-:Y:S05]  /*12a60*/  BSYNC B0 ;  /* 0x0000000000007941 */ /* 0x000fea0003800000 */
.L_x_6020:
[----:B------:R-:W-:-:S03]  /*12a70*/  UMOV UR8, 0xffffffff ;  /* 0xffffffff00087882 */ /* 0x000fc60000000000 */
[----:B------:R-:W-:Y:S05]  /*12a80*/  BRA.DIV UR8, `(.L_x_6045) ;  /* 0x0000000a08707947 */ /* 0x000fea000b800000 */
[----:B------:R-:W-:-:S13]  /*12a90*/  ELECT P6, URZ, PT ;  /* 0x00000000003f782f */ /* 0x000fda00038c0000 */
.L_x_6080:
[----:B------:R-:W-:Y:S05]  /*12aa0*/  @!P6 BRA `(.L_x_5894) ;  /* 0x000000000084e947 */ /* 0x000fea0003800000 */
[----:B------:R-:W-:-:S06]  /*12ab0*/  ULOP3.LUT UR8, UR36, 0x2, URZ, 0xfc, !UPT ;  /* 0x0000000224087892 */ /* 0x000fcc000f8efc3f */
[----:B------:R-:W-:-:S05]  /*12ac0*/  IMAD.U32 R2, RZ, RZ, UR8 ;  /* 0x00000008ff027e24 */ /* 0x000fca000f8e00ff */
[----:B------:R-:W-:-:S13]  /*12ad0*/  ISETP.NE.AND P2, PT, R2, 0x3, PT ;  /* 0x000000030200780c */ /* 0x000fda0003f45270 */
[----:B------:R-:W-:Y:S05]  /*12ae0*/  @!P2 BRA `(.L_x_6046) ;  /* 0x000000000004a947 */ /* 0x000fea0003800000 */
[----:B---3--:R-:W-:Y:S01]  /*12af0*/  BPT.TRAP 0x1 ;  /* 0x000000040000795c */ /* 0x008fe20000300000 */
.L_x_6046:
        /* <DEDUP_REMOVED lines=15> */
.L_x_6081:
[----:B------:R-:W2:Y:S02]  /*12bf0*/  SYNCS.PHASECHK.TRANS64.TRYWAIT P0, [R3+URZ], R2 ;  /* 0x00000002030075a7 */ /* 0x000ea4000800017f */
[----:B--2---:R-:W-:Y:S05]  /*12c00*/  @!P0 BRA `(.L_x_6048) ;  /* 0x0000000800448947 */ /* 0x004fea0003800000 */
.L_x_6082:
[----:B------:R-:W-:Y:S05]  /*12c10*/  @!P2 BRA `(.L_x_6049) ;  /* 0x000000000004a947 */ /* 0x000fea0003800000 */
[----:B---3--:R-:W-:Y:S01]  /*12c20*/  BPT.TRAP 0x1 ;  /* 0x000000040000795c */ /* 0x008fe20000300000 */
.L_x_6049:
[----:B--2---:R-:W-:-:S04]  /*12c30*/  VIADD R3, R8, 0x30c40 ;  /* 0x00030c4008037836 */ /* 0x004fc80000000000 */
[----:B------:R-:W-:-:S04]  /*12c40*/  IMAD R5, R0, 0x8, R3 ;  /* 0x0000000800057824 */ /* 0x000fc800078e0203 */
[----:B------:R-:W2:Y:S02]  /*12c50*/  SYNCS.PHASECHK.TRANS64.TRYWAIT P0, [R5+URZ], R4 ;  /* 0x00000004050075a7 */ /* 0x000ea4000800017f */
[----:B--2---:R-:W-:Y:S05]  /*12c60*/  @!P0 BRA `(.L_x_6050) ;  /* 0x0000000800408947 */ /* 0x004fea0003800000 */
.L_x_6083:
[----:B------:R-:W-:-:S07]  /*12c70*/  IMAD R3, R6, 0x8, R3 ;  /* 0x0000000806037824 */ /* 0x000fce00078e0203 */
.L_x_6051:
[----:B----4-:R4:W1:Y:S02]  /*12c80*/  SYNCS.PHASECHK.TRANS64.TRYWAIT P0, [R3+URZ], R2 ;  /* 0x00000002030075a7 */ /* 0x010864000800017f */
[----:B-1----:R-:W-:Y:S05]  /*12c90*/  @!P0 NANOSLEEP.SYNCS 0x989680 ;  /* 0x009896800000895d */ /* 0x002fea0003900000 */
[----:B------:R-:W1:Y:S02]  /*12ca0*/  @!P0 SYNCS.PHASECHK.TRANS64 P0, [R3+URZ], R2 ;  /* 0x00000002030085a7 */ /* 0x000e64000800007f */
[----:B-1----:R-:W-:Y:S05]  /*12cb0*/  @!P0 BRA `(.L_x_6051) ;  /* 0xfffffffc00f08947 */ /* 0x002fea000383ffff */
.L_x_5894:
[----:B---3--:R-:W-:Y:S05]  /*12cc0*/  BSYNC B6 ;  /* 0x0000000000067941 */ /* 0x008fea0003800000 */
.L_x_5888:
[----:B------:R-:W-:Y:S05]  /*12cd0*/  EXIT ;  /* 0x000000000000794d */ /* 0x000fea0003800000 */
.L_x_5905:
[----:B------:R-:W-:Y:S02]  /*12ce0*/  IMAD.MOV.U32 R13, RZ, RZ, R10 ;  /* 0x000000ffff0d7224 */ /* 0x000fe400078e000a */
[----:B------:R-:W-:Y:S02]  /*12cf0*/  IMAD.MOV.U32 R12, RZ, RZ, RZ ;  /* 0x000000ffff0c7224 */ /* 0x000fe400078e00ff */
[----:B------:R-:W-:Y:S02]  /*12d00*/  IMAD.MOV.U32 R11, RZ, RZ, 0x1f ;  /* 0x0000001fff0b7424 */ /* 0x000fe400078e00ff */
[----:B------:R-:W-:-:S07]  /*12d10*/  IMAD.MOV.U32 R15, RZ, RZ, -0x1 ;  /* 0xffffffffff0f7424 */ /* 0x000fce00078e00ff */
[----:B------:R-:W-:Y:S05]  /*12d20*/  WARPSYNC.COLLECTIVE R15, `(.L_x_6052) ;  /* 0x000000000f087348 */ /* 0x000fea0003c00000 */
[----:B------:R1:W2:Y:S02]  /*12d30*/  SHFL.IDX P6, R14, R13, R12, R11 ;  /* 0x0000000c0d0e7389 */ /* 0x0002a400000c000b */
[----:B-12---:R-:W-:Y:S01]  /*12d40*/  ENDCOLLECTIVE ;  /* 0x000000000000791b */ /* 0x006fe20003800000 */
.L_x_6052:
[----:B------:R-:W-:Y:S05]  /*12d50*/  BRA `(.L_x_6053) ;  /* 0xfffffee400b07947 */ /* 0x000fea000383ffff */
.L_x_5907:
[----:B--2---:R2:W3:Y:S02]  /*12d60*/  SYNCS.PHASECHK.TRANS64.TRYWAIT P0, [R16+URZ+0x30c00], R11 ;  /* 0x030c000b100075a7 */ /* 0x0044e4000800017f */
[----:B---3--:R-:W-:Y:S05]  /*12d70*/  @!P0 NANOSLEEP.SYNCS 0x989680 ;  /* 0x009896800000895d */ /* 0x008fea0003900000 */
[----:B------:R-:W3:Y:S02]  /*12d80*/  @!P0 SYNCS.PHASECHK.TRANS64 P0, [R16+URZ+0x30c00], R11 ;  /* 0x030c000b100085a7 */ /* 0x000ee4000800007f */
[----:B---3--:R-:W-:Y:S05]  /*12d90*/  @!P0 BRA `(.L_x_5907) ;  /* 0xfffffffc00f08947 */ /* 0x008fea000383ffff */
[----:B------:R-:W-:Y:S05]  /*12da0*/  BRA `(.L_x_5906) ;  /* 0xfffffee400f87947 */ /* 0x000fea000383ffff */
.L_x_5912:
[----:B--2---:R2:W3:Y:S02]  /*12db0*/  SYNCS.PHASECHK.TRANS64.TRYWAIT P0, [R8+URZ+0x30c10], R23 ;  /* 0x030c1017080075a7 */ /* 0x0044e4000800017f */
[----:B---3--:R-:W-:Y:S05]  /*12dc0*/  @!P0 NANOSLEEP.SYNCS 0x989680 ;  /* 0x009896800000895d */ /* 0x008fea0003900000 */
[----:B------:R-:W3:Y:S02]  /*12dd0*/  @!P0 SYNCS.PHASECHK.TRANS64 P0, [R8+URZ+0x30c10], R23 ;  /* 0x030c1017080085a7 */ /* 0x000ee4000800007f */
[----:B---3--:R-:W-:Y:S05]  /*12de0*/  @!P0 BRA `(.L_x_5912) ;  /* 0xfffffffc00f08947 */ /* 0x008fea000383ffff */
[----:B------:R-:W-:Y:S05]  /*12df0*/  BRA `(.L_x_5911) ;  /* 0xfffffef000987947 */ /* 0x000fea000383ffff */
.L_x_5916:
[----:B------:R1:W1:Y:S02]  /*12e00*/  SYNCS.PHASECHK.TRANS64.TRYWAIT P0, [R8+URZ+0x30c30], R23 ;  /* 0x030c3017080075a7 */ /* 0x000264000800017f */
[----:B-1----:R-:W-:Y:S05]  /*12e10*/  @!P0 NANOSLEEP.SYNCS 0x989680 ;  /* 0x009896800000895d */ /* 0x002fea0003900000 */
[----:B------:R-:W1:Y:S02]  /*12e20*/  @!P0 SYNCS.PHASECHK.TRANS64 P0, [R8+URZ+0x30c30], R23 ;  /* 0x030c3017080085a7 */ /* 0x000e64000800007f */
[----:B-1----:R-:W-:Y:S05]  /*12e30*/  @!P0 BRA `(.L_x_5916) ;  /* 0xfffffffc00f08947 */ /* 0x002fea000383ffff */
[----:B------:R-:W-:Y:S05]  /*12e40*/  BRA `(.L_x_5915) ;  /* 0xfffffef400987947 */ /* 0x000fea000383ffff */
.L_x_5924:
[----:B--2---:R2:W3:Y:S02]  /*12e50*/  SYNCS.PHASECHK.TRANS64.TRYWAIT P1, [R7+URZ+0x30c10], R20 ;  /* 0x030c1014070075a7 */ /* 0x0044e4000802017f */
[----:B---3--:R-:W-:Y:S05]  /*12e60*/  @!P1 NANOSLEEP.SYNCS 0x989680 ;  /* 0x009896800000995d */ /* 0x008fea0003900000 */
[----:B------:R-:W3:Y:S02]  /*12e70*/  @!P1 SYNCS.PHASECHK.TRANS64 P1, [R7+URZ+0x30c10], R20 ;  /* 0x030c1014070095a7 */ /* 0x000ee4000802007f */
[----:B---3--:R-:W-:Y:S05]  /*12e80*/  @!P1 BRA `(.L_x_5924) ;  /* 0xfffffffc00f09947 */ /* 0x008fea000383ffff */
[----:B------:R-:W-:Y:S05]  /*12e90*/  BRA `(.L_x_5923) ;  /* 0xffffff3400107947 */ /* 0x000fea000383ffff */
.L_x_5928:
[----:B------:R1:W1:Y:S02]  /*12ea0*/  SYNCS.PHASECHK.TRANS64.TRYWAIT P1, [R7+URZ+0x30c30], R20 ;  /* 0x030c3014070075a7 */ /* 0x000264000802017f */
[----:B-1----:R-:W-:Y:S05]  /*12eb0*/  @!P1 NANOSLEEP.SYNCS 0x989680 ;  /* 0x009896800000995d */ /* 0x002fea0003900000 */
[----:B------:R-:W1:Y:S02]  /*12ec0*/  @!P1 SYNCS.PHASECHK.TRANS64 P1, [R7+URZ+0x30c30], R20 ;  /* 0x030c3014070095a7 */ /* 0x000e64000802007f */
[----:B-1----:R-:W-:Y:S05]  /*12ed0*/  @!P1 BRA `(.L_x_5928) ;  /* 0xfffffffc00f09947 */ /* 0x002fea000383ffff */
[----:B------:R-:W-:Y:S05]  /*12ee0*/  BRA `(.L_x_5927) ;  /* 0xffffff3800247947 */ /* 0x000fea000383ffff */
.L_x_5936:
[----:B-1----:R1:W3:Y:S02]  /*12ef0*/  SYNCS.PHASECHK.TRANS64.TRYWAIT P0, [R7+URZ+0x30c10], R20 ;  /* 0x030c1014070075a7 */ /* 0x0022e4000800017f */
[----:B---3--:R-:W-:Y:S05]  /*12f00*/  @!P0 NANOSLEEP.SYNCS 0x989680 ;  /* 0x009896800000895d */ /* 0x008fea0003900000 */
[----:B------:R-:W3:Y:S02]  /*12f10*/  @!P0 SYNCS.PHASECHK.TRANS64 P0, [R7+URZ+0x30c10], R20 ;  /* 0x030c1014070085a7 */ /* 0x000ee4000800007f */
[----:B---3--:R-:W-:Y:S05]  /*12f20*/  @!P0 BRA `(.L_x_5936) ;  /* 0xfffffffc00f08947 */ /* 0x008fea000383ffff */
[----:B------:R-:W-:Y:S05]  /*12f30*/  BRA `(.L_x_5935) ;  /* 0xffffff6c00547947 */ /* 0x000fea000383ffff */
.L_x_5940:
[----:B------:R1:W1:Y:S02]  /*12f40*/  SYNCS.PHASECHK.TRANS64.TRYWAIT P0, [R7+URZ+0x30c30], R20 ;  /* 0x030c3014070075a7 */ /* 0x000264000800017f */
[----:B-1----:R-:W-:Y:S05]  /*12f50*/  @!P0 NANOSLEEP.SYNCS 0x989680 ;  /* 0x009896800000895d */ /* 0x002fea0003900000 */
[----:B------:R-:W1:Y:S02]  /*12f60*/  @!P0 SYNCS.PHASECHK.TRANS64 P0, [R7+URZ+0x30c30], R20 ;  /* 0x030c3014070085a7 */ /* 0x000e64000800007f */
[----:B-1----:R-:W-:Y:S05]  /*12f70*/  @!P0 BRA `(.L_x_5940) ;  /* 0xfffffffc00f08947 */ /* 0x002fea000383ffff */
[----:B------:R-:W-:Y:S05]  /*12f80*/  BRA `(.L_x_5939) ;  /* 0xffffff7000647947 */ /* 0x000fea000383ffff */
.L_x_5947:
[----:B------:R-:W-:Y:S01]  /*12f90*/  BSSY B0, `(.L_x_6054) ;  /* 0x0000005000007945 */ /* 0x000fe20003800000 */
[----:B------:R-:W-:-:S07]  /*12fa0*/  IMAD.MOV.U32 R15, RZ, RZ, -0x1 ;  /* 0xffffffffff0f7424 */ /* 0x000fce00078e00ff */
[----:B---3--:R-:W-:Y:S05]  /*12fb0*/  WARPSYNC.COLLECTIVE R15, `(.L_x_6055) ;  /* 0x000000000f087348 */ /* 0x008fea0003c00000 */
[----:B------:R-:W-:Y:S01]  /*12fc0*/  NOP ;  /* 0x0000000000007918 */ /* 0x000fe20000000000 */
[----:B---3--:R-:W-:Y:S01]  /*12fd0*/  ENDCOLLECTIVE ;  /* 0x000000000000791b */ /* 0x008fe20003800000 */
.L_x_6055:
[----:B------:R-:W-:Y:S05]  /*12fe0*/  BSYNC B0 ;  /* 0x0000000000007941 */ /* 0x000fea0003800000 */
.L_x_6054:
[----:B------:R-:W-:Y:S05]  /*12ff0*/  BRA `(.L_x_6056) ;  /* 0xffffffb000107947 */ /* 0x000fea000383ffff */
.L_x_5956:
[----:B------:R-:W-:Y:S01]  /*13000*/  BSSY B0, `(.L_x_6057) ;  /* 0x0000005000007945 */ /* 0x000fe20003800000 */
[----:B------:R-:W-:-:S07]  /*13010*/  IMAD.MOV.U32 R15, RZ, RZ, -0x1 ;  /* 0xffffffffff0f7424 */ /* 0x000fce00078e00ff */
[----:B-1-3--:R-:W-:Y:S05]  /*13020*/  WARPSYNC.COLLECTIVE R15, `(.L_x_6058) ;  /* 0x000000000f087348 */ /* 0x00afea0003c00000 */
[----:B------:R-:W-:Y:S01]  /*13030*/  NOP ;  /* 0x0000000000007918 */ /* 0x000fe20000000000 */
[----:B-1-3--:R-:W-:Y:S01]  /*13040*/  ENDCOLLECTIVE ;  /* 0x000000000000791b */ /* 0x00afe20003800000 */
.L_x_6058:
[----:B------:R-:W-:Y:S05]  /*13050*/  BSYNC B0 ;  /* 0x0000000000007941 */ /* 0x000fea0003800000 */
.L_x_6057:
[----:B------:R-:W-:Y:S05]  /*13060*/  BRA `(.L_x_6059) ;  /* 0xffffffb000f07947 */ /* 0x000fea000383ffff */
.L_x_5973:
[----:B------:R-:W-:Y:S01]  /*13070*/  BSSY B0, `(.L_x_6060) ;  /* 0x0000005000007945 */ /* 0x000fe20003800000 */
[----:B------:R-:W-:-:S07]  /*13080*/  IMAD.MOV.U32 R15, RZ, RZ, -0x1 ;  /* 0xffffffffff0f7424 */ /* 0x000fce00078e00ff */
[----:B------:R-:W-:Y:S05]  /*13090*/  WARPSYNC.COLLECTIVE R15, `(.L_x_6061) ;  /* 0x000000000f087348 */ /* 0x000fea0003c00000 */
[----:B------:R-:W-:Y:S01]  /*130a0*/  NOP ;  /* 0x0000000000007918 */ /* 0x000fe20000000000 */
[----:B------:R-:W-:Y:S01]  /*130b0*/  ENDCOLLECTIVE ;  /* 0x000000000000791b */ /* 0x000fe20003800000 */
.L_x_6061:
[----:B------:R-:W-:Y:S05]  /*130c0*/  BSYNC B0 ;  /* 0x0000000000007941 */ /* 0x000fea0003800000 */
.L_x_6060:
[----:B------:R-:W-:Y:S05]  /*130d0*/  BRA `(.L_x_6062) ;  /* 0xffffffc000387947 */ /* 0x000fea000383ffff */
.L_x_5986:
[----:B------:R-:W-:Y:S01]  /*130e0*/  BSSY B0, `(.L_x_6063) ;  /* 0x0000005000007945 */ /* 0x000fe20003800000 */
[----:B------:R-:W-:-:S07]  /*130f0*/  IMAD.MOV.U32 R15, RZ, RZ, -0x1 ;  /* 0xffffffffff0f7424 */ /* 0x000fce00078e00ff */
[----:B------:R-:W-:Y:S05]  /*13100*/  WARPSYNC.COLLECTIVE R15, `(.L_x_6064) ;  /* 0x000000000f087348 */ /* 0x000fea0003c00000 */
[----:B------:R-:W-:Y:S01]  /*13110*/  NOP ;  /* 0x0000000000007918 */ /* 0x000fe20000000000 */
[----:B------:R-:W-:Y:S01]  /*13120*/  ENDCOLLECTIVE ;  /* 0x000000000000791b */ /* 0x000fe20003800000 */
.L_x_6064:
[----:B------:R-:W-:Y:S05]  /*13130*/  BSYNC B0 ;  /* 0x0000000000007941 */ /* 0x000fea0003800000 */
.L_x_6063:
[----:B------:R-:W-:Y:S05]  /*13140*/  BRA `(.L_x_6065) ;  /* 0xffffffc400c87947 */ /* 0x000fea000383ffff */
.L_x_5998:
[----:B------:R-:W-:Y:S01]  /*13150*/  BSSY B0, `(.L_x_6066) ;  /* 0x0000005000007945 */ /* 0x000fe20003800000 */
[----:B------:R-:W-:-:S07]  /*13160*/  IMAD.MOV.U32 R15, RZ, RZ, -0x1 ;  /* 0xffffffffff0f7424 */ /* 0x000fce00078e00ff */
[----:B------:R-:W-:Y:S05]  /*13170*/  WARPSYNC.COLLECTIVE R15, `(.L_x_6067) ;  /* 0x000000000f087348 */ /* 0x000fea0003c00000 */
[----:B------:R-:W-:Y:S01]  /*13180*/  NOP ;  /* 0x0000000000007918 */ /* 0x000fe20000000000 */
[----:B------:R-:W-:Y:S01]  /*13190*/  ENDCOLLECTIVE ;  /* 0x000000000000791b */ /* 0x000fe20003800000 */
.L_x_6067:
[----:B------:R-:W-:Y:S05]  /*131a0*/  BSYNC B0 ;  /* 0x0000000000007941 */ /* 0x000fea0003800000 */
.L_x_6066:
[----:B------:R-:W-:Y:S05]  /*131b0*/  BRA `(.L_x_6068) ;  /* 0xffffffc800f07947 */ /* 0x000fea000383ffff */
.L_x_6026:
[----:B-1----:R1:W2:Y:S02]  /*131c0*/  SYNCS.PHASECHK.TRANS64.TRYWAIT P0, [R15+URZ+0x30c20], R0 ;  /* 0x030c20000f0075a7 */ /* 0x0022a4000800017f */
[----:B--2---:R-:W-:Y:S05]  /*131d0*/  @!P0 NANOSLEEP.SYNCS 0x989680 ;  /* 0x009896800000895d */ /* 0x004fea0003900000 */
[----:B------:R-:W2:Y:S02]  /*131e0*/  @!P0 SYNCS.PHASECHK.TRANS64 P0, [R15+URZ+0x30c20], R0 ;  /* 0x030c20000f0085a7 */ /* 0x000ea4000800007f */
[----:B--2---:R-:W-:Y:S05]  /*131f0*/  @!P0 BRA `(.L_x_6026) ;  /* 0xfffffffc00f08947 */ /* 0x004fea000383ffff */
[----:B------:R-:W-:Y:S05]  /*13200*/  BRA `(.L_x_6069) ;  /* 0xffffffe0005c7947 */ /* 0x000fea000383ffff */
.L_x_6030:
[----:B--2---:R2:W3:Y:S02]  /*13210*/  SYNCS.PHASECHK.TRANS64.TRYWAIT P1, [R15+URZ+0x30c40], R18 ;  /* 0x030c40120f0075a7 */ /* 0x0044e4000802017f */
[----:B---3--:R-:W-:Y:S05]  /*13220*/  @!P1 NANOSLEEP.SYNCS 0x989680 ;  /* 0x009896800000995d */ /* 0x008fea0003900000 */
[----:B------:R-:W3:Y:S02]  /*13230*/  @!P1 SYNCS.PHASECHK.TRANS64 P1, [R15+URZ+0x30c40], R18 ;  /* 0x030c40120f0095a7 */ /* 0x000ee4000802007f */
[----:B---3--:R-:W-:Y:S05]  /*13240*/  @!P1 BRA `(.L_x_6030) ;  /* 0xfffffffc00f09947 */ /* 0x008fea000383ffff */
[----:B------:R-:W-:Y:S05]  /*13250*/  BRA `(.L_x_6070) ;  /* 0xffffffe400c47947 */ /* 0x000fea000383ffff */
.L_x_6032:
[----:B-1----:R1:W3:Y:S02]  /*13260*/  SYNCS.PHASECHK.TRANS64.TRYWAIT P1, [R15+URZ+0x30c28], R18 ;  /* 0x030c28120f0075a7 */ /* 0x0022e4000802017f */
[----:B---3--:R-:W-:Y:S05]  /*13270*/  @!P1 NANOSLEEP.SYNCS 0x989680 ;  /* 0x009896800000995d */ /* 0x008fea0003900000 */
[----:B------:R-:W3:Y:S02]  /*13280*/  @!P1 SYNCS.PHASECHK.TRANS64 P1, [R15+URZ+0x30c28], R18 ;  /* 0x030c28120f0095a7 */ /* 0x000ee4000802007f */
[----:B---3--:R-:W-:Y:S05]  /*13290*/  @!P1 BRA `(.L_x_6032) ;  /* 0xfffffffc00f09947 */ /* 0x008fea000383ffff */
[----:B------:R-:W-:Y:S05]  /*132a0*/  BRA `(.L_x_6071) ;  /* 0xffffffe800487947 */ /* 0x000fea000383ffff */
.L_x_6034:
[----:B---3--:R3:W4:Y:S02]  /*132b0*/  SYNCS.PHASECHK.TRANS64.TRYWAIT P1, [R15+URZ+0x30c48], R18 ;  /* 0x030c48120f0075a7 */ /* 0x008724000802017f */
[----:B----4-:R-:W-:Y:S05]  /*132c0*/  @!P1 NANOSLEEP.SYNCS 0x989680 ;  /* 0x009896800000995d */ /* 0x010fea0003900000 */
[----:B------:R-:W4:Y:S02]  /*132d0*/  @!P1 SYNCS.PHASECHK.TRANS64 P1, [R15+URZ+0x30c48], R18 ;  /* 0x030c48120f0095a7 */ /* 0x000f24000802007f */
[----:B----4-:R-:W-:Y:S05]  /*132e0*/  @!P1 BRA `(.L_x_6034) ;  /* 0xfffffffc00f09947 */ /* 0x010fea000383ffff */
[----:B------:R-:W-:Y:S05]  /*132f0*/  BRA `(.L_x_6072) ;  /* 0xffffffe800cc7947 */ /* 0x000fea000383ffff */
.L_x_6036:
[----:B------:R-:W-:-:S07]  /*13300*/  SHF.L.U32 R4, R10, 0x1f, RZ ;  /* 0x0000001f0a047819 */ /* 0x000fce00000006ff */
.L_x_6073:
[----:B----4-:R4:W1:Y:S02]  /*13310*/  SYNCS.PHASECHK.TRANS64.TRYWAIT P1, [R15+URZ+0x30c20], R4 ;  /* 0x030c20040f0075a7 */ /* 0x010864000802017f */
[----:B-1----:R-:W-:Y:S05]  /*13320*/  @!P1 NANOSLEEP.SYNCS 0x989680 ;  /* 0x009896800000995d */ /* 0x002fea0003900000 */
[----:B------:R-:W1:Y:S02]  /*13330*/  @!P1 SYNCS.PHASECHK.TRANS64 P1, [R15+URZ+0x30c20], R4 ;  /* 0x030c20040f0095a7 */ /* 0x000e64000802007f */
[----:B-1----:R-:W-:Y:S05]  /*13340*/  @!P1 BRA `(.L_x_6073) ;  /* 0xfffffffc00f09947 */ /* 0x002fea000383ffff */
[----:B------:R-:W-:Y:S05]  /*13350*/  BRA `(.L_x_6074) ;  /* 0xffffffec00347947 */ /* 0x000fea000383ffff */
.L_x_6039:
[----:B----4-:R4:W1:Y:S02]  /*13360*/  SYNCS.PHASECHK.TRANS64.TRYWAIT P1, [R15+URZ+0x30c40], R12 ;  /* 0x030c400c0f0075a7 */ /* 0x010864000802017f */
[----:B-1----:R-:W-:Y:S05]  /*13370*/  @!P1 NANOSLEEP.SYNCS 0x989680 ;  /* 0x009896800000995d */ /* 0x002fea0003900000 */
[----:B------:R-:W1:Y:S02]  /*13380*/  @!P1 SYNCS.PHASECHK.TRANS64 P1, [R15+URZ+0x30c40], R12 ;  /* 0x030c400c0f0095a7 */ /* 0x000e64000802007f */
[----:B-1----:R-:W-:Y:S05]  /*13390*/  @!P1 BRA `(.L_x_6039) ;  /* 0xfffffffc00f09947 */ /* 0x002fea000383ffff */
[----:B------:R-:W-:Y:S05]  /*133a0*/  BRA `(.L_x_6075) ;  /* 0xffffffec00d47947 */ /* 0x000fea000383ffff */
.L_x_6041:
[----:B-1----:R1:W2:Y:S02]  /*133b0*/  SYNCS.PHASECHK.TRANS64.TRYWAIT P1, [R15+URZ+0x30c28], R12 ;  /* 0x030c280c0f0075a7 */ /* 0x0022a4000802017f */
[----:B--2---:R-:W-:Y:S05]  /*133c0*/  @!P1 NANOSLEEP.SYNCS 0x989680 ;  /* 0x009896800000995d */ /* 0x004fea0003900000 */
[----:B------:R-:W2:Y:S02]  /*133d0*/  @!P1 SYNCS.PHASECHK.TRANS64 P1, [R15+URZ+0x30c28], R12 ;  /* 0x030c280c0f0095a7 */ /* 0x000ea4000802007f */
[----:B--2---:R-:W-:Y:S05]  /*133e0*/  @!P1 BRA `(.L_x_6041) ;  /* 0xfffffffc00f09947 */ /* 0x004fea000383ffff */
[----:B------:R-:W-:Y:S05]  /*133f0*/  BRA `(.L_x_6076) ;  /* 0xfffffff0004c7947 */ /* 0x000fea000383ffff */
.L_x_6043:
[----:B------:R1:W1:Y:S02]  /*13400*/  SYNCS.PHASECHK.TRANS64.TRYWAIT P0, [R3+URZ+0x30c40], R0 ;  /* 0x030c4000030075a7 */ /* 0x000264000800017f */
[----:B-1----:R-:W-:Y:S05]  /*13410*/  @!P0 NANOSLEEP.SYNCS 0x989680 ;  /* 0x009896800000895d */ /* 0x002fea0003900000 */
[----:B------:R-:W1:Y:S02]  /*13420*/  @!P0 SYNCS.PHASECHK.TRANS64 P0, [R3+URZ+0x30c40], R0 ;  /* 0x030c4000030085a7 */ /* 0x000e64000800007f */
[----:B-1----:R-:W-:Y:S05]  /*13430*/  @!P0 BRA `(.L_x_6043) ;  /* 0xfffffffc00f08947 */ /* 0x002fea000383ffff */
[----:B------:R-:W-:Y:S05]  /*13440*/  BRA `(.L_x_6077) ;  /* 0xfffffff000e07947 */ /* 0x000fea000383ffff */
.L_x_6045:
[----:B------:R-:W-:Y:S01]  /*13450*/  BSSY B0, `(.L_x_6078) ;  /* 0x0000006000007945 */ /* 0x000fe20003800000 */
[----:B------:R-:W-:-:S07]  /*13460*/  IMAD.MOV.U32 R15, RZ, RZ, -0x1 ;  /* 0xffffffffff0f7424 */ /* 0x000fce00078e00ff */
[----:B---3--:R-:W-:Y:S05]  /*13470*/  WARPSYNC.COLLECTIVE R15, `(.L_x_6079) ;  /* 0x000000000f0c7348 */ /* 0x008fea0003c00000 */
[----:B------:R-:W-:Y:S02]  /*13480*/  ELECT P6, UR62, PT ;  /* 0x00000000003e782f */ /* 0x000fe400038c0000 */
[----:B------:R-:W-:Y:S01]  /*13490*/  MOV R14, UR62 ;  /* 0x0000003e000e7c02 */ /* 0x000fe20008000f00 */
[----:B---3--:R-:W-:Y:S10]  /*134a0*/  ENDCOLLECTIVE ;  /* 0x000000000000791b */ /* 0x008ff40003800000 */
.L_x_6079:
[----:B------:R-:W-:Y:S05]  /*134b0*/  BSYNC B0 ;  /* 0x0000000000007941 */ /* 0x000fea0003800000 */
.L_x_6078:
[----:B------:R-:W-:Y:S05]  /*134c0*/  BRA `(.L_x_6080) ;  /* 0xfffffff400747947 */ /* 0x000fea000383ffff */
.L_x_6047:
[----:B-1----:R1:W2:Y:S02]  /*134d0*/  SYNCS.PHASECHK.TRANS64.TRYWAIT P0, [R7+URZ], R4 ;  /* 0x00000004070075a7 */ /* 0x0022a4000800017f */
[----:B--2---:R-:W-:Y:S05]  /*134e0*/  @!P0 NANOSLEEP.SYNCS 0x989680 ;  /* 0x009896800000895d */ /* 0x004fea0003900000 */
[----:B------:R-:W2:Y:S02]  /*134f0*/  @!P0 SYNCS.PHASECHK.TRANS64 P0, [R7+URZ], R4 ;  /* 0x00000004070085a7 */ /* 0x000ea4000800007f */
[----:B--2---:R-:W-:Y:S05]  /*13500*/  @!P0 BRA `(.L_x_6047) ;  /* 0xfffffffc00f08947 */ /* 0x004fea000383ffff */
[----:B------:R-:W-:Y:S05]  /*13510*/  BRA `(.L_x_6081) ;  /* 0xfffffff400b47947 */ /* 0x000fea000383ffff */
.L_x_6048:
[----:B--2---:R2:W4:Y:S02]  /*13520*/  SYNCS.PHASECHK.TRANS64.TRYWAIT P0, [R3+URZ], R2 ;  /* 0x00000002030075a7 */ /* 0x004524000800017f */
[----:B----4-:R-:W-:Y:S05]  /*13530*/  @!P0 NANOSLEEP.SYNCS 0x989680 ;  /* 0x009896800000895d */ /* 0x010fea0003900000 */
[----:B------:R-:W4:Y:S02]  /*13540*/  @!P0 SYNCS.PHASECHK.TRANS64 P0, [R3+URZ], R2 ;  /* 0x00000002030085a7 */ /* 0x000f24000800007f */
[----:B----4-:R-:W-:Y:S05]  /*13550*/  @!P0 BRA `(.L_x_6048) ;  /* 0xfffffffc00f08947 */ /* 0x010fea000383ffff */
[----:B------:R-:W-:Y:S05]  /*13560*/  BRA `(.L_x_6082) ;  /* 0xfffffff400a87947 */ /* 0x000fea000383ffff */
.L_x_6050:
[----:B--2---:R2:W4:Y:S02]  /*13570*/  SYNCS.PHASECHK.TRANS64.TRYWAIT P0, [R5+URZ], R4 ;  /* 0x00000004050075a7 */ /* 0x004524000800017f */
[----:B----4-:R-:W-:Y:S05]  /*13580*/  @!P0 NANOSLEEP.SYNCS 0x989680 ;  /* 0x009896800000895d */ /* 0x010fea0003900000 */
[----:B------:R-:W4:Y:S02]  /*13590*/  @!P0 SYNCS.PHASECHK.TRANS64 P0, [R5+URZ], R4 ;  /* 0x00000004050085a7 */ /* 0x000f24000800007f */
[----:B----4-:R-:W-:Y:S05]  /*135a0*/  @!P0 BRA `(.L_x_6050) ;  /* 0xfffffffc00f08947 */ /* 0x010fea000383ffff */
[----:B------:R-:W-:Y:S05]  /*135b0*/  BRA `(.L_x_6083) ;  /* 0xfffffff400ac7947 */ /* 0x000fea000383ffff */
.L_x_6084:
        /* <DEDUP_REMOVED lines=12> */
.L_x_7416:


//--------------------- .text._ZN7cutlass13device_kernelIN5flash11enable_sm90INS1_16FlashAttnBwdSm90INS1_25CollectiveMainloopBwdSm90ILi2ELi2ELi2EN4cute5tupleIJNS5_1CILi1EEES8_S8_EEENS6_IJNS7_ILi128EEESA_NS7_ILi64EEEEEENS_10bfloat16_tEfNS_4arch4Sm90ELb1ELb0ELb0ELb0ELb0ELb1ELb0ELb0ELi2ELi1ELi2ELi2ELb0EEENS1_21CollectiveEpilogueBwdISC_SD_SF_Li256ELb0ELb0ELi1EEENS1_25SingleTileBwdLPTSchedulerILb0ELi128ELb0EEEEEEEEEvNT_6ParamsE --------------------------
	.section	.text._ZN7cutlass13device_kernelIN5flash11enable_sm90INS1_16FlashAttnBwdSm90INS1_25CollectiveMainloopBwdSm90ILi2ELi2ELi2EN4cute5tupleIJNS5_1CILi1EEES8_S8_EEENS6_IJNS7_ILi128EEESA_NS7_ILi64EEEEEENS_10bfloat16_tEfNS_4arch4Sm90ELb1ELb0ELb0ELb0ELb0ELb1ELb0ELb0ELi2ELi1ELi2ELi2ELb0EEENS1_21CollectiveEpilogueBwdISC_SD_SF_Li256ELb0ELb0ELi1EEENS1_25SingleTileBwdLPTSchedulerILb0ELi128ELb0EEEEEEEEEvNT_6ParamsE,"ax",@progbits
	.align	128
.text._ZN7cutlass13device_kernelIN5flash11enable_sm90INS1_16FlashAttnBwdSm90INS1_25CollectiveMainloopBwdSm90ILi2ELi2ELi2EN4cute5tupleIJNS5_1CILi1EEES8_S8_EEENS6_IJNS7_ILi128EEESA_NS7_ILi64EEEEEENS_10bfloat16_tEfNS_4arch4Sm90ELb1ELb0ELb0ELb0ELb0ELb1ELb0ELb0ELi2ELi1ELi2ELi2ELb0EEENS1_21CollectiveEpilogueBwdISC_SD_SF_Li256ELb0ELb0ELi1EEENS1_25SingleTileBwdLPTSchedulerILb0ELi128ELb0EEEEEEEEEvNT_6ParamsE:
        .type           _ZN7cutlass13device_kernelIN5flash11enable_sm90INS1_16FlashAttnBwdSm90INS1_25CollectiveMainloopBwdSm90ILi2ELi2ELi2EN4cute5tupleIJNS5_1CILi1EEES8_S8_EEENS6_IJNS7_ILi128EEESA_NS7_ILi64EEEEEENS_10bfloat16_tEfNS_4arch4Sm90ELb1ELb0ELb0ELb0ELb0ELb1ELb0ELb0ELi2ELi1ELi2ELi2ELb0EEENS1_21CollectiveEpilogueBwdISC_SD_SF_Li256ELb0ELb0ELi1EEENS1_25SingleTileBwdLPTSchedulerILb0ELi128ELb0EEEEEEEEEvNT_6ParamsE,@function
        .size           _ZN7cutlass13device_kernelIN5flash11enable_sm90INS1_16FlashAttnBwdSm90INS1_25CollectiveMainloopBwdSm90ILi2ELi2ELi2EN4cute5tupleIJNS5_1CILi1EEES8_S8_EEENS6_IJNS7_ILi128EEESA_NS7_ILi64EEEEEENS_10bfloat16_tEfNS_4arch4Sm90ELb1ELb0ELb0ELb0ELb0ELb1ELb0ELb0ELi2ELi1ELi2ELi2ELb0EEENS1_21CollectiveEpilogueBwdISC_SD_SF_Li256ELb0ELb0ELi1EEENS1_25SingleTileBwdLPTSchedulerILb0ELi128ELb0EEEEEEEEEvNT_6ParamsE,(.L_x_7417 - _ZN7cutlass13device_kernelIN5flash11enable_sm90INS1_16FlashAttnBwdSm90INS1_25CollectiveMainloopBwdSm90ILi2ELi2ELi2EN4cute5tupleIJNS5_1CILi1EEES8_S8_EEENS6_IJNS7_ILi128EEESA_NS7_ILi64EEEEEENS_10bfloat16_tEfNS_4arch4Sm90ELb1ELb0ELb0ELb0ELb0ELb1ELb0ELb0ELi2ELi1ELi2ELi2ELb0EEENS1_21CollectiveEpilogueBwdISC_SD_SF_Li256ELb0ELb0ELi1EEENS1_25SingleTileBwdLPTSchedulerILb0ELi128ELb0EEEEEEEEEvNT_6ParamsE)
        .other          _ZN7cutlass13device_kernelIN5flash11enable_sm90INS1_16FlashAttnBwdSm90INS1_25CollectiveMainloopBwdSm90ILi2ELi2ELi2EN4cute5tupleIJNS5_1CILi1EEES8_S8_EEENS6_IJNS7_ILi128EEESA_NS7_ILi64EEEEEENS_10bfloat16_tEfNS_4arch4Sm90ELb1ELb0ELb0ELb0ELb0ELb1ELb0ELb0ELi2ELi1ELi2ELi2ELb0EEENS1_21CollectiveEpilogueBwdISC_SD_SF_Li256ELb0ELb0ELi1EEENS1_25SingleTileBwdLPTSchedulerILb0ELi128ELb0EEEEEEEEEvNT_6ParamsE,@"STO_CUDA_ENTRY STV_DEFAULT"
_ZN7cutlass13device_kernelIN5flash11enable_sm90INS1_16FlashAttnBwdSm90INS1_25CollectiveMainloopBwdSm90ILi2ELi2ELi2EN4cute5tupleIJNS5_1CILi1EEES8_S8_EEENS6_IJNS7_ILi128EEESA_NS7_ILi64EEEEEENS_10bfloat16_tEfNS_4arch4Sm90ELb1ELb0ELb0ELb0ELb0ELb1ELb0ELb0ELi2ELi1ELi2ELi2ELb0EEENS1_21CollectiveEpilogueBwdISC_SD_SF_Li256ELb0ELb0ELi1EEENS1_25SingleTileBwdLPTSchedulerILb0ELi128ELb0EEEEEEEEEvNT_6ParamsE:
        /* <DEDUP_REMOVED lines=29> */
.L_x_6086:
[----:B------:R-:W-:Y:S05]  /*01d0*/  BSYNC B0 ;  /* 0x0000000000007941 */ /* 0x000fea0003800000 */
.L_x_6085:
        /* <DEDUP_REMOVED lines=34> */
.L_x_6087:
        /* <DEDUP_REMOVED lines=22> */
.L_x_6088:
        /* <DEDUP_REMOVED lines=8> */
.L_x_6091:
        /* <DEDUP_REMOVED lines=32> */
.L_x_6092:
[----:B------:R-:W-:Y:S01]  /*07e0*/  ULDC UR7, c[0x0][0xb44] ;  /* 0x0002d10000077ab9 */ /* 0x000fe20000000800 */
[----:B------:R-:W-:Y:S01]  /*07f0*/  UMOV UR36, UR10 ;  /* 0x0000000a00247c82 */ /* 0x000fe20008000000 */
[----:B------:R-:W-:-:S11]  /*0800*/  UISETP.NE.AND UP0, UPT, UR7, 0x1, UPT ;  /* 0x000000010700788c */ /* 0x000fd6000bf05270 */
[----:B------:R-:W-:Y:S02]  /*0810*/  @UP0 ULDC.64 UR8, c[0x0][0xb48] ;  /* 0x0002d20000080ab9 */ /* 0x000fe40000000a00 */
[----:B------:R-:W-:-:S04]  /*0820*/  UIMAD.WIDE.U32 UR4, UR10, UR8, URZ ;  /* 0x000000080a0472a5 */ /* 0x000fc8000f8e003f */
[----:B------:R-:W-:-:S04]  /*0830*/  @UP0 USHF.R.U32.HI UR36, URZ, UR9, UR5 ;  /* 0x000000093f240299 */ /* 0x000fc80008011605 */
[----:B------:R-:W-:-:S12]  /*0840*/  UIMAD UR4, UR36, UR7, URZ ;  /* 0x00000007240472a4 */ /* 0x000fd8000f8e023f */
.L_x_6093:
        /* <DEDUP_REMOVED lines=19> */
[----:B------:R-:W-:Y:S01]  /*0980*/  UIADD3 UR37, UR37, 0x7f, URZ ;  /* 0x0000007f25257890 */ /* 0x000fe2000fffe03f */
[----:B------:R-:W-:Y:S01]  /*0990*/  CS2R R182, SRZ ;  /* 0x0000000000b67805 */ /* 0x000fe2000001ff00 */
[----:B------:R-:W-:Y:S01]  /*09a0*/  UIADD3 UR5, -UR6, UR4, -UR5 ;  /* 0x0000000406057290 */ /* 0x000fe2000fffe905 */
[----:B------:R-:W-:Y:S01]  /*09b0*/  CS2R R180, SRZ ;  /* 0x0000000000b47805 */ /* 0x000fe2000001ff00 */
[----:B------:R-:W-:Y:S01]  /*09c0*/  USHF.R.S32.HI UR4, URZ, 0x1f, UR37 ;  /* 0x0000001f3f047899 */ /* 0x000fe20008011425 */
[----:B------:R-:W-:Y:S01]  /*09d0*/  CS2R R178, SRZ ;  /* 0x0000000000b27805 */ /* 0x000fe2000001ff00 */
[----:B------:R-:W-:Y:S01]  /*09e0*/  USHF.R.S32.HI UR6, URZ, 0x1f, UR5 ;  /* 0x0000001f3f067899 */ /* 0x000fe20008011405 */
[----:B------:R-:W-:Y:S01]  /*09f0*/  CS2R R176, SRZ ;  /* 0x0000000000b07805 */ /* 0x000fe2000001ff00 */
[----:B------:R-:W-:Y:S01]  /*0a00*/  ULEA.HI UR4, UR4, UR37, URZ, 0x7 ;  /* 0x0000002504047291 */ /* 0x000fe2000f8f383f */
[----:B------:R-:W-:Y:S01]  /*0a10*/  CS2R R174, SRZ ;  /* 0x0000000000ae7805 */ /* 0x000fe2000001ff00 */
[----:B------:R-:W-:Y:S01]  /*0a20*/  ULEA.HI UR6, UR6, UR5, URZ, 0x7 ;  /* 0x0000000506067291 */ /* 0x000fe2000f8f383f */
[----:B------:R-:W-:Y:S01]  /*0a30*/  CS2R R172, SRZ ;  /* 0x0000000000ac7805 */ /* 0x000fe2000001ff00 */
[----:B------:R-:W-:Y:S01]  /*0a40*/  USHF.R.S32.HI UR38, URZ, 0x7, UR4 ;  /* 0x000000073f267899 */ /* 0x000fe20008011404 */
[----:B------:R-:W-:Y:S01]  /*0a50*/  CS2R R170, SRZ ;  /* 0x0000000000aa7805 */ /* 0x000fe2000001ff00 */
[----:B------:R-:W-:Y:S01]  /*0a60*/  USHF.R.S32.HI UR6, URZ, 0x7, UR6 ;  /* 0x000000073f067899 */ /* 0x000fe20008011406 */
[----:B------:R-:W-:-:S02]  /*0a70*/  CS2R R168, SRZ ;  /* 0x0000000000a87805 */ /* 0x000fc4000001ff00 */
[----:B------:R-:W-:Y:S02]  /*0a80*/  CS2R R166, SRZ ;  /* 0x0000000000a67805 */ /* 0x000fe4000001ff00 */
[----:B------:R-:W-:Y:S02]  /*0a90*/  CS2R R164, SRZ ;  /* 0x0000000000a47805 */ /* 0x000fe4000001ff00 */
[----:B------:R-:W-:Y:S02]  /*0aa0*/  CS2R R162, SRZ ;  /* 0x0000000000a27805 */ /* 0x000fe4000001ff00 */
[----:B------:R-:W-:Y:S02]  /*0ab0*/  CS2R R160, SRZ ;  /* 0x0000000000a07805 */ /* 0x000fe4000001ff00 */
[----:B------:R-:W-:Y:S02]  /*0ac0*/  VIMNMX R16, RZ, UR6, !PT ;  /* 0x00000006ff107c48 */ /* 0x000fe4000ffe0100 */
[----:B------:R-:W-:-:S02]  /*0ad0*/  CS2R R158, SRZ ;  /* 0x00000000009e7805 */ /* 0x000fc4000001ff00 */
[----:B------:R-:W-:Y:S02]  /*0ae0*/  CS2R R156, SRZ ;  /* 0x00000000009c7805 */ /* 0x000fe4000001ff00 */
[----:B------:R-:W-:Y:S02]  /*0af0*/  CS2R R154, SRZ ;  /* 0x00000000009a7805 */ /* 0x000fe4000001ff00 */
[----:B------:R-:W-:Y:S02]  /*0b00*/  ISETP.LT.AND P1, PT, R16, UR38, PT ;  /* 0x0000002610007c0c */ /* 0x000fe4000bf21270 */
        /* <DEDUP_REMOVED lines=39> */
.L_x_6097:
        /* <DEDUP_REMOVED lines=15> */
.L_x_6096:
        /* <DEDUP_REMOVED lines=22> */
.L_x_6099:
        /* <DEDUP_REMOVED lines=15> */
.L_x_6098:
[----:B------:R-:W-:Y:S01]  /*10c0*/  SHF.R.S32.HI R6, RZ, 0x1f, R17 ;  /* 0x0000001fff067819 */ /* 0x000fe20000011411 */
[----:B------:R-:W-:-:S03]  /*10d0*/  UMOV UR4, 0xffffffff ;  /* 0xffffffff00047882 */ /* 0x000fc60000000000 */
[----:B------:R-:W-:-:S04]  /*10e0*/  LEA.HI R0, R6, R17, RZ, 0x7 ;  /* 0x0000001106007211 */ /* 0x000fc800078f38ff */
[----:B------:R-:W-:Y:S01]  /*10f0*/  SHF.R.S32.HI R13, RZ, 0x7, R0 ;  /* 0x00000007ff0d7819 */ /* 0x000fe20000011400 */
[----:B------:R-:W-:Y:S06]  /*1100*/  BRA.DIV UR4, `(.L_x_6100) ;  /* 0x000000c2040c7947 */ /* 0x000fec000b800000 */
[----:B------:R1:W2:Y:S02]  /*1110*/  SHFL.IDX PT, R14, R13, RZ, 0x1f ;  /* 0x00001fff0d0e7589 */ /* 0x0002a400000e0000 */
.L_x_6203:
[----:B------:R-:W-:Y:S01]  /*1120*/  SHF.L.U32 R9, RZ, 0x1f, RZ ;  /* 0x0000001fff097819 */ /* 0x000fe200000006ff */
[----:B------:R-:W3:Y:S01]  /*1130*/  LDC R10, c[0x0][0x74c] ;  /* 0x0001d300ff0a7b82 */ /* 0x000ee20000000800 */
[CC--:B------:R-:W-:Y:S01]  /*1140*/  LEA.HI R5, R6.reuse, R17.reuse, RZ, 0x5 ;  /* 0x0000001106057211 */ /* 0x0c0fe200078f28ff */
[----:B------:R-:W-:Y:S01]  /*1150*/  IMAD.SHL.U32 R3, R17, 0x40, RZ ;  /* 0x0000004011037824 */ /* 0x000fe200078e00ff */
[----:B------:R-:W-:Y:S02]  /*1160*/  LEA.HI R7, R6, R17, RZ, 0x4 ;  /* 0x0000001106077211 */ /* 0x000fe400078f20ff */
[----:B------:R-:W-:Y:S01]  /*1170*/  SHF.R.S32.HI R2, RZ, 0x5, R5 ;  /* 0x00000005ff027819 */ /* 0x000fe20000011405 */
[----:B------:R-:W4:Y:S02]  /*1180*/  SYNCS.PHASECHK.TRANS64.TRYWAIT P0, [R236+URZ+0x30c00], R9 ;  /* 0x030c0009ec0075a7 */ /* 0x000f24000800017f */
[----:B----4-:R-:W-:Y:S05]  /*1190*/  @P0 BRA `(.L_x_6101) ;  /* 0x0000000000080947 */ /* 0x010fea0003800000 */
[----:B------:R-:W4:Y:S02]  /*11a0*/  SYNCS.PHASECHK.TRANS64.TRYWAIT P0, [R236+URZ+0x30c00], R9 ;  /* 0x030c0009ec0075a7 */ /* 0x000f24000800017f */
[----:B----4-:R-:W-:Y:S05]  /*11b0*/  @!P0 BRA `(.L_x_6102) ;  /* 0x000000bc00fc8947 */ /* 0x010fea0003800000 */
.L_x_6101:
[----:B------:R-:W-:Y:S01]  /*11c0*/  SHF.R.S32.HI R8, RZ, 0x4, R7 ;  /* 0x00000004ff087819 */ /* 0x000fe20000011407 */
[----:B------:R-:W-:Y:S01]  /*11d0*/  ULDC UR5, c[0x0][0x290] ;  /* 0x0000a40000057ab9 */ /* 0x000fe20000000800 */
[----:B------:R-:W-:Y:S01]  /*11e0*/  IMAD.SHL.U32 R4, R2, 0x10, RZ ;  /* 0x0000001002047824 */ /* 0x000fe200078e00ff */
[----:B------:R-:W-:Y:S01]  /*11f0*/  LOP3.LUT R3, R3, 0x1c0, RZ, 0xc0, !PT ;  /* 0x000001c003037812 */ /* 0x000fe200078ec0ff */
[----:B------:R-:W-:Y:S01]  /*1200*/  UIADD3 UR4, UR37, -UR5, URZ ;  /* 0x8000000525047290 */ /* 0x000fe2000fffe03f */
[----:B----4-:R-:W-:Y:S02]  /*1210*/  LEA.HI R9, R7, R8, RZ, 0x1 ;  /* 0x0000000807097211 */ /* 0x010fe400078f08ff */
[----:B------:R-:W-:Y:S02]  /*1220*/  CS2R R182, SRZ ;  /* 0x0000000000b67805 */ /* 0x000fe4000001ff00 */
[----:B------:R-:W-:Y:S01]  /*1230*/  LEA.HI R2, R6, R17, RZ, 0x3 ;  /* 0x0000001106027211 */ /* 0x000fe200078f18ff */
[----:B------:R-:W-:Y:S01]  /*1240*/  ULEA UR4, UR36, UR4, 0x7 ;  /* 0x0000000424047291 */ /* 0x000fe2000f8e383f */
[----:B------:R-:W-:-:S02]  /*1250*/  LOP3.LUT R7, R3, 0x30, R4, 0xf8, !PT ;  /* 0x0000003003077812 */ /* 0x000fc400078ef804 */
[----:B------:R-:W-:Y:S02]  /*1260*/  CS2R R180, SRZ ;  /* 0x0000000000b47805 */ /* 0x000fe4000001ff00 */
[----:B------:R-:W-:Y:S02]  /*1270*/  LOP3.LUT R9, R9, 0x7ffffe, RZ, 0xc0, !PT ;  /* 0x007ffffe09097812 */ /* 0x000fe400078ec0ff */
[----:B------:R-:W-:Y:S02]  /*1280*/  CS2R R178, SRZ ;  /* 0x0000000000b27805 */ /* 0x000fe4000001ff00 */
[----:B------:R-:W-:Y:S02]  /*1290*/  LOP3.LUT R7, R7, 0x8, R2, 0xf8, !PT ;  /* 0x0000000807077812 */ /* 0x000fe400078ef802 */
[----:B------:R-:W-:Y:S02]  /*12a0*/  CS2R R176, SRZ ;  /* 0x0000000000b07805 */ /* 0x000fe4000001ff00 */
[----:B--2---:R-:W-:Y:S01]  /*12b0*/  LEA.HI R2, R14, R14, RZ, 0x1 ;  /* 0x0000000e0e027211 */ /* 0x004fe200078f08ff */
[----:B------:R-:W-:Y:S01]  /*12c0*/  IMAD.IADD R8, R8, 0x1, -R9 ;  /* 0x0000000108087824 */ /* 0x000fe200078e0a09 */
[----:B---3--:R-:W-:-:S02]  /*12d0*/  IADD3 R9, -R10, UR4, RZ ;  /* 0x000000040a097c10 */ /* 0x008fc4000fffe1ff */
[----:B------:R-:W-:Y:S02]  /*12e0*/  CS2R R174, SRZ ;  /* 0x0000000000ae7805 */ /* 0x000fe4000001ff00 */
[----:B------:R-:W-:Y:S02]  /*12f0*/  SHF.R.U32.HI R4, RZ, 0x3, R3 ;  /* 0x00000003ff047819 */ /* 0x000fe40000011603 */
[----:B------:R-:W-:Y:S02]  /*1300*/  CS2R R172, SRZ ;  /* 0x0000000000ac7805 */ /* 0x000fe4000001ff00 */
[----:B------:R-:W-:Y:S02]  /*1310*/  LOP3.LUT R3, R2, 0xffffe, RZ, 0xc0, !PT ;  /* 0x000ffffe02037812 */ /* 0x000fe400078ec0ff */
[----:B------:R-:W-:Y:S02]  /*1320*/  CS2R R170, SRZ ;  /* 0x0000000000aa7805 */ /* 0x000fe4000001ff00 */
[----:B------:R-:W-:-:S02]  /*1330*/  SHF.R.S32.HI R2, RZ, 0x1f, R9 ;  /* 0x0000001fff027819 */ /* 0x000fc40000011409 */
[----:B------:R-:W-:Y:S02]  /*1340*/  CS2R R168, SRZ ;  /* 0x0000000000a87805 */ /* 0x000fe4000001ff00 */
[----:B------:R-:W-:Y:S01]  /*1350*/  LOP3.LUT R4, R7, R4, RZ, 0x3c, !PT ;  /* 0x0000000407047212 */ /* 0x000fe200078e3cff */
[----:B------:R-:W-:Y:S01]  /*1360*/  IMAD R7, R13, 0x10, R8 ;  /* 0x000000100d077824 */ /* 0x000fe200078e0208 */
[----:B------:R-:W-:Y:S01]  /*1370*/  LEA.HI R9, R2, R9, RZ, 0x7 ;  /* 0x0000000902097211 */ /* 0x000fe200078f38ff */
[----:B------:R-:W-:Y:S01]  /*1380*/  IMAD.IADD R230, R14, 0x1, -R3 ;  /* 0x000000010ee67824 */ /* 0x000fe200078e0a03 */
[----:B------:R-:W-:Y:S01]  /*1390*/  LOP3.LUT R2, R0, 0xffffff80, RZ, 0xc0, !PT ;  /* 0xffffff8000027812 */ /* 0x000fe200078ec0ff */
[----:B------:R-:W-:Y:S01]  /*13a0*/  IMAD.U32 R3, R7, 0x200, R4 ;  /* 0x0000020007037824 */ /* 0x000fe200078e0004 */
[----:B------:R-:W-:Y:S01]  /*13b0*/  LEA.HI.SX32 R9, R9, 0x1, 0x19 ;  /* 0x0000000109097811 */ /* 0x000fe200078fcaff */
[----:B------:R-:W-:Y:S01]  /*13c0*/  IMAD.MOV.U32 R0, RZ, RZ, RZ ;  /* 0x000000ffff007224 */ /* 0x000fe200078e00ff */
[----:B------:R-:W-:Y:S01]  /*13d0*/  CS2R R166, SRZ ;  /* 0x0000000000a67805 */ /* 0x000fe2000001ff00 */
[----:B------:R-:W-:Y:S01]  /*13e0*/  IMAD.IADD R8, R17, 0x1, -R2 ;  /* 0x0000000111087824 */ /* 0x000fe200078e0a02 */
[----:B------:R2:W-:Y:S01]  /*13f0*/  STL [R1+0x38], R3 ;  /* 0x0000380301007387 */ /* 0x0005e20000100800 */
[----:B------:R-:W-:Y:S01]  /*1400*/  IMAD.MOV.U32 R4, RZ, RZ, RZ ;  /* 0x000000ffff047224 */ /* 0x000fe200078e00ff */
[----:B------:R-:W-:Y:S01]  /*1410*/  CS2R R164, SRZ ;  /* 0x0000000000a47805 */ /* 0x000fe2000001ff00 */
[--C-:B------:R-:W-:Y:S01]  /*1420*/  IMAD R7, R13, 0x400, R8.reuse ;  /* 0x000004000d077824 */ /* 0x100fe200078e0208 */
[----:B------:R-:W-:-:S02]  /*1430*/  SHF.R.S32.HI R10, RZ, 0x1f, R8 ;  /* 0x0000001fff0a7819 */ /* 0x000fc40000011408 */
[----:B------:R-:W-:Y:S02]  /*1440*/  CS2R R162, SRZ ;  /* 0x0000000000a27805 */ /* 0x000fe4000001ff00 */
[----:B------:R-:W-:Y:S01]  /*1450*/  CS2R R160, SRZ ;  /* 0x0000000000a07805 */ /* 0x000fe2000001ff00 */
[----:B------:R-:W-:Y:S01]  /*1460*/  IMAD.SHL.U32 R7, R7, 0x4, RZ ;  /* 0x0000000407077824 */ /* 0x000fe200078e00ff */
[----:B------:R-:W-:Y:S01]  /*1470*/  LEA.HI R11, R10, R8, RZ, 0x2 ;  /* 0x000000080a0b7211 */ /* 0x000fe200078f10ff */
[----:B------:R-:W-:Y:S01]  /*1480*/  STL [R1+0x28], R10 ;  /* 0x0000280a01007387 */ /* 0x000fe20000100800 */
[----:B--2---:R-:W-:Y:S02]  /*1490*/  VIMNMX R3, R9, UR38, PT ;  /* 0x0000002609037c48 */ /* 0x004fe4000bfe0100 */
[----:B------:R-:W-:Y:S02]  /*14a0*/  CS2R R158, SRZ ;  /* 0x00000000009e7805 */ /* 0x000fe4000001ff00 */
[----:B------:R-:W-:-:S02]  /*14b0*/  CS2R R156, SRZ ;  /* 0x00000000009c7805 */ /* 0x000fc4000001ff00 */
[----:B------:R-:W-:Y:S02]  /*14c0*/  CS2R R154, SRZ ;  /* 0x00000000009a7805 */ /* 0x000fe4000001ff00 */
[----:B------:R-:W-:Y:S01]  /*14d0*/  ISETP.GE.AND P0, PT, R16, R3, PT ;  /* 0x000000031000720c */ /* 0x000fe20003f06270 */
[----:B------:R2:W-:Y:S01]  /*14e0*/  STL [R1+0x4], R3 ;  /* 0x0000040301007387 */ /* 0x0005e20000100800 */
[----:B------:R-:W-:Y:S02]  /*14f0*/  CS2R R152, SRZ ;  /* 0x0000000000987805 */ /* 0x000fe4000001ff00 */
[----:B------:R-:W-:Y:S02]  /*1500*/  CS2R R214, SRZ ;  /* 0x0000000000d67805 */ /* 0x000fe4000001ff00 */
[----:B------:R-:W-:Y:S01]  /*1510*/  CS2R R212, SRZ ;  /* 0x0000000000d47805 */ /* 0x000fe2000001ff00 */
[----:B------:R3:W-:Y:S01]  /*1520*/  STL [R1+0x1c], R11 ;  /* 0x00001c0b01007387 */ /* 0x0007e20000100800 */
[----:B------:R-:W-:-:S02]  /*1530*/  CS2R R210, SRZ ;  /* 0x0000000000d27805 */ /* 0x000fc4000001ff00 */
[----:B------:R-:W-:Y:S02]  /*1540*/  CS2R R208, SRZ ;  /* 0x0000000000d07805 */ /* 0x000fe4000001ff00 */
[----:B------:R-:W-:Y:S02]  /*1550*/  CS2R R206, SRZ ;  /* 0x0000000000ce7805 */ /* 0x000fe4000001ff00 */
[----:B------:R-:W-:Y:S02]  /*1560*/  CS2R R204, SRZ ;  /* 0x0000000000cc7805 */ /* 0x000fe4000001ff00 */
[----:B------:R-:W-:Y:S02]  /*1570*/  CS2R R202, SRZ ;  /* 0x0000000000ca7805 */ /* 0x000fe4000001ff00 */
[----:B--2---:R-:W-:Y:S02]  /*1580*/  LOP3.LUT R3, R11, 0xfffffffc, RZ, 0xc0, !PT ;  /* 0xfffffffc0b037812 */ /* 0x004fe400078ec0ff */
        /* <DEDUP_REMOVED lines=10> */
[----:B------:R-:W-:Y:S01]  /*1630*/  IMAD.IADD R3, R8, 0x1, -R3 ;  /* 0x0000000108037824 */ /* 0x000fe200078e0a03 */
[----:B---3--:R-:W-:Y:S06]  /*1640*/  @P0 BRA `(.L_x_6103) ;  /* 0x0000003800980947 */ /* 0x008fec0003800000 */
[----:B------:R-:W-:Y:S01]  /*1650*/  UIMAD UR4, UR36, -0x80, UR5 ;  /* 0xffffff80240478a4 */ /* 0x000fe2000f8e0205 */
[----:B------:R-:W-:Y:S01]  /*1660*/  LEA.HI R8, R10, R8, RZ, 0x5 ;  /* 0x000000080a087211 */ /* 0x000fe200078f28ff */
[----:B------:R-:W-:Y:S01]  /*1670*/  IMAD.MOV.U32 R183, RZ, RZ, RZ ;  /* 0x000000ffffb77224 */ /* 0x000fe200078e00ff */
[----:B------:R-:W-:Y:S02]  /*1680*/  LOP3.LUT R0, R5, 0xffffffe0, RZ, 0xc0, !PT ;  /* 0xffffffe005007812 */ /* 0x000fe400078ec0ff */
[----:B------:R-:W-:Y:S01]  /*1690*/  LEA.HI R4, R13, R13, RZ, 0x1 ;  /* 0x0000000d0d047211 */ /* 0x000fe200078f08ff */
[----:B------:R-:W-:Y:S01]  /*16a0*/  IMAD.U32 R5, RZ, RZ, UR4 ;  /* 0x00000004ff057e24 */ /* 0x000fe2000f8e00ff */
[----:B------:R-:W-:Y:S01]  /*16b0*/  SHF.R.S32.HI R8, RZ, 0x5, R8 ;  /* 0x00000005ff087819 */ /* 0x000fe20000011408 */
[----:B------:R-:W-:Y:S01]  /*16c0*/  IMAD.IADD R0, R17, 0x1, -R0 ;  /* 0x0000000111007824 */ /* 0x000fe200078e0a00 */
[----:B------:R-:W-:Y:S02]  /*16d0*/  LOP3.LUT R4, R4, 0xfffffffe, RZ, 0xc0, !PT ;  /* 0xfffffffe04047812 */ /* 0x000fe400078ec0ff */
[----:B------:R-:W-:Y:S01]  /*16e0*/  SHF.R.S32.HI R7, RZ, 0x1f, R11 ;  /* 0x0000001fff077819 */ /* 0x000fe2000001140b */
[----:B------:R-:W-:Y:S01]  /*16f0*/  IMAD R10, R8, -0x10, R5 ;  /* 0xfffffff0080a7824 */ /* 0x000fe200078e0205 */
[----:B------:R-:W-:Y:S01]  /*1700*/  SHF.R.S32.HI R5, RZ, 0x1f, R0 ;  /* 0x0000001fff057819 */ /* 0x000fe20000011400 */
[----:B-1----:R-:W-:Y:S01]  /*1710*/  IMAD.IADD R13, R13, 0x1, -R4 ;  /* 0x000000010d0d7824 */ /* 0x002fe200078e0a04 */
[----:B------:R-:W-:-:S02]  /*1720*/  SHF.R.S32.HI R8, RZ, 0x2, R11 ;  /* 0x00000002ff087819 */ /* 0x000fc4000001140b */
[CC--:B------:R-:W-:Y:S02]  /*1730*/  LEA.HI R4, R5.reuse, R0.reuse, RZ, 0x3 ;  /* 0x0000000005047211 */ /* 0x0c0fe400078f18ff */
[----:B------:R-:W-:Y:S02]  /*1740*/  LEA.HI R5, R5, R0, RZ, 0x2 ;  /* 0x0000000005057211 */ /* 0x000fe400078f10ff */
[----:B------:R-:W-:Y:S02]  /*1750*/  LEA.HI R9, R7, R8, RZ, 0x3 ;  /* 0x0000000807097211 */ /* 0x000fe400078f18ff */
[--C-:B------:R-:W-:Y:S02]  /*1760*/  SHF.R.S32.HI R0, RZ, 0x3, R4.reuse ;  /* 0x00000003ff007819 */ /* 0x100fe40000011404 */
[----:B------:R-:W-:Y:S02]  /*1770*/  SHF.R.S32.HI R7, RZ, 0x1f, R4 ;  /* 0x0000001fff077819 */ /* 0x000fe40000011404 */
[----:B------:R-:W-:-:S02]  /*1780*/  LEA.HI R6, R6, R17, RZ, 0x2 ;  /* 0x0000001106067211 */ /* 0x000fc400078f10ff */
[----:B------:R-:W-:Y:S02]  /*1790*/  SHF.R.S32.HI R4, RZ, 0x2, R5 ;  /* 0x00000002ff047819 */ /* 0x000fe40000011405 */
[----:B------:R-:W-:Y:S02]  /*17a0*/  LOP3.LUT R9, R9, 0xfffffff8, RZ, 0xc0, !PT ;  /* 0xfffffff809097812 */ /* 0x000fe400078ec0ff */
[----:B------:R-:W-:Y:S01]  /*17b0*/  LOP3.LUT R14, R6, 0xfffffffc, RZ, 0xc0, !PT ;  /* 0xfffffffc060e7812 */ /* 0x000fe200078ec0ff */
[----:B------:R-:W-:Y:S01]  /*17c0*/  VIADD R6, R4, 0x8 ;  /* 0x0000000804067836 */ /* 0x000fe20000000000 */
[----:B------:R-:W-:Y:S02]  /*17d0*/  LEA.HI R7, R7, R0, RZ, 0x4 ;  /* 0x0000000007077211 */ /* 0x000fe400078f20ff */
[----:B------:R-:W-:Y:S01]  /*17e0*/  IADD3 R12, R10, R9, -R8 ;  /* 0x000000090a0c7210 */ /* 0x000fe20007ffe808 */
[----:B------:R-:W-:Y:S01]  /*17f0*/  IMAD.IADD R8, R17, 0x1, -R14 ;  /* 0x0000000111087824 */ /* 0x000fe200078e0a0e */
[----:B------:R-:W-:Y:S01]  /*1800*/  LOP3.LUT R9, R7, 0x1ffffff0, RZ, 0xc0, !PT ;  /* 0x1ffffff007097812 */ /* 0x000fe200078ec0ff */
[----:B------:R-:W-:Y:S01]  /*1810*/  VIADD R14, R4, 0x18 ;  /* 0x00000018040e7836 */ /* 0x000fe20000000000 */
[----:B------:R-:W-:Y:S01]  /*1820*/  LEA.HI R10, R6, R6, RZ, 0x1 ;  /* 0x00000006060a7211 */ /* 0x000fe200078f08ff */
[----:B------:R-:W-:Y:S01]  /*1830*/  IMAD R7, R13, -0x40, R12 ;  /* 0xffffffc00d077824 */ /* 0x000fe200078e020c */
[----:B------:R-:W-:Y:S01]  /*1840*/  LEA.HI R5, R5, R4, RZ, 0x1 ;  /* 0x0000000405057211 */ /* 0x000fe200078f08ff */
[----:B------:R-:W-:Y:S01]  /*1850*/  IMAD.IADD R0, R0, 0x1, -R9 ;  /* 0x0000000100007824 */ /* 0x000fe200078e0a09 */
[----:B------:R-:W-:Y:S01]  /*1860*/  LOP3.LUT R9, R10, 0xfffffffe, RZ, 0xc0, !PT ;  /* 0xfffffffe0a097812 */ /* 0x000fe200078ec0ff */
[----:B------:R-:W-:Y:S01]  /*1870*/  VIADD R12, R4, 0x10 ;  /* 0x00000010040c7836 */ /* 0x000fe20000000000 */
[----:B------:R-:W-:-:S02]  /*1880*/  LOP3.LUT R5, R5, 0xfffffffe, RZ, 0xc0, !PT ;  /* 0xfffffffe05057812 */ /* 0x000fc400078ec0ff */
[----:B------:R-:W-:Y:S01]  /*1890*/  LEA.HI R17, R14, R14, RZ, 0x1 ;  /* 0x0000000e0e117211 */ /* 0x000fe200078f08ff */
[----:B------:R-:W-:Y:S01]  /*18a0*/  IMAD.IADD R9, R6, 0x1, -R9 ;  /* 0x0000000106097824 */ /* 0x000fe200078e0a09 */
[----:B------:R-:W-:Y:S01]  /*18b0*/  LEA.HI R6, R12, R12, RZ, 0x1 ;  /* 0x0000000c0c067211 */ /* 0x000fe200078f08ff */
[----:B------:R-:W-:Y:S01]  /*18c0*/  IMAD.IADD R5, R4, 0x1, -R5 ;  /* 0x0000000104057824 */ /* 0x000fe200078e0a05 */
[--C-:B------:R-:W-:Y:S02]  /*18d0*/  SHF.R.S32.HI R4, RZ, 0x1, R10.reuse ;  /* 0x00000001ff047819 */ /* 0x100fe4000001140a */
[----:B------:R-:W-:Y:S01]  /*18e0*/  SHF.R.S32.HI R11, RZ, 0x1f, R10 ;  /* 0x0000001fff0b7819 */ /* 0x000fe2000001140a */
[----:B------:R-:W-:Y:S01]  /*18f0*/  IMAD R5, R0, 0x8, R5 ;  /* 0x0000000800057824 */ /* 0x000fe200078e0205 */
[----:B------:R-:W-:Y:S02]  /*1900*/  LOP3.LUT R13, R6, 0xfffffffe, RZ, 0xc0, !PT ;  /* 0xfffffffe060d7812 */ /* 0x000fe400078ec0ff */
[----:B------:R-:W-:-:S02]  /*1910*/  SHF.R.S32.HI R10, RZ, 0x1, R6 ;  /* 0x00000001ff0a7819 */ /* 0x000fc40000011406 */
[----:B------:R-:W-:Y:S01]  /*1920*/  SHF.R.S32.HI R15, RZ, 0x1f, R6 ;  /* 0x0000001fff0f7819 */ /* 0x000fe20000011406 */
[----:B------:R-:W-:Y:S01]  /*1930*/  IMAD.IADD R13, R12, 0x1, -R13 ;  /* 0x000000010c0d7824 */ /* 0x000fe200078e0a0d */
        /* <DEDUP_REMOVED lines=13> */
[----:B------:R-:W-:-:S02]  /*1a10*/  IMAD.IADD R6, R6, 0x1, -R19 ;  /* 0x0000000106067824 */ /* 0x000fc400078e0a13 */
[----:B------:R-:W-:Y:S02]  /*1a20*/  IMAD R4, R4, 0x8, R9 ;  /* 0x0000000804047824 */ /* 0x000fe400078e0209 */
[----:B------:R-:W-:Y:S02]  /*1a30*/  IMAD R0, R10, 0x8, R13 ;  /* 0x000000080a007824 */ /* 0x000fe400078e020d */
[----:B-1----:R-:W-:Y:S01]  /*1a40*/  IMAD R5, R6, 0x8, R17 ;  /* 0x0000000806057824 */ /* 0x002fe200078e0211 */
[----:B------:R1:W-:Y:S04]  /*1a50*/  STL [R1+0x10], R4 ;  /* 0x0000100401007387 */ /* 0x0003e80000100800 */
[----:B------:R2:W-:Y:S04]  /*1a60*/  STL [R1+0xc], R0 ;  /* 0x00000c0001007387 */ /* 0x0005e80000100800 */
[----:B------:R3:W-:Y:S01]  /*1a70*/  STL [R1+0x8], R5 ;  /* 0x0000080501007387 */ /* 0x0007e20000100800 */
[----:B-1----:R-:W-:-:S02]  /*1a80*/  IMAD.MOV.U32 R4, RZ, RZ, RZ ;  /* 0x000000ffff047224 */ /* 0x002fc400078e00ff */
[----:B--2---:R-:W-:-:S07]  /*1a90*/  IMAD.MOV.U32 R0, RZ, RZ, RZ ;  /* 0x000000ffff007224 */ /* 0x004fce00078e00ff */
.L_x_6114:
[----:B---3--:R-:W2:Y:S01]  /*1aa0*/  LDL R5, [R1+0x18] ;  /* 0x0000180001057983 */ /* 0x008ea20000100800 */
[----:B------:R-:W-:Y:S05]  /*1ab0*/  YIELD ;  /* 0x0000000000007946 */ /* 0x000fea0003800000 */
[----:B--2---:R-:W-:-:S04]  /*1ac0*/  LOP3.LUT R5, R5, 0x1, RZ, 0xfc, !PT ;  /* 0x0000000105057812 */ /* 0x004fc800078efcff */
[----:B------:R-:W-:-:S13]  /*1ad0*/  ISETP.NE.AND P0, PT, R5, 0x3, PT ;  /* 0x000000030500780c */ /* 0x000fda0003f05270 */
[----:B------:R-:W-:Y:S05]  /*1ae0*/  @!P0 BRA `(.L_x_6104) ;  /* 0x0000000000048947 */ /* 0x000fea0003800000 */
[----:B------:R-:W-:Y:S01]  /*1af0*/  BPT.TRAP 0x1 ;  /* 0x000000040000795c */ /* 0x000fe20000300000 */
.L_x_6104:
[----:B------:R-:W-:Y:S01]  /*1b00*/  IMAD R6, R0, 0x8, R236 ;  /* 0x0000000800067824 */ /* 0x000fe200078e02ec */
[----:B------:R-:W-:-:S04]  /*1b10*/  SHF.L.U32 R17, R4, 0x1f, RZ ;  /* 0x0000001f04117819 */ /* 0x000fc800000006ff */
[----:B------:R1:W2:Y:S01]  /*1b20*/  SYNCS.PHASECHK.TRANS64.TRYWAIT P1, [R6+URZ+0x30c10], R17 ;  /* 0x030c1011060075a7 */ /* 0x0002a2000802017f */
[----:B------:R-:W-:Y:S05]  /*1b30*/  @!P0 BRA `(.L_x_6105) ;  /* 0x0000000000048947 */ /* 0x000fea0003800000 */
[----:B------:R-:W-:Y:S01]  /*1b40*/  BPT.TRAP 0x1 ;  /* 0x000000040000795c */ /* 0x000fe20000300000 */
.L_x_6105:
[----:B------:R-:W-:-:S05]  /*1b50*/  VIADD R5, R236, 0x10000 ;  /* 0x00010000ec057836 */ /* 0x000fca0000000000 */
[----:B------:R-:W-:-:S04]  /*1b60*/  SHF.R.U32.HI R5, RZ, 0x4, R5 ;  /* 0x00000004ff057819 */ /* 0x000fc80000011605 */
[----:B------:R-:W-:Y:S01]  /*1b70*/  LOP3.LUT R5, R5, 0x3fff, RZ, 0xc0, !PT ;  /* 0x00003fff05057812 */ /* 0x000fe200078ec0ff */
[----:B--2---:R-:W-:Y:S06]  /*1b80*/  @P1 BRA `(.L_x_6106) ;  /* 0x0000000000081947 */ /* 0x004fec0003800000 */
[----:B------:R-:W2:Y:S02]  /*1b90*/  SYNCS.PHASECHK.TRANS64.TRYWAIT P1, [R6+URZ+0x30c10], R17 ;  /* 0x030c1011060075a7 */ /* 0x000ea4000802017f */
[----:B--2---:R-:W-:Y:S05]  /*1ba0*/  @!P1 BRA `(.L_x_6107) ;  /* 0x000000b400949947 */ /* 0x004fea0003800000 */
.L_x_6106:
        /* <DEDUP_REMOVED lines=31> */
[C---:B----4-:R-:W-:Y:S01]  /*1da0*/  IMAD R12, R0.reuse, 0x80, R12 ;  /* 0x00000080000c7824 */ /* 0x050fe200078e020c */
[----:B------:R-:W-:Y:S02]  /*1db0*/  WARPGROUP.DEPBAR.LE gsb0, 0x0 ;  /* 0x00008000000079c5 */ /* 0x000fe40000010000 */
[----:B------:R-:W-:Y:S01]  /*1dc0*/  WARPGROUP.ARRIVE ;  /* 0x00000000000079c5 */ /* 0x000fe20000000000 */
[----:B-----5:R-:W-:-:S02]  /*1dd0*/  IMAD R14, R0, 0x80, R13 ;  /* 0x00000080000e7824 */ /* 0x020fc400078e020d */
[----:B--2---:R-:W-:Y:S02]  /*1de0*/  IMAD R18, R0, 0x80, R11 ;  /* 0x0000008000127824 */ /* 0x004fe400078e020b */
[C---:B------:R-:W-:Y:S01]  /*1df0*/  IMAD R13, R3.reuse, 0x2, R10 ;  /* 0x00000002030d7824 */ /* 0x040fe200078e020a */
[----:B------:R-:W-:Y:S01]  /*1e00*/  HGMMA.64x128x16.F32.BF16 R88, gdesc[UR4], R88, gsb0 ;  /* 0x01e00000045879f0 */ /* 0x000fe20008001858 */
[----:B------:R-:W-:Y:S01]  /*1e10*/  UIADD3 UR6, UR8, 0x6, URZ ;  /* 0x0000000608067890 */ /* 0x000fe2000fffe03f */
[C---:B------:R-:W-:Y:S01]  /*1e20*/  IMAD R229, R3.reuse, 0x2, R12 ;  /* 0x0000000203e57824 */ /* 0x040fe200078e020c */
[----:B------:R-:W-:Y:S01]  /*1e30*/  UIADD3 UR4, UR10, 0x6, URZ ;  /* 0x000000060a047890 */ /* 0x000fe2000fffe03f */
[C---:B------:R-:W-:Y:S01]  /*1e40*/  IMAD R15, R3.reuse, 0x2, R14 ;  /* 0x00000002030f7824 */ /* 0x040fe200078e020e */
[----:B------:R-:W-:Y:S01]  /*1e50*/  UMOV UR7, 0x40000040 ;  /* 0x4000004000077882 */ /* 0x000fe20000000000 */
[----:B------:R-:W-:Y:S01]  /*1e60*/  UMOV UR5, 0x40000040 ;  /* 0x4000004000057882 */ /* 0x000fe20000000000 */
[----:B------:R-:W-:-:S02]  /*1e70*/  IMAD R227, R3, 0x2, R18 ;  /* 0x0000000203e37824 */ /* 0x000fc400078e0212 */
[--C-:B------:R-:W-:Y:S02]  /*1e80*/  IMAD R9, R13, 0x4, R236.reuse ;  /* 0x000000040d097824 */ /* 0x100fe400078e02ec */
        /* <DEDUP_REMOVED lines=18> */
.L_x_6108:
[----:B------:R1:W1:Y:S01]  /*1fb0*/  SYNCS.PHASECHK.TRANS64.TRYWAIT P1, [R6+URZ+0x30c30], R17 ;  /* 0x030c3011060075a7 */ /* 0x000262000802017f */
[----:B------:R-:W-:Y:S05]  /*1fc0*/  @!P0 BRA `(.L_x_6109) ;  /* 0x0000000000048947 */ /* 0x000fea0003800000 */
[----:B------:R-:W-:Y:S01]  /*1fd0*/  BPT.TRAP 0x1 ;  /* 0x000000040000795c */ /* 0x000fe20000300000 */
.L_x_6109:
[----:B------:R-:W5:Y:S01]  /*1fe0*/  LDC R15, c[0x0][0x280] ;  /* 0x0000a000ff0f7b82 */ /* 0x000f620000000800 */
[----:B------:R-:W-:-:S05]  /*1ff0*/  VIADD R13, R236, 0x18000 ;  /* 0x00018000ec0d7836 */ /* 0x000fca0000000000 */
[----:B------:R-:W-:-:S04]  /*2000*/  SHF.R.U32.HI R13, RZ, 0x4, R13 ;  /* 0x00000004ff0d7819 */ /* 0x000fc8000001160d */
[----:B------:R-:W-:Y:S01]  /*2010*/  LOP3.LUT R13, R13, 0x3fff, RZ, 0xc0, !PT ;  /* 0x00003fff0d0d7812 */ /* 0x000fe200078ec0ff */
[----:B-----5:R-:W-:-:S04]  /*2020*/  IMAD R18, R16, -0x80, R15 ;  /* 0xffffff8010127824 */ /* 0x020fc800078e020f */
[----:B------:R-:W-:Y:S01]  /*2030*/  IMAD R18, R3, -0x2, R18 ;  /* 0xfffffffe03127824 */ /* 0x000fe200078e0212 */
[----:B-1----:R-:W-:Y:S06]  /*2040*/  @P1 BRA `(.L_x_6110) ;  /* 0x0000000000081947 */ /* 0x002fec0003800000 */
[----:B------:R-:W1:Y:S02]  /*2050*/  SYNCS.PHASECHK.TRANS64.TRYWAIT P1, [R6+URZ+0x30c30], R17 ;  /* 0x030c3011060075a7 */ /* 0x000e64000802017f */
[----:B-1----:R-:W-:Y:S05]  /*2060*/  @!P1 BRA `(.L_x_6111) ;  /* 0x000000b000789947 */ /* 0x002fea0003800000 */
.L_x_6110:
[----:B------:R-:W-:Y:S01]  /*2070*/  LOP3.LUT R17, R13, 0x10000, RZ, 0xfc, !PT ;  /* 0x000100000d117812 */ /* 0x000fe200078efcff */
[----:B------:R-:W-:Y:S01]  /*2080*/  UIADD3 UR9, UR9, 0x4000, URZ ;  /* 0x0000400009097890 */ /* 0x000fe2000fffe03f */
[----:B------:R-:W-:Y:S01]  /*2090*/  IMAD.IADD R15, R18, 0x1, -R7 ;  /* 0x00000001120f7824 */ /* 0x000fe200078e0a07 */
[----:B------:R-:W-:Y:S01]  /*20a0*/  WARPGROUP.ARRIVE ;  /* 0x00000000000079c5 */ /* 0x000fe20000000000 */
[----:B------:R-:W-:Y:S01]  /*20b0*/  UMOV UR7, 0x40000040 ;  /* 0x4000004000077882 */ /* 0x000fe20000000000 */
[----:B------:R-:W-:Y:S01]  /*20c0*/  IMAD R18, R0, 0x400, R17 ;  /* 0x0000040000127824 */ /* 0x000fe200078e0211 */
[----:B------:R-:W-:Y:S01]  /*20d0*/  USHF.R.U32.HI UR9, URZ, 0x4, UR9 ;  /* 0x000000043f097899 */ /* 0x000fe20008011609 */
[----:B------:R-:W-:Y:S01]  /*20e0*/  ISETP.GT.AND P1, PT, R7, RZ, PT ;  /* 0x000000ff0700720c */ /* 0x000fe20003f24270 */
[----:B------:R-:W-:Y:S01]  /*20f0*/  UMOV UR5, 0x40000040 ;  /* 0x4000004000057882 */ /* 0x000fe20000000000 */
[----:B------:R-:W-:Y:S01]  /*2100*/  VIADD R19, R8, 0x4 ;  /* 0x0000000408137836 */ /* 0x000fe20000000000 */
[----:B------:R-:W-:Y:S01]  /*2110*/  R2UR UR8, R18 ;  /* 0x00000000120872ca */ /* 0x000fe200000e0000 */
[----:B------:R-:W-:Y:S01]  /*2120*/  ULOP3.LUT UR9, UR9, 0x3fff, URZ, 0xc0, !UPT ;  /* 0x00003fff09097892 */ /* 0x000fe2000f8ec03f */
[----:B------:R-:W-:Y:S01]  /*2130*/  SEL R17, R15, 0x80, P1 ;  /* 0x000000800f117807 */ /* 0x000fe20000800000 */
[C---:B------:R-:W-:Y:S01]  /*2140*/  VIADD R237, R8.reuse, 0x8 ;  /* 0x0000000808ed7836 */ /* 0x040fe20000000000 */
[----:B------:R-:W-:Y:S01]  /*2150*/  ULDC UR10, c[0x0][0x744] ;  /* 0x0001d100000a7ab9 */ /* 0x000fe20000000800 */
[----:B------:R-:W-:Y:S01]  /*2160*/  ULOP3.LUT UR9, UR9, 0x10000, URZ, 0xfc, !UPT ;  /* 0x0001000009097892 */ /* 0x000fe2000f8efc3f */
[C---:B------:R-:W-:Y:S01]  /*2170*/  ISETP.GT.AND P5, PT, R17.reuse, RZ, PT ;  /* 0x000000ff1100720c */ /* 0x040fe20003fa4270 */
[C---:B------:R-:W-:Y:S01]  /*2180*/  VIADD R234, R8.reuse, 0x10 ;  /* 0x0000001008ea7836 */ /* 0x040fe20000000000 */
[C---:B------:R-:W-:Y:S01]  /*2190*/  ISETP.GT.AND P6, PT, R17.reuse, 0x1, PT ;  /* 0x000000011100780c */ /* 0x040fe20003fc4270 */
[----:B--2---:R-:W-:Y:S01]  /*21a0*/  SHFL.IDX PT, R220, R9, R237, 0x1f ;  /* 0x00001fed09dc7589 */ /* 0x004fe200000e0000 */
[----:B------:R-:W-:Y:S01]  /*21b0*/  ISETP.GT.AND P1, PT, R17, 0x8, PT ;  /* 0x000000081100780c */ /* 0x000fe20003f24270 */
[----:B------:R-:W-:Y:S01]  /*21c0*/  VIADD R233, R8, 0x14 ;  /* 0x0000001408e97836 */ /* 0x000fe20000000000 */
[----:B------:R-:W-:Y:S01]  /*21d0*/  UMOV UR4, UR9 ;  /* 0x0000000900047c82 */ /* 0x000fe20008000000 */
[----:B------:R-:W-:Y:S01]  /*21e0*/  UMOV UR6, UR8 ;  /* 0x0000000800067c82 */ /* 0x000fe20008000000 */
[----:B------:R-:W-:Y:S01]  /*21f0*/  FSEL R88, R88, -INF , !P5 ;  /* 0xff80000058587808 */ /* 0x000fe20006800000 */
[----:B------:R-:W-:Y:S01]  /*2200*/  HGMMA.64x128x16.F32.BF16 R24, gdesc[UR4], RZ, !UPT, gsb0 ;  /* 0x01e00000041879f0 */ /* 0x000fe2000c0018ff */
[----:B------:R-:W-:Y:S01]  /*2210*/  UIADD3 UR6, UR8, 0x2, URZ ;  /* 0x0000000208067890 */ /* 0x000fe2000fffe03f */
[----:B------:R-:W-:Y:S01]  /*2220*/  FSEL R89, R89, -INF , !P6 ;  /* 0xff80000059597808 */ /* 0x000fe20007000000 */
[----:B------:R-:W-:Y:S01]  /*2230*/  UIADD3 UR4, UR9, 0x2, URZ ;  /* 0x0000000209047890 */ /* 0x000fe2000fffe03f */
[C---:B------:R-:W-:Y:S01]  /*2240*/  ISETP.GT.AND P2, PT, R17.reuse, 0x9, PT ;  /* 0x000000091100780c */ /* 0x040fe20003f44270 */
[----:B------:R-:W-:Y:S01]  /*2250*/  UMOV UR7, 0x40000040 ;  /* 0x4000004000077882 */ /* 0x000fe20000000000 */
[----:B------:R-:W-:Y:S01]  /*2260*/  UMOV UR5, 0x40000040 ;  /* 0x4000004000057882 */ /* 0x000fe20000000000 */
[C---:B------:R-:W-:Y:S01]  /*2270*/  ISETP.GT.AND P3, PT, R17.reuse, 0x10, PT ;  /* 0x000000101100780c */ /* 0x040fe20003f64270 */
[C---:B------:R-:W-:Y:S01]  /*2280*/  VIADD R232, R8.reuse, 0x18 ;  /* 0x0000001808e87836 */ /* 0x040fe20000000000 */
[C---:B------:R-:W-:Y:S01]  /*2290*/  ISETP.GT.AND P4, PT, R17.reuse, 0x11, PT ;  /* 0x000000111100780c */ /* 0x040fe20003f84270 */
[C---:B------:R-:W-:Y:S01]  /*22a0*/  VIADD R231, R8.reuse, 0x1c ;  /* 0x0000001c08e77836 */ /* 0x040fe20000000000 */
[C---:B------:R-:W-:Y:S01]  /*22b0*/  ISETP.GT.AND P5, PT, R17.reuse, 0x18, PT ;  /* 0x000000181100780c */ /* 0x040fe20003fa4270 */
[----:B------:R-:W1:Y:S01]  /*22c0*/  SHFL.IDX PT, R222, R9, R234, 0x1f ;  /* 0x00001fea09de7589 */ /* 0x000e6200000e0000 */
[C---:B------:R-:W-:Y:S01]  /*22d0*/  ISETP.GT.AND P6, PT, R17.reuse, 0x19, PT ;  /* 0x000000191100780c */ /* 0x040fe20003fc4270 */
[----:B------:R-:W-:Y:S01]  /*22e0*/  VIADD R235, R8, 0xc ;  /* 0x0000000c08eb7836 */ /* 0x000fe20000000000 */
[----:B------:R-:W-:Y:S01]  /*22f0*/  FSEL R92, R92, -INF , !P1 ;  /* 0xff8000005c5c7808 */ /* 0x000fe20004800000 */
[----:B------:R-:W2:Y:S01]  /*2300*/  SHFL.IDX PT, R18, R9, R8, 0x1f ;  /* 0x00001f0809127589 */ /* 0x000ea200000e0000 */
[----:B------:R-:W-:Y:S01]  /*2310*/  ISETP.GT.AND P1, PT, R17, 0x20, PT ;  /* 0x000000201100780c */ /* 0x000fe20003f24270 */
[----:B------:R-:W-:Y:S01]  /*2320*/  IMAD R13, R0, 0x400, R13 ;  /* 0x00000400000d7824 */ /* 0x000fe200078e020d */
[----:B------:R-:W-:Y:S01]  /*2330*/  FSEL R93, R93, -INF , !P2 ;  /* 0xff8000005d5d7808 */ /* 0x000fe20005000000 */
[----:B---3--:R-:W-:Y:S01]  /*2340*/  SHFL.IDX PT, R225, R12, R8, 0x1f ;  /* 0x00001f080ce17589 */ /* 0x008fe200000e0000 */
[----:B------:R-:W-:-:S02]  /*2350*/  FSEL R96, R96, -INF , !P3 ;  /* 0xff80000060607808 */ /* 0x000fc40005800000 */
[----:B------:R-:W-:Y:S01]  /*2360*/  FSEL R97, R97, -INF , !P4 ;  /* 0xff80000061617808 */ /* 0x000fe20006000000 */
[----:B------:R-:W-:Y:S01]  /*2370*/  SHFL.IDX PT, R221, R9, R235, 0x1f ;  /* 0x00001feb09dd7589 */ /* 0x000fe200000e0000 */
[----:B------:R-:W-:Y:S02]  /*2380*/  FSEL R100, R100, -INF , !P5 ;  /* 0xff80000064647808 */ /* 0x000fe40006800000 */
[----:B------:R-:W-:Y:S01]  /*2390*/  FSEL R101, R101, -INF , !P6 ;  /* 0xff80000065657808 */ /* 0x000fe20007000000 */
[----:B----4-:R-:W-:Y:S01]  /*23a0*/  SHFL.IDX PT, R224, R10, R237, 0x1f ;  /* 0x00001fed0ae07589 */ /* 0x010fe200000e0000 */
[C---:B------:R-:W-:Y:S02]  /*23b0*/  ISETP.GT.AND P2, PT, R17.reuse, 0x21, PT ;  /* 0x000000211100780c */ /* 0x040fe40003f44270 */
[C---:B------:R-:W-:Y:S01]  /*23c0*/  ISETP.GT.AND P3, PT, R17.reuse, 0x28, PT ;  /* 0x000000281100780c */ /* 0x040fe20003f64270 */
[----:B------:R-:W-:Y:S01]  /*23d0*/  SHFL.IDX PT, R226, R10, R233, 0x1f ;  /* 0x00001fe90ae27589 */ /* 0x000fe200000e0000 */
[----:B------:R-:W-:-:S02]  /*23e0*/  ISETP.GT.AND P4, PT, R17, 0x29, PT ;  /* 0x000000291100780c */ /* 0x000fc40003f84270 */
[C---:B------:R-:W-:Y:S01]  /*23f0*/  ISETP.GT.AND P5, PT, R17.reuse, 0x30, PT ;  /* 0x000000301100780c */ /* 0x040fe20003fa4270 */
[----:B-1----:R-:W-:Y:S01]  /*2400*/  FFMA.FTZ R21, R96, UR10, -R222 ;  /* 0x0000000a60157c23 */ /* 0x002fe200080108de */
[C---:B------:R-:W-:Y:S01]  /*2410*/  ISETP.GT.AND P6, PT, R17.reuse, 0x31, PT ;  /* 0x000000311100780c */ /* 0x040fe20003fc4270 */
[----:B------:R-:W1:Y:S01]  /*2420*/  SHFL.IDX PT, R96, R12, R19, 0x1f ;  /* 0x00001f130c607589 */ /* 0x000e6200000e0000 */
[----:B------:R-:W-:Y:S01]  /*2430*/  FSEL R104, R104, -INF , !P1 ;  /* 0xff80000068687808 */ /* 0x000fe20004800000 */
[----:B--2---:R-:W-:Y:S01]  /*2440*/  FFMA.FTZ R88, R88, UR10, -R18 ;  /* 0x0000000a58587c23 */ /* 0x004fe20008010812 */
[----:B------:R-:W-:Y:S02]  /*2450*/  ISETP.GT.AND P1, PT, R17, 0x38, PT ;  /* 0x000000381100780c */ /* 0x000fe40003f24270 */
[----:B------:R-:W-:Y:S01]  /*2460*/  FSEL R105, R105, -INF , !P2 ;  /* 0xff80000069697808 */ /* 0x000fe20005000000 */
[----:B------:R2:W3:Y:S01]  /*2470*/  MUFU.EX2 R217, R88 ;  /* 0x0000005800d97308 */ /* 0x0004e20000000800 */
[----:B------:R-:W-:-:S02]  /*2480*/  FSEL R108, R108, -INF , !P3 ;  /* 0xff8000006c6c7808 */ /* 0x000fc40005800000 */
[----:B------:R-:W-:Y:S02]  /*2490*/  FSEL R109, R109, -INF , !P4 ;  /* 0xff8000006d6d7808 */ /* 0x000fe40006000000 */
[----:B------:R-:W-:Y:S02]  /*24a0*/  FSEL R112, R112, -INF , !P5 ;  /* 0xff80000070707808 */ /* 0x000fe40006800000 */
[----:B------:R-:W-:Y:S02]  /*24b0*/  FSEL R113, R113, -INF , !P6 ;  /* 0xff80000071717808 */ /* 0x000fe40007000000 */
[C---:B------:R-:W-:Y:S02]  /*24c0*/  ISETP.GT.AND P2, PT, R17.reuse, 0x39, PT ;  /* 0x000000391100780c */ /* 0x040fe40003f44270 */
[C---:B------:R-:W-:Y:S02]  /*24d0*/  ISETP.GT.AND P3, PT, R17.reuse, 0x40, PT ;  /* 0x000000401100780c */ /* 0x040fe40003f64270 */
[----:B------:R-:W-:-:S02]  /*24e0*/  ISETP.GT.AND P4, PT, R17, 0x41, PT ;  /* 0x000000411100780c */ /* 0x000fc40003f84270 */
[C---:B------:R-:W-:Y:S02]  /*24f0*/  ISETP.GT.AND P5, PT, R17.reuse, 0x48, PT ;  /* 0x000000481100780c */ /* 0x040fe40003fa4270 */
[----:B------:R-:W-:Y:S01]  /*2500*/  ISETP.GT.AND P6, PT, R17, 0x49, PT ;  /* 0x000000491100780c */ /* 0x000fe20003fc4270 */
[----:B-1----:R-:W-:Y:S01]  /*2510*/  FFMA.FTZ R22, R105, UR10, -R96 ;  /* 0x0000000a69167c23 */ /* 0x002fe20008010860 */
[----:B------:R-:W-:Y:S02]  /*2520*/  FSEL R116, R116, -INF , !P1 ;  /* 0xff80000074747808 */ /* 0x000fe40004800000 */
[----:B------:R-:W-:Y:S02]  /*2530*/  ISETP.GT.AND P1, PT, R17, 0x50, PT ;  /* 0x000000501100780c */ /* 0x000fe40003f24270 */
[----:B------:R-:W-:Y:S01]  /*2540*/  FSEL R117, R117, -INF , !P2 ;  /* 0xff80000075757808 */ /* 0x000fe20005000000 */
[----:B------:R-:W-:Y:S01]  /*2550*/  MUFU.EX2 R22, R22 ;  /* 0x0000001600167308 */ /* 0x000fe20000000800 */
        /* <DEDUP_REMOVED lines=8> */
[C---:B------:R-:W-:Y:S02]  /*25e0*/  ISETP.GT.AND P6, PT, R17.reuse, 0x61, PT ;  /* 0x000000611100780c */ /* 0x040fe40003fc4270 */
[----:B------:R-:W-:Y:S02]  /*25f0*/  FSEL R128, R128, -INF , !P1 ;  /* 0xff80000080807808 */ /* 0x000fe40004800000 */
[----:B------:R-:W-:Y:S02]  /*2600*/  ISETP.GT.AND P1, PT, R17, 0x68, PT ;  /* 0x000000681100780c */ /* 0x000fe40003f24270 */
[----:B------:R-:W-:Y:S02]  /*2610*/  FSEL R129, R129, -INF , !P2 ;  /* 0xff80000081817808 */ /* 0x000fe40005000000 */
        /* <DEDUP_REMOVED lines=9> */
[----:B------:R-:W-:Y:S01]  /*26b0*/  VIADD R17, R15, 0x8 ;  /* 0x000000080f117836 */ /* 0x000fe20000000000 */
[----:B------:R-:W-:Y:S01]  /*26c0*/  FSEL R140, R140, -INF , !P1 ;  /* 0xff8000008c8c7808 */ /* 0x000fe20004800000 */
[----:B------:R-:W1:Y:S01]  /*26d0*/  SHFL.IDX PT, R15, R9, R19, 0x1f ;  /* 0x00001f13090f7589 */ /* 0x000e6200000e0000 */
[----:B------:R-:W-:Y:S02]  /*26e0*/  ISETP.GT.AND P1, PT, R7, 0x8, PT ;  /* 0x000000080700780c */ /* 0x000fe40003f24270 */
[----:B------:R-:W-:Y:S02]  /*26f0*/  FSEL R149, R149, -INF , !P6 ;  /* 0xff80000095957808 */ /* 0x000fe40007000000 */
[----:B------:R-:W-:-:S02]  /*2700*/  SEL R17, R17, 0x80, P1 ;  /* 0x0000008011117807 */ /* 0x000fc40000800000 */
[----:B------:R-:W-:Y:S02]  /*2710*/  FSEL R141, R141, -INF , !P2 ;  /* 0xff8000008d8d7808 */ /* 0x000fe40005000000 */
[C---:B------:R-:W-:Y:S02]  /*2720*/  ISETP.GT.AND P6, PT, R17.reuse, RZ, PT ;  /* 0x000000ff1100720c */ /* 0x040fe40003fc4270 */
[----:B------:R-:W-:Y:S02]  /*2730*/  ISETP.GT.AND P1, PT, R17, 0x1, PT ;  /* 0x000000011100780c */ /* 0x000fe40003f24270 */
[----:B------:R-:W-:Y:S02]  /*2740*/  FSEL R144, R144, -INF , !P3 ;  /* 0xff80000090907808 */ /* 0x000fe40005800000 */
[----:B------:R-:W-:Y:S02]  /*2750*/  FSEL R145, R145, -INF , !P4 ;  /* 0xff80000091917808 */ /* 0x000fe40006000000 */
[----:B------:R-:W-:-:S02]  /*2760*/  FSEL R148, R148, -INF , !P5 ;  /* 0xff80000094947808 */ /* 0x000fc40006800000 */
[----:B------:R-:W-:Y:S02]  /*2770*/  FSEL R216, R90, -INF , !P6 ;  /* 0xff8000005ad87808 */ /* 0x000fe40007000000 */
[----:B------:R-:W-:Y:S01]  /*2780*/  FSEL R91, R91, -INF , !P1 ;  /* 0xff8000005b5b7808 */ /* 0x000fe20004800000 */
[----:B------:R-:W-:Y:S02]  /*2790*/  WARPGROUP.DEPBAR.LE gsb0, 0x0 ;  /* 0x00008000000079c5 */ /* 0x000fe40000010000 */
[----:B------:R-:W-:Y:S01]  /*27a0*/  WARPGROUP.ARRIVE ;  /* 0x00000000000079c5 */ /* 0x000fe20000000000 */
[----:B------:R-:W-:Y:S01]  /*27b0*/  ISETP.GT.AND P2, PT, R17, 0x8, PT ;  /* 0x000000081100780c */ /* 0x000fe20003f44270 */
[--C-:B-1----:R-:W-:Y:S01]  /*27c0*/  FFMA.FTZ R218, R89, UR10, -R15.reuse ;  /* 0x0000000a59da7c23 */ /* 0x102fe2000801080f */
[C---:B------:R-:W-:Y:S01]  /*27d0*/  ISETP.GT.AND P3, PT, R17.reuse, 0x9, PT ;  /* 0x000000091100780c */ /* 0x040fe20003f64270 */
[----:B------:R-:W1:Y:S01]  /*27e0*/  SHFL.IDX PT, R89, R9, R233, 0x1f ;  /* 0x00001fe909597589 */ /* 0x000e6200000e0000 */
[C---:B------:R-:W-:Y:S01]  /*27f0*/  ISETP.GT.AND P4, PT, R17.reuse, 0x10, PT ;  /* 0x000000101100780c */ /* 0x040fe20003f84270 */
[----:B------:R-:W-:Y:S01]  /*2800*/  HGMMA.64x128x16.F32.BF16 R24, gdesc[UR4], R24, gsb0 ;  /* 0x01e00000041879f0 */ /* 0x000fe20008001818 */
[----:B------:R-:W-:Y:S01]  /*2810*/  UIADD3 UR6, UR8, 0x4, URZ ;  /* 0x0000000408067890 */ /* 0x000fe2000fffe03f */
[C---:B------:R-:W-:Y:S01]  /*2820*/  ISETP.GT.AND P5, PT, R17.reuse, 0x11, PT ;  /* 0x000000111100780c */ /* 0x040fe20003fa4270 */
[----:B------:R-:W-:Y:S01]  /*2830*/  UIADD3 UR4, UR9, 0x4, URZ ;  /* 0x0000000409047890 */ /* 0x000fe2000fffe03f */
[C---:B------:R-:W-:Y:S01]  /*2840*/  ISETP.GT.AND P6, PT, R17.reuse, 0x18, PT ;  /* 0x000000181100780c */ /* 0x040fe20003fc4270 */
[----:B------:R-:W-:Y:S01]  /*2850*/  UMOV UR7, 0x40000040 ;  /* 0x4000004000077882 */ /* 0x000fe20000000000 */
[----:B------:R-:W-:Y:S01]  /*2860*/  UMOV UR5, 0x40000040 ;  /* 0x4000004000057882 */ /* 0x000fe20000000000 */
[----:B------:R-:W-:Y:S01]  /*2870*/  ISETP.GT.AND P1, PT, R17, 0x19, PT ;  /* 0x000000191100780c */ /* 0x000fe20003f24270 */
[----:B------:R-:W4:Y:S01]  /*2880*/  SHFL.IDX PT, R90, R9, R232, 0x1f ;  /* 0x00001fe8095a7589 */ /* 0x000f2200000e0000 */
[----:B------:R-:W-:Y:S01]  /*2890*/  FSEL R94, R94, -INF , !P2 ;  /* 0xff8000005e5e7808 */ /* 0x000fe20005000000 */
[----:B------:R-:W-:Y:S01]  /*28a0*/  FFMA.FTZ R219, R91, UR10, -R15 ;  /* 0x0000000a5bdb7c23 */ /* 0x000fe2000801080f */
[----:B------:R-:W-:Y:S01]  /*28b0*/  FSEL R95, R95, -INF , !P3 ;  /* 0xff8000005f5f7808 */ /* 0x000fe20005800000 */
[----:B------:R-:W-:Y:S01]  /*28c0*/  FFMA.FTZ R216, R216, UR10, -R18 ;  /* 0x0000000ad8d87c23 */ /* 0x000fe20008010812 */
[----:B------:R-:W-:Y:S01]  /*28d0*/  FSEL R98, R98, -INF , !P4 ;  /* 0xff80000062627808 */ /* 0x000fe20006000000 */
[--C-:B------:R-:W-:Y:S01]  /*28e0*/  FFMA.FTZ R18, R93, UR10, -R221.reuse ;  /* 0x0000000a5d127c23 */ /* 0x100fe200080108dd */
[----:B------:R-:W-:Y:S01]  /*28f0*/  FSEL R99, R99, -INF , !P5 ;  /* 0xff80000063637808 */ /* 0x000fe20006800000 */
[----:B------:R-:W-:Y:S01]  /*2900*/  FFMA.FTZ R221, R95, UR10, -R221 ;  /* 0x0000000a5fdd7c23 */ /* 0x000fe200080108dd */
[----:B------:R-:W-:Y:S01]  /*2910*/  FSEL R102, R102, -INF , !P6 ;  /* 0xff80000066667808 */ /* 0x000fe20007000000 */
[----:B------:R-:W-:Y:S01]  /*2920*/  FFMA.FTZ R222, R98, UR10, -R222 ;  /* 0x0000000a62de7c23 */ /* 0x000fe200080108de */
[----:B------:R-:W-:Y:S01]  /*2930*/  FSEL R103, R103, -INF , !P1 ;  /* 0xff80000067677808 */ /* 0x000fe20004800000 */
[----:B------:R-:W-:Y:S01]  /*2940*/  SHFL.IDX PT, R98, R12, R233, 0x1f ;  /* 0x00001fe90c627589 */ /* 0x000fe200000e0000 */
[----:B------:R-:W-:Y:S01]  /*2950*/  ISETP.GT.AND P2, PT, R17, 0x20, PT ;  /* 0x000000201100780c */ /* 0x000fe20003f44270 */
[----:B-1----:R-:W-:Y:S01]  /*2960*/  FFMA.FTZ R15, R97, UR10, -R89 ;  /* 0x0000000a610f7c23 */ /* 0x002fe20008010859 */
[C---:B------:R-:W-:Y:S01]  /*2970*/  ISETP.GT.AND P3, PT, R17.reuse, 0x21, PT ;  /* 0x000000211100780c */ /* 0x040fe20003f64270 */
[----:B------:R-:W1:Y:S01]  /*2980*/  SHFL.IDX PT, R97, R12, R235, 0x1f ;  /* 0x00001feb0c617589 */ /* 0x000e6200000e0000 */
[C---:B------:R-:W-:Y:S01]  /*2990*/  ISETP.GT.AND P4, PT, R17.reuse, 0x28, PT ;  /* 0x000000281100780c */ /* 0x040fe20003f84270 */
[----:B------:R-:W5:Y:S01]  /*29a0*/  MUFU.EX2 R218, R218 ;  /* 0x000000da00da7308 */ /* 0x000f620000000800 */
[----:B------:R-:W-:-:S02]  /*29b0*/  ISETP.GT.AND P5, PT, R17, 0x29, PT ;  /* 0x000000291100780c */ /* 0x000fc40003fa4270 */
[C---:B------:R-:W-:Y:S02]  /*29c0*/  ISETP.GT.AND P6, PT, R17.reuse, 0x30, PT ;  /* 0x000000301100780c */ /* 0x040fe40003fc4270 */
[----:B------:R-:W-:Y:S01]  /*29d0*/  ISETP.GT.AND P1, PT, R17, 0x31, PT ;  /* 0x000000311100780c */ /* 0x000fe20003f24270 */
[----:B----4-:R-:W-:Y:S01]  /*29e0*/  FFMA.FTZ R19, R100, UR10, -R90 ;  /* 0x0000000a64137c23 */ /* 0x010fe2000801085a */
[----:B------:R-:W-:Y:S01]  /*29f0*/  FSEL R106, R106, -INF , !P2 ;  /* 0xff8000006a6a7808 */ /* 0x000fe20005000000 */
[----:B------:R-:W2:Y:S01]  /*2a00*/  SHFL.IDX PT, R100, R12, R237, 0x1f ;  /* 0x00001fed0c647589 */ /* 0x000ea200000e0000 */
[----:B------:R-:W-:Y:S01]  /*2a10*/  FSEL R107, R107, -INF , !P3 ;  /* 0xff8000006b6b7808 */ /* 0x000fe20005800000 */
[----:B------:R-:W4:Y:S01]  /*2a20*/  MUFU.EX2 R216, R216 ;  /* 0x000000d800d87308 */ /* 0x000f220000000800 */
[----:B------:R-:W-:Y:S01]  /*2a30*/  FSEL R110, R110, -INF , !P4 ;  /* 0xff8000006e6e7808 */ /* 0x000fe20006000000 */
[----:B------:R-:W-:Y:S01]  /*2a40*/  FFMA.FTZ R106, R106, UR10, -R225 ;  /* 0x0000000a6a6a7c23 */ /* 0x000fe200080108e1 */
[----:B------:R-:W-:Y:S01]  /*2a50*/  FSEL R111, R111, -INF , !P5 ;  /* 0xff8000006f6f7808 */ /* 0x000fe20006800000 */
[----:B------:R-:W-:Y:S01]  /*2a60*/  FFMA.FTZ R107, R107, UR10, -R96 ;  /* 0x0000000a6b6b7c23 */ /* 0x000fe20008010860 */
[----:B------:R-:W-:Y:S01]  /*2a70*/  FSEL R114, R114, -INF , !P6 ;  /* 0xff80000072727808 */ /* 0x000fe20007000000 */
[----:B------:R-:W-:Y:S01]  /*2a80*/  FFMA.FTZ R96, R129, UR10, -R226 ;  /* 0x0000000a81607c23 */ /* 0x000fe200080108e2 */
[----:B------:R-:W-:Y:S01]  /*2a90*/  FSEL R115, R115, -INF , !P1 ;  /* 0xff80000073737808 */ /* 0x000fe20004800000 */
[----:B------:R-:W3:Y:S01]  /*2aa0*/  SHFL.IDX PT, R129, R11, R8, 0x1f ;  /* 0x00001f080b817589 */ /* 0x000ee200000e0000 */
[C---:B------:R-:W-:Y:S01]  /*2ab0*/  ISETP.GT.AND P2, PT, R17.reuse, 0x38, PT ;  /* 0x000000381100780c */ /* 0x040fe20003f44270 */
[----:B------:R-:W4:Y:S01]  /*2ac0*/  MUFU.EX2 R219, R219 ;  /* 0x000000db00db7308 */ /* 0x000f220000000800 */
[----:B------:R-:W-:Y:S01]  /*2ad0*/  ISETP.GT.AND P3, PT, R17, 0x39, PT ;  /* 0x000000391100780c */ /* 0x000fe20003f64270 */
[--C-:B-1----:R-:W-:Y:S01]  /*2ae0*/  FFMA.FTZ R23, R109, UR10, -R97.reuse ;  /* 0x0000000a6d177c23 */ /* 0x102fe20008010861 */
[C---:B------:R-:W-:Y:S01]  /*2af0*/  ISETP.GT.AND P4, PT, R17.reuse, 0x40, PT ;  /* 0x000000401100780c */ /* 0x040fe20003f84270 */
[----:B------:R-:W1:Y:S01]  /*2b00*/  SHFL.IDX PT, R109, R12, R231, 0x1f ;  /* 0x00001fe70c6d7589 */ /* 0x000e6200000e0000 */
[----:B------:R-:W-:Y:S01]  /*2b10*/  ISETP.GT.AND P5, PT, R17, 0x41, PT ;  /* 0x000000411100780c */ /* 0x000fe20003fa4270 */
[----:B------:R-:W-:Y:S01]  /*2b20*/  FFMA.FTZ R111, R111, UR10, -R97 ;  /* 0x0000000a6f6f7c23 */ /* 0x000fe20008010861 */
[C---:B------:R-:W-:Y:S01]  /*2b30*/  ISETP.GT.AND P6, PT, R17.reuse, 0x48, PT ;  /* 0x000000481100780c */ /* 0x040fe20003fc4270 */
[----:B------:R-:W-:Y:S01]  /*2b40*/  MUFU.EX2 R96, R96 ;  /* 0x0000006000607308 */ /* 0x000fe20000000800 */
[----:B------:R-:W-:-:S02]  /*2b50*/  ISETP.GT.AND P1, PT, R17, 0x49, PT ;  /* 0x000000491100780c */ /* 0x000fc40003f24270 */
[----:B------:R-:W-:Y:S01]  /*2b60*/  FSEL R118, R118, -INF , !P2 ;  /* 0xff80000076767808 */ /* 0x000fe20005000000 */
[--C-:B--2---:R-:W-:Y:S01]  /*2b70*/  FFMA.FTZ R88, R108, UR10, -R100.reuse ;  /* 0x0000000a6c587c23 */ /* 0x104fe20008010864 */
[----:B------:R-:W-:Y:S01]  /*2b80*/  FSEL R119, R119, -INF , !P3 ;  /* 0xff80000077777808 */ /* 0x000fe20005800000 */
[----:B------:R-:W2:Y:S01]  /*2b90*/  SHFL.IDX PT, R108, R12, R232, 0x1f ;  /* 0x00001fe80c6c7589 */ /* 0x000ea200000e0000 */
[----:B------:R-:W-:Y:S01]  /*2ba0*/  FSEL R122, R122, -INF , !P4 ;  /* 0xff8000007a7a7808 */ /* 0x000fe20006000000 */
[----:B------:R-:W-:Y:S01]  /*2bb0*/  FFMA.FTZ R110, R110, UR10, -R100 ;  /* 0x0000000a6e6e7c23 */ /* 0x000fe20008010864 */
[----:B------:R-:W-:Y:S01]  /*2bc0*/  FSEL R123, R123, -INF , !P5 ;  /* 0xff8000007b7b7808 */ /* 0x000fe20006800000 */
[----:B------:R-:W-:Y:S01]  /*2bd0*/  MUFU.EX2 R18, R18 ;  /* 0x0000001200127308 */ /* 0x000fe20000000800 */
[----:B------:R-:W-:Y:S02]  /*2be0*/  FSEL R126, R126, -INF , !P6 ;  /* 0xff8000007e7e7808 */ /* 0x000fe40007000000 */
[----:B------:R-:W-:Y:S01]  /*2bf0*/  FSEL R127, R127, -INF , !P1 ;  /* 0xff8000007f7f7808 */ /* 0x000fe20004800000 */
[----:B---3--:R-:W-:Y:S01]  /*2c00*/  FFMA.FTZ R100, R136, UR10, -R129 ;  /* 0x0000000a88647c23 */ /* 0x008fe20008010881 */
[C---:B------:R-:W-:Y:S01]  /*2c10*/  ISETP.GT.AND P2, PT, R17.reuse, 0x50, PT ;  /* 0x000000501100780c */ /* 0x040fe20003f44270 */
[----:B------:R-:W3:Y:S01]  /*2c20*/  SHFL.IDX PT, R136, R11, R234, 0x1f ;  /* 0x00001fea0b887589 */ /* 0x000ee200000e0000 */
[C---:B------:R-:W-:Y:S01]  /*2c30*/  ISETP.GT.AND P3, PT, R17.reuse, 0x51, PT ;  /* 0x000000511100780c */ /* 0x040fe20003f64270 */
[----:B------:R-:W-:Y:S01]  /*2c40*/  FFMA.FTZ R126, R126, UR10, -R224 ;  /* 0x0000000a7e7e7c23 */ /* 0x000fe200080108e0 */
[----:B------:R-:W-:Y:S01]  /*2c50*/  ISETP.GT.AND P4, PT, R17, 0x58, PT ;  /* 0x000000581100780c */ /* 0x000fe20003f84270 */
[----:B-1----:R-:W-:Y:S01]  /*2c60*/  FFMA.FTZ R119, R119, UR10, -R109 ;  /* 0x0000000a77777c23 */ /* 0x002fe2000801086d */
[C---:B------:R-:W-:Y:S01]  /*2c70*/  ISETP.GT.AND P5, PT, R17.reuse, 0x59, PT ;  /* 0x000000591100780c */ /* 0x040fe20003fa4270 */
[----:B------:R-:W-:Y:S01]  /*2c80*/  MUFU.EX2 R221, R221 ;  /* 0x000000dd00dd7308 */ /* 0x000fe20000000800 */
[----:B------:R-:W-:-:S02]  /*2c90*/  ISETP.GT.AND P6, PT, R17, 0x60, PT ;  /* 0x000000601100780c */ /* 0x000fc40003fc4270 */
[----:B------:R-:W-:Y:S02]  /*2ca0*/  ISETP.GT.AND P1, PT, R17, 0x61, PT ;  /* 0x000000611100780c */ /* 0x000fe40003f24270 */
[----:B------:R-:W-:Y:S02]  /*2cb0*/  FSEL R130, R130, -INF , !P2 ;  /* 0xff80000082827808 */ /* 0x000fe40005000000 */
[----:B------:R-:W-:Y:S01]  /*2cc0*/  FSEL R131, R131, -INF , !P3 ;  /* 0xff80000083837808 */ /* 0x000fe20005800000 */
[----:B--2---:R-:W-:Y:S01]  /*2cd0*/  FFMA.FTZ R91, R116, UR10, -R108 ;  /* 0x0000000a745b7c23 */ /* 0x004fe2000801086c */
[----:B------:R-:W-:Y:S01]  /*2ce0*/  FSEL R134, R134, -INF , !P4 ;  /* 0xff80000086867808 */ /* 0x000fe20006000000 */
[----:B------:R-:W-:Y:S01]  /*2cf0*/  FFMA.FTZ R116, R102, UR10, -R90 ;  /* 0x0000000a66747c23 */ /* 0x000fe2000801085a */
[----:B------:R-:W-:Y:S01]  /*2d00*/  FSEL R135, R135, -INF , !P5 ;  /* 0xff80000087877808 */ /* 0x000fe20006800000 */
[----:B------:R1:W-:Y:S01]  /*2d10*/  MUFU.EX2 R90, R91 ;  /* 0x0000005b005a7308 */ /* 0x0003e20000000800 */
[----:B------:R-:W-:Y:S01]  /*2d20*/  FSEL R138, R138, -INF , !P6 ;  /* 0xff8000008a8a7808 */ /* 0x000fe20007000000 */
[----:B------:R-:W-:Y:S01]  /*2d30*/  FFMA.FTZ R118, R118, UR10, -R108 ;  /* 0x0000000a76767c23 */ /* 0x000fe2000801086c */
[----:B------:R-:W-:Y:S01]  /*2d40*/  FSEL R139, R139, -INF , !P1 ;  /* 0xff8000008b8b7808 */ /* 0x000fe20004800000 */
[----:B------:R-:W-:Y:S01]  /*2d50*/  FFMA.FTZ R131, R131, UR10, -R226 ;  /* 0x0000000a83837c23 */ /* 0x000fe200080108e2 */
[C---:B------:R-:W-:Y:S01]  /*2d60*/  ISETP.GT.AND P2, PT, R17.reuse, 0x68, PT ;  /* 0x000000681100780c */ /* 0x040fe20003f44270 */
[----:B---3--:R-:W-:Y:S01]  /*2d70*/  FFMA.FTZ R102, R144, UR10, -R136 ;  /* 0x0000000a90667c23 */ /* 0x008fe20008010888 */
[C---:B------:R-:W-:Y:S01]  /*2d80*/  ISETP.GT.AND P3, PT, R17.reuse, 0x69, PT ;  /* 0x000000691100780c */ /* 0x040fe20003f64270 */
[----:B------:R-:W2:Y:S01]  /*2d90*/  MUFU.EX2 R126, R126 ;  /* 0x0000007e007e7308 */ /* 0x000ea20000000800 */
[----:B------:R-:W-:Y:S01]  /*2da0*/  ISETP.GT.AND P4, PT, R17, 0x70, PT ;  /* 0x000000701100780c */ /* 0x000fe20003f84270 */
[----:B-1----:R-:W-:Y:S01]  /*2db0*/  FFMA.FTZ R91, R117, UR10, -R109 ;  /* 0x0000000a755b7c23 */ /* 0x002fe2000801086d */
[C---:B------:R-:W-:Y:S01]  /*2dc0*/  ISETP.GT.AND P5, PT, R17.reuse, 0x71, PT ;  /* 0x000000711100780c */ /* 0x040fe20003fa4270 */
[----:B------:R-:W-:Y:S01]  /*2dd0*/  SHFL.IDX PT, R117, R10, R235, 0x1f ;  /* 0x00001feb0a757589 */ /* 0x000fe200000e0000 */
[C---:B------:R-:W-:Y:S01]  /*2de0*/  ISETP.GT.AND P6, PT, R17.reuse, 0x78, PT ;  /* 0x000000781100780c */ /* 0x040fe20003fc4270 */
[----:B------:R-:W-:Y:S01]  /*2df0*/  FFMA.FTZ R138, R138, UR10, -R129 ;  /* 0x0000000a8a8a7c23 */ /* 0x000fe20008010881 */
[----:B------:R-:W-:Y:S01]  /*2e00*/  ISETP.GT.AND P1, PT, R17, 0x79, PT ;  /* 0x000000791100780c */ /* 0x000fe20003f24270 */
[--C-:B------:R-:W-:Y:S01]  /*2e10*/  FFMA.FTZ R17, R92, UR10, -R220.reuse ;  /* 0x0000000a5c117c23 */ /* 0x100fe200080108dc */
[----:B------:R-:W-:Y:S01]  /*2e20*/  FFMA.FTZ R220, R94, UR10, -R220 ;  /* 0x0000000a5edc7c23 */ /* 0x000fe200080108dc */
[----:B------:R-:W1:Y:S01]  /*2e30*/  SHFL.IDX PT, R92, R9, R231, 0x1f ;  /* 0x00001fe7095c7589 */ /* 0x000e6200000e0000 */
[----:B------:R-:W-:Y:S01]  /*2e40*/  FFMA.FTZ R94, R124, UR10, -R224 ;  /* 0x0000000a7c5e7c23 */ /* 0x000fe200080108e0 */
[----:B------:R-:W-:Y:S01]  /*2e50*/  FSEL R108, R143, -INF , !P3 ;  /* 0xff8000008f6c7808 */ /* 0x000fe20005800000 */
[----:B------:R-:W-:-:S02]  /*2e60*/  WARPGROUP.DEPBAR.LE gsb0, 0x0 ;  /* 0x00008000000079c5 */ /* 0x000fc40000010000 */
[----:B------:R-:W-:Y:S01]  /*2e70*/  WARPGROUP.ARRIVE ;  /* 0x00000000000079c5 */ /* 0x000fe20000000000 */
[----:B-1----:R-:W-:Y:S01]  /*2e80*/  FFMA.FTZ R20, R101, UR10, -R92 ;  /* 0x0000000a65147c23 */ /* 0x002fe2000801085c */
[----:B------:R1:W-:Y:S01]  /*2e90*/  MUFU.EX2 R9, R21 ;  /* 0x0000001500097308 */ /* 0x0003e20000000800 */
[----:B------:R-:W3:Y:S01]  /*2ea0*/  SHFL.IDX PT, R101, R12, R234, 0x1f ;  /* 0x00001fea0c657589 */ /* 0x000ee200000e0000 */
[--C-:B------:R-:W-:Y:S01]  /*2eb0*/  FFMA.FTZ R95, R125, UR10, -R117.reuse ;  /* 0x0000000a7d5f7c23 */ /* 0x100fe20008010875 */
[----:B------:R-:W-:Y:S01]  /*2ec0*/  FFMA.FTZ R127, R127, UR10, -R117 ;  /* 0x0000000a7f7f7c23 */ /* 0x000fe20008010875 */
[----:B------:R-:W-:Y:S01]  /*2ed0*/  HGMMA.64x128x16.F32.BF16 R24, gdesc[UR4], R24, gsb0 ;  /* 0x01e00000041879f0 */ /* 0x000fe20008001818 */
[----:B------:R-:W-:Y:S01]  /*2ee0*/  UIADD3 UR6, UR8, 0x6, URZ ;  /* 0x0000000608067890 */ /* 0x000fe2000fffe03f */
[----:B------:R-:W5:Y:S01]  /*2ef0*/  SHFL.IDX PT, R124, R10, R232, 0x1f ;  /* 0x00001fe80a7c7589 */ /* 0x000f6200000e0000 */
[----:B------:R-:W-:Y:S01]  /*2f00*/  UIADD3 UR4, UR9, 0x6, URZ ;  /* 0x0000000609047890 */ /* 0x000fe2000fffe03f */
[----:B------:R-:W-:Y:S01]  /*2f10*/  MUFU.EX2 R94, R94 ;  /* 0x0000005e005e7308 */ /* 0x000fe20000000800 */
[----:B------:R-:W-:Y:S01]  /*2f20*/  UMOV UR7, 0x40000040 ;  /* 0x4000004000077882 */ /* 0x000fe20000000000 */
[----:B------:R-:W-:Y:S01]  /*2f30*/  UMOV UR5, 0x40000040 ;  /* 0x4000004000057882 */ /* 0x000fe20000000000 */
[----:B-1----:R-:W-:Y:S01]  /*2f40*/  FFMA.FTZ R21, R104, UR10, -R225 ;  /* 0x0000000a68157c23 */ /* 0x002fe200080108e1 */
[----:B------:R-:W-:Y:S01]  /*2f50*/  VIADD R104, R8, 0x4 ;  /* 0x0000000408687836 */ /* 0x000fe20000000000 */
[----:B------:R-:W1:Y:S01]  /*2f60*/  SHFL.IDX PT, R125, R10, R231, 0x1f ;  /* 0x00001fe70a7d7589 */ /* 0x000e6200000e0000 */
[----:B------:R-:W-:-:S02]  /*2f70*/  FSEL R142, R142, -INF , !P2 ;  /* 0xff8000008e8e7808 */ /* 0x000fc40005000000 */
[----:B------:R-:W2:Y:S01]  /*2f80*/  MUFU.EX2 R127, R127 ;  /* 0x0000007f007f7308 */ /* 0x000ea20000000800 */
[----:B------:R-:W4:Y:S01]  /*2f90*/  SHFL.IDX PT, R223, R10, R104, 0x1f ;  /* 0x00001f680adf7589 */ /* 0x000f2200000e0000 */
[----:B------:R-:W-:Y:S02]  /*2fa0*/  FSEL R150, R150, -INF , !P6 ;  /* 0xff80000096967808 */ /* 0x000fe40007000000 */
[----:B------:R-:W-:Y:S01]  /*2fb0*/  FSEL R151, R151, -INF , !P1 ;  /* 0xff80000097977808 */ /* 0x000fe20004800000 */
[----:B------:R-:W-:Y:S03]  /*2fc0*/  SHFL.IDX PT, R225, R11, R232, 0x1f ;  /* 0x00001fe80be17589 */ /* 0x000fe600000e0000 */
[----:B------:R-:W2:Y:S01]  /*2fd0*/  MUFU.EX2 R95, R95 ;  /* 0x0000005f005f7308 */ /* 0x000ea20000000800 */
[----:B---3--:R-:W-:Y:S01]  /*2fe0*/  FFMA.FTZ R12, R112, UR10, -R101 ;  /* 0x0000000a700c7c23 */ /* 0x008fe20008010865 */
[----:B------:R-:W-:Y:S01]  /*2ff0*/  FFMA.FTZ R112, R99, UR10, -R89 ;  /* 0x0000000a63707c23 */ /* 0x000fe20008010859 */
[----:B------:R-:W-:Y:S01]  /*3000*/  FFMA.FTZ R89, R113, UR10, -R98 ;  /* 0x0000000a71597c23 */ /* 0x000fe20008010862 */
[----:B------:R-:W-:Y:S01]  /*3010*/  FFMA.FTZ R114, R114, UR10, -R101 ;  /* 0x0000000a72727c23 */ /* 0x000fe20008010865 */
[----:B------:R-:W3:Y:S01]  /*3020*/  SHFL.IDX PT, R113, R10, R8, 0x1f ;  /* 0x00001f080a717589 */ /* 0x000ee200000e0000 */
[--C-:B-----5:R-:W-:Y:S01]  /*3030*/  FFMA.FTZ R132, R132, UR10, -R124.reuse ;  /* 0x0000000a84847c23 */ /* 0x120fe2000801087c */
[----:B------:R-:W-:Y:S01]  /*3040*/  FFMA.FTZ R134, R134, UR10, -R124 ;  /* 0x0000000a86867c23 */ /* 0x000fe2000801087c */
[----:B------:R-:W-:Y:S01]  /*3050*/  FSEL R124, R147, -INF , !P5 ;  /* 0xff800000937c7808 */ /* 0x000fe20006800000 */
[----:B------:R-:W-:Y:S01]  /*3060*/  MUFU.EX2 R131, R131 ;  /* 0x0000008300837308 */ /* 0x000fe20000000800 */
[--C-:B-1----:R-:W-:Y:S01]  /*3070*/  FFMA.FTZ R133, R133, UR10, -R125.reuse ;  /* 0x0000000a85857c23 */ /* 0x102fe2000801087d */
[----:B------:R-:W-:-:S06]  /*3080*/  FFMA.FTZ R135, R135, UR10, -R125 ;  /* 0x0000000a87877c23 */ /* 0x000fcc000801087d */
[----:B------:R1:W-:Y:S01]  /*3090*/  MUFU.EX2 R97, R132 ;  /* 0x0000008400617308 */ /* 0x0003e20000000800 */
[----:B----4-:R-:W-:-:S07]  /*30a0*/  FFMA.FTZ R123, R123, UR10, -R223 ;  /* 0x0000000a7b7b7c23 */ /* 0x010fce00080108df */
[----:B------:R-:W-:Y:S01]  /*30b0*/  MUFU.EX2 R17, R17 ;  /* 0x0000001100117308 */ /* 0x000fe20000000800 */
[----:B-1----:R-:W-:Y:S02]  /*30c0*/  FFMA.FTZ R132, R115, UR10, -R98 ;  /* 0x0000000a73847c23 */ /* 0x002fe40008010862 */
[----:B------:R-:W1:Y:S01]  /*30d0*/  SHFL.IDX PT, R115, R11, R237, 0x1f ;  /* 0x00001fed0b737589 */ /* 0x000e6200000e0000 */
[--C-:B---3--:R-:W-:Y:S01]  /*30e0*/  FFMA.FTZ R93, R120, UR10, -R113.reuse ;  /* 0x0000000a785d7c23 */ /* 0x108fe20008010871 */
[----:B------:R-:W-:Y:S01]  /*30f0*/  FFMA.FTZ R120, R103, UR10, -R92 ;  /* 0x0000000a67787c23 */ /* 0x000fe2000801085c */
[----:B------:R-:W-:Y:S02]  /*3100*/  FFMA.FTZ R122, R122, UR10, -R113 ;  /* 0x0000000a7a7a7c23 */ /* 0x000fe40008010871 */
[----:B------:R3:W-:Y:S08]  /*3110*/  MUFU.EX2 R92, R93 ;  /* 0x0000005d005c7308 */ /* 0x0007f00000000800 */
[----:B------:R4:W-:Y:S01]  /*3120*/  MUFU.EX2 R98, R133 ;  /* 0x0000008500627308 */ /* 0x0009e20000000800 */
[----:B---3--:R-:W-:-:S02]  /*3130*/  FFMA.FTZ R93, R121, UR10, -R223 ;  /* 0x0000000a795d7c23 */ /* 0x008fc400080108df */
[----:B------:R-:W3:Y:S05]  /*3140*/  SHFL.IDX PT, R121, R10, R234, 0x1f ;  /* 0x00001fea0a797589 */ /* 0x000eea00000e0000 */
[----:B------:R-:W-:Y:S01]  /*3150*/  MUFU.EX2 R220, R220 ;  /* 0x000000dc00dc7308 */ /* 0x000fe20000000800 */
[----:B----4-:R-:W-:Y:S01]  /*3160*/  SHFL.IDX PT, R133, R11, R235, 0x1f ;  /* 0x00001feb0b857589 */ /* 0x010fe200000e0000 */
[--C-:B-1----:R-:W-:Y:S01]  /*3170*/  FFMA.FTZ R101, R140, UR10, -R115.reuse ;  /* 0x0000000a8c657c23 */ /* 0x102fe20008010873 */
[----:B------:R-:W-:Y:S02]  /*3180*/  FFMA.FTZ R115, R142, UR10, -R115 ;  /* 0x0000000a8e737c23 */ /* 0x000fe40008010873 */
[----:B------:R-:W1:Y:S03]  /*3190*/  SHFL.IDX PT, R140, R11, R231, 0x1f ;  /* 0x00001fe70b8c7589 */ /* 0x000e6600000e0000 */
[----:B------:R-:W-:Y:S08]  /*31a0*/  MUFU.EX2 R15, R15 ;  /* 0x0000000f000f7308 */ /* 0x000ff00000000800 */
[----:B------:R-:W-:Y:S01]  /*31b0*/  MUFU.EX2 R19, R19 ;  /* 0x0000001300137308 */ /* 0x000fe20000000800 */
[--C-:B---3--:R-:W-:Y:S01]  /*31c0*/  FFMA.FTZ R10, R128, UR10, -R121.reuse ;  /* 0x0000000a800a7c23 */ /* 0x108fe20008010879 */
[----:B------:R-:W-:Y:S01]  /*31d0*/  FFMA.FTZ R130, R130, UR10, -R121 ;  /* 0x0000000a82827c23 */ /* 0x000fe20008010879 */
[----:B------:R3:W4:Y:S05]  /*31e0*/  SHFL.IDX PT, R128, R11, R104, 0x1f ;  /* 0x00001f680b807589 */ /* 0x00072a00000e0000 */
[----:B------:R-:W-:Y:S01]  /*31f0*/  MUFU.EX2 R20, R20 ;  /* 0x0000001400147308 */ /* 0x000fe20000000800 */
[--C-:B-1----:R-:W-:Y:S01]  /*3200*/  FFMA.FTZ R105, R149, UR10, -R140.reuse ;  /* 0x0000000a95697c23 */ /* 0x102fe2000801088c */
[----:B------:R-:W-:Y:S01]  /*3210*/  FFMA.FTZ R140, R151, UR10, -R140 ;  /* 0x0000000a978c7c23 */ /* 0x000fe2000801088c */
[----:B---3--:R-:W-:-:S05]  /*3220*/  FFMA.FTZ R104, R148, UR10, -R225 ;  /* 0x0000000a94687c23 */ /* 0x008fca00080108e1 */
[----:B------:R-:W1:Y:S01]  /*3230*/  MUFU.EX2 R130, R130 ;  /* 0x0000008200827308 */ /* 0x000e620000000800 */
[----:B------:R-:W-:-:S07]  /*3240*/  FFMA.FTZ R225, R150, UR10, -R225 ;  /* 0x0000000a96e17c23 */ /* 0x000fce00080108e1 */
[----:B------:R-:W-:Y:S01]  /*3250*/  MUFU.EX2 R93, R93 ;  /* 0x0000005d005d7308 */ /* 0x000fe20000000800 */
[--C-:B----4-:R-:W-:Y:S01]  /*3260*/  FFMA.FTZ R99, R137, UR10, -R128.reuse ;  /* 0x0000000a89637c23 */ /* 0x110fe20008010880 */
[----:B------:R-:W-:Y:S01]  /*3270*/  FFMA.FTZ R139, R139, UR10, -R128 ;  /* 0x0000000a8b8b7c23 */ /* 0x000fe20008010880 */
[----:B------:R3:W4:Y:S05]  /*3280*/  SHFL.IDX PT, R137, R11, R233, 0x1f ;  /* 0x00001fe90b897589 */ /* 0x00072a00000e0000 */
[----:B------:R-:W-:Y:S08]  /*3290*/  MUFU.EX2 R222, R222 ;  /* 0x000000de00de7308 */ /* 0x000ff00000000800 */
[----:B------:R-:W-:Y:S08]  /*32a0*/  MUFU.EX2 R112, R112 ;  /* 0x0000007000707308 */ /* 0x000ff00000000800 */
[----:B---3--:R3:W5:Y:S01]  /*32b0*/  MUFU.EX2 R11, R101 ;  /* 0x00000065000b7308 */ /* 0x0087620000000800 */
[----:B------:R-:W-:-:S02]  /*32c0*/  WARPGROUP.DEPBAR.LE gsb0, 0x0 ;  /* 0x00008000000079c5 */ /* 0x000fc40000010000 */
[----:B------:R-:W-:Y:S01]  /*32d0*/  WARPGROUP.ARRIVE ;  /* 0x00000000000079c5 */ /* 0x000fe20000000000 */
[--C-:B----4-:R-:W-:Y:S01]  /*32e0*/  FFMA.FTZ R103, R145, UR10, -R137.reuse ;  /* 0x0000000a91677c23 */ /* 0x110fe20008010889 */
[----:B------:R-:W-:-:S04]  /*32f0*/  FFMA.FTZ R137, R124, UR10, -R137 ;  /* 0x0000000a7c897c23 */ /* 0x000fc80008010889 */
[----:B------:R-:W-:Y:S01]  /*3300*/  HGMMA.64x128x16.F32.BF16 R24, gdesc[UR4], R24, gsb0 ;  /* 0x01e00000041879f0 */ /* 0x000fe20008001818 */
[--C-:B---3--:R-:W-:Y:S01]  /*3310*/  FFMA.FTZ R101, R141, UR10, -R133.reuse ;  /* 0x0000000a8d657c23 */ /* 0x108fe20008010885 */
[----:B------:R-:W-:Y:S01]  /*3320*/  VIADD R141, R8, 0x4 ;  /* 0x00000004088d7836 */ /* 0x000fe20000000000 */
[----:B------:R-:W-:Y:S01]  /*3330*/  R2UR UR4, R13 ;  /* 0x000000000d0472ca */ /* 0x000fe200000e0000 */
[----:B------:R-:W-:Y:S01]  /*3340*/  FFMA.FTZ R133, R108, UR10, -R133 ;  /* 0x0000000a6c857c23 */ /* 0x000fe20008010885 */
[----:B------:R-:W-:Y:S01]  /*3350*/  FSEL R13, R146, -INF , !P4 ;  /* 0xff800000920d7808 */ /* 0x000fe20006000000 */
[----:B------:R-:W-:Y:S04]  /*3360*/  MUFU.EX2 R116, R116 ;  /* 0x0000007400747308 */ /* 0x000fe80000000800 */
[----:B------:R-:W-:-:S04]  /*3370*/  FFMA.FTZ R136, R13, UR10, -R136 ;  /* 0x0000000a0d887c23 */ /* 0x000fc80008010888 */
        /* <DEDUP_REMOVED lines=9> */
[----:B------:R-:W-:Y:S08]  /*3410*/  MUFU.EX2 R88, R88 ;  /* 0x0000005800587308 */ /* 0x000ff00000000800 */
[----:B------:R-:W-:Y:S08]  /*3420*/  MUFU.EX2 R23, R23 ;  /* 0x0000001700177308 */ /* 0x000ff00000000800 */
[----:B------:R-:W4:Y:S08]  /*3430*/  MUFU.EX2 R106, R106 ;  /* 0x0000006a006a7308 */ /* 0x000f300000000800 */
[----:B------:R-:W4:Y:S08]  /*3440*/  MUFU.EX2 R107, R107 ;  /* 0x0000006b006b7308 */ /* 0x000f300000000800 */
[----:B------:R-:W4:Y:S08]  /*3450*/  MUFU.EX2 R110, R110 ;  /* 0x0000006e006e7308 */ /* 0x000f300000000800 */
[----:B------:R-:W4:Y:S01]  /*3460*/  MUFU.EX2 R111, R111 ;  /* 0x0000006f006f7308 */ /* 0x000f220000000800 */
[----:B------:R-:W-:-:S02]  /*3470*/  WARPGROUP.DEPBAR.LE gsb0, 0x0 ;  /* 0x00008000000079c5 */ /* 0x000fc40000010000 */
[----:B------:R-:W2:Y:S05]  /*3480*/  LDS R14, [R14+0x400] ;  /* 0x000400000e0e7984 */ /* 0x000eaa0000000800 */
[----:B------:R-:W4:Y:S01]  /*3490*/  MUFU.EX2 R12, R12 ;  /* 0x0000000c000c7308 */ /* 0x000f220000000800 */
[----:B------:R-:W-:Y:S04]  /*34a0*/  LDS R229, [R229+0x400] ;  /* 0x00040000e5e57984 */ /* 0x000fe80000000800 */
[----:B------:R-:W-:Y:S03]  /*34b0*/  LDS R228, [R228+0x400] ;  /* 0x00040000e4e47984 */ /* 0x000fe60000000800 */
[----:B------:R-:W4:Y:S01]  /*34c0*/  MUFU.EX2 R89, R89 ;  /* 0x0000005900597308 */ /* 0x000f220000000800 */
[----:B------:R-:W-:Y:S07]  /*34d0*/  LDS R227, [R227+0x400] ;  /* 0x00040000e3e37984 */ /* 0x000fee0000000800 */
[----:B------:R-:W-:Y:S08]  /*34e0*/  MUFU.EX2 R91, R91 ;  /* 0x0000005b005b7308 */ /* 0x000ff00000000800 */
[----:B------:R-:W4:Y:S08]  /*34f0*/  MUFU.EX2 R114, R114 ;  /* 0x0000007200727308 */ /* 0x000f300000000800 */
[----:B------:R-:W4:Y:S01]  /*3500*/  MUFU.EX2 R132, R132 ;  /* 0x0000008400847308 */ /* 0x000f220000000800 */
[----:B--2---:R-:W2:Y:S07]  /*3510*/  SHFL.IDX PT, R124, R14, R8, 0x1f ;  /* 0x00001f080e7c7589 */ /* 0x004eae00000e0000 */
[----:B------:R-:W4:Y:S01]  /*3520*/  MUFU.EX2 R118, R118 ;  /* 0x0000007600767308 */ /* 0x000f220000000800 */
[----:B------:R-:W1:Y:S04]  /*3530*/  SHFL.IDX PT, R113, R14, R235, 0x1f ;  /* 0x00001feb0e717589 */ /* 0x000e6800000e0000 */
[----:B------:R-:W5:Y:S03]  /*3540*/  SHFL.IDX PT, R121, R14, R141, 0x1f ;  /* 0x00001f8d0e797589 */ /* 0x000f6600000e0000 */
[----:B------:R-:W4:Y:S01]  /*3550*/  MUFU.EX2 R119, R119 ;  /* 0x0000007700777308 */ /* 0x000f220000000800 */
[----:B------:R-:W3:Y:S04]  /*3560*/  SHFL.IDX PT, R13, R14, R232, 0x1f ;  /* 0x00001fe80e0d7589 */ /* 0x000ee800000e0000 */
[----:B------:R-:W4:Y:S03]  /*3570*/  SHFL.IDX PT, R117, R14, R237, 0x1f ;  /* 0x00001fed0e757589 */ /* 0x000f2600000e0000 */
[----:B------:R-:W4:Y:S01]  /*3580*/  MUFU.EX2 R10, R10 ;  /* 0x0000000a000a7308 */ /* 0x000f220000000800 */
[----:B------:R-:W4:Y:S01]  /*3590*/  SHFL.IDX PT, R108, R14, R233, 0x1f ;  /* 0x00001fe90e6c7589 */ /* 0x000f2200000e0000 */
[--C-:B--2---:R-:W-:Y:S01]  /*35a0*/  FADD.FTZ R24, R24, -R124.reuse ;  /* 0x8000007c18187221 */ /* 0x104fe20000010000 */
[----:B------:R-:W-:-:S02]  /*35b0*/  FADD.FTZ R26, R26, -R124 ;  /* 0x8000007c1a1a7221 */ /* 0x000fc40000010000 */
[----:B------:R-:W2:Y:S03]  /*35c0*/  SHFL.IDX PT, R109, R14, R234, 0x1f ;  /* 0x00001fea0e6d7589 */ /* 0x000ea600000e0000 */
[----:B------:R-:W2:Y:S01]  /*35d0*/  MUFU.EX2 R100, R100 ;  /* 0x0000006400647308 */ /* 0x000ea20000000800 */
[--C-:B-1----:R-:W-:Y:S01]  /*35e0*/  FADD.FTZ R29, R29, -R113.reuse ;  /* 0x800000711d1d7221 */ /* 0x102fe20000010000 */
[----:B------:R-:W-:Y:S01]  /*35f0*/  FADD.FTZ R31, R31, -R113 ;  /* 0x800000711f1f7221 */ /* 0x000fe20000010000 */
[----:B------:R-:W1:Y:S01]  /*3600*/  SHFL.IDX PT, R124, R14, R231, 0x1f ;  /* 0x00001fe70e7c7589 */ /* 0x000e6200000e0000 */
[--C-:B-----5:R-:W-:Y:S01]  /*3610*/  FADD.FTZ R25, R25, -R121.reuse ;  /* 0x8000007919197221 */ /* 0x120fe20000010000 */
[----:B------:R-:W-:Y:S02]  /*3620*/  FADD.FTZ R27, R27, -R121 ;  /* 0x800000791b1b7221 */ /* 0x000fe40000010000 */
[----:B------:R-:W5:Y:S01]  /*3630*/  SHFL.IDX PT, R113, R229, R141, 0x1f ;  /* 0x00001f8de5717589 */ /* 0x000f6200000e0000 */
[----:B------:R-:W5:Y:S01]  /*3640*/  MUFU.EX2 R99, R99 ;  /* 0x0000006300637308 */ /* 0x000f620000000800 */
[--C-:B---3--:R-:W-:Y:S01]  /*3650*/  FADD.FTZ R36, R36, -R13.reuse ;  /* 0x8000000d24247221 */ /* 0x108fe20000010000 */
[----:B------:R-:W-:Y:S01]  /*3660*/  FADD.FTZ R38, R38, -R13 ;  /* 0x8000000d26267221 */ /* 0x000fe20000010000 */
[----:B------:R-:W3:Y:S01]  /*3670*/  SHFL.IDX PT, R14, R229, R233, 0x1f ;  /* 0x00001fe9e50e7589 */ /* 0x000ee200000e0000 */
[--C-:B----4-:R-:W-:Y:S01]  /*3680*/  FADD.FTZ R28, R28, -R117.reuse ;  /* 0x800000751c1c7221 */ /* 0x110fe20000010000 */
[----:B------:R-:W-:-:S02]  /*3690*/  FADD.FTZ R30, R30, -R117 ;  /* 0x800000751e1e7221 */ /* 0x000fc40000010000 */
[----:B------:R-:W4:Y:S01]  /*36a0*/  SHFL.IDX PT, R13, R229, R232, 0x1f ;  /* 0x00001fe8e50d7589 */ /* 0x000f2200000e0000 */
[----:B------:R-:W4:Y:S01]  /*36b0*/  MUFU.EX2 R115, R115 ;  /* 0x0000007300737308 */ /* 0x000f220000000800 */
[--C-:B------:R-:W-:Y:S01]  /*36c0*/  FADD.FTZ R33, R33, -R108.reuse ;  /* 0x8000006c21217221 */ /* 0x100fe20000010000 */
[----:B------:R-:W-:Y:S01]  /*36d0*/  FADD.FTZ R35, R35, -R108 ;  /* 0x8000006c23237221 */ /* 0x000fe20000010000 */
[----:B------:R-:W4:Y:S01]  /*36e0*/  SHFL.IDX PT, R117, R229, R237, 0x1f ;  /* 0x00001fede5757589 */ /* 0x000f2200000e0000 */
[--C-:B--2---:R-:W-:Y:S01]  /*36f0*/  FADD.FTZ R32, R32, -R109.reuse ;  /* 0x8000006d20207221 */ /* 0x104fe20000010000 */
[----:B------:R-:W-:Y:S02]  /*3700*/  FADD.FTZ R34, R34, -R109 ;  /* 0x8000006d22227221 */ /* 0x000fe40000010000 */
[----:B------:R-:W2:Y:S01]  /*3710*/  SHFL.IDX PT, R108, R229, R234, 0x1f ;  /* 0x00001feae56c7589 */ /* 0x000ea200000e0000 */
[----:B------:R-:W-:Y:S01]  /*3720*/  MUFU.EX2 R102, R102 ;  /* 0x0000006600667308 */ /* 0x000fe20000000800 */
[--C-:B-1----:R-:W-:Y:S01]  /*3730*/  FADD.FTZ R37, R37, -R124.reuse ;  /* 0x8000007c25257221 */ /* 0x102fe20000010000 */
[----:B------:R-:W-:Y:S01]  /*3740*/  FADD.FTZ R39, R39, -R124 ;  /* 0x8000007c27277221 */ /* 0x000fe20000010000 */
[----:B------:R-:W1:Y:S01]  /*3750*/  SHFL.IDX PT, R121, R229, R8, 0x1f ;  /* 0x00001f08e5797589 */ /* 0x000e6200000e0000 */
[--C-:B-----5:R-:W-:Y:S01]  /*3760*/  FADD.FTZ R41, R41, -R113.reuse ;  /* 0x8000007129297221 */ /* 0x120fe20000010000 */
[----:B------:R-:W-:-:S02]  /*3770*/  FADD.FTZ R43, R43, -R113 ;  /* 0x800000712b2b7221 */ /* 0x000fc40000010000 */
[----:B------:R-:W-:Y:S01]  /*3780*/  SHFL.IDX PT, R124, R228, R141, 0x1f ;  /* 0x00001f8de47c7589 */ /* 0x000fe200000e0000 */
[----:B------:R-:W-:Y:S01]  /*3790*/  MUFU.EX2 R103, R103 ;  /* 0x0000006700677308 */ /* 0x000fe20000000800 */
[--C-:B---3--:R-:W-:Y:S01]  /*37a0*/  FADD.FTZ R49, R49, -R14.reuse ;  /* 0x8000000e31317221 */ /* 0x108fe20000010000 */
[----:B------:R-:W-:Y:S01]  /*37b0*/  FADD.FTZ R51, R51, -R14 ;  /* 0x8000000e33337221 */ /* 0x000fe20000010000 */
[----:B------:R3:W-:Y:S01]  /*37c0*/  SHFL.IDX PT, R113, R227, R141, 0x1f ;  /* 0x00001f8de3717589 */ /* 0x0007e200000e0000 */
[--C-:B----4-:R-:W-:Y:S01]  /*37d0*/  FADD.FTZ R52, R52, -R13.reuse ;  /* 0x8000000d34347221 */ /* 0x110fe20000010000 */
[----:B------:R-:W-:Y:S02]  /*37e0*/  FADD.FTZ R54, R54, -R13 ;  /* 0x8000000d36367221 */ /* 0x000fe40000010000 */
[----:B------:R-:W4:Y:S01]  /*37f0*/  SHFL.IDX PT, R109, R229, R235, 0x1f ;  /* 0x00001febe56d7589 */ /* 0x000f2200000e0000 */
[----:B------:R-:W-:Y:S01]  /*3800*/  MUFU.EX2 R104, R104 ;  /* 0x0000006800687308 */ /* 0x000fe20000000800 */
[--C-:B------:R-:W-:Y:S01]  /*3810*/  FADD.FTZ R44, R44, -R117.reuse ;  /* 0x800000752c2c7221 */ /* 0x100fe20000010000 */
[----:B------:R-:W-:Y:S01]  /*3820*/  FADD.FTZ R46, R46, -R117 ;  /* 0x800000752e2e7221 */ /* 0x000fe20000010000 */
[----:B------:R-:W5:Y:S04]  /*3830*/  SHFL.IDX PT, R13, R228, R235, 0x1f ;  /* 0x00001febe40d7589 */ /* 0x000f6800000e0000 */
[----:B---3--:R-:W3:Y:S01]  /*3840*/  LDL R141, [R1+0x38] ;  /* 0x00003800018d7983 */ /* 0x008ee20000100800 */
[--C-:B--2---:R-:W-:Y:S01]  /*3850*/  FADD.FTZ R48, R48, -R108.reuse ;  /* 0x8000006c30307221 */ /* 0x104fe20000010000 */
[----:B------:R-:W-:Y:S01]  /*3860*/  FADD.FTZ R50, R50, -R108 ;  /* 0x8000006c32327221 */ /* 0x000fe20000010000 */
[----:B------:R-:W-:Y:S01]  /*3870*/  MUFU.EX2 R105, R105 ;  /* 0x0000006900697308 */ /* 0x000fe20000000800 */
[----:B------:R-:W2:Y:S01]  /*3880*/  SHFL.IDX PT, R117, R228, R237, 0x1f ;  /* 0x00001fede4757589 */ /* 0x000ea200000e0000 */
[--C-:B-1----:R-:W-:Y:S01]  /*3890*/  FADD.FTZ R40, R40, -R121.reuse ;  /* 0x8000007928287221 */ /* 0x102fe20000010000 */
[----:B------:R-:W-:-:S02]  /*38a0*/  FADD.FTZ R42, R42, -R121 ;  /* 0x800000792a2a7221 */ /* 0x000fc40000010000 */
[----:B------:R-:W-:Y:S04]  /*38b0*/  SHFL.IDX PT, R14, R228, R232, 0x1f ;  /* 0x00001fe8e40e7589 */ /* 0x000fe800000e0000 */
[----:B------:R-:W1:Y:S01]  /*38c0*/  SHFL.IDX PT, R232, R227, R232, 0x1f ;  /* 0x00001fe8e3e87589 */ /* 0x000e6200000e0000 */
[--C-:B----4-:R-:W-:Y:S01]  /*38d0*/  FADD.FTZ R45, R45, -R109.reuse ;  /* 0x8000006d2d2d7221 */ /* 0x110fe20000010000 */
[----:B------:R-:W-:Y:S02]  /*38e0*/  FADD.FTZ R47, R47, -R109 ;  /* 0x8000006d2f2f7221 */ /* 0x000fe40000010000 */
[----:B------:R-:W4:Y:S04]  /*38f0*/  SHFL.IDX PT, R108, R228, R233, 0x1f ;  /* 0x00001fe9e46c7589 */ /* 0x000f2800000e0000 */
[----:B------:R-:W-:Y:S04]  /*3900*/  SHFL.IDX PT, R121, R228, R8, 0x1f ;  /* 0x00001f08e4797589 */ /* 0x000fe800000e0000 */
[----:B------:R-:W4:Y:S04]  /*3910*/  SHFL.IDX PT, R109, R228, R234, 0x1f ;  /* 0x00001feae46d7589 */ /* 0x000f2800000e0000 */
[----:B------:R-:W4:Y:S04]  /*3920*/  SHFL.IDX PT, R237, R227, R237, 0x1f ;  /* 0x00001fede3ed7589 */ /* 0x000f2800000e0000 */
[----:B------:R-:W4:Y:S04]  /*3930*/  SHFL.IDX PT, R235, R227, R235, 0x1f ;  /* 0x00001febe3eb7589 */ /* 0x000f2800000e0000 */
[----:B------:R-:W-:Y:S04]  /*3940*/  SHFL.IDX PT, R229, R229, R231, 0x1f ;  /* 0x00001fe7e5e57589 */ /* 0x000fe800000e0000 */
[----:B------:R-:W4:Y:S04]  /*3950*/  SHFL.IDX PT, R228, R228, R231, 0x1f ;  /* 0x00001fe7e4e47589 */ /* 0x000f2800000e0000 */
[----:B------:R-:W4:Y:S04]  /*3960*/  SHFL.IDX PT, R231, R227, R231, 0x1f ;  /* 0x00001fe7e3e77589 */ /* 0x000f2800000e0000 */
[----:B------:R-:W-:Y:S04]  /*3970*/  SHFL.IDX PT, R234, R227, R234, 0x1f ;  /* 0x00001feae3ea7589 */ /* 0x000fe800000e0000 */
[----:B------:R-:W-:Y:S04]  /*3980*/  SHFL.IDX PT, R233, R227, R233, 0x1f ;  /* 0x00001fe9e3e97589 */ /* 0x000fe800000e0000 */
[----:B------:R-:W4:Y:S01]  /*3990*/  SHFL.IDX PT, R227, R227, R8, 0x1f ;  /* 0x00001f08e3e37589 */ /* 0x000f2200000e0000 */
[----:B-----5:R-:W-:Y:S01]  /*39a0*/  FADD.FTZ R61, R61, -R13 ;  /* 0x8000000d3d3d7221 */ /* 0x020fe20000010000 */
[----:B--2---:R-:W-:Y:S01]  /*39b0*/  FADD.FTZ R62, R62, -R117 ;  /* 0x800000753e3e7221 */ /* 0x004fe20000010000 */
[----:B------:R-:W-:Y:S01]  /*39c0*/  FADD.FTZ R13, R63, -R13 ;  /* 0x8000000d3f0d7221 */ /* 0x000fe20000010000 */
[----:B-1----:R-:W-:Y:S01]  /*39d0*/  FADD.FTZ R128, R84, -R232 ;  /* 0x800000e854807221 */ /* 0x002fe20000010000 */
[----:B------:R-:W-:Y:S01]  /*39e0*/  FMUL.FTZ R84, R217, R24 ;  /* 0x00000018d9547220 */ /* 0x000fe20000410000 */
[----:B------:R-:W-:Y:S01]  /*39f0*/  FMUL.FTZ R25, R218, R25 ;  /* 0x00000019da197220 */ /* 0x000fe20000410000 */
[----:B------:R-:W-:Y:S01]  /*3a00*/  FMUL.FTZ R26, R216, R26 ;  /* 0x0000001ad81a7220 */ /* 0x000fe20000410000 */
[----:B------:R-:W-:Y:S01]  /*3a10*/  FMUL.FTZ R27, R219, R27 ;  /* 0x0000001bdb1b7220 */ /* 0x000fe20000410000 */
[----:B------:R-:W1:Y:S01]  /*3a20*/  MUFU.EX2 R133, R133 ;  /* 0x0000008500857308 */ /* 0x000e620000000800 */
[----:B------:R-:W-:Y:S01]  /*3a30*/  FMUL.FTZ R62, R126, R62 ;  /* 0x0000003e7e3e7220 */ /* 0x000fe20000410000 */
[----:B------:R-:W-:Y:S01]  /*3a40*/  FMUL.FTZ R13, R127, R13 ;  /* 0x0000000d7f0d7220 */ /* 0x000fe20000410000 */
[--C-:B------:R-:W-:Y:S01]  /*3a50*/  FADD.FTZ R57, R57, -R124.reuse ;  /* 0x8000007c39397221 */ /* 0x100fe20000010000 */
[----:B------:R-:W-:Y:S01]  /*3a60*/  FADD.FTZ R59, R59, -R124 ;  /* 0x8000007c3b3b7221 */ /* 0x000fe20000010000 */
[----:B------:R-:W-:Y:S01]  /*3a70*/  FADD.FTZ R60, R60, -R117 ;  /* 0x800000753c3c7221 */ /* 0x000fe20000010000 */
[----:B----4-:R-:W-:Y:S01]  /*3a80*/  FADD.FTZ R65, R65, -R108 ;  /* 0x8000006c41417221 */ /* 0x010fe20000010000 */
[----:B------:R-:W-:Y:S01]  /*3a90*/  FADD.FTZ R63, R68, -R14 ;  /* 0x8000000e443f7221 */ /* 0x000fe20000010000 */
[----:B------:R-:W2:Y:S01]  /*3aa0*/  MUFU.EX2 R136, R136 ;  /* 0x0000008800887308 */ /* 0x000ea20000000800 */
[----:B------:R-:W-:Y:S01]  /*3ab0*/  FADD.FTZ R66, R66, -R109 ;  /* 0x8000006d42427221 */ /* 0x000fe20000010000 */
[----:B------:R-:W-:Y:S01]  /*3ac0*/  FADD.FTZ R67, R67, -R108 ;  /* 0x8000006c43437221 */ /* 0x000fe20000010000 */
[----:B------:R-:W-:Y:S01]  /*3ad0*/  FADD.FTZ R14, R70, -R14 ;  /* 0x8000000e460e7221 */ /* 0x000fe20000010000 */
[----:B------:R-:W-:Y:S01]  /*3ae0*/  FADD.FTZ R117, R76, -R237 ;  /* 0x800000ed4c757221 */ /* 0x000fe20000010000 */
[----:B------:R-:W-:Y:S01]  /*3af0*/  FADD.FTZ R124, R77, -R235 ;  /* 0x800000eb4d7c7221 */ /* 0x000fe20000010000 */
[----:B------:R-:W-:-:S02]  /*3b00*/  FADD.FTZ R70, R69, -R228 ;  /* 0x800000e445467221 */ /* 0x000fc40000010000 */
[----:B------:R-:W4:Y:S01]  /*3b10*/  MUFU.EX2 R137, R137 ;  /* 0x0000008900897308 */ /* 0x000f220000000800 */
[----:B------:R-:W-:Y:S01]  /*3b20*/  FADD.FTZ R228, R71, -R228 ;  /* 0x800000e447e47221 */ /* 0x000fe20000010000 */
[----:B------:R-:W-:Y:S01]  /*3b30*/  FADD.FTZ R129, R85, -R231 ;  /* 0x800000e755817221 */ /* 0x000fe20000010000 */
[----:B------:R-:W-:Y:S01]  /*3b40*/  F2FP.BF16.F32.PACK_AB R84, R25, R84 ;  /* 0x000000541954723e */ /* 0x000fe200000010ff */
[----:B------:R-:W-:-:S04]  /*3b50*/  FMUL.FTZ R25, R96, R65 ;  /* 0x0000004160197220 */ /* 0x000fc80000410000 */
[----:B------:R-:W5:Y:S01]  /*3b60*/  MUFU.EX2 R225, R225 ;  /* 0x000000e100e17308 */ /* 0x000f620000000800 */
[----:B------:R-:W-:Y:S01]  /*3b70*/  F2FP.BF16.F32.PACK_AB R85, R27, R26 ;  /* 0x0000001a1b55723e */ /* 0x000fe200000010ff */
[----:B------:R-:W-:Y:S01]  /*3b80*/  FADD.FTZ R64, R64, -R109 ;  /* 0x8000006d40407221 */ /* 0x000fe20000010000 */
[----:B------:R-:W-:-:S05]  /*3b90*/  F2FP.BF16.F32.PACK_AB R71, R13, R62 ;  /* 0x0000003e0d47723e */ /* 0x000fca00000010ff */
[----:B------:R-:W5:Y:S01]  /*3ba0*/  MUFU.EX2 R140, R140 ;  /* 0x0000008c008c7308 */ /* 0x000f620000000800 */
        /* <DEDUP_REMOVED lines=8> */
[--C-:B------:R-:W-:Y:S01]  /*3c30*/  FADD.FTZ R56, R56, -R121.reuse ;  /* 0x8000007938387221 */ /* 0x100fe20000010000 */
[----:B------:R-:W-:Y:S01]  /*3c40*/  FADD.FTZ R58, R58, -R121 ;  /* 0x800000793a3a7221 */ /* 0x000fe20000010000 */
[----:B------:R-:W-:Y:S01]  /*3c50*/  FADD.FTZ R227, R74, -R227 ;  /* 0x800000e34ae37221 */ /* 0x000fe20000010000 */
[----:B------:R-:W-:Y:S01]  /*3c60*/  FADD.FTZ R113, R75, -R113 ;  /* 0x800000714b717221 */ /* 0x000fe20000010000 */
        /* <DEDUP_REMOVED lines=60> */
[----:B-1----:R-:W-:Y:S01]  /*4030*/  FMUL.FTZ R28, R133, R235 ;  /* 0x000000eb851c7220 */ /* 0x002fe20000410000 */
        /* <DEDUP_REMOVED lines=35> */
[----:B---3--:R-:W-:-:S04]  /*4270*/  IMAD R13, R0, 0x4000, R141 ;  /* 0x00004000000d7824 */ /* 0x008fc800078e028d */
        /* <DEDUP_REMOVED lines=75> */
[----:B------:R-:W-:-:S04]  /*4730*/  VIADD R28, R236, 0x20c00 ;  /* 0x00020c00ec1c7836 */ /* 0x000fc80000000000 */
        /* <DEDUP_REMOVED lines=71> */
.L_x_6112:
        /* <DEDUP_REMOVED lines=68> */
.L_x_6113:
[----:B-1----:R-:W2:Y:S01]  /*4ff0*/  LDL R5, [R1+0x4] ;  /* 0x0000040001057983 */ /* 0x002ea20000100800 */
[----:B------:R-:W-:Y:S02]  /*5000*/  VIADD R16, R16, 0x1 ;  /* 0x0000000110107836 */ /* 0x000fe40000000000 */
        /* <DEDUP_REMOVED lines=9> */
[----:B----4-:R-:W-:Y:S05]  /*50a0*/  @!P1 BRA `(.L_x_6114) ;  /* 0xffffffc8007c9947 */ /* 0x010fea000383ffff */
.L_x_6103:
[----:B------:R-:W-:-:S13]  /*50b0*/  ISETP.GE.AND P0, PT, R16, UR38, PT ;  /* 0x0000002610007c0c */ /* 0x000fda000bf06270 */
[----:B------:R-:W-:Y:S05]  /*50c0*/  @P0 BRA `(.L_x_6115) ;  /* 0x0000003800500947 */ /* 0x000fea0003800000 */
[----:B------:R-:W1:Y:S01]  /*50d0*/  LDL.LU R11, [R1+0x28] ;  /* 0x00002800010b7983 */ /* 0x000e620000300800 */
[----:B------:R-:W-:-:S03]  /*50e0*/  ULDC UR4, c[0x0][0x290] ;  /* 0x0000a40000047ab9 */ /* 0x000fc60000000800 */
[----:B------:R-:W2:Y:S01]  /*50f0*/  LDL.LU R10, [R1+0x1c] ;  /* 0x00001c00010a7983 */ /* 0x000ea20000300800 */
[----:B------:R-:W-:-:S03]  /*5100*/  UIMAD UR4, UR36, -0x80, UR4 ;  /* 0xffffff80240478a4 */ /* 0x000fc6000f8e0204 */
[----:B------:R-:W3:Y:S01]  /*5110*/  LDL.LU R21, [R1+0x18] ;  /* 0x0000180001157983 */ /* 0x000ee20000300800 */
[----:B------:R-:W4:Y:S02]  /*5120*/  S2R R5, SR_TID.X ;  /* 0x0000000000057919 */ /* 0x000f240000002100 */
[----:B----4-:R-:W-:-:S05]  /*5130*/  VIADD R5, R5, 0xffffff80 ;  /* 0xffffff8005057836 */ /* 0x010fca0000000000 */
[----:B------:R-:W-:-:S04]  /*5140*/  SHF.R.S32.HI R6, RZ, 0x1f, R5 ;  /* 0x0000001fff067819 */ /* 0x000fc80000011405 */
[----:B------:R-:W-:-:S04]  /*5150*/  LEA.HI R7, R6, R5, RZ, 0x7 ;  /* 0x0000000506077211 */ /* 0x000fc800078f38ff */
[----:B------:R-:W-:Y:S02]  /*5160*/  LOP3.LUT R8, R7, 0xffffff80, RZ, 0xc0, !PT ;  /* 0xffffff8007087812 */ /* 0x000fe400078ec0ff */
[----:B------:R-:W-:-:S03]  /*5170*/  SHF.R.S32.HI R7, RZ, 0x7, R7 ;  /* 0x00000007ff077819 */ /* 0x000fc60000011407 */
[----:B------:R-:W-:Y:S01]  /*5180*/  IMAD.IADD R9, R5, 0x1, -R8 ;  /* 0x0000000105097824 */ /* 0x000fe200078e0a08 */
[----:B------:R-:W-:-:S04]  /*5190*/  LEA.HI R8, R6, R5, RZ, 0x5 ;  /* 0x0000000506087211 */ /* 0x000fc800078f28ff */
[----:B------:R-:W-:-:S05]  /*51a0*/  LOP3.LUT R8, R8, 0xffffffe0, RZ, 0xc0, !PT ;  /* 0xffffffe008087812 */ /* 0x000fca00078ec0ff */
[----:B------:R-:W-:Y:S02]  /*51b0*/  IMAD.IADD R8, R5, 0x1, -R8 ;  /* 0x0000000105087824 */ /* 0x000fe400078e0a08 */
[----:B------:R-:W-:Y:S02]  /*51c0*/  IMAD.U32 R15, RZ, RZ, UR4 ;  /* 0x00000004ff0f7e24 */ /* 0x000fe4000f8e00ff */
[----:B------:R-:W-:Y:S02]  /*51d0*/  IMAD R230, R230, 0x2000, R236 ;  /* 0x00002000e6e67824 */ /* 0x000fe400078e02ec */
[----:B------:R-:W-:Y:S02]  /*51e0*/  IMAD.MOV.U32 R19, RZ, RZ, 0x40000040 ;  /* 0x40000040ff137424 */ /* 0x000fe400078e00ff */
[----:B------:R-:W-:Y:S01]  /*51f0*/  IMAD.MOV.U32 R235, RZ, RZ, 0x40000040 ;  /* 0x40000040ffeb7424 */ /* 0x000fe200078e00ff */
[----:B-1----:R-:W-:Y:S02]  /*5200*/  LEA.HI R13, R11, R9, RZ, 0x5 ;  /* 0x000000090b0d7211 */ /* 0x002fe400078f28ff */
[----:B------:R-:W-:-:S02]  /*5210*/  LEA.HI R9, R7, R7, RZ, 0x1 ;  /* 0x0000000707097211 */ /* 0x000fc400078f08ff */
[--C-:B--2---:R-:W-:Y:S02]  /*5220*/  SHF.R.S32.HI R11, RZ, 0x2, R10.reuse ;  /* 0x00000002ff0b7819 */ /* 0x104fe4000001140a */
[----:B------:R-:W-:Y:S02]  /*5230*/  LOP3.LUT R12, R9, 0xfffffffe, RZ, 0xc0, !PT ;  /* 0xfffffffe090c7812 */ /* 0x000fe400078ec0ff */
[----:B------:R-:W-:Y:S02]  /*5240*/  SHF.R.S32.HI R10, RZ, 0x1f, R10 ;  /* 0x0000001fff0a7819 */ /* 0x000fe4000001140a */
[----:B------:R-:W-:Y:S02]  /*5250*/  SHF.R.S32.HI R9, RZ, 0x1f, R8 ;  /* 0x0000001fff097819 */ /* 0x000fe40000011408 */
[----:B------:R-:W-:Y:S01]  /*5260*/  SHF.R.S32.HI R14, RZ, 0x5, R13 ;  /* 0x00000005ff0e7819 */ /* 0x000fe2000001140d */
[----:B------:R-:W-:Y:S01]  /*5270*/  IMAD.IADD R13, R7, 0x1, -R12 ;  /* 0x00000001070d7824 */ /* 0x000fe200078e0a0c */
[----:B------:R-:W-:-:S02]  /*5280*/  LEA.HI R10, R10, R11, RZ, 0x3 ;  /* 0x0000000b0a0a7211 */ /* 0x000fc400078f18ff */
[CC--:B------:R-:W-:Y:S02]  /*5290*/  LEA.HI R7, R9.reuse, R8.reuse, RZ, 0x3 ;  /* 0x0000000809077211 */ /* 0x0c0fe400078f18ff */
[----:B------:R-:W-:Y:S02]  /*52a0*/  LEA.HI R9, R9, R8, RZ, 0x2 ;  /* 0x0000000809097211 */ /* 0x000fe400078f10ff */
[----:B------:R-:W-:Y:S02]  /*52b0*/  LOP3.LUT R12, R10, 0xfffffff8, RZ, 0xc0, !PT ;  /* 0xfffffff80a0c7812 */ /* 0x000fe400078ec0ff */
[--C-:B------:R-:W-:Y:S02]  /*52c0*/  SHF.R.S32.HI R8, RZ, 0x3, R7.reuse ;  /* 0x00000003ff087819 */ /* 0x100fe40000011407 */
[----:B------:R-:W-:Y:S02]  /*52d0*/  SHF.R.S32.HI R7, RZ, 0x1f, R7 ;  /* 0x0000001fff077819 */ /* 0x000fe40000011407 */
[----:B------:R-:W-:Y:S01]  /*52e0*/  SHF.R.S32.HI R10, RZ, 0x2, R9 ;  /* 0x00000002ff0a7819 */ /* 0x000fe20000011409 */
[----:B------:R-:W-:Y:S01]  /*52f0*/  IMAD R14, R14, -0x10, R15 ;  /* 0xfffffff00e0e7824 */ /* 0x000fe200078e020f */
[----:B------:R-:W-:-:S02]  /*5300*/  LEA.HI R7, R7, R8, RZ, 0x4 ;  /* 0x0000000807077211 */ /* 0x000fc400078f20ff */
[----:B------:R-:W-:Y:S02]  /*5310*/  LEA.HI R9, R9, R10, RZ, 0x1 ;  /* 0x0000000a09097211 */ /* 0x000fe400078f08ff */
[----:B------:R-:W-:Y:S02]  /*5320*/  LEA.HI R15, R6, R5, RZ, 0x2 ;  /* 0x00000005060f7211 */ /* 0x000fe400078f10ff */
[----:B------:R-:W-:Y:S02]  /*5330*/  LOP3.LUT R7, R7, 0x1ffffff0, RZ, 0xc0, !PT ;  /* 0x1ffffff007077812 */ /* 0x000fe400078ec0ff */
[----:B------:R-:W-:Y:S02]  /*5340*/  LOP3.LUT R9, R9, 0xfffffffe, RZ, 0xc0, !PT ;  /* 0xfffffffe09097812 */ /* 0x000fe400078ec0ff */
[----:B------:R-:W-:Y:S01]  /*5350*/  IADD3 R6, R14, R12, -R11 ;  /* 0x0000000c0e067210 */ /* 0x000fe20007ffe80b */
[----:B------:R-:W-:Y:S01]  /*5360*/  IMAD.IADD R8, R8, 0x1, -R7 ;  /* 0x0000000108087824 */ /* 0x000fe200078e0a07 */
[----:B------:R-:W-:Y:S01]  /*5370*/  LOP3.LUT R12, R15, 0xfffffffc, RZ, 0xc0, !PT ;  /* 0xfffffffc0f0c7812 */ /* 0x000fe200078ec0ff */
[----:B------:R-:W-:-:S02]  /*5380*/  IMAD.IADD R9, R10, 0x1, -R9 ;  /* 0x000000010a097824 */ /* 0x000fc400078e0a09 */
[C---:B------:R-:W-:Y:S02]  /*5390*/  VIADD R11, R10.reuse, 0x8 ;  /* 0x000000080a0b7836 */ /* 0x040fe40000000000 */
[----:B------:R-:W-:Y:S02]  /*53a0*/  IMAD R6, R13, -0x40, R6 ;  /* 0xffffffc00d067824 */ /* 0x000fe400078e0206 */
[----:B------:R-:W-:Y:S02]  /*53b0*/  VIADD R13, R10, 0x10 ;  /* 0x000000100a0d7836 */ /* 0x000fe40000000000 */
[----:B------:R-:W-:Y:S02]  /*53c0*/  IMAD R7, R8, 0x8, R9 ;  /* 0x0000000808077824 */ /* 0x000fe400078e0209 */
[----:B------:R-:W-:Y:S01]  /*53d0*/  IMAD.IADD R5, R5, 0x1, -R12 ;  /* 0x0000000105057824 */ /* 0x000fe200078e0a0c */
[----:B------:R-:W-:Y:S02]  /*53e0*/  LEA.HI R12, R11, R11, RZ, 0x1 ;  /* 0x0000000b0b0c7211 */ /* 0x000fe400078f08ff */
[----:B------:R-:W-:Y:S01]  /*53f0*/  LEA.HI R8, R13, R13, RZ, 0x1 ;  /* 0x0000000d0d087211 */ /* 0x000fe200078f08ff */
[----:B------:R1:W-:Y:S01]  /*5400*/  STL [R1+0x40], R7 ;  /* 0x0000400701007387 */ /* 0x0003e20000100800 */
[----:B------:R-:W-:Y:S01]  /*5410*/  LOP3.LUT R14, R12, 0xfffffffe, RZ, 0xc0, !PT ;  /* 0xfffffffe0c0e7812 */ /* 0x000fe200078ec0ff */
[----:B------:R-:W-:Y:S01]  /*5420*/  VIADD R15, R10, 0x18 ;  /* 0x000000180a0f7836 */ /* 0x000fe20000000000 */
[----:B------:R-:W-:-:S02]  /*5430*/  LOP3.LUT R10, R8, 0xfffffffe, RZ, 0xc0, !PT ;  /* 0xfffffffe080a7812 */ /* 0x000fc400078ec0ff */
[--C-:B------:R-:W-:Y:S02]  /*5440*/  SHF.R.S32.HI R9, RZ, 0x1, R8.reuse ;  /* 0x00000001ff097819 */ /* 0x100fe40000011408 */
[----:B------:R-:W-:Y:S02]  /*5450*/  SHF.R.S32.HI R8, RZ, 0x1f, R8 ;  /* 0x0000001fff087819 */ /* 0x000fe40000011408 */
[--C-:B-1----:R-:W-:Y:S02]  /*5460*/  SHF.R.S32.HI R7, RZ, 0x1, R12.reuse ;  /* 0x00000001ff077819 */ /* 0x102fe4000001140c */
[----:B------:R-:W-:Y:S01]  /*5470*/  SHF.R.S32.HI R12, RZ, 0x1f, R12 ;  /* 0x0000001fff0c7819 */ /* 0x000fe2000001140c */
[----:B------:R-:W-:Y:S01]  /*5480*/  IMAD.IADD R14, R11, 0x1, -R14 ;  /* 0x000000010b0e7824 */ /* 0x000fe200078e0a0e */
[----:B------:R-:W-:Y:S02]  /*5490*/  LEA.HI R8, R8, R9, RZ, 0x4 ;  /* 0x0000000908087211 */ /* 0x000fe400078f20ff */
[----:B------:R-:W-:-:S02]  /*54a0*/  LEA.HI R12, R12, R7, RZ, 0x4 ;  /* 0x000000070c0c7211 */ /* 0x000fc400078f20ff */
[----:B------:R-:W-:Y:S02]  /*54b0*/  LEA.HI R11, R15, R15, RZ, 0x1 ;  /* 0x0000000f0f0b7211 */ /* 0x000fe400078f08ff */
[----:B------:R-:W-:Y:S02]  /*54c0*/  LOP3.LUT R12, R12, 0x1ffffff0, RZ, 0xc0, !PT ;  /* 0x1ffffff00c0c7812 */ /* 0x000fe400078ec0ff */
[----:B------:R-:W-:Y:S02]  /*54d0*/  LOP3.LUT R8, R8, 0x1ffffff0, RZ, 0xc0, !PT ;  /* 0x1ffffff008087812 */ /* 0x000fe400078ec0ff */
[--C-:B------:R-:W-:Y:S02]  /*54e0*/  SHF.R.S32.HI R17, RZ, 0x1, R11.reuse ;  /* 0x00000001ff117819 */ /* 0x100fe4000001140b */
[----:B------:R-:W-:Y:S01]  /*54f0*/  SHF.R.S32.HI R18, RZ, 0x1f, R11 ;  /* 0x0000001fff127819 */ /* 0x000fe2000001140b */
[----:B------:R-:W-:Y:S02]  /*5500*/  IMAD.IADD R10, R13, 0x1, -R10 ;  /* 0x000000010d0a7824 */ /* 0x000fe400078e0a0a */
[----:B------:R-:W-:Y:S01]  /*5510*/  IMAD.IADD R7, R7, 0x1, -R12 ;  /* 0x0000000107077824 */ /* 0x000fe200078e0a0c */
[----:B------:R-:W-:Y:S01]  /*5520*/  LEA.HI R13, R18, R17, RZ, 0x4 ;  /* 0x00000011120d7211 */ /* 0x000fe200078f20ff */
[----:B------:R-:W-:Y:S01]  /*5530*/  IMAD.IADD R9, R9, 0x1, -R8 ;  /* 0x0000000109097824 */ /* 0x000fe200078e0a08 */
[----:B------:R-:W-:Y:S01]  /*5540*/  LOP3.LUT R18, R11, 0xfffffffe, RZ, 0xc0, !PT ;  /* 0xfffffffe0b127812 */ /* 0x000fe200078ec0ff */
[----:B------:R-:W-:Y:S01]  /*5550*/  IMAD R8, R7, 0x8, R14 ;  /* 0x0000000807087824 */ /* 0x000fe200078e020e */
[----:B------:R-:W-:Y:S01]  /*5560*/  LOP3.LUT R20, R13, 0x1ffffff0, RZ, 0xc0, !PT ;  /* 0x1ffffff00d147812 */ /* 0x000fe200078ec0ff */
[----:B------:R-:W-:-:S02]  /*5570*/  IMAD R7, R9, 0x8, R10 ;  /* 0x0000000809077824 */ /* 0x000fc400078e020a */
[----:B------:R-:W-:Y:S01]  /*5580*/  IMAD.IADD R18, R15, 0x1, -R18 ;  /* 0x000000010f127824 */ /* 0x000fe200078e0a12 */
[----:B------:R1:W-:Y:S01]  /*5590*/  STL [R1+0x34], R8 ;  /* 0x0000340801007387 */ /* 0x0003e20000100800 */
[----:B------:R-:W-:-:S03]  /*55a0*/  IMAD.IADD R17, R17, 0x1, -R20 ;  /* 0x0000000111117824 */ /* 0x000fc600078e0a14 */
[----:B------:R2:W-:Y:S01]  /*55b0*/  STL [R1+0x30], R7 ;  /* 0x0000300701007387 */ /* 0x0005e20000100800 */
[----:B------:R-:W-:Y:S02]  /*55c0*/  IMAD R10, R17, 0x8, R18 ;  /* 0x00000008110a7824 */ /* 0x000fe400078e0212 */
[C---:B-1----:R-:W-:Y:S02]  /*55d0*/  VIADD R8, R230.reuse, 0x4000 ;  /* 0x00004000e6087836 */ /* 0x042fe40000000000 */
[----:B--2---:R-:W-:Y:S01]  /*55e0*/  VIADD R7, R230, 0x20c00 ;  /* 0x00020c00e6077836 */ /* 0x004fe20000000000 */
[----:B------:R-:W-:Y:S02]  /*55f0*/  SHF.R.U32.HI R230, RZ, 0x4, R230 ;  /* 0x00000004ffe67819 */ /* 0x000fe400000116e6 */
[----:B------:R-:W-:Y:S02]  /*5600*/  SHF.R.U32.HI R8, RZ, 0x4, R8 ;  /* 0x00000004ff087819 */ /* 0x000fe40000011608 */
[----:B------:R-:W-:-:S02]  /*5610*/  SHF.R.U32.HI R7, RZ, 0x4, R7 ;  /* 0x00000004ff077819 */ /* 0x000fc40000011607 */
[----:B------:R-:W-:Y:S01]  /*5620*/  LOP3.LUT R230, R230, 0x3fff, RZ, 0xc0, !PT ;  /* 0x00003fffe6e67812 */ /* 0x000fe200078ec0ff */
[----:B------:R1:W-:Y:S01]  /*5630*/  STL [R1+0x2c], R10 ;  /* 0x00002c0a01007387 */ /* 0x0003e20000100800 */
[----:B------:R-:W-:Y:S02]  /*5640*/  LOP3.LUT R8, R8, 0x3fff, RZ, 0xc0, !PT ;  /* 0x00003fff08087812 */ /* 0x000fe400078ec0ff */
[----:B------:R-:W-:Y:S02]  /*5650*/  LOP3.LUT R7, R7, 0x3fff, RZ, 0xc0, !PT ;  /* 0x00003fff07077812 */ /* 0x000fe400078ec0ff */
[----:B------:R-:W-:Y:S02]  /*5660*/  LOP3.LUT R237, R8, 0x10000, RZ, 0xfc, !PT ;  /* 0x0001000008ed7812 */ /* 0x000fe400078efcff */
[----:B-1----:R-:W-:Y:S02]  /*5670*/  LOP3.LUT R10, R230, 0x10000, RZ, 0xfc, !PT ;  /* 0x00010000e60a7812 */ /* 0x002fe400078efcff */
[----:B------:R-:W-:Y:S01]  /*5680*/  LOP3.LUT R7, R7, 0x10000, RZ, 0xfc, !PT ;  /* 0x0001000007077812 */ /* 0x000fe200078efcff */
[----:B------:R-:W-:-:S02]  /*5690*/  IMAD.MOV.U32 R15, RZ, RZ, 0x40000040 ;  /* 0x40000040ff0f7424 */ /* 0x000fc400078e00ff */
[C---:B------:R-:W-:Y:S02]  /*56a0*/  VIADD R18, R10.reuse, 0x2 ;  /* 0x000000020a127836 */ /* 0x040fe40000000000 */
[C---:B------:R-:W-:Y:S01]  /*56b0*/  VIADD R14, R10.reuse, 0x4 ;  /* 0x000000040a0e7836 */ /* 0x040fe20000000000 */
[----:B------:R1:W-:Y:S01]  /*56c0*/  STL [R1+0x28], R10 ;  /* 0x0000280a01007387 */ /* 0x0003e20000100800 */
[----:B------:R-:W-:Y:S02]  /*56d0*/  VIADD R12, R10, 0x6 ;  /* 0x000000060a0c7836 */ /* 0x000fe40000000000 */
[----:B------:R-:W-:Y:S01]  /*56e0*/  IMAD.MOV.U32 R13, RZ, RZ, 0x40000040 ;  /* 0x40000040ff0d7424 */ /* 0x000fe200078e00ff */
[----:B------:R2:W-:Y:S01]  /*56f0*/  STL [R1+0x3c], R7 ;  /* 0x00003c0701007387 */ /* 0x0005e20000100800 */
[----:B------:R-:W-:Y:S02]  /*5700*/  VIADD R8, R237, 0x4 ;  /* 0x00000004ed087836 */ /* 0x000fe40000000000 */
[----:B------:R-:W-:Y:S01]  /*5710*/  IMAD.MOV.U32 R9, RZ, RZ, 0x40000040 ;  /* 0x40000040ff097424 */ /* 0x000fe200078e00ff */
[----:B------:R4:W-:Y:S01]  /*5720*/  STL.64 [R1+0x20], R18 ;  /* 0x0000201201007387 */ /* 0x0009e20000100a00 */
[----:B------:R-:W-:-:S02]  /*5730*/  IMAD.MOV.U32 R11, RZ, RZ, 0x40000040 ;  /* 0x40000040ff0b7424 */ /* 0x000fc400078e00ff */
[----:B-1----:R-:W-:Y:S01]  /*5740*/  VIADD R10, R237, 0x2 ;  /* 0x00000002ed0a7836 */ /* 0x002fe20000000000 */
[----:B------:R4:W-:Y:S04]  /*5750*/  STL.64 [R1+0x18], R14 ;  /* 0x0000180e01007387 */ /* 0x0009e80000100a00 */
[----:B------:R4:W-:Y:S04]  /*5760*/  STL.64 [R1+0x10], R12 ;  /* 0x0000100c01007387 */ /* 0x0009e80000100a00 */
[----:B------:R4:W-:Y:S04]  /*5770*/  STL.64 [R1], R8 ;  /* 0x0000000801007387 */ /* 0x0009e80000100a00 */
[----:B------:R4:W-:Y:S01]  /*5780*/  STL.64 [R1+0x8], R10 ;  /* 0x0000080a01007387 */ /* 0x0009e20000100a00 */
[----:B--2---:R-:W-:Y:S01]  /*5790*/  VIADD R7, R5, 0x4 ;  /* 0x0000000405077836 */ /* 0x004fe20000000000 */
[----:B---3--:R-:W-:Y:S01]  /*57a0*/  LOP3.LUT R231, R21, 0x1, RZ, 0xfc, !PT ;  /* 0x0000000115e77812 */ /* 0x008fe200078efcff */
[----:B------:R-:W-:-:S02]  /*57b0*/  VIADD R20, R5, 0x8 ;  /* 0x0000000805147836 */ /* 0x000fc40000000000 */
[C---:B------:R-:W-:Y:S02]  /*57c0*/  VIADD R17, R5.reuse, 0xc ;  /* 0x0000000c05117836 */ /* 0x040fe40000000000 */
[----:B------:R-:W-:Y:S02]  /*57d0*/  VIADD R7, R5, 0x10 ;  /* 0x0000001005077836 */ /* 0x000fe40000000000 */
[----:B------:R-:W-:Y:S02]  /*57e0*/  VIADD R234, R237, 0x6 ;  /* 0x00000006edea7836 */ /* 0x000fe40000000000 */
[C---:B------:R-:W-:Y:S02]  /*57f0*/  VIADD R20, R5.reuse, 0x14 ;  /* 0x0000001405147836 */ /* 0x040fe40000000000 */
[C---:B------:R-:W-:Y:S02]  /*5800*/  VIADD R17, R5.reuse, 0x18 ;  /* 0x0000001805117836 */ /* 0x040fe40000000000 */
[----:B----4-:R-:W-:-:S07]  /*5810*/  VIADD R7, R5, 0x1c ;  /* 0x0000001c05077836 */ /* 0x010fce0000000000 */
.L_x_6126:
[----:B------:R-:W-:Y:S01]  /*5820*/  ISETP.NE.AND P0, PT, R231, 0x3, PT ;  /* 0x00000003e700780c */ /* 0x000fe20003f05270 */
[----:B------:R-:W-:-:S12]  /*5830*/  YIELD ;  /* 0x0000000000007946 */ /* 0x000fd80003800000 */
[----:B--2---:R-:W-:Y:S05]  /*5840*/  @!P0 BRA `(.L_x_6116) ;  /* 0x0000000000048947 */ /* 0x004fea0003800000 */
[----:B------:R-:W-:Y:S01]  /*5850*/  BPT.TRAP 0x1 ;  /* 0x000000040000795c */ /* 0x000fe20000300000 */
.L_x_6116:
[----:B------:R-:W-:Y:S01]  /*5860*/  IMAD R7, R0, 0x8, R236 ;  /* 0x0000000800077824 */ /* 0x000fe200078e02ec */
[----:B------:R-:W-:-:S04]  /*5870*/  SHF.L.U32 R20, R4, 0x1f, RZ ;  /* 0x0000001f04147819 */ /* 0x000fc800000006ff */
[----:B------:R1:W2:Y:S01]  /*5880*/  SYNCS.PHASECHK.TRANS64.TRYWAIT P1, [R7+URZ+0x30c10], R20 ;  /* 0x030c1014070075a7 */ /* 0x0002a2000802017f */
[----:B------:R-:W-:Y:S05]  /*5890*/  @!P0 BRA `(.L_x_6117) ;  /* 0x0000000000048947 */ /* 0x000fea0003800000 */
[----:B------:R-:W-:Y:S01]  /*58a0*/  BPT.TRAP 0x1 ;  /* 0x000000040000795c */ /* 0x000fe20000300000 */
.L_x_6117:
[----:B------:R-:W-:-:S05]  /*58b0*/  VIADD R8, R236, 0x10000 ;  /* 0x00010000ec087836 */ /* 0x000fca0000000000 */
[----:B------:R-:W-:-:S04]  /*58c0*/  SHF.R.U32.HI R8, RZ, 0x4, R8 ;  /* 0x00000004ff087819 */ /* 0x000fc80000011608 */
[----:B------:R-:W-:-:S04]  /*58d0*/  LOP3.LUT R8, R8, 0x3fff, RZ, 0xc0, !PT ;  /* 0x00003fff08087812 */ /* 0x000fc800078ec0ff */
[----:B------:R-:W-:Y:S01]  /*58e0*/  LOP3.LUT R9, R8, 0x10000, RZ, 0xfc, !PT ;  /* 0x0001000008097812 */ /* 0x000fe200078efcff */
[----:B--2---:R-:W-:Y:S06]  /*58f0*/  @P1 BRA `(.L_x_6118) ;  /* 0x0000000000081947 */ /* 0x004fec0003800000 */
[----:B------:R-:W2:Y:S02]  /*5900*/  SYNCS.PHASECHK.TRANS64.TRYWAIT P1, [R7+URZ+0x30c10], R20 ;  /* 0x030c1014070075a7 */ /* 0x000ea4000802017f */
[----:B--2---:R-:W-:Y:S05]  /*5910*/  @!P1 BRA `(.L_x_6119) ;  /* 0x0000007800609947 */ /* 0x004fea0003800000 */
.L_x_6118:
        /* <DEDUP_REMOVED lines=63> */
.L_x_6120:
[----:B------:R1:W1:Y:S01]  /*5d10*/  SYNCS.PHASECHK.TRANS64.TRYWAIT P1, [R7+URZ+0x30c30], R20 ;  /* 0x030c3014070075a7 */ /* 0x000262000802017f */
[----:B------:R-:W-:Y:S05]  /*5d20*/  @!P0 BRA `(.L_x_6121) ;  /* 0x0000000000048947 */ /* 0x000fea0003800000 */
[----:B------:R-:W-:Y:S01]  /*5d30*/  BPT.TRAP 0x1 ;  /* 0x000000040000795c */ /* 0x000fe20000300000 */
.L_x_6121:
        /* <DEDUP_REMOVED lines=8> */
.L_x_6122:
[----:B------:R-:W5:Y:S01]  /*5dc0*/  LDL.64 R12, [R1+0x8] ;  /* 0x00000800010c7983 */ /* 0x000f620000100a00 */
[----:B------:R-:W-:Y:S01]  /*5dd0*/  R2UR UR4, R237 ;  /* 0x00000000ed0472ca */ /* 0x000fe200000e0000 */
[----:B------:R-:W-:Y:S01]  /*5de0*/  WARPGROUP.ARRIVE ;  /* 0x00000000000079c5 */ /* 0x000fe20000000000 */
[----:B------:R-:W-:Y:S01]  /*5df0*/  R2UR UR6, R9 ;  /* 0x00000000090672ca */ /* 0x000fe200000e0000 */
[----:B------:R-:W4:Y:S01]  /*5e00*/  LDL.64 R20, [R1] ;  /* 0x0000000001147983 */ /* 0x000f220000100a00 */
[----:B------:R-:W-:Y:S01]  /*5e10*/  UMOV UR5, 0x40000040 ;  /* 0x4000004000057882 */ /* 0x000fe20000000000 */
[----:B------:R-:W-:Y:S01]  /*5e20*/  UMOV UR7, 0x40000040 ;  /* 0x4000004000077882 */ /* 0x000fe20000000000 */
[----:B------:R-:W-:Y:S01]  /*5e30*/  UMOV UR11, 0x40000040 ;  /* 0x40000040000b7882 */ /* 0x000fe20000000000 */
[C---:B------:R-:W-:Y:S01]  /*5e40*/  VIADD R14, R5.reuse, 0x4 ;  /* 0x00000004050e7836 */ /* 0x040fe20000000000 */
[----:B--2---:R-:W1:Y:S01]  /*5e50*/  SHFL.IDX PT, R9, R10, R5, 0x1f ;  /* 0x00001f050a097589 */ /* 0x004e6200000e0000 */
[C---:B------:R-:W-:Y:S01]  /*5e60*/  ISETP.GT.AND P1, PT, R6.reuse, 0x8, PT ;  /* 0x000000080600780c */ /* 0x040fe20003f24270 */
[----:B------:R-:W-:Y:S01]  /*5e70*/  VIADD R17, R5, 0x8 ;  /* 0x0000000805117836 */ /* 0x000fe20000000000 */
[----:B------:R-:W-:Y:S01]  /*5e80*/  ISETP.GT.AND P2, PT, R6, RZ, PT ;  /* 0x000000ff0600720c */ /* 0x000fe20003f44270 */
[----:B------:R-:W2:Y:S01]  /*5e90*/  SHFL.IDX PT, R11, R10, R14, 0x1f ;  /* 0x00001f0e0a0b7589 */ /* 0x000ea200000e0000 */
[----:B------:R-:W-:-:S02]  /*5ea0*/  FSEL R91, R91, -INF , P1 ;  /* 0xff8000005b5b7808 */ /* 0x000fc40000800000 */
[----:B------:R-:W-:Y:S01]  /*5eb0*/  HGMMA.64x128x16.F32.BF16 R24, gdesc[UR4], RZ, !UPT, gsb0 ;  /* 0x01e00000041879f0 */ /* 0x000fe2000c0018ff */
[----:B------:R-:W-:Y:S01]  /*5ec0*/  UIADD3 UR4, UR6, 0x2, URZ ;  /* 0x0000000206047890 */ /* 0x000fe2000fffe03f */
[----:B------:R-:W-:Y:S01]  /*5ed0*/  FSEL R88, R88, -INF , P2 ;  /* 0xff80000058587808 */ /* 0x000fe20001000000 */
[----:B------:R-:W-:Y:S01]  /*5ee0*/  ULDC UR5, c[0x0][0x744] ;  /* 0x0001d10000057ab9 */ /* 0x000fe20000000800 */
[----:B------:R-:W-:Y:S02]  /*5ef0*/  FSEL R90, R90, -INF , P1 ;  /* 0xff8000005a5a7808 */ /* 0x000fe40000800000 */
[----:B------:R-:W-:Y:S02]  /*5f00*/  FSEL R89, R89, -INF , P2 ;  /* 0xff80000059597808 */ /* 0x000fe40001000000 */
[----:B------:R-:W-:Y:S01]  /*5f10*/  UMOV UR10, UR4 ;  /* 0x00000004000a7c82 */ /* 0x000fe20008000000 */
[----:B---3--:R-:W-:Y:S01]  /*5f20*/  SHFL.IDX PT, R18, R233, R5, 0x1f ;  /* 0x00001f05e9127589 */ /* 0x008fe200000e0000 */
[----:B------:R-:W-:-:S02]  /*5f30*/  FSEL R92, R92, -INF , P2 ;  /* 0xff8000005c5c7808 */ /* 0x000fc40001000000 */
[----:B------:R-:W-:Y:S01]  /*5f40*/  FSEL R94, R94, -INF , P1 ;  /* 0xff8000005e5e7808 */ /* 0x000fe20000800000 */
[--C-:B-1----:R-:W-:Y:S01]  /*5f50*/  FFMA.FTZ R88, R88, UR5, -R9.reuse ;  /* 0x0000000558587c23 */ /* 0x102fe20008010809 */
[----:B------:R-:W-:Y:S01]  /*5f60*/  FFMA.FTZ R90, R90, UR5, -R9 ;  /* 0x000000055a5a7c23 */ /* 0x000fe20008010809 */
[--C-:B--2---:R-:W-:Y:S01]  /*5f70*/  FFMA.FTZ R91, R91, UR5, -R11.reuse ;  /* 0x000000055b5b7c23 */ /* 0x104fe2000801080b */
[----:B------:R-:W-:Y:S01]  /*5f80*/  FFMA.FTZ R89, R89, UR5, -R11 ;  /* 0x0000000559597c23 */ /* 0x000fe2000801080b */
[----:B------:R-:W-:Y:S02]  /*5f90*/  WARPGROUP.DEPBAR.LE gsb0, 0x0 ;  /* 0x00008000000079c5 */ /* 0x000fe40000010000 */
[----:B------:R-:W-:Y:S01]  /*5fa0*/  WARPGROUP.ARRIVE ;  /* 0x00000000000079c5 */ /* 0x000fe20000000000 */
[----:B------:R1:W-:Y:S01]  /*5fb0*/  MUFU.EX2 R230, R91 ;  /* 0x0000005b00e67308 */ /* 0x0003e20000000800 */
[----:B------:R-:W-:Y:S01]  /*5fc0*/  UIADD3 UR4, UR6, 0x4, URZ ;  /* 0x0000000406047890 */ /* 0x000fe2000fffe03f */
[----:B------:R-:W-:-:S02]  /*5fd0*/  FSEL R93, R93, -INF , P2 ;  /* 0xff8000005d5d7808 */ /* 0x000fc40001000000 */
[----:B------:R-:W-:Y:S02]  /*5fe0*/  FSEL R95, R95, -INF , P1 ;  /* 0xff8000005f5f7808 */ /* 0x000fe40000800000 */
[----:B------:R-:W-:Y:S02]  /*5ff0*/  FSEL R101, R101, -INF , P2 ;  /* 0xff80000065657808 */ /* 0x000fe40001000000 */
[----:B------:R-:W-:Y:S01]  /*6000*/  FSEL R104, R104, -INF , P2 ;  /* 0xff80000068687808 */ /* 0x000fe20001000000 */
[----:B-1----:R-:W-:Y:S01]  /*6010*/  VIADD R91, R5, 0x1c ;  /* 0x0000001c055b7836 */ /* 0x002fe20000000000 */
[----:B------:R-:W-:Y:S02]  /*6020*/  FSEL R98, R98, -INF , P1 ;  /* 0xff80000062627808 */ /* 0x000fe40000800000 */
[----:B------:R-:W-:Y:S02]  /*6030*/  FSEL R103, R103, -INF , P1 ;  /* 0xff80000067677808 */ /* 0x000fe40000800000 */
[----:B------:R-:W-:Y:S01]  /*6040*/  FSEL R106, R106, -INF , P1 ;  /* 0xff8000006a6a7808 */ /* 0x000fe20000800000 */
[----:B------:R-:W-:Y:S01]  /*6050*/  SHFL.IDX PT, R15, R10, R91, 0x1f ;  /* 0x00001f5b0a0f7589 */ /* 0x000fe200000e0000 */
[----:B------:R1:W-:Y:S01]  /*6060*/  MUFU.EX2 R222, R88 ;  /* 0x0000005800de7308 */ /* 0x0003e20000000800 */
[----:B-----5:R-:W-:-:S02]  /*6070*/  R2UR UR8, R12 ;  /* 0x000000000c0872ca */ /* 0x020fc400000e0000 */
[----:B------:R-:W-:Y:S01]  /*6080*/  R2UR UR9, R13 ;  /* 0x000000000d0972ca */ /* 0x000fe200000e0000 */
[----:B------:R-:W-:Y:S01]  /*6090*/  VIADD R13, R5, 0xc ;  /* 0x0000000c050d7836 */ /* 0x000fe20000000000 */
[----:B------:R-:W2:Y:S03]  /*60a0*/  SHFL.IDX PT, R12, R10, R17, 0x1f ;  /* 0x00001f110a0c7589 */ /* 0x000ea600000e0000 */
[----:B------:R3:W5:Y:S01]  /*60b0*/  MUFU.EX2 R232, R90 ;  /* 0x0000005a00e87308 */ /* 0x0007620000000800 */
[----:B------:R1:W3:Y:S04]  /*60c0*/  SHFL.IDX PT, R9, R10, R13, 0x1f ;  /* 0x00001f0d0a097589 */ /* 0x0002e800000e0000 */
[----:B------:R-:W-:Y:S01]  /*60d0*/  SHFL.IDX PT, R22, R233, R17, 0x1f ;  /* 0x00001f11e9167589 */ /* 0x000fe200000e0000 */
[----:B------:R-:W-:-:S02]  /*60e0*/  FSEL R97, R97, -INF , P2 ;  /* 0xff80000061617808 */ /* 0x000fc40001000000 */
[----:B------:R-:W-:Y:S01]  /*60f0*/  MUFU.EX2 R225, R89 ;  /* 0x0000005900e17308 */ /* 0x000fe20000000800 */
[----:B------:R-:W-:Y:S01]  /*6100*/  HGMMA.64x128x16.F32.BF16 R24, gdesc[UR8], R24, gsb0 ;  /* 0x01e00000081879f0 */ /* 0x000fe20008001818 */
[----:B-1----:R-:W-:Y:S01]  /*6110*/  VIADD R13, R5, 0x10 ;  /* 0x00000010050d7836 */ /* 0x002fe20000000000 */
[----:B----4-:R-:W-:-:S04]  /*6120*/  R2UR UR8, R20 ;  /* 0x00000000140872ca */ /* 0x010fc800000e0000 */
[----:B------:R1:W4:Y:S01]  /*6130*/  SHFL.IDX PT, R11, R10, R13, 0x1f ;  /* 0x00001f0d0a0b7589 */ /* 0x00032200000e0000 */
[----:B------:R-:W-:Y:S01]  /*6140*/  R2UR UR9, R21 ;  /* 0x00000000150972ca */ /* 0x000fe200000e0000 */
[----:B------:R-:W-:Y:S01]  /*6150*/  UMOV UR10, UR4 ;  /* 0x00000004000a7c82 */ /* 0x000fe20008000000 */
[----:B------:R-:W-:Y:S01]  /*6160*/  UMOV UR11, 0x40000040 ;  /* 0x40000040000b7882 */ /* 0x000fe20000000000 */
[----:B------:R5:W-:Y:S01]  /*6170*/  SHFL.IDX PT, R20, R233, R14, 0x1f ;  /* 0x00001f0ee9147589 */ /* 0x000be200000e0000 */
[--C-:B--2---:R-:W-:Y:S01]  /*6180*/  FFMA.FTZ R92, R92, UR5, -R12.reuse ;  /* 0x000000055c5c7c23 */ /* 0x104fe2000801080c */
[----:B------:R-:W-:Y:S01]  /*6190*/  FFMA.FTZ R94, R94, UR5, -R12 ;  /* 0x000000055e5e7c23 */ /* 0x000fe2000801080c */
[----:B-1----:R-:W-:Y:S02]  /*61a0*/  VIADD R13, R5, 0x14 ;  /* 0x00000014050d7836 */ /* 0x002fe40000000000 */
[--C-:B---3--:R-:W-:Y:S01]  /*61b0*/  FFMA.FTZ R93, R93, UR5, -R9.reuse ;  /* 0x000000055d5d7c23 */ /* 0x108fe20008010809 */
[----:B------:R-:W-:Y:S01]  /*61c0*/  FFMA.FTZ R95, R95, UR5, -R9 ;  /* 0x000000055f5f7c23 */ /* 0x000fe20008010809 */
[--C-:B------:R-:W-:Y:S01]  /*61d0*/  FFMA.FTZ R17, R104, UR5, -R18.reuse ;  /* 0x0000000568117c23 */ /* 0x100fe20008010812 */
[--C-:B-----5:R-:W-:Y:S01]  /*61e0*/  FFMA.FTZ R14, R101, UR5, -R15.reuse ;  /* 0x00000005650e7c23 */ /* 0x120fe2000801080f */
[----:B------:R1:W2:Y:S01]  /*61f0*/  SHFL.IDX PT, R12, R10, R13, 0x1f ;  /* 0x00001f0d0a0c7589 */ /* 0x0002a200000e0000 */
[----:B------:R-:W-:Y:S01]  /*6200*/  FFMA.FTZ R15, R103, UR5, -R15 ;  /* 0x00000005670f7c23 */ /* 0x000fe2000801080f */
[----:B------:R-:W-:Y:S01]  /*6210*/  FFMA.FTZ R18, R106, UR5, -R18 ;  /* 0x000000056a127c23 */ /* 0x000fe20008010812 */
[----:B------:R-:W-:-:S02]  /*6220*/  VIADD R103, R5, 0xc ;  /* 0x0000000c05677836 */ /* 0x000fc40000000000 */
[C---:B------:R-:W-:Y:S02]  /*6230*/  VIADD R106, R5.reuse, 0x10 ;  /* 0x00000010056a7836 */ /* 0x040fe40000000000 */
[C---:B------:R-:W-:Y:S02]  /*6240*/  VIADD R101, R5.reuse, 0x14 ;  /* 0x0000001405657836 */ /* 0x040fe40000000000 */
[----:B----4-:R-:W-:Y:S01]  /*6250*/  FFMA.FTZ R9, R98, UR5, -R11 ;  /* 0x0000000562097c23 */ /* 0x010fe2000801080b */
[C---:B------:R-:W-:Y:S01]  /*6260*/  VIADD R104, R5.reuse, 0x18 ;  /* 0x0000001805687836 */ /* 0x040fe20000000000 */
[----:B------:R-:W3:Y:S01]  /*6270*/  SHFL.IDX PT, R98, R223, R5, 0x1f ;  /* 0x00001f05df627589 */ /* 0x000ee200000e0000 */
[----:B------:R4:W-:Y:S03]  /*6280*/  MUFU.EX2 R229, R92 ;  /* 0x0000005c00e57308 */ /* 0x0009e60000000800 */
[----:B------:R-:W-:Y:S04]  /*6290*/  SHFL.IDX PT, R88, R233, R103, 0x1f ;  /* 0x00001f67e9587589 */ /* 0x000fe800000e0000 */
[----:B------:R-:W-:Y:S01]  /*62a0*/  SHFL.IDX PT, R90, R233, R106, 0x1f ;  /* 0x00001f6ae95a7589 */ /* 0x000fe200000e0000 */
[----:B------:R5:W-:Y:S03]  /*62b0*/  MUFU.EX2 R228, R94 ;  /* 0x0000005e00e47308 */ /* 0x000be60000000800 */
[----:B----4-:R-:W-:Y:S04]  /*62c0*/  SHFL.IDX PT, R92, R233, R101, 0x1f ;  /* 0x00001f65e95c7589 */ /* 0x010fe800000e0000 */
[----:B-----5:R-:W-:Y:S04]  /*62d0*/  SHFL.IDX PT, R94, R233, R104, 0x1f ;  /* 0x00001f68e95e7589 */ /* 0x020fe800000e0000 */
[----:B------:R-:W4:Y:S01]  /*62e0*/  SHFL.IDX PT, R233, R233, R91, 0x1f ;  /* 0x00001f5be9e97589 */ /* 0x000f2200000e0000 */
[----:B-1----:R-:W-:Y:S01]  /*62f0*/  VIADD R13, R5, 0x18 ;  /* 0x00000018050d7836 */ /* 0x002fe20000000000 */
[----:B------:R-:W-:-:S02]  /*6300*/  FSEL R120, R120, -INF , P2 ;  /* 0xff80000078787808 */ /* 0x000fc40001000000 */
[----:B------:R-:W-:-:S03]  /*6310*/  FSEL R117, R117, -INF , P2 ;  /* 0xff80000075757808 */ /* 0x000fc60001000000 */
[----:B------:R2:W-:Y:S01]  /*6320*/  SHFL.IDX PT, R13, R10, R13, 0x1f ;  /* 0x00001f0d0a0d7589 */ /* 0x0005e200000e0000 */
[----:B------:R4:W-:Y:S01]  /*6330*/  MUFU.EX2 R226, R95 ;  /* 0x0000005f00e27308 */ /* 0x0009e20000000800 */
[----:B--2---:R-:W-:Y:S01]  /*6340*/  FFMA.FTZ R10, R97, UR5, -R12 ;  /* 0x00000005610a7c23 */ /* 0x004fe2000801080c */
[----:B---3--:R-:W-:Y:S01]  /*6350*/  FFMA.FTZ R97, R120, UR5, -R98 ;  /* 0x0000000578617c23 */ /* 0x008fe20008010862 */
[----:B------:R-:W-:Y:S01]  /*6360*/  FSEL R120, R144, -INF , P2 ;  /* 0xff80000090787808 */ /* 0x000fe20001000000 */
[----:B------:R-:W-:Y:S02]  /*6370*/  VIADD R144, R5, 0x14 ;  /* 0x0000001405907836 */ /* 0x000fe40000000000 */
[----:B----4-:R-:W-:-:S03]  /*6380*/  FFMA.FTZ R95, R117, UR5, -R233 ;  /* 0x00000005755f7c23 */ /* 0x010fc600080108e9 */
[----:B------:R-:W1:Y:S01]  /*6390*/  SHFL.IDX PT, R117, R219, R144, 0x1f ;  /* 0x00001f90db757589 */ /* 0x000e6200000e0000 */
[----:B------:R-:W-:Y:S02]  /*63a0*/  WARPGROUP.DEPBAR.LE gsb0, 0x0 ;  /* 0x00008000000079c5 */ /* 0x000fe40000010000 */
[----:B------:R-:W-:-:S06]  /*63b0*/  WARPGROUP.ARRIVE ;  /* 0x00000000000079c5 */ /* 0x000fcc0000000000 */
[----:B------:R-:W-:Y:S01]  /*63c0*/  HGMMA.64x128x16.F32.BF16 R24, gdesc[UR8], R24, gsb0 ;  /* 0x01e00000081879f0 */ /* 0x000fe20008001818 */
[----:B------:R-:W-:Y:S02]  /*63d0*/  FSEL R116, R116, -INF , P2 ;  /* 0xff80000074747808 */ /* 0x000fe40001000000 */
[----:B------:R-:W-:Y:S01]  /*63e0*/  FSEL R118, R118, -INF , P1 ;  /* 0xff80000076767808 */ /* 0x000fe20000800000 */
[----:B------:R2:W-:Y:S01]  /*63f0*/  MUFU.EX2 R227, R93 ;  /* 0x0000005d00e37308 */ /* 0x0005e20000000800 */
[----:B------:R-:W-:Y:S01]  /*6400*/  FSEL R147, R147, -INF , P1 ;  /* 0xff80000093937808 */ /* 0x000fe20000800000 */
[--C-:B--2---:R-:W-:Y:S02]  /*6410*/  FFMA.FTZ R93, R116, UR5, -R94.reuse ;  /* 0x00000005745d7c23 */ /* 0x104fe4000801085e */
[----:B------:R-:W-:Y:S01]  /*6420*/  FFMA.FTZ R94, R118, UR5, -R94 ;  /* 0x00000005765e7c23 */ /* 0x000fe2000801085e */
[----:B------:R-:W-:-:S05]  /*6430*/  FSEL R118, R145, -INF , P2 ;  /* 0xff80000091767808 */ /* 0x000fca0001000000 */
[--C-:B-1----:R-:W-:Y:S01]  /*6440*/  FFMA.FTZ R118, R118, UR5, -R117.reuse ;  /* 0x0000000576767c23 */ /* 0x102fe20008010875 */
[----:B------:R-:W-:Y:S02]  /*6450*/  FFMA.FTZ R117, R147, UR5, -R117 ;  /* 0x0000000593757c23 */ /* 0x000fe40008010875 */
[----:B------:R-:W2:Y:S01]  /*6460*/  LDL R147, [R1+0x38] ;  /* 0x0000380001937983 */ /* 0x000ea20000100800 */
[----:B------:R-:W-:Y:S02]  /*6470*/  R2UR UR8, R234 ;  /* 0x00000000ea0872ca */ /* 0x000fe400000e0000 */
[----:B------:R-:W-:Y:S01]  /*6480*/  R2UR UR9, R235 ;  /* 0x00000000eb0972ca */ /* 0x000fe200000e0000 */
[----:B------:R-:W-:Y:S01]  /*6490*/  UIADD3 UR6, UR6, 0x6, URZ ;  /* 0x0000000606067890 */ /* 0x000fe2000fffe03f */
[----:B------:R-:W-:-:S06]  /*64a0*/  UMOV UR11, 0x40000040 ;  /* 0x40000040000b7882 */ /* 0x000fcc0000000000 */
[----:B------:R-:W-:Y:S01]  /*64b0*/  UMOV UR10, UR6 ;  /* 0x00000006000a7c82 */ /* 0x000fe20008000000 */
[----:B------:R-:W-:Y:S02]  /*64c0*/  WARPGROUP.DEPBAR.LE gsb0, 0x0 ;  /* 0x00008000000079c5 */ /* 0x000fe40000010000 */
[----:B------:R-:W-:-:S06]  /*64d0*/  WARPGROUP.ARRIVE ;  /* 0x00000000000079c5 */ /* 0x000fcc0000000000 */
[----:B------:R-:W-:Y:S01]  /*64e0*/  HGMMA.64x128x16.F32.BF16 R24, gdesc[UR8], R24, gsb0 ;  /* 0x01e00000081879f0 */ /* 0x000fe20008001818 */
[----:B------:R-:W-:Y:S01]  /*64f0*/  FSEL R113, R113, -INF , P2 ;  /* 0xff80000071717808 */ /* 0x000fe20001000000 */
[----:B------:R-:W1:Y:S01]  /*6500*/  SHFL.IDX PT, R103, R223, R103, 0x1f ;  /* 0x00001f67df677589 */ /* 0x000e6200000e0000 */
[----:B------:R-:W-:Y:S02]  /*6510*/  FSEL R96, R96, -INF , P2 ;  /* 0xff80000060607808 */ /* 0x000fe40001000000 */
[----:B------:R-:W-:Y:S01]  /*6520*/  FSEL R99, R99, -INF , P1 ;  /* 0xff80000063637808 */ /* 0x000fe20000800000 */
[----:B------:R-:W-:Y:S01]  /*6530*/  FFMA.FTZ R91, R113, UR5, -R92 ;  /* 0x00000005715b7c23 */ /* 0x000fe2000801085c */
[----:B------:R-:W-:Y:S01]  /*6540*/  FSEL R108, R108, -INF , P2 ;  /* 0xff8000006c6c7808 */ /* 0x000fe20001000000 */
[----:B------:R-:W-:Y:S01]  /*6550*/  VIADD R113, R5, 0x4 ;  /* 0x0000000405717836 */ /* 0x000fe20000000000 */
[----:B------:R-:W-:Y:S02]  /*6560*/  FSEL R100, R100, -INF , P2 ;  /* 0xff80000064647808 */ /* 0x000fe40001000000 */
[----:B------:R-:W-:-:S02]  /*6570*/  FSEL R110, R110, -INF , P1 ;  /* 0xff8000006e6e7808 */ /* 0x000fc40000800000 */
[----:B------:R-:W-:Y:S01]  /*6580*/  FSEL R112, R112, -INF , P2 ;  /* 0xff80000070707808 */ /* 0x000fe20001000000 */
[----:B------:R-:W-:Y:S01]  /*6590*/  FFMA.FTZ R96, R96, UR5, -R11 ;  /* 0x0000000560607c23 */ /* 0x000fe2000801080b */
[----:B------:R-:W-:Y:S01]  /*65a0*/  FSEL R114, R114, -INF , P1 ;  /* 0xff80000072727808 */ /* 0x000fe20000800000 */
[----:B------:R-:W-:Y:S01]  /*65b0*/  FFMA.FTZ R11, R99, UR5, -R12 ;  /* 0x00000005630b7c23 */ /* 0x000fe2000801080c */
[--C-:B------:R-:W-:Y:S01]  /*65c0*/  FFMA.FTZ R21, R108, UR5, -R22.reuse ;  /* 0x000000056c157c23 */ /* 0x100fe20008010816 */
[----:B------:R-:W-:Y:S01]  /*65d0*/  FFMA.FTZ R12, R100, UR5, -R13 ;  /* 0x00000005640c7c23 */ /* 0x000fe2000801080d */
[----:B------:R-:W-:Y:S01]  /*65e0*/  FFMA.FTZ R22, R110, UR5, -R22 ;  /* 0x000000056e167c23 */ /* 0x000fe20008010816 */
[--C-:B------:R-:W-:Y:S01]  /*65f0*/  FFMA.FTZ R89, R112, UR5, -R90.reuse ;  /* 0x0000000570597c23 */ /* 0x100fe2000801085a */
[----:B------:R-:W3:Y:S01]  /*6600*/  SHFL.IDX PT, R100, R223, R113, 0x1f ;  /* 0x00001f71df647589 */ /* 0x000ee200000e0000 */
[----:B------:R-:W-:Y:S01]  /*6610*/  FSEL R102, R102, -INF , P1 ;  /* 0xff80000066667808 */ /* 0x000fe20000800000 */
[----:B------:R-:W-:-:S02]  /*6620*/  FFMA.FTZ R90, R114, UR5, -R90 ;  /* 0x00000005725a7c23 */ /* 0x000fc4000801085a */
[----:B------:R4:W5:Y:S01]  /*6630*/  SHFL.IDX PT, R110, R223, R104, 0x1f ;  /* 0x00001f68df6e7589 */ /* 0x00096200000e0000 */
[----:B------:R-:W-:Y:S01]  /*6640*/  VIADD R114, R5, 0x8 ;  /* 0x0000000805727836 */ /* 0x000fe20000000000 */
[----:B------:R-:W-:Y:S02]  /*6650*/  FSEL R109, R109, -INF , P2 ;  /* 0xff8000006d6d7808 */ /* 0x000fe40001000000 */
[----:B------:R5:W5:Y:S01]  /*6660*/  SHFL.IDX PT, R108, R223, R101, 0x1f ;  /* 0x00001f65df6c7589 */ /* 0x000b6200000e0000 */
[----:B------:R-:W-:Y:S02]  /*6670*/  FFMA.FTZ R13, R102, UR5, -R13 ;  /* 0x00000005660d7c23 */ /* 0x000fe4000801080d */
[----:B------:R-:W-:Y:S01]  /*6680*/  FFMA.FTZ R23, R109, UR5, -R88 ;  /* 0x000000056d177c23 */ /* 0x000fe20008010858 */
[----:B------:R-:W5:Y:S01]  /*6690*/  SHFL.IDX PT, R102, R223, R114, 0x1f ;  /* 0x00001f72df667589 */ /* 0x000f6200000e0000 */
[----:B------:R-:W-:Y:S02]  /*66a0*/  FSEL R109, R125, -INF , P2 ;  /* 0xff8000007d6d7808 */ /* 0x000fe40001000000 */
[----:B----4-:R-:W-:-:S02]  /*66b0*/  FSEL R104, R127, -INF , P1 ;  /* 0xff8000007f687808 */ /* 0x010fc40000800000 */
[----:B------:R-:W-:Y:S01]  /*66c0*/  FSEL R119, R119, -INF , P1 ;  /* 0xff80000077777808 */ /* 0x000fe20000800000 */
[--C-:B-1----:R-:W-:Y:S01]  /*66d0*/  FFMA.FTZ R109, R109, UR5, -R103.reuse ;  /* 0x000000056d6d7c23 */ /* 0x102fe20008010867 */
[----:B------:R-:W-:Y:S01]  /*66e0*/  FSEL R105, R105, -INF , P2 ;  /* 0xff80000069697808 */ /* 0x000fe20001000000 */
[----:B------:R-:W-:Y:S01]  /*66f0*/  FFMA.FTZ R104, R104, UR5, -R103 ;  /* 0x0000000568687c23 */ /* 0x000fe20008010867 */
[----:B------:R-:W-:Y:S01]  /*6700*/  FSEL R107, R107, -INF , P1 ;  /* 0xff8000006b6b7808 */ /* 0x000fe20000800000 */
[----:B------:R1:W-:Y:S01]  /*6710*/  MUFU.EX2 R224, R96 ;  /* 0x0000006000e07308 */ /* 0x0003e20000000800 */
[----:B------:R-:W-:Y:S01]  /*6720*/  FSEL R99, R121, -INF , P2 ;  /* 0xff80000079637808 */ /* 0x000fe20001000000 */
[----:B------:R-:W-:Y:S01]  /*6730*/  FFMA.FTZ R19, R105, UR5, -R20 ;  /* 0x0000000569137c23 */ /* 0x000fe20008010814 */
[----:B------:R-:W-:Y:S02]  /*6740*/  FSEL R123, R123, -INF , P1 ;  /* 0xff8000007b7b7808 */ /* 0x000fe40000800000 */
[----:B------:R-:W-:-:S03]  /*6750*/  FSEL R134, R134, -INF , P1 ;  /* 0xff80000086867808 */ /* 0x000fc60000800000 */
[----:B------:R4:W-:Y:S01]  /*6760*/  MUFU.EX2 R103, R109 ;  /* 0x0000006d00677308 */ /* 0x0009e20000000800 */
[----:B-1----:R-:W-:Y:S01]  /*6770*/  FFMA.FTZ R96, R119, UR5, -R233 ;  /* 0x0000000577607c23 */ /* 0x002fe200080108e9 */
[----:B------:R-:W-:Y:S02]  /*6780*/  VIADD R233, R5, 0x1c ;  /* 0x0000001c05e97836 */ /* 0x000fe40000000000 */
[----:B------:R-:W-:Y:S01]  /*6790*/  FFMA.FTZ R20, R107, UR5, -R20 ;  /* 0x000000056b147c23 */ /* 0x000fe20008010814 */
[----:B------:R-:W1:Y:S01]  /*67a0*/  SHFL.IDX PT, R106, R223, R106, 0x1f ;  /* 0x00001f6adf6a7589 */ /* 0x000e6200000e0000 */
[----:B------:R-:W-:Y:S02]  /*67b0*/  FSEL R107, R129, -INF , P2 ;  /* 0xff800000816b7808 */ /* 0x000fe40001000000 */
[----:B----4-:R-:W-:Y:S01]  /*67c0*/  FSEL R109, R132, -INF , P2 ;  /* 0xff800000846d7808 */ /* 0x010fe20001000000 */
[--C-:B---3--:R-:W-:Y:S01]  /*67d0*/  FFMA.FTZ R99, R99, UR5, -R100.reuse ;  /* 0x0000000563637c23 */ /* 0x108fe20008010864 */
[----:B------:R-:W-:Y:S01]  /*67e0*/  FSEL R131, R131, -INF , P1 ;  /* 0xff80000083837808 */ /* 0x000fe20000800000 */
[----:B------:R-:W-:Y:S01]  /*67f0*/  FFMA.FTZ R100, R123, UR5, -R100 ;  /* 0x000000057b647c23 */ /* 0x000fe20008010864 */
[----:B------:R-:W3:Y:S01]  /*6800*/  SHFL.IDX PT, R112, R223, R233, 0x1f ;  /* 0x00001fe9df707589 */ /* 0x000ee200000e0000 */
[--C-:B-----5:R-:W-:Y:S01]  /*6810*/  FFMA.FTZ R109, R109, UR5, -R110.reuse ;  /* 0x000000056d6d7c23 */ /* 0x120fe2000801086e */
[----:B------:R-:W-:Y:S01]  /*6820*/  FFMA.FTZ R110, R134, UR5, -R110 ;  /* 0x00000005866e7c23 */ /* 0x000fe2000801086e */
[----:B------:R-:W-:Y:S01]  /*6830*/  FSEL R111, R111, -INF , P1 ;  /* 0xff8000006f6f7808 */ /* 0x000fe20000800000 */
[----:B------:R4:W-:Y:S01]  /*6840*/  SHFL.IDX PT, R134, R219, R113, 0x1f ;  /* 0x00001f71db867589 */ /* 0x0009e200000e0000 */
[----:B------:R-:W-:Y:S01]  /*6850*/  FSEL R101, R124, -INF , P2 ;  /* 0xff8000007c657808 */ /* 0x000fe20001000000 */
[--C-:B------:R-:W-:Y:S01]  /*6860*/  FFMA.FTZ R107, R107, UR5, -R108.reuse ;  /* 0x000000056b6b7c23 */ /* 0x100fe2000801086c */
[----:B------:R-:W-:Y:S01]  /*6870*/  FSEL R126, R126, -INF , P1 ;  /* 0xff8000007e7e7808 */ /* 0x000fe20000800000 */
[----:B------:R5:W-:Y:S01]  /*6880*/  SHFL.IDX PT, R123, R219, R114, 0x1f ;  /* 0x00001f72db7b7589 */ /* 0x000be200000e0000 */
[----:B------:R-:W-:Y:S01]  /*6890*/  FFMA.FTZ R108, R131, UR5, -R108 ;  /* 0x00000005836c7c23 */ /* 0x000fe2000801086c */
[----:B------:R-:W-:Y:S01]  /*68a0*/  FSEL R116, R148, -INF , P2 ;  /* 0xff80000094747808 */ /* 0x000fe20001000000 */
[----:B------:R-:W-:Y:S01]  /*68b0*/  VIADD R148, R5, 0xc ;  /* 0x0000000c05947836 */ /* 0x000fe20000000000 */
[----:B----4-:R-:W-:Y:S01]  /*68c0*/  FSEL R113, R151, -INF , P1 ;  /* 0xff80000097717808 */ /* 0x010fe20000800000 */
[----:B------:R-:W-:Y:S01]  /*68d0*/  VIADD R151, R5, 0x4 ;  /* 0x0000000405977836 */ /* 0x000fe20000000000 */
[----:B-----5:R-:W-:Y:S01]  /*68e0*/  FSEL R114, R149, -INF , P2 ;  /* 0xff80000095727808 */ /* 0x020fe20001000000 */
[----:B------:R-:W-:Y:S01]  /*68f0*/  VIADD R149, R5, 0x8 ;  /* 0x0000000805957836 */ /* 0x000fe20000000000 */
[----:B------:R-:W-:Y:S01]  /*6900*/  SHFL.IDX PT, R131, R219, R5, 0x1f ;  /* 0x00001f05db837589 */ /* 0x000fe200000e0000 */
[----:B------:R-:W-:Y:S01]  /*6910*/  FFMA.FTZ R88, R111, UR5, -R88 ;  /* 0x000000056f587c23 */ /* 0x000fe20008010858 */
[----:B------:R-:W-:Y:S01]  /*6920*/  FFMA.FTZ R101, R101, UR5, -R102 ;  /* 0x0000000565657c23 */ /* 0x000fe20008010866 */
[----:B------:R-:W-:-:S02]  /*6930*/  VIADD R145, R5, 0x10 ;  /* 0x0000001005917836 */ /* 0x000fc40000000000 */
[----:B------:R-:W-:Y:S01]  /*6940*/  FFMA.FTZ R102, R126, UR5, -R102 ;  /* 0x000000057e667c23 */ /* 0x000fe20008010866 */
[----:B------:R-:W-:Y:S02]  /*6950*/  FSEL R111, R133, -INF , P2 ;  /* 0xff800000856f7808 */ /* 0x000fe40001000000 */
[----:B------:R-:W-:Y:S01]  /*6960*/  FSEL R105, R128, -INF , P2 ;  /* 0xff80000080697808 */ /* 0x000fe20001000000 */
[----:B------:R-:W-:Y:S02]  /*6970*/  WARPGROUP.DEPBAR.LE gsb0, 0x0 ;  /* 0x00008000000079c5 */ /* 0x000fe40000010000 */
[----:B------:R-:W4:Y:S04]  /*6980*/  LDS R221, [R221+0x400] ;  /* 0x00040000dddd7984 */ /* 0x000f280000000800 */
[----:B------:R-:W-:Y:S04]  /*6990*/  LDS R218, [R218+0x400] ;  /* 0x00040000dada7984 */ /* 0x000fe80000000800 */
[----:B------:R-:W-:Y:S04]  /*69a0*/  LDS R217, [R217+0x400] ;  /* 0x00040000d9d97984 */ /* 0x000fe80000000800 */
[----:B------:R-:W-:Y:S01]  /*69b0*/  SHFL.IDX PT, R121, R219, R148, 0x1f ;  /* 0x00001f94db797589 */ /* 0x000fe200000e0000 */
[----:B------:R-:W-:-:S02]  /*69c0*/  FSEL R130, R130, -INF , P1 ;  /* 0xff80000082827808 */ /* 0x000fc40000800000 */
[----:B------:R-:W-:Y:S01]  /*69d0*/  FSEL R135, R135, -INF , P1 ;  /* 0xff80000087877808 */ /* 0x000fe20000800000 */
[----:B------:R-:W-:Y:S01]  /*69e0*/  LDS R216, [R216+0x400] ;  /* 0x00040000d8d87984 */ /* 0x000fe20000000800 */
[--C-:B-1----:R-:W-:Y:S01]  /*69f0*/  FFMA.FTZ R105, R105, UR5, -R106.reuse ;  /* 0x0000000569697c23 */ /* 0x102fe2000801086a */
[----:B------:R-:W-:Y:S01]  /*6a00*/  FFMA.FTZ R106, R130, UR5, -R106 ;  /* 0x00000005826a7c23 */ /* 0x000fe2000801086a */
[----:B------:R-:W-:Y:S01]  /*6a10*/  FSEL R122, R122, -INF , P1 ;  /* 0xff8000007a7a7808 */ /* 0x000fe20000800000 */
[--C-:B---3--:R-:W-:Y:S01]  /*6a20*/  FFMA.FTZ R111, R111, UR5, -R112.reuse ;  /* 0x000000056f6f7c23 */ /* 0x108fe20008010870 */
[----:B------:R-:W-:Y:S01]  /*6a30*/  FSEL R130, R136, -INF , P2 ;  /* 0xff80000088827808 */ /* 0x000fe20001000000 */
[----:B------:R-:W-:Y:S01]  /*6a40*/  FFMA.FTZ R112, R135, UR5, -R112 ;  /* 0x0000000587707c23 */ /* 0x000fe20008010870 */
[----:B----4-:R-:W1:Y:S04]  /*6a50*/  SHFL.IDX PT, R124, R221, R5, 0x1f ;  /* 0x00001f05dd7c7589 */ /* 0x010e6800000e0000 */
[----:B------:R-:W3:Y:S04]  /*6a60*/  SHFL.IDX PT, R126, R221, R151, 0x1f ;  /* 0x00001f97dd7e7589 */ /* 0x000ee800000e0000 */
[----:B------:R-:W4:Y:S04]  /*6a70*/  SHFL.IDX PT, R133, R221, R149, 0x1f ;  /* 0x00001f95dd857589 */ /* 0x000f2800000e0000 */
[----:B------:R-:W5:Y:S04]  /*6a80*/  SHFL.IDX PT, R128, R221, R148, 0x1f ;  /* 0x00001f94dd807589 */ /* 0x000f6800000e0000 */
[----:B------:R-:W5:Y:S01]  /*6a90*/  SHFL.IDX PT, R129, R221, R145, 0x1f ;  /* 0x00001f91dd817589 */ /* 0x000f6200000e0000 */
[----:B------:R-:W-:Y:S01]  /*6aa0*/  FSEL R135, R137, -INF , P2 ;  /* 0xff80000089877808 */ /* 0x000fe20001000000 */
[----:B------:R-:W-:Y:S01]  /*6ab0*/  FFMA.FTZ R98, R122, UR5, -R98 ;  /* 0x000000057a627c23 */ /* 0x000fe20008010862 */
[----:B------:R-:W-:Y:S01]  /*6ac0*/  FFMA.FTZ R130, R130, UR5, -R131 ;  /* 0x0000000582827c23 */ /* 0x000fe20008010883 */
[----:B------:R-:W-:Y:S01]  /*6ad0*/  FSEL R122, R141, -INF , P2 ;  /* 0xff8000008d7a7808 */ /* 0x000fe20001000000 */
[----:B------:R-:W-:Y:S01]  /*6ae0*/  VIADD R223, R5, 0x18 ;  /* 0x0000001805df7836 */ /* 0x000fe20000000000 */
[----:B------:R-:W-:Y:S01]  /*6af0*/  FSEL R139, R139, -INF , P1 ;  /* 0xff8000008b8b7808 */ /* 0x000fe20000800000 */
[----:B------:R-:W-:Y:S01]  /*6b00*/  FFMA.FTZ R135, R135, UR5, -R134 ;  /* 0x0000000587877c23 */ /* 0x000fe20008010886 */
[----:B------:R-:W-:Y:S01]  /*6b10*/  FSEL R138, R138, -INF , P1 ;  /* 0xff8000008a8a7808 */ /* 0x000fe20000800000 */
[--C-:B-1----:R-:W-:Y:S01]  /*6b20*/  FADD.FTZ R24, R24, -R124.reuse ;  /* 0x8000007c18187221 */ /* 0x102fe20000010000 */
[----:B------:R-:W-:Y:S01]  /*6b30*/  FSEL R143, R143, -INF , P1 ;  /* 0xff8000008f8f7808 */ /* 0x000fe20000800000 */
[----:B------:R-:W-:Y:S01]  /*6b40*/  FADD.FTZ R26, R26, -R124 ;  /* 0x8000007c1a1a7221 */ /* 0x000fe20000010000 */
[--C-:B---3--:R-:W-:Y:S01]  /*6b50*/  FADD.FTZ R124, R25, -R126.reuse ;  /* 0x8000007e197c7221 */ /* 0x108fe20000010000 */
[----:B------:R-:W-:Y:S01]  /*6b60*/  FADD.FTZ R126, R27, -R126 ;  /* 0x8000007e1b7e7221 */ /* 0x000fe20000010000 */
[----:B----4-:R-:W-:-:S02]  /*6b70*/  FADD.FTZ R127, R28, -R133 ;  /* 0x800000851c7f7221 */ /* 0x010fc40000010000 */
[----:B------:R1:W-:Y:S01]  /*6b80*/  MUFU.EX2 R28, R130 ;  /* 0x00000082001c7308 */ /* 0x0003e20000000800 */
[----:B------:R-:W-:Y:S01]  /*6b90*/  FFMA.FTZ R134, R139, UR5, -R134 ;  /* 0x000000058b867c23 */ /* 0x000fe20008010886 */
[--C-:B-----5:R-:W-:Y:S01]  /*6ba0*/  FADD.FTZ R27, R31, -R128.reuse ;  /* 0x800000801f1b7221 */ /* 0x120fe20000010000 */
[----:B------:R-:W-:Y:S01]  /*6bb0*/  FFMA.FTZ R122, R122, UR5, -R121 ;  /* 0x000000057a7a7c23 */ /* 0x000fe20008010879 */
[----:B------:R-:W-:Y:S01]  /*6bc0*/  FADD.FTZ R25, R30, -R133 ;  /* 0x800000851e197221 */ /* 0x000fe20000010000 */
[----:B------:R-:W-:Y:S01]  /*6bd0*/  FFMA.FTZ R131, R138, UR5, -R131 ;  /* 0x000000058a837c23 */ /* 0x000fe20008010883 */
[----:B------:R-:W-:Y:S01]  /*6be0*/  FFMA.FTZ R121, R143, UR5, -R121 ;  /* 0x000000058f797c23 */ /* 0x000fe20008010879 */
[----:B------:R-:W3:Y:S01]  /*6bf0*/  SHFL.IDX PT, R139, R218, R149, 0x1f ;  /* 0x00001f95da8b7589 */ /* 0x000ee200000e0000 */
[----:B-1----:R-:W-:Y:S01]  /*6c00*/  FADD.FTZ R130, R29, -R128 ;  /* 0x800000801d827221 */ /* 0x002fe20000010000 */
[----:B------:R-:W-:Y:S02]  /*6c10*/  FADD.FTZ R128, R32, -R129 ;  /* 0x8000008120807221 */ /* 0x000fe40000010000 */
[----:B------:R-:W-:Y:S01]  /*6c20*/  SHFL.IDX PT, R136, R218, R223, 0x1f ;  /* 0x00001fdfda887589 */ /* 0x000fe200000e0000 */
[----:B------:R1:W-:Y:S03]  /*6c30*/  MUFU.EX2 R30, R135 ;  /* 0x00000087001e7308 */ /* 0x0003e60000000800 */
[----:B------:R-:W4:Y:S04]  /*6c40*/  SHFL.IDX PT, R32, R218, R144, 0x1f ;  /* 0x00001f90da207589 */ /* 0x000f2800000e0000 */
[----:B------:R-:W5:Y:S04]  /*6c50*/  SHFL.IDX PT, R143, R221, R223, 0x1f ;  /* 0x00001fdfdd8f7589 */ /* 0x000f6800000e0000 */
[----:B------:R-:W5:Y:S04]  /*6c60*/  SHFL.IDX PT, R141, R218, R5, 0x1f ;  /* 0x00001f05da8d7589 */ /* 0x000f6800000e0000 */
[----:B------:R-:W5:Y:S04]  /*6c70*/  SHFL.IDX PT, R138, R218, R145, 0x1f ;  /* 0x00001f91da8a7589 */ /* 0x000f6800000e0000 */
[----:B-1----:R-:W1:Y:S04]  /*6c80*/  SHFL.IDX PT, R135, R217, R5, 0x1f ;  /* 0x00001f05d9877589 */ /* 0x002e6800000e0000 */
[----:B------:R-:W1:Y:S04]  /*6c90*/  SHFL.IDX PT, R137, R218, R148, 0x1f ;  /* 0x00001f94da897589 */ /* 0x000e6800000e0000 */
[----:B------:R-:W1:Y:S01]  /*6ca0*/  SHFL.IDX PT, R132, R221, R144, 0x1f ;  /* 0x00001f90dd847589 */ /* 0x000e6200000e0000 */
[----:B------:R-:W-:-:S02]  /*6cb0*/  FSEL R125, R140, -INF , P2 ;  /* 0xff8000008c7d7808 */ /* 0x000fc40001000000 */
[----:B------:R-:W-:-:S03]  /*6cc0*/  FSEL R142, R142, -INF , P1 ;  /* 0xff8000008e8e7808 */ /* 0x000fc60000800000 */
[----:B------:R-:W-:Y:S01]  /*6cd0*/  FFMA.FTZ R125, R125, UR5, -R123 ;  /* 0x000000057d7d7c23 */ /* 0x000fe2000801087b */
[----:B------:R-:W-:Y:S01]  /*6ce0*/  FSEL R115, R115, -INF , P1 ;  /* 0xff80000073737808 */ /* 0x000fe20000800000 */
[--C-:B---3--:R-:W-:Y:S01]  /*6cf0*/  FADD.FTZ R44, R44, -R139.reuse ;  /* 0x8000008b2c2c7221 */ /* 0x108fe20000010000 */
[----:B------:R-:W-:Y:S01]  /*6d00*/  FADD.FTZ R46, R46, -R139 ;  /* 0x8000008b2e2e7221 */ /* 0x000fe20000010000 */
[--C-:B----4-:R-:W-:Y:S01]  /*6d10*/  FADD.FTZ R49, R49, -R32.reuse ;  /* 0x8000002031317221 */ /* 0x110fe20000010000 */
[----:B------:R-:W-:Y:S01]  /*6d20*/  FADD.FTZ R51, R51, -R32 ;  /* 0x8000002033337221 */ /* 0x000fe20000010000 */
[--C-:B------:R-:W-:Y:S01]  /*6d30*/  FADD.FTZ R52, R52, -R136.reuse ;  /* 0x8000008834347221 */ /* 0x100fe20000010000 */
[----:B------:R-:W-:Y:S01]  /*6d40*/  FADD.FTZ R54, R54, -R136 ;  /* 0x8000008836367221 */ /* 0x000fe20000010000 */
[----:B------:R-:W3:Y:S01]  /*6d50*/  SHFL.IDX PT, R119, R219, R145, 0x1f ;  /* 0x00001f91db777589 */ /* 0x000ee200000e0000 */
[--C-:B-----5:R-:W-:Y:S01]  /*6d60*/  FADD.FTZ R133, R36, -R143.reuse ;  /* 0x8000008f24857221 */ /* 0x120fe20000010000 */
[----:B------:R-:W-:Y:S01]  /*6d70*/  FADD.FTZ R38, R38, -R143 ;  /* 0x8000008f26267221 */ /* 0x000fe20000010000 */
[--C-:B------:R-:W-:Y:S01]  /*6d80*/  FADD.FTZ R40, R40, -R141.reuse ;  /* 0x8000008d28287221 */ /* 0x100fe20000010000 */
[----:B------:R-:W-:Y:S01]  /*6d90*/  FADD.FTZ R42, R42, -R141 ;  /* 0x8000008d2a2a7221 */ /* 0x000fe20000010000 */
[--C-:B------:R-:W-:Y:S01]  /*6da0*/  FADD.FTZ R48, R48, -R138.reuse ;  /* 0x8000008a30307221 */ /* 0x100fe20000010000 */
[----:B------:R-:W-:Y:S01]  /*6db0*/  FADD.FTZ R50, R50, -R138 ;  /* 0x8000008a32327221 */ /* 0x000fe20000010000 */
[----:B------:R4:W-:Y:S01]  /*6dc0*/  MUFU.EX2 R32, R125 ;  /* 0x0000007d00207308 */ /* 0x0009e20000000800 */
[----:B------:R-:W-:Y:S01]  /*6dd0*/  SHFL.IDX PT, R136, R217, R145, 0x1f ;  /* 0x00001f91d9887589 */ /* 0x000fe200000e0000 */
[--C-:B-1----:R-:W-:Y:S01]  /*6de0*/  FADD.FTZ R56, R56, -R135.reuse ;  /* 0x8000008738387221 */ /* 0x102fe20000010000 */
[----:B------:R-:W-:Y:S01]  /*6df0*/  FADD.FTZ R58, R58, -R135 ;  /* 0x800000873a3a7221 */ /* 0x000fe20000010000 */
[----:B------:R-:W-:Y:S01]  /*6e00*/  FFMA.FTZ R123, R142, UR5, -R123 ;  /* 0x000000058e7b7c23 */ /* 0x000fe2000801087b */
[----:B------:R-:W-:Y:S01]  /*6e10*/  SHFL.IDX PT, R139, R216, R145, 0x1f ;  /* 0x00001f91d88b7589 */ /* 0x000fe200000e0000 */
[--C-:B------:R-:W-:Y:S01]  /*6e20*/  FADD.FTZ R45, R45, -R137.reuse ;  /* 0x800000892d2d7221 */ /* 0x100fe20000010000 */
[----:B------:R-:W-:-:S02]  /*6e30*/  FADD.FTZ R47, R47, -R137 ;  /* 0x800000892f2f7221 */ /* 0x000fc40000010000 */
[----:B----4-:R-:W-:Y:S01]  /*6e40*/  SHFL.IDX PT, R125, R216, R5, 0x1f ;  /* 0x00001f05d87d7589 */ /* 0x010fe200000e0000 */
[----:B------:R-:W-:-:S03]  /*6e50*/  FFMA.FTZ R92, R115, UR5, -R92 ;  /* 0x00000005735c7c23 */ /* 0x000fc6000801085c */
[----:B------:R-:W-:Y:S01]  /*6e60*/  SHFL.IDX PT, R135, R216, R151, 0x1f ;  /* 0x00001f97d8877589 */ /* 0x000fe200000e0000 */
[----:B------:R-:W-:-:S03]  /*6e70*/  FADD.FTZ R129, R34, -R129 ;  /* 0x8000008122817221 */ /* 0x000fc60000010000 */
[----:B------:R-:W-:Y:S04]  /*6e80*/  SHFL.IDX PT, R138, R216, R149, 0x1f ;  /* 0x00001f95d88a7589 */ /* 0x000fe800000e0000 */
[----:B------:R-:W-:Y:S04]  /*6e90*/  SHFL.IDX PT, R143, R216, R148, 0x1f ;  /* 0x00001f94d88f7589 */ /* 0x000fe800000e0000 */
[----:B------:R-:W-:Y:S04]  /*6ea0*/  SHFL.IDX PT, R141, R216, R144, 0x1f ;  /* 0x00001f90d88d7589 */ /* 0x000fe800000e0000 */
[----:B------:R-:W-:Y:S01]  /*6eb0*/  SHFL.IDX PT, R145, R216, R223, 0x1f ;  /* 0x00001fdfd8917589 */ /* 0x000fe200000e0000 */
[----:B------:R1:W-:Y:S03]  /*6ec0*/  MUFU.EX2 R29, R131 ;  /* 0x00000083001d7308 */ /* 0x0003e60000000800 */
[----:B------:R-:W4:Y:S04]  /*6ed0*/  SHFL.IDX PT, R142, R221, R233, 0x1f ;  /* 0x00001fe9dd8e7589 */ /* 0x000f2800000e0000 */
[----:B------:R-:W5:Y:S04]  /*6ee0*/  SHFL.IDX PT, R216, R216, R233, 0x1f ;  /* 0x00001fe9d8d87589 */ /* 0x000f6800000e0000 */
[----:B------:R-:W2:Y:S01]  /*6ef0*/  SHFL.IDX PT, R137, R217, R149, 0x1f ;  /* 0x00001f95d9897589 */ /* 0x000ea200000e0000 */
[--C-:B-1----:R-:W-:Y:S01]  /*6f00*/  FADD.FTZ R131, R33, -R132.reuse ;  /* 0x8000008421837221 */ /* 0x102fe20000010000 */
[----:B------:R-:W-:-:S02]  /*6f10*/  FADD.FTZ R132, R35, -R132 ;  /* 0x8000008423847221 */ /* 0x000fc40000010000 */
[----:B------:R-:W1:Y:S04]  /*6f20*/  SHFL.IDX PT, R115, R219, R223, 0x1f ;  /* 0x00001fdfdb737589 */ /* 0x000e6800000e0000 */
[----:B------:R-:W1:Y:S01]  /*6f30*/  SHFL.IDX PT, R34, R217, R151, 0x1f ;  /* 0x00001f97d9227589 */ /* 0x000e6200000e0000 */
[----:B------:R3:W-:Y:S03]  /*6f40*/  MUFU.EX2 R31, R134 ;  /* 0x00000086001f7308 */ /* 0x0007e60000000800 */
[----:B------:R-:W1:Y:S04]  /*6f50*/  SHFL.IDX PT, R219, R219, R233, 0x1f ;  /* 0x00001fe9dbdb7589 */ /* 0x000e6800000e0000 */
[----:B------:R-:W1:Y:S01]  /*6f60*/  SHFL.IDX PT, R35, R217, R148, 0x1f ;  /* 0x00001f94d9237589 */ /* 0x000e6200000e0000 */
[----:B------:R-:W1:Y:S03]  /*6f70*/  MUFU.EX2 R12, R12 ;  /* 0x0000000c000c7308 */ /* 0x000e660000000800 */
[----:B------:R-:W1:Y:S04]  /*6f80*/  SHFL.IDX PT, R33, R218, R233, 0x1f ;  /* 0x00001fe9da217589 */ /* 0x000e6800000e0000 */
[----:B---3--:R-:W3:Y:S01]  /*6f90*/  SHFL.IDX PT, R134, R217, R144, 0x1f ;  /* 0x00001f90d9867589 */ /* 0x008ee200000e0000 */
[----:B------:R-:W3:Y:S03]  /*6fa0*/  MUFU.EX2 R14, R14 ;  /* 0x0000000e000e7308 */ /* 0x000ee60000000800 */
[----:B------:R-:W3:Y:S04]  /*6fb0*/  SHFL.IDX PT, R36, R217, R223, 0x1f ;  /* 0x00001fdfd9247589 */ /* 0x000ee800000e0000 */
[----:B------:R-:W3:Y:S01]  /*6fc0*/  SHFL.IDX PT, R217, R217, R233, 0x1f ;  /* 0x00001fe9d9d97589 */ /* 0x000ee200000e0000 */
[----:B------:R-:W-:-:S03]  /*6fd0*/  FSEL R146, R146, -INF , P1 ;  /* 0xff80000092927808 */ /* 0x000fc60000800000 */
[----:B------:R-:W3:Y:S01]  /*6fe0*/  SHFL.IDX PT, R140, R218, R151, 0x1f ;  /* 0x00001f97da8c7589 */ /* 0x000ee200000e0000 */
[----:B------:R-:W3:Y:S01]  /*6ff0*/  MUFU.EX2 R107, R107 ;  /* 0x0000006b006b7308 */ /* 0x000ee20000000800 */
[--C-:B------:R-:W-:Y:S01]  /*7000*/  FFMA.FTZ R120, R120, UR5, -R119.reuse ;  /* 0x0000000578787c23 */ /* 0x100fe20008010877 */
[----:B------:R-:W-:Y:S01]  /*7010*/  FSEL R150, R150, -INF , P1 ;  /* 0xff80000096967808 */ /* 0x000fe20000800000 */
[----:B------:R-:W-:Y:S01]  /*7020*/  FFMA.FTZ R119, R146, UR5, -R119 ;  /* 0x0000000592777c23 */ /* 0x000fe20008010877 */
[----:B----4-:R-:W-:Y:S01]  /*7030*/  FADD.FTZ R37, R37, -R142 ;  /* 0x8000008e25257221 */ /* 0x010fe20000010000 */
[----:B-----5:R-:W-:-:S03]  /*7040*/  FADD.FTZ R146, R85, -R216 ;  /* 0x800000d855927221 */ /* 0x020fc60000010000 */
[----:B------:R-:W4:Y:S01]  /*7050*/  MUFU.EX2 R106, R106 ;  /* 0x0000006a006a7308 */ /* 0x000f220000000800 */
[--C-:B--2---:R-:W-:Y:S01]  /*7060*/  FADD.FTZ R60, R60, -R137.reuse ;  /* 0x800000893c3c7221 */ /* 0x104fe20000010000 */
[----:B------:R-:W-:Y:S01]  /*7070*/  FADD.FTZ R62, R62, -R137 ;  /* 0x800000893e3e7221 */ /* 0x000fe20000010000 */
[----:B------:R-:W-:Y:S01]  /*7080*/  FMUL.FTZ R26, R232, R26 ;  /* 0x0000001ae81a7220 */ /* 0x000fe20000410000 */
[----:B------:R-:W-:-:S04]  /*7090*/  FMUL.FTZ R85, R230, R126 ;  /* 0x0000007ee6557220 */ /* 0x000fc80000410000 */
[----:B------:R-:W2:Y:S01]  /*70a0*/  MUFU.EX2 R13, R13 ;  /* 0x0000000d000d7308 */ /* 0x000ea20000000800 */
[----:B------:R-:W-:Y:S01]  /*70b0*/  FADD.FTZ R137, R80, -R139 ;  /* 0x8000008b50897221 */ /* 0x000fe20000010000 */
[----:B-1----:R-:W-:Y:S01]  /*70c0*/  FFMA.FTZ R116, R116, UR5, -R115 ;  /* 0x0000000574747c23 */ /* 0x002fe20008010873 */
[----:B------:R-:W-:-:S05]  /*70d0*/  FADD.FTZ R57, R57, -R34 ;  /* 0x8000002239397221 */ /* 0x000fca0000010000 */
[----:B------:R-:W1:Y:S01]  /*70e0*/  MUFU.EX2 R15, R15 ;  /* 0x0000000f000f7308 */ /* 0x000e620000000800 */
[----:B------:R-:W-:Y:S01]  /*70f0*/  FADD.FTZ R59, R59, -R34 ;  /* 0x800000223b3b7221 */ /* 0x000fe20000010000 */
[----:B------:R-:W-:-:S06]  /*7100*/  FADD.FTZ R139, R82, -R139 ;  /* 0x8000008b528b7221 */ /* 0x000fcc0000010000 */
[----:B------:R-:W5:Y:S01]  /*7110*/  MUFU.EX2 R101, R101 ;  /* 0x0000006500657308 */ /* 0x000f620000000800 */
[----:B------:R-:W-:Y:S01]  /*7120*/  FFMA.FTZ R115, R150, UR5, -R115 ;  /* 0x0000000596737c23 */ /* 0x000fe20008010873 */
[----:B------:R-:W-:-:S06]  /*7130*/  FFMA.FTZ R114, R114, UR5, -R219 ;  /* 0x0000000572727c23 */ /* 0x000fcc00080108db */
[----:B------:R-:W5:Y:S01]  /*7140*/  MUFU.EX2 R102, R102 ;  /* 0x0000006600667308 */ /* 0x000f620000000800 */
[----:B------:R-:W-:Y:S01]  /*7150*/  FMUL.FTZ R82, R12, R133 ;  /* 0x000000850c527220 */ /* 0x000fe20000410000 */
[----:B---3--:R-:W-:-:S06]  /*7160*/  FMUL.FTZ R37, R14, R37 ;  /* 0x000000250e257220 */ /* 0x008fcc0000410000 */
[----:B------:R-:W3:Y:S08]  /*7170*/  MUFU.EX2 R104, R104 ;  /* 0x0000006800687308 */ /* 0x000ef00000000800 */
[----:B------:R-:W3:Y:S08]  /*7180*/  MUFU.EX2 R105, R105 ;  /* 0x0000006900697308 */ /* 0x000ef00000000800 */
[----:B------:R-:W3:Y:S08]  /*7190*/  MUFU.EX2 R108, R108 ;  /* 0x0000006c006c7308 */ /* 0x000ef00000000800 */
[----:B------:R-:W3:Y:S08]  /*71a0*/  MUFU.EX2 R109, R109 ;  /* 0x0000006d006d7308 */ /* 0x000ef00000000800 */
[----:B------:R-:W3:Y:S01]  /*71b0*/  MUFU.EX2 R111, R111 ;  /* 0x0000006f006f7308 */ /* 0x000ee20000000800 */
[----:B------:R-:W-:Y:S01]  /*71c0*/  FFMA.FTZ R113, R113, UR5, -R219 ;  /* 0x0000000571717c23 */ /* 0x000fe200080108db */
[--C-:B------:R-:W-:Y:S01]  /*71d0*/  FADD.FTZ R61, R61, -R35.reuse ;  /* 0x800000233d3d7221 */ /* 0x100fe20000010000 */
[----:B------:R-:W-:Y:S01]  /*71e0*/  FADD.FTZ R63, R63, -R35 ;  /* 0x800000233f3f7221 */ /* 0x000fe20000010000 */
[----:B------:R-:W-:Y:S01]  /*71f0*/  F2FP.BF16.F32.PACK_AB R85, R85, R26 ;  /* 0x0000001a5555723e */ /* 0x000fe200000010ff */
[----:B------:R-:W-:-:S03]  /*7200*/  FMUL.FTZ R25, R228, R25 ;  /* 0x00000019e4197220 */ /* 0x000fc60000410000 */
[----:B------:R-:W-:Y:S01]  /*7210*/  MUFU.EX2 R9, R9 ;  /* 0x0000000900097308 */ /* 0x000fe20000000800 */
[----:B------:R-:W-:Y:S01]  /*7220*/  FMUL.FTZ R26, R226, R27 ;  /* 0x0000001be21a7220 */ /* 0x000fe20000410000 */
[--C-:B------:R-:W-:Y:S01]  /*7230*/  FADD.FTZ R53, R53, -R33.reuse ;  /* 0x8000002135357221 */ /* 0x100fe20000010000 */
[----:B------:R-:W-:-:S05]  /*7240*/  FADD.FTZ R55, R55, -R33 ;  /* 0x8000002137377221 */ /* 0x000fca0000010000 */
[----:B------:R-:W3:Y:S01]  /*7250*/  MUFU.EX2 R10, R10 ;  /* 0x0000000a000a7308 */ /* 0x000ee20000000800 */
[----:B------:R-:W-:Y:S01]  /*7260*/  FADD.FTZ R65, R65, -R134 ;  /* 0x8000008641417221 */ /* 0x000fe20000010000 */
[----:B------:R-:W-:-:S06]  /*7270*/  F2FP.BF16.F32.PACK_AB R82, R37, R82 ;  /* 0x000000522552723e */ /* 0x000fcc00000010ff */
[----:B------:R-:W3:Y:S01]  /*7280*/  MUFU.EX2 R11, R11 ;  /* 0x0000000b000b7308 */ /* 0x000ee20000000800 */
[----:B------:R-:W-:-:S07]  /*7290*/  FADD.FTZ R66, R66, -R136 ;  /* 0x8000008842427221 */ /* 0x000fce0000010000 */
[----:B------:R-:W3:Y:S01]  /*72a0*/  MUFU.EX2 R97, R97 ;  /* 0x0000006100617308 */ /* 0x000ee20000000800 */
[----:B------:R-:W-:-:S07]  /*72b0*/  FADD.FTZ R39, R39, -R142 ;  /* 0x8000008e27277221 */ /* 0x000fce0000010000 */
[----:B------:R-:W-:Y:S01]  /*72c0*/  MUFU.EX2 R98, R98 ;  /* 0x0000006200627308 */ /* 0x000fe20000000800 */
[----:B------:R-:W-:-:S07]  /*72d0*/  FADD.FTZ R64, R64, -R136 ;  /* 0x8000008840407221 */ /* 0x000fce0000010000 */
[----:B------:R-:W3:Y:S01]  /*72e0*/  MUFU.EX2 R99, R99 ;  /* 0x0000006300637308 */ /* 0x000ee20000000800 */
[----:B------:R-:W-:-:S07]  /*72f0*/  FADD.FTZ R216, R87, -R216 ;  /* 0x800000d857d87221 */ /* 0x000fce0000010000 */
[----:B------:R-:W3:Y:S08]  /*7300*/  MUFU.EX2 R100, R100 ;  /* 0x0000006400647308 */ /* 0x000ef00000000800 */
[----:B------:R4:W3:Y:S01]  /*7310*/  MUFU.EX2 R34, R122 ;  /* 0x0000007a00227308 */ /* 0x0008e20000000800 */
[----:B------:R-:W-:-:S07]  /*7320*/  FADD.FTZ R144, R84, -R145 ;  /* 0x8000009154907221 */ /* 0x000fce0000010000 */
[----:B------:R-:W3:Y:S01]  /*7330*/  MUFU.EX2 R17, R17 ;  /* 0x0000001100117308 */ /* 0x000ee20000000800 */
[----:B----4-:R-:W-:-:S07]  /*7340*/  FADD.FTZ R122, R68, -R36 ;  /* 0x80000024447a7221 */ /* 0x010fce0000010000 */
[----:B------:R-:W-:Y:S01]  /*7350*/  MUFU.EX2 R18, R18 ;  /* 0x0000001200127308 */ /* 0x000fe20000000800 */
[----:B------:R-:W-:-:S07]  /*7360*/  F2FP.BF16.F32.PACK_AB R87, R26, R25 ;  /* 0x000000191a57723e */ /* 0x000fce00000010ff */
[----:B------:R-:W4:Y:S08]  /*7370*/  MUFU.EX2 R19, R19 ;  /* 0x0000001300137308 */ /* 0x000f300000000800 */
[----:B------:R-:W4:Y:S08]  /*7380*/  MUFU.EX2 R20, R20 ;  /* 0x0000001400147308 */ /* 0x000f300000000800 */
[----:B------:R-:W4:Y:S08]  /*7390*/  MUFU.EX2 R21, R21 ;  /* 0x0000001500157308 */ /* 0x000f300000000800 */
[----:B------:R-:W-:Y:S08]  /*73a0*/  MUFU.EX2 R22, R22 ;  /* 0x0000001600167308 */ /* 0x000ff00000000800 */
[----:B------:R-:W4:Y:S08]  /*73b0*/  MUFU.EX2 R23, R23 ;  /* 0x0000001700177308 */ /* 0x000f300000000800 */
[----:B------:R-:W4:Y:S01]  /*73c0*/  MUFU.EX2 R88, R88 ;  /* 0x0000005800587308 */ /* 0x000f220000000800 */
[----:B------:R-:W-:-:S07]  /*73d0*/  FADD.FTZ R145, R86, -R145 ;  /* 0x8000009156917221 */ /* 0x000fce0000010000 */
[----:B------:R-:W4:Y:S01]  /*73e0*/  MUFU.EX2 R89, R89 ;  /* 0x0000005900597308 */ /* 0x000f220000000800 */
[----:B------:R-:W-:-:S07]  /*73f0*/  FMUL.FTZ R25, R107, R65 ;  /* 0x000000416b197220 */ /* 0x000fce0000410000 */
[----:B------:R-:W-:Y:S08]  /*7400*/  MUFU.EX2 R90, R90 ;  /* 0x0000005a005a7308 */ /* 0x000ff00000000800 */
[----:B------:R-:W4:Y:S08]  /*7410*/  MUFU.EX2 R91, R91 ;  /* 0x0000005b005b7308 */ /* 0x000f300000000800 */
[----:B------:R-:W4:Y:S08]  /*7420*/  MUFU.EX2 R92, R92 ;  /* 0x0000005c005c7308 */ /* 0x000f300000000800 */
[----:B------:R-:W4:Y:S08]  /*7430*/  MUFU.EX2 R93, R93 ;  /* 0x0000005d005d7308 */ /* 0x000f300000000800 */
[----:B------:R-:W-:Y:S08]  /*7440*/  MUFU.EX2 R94, R94 ;  /* 0x0000005e005e7308 */ /* 0x000ff00000000800 */
[----:B------:R-:W4:Y:S08]  /*7450*/  MUFU.EX2 R95, R95 ;  /* 0x0000005f005f7308 */ /* 0x000f300000000800 */
[----:B------:R-:W4:Y:S01]  /*7460*/  MUFU.EX2 R96, R96 ;  /* 0x0000006000607308 */ /* 0x000f220000000800 */
[----:B------:R-:W-:-:S07]  /*7470*/  FMUL.FTZ R86, R229, R127 ;  /* 0x0000007fe5567220 */ /* 0x000fce0000410000 */
[----:B------:R2:W-:Y:S01]  /*7480*/  MUFU.EX2 R35, R121 ;  /* 0x0000007900237308 */ /* 0x0005e20000000800 */
[----:B------:R-:W-:-:S07]  /*7490*/  FMUL.FTZ R65, R106, R66 ;  /* 0x000000426a417220 */ /* 0x000fce0000410000 */
[----:B------:R-:W4:Y:S01]  /*74a0*/  MUFU.EX2 R110, R110 ;  /* 0x0000006e006e7308 */ /* 0x000f220000000800 */
[----:B--2---:R-:W-:Y:S01]  /*74b0*/  FADD.FTZ R121, R67, -R134 ;  /* 0x8000008643797221 */ /* 0x004fe20000010000 */
[----:B------:R-:W-:Y:S01]  /*74c0*/  FADD.FTZ R67, R70, -R36 ;  /* 0x8000002446437221 */ /* 0x000fe20000010000 */
[----:B------:R-:W-:-:S05]  /*74d0*/  FADD.FTZ R70, R69, -R217 ;  /* 0x800000d945467221 */ /* 0x000fca0000010000 */
[----:B------:R-:W2:Y:S01]  /*74e0*/  MUFU.EX2 R112, R112 ;  /* 0x0000007000707308 */ /* 0x000ea20000000800 */
[----:B------:R-:W-:Y:S01]  /*74f0*/  FMUL.FTZ R38, R13, R38 ;  /* 0x000000260d267220 */ /* 0x000fe20000410000 */
[----:B-1----:R-:W-:-:S06]  /*7500*/  FMUL.FTZ R39, R15, R39 ;  /* 0x000000270f277220 */ /* 0x002fcc0000410000 */
[----:B------:R-:W1:Y:S01]  /*7510*/  MUFU.EX2 R33, R123 ;  /* 0x0000007b00217308 */ /* 0x000e620000000800 */
[----:B-----5:R-:W-:Y:S01]  /*7520*/  FMUL.FTZ R60, R101, R60 ;  /* 0x0000003c653c7220 */ /* 0x020fe20000410000 */
[----:B------:R-:W-:Y:S01]  /*7530*/  FMUL.FTZ R61, R103, R61 ;  /* 0x0000003d673d7220 */ /* 0x000fe20000410000 */
[----:B------:R-:W-:-:S05]  /*7540*/  FMUL.FTZ R62, R102, R62 ;  /* 0x0000003e663e7220 */ /* 0x000fca0000410000 */
[----:B------:R5:W1:Y:S01]  /*7550*/  MUFU.EX2 R36, R120 ;  /* 0x0000007800247308 */ /* 0x000a620000000800 */
[----:B---3--:R-:W-:Y:S01]  /*7560*/  FMUL.FTZ R63, R104, R63 ;  /* 0x0000003f683f7220 */ /* 0x008fe20000410000 */
[----:B------:R-:W-:Y:S01]  /*7570*/  FMUL.FTZ R64, R105, R64 ;  /* 0x0000004069407220 */ /* 0x000fe20000410000 */
[----:B------:R-:W-:-:S05]  /*7580*/  FMUL.FTZ R26, R108, R121 ;  /* 0x000000796c1a7220 */ /* 0x000fca0000410000 */
[----:B------:R-:W3:Y:S01]  /*7590*/  MUFU.EX2 R119, R119 ;  /* 0x0000007700777308 */ /* 0x000ee20000000800 */
[----:B-----5:R-:W-:Y:S01]  /*75a0*/  FADD.FTZ R120, R71, -R217 ;  /* 0x800000d947787221 */ /* 0x020fe20000010000 */
[----:B------:R-:W-:Y:S01]  /*75b0*/  FMUL.FTZ R71, R227, R130 ;  /* 0x00000082e3477220 */ /* 0x000fe20000410000 */
[----:B------:R-:W-:-:S05]  /*75c0*/  FMUL.FTZ R66, R109, R122 ;  /* 0x0000007a6d427220 */ /* 0x000fca0000410000 */
[----:B------:R-:W5:Y:S01]  /*75d0*/  MUFU.EX2 R118, R118 ;  /* 0x0000007600767308 */ /* 0x000f620000000800 */
[----:B------:R-:W-:Y:S01]  /*75e0*/  FMUL.FTZ R27, R111, R70 ;  /* 0x000000466f1b7220 */ /* 0x000fe20000410000 */
[----:B------:R-:W-:-:S06]  /*75f0*/  FADD.FTZ R123, R72, -R125 ;  /* 0x8000007d487b7221 */ /* 0x000fcc0000010000 */
[----:B------:R-:W5:Y:S01]  /*7600*/  MUFU.EX2 R117, R117 ;  /* 0x0000007500757308 */ /* 0x000f620000000800 */
[----:B------:R-:W-:-:S07]  /*7610*/  FADD.FTZ R134, R73, -R135 ;  /* 0x8000008749867221 */ /* 0x000fce0000010000 */
[----:B------:R-:W5:Y:S01]  /*7620*/  MUFU.EX2 R116, R116 ;  /* 0x0000007400747308 */ /* 0x000f620000000800 */
[----:B------:R-:W-:-:S07]  /*7630*/  FADD.FTZ R41, R41, -R140 ;  /* 0x8000008c29297221 */ /* 0x000fce0000010000 */
[----:B------:R-:W5:Y:S01]  /*7640*/  MUFU.EX2 R115, R115 ;  /* 0x0000007300737308 */ /* 0x000f620000000800 */
[----:B------:R-:W-:-:S07]  /*7650*/  FADD.FTZ R43, R43, -R140 ;  /* 0x8000008c2b2b7221 */ /* 0x000fce0000010000 */
[----:B------:R-:W5:Y:S01]  /*7660*/  MUFU.EX2 R114, R114 ;  /* 0x0000007200727308 */ /* 0x000f620000000800 */
[----:B------:R-:W-:-:S07]  /*7670*/  FADD.FTZ R125, R74, -R125 ;  /* 0x8000007d4a7d7221 */ /* 0x000fce0000010000 */
[----:B------:R-:W5:Y:S01]  /*7680*/  MUFU.EX2 R37, R113 ;  /* 0x0000007100257308 */ /* 0x000f620000000800 */
[----:B------:R-:W-:Y:S01]  /*7690*/  FADD.FTZ R135, R75, -R135 ;  /* 0x800000874b877221 */ /* 0x000fe20000010000 */
[----:B------:R-:W-:Y:S01]  /*76a0*/  FADD.FTZ R136, R76, -R138 ;  /* 0x8000008a4c887221 */ /* 0x000fe20000010000 */
[----:B------:R-:W-:Y:S01]  /*76b0*/  FADD.FTZ R142, R77, -R143 ;  /* 0x8000008f4d8e7221 */ /* 0x000fe20000010000 */
[--C-:B------:R-:W-:Y:S01]  /*76c0*/  FADD.FTZ R140, R81, -R141.reuse ;  /* 0x8000008d518c7221 */ /* 0x100fe20000010000 */
[----:B------:R-:W-:Y:S01]  /*76d0*/  FADD.FTZ R141, R83, -R141 ;  /* 0x8000008d538d7221 */ /* 0x000fe20000010000 */
        /* <DEDUP_REMOVED lines=42> */
[----:B------:R-:W-:Y:S01]  /*7980*/  IMAD R220, R0, 0x400, R220 ;  /* 0x0000040000dc7824 */ /* 0x000fe200078e02dc */
[----:B------:R-:W-:Y:S01]  /*7990*/  F2FP.BF16.F32.PACK_AB R84, R69, R84 ;  /* 0x000000544554723e */ /* 0x000fe200000010ff */
[----:B------:R-:W-:Y:S01]  /*79a0*/  FMUL.FTZ R67, R110, R67 ;  /* 0x000000436e437220 */ /* 0x000fe20000410000 */
[----:B--2---:R-:W-:Y:S01]  /*79b0*/  FMUL.FTZ R120, R112, R120 ;  /* 0x0000007870787220 */ /* 0x004fe20000410000 */
[----:B------:R-:W-:Y:S01]  /*79c0*/  IMAD R39, R39, 0x2, R236 ;  /* 0x0000000227277824 */ /* 0x000fe200078e02ec */
[----:B------:R-:W-:Y:S01]  /*79d0*/  F2FP.BF16.F32.PACK_AB R80, R131, R80 ;  /* 0x000000508350723e */ /* 0x000fe200000010ff */
[----:B-1----:R-:W-:Y:S01]  /*79e0*/  FMUL.FTZ R63, R33, R138 ;  /* 0x0000008a213f7220 */ /* 0x002fe20000410000 */
        /* <DEDUP_REMOVED lines=24> */
[----:B------:R-:W-:Y:S02]  /*7b70*/  R2UR UR4, R220 ;  /* 0x00000000dc0472ca */ /* 0x000fe400000e0000 */
        /* <DEDUP_REMOVED lines=14> */
[----:B------:R-:W-:-:S03]  /*7c60*/  F2FP.BF16.F32.PACK_AB R27, R226, R228 ;  /* 0x000000e4e21b723e */ /* 0x000fc600000010ff */
        /* <DEDUP_REMOVED lines=137> */
.L_x_6124:
        /* <DEDUP_REMOVED lines=70> */
.L_x_6125:
[----:B------:R-:W-:Y:S02]  /*8960*/  VIADD R16, R16, 0x1 ;  /* 0x0000000110107836 */ /* 0x000fe40000000000 */
[----:B------:R-:W-:Y:S02]  /*8970*/  VIADD R7, R7, 0x30c20 ;  /* 0x00030c2007077836 */ /* 0x000fe40000000000 */
[----:B------:R-:W-:Y:S01]  /*8980*/  VIADD R0, R0, 0x1 ;  /* 0x0000000100007836 */ /* 0x000fe20000000000 */
[----:B------:R-:W-:Y:S02]  /*8990*/  ISETP.GE.AND P1, PT, R16, UR38, PT ;  /* 0x0000002610007c0c */ /* 0x000fe4000bf26270 */
[----:B------:R-:W-:Y:S02]  /*89a0*/  PRMT R7, RZ, 0x654, R7 ;  /* 0x00000654ff077816 */ /* 0x000fe40000000007 */
[C---:B------:R-:W-:Y:S02]  /*89b0*/  ISETP.NE.AND P0, PT, R0.reuse, 0x2, PT ;  /* 0x000000020000780c */ /* 0x040fe40003f05270 */
[----:B------:R1:W-:Y:S02]  /*89c0*/  SYNCS.ARRIVE.TRANS64.RED.A1T0 RZ, [R7+URZ], RZ ;  /* 0x000000ff07ff79a7 */ /* 0x0003e4000810043f */
[----:B------:R-:W-:-:S02]  /*89d0*/  SEL R0, R0, RZ, P0 ;  /* 0x000000ff00007207 */ /* 0x000fc40000000000 */
[----:B-1----:R-:W-:-:S04]  /*89e0*/  SEL R7, RZ, 0x1, P0 ;  /* 0x00000001ff077807 */ /* 0x002fc80000000000 */
[----:B------:R-:W-:Y:S01]  /*89f0*/  LOP3.LUT R4, R4, R7, RZ, 0x3c, !PT ;  /* 0x0000000704047212 */ /* 0x000fe200078e3cff */
[----:B------:R-:W-:Y:S06]  /*8a00*/  @!P1 BRA `(.L_x_6126) ;  /* 0xffffffcc00849947 */ /* 0x000fec000383ffff */
.L_x_6115:
        /* <DEDUP_REMOVED lines=34> */
.L_x_6095:
[----:B------:R-:W-:Y:S05]  /*8c30*/  @P0 BRA `(.L_x_6127) ;  /* 0x0000000800c80947 */ /* 0x000fea0003800000 */
[----:B------:R-:W3:Y:S01]  /*8c40*/  S2R R3, SR_CgaCtaId ;  /* 0x0000000000037919 */ /* 0x000ee20000008800 */
[----:B------:R-:W-:-:S04]  /*8c50*/  MOV R0, 0x400 ;  /* 0x0000040000007802 */ /* 0x000fc80000000f00 */
[----:B---3--:R-:W-:-:S04]  /*8c60*/  LEA R17, R3, R0, 0x18 ;  /* 0x0000000003117211 */ /* 0x008fc800078ec0ff */
[----:B------:R-:W-:-:S13]  /*8c70*/  LOP3.LUT P0, RZ, R17, 0x3ff, RZ, 0xc0, !PT ;  /* 0x000003ff11ff7812 */ /* 0x000fda000780c0ff */
[----:B------:R-:W-:Y:S05]  /*8c80*/  @!P0 BRA `(.L_x_6128) ;  /* 0x0000000000408947 */ /* 0x000fea0003800000 */
[----:B------:R-:W-:Y:S01]  /*8c90*/  MOV R0, 0x0 ;  /* 0x0000000000007802 */ /* 0x000fe20000000f00 */
[----:B------:R-:W-:Y:S01]  /*8ca0*/  ULDC.64 UR4, c[0x4][0x90] ;  /* 0x0100240000047ab9 */ /* 0x000fe20000000a00 */
[----:B------:R-:W-:Y:S01]  /*8cb0*/  ULDC.64 UR6, c[0x4][0x98] ;  /* 0x0100260000067ab9 */ /* 0x000fe20000000a00 */
[----:B------:R-:W-:Y:S01]  /*8cc0*/  IMAD.U32 R4, RZ, RZ, UR4 ;  /* 0x00000004ff047e24 */ /* 0x000fe2000f8e00ff */
[----:B--2---:R2:W3:Y:S01]  /*8cd0*/  LDC.64 R2, c[0x4][R0] ;  /* 0x0100000000027b82 */ /* 0x0044e20000000a00 */
        /* <DEDUP_REMOVED lines=8> */
[----:B-12---:R-:W-:-:S07]  /*8d60*/  IMAD.MOV.U32 R13, RZ, RZ, RZ ;  /* 0x000000ffff0d7224 */ /* 0x006fce00078e00ff */
[----:B------:R-:W-:-:S07]  /*8d70*/  LEPC R20, `(.L_x_6128) ;  /* 0x000000001014794e */ /* 0x000fce0000000000 */
[----:B---3--:R-:W-:Y:S05]  /*8d80*/  CALL.ABS.NOINC R2 ;  /* 0x0000000002007343 */ /* 0x008fea0003c00000 */
.L_x_6128:
[----:B------:R-:W-:-:S05]  /*8d90*/  VIADD R16, R17, 0x4000 ;  /* 0x0000400011107836 */ /* 0x000fca0000000000 */
        /* <DEDUP_REMOVED lines=18> */
.L_x_6129:
        /* <DEDUP_REMOVED lines=18> */
.L_x_6130:
        /* <DEDUP_REMOVED lines=18> */
.L_x_6131:
[----:B------:R-:W3:Y:S01]  /*9100*/  S2R R0, SR_TID.X ;  /* 0x0000000000007919 */ /* 0x000ee20000002100 */
        /* <DEDUP_REMOVED lines=62> */
[----:B------:R-:W-:Y:S01]  /*94f0*/  STSM.16.M88.4 [R0+0x4000], R184 ;  /* 0x004000b800007844 */ /* 0x000fe20000000200 */
[----:B------:R-:W-:-:S03]  /*9500*/  IADD3 R2, R3, 0x4000, R0 ;  /* 0x0000400003027810 */ /* 0x000fc60007ffe000 */
[----:B------:R-:W2:Y:S01]  /*9510*/  SHFL.IDX PT, R5, R6, RZ, 0x1f ;  /* 0x00001fff06057589 */ /* 0x000ea200000e0000 */
[----:B------:R-:W-:-:S03]  /*9520*/  IMAD.IADD R3, R3, 0x1, R4 ;  /* 0x0000000103037824 */ /* 0x000fc600078e0204 */
[----:B------:R3:W-:Y:S04]  /*9530*/  STSM.16.M88.4 [R2], R192 ;  /* 0x000000c002007844 */ /* 0x0007e80000000200 */
[----:B------:R3:W-:Y:S04]  /*9540*/  STSM.16.M88.4 [R4], R200 ;  /* 0x000000c804007844 */ /* 0x0007e80000000200 */
[----:B------:R3:W-:Y:S04]  /*9550*/  STSM.16.M88.4 [R3], R208 ;  /* 0x000000d003007844 */ /* 0x0007e80000000200 */
[----:B------:R3:W-:Y:S04]  /*9560*/  STSM.16.M88.4 [R0], R152 ;  /* 0x0000009800007844 */ /* 0x0007e80000000200 */
[----:B------:R3:W-:Y:S04]  /*9570*/  STSM.16.M88.4 [R2+-0x4000], R160 ;  /* 0xffc000a002007844 */ /* 0x0007e80000000200 */
[----:B------:R3:W-:Y:S01]  /*9580*/  STSM.16.M88.4 [R4+-0x4000], R168 ;  /* 0xffc000a804007844 */ /* 0x0007e20000000200 */
[----:B--2---:R-:W-:-:S03]  /*9590*/  ISETP.NE.AND P0, PT, R5, 0x7, PT ;  /* 0x000000070500780c */ /* 0x004fc60003f05270 */
        /* <DEDUP_REMOVED lines=22> */
[----:B--2---:R-:W-:Y:S02]  /*9700*/  UMOV UR40, UR6 ;  /* 0x0000000600287c82 */ /* 0x004fe40008000000 */
[----:B------:R2:W-:Y:S02]  /*9710*/  UTMASTG.4D [UR40], [UR8] ;  /* 0x00000028080073b5 */ /* 0x0005e40008018000 */
[----:B--2---:R0:W-:Y:S02]  /*9720*/  UTMACMDFLUSH ;  /* 0x00000000000079b7 */ /* 0x0041e40000000000 */
.L_x_6133:
[----:B------:R-:W-:Y:S05]  /*9730*/  BSYNC B0 ;  /* 0x0000000000007941 */ /* 0x000fea0003800000 */
.L_x_6132:
[----:B------:R-:W-:-:S04]  /*9740*/  DEPBAR.LE SB0, 0x0 ;  /* 0x000080000000791a */ /* 0x000fc80000000000 */
[----:B------:R-:W-:Y:S05]  /*9750*/  BRA `(.L_x_6094) ;  /* 0x0000003800707947 */ /* 0x000fea0003800000 */
.L_x_6127:
[----:B------:R-:W3:Y:S01]  /*9760*/  S2R R0, SR_TID.X ;  /* 0x0000000000007919 */ /* 0x000ee20000002100 */
[----:B--2---:R-:W2:Y:S01]  /*9770*/  LDC.64 R2, c[0x0][0x820] ;  /* 0x00020800ff027b82 */ /* 0x004ea20000000a00 */
[----:B------:R-:W-:Y:S01]  /*9780*/  IMAD.U32 R9, RZ, RZ, UR43 ;  /* 0x0000002bff097e24 */ /* 0x000fe2000f8e00ff */
[----:B------:R-:W-:Y:S01]  /*9790*/  BSSY B0, `(.L_x_6134) ;  /* 0x0000038000007945 */ /* 0x000fe20003800000 */
[----:B------:R-:W-:Y:S02]  /*97a0*/  IMAD.U32 R27, RZ, RZ, UR36 ;  /* 0x00000024ff1b7e24 */ /* 0x000fe4000f8e00ff */
[----:B------:R-:W-:Y:S01]  /*97b0*/  IMAD.U32 R25, RZ, RZ, UR44 ;  /* 0x0000002cff197e24 */ /* 0x000fe2000f8e00ff */
[----:B------:R-:W-:Y:S02]  /*97c0*/  SHF.R.S32.HI R9, RZ, 0x1f, R9 ;  /* 0x0000001fff097819 */ /* 0x000fe40000011409 */
[----:B------:R-:W4:Y:S02]  /*97d0*/  LDC.64 R18, c[0x0][0x808] ;  /* 0x00020200ff127b82 */ /* 0x000f240000000a00 */
[----:B------:R-:W-:-:S06]  /*97e0*/  SHF.R.S32.HI R25, RZ, 0x1f, R25 ;  /* 0x0000001fff197819 */ /* 0x000fcc0000011419 */
[----:B------:R-:W5:Y:S08]  /*97f0*/  LDC.64 R14, c[0x0][0x828] ;  /* 0x00020a00ff0e7b82 */ /* 0x000f700000000a00 */
[----:B------:R-:W1:Y:S01]  /*9800*/  LDC.64 R16, c[0x0][0x850] ;  /* 0x00021400ff107b82 */ /* 0x000e620000000a00 */
[----:B---3--:R-:W-:-:S07]  /*9810*/  VIADD R5, R0, 0xffffff80 ;  /* 0xffffff8000057836 */ /* 0x008fce0000000000 */
[----:B------:R-:W3:Y:S01]  /*9820*/  LDC R23, c[0x0][0x83c] ;  /* 0x00020f00ff177b82 */ /* 0x000ee20000000800 */
[----:B----4-:R-:W-:Y:S01]  /*9830*/  IMAD R11, R27, -0x80, R18 ;  /* 0xffffff801b0b7824 */ /* 0x010fe200078e0212 */
[----:B------:R-:W-:-:S04]  /*9840*/  SHF.R.S32.HI R0, RZ, 0x1f, R5 ;  /* 0x0000001fff007819 */ /* 0x000fc80000011405 */
[----:B------:R-:W-:Y:S02]  /*9850*/  LEA.HI R8, R0, R5, RZ, 0x3 ;  /* 0x0000000500087211 */ /* 0x000fe400078f18ff */
[----:B------:R-:W4:Y:S02]  /*9860*/  LDC.64 R20, c[0x0][0x858] ;  /* 0x00021600ff147b82 */ /* 0x000f240000000a00 */
[----:B------:R-:W-:-:S05]  /*9870*/  LOP3.LUT R0, R8, 0x1ffffff8, RZ, 0xc0, !PT ;  /* 0x1ffffff808007812 */ /* 0x000fca00078ec0ff */
[----:B------:R-:W-:-:S04]  /*9880*/  IMAD.IADD R0, R5, 0x1, -R0 ;  /* 0x0000000105007824 */ /* 0x000fc800078e0a00 */
[----:B------:R-:W-:Y:S02]  /*9890*/  IMAD.SHL.U32 R6, R0, 0x8, RZ ;  /* 0x0000000800067824 */ /* 0x000fe400078e00ff */
[----:B--2---:R-:W-:-:S03]  /*98a0*/  IMAD R0, R9, R2, RZ ;  /* 0x0000000209007224 */ /* 0x004fc600078e02ff */
[----:B------:R-:W-:Y:S01]  /*98b0*/  SHF.R.S32.HI R7, RZ, 0x1f, R6 ;  /* 0x0000001fff077819 */ /* 0x000fe20000011406 */
[----:B------:R-:W-:Y:S02]  /*98c0*/  IMAD R3, R3, UR43, R0 ;  /* 0x0000002b03037c24 */ /* 0x000fe4000f8e0200 */
[----:B------:R-:W-:Y:S01]  /*98d0*/  IMAD.WIDE.U32 R4, R2, UR43, R6 ;  /* 0x0000002b02047c25 */ /* 0x000fe2000f8e0006 */
[----:B------:R-:W-:-:S03]  /*98e0*/  SHF.R.S32.HI R2, RZ, 0x3, R8 ;  /* 0x00000003ff027819 */ /* 0x000fc60000011408 */
[----:B------:R-:W-:Y:S01]  /*98f0*/  IMAD.IADD R5, R5, 0x1, R3 ;  /* 0x0000000105057824 */ /* 0x000fe200078e0203 */
[C---:B------:R-:W-:Y:S01]  /*9900*/  ISETP.GE.AND P2, PT, R2.reuse, R11, PT ;  /* 0x0000000b0200720c */ /* 0x040fe20003f46270 */
[C---:B------:R-:W-:Y:S02]  /*9910*/  VIADD R0, R2.reuse, 0x20 ;  /* 0x0000002002007836 */ /* 0x040fe40000000000 */
[----:B------:R-:W-:Y:S01]  /*9920*/  VIADD R3, R2, 0x60 ;  /* 0x0000006002037836 */ /* 0x000fe20000000000 */
[----:B------:R-:W-:Y:S01]  /*9930*/  ISETP.GE.OR P6, PT, R6, R19, P2 ;  /* 0x000000130600720c */ /* 0x000fe200017c6670 */
[----:B-----5:R-:W-:Y:S01]  /*9940*/  IMAD R8, R25, R14, RZ ;  /* 0x0000000e19087224 */ /* 0x020fe200078e02ff */
[-C--:B------:R-:W-:Y:S01]  /*9950*/  ISETP.GE.AND P3, PT, R0, R11.reuse, PT ;  /* 0x0000000b0000720c */ /* 0x080fe20003f66270 */
[----:B------:R-:W-:Y:S01]  /*9960*/  VIADD R0, R2, 0x40 ;  /* 0x0000004002007836 */ /* 0x000fe20000000000 */
[-C--:B------:R-:W-:Y:S01]  /*9970*/  ISETP.GE.AND P1, PT, R3, R11.reuse, PT ;  /* 0x0000000b0300720c */ /* 0x080fe20003f26270 */
[----:B------:R-:W-:Y:S01]  /*9980*/  IMAD R15, R15, UR44, R8 ;  /* 0x0000002c0f0f7c24 */ /* 0x000fe2000f8e0208 */
[----:B------:R-:W-:Y:S01]  /*9990*/  SHF.R.S32.HI R3, RZ, 0x1f, R2 ;  /* 0x0000001fff037819 */ /* 0x000fe20000011402 */
[----:B-1----:R-:W-:Y:S01]  /*99a0*/  IMAD.WIDE.U32 R12, R14, UR44, R4 ;  /* 0x0000002c0e0c7c25 */ /* 0x002fe2000f8e0004 */
[----:B------:R-:W-:-:S02]  /*99b0*/  ISETP.GE.AND P0, PT, R0, R11, PT ;  /* 0x0000000b0000720c */ /* 0x000fc40003f06270 */
[CC--:B------:R-:W-:Y:S01]  /*99c0*/  ISETP.GE.OR P4, PT, R6.reuse, R19.reuse, P3 ;  /* 0x000000130600720c */ /* 0x0c0fe20001f86670 */
[----:B------:R-:W-:Y:S01]  /*99d0*/  IMAD.WIDE R10, R27, 0x80, R2 ;  /* 0x000000801b0a7825 */ /* 0x000fe200078e0202 */
[----:B------:R-:W-:Y:S01]  /*99e0*/  ISETP.GE.OR P5, PT, R6, R19, P0 ;  /* 0x000000130600720c */ /* 0x000fe200007a6670 */
[----:B------:R-:W1:Y:S02]  /*99f0*/  LDC.64 R26, c[0x0][0x208] ;  /* 0x00008200ff1a7b82 */ /* 0x000e640000000a00 */
[----:B------:R-:W-:Y:S02]  /*9a00*/  IMAD R0, R9, R16, RZ ;  /* 0x0000001009007224 */ /* 0x000fe400078e02ff */
[----:B------:R-:W-:-:S04]  /*9a10*/  IMAD.WIDE.U32 R8, R16, UR43, R6 ;  /* 0x0000002b10087c25 */ /* 0x000fc8000f8e0006 */
[----:B------:R-:W-:Y:S02]  /*9a20*/  IMAD R17, R17, UR43, R0 ;  /* 0x0000002b11117c24 */ /* 0x000fe4000f8e0200 */
[----:B------:R-:W-:Y:S01]  /*9a30*/  IMAD.IADD R5, R13, 0x1, R15 ;  /* 0x000000010d057824 */ /* 0x000fe200078e020f */
[----:B---34-:R-:W-:Y:S06]  /*9a40*/  @P6 BRA `(.L_x_6135) ;  /* 0x0000000000306947 */ /* 0x018fec0003800000 */
[----:B------:R-:W-:Y:S01]  /*9a50*/  ULDC.64 UR4, c[0x0][0x818] ;  /* 0x0002060000047ab9 */ /* 0x000fe20000000a00 */
[----:B------:R-:W-:Y:S01]  /*9a60*/  IMAD.MOV.U32 R4, RZ, RZ, R12 ;  /* 0x000000ffff047224 */ /* 0x000fe200078e000c */
[----:B-1----:R-:W-:Y:S01]  /*9a70*/  R2UR UR6, R26 ;  /* 0x000000001a0672ca */ /* 0x002fe200000e0000 */
        /* <DEDUP_REMOVED lines=9> */
.L_x_6135:
[----:B------:R-:W-:Y:S05]  /*9b10*/  BSYNC B0 ;  /* 0x0000000000007941 */ /* 0x000fea0003800000 */
.L_x_6134:
[----:B------:R-:W-:Y:S01]  /*9b20*/  IMAD.IADD R9, R9, 0x1, R17 ;  /* 0x0000000109097824 */ /* 0x000fe200078e0211 */
[----:B------:R-:W-:Y:S01]  /*9b30*/  BSSY B0, `(.L_x_6136) ;  /* 0x0000019000007945 */ /* 0x000fe20003800000 */
[----:B------:R-:W-:Y:S01]  /*9b40*/  IMAD R0, R25, R20, RZ ;  /* 0x0000001419007224 */ /* 0x000fe200078e02ff */
[----:B------:R-:W-:Y:S01]  /*9b50*/  ISETP.GE.OR P6, PT, R6, R19, P1 ;  /* 0x000000130600720c */ /* 0x000fe20000fc6670 */
[----:B------:R-:W-:Y:S01]  /*9b60*/  IMAD.WIDE.U32 R8, R20, UR44, R8 ;  /* 0x0000002c14087c25 */ /* 0x000fe2000f8e0008 */
[CC--:B------:R-:W-:Y:S02]  /*9b70*/  ISETP.GE.OR P2, PT, R6.reuse, R23.reuse, P2 ;  /* 0x000000170600720c */ /* 0x0c0fe40001746670 */
[CC--:B------:R-:W-:Y:S01]  /*9b80*/  ISETP.GE.OR P3, PT, R6.reuse, R23.reuse, P3 ;  /* 0x000000170600720c */ /* 0x0c0fe20001f66670 */
[----:B--2---:R-:W-:Y:S01]  /*9b90*/  IMAD R15, R21, UR44, R0 ;  /* 0x0000002c150f7c24 */ /* 0x004fe2000f8e0200 */
[CC--:B------:R-:W-:Y:S02]  /*9ba0*/  ISETP.GE.OR P0, PT, R6.reuse, R23.reuse, P0 ;  /* 0x000000170600720c */ /* 0x0c0fe40000706670 */
[----:B------:R-:W-:Y:S01]  /*9bb0*/  ISETP.GE.OR P1, PT, R6, R23, P1 ;  /* 0x000000170600720c */ /* 0x000fe20000f26670 */
[----:B------:R-:W-:-:S12]  /*9bc0*/  @P4 BRA `(.L_x_6137) ;  /* 0x00000000003c4947 */ /* 0x000fd80003800000 */
[----:B------:R-:W-:Y:S01]  /*9bd0*/  IADD3 R7, P4, R10, 0x20, RZ ;  /* 0x000000200a077810 */ /* 0x000fe20007f9e0ff */
[----:B------:R-:W-:Y:S01]  /*9be0*/  ULDC.64 UR4, c[0x0][0x818] ;  /* 0x0002060000047ab9 */ /* 0x000fe20000000a00 */
[----:B------:R-:W-:Y:S01]  /*9bf0*/  IMAD.MOV.U32 R2, RZ, RZ, R12 ;  /* 0x000000ffff027224 */ /* 0x000fe200078e000c */
[----:B-1----:R-:W-:Y:S01]  /*9c00*/  R2UR UR6, R26 ;  /* 0x000000001a0672ca */ /* 0x002fe200000e0000 */
        /* <DEDUP_REMOVED lines=11> */
.L_x_6137:
[----:B------:R-:W-:Y:S05]  /*9cc0*/  BSYNC B0 ;  /* 0x0000000000007941 */ /* 0x000fea0003800000 */
.L_x_6136:
[----:B------:R-:W-:Y:S04]  /*9cd0*/  BSSY B0, `(.L_x_6138) ;  /* 0x0000011000007945 */ /* 0x000fe80003800000 */
[----:B------:R-:W-:Y:S05]  /*9ce0*/  @P5 BRA `(.L_x_6139) ;  /* 0x00000000003c5947 */ /* 0x000fea0003800000 */
[----:B--2---:R-:W-:Y:S01]  /*9cf0*/  IADD3 R7, P4, R10, 0x40, RZ ;  /* 0x000000400a077810 */ /* 0x004fe20007f9e0ff */
        /* <DEDUP_REMOVED lines=14> */
.L_x_6139:
[----:B------:R-:W-:Y:S05]  /*9de0*/  BSYNC B0 ;  /* 0x0000000000007941 */ /* 0x000fea0003800000 */
.L_x_6138:
[----:B------:R-:W-:Y:S04]  /*9df0*/  BSSY B0, `(.L_x_6140) ;  /* 0x0000011000007945 */ /* 0x000fe80003800000 */
[----:B------:R-:W-:Y:S05]  /*9e00*/  @P6 BRA `(.L_x_6141) ;  /* 0x00000000003c6947 */ /* 0x000fea0003800000 */
[----:B--23--:R-:W-:Y:S01]  /*9e10*/  IADD3 R7, P4, R10, 0x60, RZ ;  /* 0x000000600a077810 */ /* 0x00cfe20007f9e0ff */
        /* <DEDUP_REMOVED lines=14> */
.L_x_6141:
[----:B------:R-:W-:Y:S05]  /*9f00*/  BSYNC B0 ;  /* 0x0000000000007941 */ /* 0x000fea0003800000 */
.L_x_6140:
[----:B------:R-:W-:Y:S01]  /*9f10*/  BSSY B0, `(.L_x_6142) ;  /* 0x000000f000007945 */ /* 0x000fe20003800000 */
[----:B----4-:R-:W-:-:S03]  /*9f20*/  IMAD.IADD R5, R9, 0x1, R15 ;  /* 0x0000000109057824 */ /* 0x010fc600078e020f */
[----:B------:R-:W-:Y:S05]  /*9f30*/  @P2 BRA `(.L_x_6143) ;  /* 0x0000000000302947 */ /* 0x000fea0003800000 */
[----:B------:R-:W-:Y:S01]  /*9f40*/  ULDC.64 UR4, c[0x0][0x848] ;  /* 0x0002120000047ab9 */ /* 0x000fe20000000a00 */
[----:B------:R-:W-:Y:S01]  /*9f50*/  IMAD.MOV.U32 R4, RZ, RZ, R8 ;  /* 0x000000ffff047224 */ /* 0x000fe200078e0008 */
[----:B-1----:R-:W-:Y:S01]  /*9f60*/  R2UR UR6, R26 ;  /* 0x000000001a0672ca */ /* 0x002fe200000e0000 */
[----:B--23--:R-:W-:Y:S01]  /*9f70*/  IMAD R7, R11, UR4, RZ ;  /* 0x000000040b077c24 */ /* 0x00cfe2000f8e02ff */
        /* <DEDUP_REMOVED lines=8> */
.L_x_6143:
[----:B------:R-:W-:Y:S05]  /*a000*/  BSYNC B0 ;  /* 0x0000000000007941 */ /* 0x000fea0003800000 */
.L_x_6142:
[----:B------:R-:W-:Y:S04]  /*a010*/  BSSY B0, `(.L_x_6144) ;  /* 0x0000011000007945 */ /* 0x000fe80003800000 */
[----:B------:R-:W-:Y:S05]  /*a020*/  @P3 BRA `(.L_x_6145) ;  /* 0x00000000003c3947 */ /* 0x000fea0003800000 */
[----:B--234-:R-:W-:Y:S01]  /*a030*/  IADD3 R7, P2, R10, 0x20, RZ ;  /* 0x000000200a077810 */ /* 0x01cfe20007f5e0ff */
        /* <DEDUP_REMOVED lines=14> */
.L_x_6145:
[----:B------:R-:W-:Y:S05]  /*a120*/  BSYNC B0 ;  /* 0x0000000000007941 */ /* 0x000fea0003800000 */
.L_x_6144:
[----:B------:R-:W-:Y:S04]  /*a130*/  BSSY B0, `(.L_x_6146) ;  /* 0x0000011000007945 */ /* 0x000fe80003800000 */
[----:B------:R-:W-:Y:S05]  /*a140*/  @P0 BRA `(.L_x_6147) ;  /* 0x00000000003c0947 */ /* 0x000fea0003800000 */
[----:B-1234-:R-:W-:Y:S01]  /*a150*/  IADD3 R7, P0, R10, 0x40, RZ ;  /* 0x000000400a077810 */ /* 0x01efe20007f1e0ff */
        /* <DEDUP_REMOVED lines=14> */
.L_x_6147:
[----:B------:R-:W-:Y:S05]  /*a240*/  BSYNC B0 ;  /* 0x0000000000007941 */ /* 0x000fea0003800000 */
.L_x_6146:
        /* <DEDUP_REMOVED lines=17> */
.L_x_6090:
        /* <DEDUP_REMOVED lines=29> */
.L_x_6149:
[----:B------:R-:W-:Y:S01]  /*a530*/  ULDC UR9, c[0x0][0xb44] ;  /* 0x0002d10000097ab9 */ /* 0x000fe20000000800 */
[----:B------:R-:W-:Y:S01]  /*a540*/  UMOV UR7, UR8 ;  /* 0x0000000800077c82 */ /* 0x000fe20008000000 */
[----:B------:R-:W-:-:S11]  /*a550*/  UISETP.NE.AND UP0, UPT, UR9, 0x1, UPT ;  /* 0x000000010900788c */ /* 0x000fd6000bf05270 */
[----:B------:R-:W-:Y:S02]  /*a560*/  @UP0 ULDC.64 UR10, c[0x0][0xb48] ;  /* 0x0002d200000a0ab9 */ /* 0x000fe40000000a00 */
[----:B------:R-:W-:-:S04]  /*a570*/  UIMAD.WIDE.U32 UR4, UR8, UR10, URZ ;  /* 0x0000000a080472a5 */ /* 0x000fc8000f8e003f */
[----:B------:R-:W-:-:S04]  /*a580*/  @UP0 USHF.R.U32.HI UR7, URZ, UR11, UR5 ;  /* 0x0000000b3f070299 */ /* 0x000fc80008011605 */
[----:B------:R-:W-:-:S12]  /*a590*/  UIMAD UR4, UR7, UR9, URZ ;  /* 0x00000009070472a4 */ /* 0x000fd8000f8e023f */
.L_x_6150:
        /* <DEDUP_REMOVED lines=20> */
[----:B------:R-:W-:Y:S02]  /*a6e0*/  USHF.R.S32.HI UR6, URZ, 0x1f, UR5 ;  /* 0x0000001f3f067899 */ /* 0x000fe40008011405 */
[----:B------:R-:W-:-:S02]  /*a6f0*/  USHF.R.S32.HI UR4, URZ, 0x1f, UR7 ;  /* 0x0000001f3f047899 */ /* 0x000fc40008011407 */
[----:B------:R-:W-:Y:S02]  /*a700*/  ULEA.HI UR5, UR6, UR5, URZ, 0x7 ;  /* 0x0000000506057291 */ /* 0x000fe4000f8f383f */
[----:B------:R-:W-:Y:S02]  /*a710*/  ULEA.HI UR4, UR4, UR7, URZ, 0x7 ;  /* 0x0000000704047291 */ /* 0x000fe4000f8f383f */
[----:B------:R-:W-:Y:S02]  /*a720*/  USHF.R.S32.HI UR5, URZ, 0x7, UR5 ;  /* 0x000000073f057899 */ /* 0x000fe40008011405 */
[----:B------:R-:W-:-:S04]  /*a730*/  USHF.R.S32.HI UR4, URZ, 0x7, UR4 ;  /* 0x000000073f047899 */ /* 0x000fc80008011404 */
        /* <DEDUP_REMOVED lines=41> */
.L_x_6153:
[----:B------:R-:W-:Y:S05]  /*a9d0*/  BSYNC B0 ;  /* 0x0000000000007941 */ /* 0x000fea0003800000 */
.L_x_6152:
        /* <DEDUP_REMOVED lines=19> */
.L_x_6155:
[----:B------:R-:W-:Y:S05]  /*ab10*/  BSYNC B0 ;  /* 0x0000000000007941 */ /* 0x000fea0003800000 */
.L_x_6154:
[----:B------:R-:W-:Y:S06]  /*ab20*/  BAR.ARV 0xa, 0xa0 ;  /* 0x0282800000007b1d */ /* 0x000fec0000002000 */
[----:B------:R-:W-:Y:S04]  /*ab30*/  BSSY B0, `(.L_x_6156) ;  /* 0x0000003000007945 */ /* 0x000fe80003800000 */
[----:B------:R-:W-:Y:S05]  /*ab40*/  @!P0 BRA `(.L_x_6157) ;  /* 0x0000000000048947 */ /* 0x000fea0003800000 */
[----:B------:R-:W-:-:S04]  /*ab50*/  DEPBAR.LE SB0, 0x0 ;  /* 0x000080000000791a */ /* 0x000fc80000000000 */
.L_x_6157:
[----:B------:R-:W-:Y:S05]  /*ab60*/  BSYNC B0 ;  /* 0x0000000000007941 */ /* 0x000fea0003800000 */
.L_x_6156:
[----:B------:R-:W-:Y:S06]  /*ab70*/  BAR.ARV 0xb, 0xa0 ;  /* 0x02c2800000007b1d */ /* 0x000fec0000002000 */
[----:B------:R-:W-:Y:S01]  /*ab80*/  UIADD3 UR12, UR8, 0x1, URZ ;  /* 0x00000001080c7890 */ /* 0x000fe2000fffe03f */
[----:B------:R-:W-:Y:S11]  /*ab90*/  BRA `(.L_x_6158) ;  /* 0x0000000000047947 */ /* 0x000ff60003800000 */
.L_x_6151:
[----:B------:R-:W-:-:S05]  /*aba0*/  UMOV UR12, UR8 ;  /* 0x00000008000c7c82 */ /* 0x000fca0008000000 */
.L_x_6158:
[----:B------:R-:W-:-:S04]  /*abb0*/  UIADD3 UR4, UR8, 0x1, URZ ;  /* 0x0000000108047890 */ /* 0x000fc8000fffe03f */
[----:B------:R-:W-:-:S06]  /*abc0*/  UISETP.NE.AND UP0, UPT, UR5, UR4, UPT ;  /* 0x000000040500728c */ /* 0x000fcc000bf05270 */
[----:B------:R-:W-:-:S13]  /*abd0*/  PLOP3.LUT P1, PT, PT, PT, UP0, 0x80, 0x0 ;  /* 0x000000000000781c */ /* 0x000fda0003f2f008 */
[----:B------:R-:W-:Y:S05]  /*abe0*/  @!P1 BRA `(.L_x_6094) ;  /* 0x00000024004c9947 */ /* 0x000fea0003800000 */
[----:B------:R-:W-:Y:S01]  /*abf0*/  ULDC.64 UR10, c[0x0][0x2c0] ;  /* 0x0000b000000a7ab9 */ /* 0x000fe20000000a00 */
[----:B------:R-:W-:Y:S02]  /*ac00*/  UIADD3 UR19, UR9, UR7, URZ ;  /* 0x0000000709137290 */ /* 0x000fe4000fffe03f */
        /* <DEDUP_REMOVED lines=12> */
.L_x_6171:
        /* <DEDUP_REMOVED lines=20> */
.L_x_6160:
[----:B------:R-:W-:Y:S05]  /*ae10*/  BSYNC B0 ;  /* 0x0000000000007941 */ /* 0x000fea0003800000 */
.L_x_6159:
        /* <DEDUP_REMOVED lines=13> */
.L_x_6162:
[----:B------:R-:W-:Y:S05]  /*aef0*/  BSYNC B0 ;  /* 0x0000000000007941 */ /* 0x000fea0003800000 */
.L_x_6161:
[----:B------:R-:W-:Y:S06]  /*af00*/  BAR.ARV 0xa, 0xa0 ;  /* 0x0282800000007b1d */ /* 0x000fec0000002000 */
[----:B------:R-:W-:Y:S04]  /*af10*/  BSSY B0, `(.L_x_6163) ;  /* 0x0000003000007945 */ /* 0x000fe80003800000 */
[----:B------:R-:W-:Y:S05]  /*af20*/  @!P0 BRA `(.L_x_6164) ;  /* 0x0000000000048947 */ /* 0x000fea0003800000 */
[----:B------:R-:W-:-:S04]  /*af30*/  DEPBAR.LE SB0, 0x0 ;  /* 0x000080000000791a */ /* 0x000fc80000000000 */
.L_x_6164:
[----:B------:R-:W-:Y:S05]  /*af40*/  BSYNC B0 ;  /* 0x0000000000007941 */ /* 0x000fea0003800000 */
.L_x_6163:
        /* <DEDUP_REMOVED lines=13> */
.L_x_6166:
[----:B------:R-:W-:Y:S05]  /*b020*/  BSYNC B0 ;  /* 0x0000000000007941 */ /* 0x000fea0003800000 */
.L_x_6165:
        /* <DEDUP_REMOVED lines=13> */
.L_x_6168:
[----:B------:R-:W-:Y:S05]  /*b100*/  BSYNC B0 ;  /* 0x0000000000007941 */ /* 0x000fea0003800000 */
.L_x_6167:
[----:B------:R-:W-:Y:S01]  /*b110*/  UIADD3 UR12, UR12, 0x2, URZ ;  /* 0x000000020c0c7890 */ /* 0x000fe2000fffe03f */
[----:B------:R-:W-:Y:S06]  /*b120*/  BAR.ARV 0xa, 0xa0 ;  /* 0x0282800000007b1d */ /* 0x000fec0000002000 */
[----:B------:R-:W-:Y:S01]  /*b130*/  UISETP.GE.AND UP0, UPT, UR12, UR5, UPT ;  /* 0x000000050c00728c */ /* 0x000fe2000bf06270 */
[----:B------:R-:W-:Y:S04]  /*b140*/  BSSY B0, `(.L_x_6169) ;  /* 0x0000003000007945 */ /* 0x000fe80003800000 */
[----:B------:R-:W-:Y:S06]  /*b150*/  @!P0 BRA `(.L_x_6170) ;  /* 0x0000000000048947 */ /* 0x000fec0003800000 */
[----:B------:R-:W-:-:S04]  /*b160*/  DEPBAR.LE SB0, 0x0 ;  /* 0x000080000000791a */ /* 0x000fc80000000000 */
.L_x_6170:
[----:B------:R-:W-:Y:S05]  /*b170*/  BSYNC B0 ;  /* 0x0000000000007941 */ /* 0x000fea0003800000 */
.L_x_6169:
[----:B------:R-:W-:Y:S06]  /*b180*/  BAR.ARV 0xb, 0xa0 ;  /* 0x02c2800000007b1d */ /* 0x000fec0000002000 */
[----:B------:R-:W-:Y:S01]  /*b190*/  PLOP3.LUT P1, PT, PT, PT, UP0, 0x80, 0x0 ;  /* 0x000000000000781c */ /* 0x000fe20003f2f008 */
[----:B------:R-:W-:Y:S02]  /*b1a0*/  UIADD3 UR20, UR20, 0x4000, URZ ;  /* 0x0000400014147890 */ /* 0x000fe4000fffe03f */
[----:B------:R-:W-:-:S10]  /*b1b0*/  UIADD3 UR4, UR4, 0x4000, URZ ;  /* 0x0000400004047890 */ /* 0x000fd4000fffe03f */
[----:B------:R-:W-:Y:S05]  /*b1c0*/  @!P1 BRA `(.L_x_6171) ;  /* 0xfffffff800c09947 */ /* 0x000fea000383ffff */
[----:B------:R-:W-:Y:S05]  /*b1d0*/  BRA `(.L_x_6094) ;  /* 0x0000001c00d07947 */ /* 0x000fea0003800000 */
.L_x_6148:
        /* <DEDUP_REMOVED lines=21> */
.L_x_6172:
[----:B------:R-:W-:Y:S01]  /*b330*/  ULDC UR8, c[0x0][0xb44] ;  /* 0x0002d10000087ab9 */ /* 0x000fe20000000800 */
[----:B------:R-:W-:Y:S01]  /*b340*/  UMOV UR11, UR7 ;  /* 0x00000007000b7c82 */ /* 0x000fe20008000000 */
[----:B------:R-:W-:-:S11]  /*b350*/  UISETP.NE.AND UP0, UPT, UR8, 0x1, UPT ;  /* 0x000000010800788c */ /* 0x000fd6000bf05270 */
[----:B------:R-:W-:Y:S02]  /*b360*/  @UP0 ULDC.64 UR12, c[0x0][0xb48] ;  /* 0x0002d200000c0ab9 */ /* 0x000fe40000000a00 */
[----:B------:R-:W-:-:S04]  /*b370*/  UIMAD.WIDE.U32 UR4, UR7, UR12, URZ ;  /* 0x0000000c070472a5 */ /* 0x000fc8000f8e003f */
[----:B------:R-:W-:-:S04]  /*b380*/  @UP0 USHF.R.U32.HI UR11, URZ, UR13, UR5 ;  /* 0x0000000d3f0b0299 */ /* 0x000fc80008011605 */
[----:B------:R-:W-:-:S12]  /*b390*/  UIMAD UR4, UR11, UR8, URZ ;  /* 0x000000080b0472a4 */ /* 0x000fd8000f8e023f */
.L_x_6173:
[----:B------:R-:W-:Y:S01]  /*b3a0*/  ULDC UR8, c[0x0][0xb38] ;  /* 0x0002ce0000087ab9 */ /* 0x000fe20000000800 */
[----:B------:R-:W-:Y:S01]  /*b3b0*/  UIADD3 UR4, UR7, -UR4, URZ ;  /* 0x8000000407047290 */ /* 0x000fe2000fffe03f */
[----:B------:R-:W-:Y:S01]  /*b3c0*/  IMAD.MOV.U32 R10, RZ, RZ, 0x1 ;  /* 0x00000001ff0a7424 */ /* 0x000fe200078e00ff */
        /* <DEDUP_REMOVED lines=16> */
[----:B------:R-:W2:Y:S01]  /*b4d0*/  LDC R2, c[0x0][0x290] ;  /* 0x0000a400ff027b82 */ /* 0x000ea20000000800 */
[----:B-1----:R-:W-:-:S05]  /*b4e0*/  VIADD R4, R3, 0x7f ;  /* 0x0000007f03047836 */ /* 0x002fca0000000000 */
[----:B------:R-:W-:Y:S02]  /*b4f0*/  SHF.R.S32.HI R5, RZ, 0x1f, R4 ;  /* 0x0000001fff057819 */ /* 0x000fe40000011404 */
[----:B--2---:R-:W-:Y:S02]  /*b500*/  IADD3 R2, -R2, UR11, R3 ;  /* 0x0000000b02027c10 */ /* 0x004fe4000fffe103 */
[----:B------:R-:W-:-:S03]  /*b510*/  LEA.HI R4, R5, R4, RZ, 0x7 ;  /* 0x0000000405047211 */ /* 0x000fc600078f38ff */
[----:B------:R-:W-:Y:S01]  /*b520*/  VIADD R2, R2, -UR4 ;  /* 0x8000000402027c36 */ /* 0x000fe20008000000 */
[----:B------:R-:W-:-:S04]  /*b530*/  SHF.R.S32.HI R4, RZ, 0x7, R4 ;  /* 0x00000007ff047819 */ /* 0x000fc80000011404 */
[----:B------:R-:W-:-:S04]  /*b540*/  SHF.R.S32.HI R3, RZ, 0x1f, R2 ;  /* 0x0000001fff037819 */ /* 0x000fc80000011402 */
[----:B------:R-:W-:-:S04]  /*b550*/  LEA.HI R3, R3, R2, RZ, 0x7 ;  /* 0x0000000203037211 */ /* 0x000fc800078f38ff */
[----:B------:R-:W-:-:S04]  /*b560*/  SHF.R.S32.HI R3, RZ, 0x7, R3 ;  /* 0x00000007ff037819 */ /* 0x000fc80000011403 */
        /* <DEDUP_REMOVED lines=22> */
[----:B------:R-:W-:Y:S02]  /*b6d0*/  IMAD.IADD R9, R9, 0x1, R3 ;  /* 0x0000000109097824 */ /* 0x000fe400078e0203 */
[----:B------:R-:W1:Y:S01]  /*b6e0*/  LDC.64 R2, c[0x0][0x738] ;  /* 0x0001ce00ff027b82 */ /* 0x000e620000000a00 */
[----:B------:R-:W-:-:S04]  /*b6f0*/  IMAD.WIDE.U32 R6, R6, UR20, RZ ;  /* 0x0000001406067c25 */ /* 0x000fc8000f8e00ff */
[----:B------:R-:W-:Y:S02]  /*b700*/  IMAD.IADD R7, R7, 0x1, R11 ;  /* 0x0000000107077824 */ /* 0x000fe400078e020b */
[----:B------:R-:W-:Y:S02]  /*b710*/  IMAD.U32 R11, RZ, RZ, UR21 ;  /* 0x00000015ff0b7e24 */ /* 0x000fe4000f8e00ff */
[----:B---3--:R-:W-:-:S03]  /*b720*/  IMAD.WIDE.U32 R8, R12, UR21, R8 ;  /* 0x000000150c087c25 */ /* 0x008fc6000f8e0008 */
[----:B------:R-:W-:-:S05]  /*b730*/  SHF.R.S32.HI R11, RZ, 0x1f, R11 ;  /* 0x0000001fff0b7819 */ /* 0x000fca000001140b */
[----:B------:R-:W-:-:S04]  /*b740*/  IMAD R0, R11, R12, RZ ;  /* 0x0000000c0b007224 */ /* 0x000fc800078e02ff */
[----:B------:R-:W-:Y:S02]  /*b750*/  IMAD R13, R13, UR21, R0 ;  /* 0x000000150d0d7c24 */ /* 0x000fe4000f8e0200 */
[----:B-1----:R-:W-:Y:S02]  /*b760*/  IMAD R0, R11, R2, RZ ;  /* 0x000000020b007224 */ /* 0x002fe400078e02ff */
[----:B------:R-:W-:-:S04]  /*b770*/  IMAD.WIDE.U32 R6, R2, UR21, R6 ;  /* 0x0000001502067c25 */ /* 0x000fc8000f8e0006 */
[----:B------:R-:W-:Y:S02]  /*b780*/  IMAD R3, R3, UR21, R0 ;  /* 0x0000001503037c24 */ /* 0x000fe4000f8e0200 */
[----:B------:R-:W-:Y:S01]  /*b790*/  IMAD.MOV.U32 R0, RZ, RZ, RZ ;  /* 0x000000ffff007224 */ /* 0x000fe200078e00ff */
        /* <DEDUP_REMOVED lines=11> */
.L_x_6204:
[----:B------:R-:W-:Y:S02]  /*b850*/  IMAD.IADD R12, R9, 0x1, R13 ;  /* 0x00000001090c7824 */ /* 0x000fe400078e020d */
[----:B------:R-:W-:Y:S02]  /*b860*/  IMAD.IADD R2, R7, 0x1, R3 ;  /* 0x0000000107027824 */ /* 0x000fe400078e0203 */
[----:B------:R-:W-:Y:S01]  /*b870*/  IMAD.MOV.U32 R10, RZ, RZ, 0x1 ;  /* 0x00000001ff0a7424 */ /* 0x000fe200078e00ff */
[----:B------:R2:W-:Y:S04]  /*b880*/  STL [R1+0x4], R12 ;  /* 0x0000040c01007387 */ /* 0x0005e80000100800 */
[----:B------:R2:W-:Y:S01]  /*b890*/  STL [R1], R2 ;  /* 0x0000000201007387 */ /* 0x0005e20000100800 */
[----:B------:R-:W-:Y:S05]  /*b8a0*/  @P0 BRA `(.L_x_6177) ;  /* 0x0000000000180947 */ /* 0x000fea0003800000 */
[----:B--2---:R-:W2:Y:S01]  /*b8b0*/  S2R R2, SR_TID.X ;  /* 0x0000000000027919 */ /* 0x004ea20000002100 */
[----:B------:R-:W-:-:S04]  /*b8c0*/  IMAD.MOV.U32 R3, RZ, RZ, 0x4200 ;  /* 0x00004200ff037424 */ /* 0x000fc800078e00ff */
[----:B------:R3:W-:Y:S01]  /*b8d0*/  SYNCS.ARRIVE.TRANS64 RZ, [R0+URZ+0x30c10], R3 ;  /* 0x030c100300ff79a7 */ /* 0x0007e2000800003f */
[----:B--2---:R-:W-:-:S13]  /*b8e0*/  LOP3.LUT P1, RZ, R2, 0x1f, RZ, 0xc0, !PT ;  /* 0x0000001f02ff7812 */ /* 0x004fda000782c0ff */
[----:B---3--:R-:W-:Y:S05]  /*b8f0*/  @!P1 BRA `(.L_x_6177) ;  /* 0x0000000000049947 */ /* 0x008fea0003800000 */
[----:B------:R-:W-:Y:S01]  /*b900*/  BPT.TRAP 0x1 ;  /* 0x000000040000795c */ /* 0x000fe20000300000 */
.L_x_6177:
[----:B------:R-:W-:Y:S01]  /*b910*/  R2UR UR19, R5 ;  /* 0x00000000051372ca */ /* 0x000fe200000e0000 */
[----:B------:R-:W3:Y:S01]  /*b920*/  LDC.64 R14, c[0x0][0x198] ;  /* 0x00006600ff0e7b82 */ /* 0x000ee20000000a00 */
[----:B------:R-:W-:Y:S01]  /*b930*/  ULDC.64 UR4, c[0x0][0x700] ;  /* 0x0001c00000047ab9 */ /* 0x000fe20000000a00 */
[----:B------:R-:W-:Y:S01]  /*b940*/  R2UR UR8, R0 ;  /* 0x00000000000872ca */ /* 0x000fe200000e0000 */
[----:B-1----:R-:W-:Y:S01]  /*b950*/  IMAD.U32 R11, RZ, RZ, UR4 ;  /* 0x00000004ff0b7e24 */ /* 0x002fe2000f8e00ff */
[----:B------:R-:W-:Y:S01]  /*b960*/  UMOV UR24, 0x0 ;  /* 0x0000000000187882 */ /* 0x000fe20000000000 */
[----:B------:R-:W-:Y:S01]  /*b970*/  VIADD R17, R4, 0xffffffff ;  /* 0xffffffff04117836 */ /* 0x000fe20000000000 */
[----:B------:R-:W-:Y:S01]  /*b980*/  UMOV UR25, 0x14f00000 ;  /* 0x14f0000000197882 */ /* 0x000fe20000000000 */
[----:B------:R-:W-:Y:S01]  /*b990*/  UMOV UR18, URZ ;  /* 0x0000003f00127c82 */ /* 0x000fe20008000000 */
[----:B------:R-:W-:Y:S01]  /*b9a0*/  UMOV UR9, 0x20 ;  /* 0x0000002000097882 */ /* 0x000fe20000000000 */
[----:B------:R-:W-:Y:S01]  /*b9b0*/  UMOV UR13, UR21 ;  /* 0x00000015000d7c82 */ /* 0x000fe20008000000 */
[----:B------:R1:W-:Y:S01]  /*b9c0*/  STL [R1+0x14], R17 ;  /* 0x0000141101007387 */ /* 0x0003e20000100800 */
[----:B------:R-:W-:Y:S01]  /*b9d0*/  UMOV UR10, UR18 ;  /* 0x00000012000a7c82 */ /* 0x000fe20008000000 */
[----:B------:R-:W-:-:S02]  /*b9e0*/  USHF.L.U32 UR19, UR19, 0x7, URZ ;  /* 0x0000000713137899 */ /* 0x000fc4000800063f */
[----:B------:R1:W-:Y:S01]  /*b9f0*/  STL [R1+0x8], RZ ;  /* 0x000008ff01007387 */ /* 0x0003e20000100800 */
[----:B------:R-:W-:Y:S02]  /*ba00*/  UIADD3 UR16, UR8, 0x10000, URZ ;  /* 0x0001000008107890 */ /* 0x000fe4000fffe03f */
[----:B------:R-:W-:Y:S01]  /*ba10*/  UIADD3 UR17, UR8, 0x30c10, URZ ;  /* 0x00030c1008117890 */ /* 0x000fe2000fffe03f */
[----:B------:R-:W-:Y:S01]  /*ba20*/  IMAD.U32 R3, RZ, RZ, UR19 ;  /* 0x00000013ff037e24 */ /* 0x000fe2000f8e00ff */
[----:B--2---:R-:W-:Y:S01]  /*ba30*/  IADD3 R2, P1, R8, UR19, RZ ;  /* 0x0000001308027c10 */ /* 0x004fe2000ff3e0ff */
[----:B------:R-:W-:Y:S01]  /*ba40*/  UIADD3 UR26, UR8, 0x20000, URZ ;  /* 0x00020000081a7890 */ /* 0x000fe2000fffe03f */
[----:B------:R-:W-:Y:S02]  /*ba50*/  UMOV UR28, UR12 ;  /* 0x0000000c001c7c82 */ /* 0x000fe40008000000 */
[----:B------:R-:W-:Y:S01]  /*ba60*/  LEA.HI.X.SX32 R3, R3, R12, 0x1, P1 ;  /* 0x0000000c03037211 */ /* 0x000fe200008f0eff */
[----:B------:R-:W-:Y:S01]  /*ba70*/  IMAD.U32 R12, RZ, RZ, UR5 ;  /* 0x00000005ff0c7e24 */ /* 0x000fe2000f8e00ff */
[C---:B------:R-:W-:Y:S01]  /*ba80*/  LEA R13, P1, R2.reuse, R11, 0x2 ;  /* 0x0000000b020d7211 */ /* 0x040fe200078210ff */
[----:B---3--:R-:W-:Y:S01]  /*ba90*/  IMAD.MOV.U32 R16, RZ, RZ, R15 ;  /* 0x000000ffff107224 */ /* 0x008fe200078e000f */
[----:B------:R-:W-:Y:S01]  /*baa0*/  UMOV UR27, UR17 ;  /* 0x00000011001b7c82 */ /* 0x000fe20008000000 */
[----:B------:R-:W-:Y:S01]  /*bab0*/  IMAD.MOV.U32 R15, RZ, RZ, 0x8000 ;  /* 0x00008000ff0f7424 */ /* 0x000fe200078e00ff */
[----:B------:R-:W-:Y:S01]  /*bac0*/  R2UR UR4, R13 ;  /* 0x000000000d0472ca */ /* 0x000fe200000e0000 */
[----:B------:R-:W-:Y:S01]  /*bad0*/  IMAD.MOV.U32 R13, RZ, RZ, R14 ;  /* 0x000000ffff0d7224 */ /* 0x000fe200078e000e */
[----:B------:R-:W-:Y:S01]  /*bae0*/  LEA.HI.X R2, R2, R12, R3, 0x2, P1 ;  /* 0x0000000c02027211 */ /* 0x000fe200008f1403 */
[----:B------:R-:W-:-:S03]  /*baf0*/  UMOV UR29, UR21 ;  /* 0x00000015001d7c82 */ /* 0x000fc60008000000 */
[----:B------:R-:W-:Y:S02]  /*bb00*/  R2UR UR5, R2 ;  /* 0x00000000020572ca */ /* 0x000fe400000e0000 */
[----:B------:R-:W-:-:S04]  /*bb10*/  IADD3 R2, P1, R13, 0xf0, RZ ;  /* 0x000000f00d027810 */ /* 0x000fc80007f3e0ff */
[----:B------:R-:W-:Y:S01]  /*bb20*/  R2UR UR22, R2 ;  /* 0x00000000021672ca */ /* 0x000fe200000e0000 */
[----:B------:R-:W-:Y:S01]  /*bb30*/  IMAD.X R3, RZ, RZ, R16, P1 ;  /* 0x000000ffff037224 */ /* 0x000fe200008e0610 */
[----:B------:R-:W-:-:S04]  /*bb40*/  IADD3 R14, P1, R13, 0x2f0, RZ ;  /* 0x000002f00d0e7810 */ /* 0x000fc80007f3e0ff */
[----:B------:R-:W-:Y:S01]  /*bb50*/  R2UR UR6, R14 ;  /* 0x000000000e0672ca */ /* 0x000fe200000e0000 */
[----:B------:R-:W-:Y:S01]  /*bb60*/  IMAD.X R14, RZ, RZ, R16, P1 ;  /* 0x000000ffff0e7224 */ /* 0x000fe200008e0610 */
[----:B------:R-:W-:-:S04]  /*bb70*/  R2UR UR23, R3 ;  /* 0x00000000031772ca */ /* 0x000fc800000e0000 */
[----:B------:R-:W-:Y:S02]  /*bb80*/  R2UR UR7, R14 ;  /* 0x000000000e0772ca */ /* 0x000fe400000e0000 */
[----:B------:R-:W-:-:S04]  /*bb90*/  IADD3 R14, P1, R13, 0x3f0, RZ ;  /* 0x000003f00d0e7810 */ /* 0x000fc80007f3e0ff */
[----:B------:R-:W-:Y:S01]  /*bba0*/  R2UR UR14, R14 ;  /* 0x000000000e0e72ca */ /* 0x000fe200000e0000 */
[----:B------:R-:W-:Y:S01]  /*bbb0*/  IMAD.X R14, RZ, RZ, R16, P1 ;  /* 0x000000ffff0e7224 */ /* 0x000fe200008e0610 */
[----:B------:R-:W-:Y:S01]  /*bbc0*/  ISETP.GE.AND P1, PT, R5, R17, PT ;  /* 0x000000110500720c */ /* 0x000fe20003f26270 */
[----:B------:R-:W-:Y:S03]  /*bbd0*/  UTMALDG.4D [UR16], [UR22], desc[UR24] ;  /* 0x00001810160075b4 */ /* 0x000fe60008019000 */
[----:B------:R-:W-:Y:S01]  /*bbe0*/  R2UR UR15, R14 ;  /* 0x000000000e0f72ca */ /* 0x000fe200000e0000 */
[----:B------:R2:W-:Y:S01]  /*bbf0*/  UBLKCP.S.G [UR26], [UR4], UR9 ;  /* 0x0000001a040073ba */ /* 0x0005e20008000209 */
[----:B------:R1:W-:Y:S01]  /*bc00*/  SYNCS.ARRIVE.TRANS64 RZ, [R0+URZ+0x30c00], R15 ;  /* 0x030c000f00ff79a7 */ /* 0x0003e2000800003f */
[----:B--2---:R-:W-:Y:S02]  /*bc10*/  UIADD3 UR9, UR8, 0x30c00, URZ ;  /* 0x00030c0008097890 */ /* 0x004fe4000fffe03f */
[----:B------:R-:W-:Y:S01]  /*bc20*/  UIADD3 UR24, UR8, 0x4000, URZ ;  /* 0x0000400008187890 */ /* 0x000fe2000fffe03f */
[----:B------:R-:W-:Y:S01]  /*bc30*/  UMOV UR16, 0x0 ;  /* 0x0000000000107882 */ /* 0x000fe20000000000 */
[----:B------:R-:W-:Y:S01]  /*bc40*/  UMOV UR17, 0x10000000 ;  /* 0x1000000000117882 */ /* 0x000fe20000000000 */
[----:B------:R-:W-:Y:S01]  /*bc50*/  UMOV UR27, UR11 ;  /* 0x0000000b001b7c82 */ /* 0x000fe20008000000 */
[----:B------:R-:W-:Y:S01]  /*bc60*/  UMOV UR26, UR18 ;  /* 0x00000012001a7c82 */ /* 0x000fe20008000000 */
[----:B------:R-:W-:-:S02]  /*bc70*/  UMOV UR25, UR9 ;  /* 0x0000000900197c82 */ /* 0x000fc40008000000 */
[----:B------:R1:W-:Y:S02]  /*bc80*/  UTMALDG.4D [UR8], [UR6], desc[UR16] ;  /* 0x00001008060075b4 */ /* 0x0003e40008019000 */
[----:B------:R1:W-:Y:S02]  /*bc90*/  UTMALDG.4D [UR24], [UR14], desc[UR16] ;  /* 0x000010180e0075b4 */ /* 0x0003e40008019000 */
[----:B-1----:R-:W-:Y:S05]  /*bca0*/  @P1 BRA `(.L_x_6178) ;  /* 0x0000000c00b41947 */ /* 0x002fea0003800000 */
[----:B------:R-:W-:Y:S01]  /*bcb0*/  LOP3.LUT R18, RZ, R5, RZ, 0x33, !PT ;  /* 0x00000005ff127212 */ /* 0x000fe200078e33ff */
[----:B------:R-:W-:Y:S02]  /*bcc0*/  IMAD.MOV.U32 R10, RZ, RZ, 0x1 ;  /* 0x00000001ff0a7424 */ /* 0x000fe400078e00ff */
[----:B------:R-:W-:Y:S02]  /*bcd0*/  IMAD.MOV.U32 R17, RZ, RZ, R5 ;  /* 0x000000ffff117224 */ /* 0x000fe400078e0005 */
[C---:B------:R-:W-:Y:S02]  /*bce0*/  IMAD.IADD R18, R4.reuse, 0x1, R18 ;  /* 0x0000000104127824 */ /* 0x040fe400078e0212 */
[----:B------:R-:W-:-:S05]  /*bcf0*/  VIADD R4, R4, 0xfffffffe ;  /* 0xfffffffe04047836 */ /* 0x000fca0000000000 */
[----:B------:R-:W-:Y:S02]  /*bd00*/  ISETP.NE.AND P1, PT, R4, R5, PT ;  /* 0x000000050400720c */ /* 0x000fe40003f25270 */
[----:B------:R-:W-:-:S05]  /*bd10*/  LOP3.LUT R4, R18, 0x1, RZ, 0xc0, !PT ;  /* 0x0000000112047812 */ /* 0x000fca00078ec0ff */
[----:B------:R1:W-:Y:S06]  /*bd20*/  STL [R1+0x10], R4 ;  /* 0x0000100401007387 */ /* 0x0003ec0000100800 */
[----:B------:R-:W-:Y:S05]  /*bd30*/  @!P1 BRA `(.L_x_6179) ;  /* 0x00000008005c9947 */ /* 0x000fea0003800000 */
[----:B------:R-:W-:Y:S02]  /*bd40*/  IMAD.IADD R18, R18, 0x1, -R4 ;  /* 0x0000000112127824 */ /* 0x000fe400078e0a04 */
[----:B------:R-:W-:Y:S02]  /*bd50*/  IMAD.MOV.U32 R17, RZ, RZ, R5 ;  /* 0x000000ffff117224 */ /* 0x000fe400078e0005 */
[----:B------:R-:W-:-:S07]  /*bd60*/  IMAD.MOV.U32 R10, RZ, RZ, 0x1 ;  /* 0x00000001ff0a7424 */ /* 0x000fce00078e00ff */
.L_x_6188:
[----:B------:R-:W-:-:S04]  /*bd70*/  SHF.L.U32 R19, R10, 0x1f, RZ ;  /* 0x0000001f0a137819 */ /* 0x000fc800000006ff */
[----:B------:R-:W2:Y:S02]  /*bd80*/  SYNCS.PHASECHK.TRANS64.TRYWAIT P1, [R0+URZ+0x30c40], R19 ;  /* 0x030c4013000075a7 */ /* 0x000ea4000802017f */
[----:B--2---:R-:W-:Y:S05]  /*bd90*/  @!P1 BRA `(.L_x_6180) ;  /* 0x00000014007c9947 */ /* 0x004fea0003800000 */
.L_x_6205:
        /* <DEDUP_REMOVED lines=8> */
.L_x_6181:
[----:B------:R-:W3:Y:S01]  /*be20*/  LDL R11, [R1] ;  /* 0x00000000010b7983 */ /* 0x000ee20000100800 */
[----:B------:R-:W4:Y:S01]  /*be30*/  LDC.64 R14, c[0x0][0x728] ;  /* 0x0001ca00ff0e7b82 */ /* 0x000f220000000a00 */
[----:B------:R-:W-:Y:S01]  /*be40*/  IMAD.SHL.U32 R20, R17, 0x80, RZ ;  /* 0x0000008011147824 */ /* 0x000fe200078e00ff */
        /* <DEDUP_REMOVED lines=11> */
[----:B----4-:R-:W-:-:S04]  /*bf00*/  LEA R3, P2, R2, R14, 0x2 ;  /* 0x0000000e02037211 */ /* 0x010fc800078410ff */
[----:B------:R-:W-:Y:S01]  /*bf10*/  UMOV UR5, UR17 ;  /* 0x0000001100057c82 */ /* 0x000fe20008000000 */
[----:B------:R-:W-:Y:S01]  /*bf20*/  R2UR UR6, R3 ;  /* 0x00000000030672ca */ /* 0x000fe200000e0000 */
[----:B-1----:R-:W-:Y:S02]  /*bf30*/  IMAD.MOV.U32 R13, RZ, RZ, R4 ;  /* 0x000000ffff0d7224 */ /* 0x002fe400078e0004 */
[----:B------:R-:W-:Y:S01]  /*bf40*/  IMAD.MOV.U32 R16, RZ, RZ, R5 ;  /* 0x000000ffff107224 */ /* 0x000fe200078e0005 */
[----:B---3--:R-:W-:Y:S02]  /*bf50*/  LEA.HI.X.SX32 R3, R20, R11, 0x1, P1 ;  /* 0x0000000b14037211 */ /* 0x008fe400008f0eff */
[----:B------:R-:W-:Y:S02]  /*bf60*/  IADD3 R4, P1, R13, 0x1f0, RZ ;  /* 0x000001f00d047810 */ /* 0x000fe40007f3e0ff */
[----:B------:R-:W-:Y:S02]  /*bf70*/  LEA.HI.X R3, R2, R15, R3, 0x2, P2 ;  /* 0x0000000f02037211 */ /* 0x000fe400010f1403 */
[----:B------:R-:W-:Y:S01]  /*bf80*/  R2UR UR8, R4 ;  /* 0x00000000040872ca */ /* 0x000fe200000e0000 */
[----:B------:R-:W-:Y:S01]  /*bf90*/  IMAD.X R5, RZ, RZ, R16, P1 ;  /* 0x000000ffff057224 */ /* 0x000fe200008e0610 */
[----:B------:R-:W-:-:S04]  /*bfa0*/  R2UR UR7, R3 ;  /* 0x00000000030772ca */ /* 0x000fc800000e0000 */
[----:B------:R-:W-:-:S13]  /*bfb0*/  R2UR UR9, R5 ;  /* 0x00000000050972ca */ /* 0x000fda00000e0000 */
[----:B------:R1:W-:Y:S01]  /*bfc0*/  UTMALDG.4D [UR16], [UR8], desc[UR14] ;  /* 0x00000e10080075b4 */ /* 0x0003e20008019000 */
[----:B------:R1:W-:Y:S01]  /*bfd0*/  UBLKCP.S.G [UR4], [UR6], UR10 ;  /* 0x00000004060073ba */ /* 0x0003e2000800020a */
[----:B------:R-:W3:Y:S02]  /*bfe0*/  SYNCS.PHASECHK.TRANS64.TRYWAIT P1, [R0+URZ+0x30c28], R19 ;  /* 0x030c2813000075a7 */ /* 0x000ee4000802017f */
[----:B-1-3--:R-:W-:Y:S05]  /*bff0*/  @!P1 BRA `(.L_x_6182) ;  /* 0x0000001000f89947 */ /* 0x00afea0003800000 */
.L_x_6206:
        /* <DEDUP_REMOVED lines=8> */
.L_x_6183:
[----:B------:R-:W-:Y:S01]  /*c080*/  VIADD R20, R20, 0x80 ;  /* 0x0000008014147836 */ /* 0x000fe20000000000 */
[----:B------:R-:W-:Y:S02]  /*c090*/  ULDC.64 UR4, c[0x0][0x700] ;  /* 0x0001c00000047ab9 */ /* 0x000fe40000000a00 */
[----:B------:R-:W-:Y:S02]  /*c0a0*/  IMAD.U32 R11, RZ, RZ, UR4 ;  /* 0x00000004ff0b7e24 */ /* 0x000fe4000f8e00ff */
[----:B------:R-:W-:-:S04]  /*c0b0*/  IADD3 R2, P1, R20, R8, RZ ;  /* 0x0000000814027210 */ /* 0x000fc80007f3e0ff */
        /* <DEDUP_REMOVED lines=26> */
.L_x_6207:
        /* <DEDUP_REMOVED lines=8> */
.L_x_6185:
[----:B-123--:R-:W2:Y:S01]  /*c2e0*/  LDL R19, [R1] ;  /* 0x0000000001137983 */ /* 0x00eea20000100800 */
[C---:B------:R-:W-:Y:S01]  /*c2f0*/  R2UR UR19, R20.reuse ;  /* 0x00000000141372ca */ /* 0x040fe200000e0000 */
[----:B------:R-:W-:Y:S01]  /*c300*/  UMOV UR6, 0x0 ;  /* 0x0000000000067882 */ /* 0x000fe20000000000 */
[----:B------:R-:W-:Y:S01]  /*c310*/  IADD3 R20, P1, R20, R6, RZ ;  /* 0x0000000614147210 */ /* 0x000fe20007f3e0ff */
[----:B------:R-:W-:Y:S01]  /*c320*/  UMOV UR7, 0x14f00000 ;  /* 0x14f0000000077882 */ /* 0x000fe20000000000 */
[----:B------:R-:W-:Y:S01]  /*c330*/  R2UR UR8, R0 ;  /* 0x00000000000872ca */ /* 0x000fe200000e0000 */
[----:B------:R-:W-:Y:S01]  /*c340*/  UMOV UR18, URZ ;  /* 0x0000003f00127c82 */ /* 0x000fe20008000000 */
[----:B------:R-:W-:Y:S01]  /*c350*/  R2UR UR4, R4 ;  /* 0x00000000040472ca */ /* 0x000fe200000e0000 */
[----:B------:R-:W-:Y:S01]  /*c360*/  UMOV UR10, 0x20 ;  /* 0x00000020000a7882 */ /* 0x000fe20000000000 */
[----:B------:R-:W-:Y:S02]  /*c370*/  R2UR UR5, R5 ;  /* 0x00000000050572ca */ /* 0x000fe400000e0000 */
[----:B------:R-:W-:-:S04]  /*c380*/  LOP3.LUT R10, R10, 0x1, RZ, 0x3c, !PT ;  /* 0x000000010a0a7812 */ /* 0x000fc800078e3cff */
[----:B------:R-:W-:-:S03]  /*c390*/  SHF.L.U32 R4, R10, 0x1f, RZ ;  /* 0x0000001f0a047819 */ /* 0x000fc600000006ff */
[----:B------:R-:W-:Y:S02]  /*c3a0*/  UIADD3 UR16, UR8, 0x1c000, URZ ;  /* 0x0001c00008107890 */ /* 0x000fe4000fffe03f */
[----:B------:R-:W-:Y:S02]  /*c3b0*/  UIADD3 UR17, UR8, 0x30c38, URZ ;  /* 0x00030c3808117890 */ /* 0x000fe4000fffe03f */
[----:B------:R-:W-:-:S05]  /*c3c0*/  UIADD3 UR8, UR8, 0x20600, URZ ;  /* 0x0002060008087890 */ /* 0x000fca000fffe03f */
[----:B------:R-:W-:Y:S02]  /*c3d0*/  UMOV UR9, UR17 ;  /* 0x0000001100097c82 */ /* 0x000fe40008000000 */
[----:B------:R1:W-:Y:S01]  /*c3e0*/  UTMALDG.4D [UR16], [UR4], desc[UR6] ;  /* 0x00000610040075b4 */ /* 0x0003e20008019000 */
[----:B--2---:R-:W-:Y:S01]  /*c3f0*/  IMAD.X R21, R21, 0x1, R19, P1 ;  /* 0x0000000115157824 */ /* 0x004fe200008e0613 */
[----:B------:R-:W-:-:S04]  /*c400*/  LEA R14, P1, R20, R14, 0x2 ;  /* 0x0000000e140e7211 */ /* 0x000fc800078210ff */
[----:B------:R-:W-:Y:S02]  /*c410*/  LEA.HI.X R21, R20, R15, R21, 0x2, P1 ;  /* 0x0000000f14157211 */ /* 0x000fe400008f1415 */
[----:B------:R-:W-:Y:S02]  /*c420*/  R2UR UR14, R14 ;  /* 0x000000000e0e72ca */ /* 0x000fe400000e0000 */
[----:B------:R-:W-:-:S13]  /*c430*/  R2UR UR15, R21 ;  /* 0x00000000150f72ca */ /* 0x000fda00000e0000 */
[----:B------:R1:W-:Y:S01]  /*c440*/  UBLKCP.S.G [UR8], [UR14], UR10 ;  /* 0x000000080e0073ba */ /* 0x0003e2000800020a */
[----:B------:R-:W2:Y:S02]  /*c450*/  SYNCS.PHASECHK.TRANS64.TRYWAIT P1, [R0+URZ+0x30c20], R4 ;  /* 0x030c2004000075a7 */ /* 0x000ea4000802017f */
[----:B-12---:R-:W-:Y:S05]  /*c460*/  @!P1 BRA `(.L_x_6186) ;  /* 0x0000001000049947 */ /* 0x006fea0003800000 */
.L_x_6209:
[----:B------:R-:W-:Y:S05]  /*c470*/  @P0 BRA `(.L_x_6187) ;  /* 0x00000000001c0947 */ /* 0x000fea0003800000 */
[----:B------:R-:W2:Y:S01]  /*c480*/  S2R R5, SR_TID.X ;  /* 0x0000000000057919 */ /* 0x000ea20000002100 */
[----:B-1----:R-:W-:-:S04]  /*c490*/  IMAD.MOV.U32 R4, RZ, RZ, 0x4200 ;  /* 0x00004200ff047424 */ /* 0x002fc800078e00ff */
[----:B------:R3:W-:Y:S01]  /*c4a0*/  SYNCS.ARRIVE.TRANS64 RZ, [R0+URZ+0x30c10], R4 ;  /* 0x030c100400ff79a7 */ /* 0x0007e2000800003f */
[----:B--2---:R-:W-:-:S04]  /*c4b0*/  LOP3.LUT R5, R5, 0x1f, RZ, 0xc0, !PT ;  /* 0x0000001f05057812 */ /* 0x004fc800078ec0ff */
[----:B------:R-:W-:-:S13]  /*c4c0*/  ISETP.NE.AND P1, PT, R5, RZ, PT ;  /* 0x000000ff0500720c */ /* 0x000fda0003f25270 */
[----:B---3--:R-:W-:Y:S05]  /*c4d0*/  @!P1 BRA `(.L_x_6187) ;  /* 0x0000000000049947 */ /* 0x008fea0003800000 */
[----:B------:R-:W-:Y:S01]  /*c4e0*/  BPT.TRAP 0x1 ;  /* 0x000000040000795c */ /* 0x000fe20000300000 */
.L_x_6187:
[----:B------:R-:W2:Y:S01]  /*c4f0*/  LDL R14, [R1+0x4] ;  /* 0x00000400010e7983 */ /* 0x000ea20000100800 */
        /* <DEDUP_REMOVED lines=8> */
[----:B------:R-:W-:-:S05]  /*c580*/  UMOV UR9, 0x20 ;  /* 0x0000002000097882 */ /* 0x000fca0000000000 */
[----:B------:R-:W-:Y:S02]  /*c590*/  UIADD3 UR8, UR8, 0x2, URZ ;  /* 0x0000000208087890 */ /* 0x000fe4000fffe03f */
[----:B------:R-:W-:Y:S02]  /*c5a0*/  UIADD3 UR16, UR14, 0x10000, URZ ;  /* 0x000100000e107890 */ /* 0x000fe4000fffe03f */
[----:B------:R-:W-:Y:S02]  /*c5b0*/  USHF.L.U32 UR19, UR8, 0x7, URZ ;  /* 0x0000000708137899 */ /* 0x000fe4000800063f */
[----:B------:R-:W-:Y:S01]  /*c5c0*/  UIADD3 UR17, UR14, 0x30c10, URZ ;  /* 0x00030c100e117890 */ /* 0x000fe2000fffe03f */
[----:B------:R-:W-:Y:S01]  /*c5d0*/  IMAD.U32 R17, RZ, RZ, UR8 ;  /* 0x00000008ff117e24 */ /* 0x000fe2000f8e00ff */
[----:B------:R-:W-:Y:S02]  /*c5e0*/  UIADD3 UR14, UR14, 0x20000, URZ ;  /* 0x000200000e0e7890 */ /* 0x000fe4000fffe03f */
[----:B-1----:R-:W-:-:S03]  /*c5f0*/  IADD3 R4, P1, R8, UR19, RZ ;  /* 0x0000001308047c10 */ /* 0x002fc6000ff3e0ff */
[----:B------:R-:W-:Y:S01]  /*c600*/  UMOV UR15, UR17 ;  /* 0x00000011000f7c82 */ /* 0x000fe20008000000 */
[----:B------:R-:W-:Y:S01]  /*c610*/  LEA R5, P2, R4, R11, 0x2 ;  /* 0x0000000b04057211 */ /* 0x000fe200078410ff */
[----:B------:R3:W-:Y:S03]  /*c620*/  UTMALDG.4D [UR16], [UR4], desc[UR6] ;  /* 0x00000610040075b4 */ /* 0x0007e60008019000 */
[----:B------:R-:W-:Y:S01]  /*c630*/  R2UR UR22, R5 ;  /* 0x00000000051672ca */ /* 0x000fe200000e0000 */
[----:B------:R-:W-:-:S05]  /*c640*/  IMAD.U32 R5, RZ, RZ, UR19 ;  /* 0x00000013ff057e24 */ /* 0x000fca000f8e00ff */
[----:B--2---:R-:W-:Y:S02]  /*c650*/  LEA.HI.X.SX32 R5, R5, R14, 0x1, P1 ;  /* 0x0000000e05057211 */ /* 0x004fe400008f0eff */
[----:B------:R-:W-:Y:S02]  /*c660*/  ISETP.NE.AND P1, PT, R18, RZ, PT ;  /* 0x000000ff1200720c */ /* 0x000fe40003f25270 */
[----:B------:R-:W-:-:S04]  /*c670*/  LEA.HI.X R5, R4, R12, R5, 0x2, P2 ;  /* 0x0000000c04057211 */ /* 0x000fc800010f1405 */
[----:B------:R-:W-:-:S13]  /*c680*/  R2UR UR23, R5 ;  /* 0x00000000051772ca */ /* 0x000fda00000e0000 */
[----:B------:R3:W-:Y:S02]  /*c690*/  UBLKCP.S.G [UR14], [UR22], UR9 ;  /* 0x0000000e160073ba */ /* 0x0007e40008000209 */
[----:B---3--:R-:W-:Y:S05]  /*c6a0*/  @P1 BRA `(.L_x_6188) ;  /* 0xfffffff400b01947 */ /* 0x008fea000383ffff */
.L_x_6179:
[----:B-1----:R-:W2:Y:S04]  /*c6b0*/  LDL.LU R4, [R1+0x10] ;  /* 0x0000100001047983 */ /* 0x002ea80000300800 */
[----:B------:R1:W5:Y:S01]  /*c6c0*/  LDL R5, [R1+0x14] ;  /* 0x0000140001057983 */ /* 0x0003620000100800 */
[----:B--2---:R-:W-:-:S13]  /*c6d0*/  ISETP.NE.AND P1, PT, R4, RZ, PT ;  /* 0x000000ff0400720c */ /* 0x004fda0003f25270 */
[----:B-1----:R-:W-:Y:S05]  /*c6e0*/  @!P1 BRA `(.L_x_6178) ;  /* 0x0000000400249947 */ /* 0x002fea0003800000 */
[----:B------:R-:W-:-:S04]  /*c6f0*/  SHF.L.U32 R14, R10, 0x1f, RZ ;  /* 0x0000001f0a0e7819 */ /* 0x000fc800000006ff */
[----:B------:R-:W1:Y:S02]  /*c700*/  SYNCS.PHASECHK.TRANS64.TRYWAIT P1, [R0+URZ+0x30c40], R14 ;  /* 0x030c400e000075a7 */ /* 0x000e64000802017f */
[----:B-1----:R-:W-:Y:S05]  /*c710*/  @!P1 BRA `(.L_x_6189) ;  /* 0x0000000c00709947 */ /* 0x002fea0003800000 */
.L_x_6210:
[----:B------:R-:W-:Y:S05]  /*c720*/  @P0 BRA `(.L_x_6190) ;  /* 0x00000000001c0947 */ /* 0x000fea0003800000 */
[----:B------:R-:W2:Y:S02]  /*c730*/  S2R R4, SR_TID.X ;  /* 0x0000000000047919 */ /* 0x000ea40000002100 */
[----:B--2--5:R-:W-:Y:S01]  /*c740*/  LOP3.LUT R5, R4, 0x1f, RZ, 0xc0, !PT ;  /* 0x0000001f04057812 */ /* 0x024fe200078ec0ff */
[----:B------:R-:W-:-:S03]  /*c750*/  IMAD.MOV.U32 R4, RZ, RZ, 0x4200 ;  /* 0x00004200ff047424 */ /* 0x000fc600078e00ff */
[----:B------:R-:W-:Y:S01]  /*c760*/  ISETP.NE.AND P1, PT, R5, RZ, PT ;  /* 0x000000ff0500720c */ /* 0x000fe20003f25270 */
[----:B------:R2:W-:-:S12]  /*c770*/  SYNCS.ARRIVE.TRANS64 RZ, [R0+URZ+0x30c30], R4 ;  /* 0x030c300400ff79a7 */ /* 0x0005d8000800003f */
[----:B--2---:R-:W-:Y:S05]  /*c780*/  @!P1 BRA `(.L_x_6190) ;  /* 0x0000000000049947 */ /* 0x004fea0003800000 */
[----:B------:R-:W-:Y:S01]  /*c790*/  BPT.TRAP 0x1 ;  /* 0x000000040000795c */ /* 0x000fe20000300000 */
.L_x_6190:
[----:B------:R-:W2:Y:S01]  /*c7a0*/  LDL R18, [R1] ;  /* 0x0000000001127983 */ /* 0x000ea20000100800 */
[----:B-----5:R-:W3:Y:S01]  /*c7b0*/  LDC.64 R4, c[0x0][0x728] ;  /* 0x0001ca00ff047b82 */ /* 0x020ee20000000a00 */
        /* <DEDUP_REMOVED lines=11> */
[----:B---3--:R-:W-:-:S04]  /*c870*/  LEA R4, P2, R15, R4, 0x2 ;  /* 0x000000040f047211 */ /* 0x008fc800078410ff */
[----:B------:R-:W-:Y:S01]  /*c880*/  UMOV UR9, UR17 ;  /* 0x0000001100097c82 */ /* 0x000fe20008000000 */
[----:B------:R-:W-:Y:S02]  /*c890*/  R2UR UR14, R4 ;  /* 0x00000000040e72ca */ /* 0x000fe400000e0000 */
[----:B--2---:R-:W-:-:S04]  /*c8a0*/  LEA.HI.X.SX32 R4, R17, R18, 0x1, P1 ;  /* 0x0000001211047211 */ /* 0x004fc800008f0eff */
        /* <DEDUP_REMOVED lines=8> */
[----:B------:R-:W3:Y:S02]  /*c930*/  SYNCS.PHASECHK.TRANS64.TRYWAIT P1, [R0+URZ+0x30c28], R14 ;  /* 0x030c280e000075a7 */ /* 0x000ee4000802017f */
[----:B--23--:R-:W-:Y:S05]  /*c940*/  @!P1 BRA `(.L_x_6191) ;  /* 0x0000000800f89947 */ /* 0x00cfea0003800000 */
.L_x_6211:
        /* <DEDUP_REMOVED lines=8> */
.L_x_6192:
[----:B------:R-:W3:Y:S01]  /*c9d0*/  LDL.LU R4, [R1+0x4] ;  /* 0x0000040001047983 */ /* 0x000ee20000300800 */
        /* <DEDUP_REMOVED lines=11> */
[----:B------:R-:W-:Y:S01]  /*ca90*/  IMAD.U32 R5, RZ, RZ, UR19 ;  /* 0x00000013ff057e24 */ /* 0x000fe2000f8e00ff */
[----:B------:R-:W-:Y:S01]  /*caa0*/  IADD3 R8, P0, R8, UR19, RZ ;  /* 0x0000001308087c10 */ /* 0x000fe2000ff1e0ff */
[----:B------:R-:W-:Y:S01]  /*cab0*/  UIADD3 UR8, UR8, 0x20200, URZ ;  /* 0x0002020008087890 */ /* 0x000fe2000fffe03f */
[----:B------:R-:W-:Y:S02]  /*cac0*/  IMAD.MOV.U32 R2, RZ, RZ, 0x1 ;  /* 0x00000001ff027424 */ /* 0x000fe400078e00ff */
[----:B------:R-:W-:-:S02]  /*cad0*/  UMOV UR9, UR17 ;  /* 0x0000001100097c82 */ /* 0x000fc40008000000 */
[----:B------:R4:W-:Y:S01]  /*cae0*/  UTMALDG.4D [UR16], [UR4], desc[UR6] ;  /* 0x00000610040075b4 */ /* 0x0009e20008019000 */
[----:B---3--:R-:W-:Y:S02]  /*caf0*/  LEA.HI.X.SX32 R5, R5, R4, 0x1, P0 ;  /* 0x0000000405057211 */ /* 0x008fe400000f0eff */
[----:B------:R-:W-:-:S04]  /*cb00*/  LEA R11, P0, R8, R11, 0x2 ;  /* 0x0000000b080b7211 */ /* 0x000fc800078010ff */
[----:B------:R-:W-:Y:S02]  /*cb10*/  LEA.HI.X R12, R8, R12, R5, 0x2, P0 ;  /* 0x0000000c080c7211 */ /* 0x000fe400000f1405 */
[----:B------:R-:W-:Y:S01]  /*cb20*/  R2UR UR14, R11 ;  /* 0x000000000b0e72ca */ /* 0x000fe200000e0000 */
[----:B------:R4:W5:Y:S01]  /*cb30*/  LDL.LU R5, [R1+0x14] ;  /* 0x0000140001057983 */ /* 0x0009620000300800 */
[----:B------:R-:W-:-:S03]  /*cb40*/  R2UR UR15, R12 ;  /* 0x000000000c0f72ca */ /* 0x000fc600000e0000 */
[----:B------:R4:W-:Y:S10]  /*cb50*/  STL [R1+0x8], R2 ;  /* 0x0000080201007387 */ /* 0x0009f40000100800 */
[----:B------:R4:W-:Y:S02]  /*cb60*/  UBLKCP.S.G [UR8], [UR14], UR10 ;  /* 0x000000080e0073ba */ /* 0x0009e4000800020a */
[----:B----4-:R-:W-:Y:S01]  /*cb70*/  NOP ;  /* 0x0000000000007918 */ /* 0x010fe20000000000 */
.L_x_6178:
[----:B------:R-:W3:Y:S01]  /*cb80*/  LDL R3, [R1+0x8] ;  /* 0x0000080001037983 */ /* 0x000ee20000100800 */
[----:B------:R-:W4:Y:S02]  /*cb90*/  S2R R2, SR_TID.X ;  /* 0x0000000000027919 */ /* 0x000f240000002100 */
[----:B----4-:R-:W-:-:S04]  /*cba0*/  LOP3.LUT R2, R2, 0x7f, RZ, 0xc0, !PT ;  /* 0x0000007f02027812 */ /* 0x010fc800078ec0ff */
[----:B------:R-:W-:Y:S01]  /*cbb0*/  ISETP.NE.AND P1, PT, R2, RZ, PT ;  /* 0x000000ff0200720c */ /* 0x000fe20003f25270 */
[----:B---3--:R-:W-:Y:S01]  /*cbc0*/  IMAD R4, R3, 0x8, R0 ;  /* 0x0000000803047824 */ /* 0x008fe200078e0200 */
[----:B------:R-:W-:-:S04]  /*cbd0*/  SHF.L.U32 R3, R10, 0x1f, RZ ;  /* 0x0000001f0a037819 */ /* 0x000fc800000006ff */
[----:B------:R-:W3:Y:S02]  /*cbe0*/  SYNCS.PHASECHK.TRANS64.TRYWAIT P0, [R4+URZ+0x30c40], R3 ;  /* 0x030c4003040075a7 */ /* 0x000ee4000800017f */
[----:B---3--:R-:W-:Y:S05]  /*cbf0*/  @!P0 BRA `(.L_x_6193) ;  /* 0x0000000800608947 */ /* 0x008fea0003800000 */
.L_x_6212:
[----:B------:R-:W-:Y:S05]  /*cc00*/  @P1 BRA `(.L_x_6194) ;  /* 0x0000000000181947 */ /* 0x000fea0003800000 */
[----:B------:R-:W4:Y:S01]  /*cc10*/  S2R R2, SR_TID.X ;  /* 0x0000000000027919 */ /* 0x000f220000002100 */
[----:B---3--:R-:W-:-:S04]  /*cc20*/  IMAD.MOV.U32 R3, RZ, RZ, 0x4200 ;  /* 0x00004200ff037424 */ /* 0x008fc800078e00ff */
[----:B------:R3:W-:Y:S01]  /*cc30*/  SYNCS.ARRIVE.TRANS64 RZ, [R4+URZ+0x30c30], R3 ;  /* 0x030c300304ff79a7 */ /* 0x0007e2000800003f */
[----:B----4-:R-:W-:-:S13]  /*cc40*/  LOP3.LUT P0, RZ, R2, 0x1f, RZ, 0xc0, !PT ;  /* 0x0000001f02ff7812 */ /* 0x010fda000780c0ff */
[----:B---3--:R-:W-:Y:S05]  /*cc50*/  @!P0 BRA `(.L_x_6194) ;  /* 0x0000000000048947 */ /* 0x008fea0003800000 */
[----:B------:R-:W-:Y:S01]  /*cc60*/  BPT.TRAP 0x1 ;  /* 0x000000040000795c */ /* 0x000fe20000300000 */
.L_x_6194:
[----:B------:R-:W4:Y:S01]  /*cc70*/  LDL.LU R9, [R1] ;  /* 0x0000000001097983 */ /* 0x000f220000300800 */
[----:B-----5:R-:W-:Y:S01]  /*cc80*/  R2UR UR19, R5 ;  /* 0x00000000051372ca */ /* 0x020fe200000e0000 */
[----:B---3--:R-:W3:Y:S02]  /*cc90*/  LDC.64 R2, c[0x0][0x728] ;  /* 0x0001ca00ff027b82 */ /* 0x008ee40000000a00 */
[----:B------:R-:W2:Y:S01]  /*cca0*/  LDL.LU R8, [R1+0x8] ;  /* 0x0000080001087983 */ /* 0x000ea20000300800 */
[----:B------:R-:W-:Y:S01]  /*ccb0*/  R2UR UR17, R4 ;  /* 0x00000000041172ca */ /* 0x000fe200000e0000 */
[----:B------:R-:W-:Y:S01]  /*ccc0*/  UMOV UR6, 0x0 ;  /* 0x0000000000067882 */ /* 0x000fe20000000000 */
[----:B------:R-:W-:Y:S01]  /*ccd0*/  UMOV UR7, 0x14f00000 ;  /* 0x14f0000000077882 */ /* 0x000fe20000000000 */
[----:B------:R-:W-:Y:S01]  /*cce0*/  UMOV UR18, URZ ;  /* 0x0000003f00127c82 */ /* 0x000fe20008000000 */
[----:B------:R-:W-:-:S05]  /*ccf0*/  UMOV UR10, 0x20 ;  /* 0x00000020000a7882 */ /* 0x000fca0000000000 */
[----:B------:R-:W-:-:S04]  /*cd00*/  USHF.L.U32 UR19, UR19, 0x7, URZ ;  /* 0x0000000713137899 */ /* 0x000fc8000800063f */
[----:B------:R-:W-:Y:S02]  /*cd10*/  UIADD3 UR17, UR17, 0x30c30, URZ ;  /* 0x00030c3011117890 */ /* 0x000fe4000fffe03f */
[----:B------:R-:W-:Y:S01]  /*cd20*/  IMAD.U32 R5, RZ, RZ, UR19 ;  /* 0x00000013ff057e24 */ /* 0x000fe2000f8e00ff */
[----:B------:R-:W-:-:S04]  /*cd30*/  IADD3 R6, P0, R6, UR19, RZ ;  /* 0x0000001306067c10 */ /* 0x000fc8000ff1e0ff */
[----:B------:R-:W-:Y:S01]  /*cd40*/  UMOV UR9, UR17 ;  /* 0x0000001100097c82 */ /* 0x000fe20008000000 */
[----:B----4-:R-:W-:Y:S02]  /*cd50*/  LEA.HI.X.SX32 R5, R5, R9, 0x1, P0 ;  /* 0x0000000905057211 */ /* 0x010fe400000f0eff */
[----:B---3--:R-:W-:Y:S01]  /*cd60*/  LEA R2, P0, R6, R2, 0x2 ;  /* 0x0000000206027211 */ /* 0x008fe200078010ff */
[C-C-:B--2---:R-:W-:Y:S02]  /*cd70*/  IMAD R4, R8.reuse, 0x4000, R0.reuse ;  /* 0x0000400008047824 */ /* 0x144fe400078e0200 */
[----:B-1----:R-:W-:Y:S01]  /*cd80*/  IMAD R0, R8, 0x200, R0 ;  /* 0x0000020008007824 */ /* 0x002fe200078e0200 */
[----:B------:R-:W-:Y:S02]  /*cd90*/  LEA.HI.X R3, R6, R3, R5, 0x2, P0 ;  /* 0x0000000306037211 */ /* 0x000fe400000f1405 */
[----:B------:R-:W-:Y:S02]  /*cda0*/  IADD3 R13, P0, R13, 0x1f0, RZ ;  /* 0x000001f00d0d7810 */ /* 0x000fe40007f1e0ff */
[----:B------:R-:W-:-:S02]  /*cdb0*/  R2UR UR16, R4 ;  /* 0x00000000041072ca */ /* 0x000fc400000e0000 */
[----:B------:R-:W-:Y:S01]  /*cdc0*/  R2UR UR8, R0 ;  /* 0x00000000000872ca */ /* 0x000fe200000e0000 */
[----:B------:R-:W-:Y:S01]  /*cdd0*/  IMAD.X R16, RZ, RZ, R16, P0 ;  /* 0x000000ffff107224 */ /* 0x000fe200000e0610 */
[----:B------:R-:W-:Y:S01]  /*cde0*/  R2UR UR4, R13 ;  /* 0x000000000d0472ca */ /* 0x000fe200000e0000 */
[----:B------:R-:W-:Y:S01]  /*cdf0*/  VIADD R0, R8, 0x1 ;  /* 0x0000000108007836 */ /* 0x000fe20000000000 */
[----:B------:R-:W-:Y:S02]  /*ce00*/  R2UR UR14, R2 ;  /* 0x00000000020e72ca */ /* 0x000fe400000e0000 */
[----:B------:R-:W-:Y:S02]  /*ce10*/  R2UR UR5, R16 ;  /* 0x00000000100572ca */ /* 0x000fe400000e0000 */
[----:B------:R-:W-:Y:S02]  /*ce20*/  R2UR UR15, R3 ;  /* 0x00000000030f72ca */ /* 0x000fe400000e0000 */
[----:B------:R-:W-:Y:S01]  /*ce30*/  ISETP.NE.AND P0, PT, R0, 0x2, PT ;  /* 0x000000020000780c */ /* 0x000fe20003f05270 */
[----:B------:R-:W-:-:S02]  /*ce40*/  UIADD3 UR16, UR16, 0x18000, URZ ;  /* 0x0001800010107890 */ /* 0x000fc4000fffe03f */
[----:B------:R-:W-:Y:S01]  /*ce50*/  UIADD3 UR8, UR8, 0x20400, URZ ;  /* 0x0002040008087890 */ /* 0x000fe2000fffe03f */
[----:B------:R-:W-:Y:S02]  /*ce60*/  SEL R3, RZ, 0x1, P0 ;  /* 0x00000001ff037807 */ /* 0x000fe40000000000 */
[----:B------:R-:W-:Y:S02]  /*ce70*/  SEL R0, R0, RZ, P0 ;  /* 0x000000ff00007207 */ /* 0x000fe40000000000 */
[----:B------:R-:W-:Y:S02]  /*ce80*/  LOP3.LUT R10, R10, R3, RZ, 0x3c, !PT ;  /* 0x000000030a0a7212 */ /* 0x000fe400078e3cff */
[----:B------:R1:W-:Y:S02]  /*ce90*/  UTMALDG.4D [UR16], [UR4], desc[UR6] ;  /* 0x00000610040075b4 */ /* 0x0003e40008019000 */
[----:B------:R1:W-:Y:S02]  /*cea0*/  UBLKCP.S.G [UR8], [UR14], UR10 ;  /* 0x000000080e0073ba */ /* 0x0003e4000800020a */
[----:B-1----:R-:W-:Y:S01]  /*ceb0*/  NOP ;  /* 0x0000000000007918 */ /* 0x002fe20000000000 */
.L_x_6175:
[----:B------:R-:W-:Y:S05]  /*cec0*/  BSYNC B0 ;  /* 0x0000000000007941 */ /* 0x000fea0003800000 */
.L_x_6174:
[----:B------:R-:W-:-:S03]  /*ced0*/  UMOV UR4, 0xffffffff ;  /* 0xffffffff00047882 */ /* 0x000fc60000000000 */
[----:B------:R-:W-:Y:S05]  /*cee0*/  BRA.DIV UR4, `(.L_x_6195) ;  /* 0x0000000604b87947 */ /* 0x000fea000b800000 */
[----:B------:R-:W-:-:S13]  /*cef0*/  ELECT P6, URZ, PT ;  /* 0x00000000003f782f */ /* 0x000fda00038c0000 */
.L_x_6215:
[----:B------:R-:W-:Y:S05]  /*cf00*/  @!P6 BRA `(.L_x_6094) ;  /* 0x000000000084e947 */ /* 0x000fea0003800000 */
[----:B------:R-:W2:Y:S02]  /*cf10*/  LDL.LU R2, [R1+0x18] ;  /* 0x0000180001027983 */ /* 0x000ea40000300800 */
[----:B--2---:R-:W-:-:S04]  /*cf20*/  LOP3.LUT R2, R2, 0x2, RZ, 0xfc, !PT ;  /* 0x0000000202027812 */ /* 0x004fc800078efcff */
[----:B------:R-:W-:-:S13]  /*cf30*/  ISETP.NE.AND P2, PT, R2, 0x3, PT ;  /* 0x000000030200780c */ /* 0x000fda0003f45270 */
[----:B------:R-:W-:Y:S05]  /*cf40*/  @!P2 BRA `(.L_x_6196) ;  /* 0x000000000004a947 */ /* 0x000fea0003800000 */
[----:B------:R-:W-:Y:S01]  /*cf50*/  BPT.TRAP 0x1 ;  /* 0x000000040000795c */ /* 0x000fe20000300000 */
.L_x_6196:
        /* <DEDUP_REMOVED lines=15> */
.L_x_6216:
[----:B------:R-:W2:Y:S02]  /*d050*/  SYNCS.PHASECHK.TRANS64.TRYWAIT P0, [R3+URZ], R2 ;  /* 0x00000002030075a7 */ /* 0x000ea4000800017f */
[----:B--2---:R-:W-:Y:S05]  /*d060*/  @!P0 BRA `(.L_x_6198) ;  /* 0x00000004008c8947 */ /* 0x004fea0003800000 */
.L_x_6217:
[----:B------:R-:W-:Y:S05]  /*d070*/  @!P2 BRA `(.L_x_6199) ;  /* 0x000000000004a947 */ /* 0x000fea0003800000 */
[----:B------:R-:W-:Y:S01]  /*d080*/  BPT.TRAP 0x1 ;  /* 0x000000040000795c */ /* 0x000fe20000300000 */
.L_x_6199:
[----:B--2---:R-:W-:-:S04]  /*d090*/  VIADD R3, R8, 0x30c40 ;  /* 0x00030c4008037836 */ /* 0x004fc80000000000 */
[----:B------:R-:W-:-:S04]  /*d0a0*/  IMAD R5, R0, 0x8, R3 ;  /* 0x0000000800057824 */ /* 0x000fc800078e0203 */
[----:B------:R-:W2:Y:S02]  /*d0b0*/  SYNCS.PHASECHK.TRANS64.TRYWAIT P0, [R5+URZ], R4 ;  /* 0x00000004050075a7 */ /* 0x000ea4000800017f */
[----:B--2---:R-:W-:Y:S05]  /*d0c0*/  @!P0 BRA `(.L_x_6200) ;  /* 0x0000000400888947 */ /* 0x004fea0003800000 */
.L_x_6218:
[----:B------:R-:W-:-:S07]  /*d0d0*/  IMAD R3, R6, 0x8, R3 ;  /* 0x0000000806037824 */ /* 0x000fce00078e0203 */
.L_x_6201:
[----:B---3--:R3:W4:Y:S02]  /*d0e0*/  SYNCS.PHASECHK.TRANS64.TRYWAIT P0, [R3+URZ], R2 ;  /* 0x00000002030075a7 */ /* 0x008724000800017f */
[----:B----4-:R-:W-:Y:S05]  /*d0f0*/  @!P0 NANOSLEEP.SYNCS 0x989680 ;  /* 0x009896800000895d */ /* 0x010fea0003900000 */
[----:B------:R-:W4:Y:S02]  /*d100*/  @!P0 SYNCS.PHASECHK.TRANS64 P0, [R3+URZ], R2 ;  /* 0x00000002030085a7 */ /* 0x000f24000800007f */
[----:B----4-:R-:W-:Y:S05]  /*d110*/  @!P0 BRA `(.L_x_6201) ;  /* 0xfffffffc00f08947 */ /* 0x010fea000383ffff */
.L_x_6094:
[----:B------:R-:W-:Y:S05]  /*d120*/  BSYNC B6 ;  /* 0x0000000000067941 */ /* 0x000fea0003800000 */
.L_x_6089:
[----:B------:R-:W-:Y:S05]  /*d130*/  EXIT ;  /* 0x000000000000794d */ /* 0x000fea0003800000 */
.L_x_6100:
[----:B------:R-:W-:Y:S02]  /*d140*/  IMAD.MOV.U32 R12, RZ, RZ, RZ ;  /* 0x000000ffff0c7224 */ /* 0x000fe400078e00ff */
[----:B------:R-:W-:Y:S02]  /*d150*/  IMAD.MOV.U32 R11, RZ, RZ, 0x1f ;  /* 0x0000001fff0b7424 */ /* 0x000fe400078e00ff */
[----:B------:R-:W-:-:S07]  /*d160*/  IMAD.MOV.U32 R15, RZ, RZ, -0x1 ;  /* 0xffffffffff0f7424 */ /* 0x000fce00078e00ff */
[----:B------:R-:W-:Y:S05]  /*d170*/  WARPSYNC.COLLECTIVE R15, `(.L_x_6202) ;  /* 0x000000000f087348 */ /* 0x000fea0003c00000 */
[----:B------:R1:W2:Y:S02]  /*d180*/  SHFL.IDX P6, R14, R13, R12, R11 ;  /* 0x0000000c0d0e7389 */ /* 0x0002a400000c000b */
[----:B-12---:R-:W-:Y:S01]  /*d190*/  ENDCOLLECTIVE ;  /* 0x000000000000791b */ /* 0x006fe20003800000 */
.L_x_6202:
[----:B------:R-:W-:Y:S05]  /*d1a0*/  BRA `(.L_x_6203) ;  /* 0xffffff3c00dc7947 */ /* 0x000fea000383ffff */
.L_x_6102:
[----:B----4-:R4:W1:Y:S02]  /*d1b0*/  SYNCS.PHASECHK.TRANS64.TRYWAIT P0, [R236+URZ+0x30c00], R9 ;  /* 0x030c0009ec0075a7 */ /* 0x010864000800017f */
[----:B-1----:R-:W-:Y:S05]  /*d1c0*/  @!P0 NANOSLEEP.SYNCS 0x989680 ;  /* 0x009896800000895d */ /* 0x002fea0003900000 */
[----:B------:R-:W1:Y:S02]  /*d1d0*/  @!P0 SYNCS.PHASECHK.TRANS64 P0, [R236+URZ+0x30c00], R9 ;  /* 0x030c0009ec0085a7 */ /* 0x000e64000800007f */
[----:B-1----:R-:W-:Y:S05]  /*d1e0*/  @!P0 BRA `(.L_x_6102) ;  /* 0xfffffffc00f08947 */ /* 0x002fea000383ffff */
[----:B------:R-:W-:Y:S05]  /*d1f0*/  BRA `(.L_x_6101) ;  /* 0xffffff3c00f07947 */ /* 0x000fea000383ffff */
.L_x_6107:
[----:B--2---:R2:W3:Y:S02]  /*d200*/  SYNCS.PHASECHK.TRANS64.TRYWAIT P1, [R6+URZ+0x30c10], R17 ;  /* 0x030c1011060075a7 */ /* 0x0044e4000802017f */
[----:B---3--:R-:W-:Y:S05]  /*d210*/  @!P1 NANOSLEEP.SYNCS 0x989680 ;  /* 0x009896800000995d */ /* 0x008fea0003900000 */
[----:B------:R-:W3:Y:S02]  /*d220*/  @!P1 SYNCS.PHASECHK.TRANS64 P1, [R6+URZ+0x30c10], R17 ;  /* 0x030c1011060095a7 */ /* 0x000ee4000802007f */
[----:B---3--:R-:W-:Y:S05]  /*d230*/  @!P1 BRA `(.L_x_6107) ;  /* 0xfffffffc00f09947 */ /* 0x008fea000383ffff */
[----:B------:R-:W-:Y:S05]  /*d240*/  BRA `(.L_x_6106) ;  /* 0xffffff4800587947 */ /* 0x000fea000383ffff */
.L_x_6111:
[----:B------:R1:W1:Y:S02]  /*d250*/  SYNCS.PHASECHK.TRANS64.TRYWAIT P1, [R6+URZ+0x30c30], R17 ;  /* 0x030c3011060075a7 */ /* 0x000264000802017f */
[----:B-1----:R-:W-:Y:S05]  /*d260*/  @!P1 NANOSLEEP.SYNCS 0x989680 ;  /* 0x009896800000995d */ /* 0x002fea0003900000 */
[----:B------:R-:W1:Y:S02]  /*d270*/  @!P1 SYNCS.PHASECHK.TRANS64 P1, [R6+URZ+0x30c30], R17 ;  /* 0x030c3011060095a7 */ /* 0x000e64000802007f */
[----:B-1----:R-:W-:Y:S05]  /*d280*/  @!P1 BRA `(.L_x_6111) ;  /* 0xfffffffc00f09947 */ /* 0x002fea000383ffff */
[----:B------:R-:W-:Y:S05]  /*d290*/  BRA `(.L_x_6110) ;  /* 0xffffff4c00747947 */ /* 0x000fea000383ffff */
.L_x_6119:
[----:B--2---:R2:W3:Y:S02]  /*d2a0*/  SYNCS.PHASECHK.TRANS64.TRYWAIT P1, [R7+URZ+0x30c10], R20 ;  /* 0x030c1014070075a7 */ /* 0x0044e4000802017f */
[----:B---3--:R-:W-:Y:S05]  /*d2b0*/  @!P1 NANOSLEEP.SYNCS 0x989680 ;  /* 0x009896800000995d */ /* 0x008fea0003900000 */
[----:B------:R-:W3:Y:S02]  /*d2c0*/  @!P1 SYNCS.PHASECHK.TRANS64 P1, [R7+URZ+0x30c10], R20 ;  /* 0x030c1014070095a7 */ /* 0x000ee4000802007f */
[----:B---3--:R-:W-:Y:S05]  /*d2d0*/  @!P1 BRA `(.L_x_6119) ;  /* 0xfffffffc00f09947 */ /* 0x008fea000383ffff */
[----:B------:R-:W-:Y:S05]  /*d2e0*/  BRA `(.L_x_6118) ;  /* 0xffffff84008c7947 */ /* 0x000fea000383ffff */
.L_x_6123:
[----:B------:R1:W1:Y:S02]  /*d2f0*/  SYNCS.PHASECHK.TRANS64.TRYWAIT P1, [R7+URZ+0x30c30], R20 ;  /* 0x030c3014070075a7 */ /* 0x000264000802017f */
[----:B-1----:R-:W-:Y:S05]  /*d300*/  @!P1 NANOSLEEP.SYNCS 0x989680 ;  /* 0x009896800000995d */ /* 0x002fea0003900000 */
[----:B------:R-:W1:Y:S02]  /*d310*/  @!P1 SYNCS.PHASECHK.TRANS64 P1, [R7+URZ+0x30c30], R20 ;  /* 0x030c3014070095a7 */ /* 0x000e64000802007f */
[----:B-1----:R-:W-:Y:S05]  /*d320*/  @!P1 BRA `(.L_x_6123) ;  /* 0xfffffffc00f09947 */ /* 0x002fea000383ffff */
[----:B------:R-:W-:Y:S05]  /*d330*/  BRA `(.L_x_6122) ;  /* 0xffffff8800a07947 */ /* 0x000fea000383ffff */
.L_x_6176:
[----:B-1----:R1:W2:Y:S02]  /*d340*/  SYNCS.PHASECHK.TRANS64.TRYWAIT P1, [R0+URZ+0x30c20], R11 ;  /* 0x030c200b000075a7 */ /* 0x0022a4000802017f */
[----:B--2---:R-:W-:Y:S05]  /*d350*/  @!P1 NANOSLEEP.SYNCS 0x989680 ;  /* 0x009896800000995d */ /* 0x004fea0003900000 */
[----:B------:R-:W2:Y:S02]  /*d360*/  @!P1 SYNCS.PHASECHK.TRANS64 P1, [R0+URZ+0x30c20], R11 ;  /* 0x030c200b000095a7 */ /* 0x000ea4000802007f */
[----:B--2---:R-:W-:Y:S05]  /*d370*/  @!P1 BRA `(.L_x_6176) ;  /* 0xfffffffc00f09947 */ /* 0x004fea000383ffff */
[----:B------:R-:W-:Y:S05]  /*d380*/  BRA `(.L_x_6204) ;  /* 0xffffffe400307947 */ /* 0x000fea000383ffff */
.L_x_6180:
[----:B--2---:R2:W3:Y:S02]  /*d390*/  SYNCS.PHASECHK.TRANS64.TRYWAIT P1, [R0+URZ+0x30c40], R19 ;  /* 0x030c4013000075a7 */ /* 0x0044e4000802017f */
[----:B---3--:R-:W-:Y:S05]  /*d3a0*/  @!P1 NANOSLEEP.SYNCS 0x989680 ;  /* 0x009896800000995d */ /* 0x008fea0003900000 */
[----:B------:R-:W3:Y:S02]  /*d3b0*/  @!P1 SYNCS.PHASECHK.TRANS64 P1, [R0+URZ+0x30c40], R19 ;  /* 0x030c4013000095a7 */ /* 0x000ee4000802007f */
[----:B---3--:R-:W-:Y:S05]  /*d3c0*/  @!P1 BRA `(.L_x_6180) ;  /* 0xfffffffc00f09947 */ /* 0x008fea000383ffff */
[----:B------:R-:W-:Y:S05]  /*d3d0*/  BRA `(.L_x_6205) ;  /* 0xffffffe800707947 */ /* 0x000fea000383ffff */
.L_x_6182:
[----:B-1----:R1:W3:Y:S02]  /*d3e0*/  SYNCS.PHASECHK.TRANS64.TRYWAIT P1, [R0+URZ+0x30c28], R19 ;  /* 0x030c2813000075a7 */ /* 0x0022e4000802017f */
[----:B---3--:R-:W-:Y:S05]  /*d3f0*/  @!P1 NANOSLEEP.SYNCS 0x989680 ;  /* 0x009896800000995d */ /* 0x008fea0003900000 */
[----:B------:R-:W3:Y:S02]  /*d400*/  @!P1 SYNCS.PHASECHK.TRANS64 P1, [R0+URZ+0x30c28], R19 ;  /* 0x030c2813000095a7 */ /* 0x000ee4000802007f */
[----:B---3--:R-:W-:Y:S05]  /*d410*/  @!P1 BRA `(.L_x_6182) ;  /* 0xfffffffc00f09947 */ /* 0x008fea000383ffff */
[----:B------:R-:W-:Y:S05]  /*d420*/  BRA `(.L_x_6206) ;  /* 0xffffffe800f47947 */ /* 0x000fea000383ffff */
.L_x_6184:
[----:B---3--:R3:W4:Y:S02]  /*d430*/  SYNCS.PHASECHK.TRANS64.TRYWAIT P1, [R0+URZ+0x30c48], R19 ;  /* 0x030c4813000075a7 */ /* 0x008724000802017f */
[----:B----4-:R-:W-:Y:S05]  /*d440*/  @!P1 NANOSLEEP.SYNCS 0x989680 ;  /* 0x009896800000995d */ /* 0x010fea0003900000 */
[----:B------:R-:W4:Y:S02]  /*d450*/  @!P1 SYNCS.PHASECHK.TRANS64 P1, [R0+URZ+0x30c48], R19 ;  /* 0x030c4813000095a7 */ /* 0x000f24000802007f */
[----:B----4-:R-:W-:Y:S05]  /*d460*/  @!P1 BRA `(.L_x_6184) ;  /* 0xfffffffc00f09947 */ /* 0x010fea000383ffff */
[----:B------:R-:W-:Y:S05]  /*d470*/  BRA `(.L_x_6207) ;  /* 0xffffffec00787947 */ /* 0x000fea000383ffff */
.L_x_6186:
[----:B------:R-:W-:-:S07]  /*d480*/  SHF.L.U32 R4, R10, 0x1f, RZ ;  /* 0x0000001f0a047819 */ /* 0x000fce00000006ff */
.L_x_6208:
[----:B-1----:R1:W2:Y:S02]  /*d490*/  SYNCS.PHASECHK.TRANS64.TRYWAIT P1, [R0+URZ+0x30c20], R4 ;  /* 0x030c2004000075a7 */ /* 0x0022a4000802017f */
[----:B--2---:R-:W-:Y:S05]  /*d4a0*/  @!P1 NANOSLEEP.SYNCS 0x989680 ;  /* 0x009896800000995d */ /* 0x004fea0003900000 */
[----:B------:R-:W2:Y:S02]  /*d4b0*/  @!P1 SYNCS.PHASECHK.TRANS64 P1, [R0+URZ+0x30c20], R4 ;  /* 0x030c2004000095a7 */ /* 0x000ea4000802007f */
[----:B--2---:R-:W-:Y:S05]  /*d4c0*/  @!P1 BRA `(.L_x_6208) ;  /* 0xfffffffc00f09947 */ /* 0x004fea000383ffff */
[----:B------:R-:W-:Y:S05]  /*d4d0*/  BRA `(.L_x_6209) ;  /* 0xffffffec00e47947 */ /* 0x000fea000383ffff */
.L_x_6189:
[----:B-1----:R1:W2:Y:S02]  /*d4e0*/  SYNCS.PHASECHK.TRANS64.TRYWAIT P1, [R0+URZ+0x30c40], R14 ;  /* 0x030c400e000075a7 */ /* 0x0022a4000802017f */
[----:B--2---:R-:W-:Y:S05]  /*d4f0*/  @!P1 NANOSLEEP.SYNCS 0x989680 ;  /* 0x009896800000995d */ /* 0x004fea0003900000 */
[----:B------:R-:W2:Y:S02]  /*d500*/  @!P1 SYNCS.PHASECHK.TRANS64 P1, [R0+URZ+0x30c40], R14 ;  /* 0x030c400e000095a7 */ /* 0x000ea4000802007f */
[----:B--2---:R-:W-:Y:S05]  /*d510*/  @!P1 BRA `(.L_x_6189) ;  /* 0xfffffffc00f09947 */ /* 0x004fea000383ffff */
[----:B------:R-:W-:Y:S05]  /*d520*/  BRA `(.L_x_6210) ;  /* 0xfffffff0007c7947 */ /* 0x000fea000383ffff */
.L_x_6191:
[----:B--2---:R2:W3:Y:S02]  /*d530*/  SYNCS.PHASECHK.TRANS64.TRYWAIT P1, [R0+URZ+0x30c28], R14 ;  /* 0x030c280e000075a7 */ /* 0x0044e4000802017f */
[----:B---3--:R-:W-:Y:S05]  /*d540*/  @!P1 NANOSLEEP.SYNCS 0x989680 ;  /* 0x009896800000995d */ /* 0x008fea0003900000 */
[----:B------:R-:W3:Y:S02]  /*d550*/  @!P1 SYNCS.PHASECHK.TRANS64 P1, [R0+URZ+0x30c28], R14 ;  /* 0x030c280e000095a7 */ /* 0x000ee4000802007f */
[----:B---3--:R-:W-:Y:S05]  /*d560*/  @!P1 BRA `(.L_x_6191) ;  /* 0xfffffffc00f09947 */ /* 0x008fea000383ffff */
[----:B------:R-:W-:Y:S05]  /*d570*/  BRA `(.L_x_6211) ;  /* 0xfffffff000f47947 */ /* 0x000fea000383ffff */
.L_x_6193:
[----:B---3--:R3:W4:Y:S02]  /*d580*/  SYNCS.PHASECHK.TRANS64.TRYWAIT P0, [R4+URZ+0x30c40], R3 ;  /* 0x030c4003040075a7 */ /* 0x008724000800017f */
[----:B----4-:R-:W-:Y:S05]  /*d590*/  @!P0 NANOSLEEP.SYNCS 0x989680 ;  /* 0x009896800000895d */ /* 0x010fea0003900000 */
[----:B------:R-:W4:Y:S02]  /*d5a0*/  @!P0 SYNCS.PHASECHK.TRANS64 P0, [R4+URZ+0x30c40], R3 ;  /* 0x030c4003040085a7 */ /* 0x000f24000800007f */
[----:B----4-:R-:W-:Y:S05]  /*d5b0*/  @!P0 BRA `(.L_x_6193) ;  /* 0xfffffffc00f08947 */ /* 0x010fea000383ffff */
[----:B------:R-:W-:Y:S05]  /*d5c0*/  BRA `(.L_x_6212) ;  /* 0xfffffff4008c7947 */ /* 0x000fea000383ffff */
.L_x_6195:
[----:B------:R-:W-:Y:S01]  /*d5d0*/  BSSY B0, `(.L_x_6213) ;  /* 0x0000006000007945 */ /* 0x000fe20003800000 */
[----:B------:R-:W-:-:S07]  /*d5e0*/  IMAD.MOV.U32 R15, RZ, RZ, -0x1 ;  /* 0xffffffffff0f7424 */ /* 0x000fce00078e00ff */
[----:B------:R-:W-:Y:S05]  /*d5f0*/  WARPSYNC.COLLECTIVE R15, `(.L_x_6214) ;  /* 0x000000000f0c7348 */ /* 0x000fea0003c00000 */
[----:B------:R-:W-:Y:S02]  /*d600*/  ELECT P6, UR62, PT ;  /* 0x00000000003e782f */ /* 0x000fe400038c0000 */
[----:B------:R-:W-:Y:S01]  /*d610*/  MOV R14, UR62 ;  /* 0x0000003e000e7c02 */ /* 0x000fe20008000f00 */
[----:B------:R-:W-:Y:S10]  /*d620*/  ENDCOLLECTIVE ;  /* 0x000000000000791b */ /* 0x000ff40003800000 */
.L_x_6214:
[----:B------:R-:W-:Y:S05]  /*d630*/  BSYNC B0 ;  /* 0x0000000000007941 */ /* 0x000fea0003800000 */
.L_x_6213:
[----:B------:R-:W-:Y:S05]  /*d640*/  BRA `(.L_x_6215) ;  /* 0xfffffff8002c7947 */ /* 0x000fea000383ffff */
.L_x_6197:
[----:B-1----:R1:W2:Y:S02]  /*d650*/  SYNCS.PHASECHK.TRANS64.TRYWAIT P0, [R7+URZ], R4 ;  /* 0x00000004070075a7 */ /* 0x0022a4000800017f */
[----:B--2---:R-:W-:Y:S05]  /*d660*/  @!P0 NANOSLEEP.SYNCS 0x989680 ;  /* 0x009896800000895d */ /* 0x004fea0003900000 */
[----:B------:R-:W2:Y:S02]  /*d670*/  @!P0 SYNCS.PHASECHK.TRANS64 P0, [R7+URZ], R4 ;  /* 0x00000004070085a7 */ /* 0x000ea4000800007f */
[----:B--2---:R-:W-:Y:S05]  /*d680*/  @!P0 BRA `(.L_x_6197) ;  /* 0xfffffffc00f08947 */ /* 0x004fea000383ffff */
[----:B------:R-:W-:Y:S05]  /*d690*/  BRA `(.L_x_6216) ;  /* 0xfffffff8006c7947 */ /* 0x000fea000383ffff */
.L_x_6198:
[----:B--2---:R2:W3:Y:S02]  /*d6a0*/  SYNCS.PHASECHK.TRANS64.TRYWAIT P0, [R3+URZ], R2 ;  /* 0x00000002030075a7 */ /* 0x0044e4000800017f */
[----:B---3--:R-:W-:Y:S05]  /*d6b0*/  @!P0 NANOSLEEP.SYNCS 0x989680 ;  /* 0x009896800000895d */ /* 0x008fea0003900000 */
[----:B------:R-:W3:Y:S02]  /*d6c0*/  @!P0 SYNCS.PHASECHK.TRANS64 P0, [R3+URZ], R2 ;  /* 0x00000002030085a7 */ /* 0x000ee4000800007f */
[----:B---3--:R-:W-:Y:S05]  /*d6d0*/  @!P0 BRA `(.L_x_6198) ;  /* 0xfffffffc00f08947 */ /* 0x008fea000383ffff */
[----:B------:R-:W-:Y:S05]  /*d6e0*/  BRA `(.L_x_6217) ;  /* 0xfffffff800607947 */ /* 0x000fea000383ffff */
.L_x_6200:
[----:B--2---:R2:W3:Y:S02]  /*d6f0*/  SYNCS.PHASECHK.TRANS64.TRYWAIT P0, [R5+URZ], R4 ;  /* 0x00000004050075a7 */ /* 0x0044e4000800017f */
[----:B---3--:R-:W-:Y:S05]  /*d700*/  @!P0 NANOSLEEP.SYNCS 0x989680 ;  /* 0x009896800000895d */ /* 0x008fea0003900000 */
[----:B------:R-:W3:Y:S02]  /*d710*/  @!P0 SYNCS.PHASECHK.TRANS64 P0, [R5+URZ], R4 ;  /* 0x00000004050085a7 */ /* 0x000ee4000800007f */
[----:B---3--:R-:W-:Y:S05]  /*d720*/  @!P0 BRA `(.L_x_6200) ;  /* 0xfffffffc00f08947 */ /* 0x008fea000383ffff */
[----:B------:R-:W-:Y:S05]  /*d730*/  BRA `(.L_x_6218) ;  /* 0xfffffff800647947 */ /* 0x000fea000383ffff */
.L_x_6219:
        /* <DEDUP_REMOVED lines=12> */
.L_x_7417:


//--------------------- .text._ZN7cutlass13device_kernelIN5flash11enable_sm90INS1_16FlashAttnBwdSm90INS1_25CollectiveMainloopBwdSm90ILi2ELi2ELi2EN4cute5tupleIJNS5_1CILi1EEES8_S8_EEENS6_IJNS7_ILi128EEESA_NS7_ILi64EEEEEENS_10bfloat16_tEfNS_4arch4Sm90ELb1ELb0ELb0ELb0ELb1ELb1ELb0ELb0ELi2ELi1ELi2ELi2ELb0EEENS1_21CollectiveEpilogueBwdISC_SD_SF_Li256ELb0ELb0ELi1EEENS1_25SingleTileBwdLPTSchedulerILb0ELi128ELb1EEEEEEEEEvNT_6ParamsE --------------------------
	.section	.text._ZN7cutlass13device_kernelIN5flash11enable_sm90INS1_16FlashAttnBwdSm90INS1_25CollectiveMainloopBwdSm90ILi2ELi2ELi2EN4cute5tupleIJNS5_1CILi1EEES8_S8_EEENS6_IJNS7_ILi128EEESA_NS7_ILi64EEEEEENS_10bfloat16_tEfNS_4arch4Sm90ELb1ELb0ELb0ELb0ELb1ELb1ELb0ELb0ELi2ELi1ELi2ELi2ELb0EEENS1_21CollectiveEpilogueBwdISC_SD_SF_Li256ELb0ELb0ELi1EEENS1_25SingleTileBwdLPTSchedulerILb0ELi128ELb1EEEEEEEEEvNT_6ParamsE,"ax",@progbits
	.align	128
.text._ZN7cutlass13device_kernelIN5flash11enable_sm90INS1_16FlashAttnBwdSm90INS1_25CollectiveMainloopBwdSm90ILi2ELi2ELi2EN4cute5tupleIJNS5_1CILi1EEES8_S8_EEENS6_IJNS7_ILi128EEESA_NS7_ILi64EEEEEENS_10bfloat16_tEfNS_4arch4Sm90ELb1ELb0ELb0ELb0ELb1ELb1ELb0ELb0ELi2ELi1ELi2ELi2ELb0EEENS1_21CollectiveEpilogueBwdISC_SD_SF_Li256ELb0ELb0ELi1EEENS1_25SingleTileBwdLPTSchedulerILb0ELi128ELb1EEEEEEEEEvNT_6ParamsE:
        .type           _ZN7cutlass13device_kernelIN5flash11enable_sm90INS1_16FlashAttnBwdSm90INS1_25CollectiveMainloopBwdSm90ILi2ELi2ELi2EN4cute5tupleIJNS5_1CILi1EEES8_S8_EEENS6_IJNS7_ILi128EEESA_NS7_ILi64EEEEEENS_10bfloat16_tEfNS_4arch4Sm90ELb1ELb0ELb0ELb0ELb1ELb1ELb0ELb0ELi2ELi1ELi2ELi2ELb0EEENS1_21CollectiveEpilogueBwdISC_SD_SF_Li256ELb0ELb0ELi1EEENS1_25SingleTileBwdLPTSchedulerILb0ELi128ELb1EEEEEEEEEvNT_6ParamsE,@function
        .size           _ZN7cutlass13device_kernelIN5flash11enable_sm90INS1_16FlashAttnBwdSm90INS1_25CollectiveMainloopBwdSm90ILi2ELi2ELi2EN4cute5tupleIJNS5_1CILi1EEES8_S8_EEENS6_IJNS7_ILi128EEESA_NS7_ILi64EEEEEENS_10bfloat16_tEfNS_4arch4Sm90ELb1ELb0ELb0ELb0ELb1ELb1ELb0ELb0ELi2ELi1ELi2ELi2ELb0EEENS1_21CollectiveEpilogueBwdISC_SD_SF_Li256ELb0ELb0ELi1EEENS1_25SingleTileBwdLPTSchedulerILb0ELi128ELb1EEEEEEEEEvNT_6ParamsE,(.L_x_7418 - _ZN7cutlass13device_kernelIN5flash11enable_sm90INS1_16FlashAttnBwdSm90INS1_25CollectiveMainloopBwdSm90ILi2ELi2ELi2EN4cute5tupleIJNS5_1CILi1EEES8_S8_EEENS6_IJNS7_ILi128EEESA_NS7_ILi64EEEEEENS_10bfloat16_tEfNS_4arch4Sm90ELb1ELb0ELb0ELb0ELb1ELb1ELb0ELb0ELi2ELi1ELi2ELi2ELb0EEENS1_21CollectiveEpilogueBwdISC_SD_SF_Li256ELb0ELb0ELi1EEENS1_25SingleTileBwdLPTSchedulerILb0ELi128ELb1EEEEEEEEEvNT_6ParamsE)
        .other          _ZN7cutlass13device_kernelIN5flash11enable_sm90INS1_16FlashAttnBwdSm90INS1_25CollectiveMainloopBwdSm90ILi2ELi2ELi2EN4cute5tupleIJNS5_1CILi1EEES8_S8_EEENS6_IJNS7_ILi128EEESA_NS7_ILi64EEEEEENS_10bfloat16_tEfNS_4arch4Sm90ELb1ELb0ELb0ELb0ELb1ELb1ELb0ELb0ELi2ELi1ELi2ELi2ELb0EEENS1_21CollectiveEpilogueBwdISC_SD_SF_Li256ELb0ELb0ELi1EEENS1_25SingleTileBwdLPTSchedulerILb0ELi128ELb1EEEEEEEEEvNT_6ParamsE,@"STO_CUDA_ENTRY STV_DEFAULT"
_ZN7cutlass13device_kernelIN5flash11enable_sm90INS1_16FlashAttnBwdSm90INS1_25CollectiveMainloopBwdSm90ILi2ELi2ELi2EN4cute5tupleIJNS5_1CILi1EEES8_S8_EEENS6_IJNS7_ILi128EEESA_NS7_ILi64EEEEEENS_10bfloat16_tEfNS_4arch4Sm90ELb1ELb0ELb0ELb0ELb1ELb1ELb0ELb0ELi2ELi1ELi2ELi2ELb0EEENS1_21CollectiveEpilogueBwdISC_SD_SF_Li256ELb0ELb0ELi1EEENS1_25SingleTileBwdLPTSchedulerILb0ELi128ELb1EEEEEEEEEvNT_6ParamsE:
        /* <DEDUP_REMOVED lines=29> */
.L_x_6221:
[----:B------:R-:W-:Y:S05]  /*01d0*/  BSYNC B0 ;  /* 0x0000000000007941 */ /* 0x000fea0003800000 */
.L_x_6220:
        /* <DEDUP_REMOVED lines=34> */
.L_x_6222:
        /* <DEDUP_REMOVED lines=22> */
.L_x_6223:
        /* <DEDUP_REMOVED lines=9> */
.L_x_6226:
        /* <DEDUP_REMOVED lines=32> */
.L_x_6227:
[----:B------:R-:W-:Y:S01]  /*07f0*/  ULDC UR7, c[0x0][0xb44] ;  /* 0x0002d10000077ab9 */ /* 0x000fe20000000800 */
[----:B------:R-:W-:Y:S01]  /*0800*/  UMOV UR38, UR10 ;  /* 0x0000000a00267c82 */ /* 0x000fe20008000000 */
[----:B------:R-:W-:-:S11]  /*0810*/  UISETP.NE.AND UP0, UPT, UR7, 0x1, UPT ;  /* 0x000000010700788c */ /* 0x000fd6000bf05270 */
[----:B------:R-:W-:Y:S02]  /*0820*/  @UP0 ULDC.64 UR8, c[0x0][0xb48] ;  /* 0x0002d20000080ab9 */ /* 0x000fe40000000a00 */
[----:B------:R-:W-:-:S04]  /*0830*/  UIMAD.WIDE.U32 UR4, UR10, UR8, URZ ;  /* 0x000000080a0472a5 */ /* 0x000fc8000f8e003f */
[----:B------:R-:W-:-:S04]  /*0840*/  @UP0 USHF.R.U32.HI UR38, URZ, UR9, UR5 ;  /* 0x000000093f260299 */ /* 0x000fc80008011605 */
[----:B------:R-:W-:-:S12]  /*0850*/  UIMAD UR4, UR38, UR7, URZ ;  /* 0x00000007260472a4 */ /* 0x000fd8000f8e023f */
.L_x_6228:
        /* <DEDUP_REMOVED lines=55> */
[----:B------:R-:W-:Y:S02]  /*0bd0*/  CS2R R186, SRZ ;  /* 0x0000000000ba7805 */ /* 0x000fe4000001ff00 */
[----:B------:R-:W-:Y:S02]  /*0be0*/  CS2R R184, SRZ ;  /* 0x0000000000b87805 */ /* 0x000fe4000001ff00 */
[----:B------:R-:W-:-:S04]  /*0bf0*/  SHF.R.S32.HI R3, RZ, 0x1f, R0 ;  /* 0x0000001fff037819 */ /* 0x000fc80000011400 */
[----:B------:R-:W-:Y:S02]  /*0c00*/  LEA.HI R0, R3, R0, RZ, 0x7 ;  /* 0x0000000003007211 */ /* 0x000fe400078f38ff */
[----:B------:R-:W-:Y:S02]  /*0c10*/  SHF.R.S32.HI R3, RZ, 0x1f, R18 ;  /* 0x0000001fff037819 */ /* 0x000fe40000011412 */
[----:B------:R-:W-:Y:S02]  /*0c20*/  SHF.R.S32.HI R0, RZ, 0x7, R0 ;  /* 0x00000007ff007819 */ /* 0x000fe40000011400 */
[----:B------:R-:W-:Y:S02]  /*0c30*/  LEA.HI R3, R3, R18, RZ, 0x7 ;  /* 0x0000001203037211 */ /* 0x000fe400078f38ff */
[----:B------:R-:W-:Y:S02]  /*0c40*/  VIMNMX R16, RZ, R0, !PT ;  /* 0x00000000ff107248 */ /* 0x000fe40007fe0100 */
[----:B------:R-:W-:-:S04]  /*0c50*/  SHF.R.S32.HI R2, RZ, 0x7, R3 ;  /* 0x00000007ff027819 */ /* 0x000fc80000011403 */
[----:B------:R-:W-:Y:S01]  /*0c60*/  ISETP.GT.AND P1, PT, R2, R16, PT ;  /* 0x000000100200720c */ /* 0x000fe20003f24270 */
[----:B------:R1:W-:-:S12]  /*0c70*/  STL [R1+0x44], R2 ;  /* 0x0000440201007387 */ /* 0x0003d80000100800 */
        /* <DEDUP_REMOVED lines=22> */
.L_x_6232:
        /* <DEDUP_REMOVED lines=15> */
.L_x_6231:
        /* <DEDUP_REMOVED lines=22> */
.L_x_6234:
        /* <DEDUP_REMOVED lines=15> */
.L_x_6233:
[----:B------:R-:W-:Y:S01]  /*1120*/  SHF.R.S32.HI R6, RZ, 0x1f, R17 ;  /* 0x0000001fff067819 */ /* 0x000fe20000011411 */
[----:B------:R-:W-:-:S03]  /*1130*/  UMOV UR4, 0xffffffff ;  /* 0xffffffff00047882 */ /* 0x000fc60000000000 */
[----:B------:R-:W-:-:S04]  /*1140*/  LEA.HI R0, R6, R17, RZ, 0x7 ;  /* 0x0000001106007211 */ /* 0x000fc800078f38ff */
[----:B------:R-:W-:Y:S01]  /*1150*/  SHF.R.S32.HI R13, RZ, 0x7, R0 ;  /* 0x00000007ff0d7819 */ /* 0x000fe20000011400 */
[----:B------:R-:W-:Y:S06]  /*1160*/  BRA.DIV UR4, `(.L_x_6235) ;  /* 0x000000ca04547947 */ /* 0x000fec000b800000 */
[----:B------:R1:W2:Y:S02]  /*1170*/  SHFL.IDX PT, R14, R13, RZ, 0x1f ;  /* 0x00001fff0d0e7589 */ /* 0x0002a400000e0000 */
.L_x_6356:
[----:B------:R-:W-:Y:S01]  /*1180*/  SHF.L.U32 R11, RZ, 0x1f, RZ ;  /* 0x0000001fff0b7819 */ /* 0x000fe200000006ff */
[----:B------:R-:W3:Y:S01]  /*1190*/  LDC R15, c[0x0][0x290] ;  /* 0x0000a400ff0f7b82 */ /* 0x000ee20000000800 */
[CC--:B------:R-:W-:Y:S01]  /*11a0*/  LEA.HI R5, R6.reuse, R17.reuse, RZ, 0x5 ;  /* 0x0000001106057211 */ /* 0x0c0fe200078f28ff */
[----:B------:R-:W-:Y:S01]  /*11b0*/  IMAD.SHL.U32 R3, R17, 0x40, RZ ;  /* 0x0000004011037824 */ /* 0x000fe200078e00ff */
[-C--:B------:R-:W-:Y:S02]  /*11c0*/  LEA.HI R8, R6, R17.reuse, RZ, 0x4 ;  /* 0x0000001106087211 */ /* 0x080fe400078f20ff */
[----:B------:R-:W-:Y:S02]  /*11d0*/  SHF.R.S32.HI R2, RZ, 0x5, R5 ;  /* 0x00000005ff027819 */ /* 0x000fe40000011405 */
[----:B------:R-:W-:Y:S01]  /*11e0*/  LOP3.LUT R3, R3, 0x1c0, RZ, 0xc0, !PT ;  /* 0x000001c003037812 */ /* 0x000fe200078ec0ff */
[----:B------:R-:W4:Y:S01]  /*11f0*/  SYNCS.PHASECHK.TRANS64.TRYWAIT P0, [R236+URZ+0x30c00], R11 ;  /* 0x030c000bec0075a7 */ /* 0x000f22000800017f */
[----:B------:R-:W-:Y:S01]  /*1200*/  SHF.R.S32.HI R9, RZ, 0x4, R8 ;  /* 0x00000004ff097819 */ /* 0x000fe20000011408 */
[----:B------:R-:W-:Y:S01]  /*1210*/  IMAD.SHL.U32 R4, R2, 0x10, RZ ;  /* 0x0000001002047824 */ /* 0x000fe200078e00ff */
[----:B------:R-:W-:-:S02]  /*1220*/  LEA.HI R2, R6, R17, RZ, 0x3 ;  /* 0x0000001106027211 */ /* 0x000fc400078f18ff */
[----:B------:R-:W-:Y:S02]  /*1230*/  LEA.HI R8, R8, R9, RZ, 0x1 ;  /* 0x0000000908087211 */ /* 0x000fe400078f08ff */
[----:B------:R-:W-:-:S04]  /*1240*/  LOP3.LUT R7, R3, 0x30, R4, 0xf8, !PT ;  /* 0x0000003003077812 */ /* 0x000fc800078ef804 */
[----:B------:R-:W-:Y:S01]  /*1250*/  LOP3.LUT R7, R7, 0x8, R2, 0xf8, !PT ;  /* 0x0000000807077812 */ /* 0x000fe200078ef802 */
[----:B---34-:R-:W-:Y:S06]  /*1260*/  @P0 BRA `(.L_x_6236) ;  /* 0x0000000000080947 */ /* 0x018fec0003800000 */
[----:B------:R-:W3:Y:S02]  /*1270*/  SYNCS.PHASECHK.TRANS64.TRYWAIT P0, [R236+URZ+0x30c00], R11 ;  /* 0x030c000bec0075a7 */ /* 0x000ee4000800017f */
[----:B---3--:R-:W-:Y:S05]  /*1280*/  @!P0 BRA `(.L_x_6237) ;  /* 0x000000c800288947 */ /* 0x008fea0003800000 */
.L_x_6236:
[----:B--2---:R-:W-:Y:S01]  /*1290*/  LEA.HI R2, R14, R14, RZ, 0x1 ;  /* 0x0000000e0e027211 */ /* 0x004fe200078f08ff */
[----:B------:R-:W-:Y:S01]  /*12a0*/  ULDC UR4, c[0x0][0x74c] ;  /* 0x0001d30000047ab9 */ /* 0x000fe20000000800 */
[----:B------:R-:W-:Y:S02]  /*12b0*/  SHF.R.U32.HI R4, RZ, 0x3, R3 ;  /* 0x00000003ff047819 */ /* 0x000fe40000011603 */
[----:B------:R-:W-:Y:S02]  /*12c0*/  LOP3.LUT R3, R2, 0xffffe, RZ, 0xc0, !PT ;  /* 0x000ffffe02037812 */ /* 0x000fe400078ec0ff */
[----:B------:R-:W-:Y:S02]  /*12d0*/  LOP3.LUT R8, R8, 0x7ffffe, RZ, 0xc0, !PT ;  /* 0x007ffffe08087812 */ /* 0x000fe400078ec0ff */
[----:B------:R-:W-:Y:S01]  /*12e0*/  LOP3.LUT R4, R7, R4, RZ, 0x3c, !PT ;  /* 0x0000000407047212 */ /* 0x000fe200078e3cff */
[----:B------:R-:W-:Y:S01]  /*12f0*/  IMAD.IADD R230, R14, 0x1, -R3 ;  /* 0x000000010ee67824 */ /* 0x000fe200078e0a03 */
[----:B------:R-:W-:Y:S01]  /*1300*/  IADD3 R18, -R15, UR42, R18 ;  /* 0x0000002a0f127c10 */ /* 0x000fe2000fffe112 */
[----:B------:R-:W2:Y:S01]  /*1310*/  LDL R3, [R1+0x44] ;  /* 0x0000440001037983 */ /* 0x000ea20000100800 */
[----:B------:R-:W-:-:S03]  /*1320*/  IMAD.IADD R8, R9, 0x1, -R8 ;  /* 0x0000000109087824 */ /* 0x000fc600078e0a08 */
[----:B------:R-:W-:Y:S02]  /*1330*/  VIADD R18, R18, -UR4 ;  /* 0x8000000412127c36 */ /* 0x000fe40008000000 */
[----:B------:R-:W-:-:S03]  /*1340*/  IMAD R9, R13, 0x10, R8 ;  /* 0x000000100d097824 */ /* 0x000fc600078e0208 */
[----:B------:R-:W-:Y:S01]  /*1350*/  SHF.R.S32.HI R7, RZ, 0x1f, R18 ;  /* 0x0000001fff077819 */ /* 0x000fe20000011412 */
[----:B------:R-:W-:-:S05]  /*1360*/  IMAD.U32 R2, R9, 0x200, R4 ;  /* 0x0000020009027824 */ /* 0x000fca00078e0004 */
[----:B------:R4:W-:Y:S01]  /*1370*/  STL [R1+0x38], R2 ;  /* 0x0000380201007387 */ /* 0x0009e20000100800 */
[----:B------:R-:W-:Y:S02]  /*1380*/  LEA.HI R7, R7, R18, RZ, 0x7 ;  /* 0x0000001207077211 */ /* 0x000fe400078f38ff */
[----:B----4-:R-:W-:-:S05]  /*1390*/  LOP3.LUT R2, R0, 0xffffff80, RZ, 0xc0, !PT ;  /* 0xffffff8000027812 */ /* 0x010fca00078ec0ff */
[----:B------:R-:W-:Y:S01]  /*13a0*/  IMAD.IADD R8, R17, 0x1, -R2 ;  /* 0x0000000111087824 */ /* 0x000fe200078e0a02 */
[----:B------:R-:W-:-:S04]  /*13b0*/  LEA.HI.SX32 R7, R7, 0x1, 0x19 ;  /* 0x0000000107077811 */ /* 0x000fc800078fcaff */
[----:B------:R-:W-:-:S04]  /*13c0*/  SHF.R.S32.HI R10, RZ, 0x1f, R8 ;  /* 0x0000001fff0a7819 */ /* 0x000fc80000011408 */
[----:B------:R-:W-:Y:S01]  /*13d0*/  LEA.HI R9, R10, R8, RZ, 0x2 ;  /* 0x000000080a097211 */ /* 0x000fe200078f10ff */
[----:B------:R-:W-:Y:S01]  /*13e0*/  STL [R1+0x28], R10 ;  /* 0x0000280a01007387 */ /* 0x000fe20000100800 */
        /* <DEDUP_REMOVED lines=34> */
[----:B--2---:R-:W-:-:S05]  /*1610*/  VIMNMX R3, R3, R7, PT ;  /* 0x0000000703037248 */ /* 0x004fca0003fe0100 */
[----:B------:R2:W-:Y:S04]  /*1620*/  STL [R1+0x4], R3 ;  /* 0x0000040301007387 */ /* 0x0005e80000100800 */
[----:B------:R4:W-:Y:S01]  /*1630*/  STL [R1+0x1c], R9 ;  /* 0x00001c0901007387 */ /* 0x0009e20000100800 */
[----:B------:R-:W-:Y:S01]  /*1640*/  ISETP.GE.AND P0, PT, R16, R3, PT ;  /* 0x000000031000720c */ /* 0x000fe20003f06270 */
[----:B------:R-:W-:Y:S01]  /*1650*/  IMAD R7, R13, 0x400, R8 ;  /* 0x000004000d077824 */ /* 0x000fe200078e0208 */
[----:B--2---:R-:W-:-:S03]  /*1660*/  LOP3.LUT R3, R9, 0xfffffffc, RZ, 0xc0, !PT ;  /* 0xfffffffc09037812 */ /* 0x004fc600078ec0ff */
[----:B------:R-:W-:-:S04]  /*1670*/  IMAD.SHL.U32 R7, R7, 0x4, RZ ;  /* 0x0000000407077824 */ /* 0x000fc800078e00ff */
[----:B------:R-:W-:Y:S02]  /*1680*/  IMAD R2, R7, 0x4, R236 ;  /* 0x0000000407027824 */ /* 0x000fe400078e02ec */
[----:B------:R-:W-:Y:S02]  /*1690*/  IMAD.IADD R3, R8, 0x1, -R3 ;  /* 0x0000000108037824 */ /* 0x000fe400078e0a03 */
[----:B----4-:R-:W-:Y:S05]  /*16a0*/  @P0 BRA `(.L_x_6238) ;  /* 0x0000003800940947 */ /* 0x010fea0003800000 */
[----:B------:R-:W-:Y:S01]  /*16b0*/  LEA.HI R8, R10, R8, RZ, 0x5 ;  /* 0x000000080a087211 */ /* 0x000fe200078f28ff */
[----:B------:R-:W-:Y:S01]  /*16c0*/  IMAD.MOV.U32 R183, RZ, RZ, RZ ;  /* 0x000000ffffb77224 */ /* 0x000fe200078e00ff */
[----:B------:R-:W-:Y:S01]  /*16d0*/  LOP3.LUT R0, R5, 0xffffffe0, RZ, 0xc0, !PT ;  /* 0xffffffe005007812 */ /* 0x000fe200078ec0ff */
[----:B------:R-:W-:Y:S01]  /*16e0*/  VIADD R5, R15, -UR42 ;  /* 0x8000002a0f057c36 */ /* 0x000fe20008000000 */
[----:B------:R-:W-:Y:S02]  /*16f0*/  LEA.HI R4, R13, R13, RZ, 0x1 ;  /* 0x0000000d0d047211 */ /* 0x000fe400078f08ff */
        /* <DEDUP_REMOVED lines=35> */
[----:B---3--:R-:W-:Y:S01]  /*1930*/  SHF.R.S32.HI R11, RZ, 0x1f, R10 ;  /* 0x0000001fff0b7819 */ /* 0x008fe2000001140a */
        /* <DEDUP_REMOVED lines=27> */
.L_x_6249:
[----:B---3--:R-:W2:Y:S01]  /*1af0*/  LDL R5, [R1+0x18] ;  /* 0x0000180001057983 */ /* 0x008ea20000100800 */
[----:B------:R-:W-:Y:S05]  /*1b00*/  YIELD ;  /* 0x0000000000007946 */ /* 0x000fea0003800000 */
[----:B--2---:R-:W-:-:S04]  /*1b10*/  LOP3.LUT R5, R5, 0x1, RZ, 0xfc, !PT ;  /* 0x0000000105057812 */ /* 0x004fc800078efcff */
[----:B------:R-:W-:-:S13]  /*1b20*/  ISETP.NE.AND P0, PT, R5, 0x3, PT ;  /* 0x000000030500780c */ /* 0x000fda0003f05270 */
[----:B------:R-:W-:Y:S05]  /*1b30*/  @!P0 BRA `(.L_x_6239) ;  /* 0x0000000000048947 */ /* 0x000fea0003800000 */
[----:B------:R-:W-:Y:S01]  /*1b40*/  BPT.TRAP 0x1 ;  /* 0x000000040000795c */ /* 0x000fe20000300000 */
.L_x_6239:
[----:B------:R-:W-:Y:S01]  /*1b50*/  IMAD R6, R0, 0x8, R236 ;  /* 0x0000000800067824 */ /* 0x000fe200078e02ec */
[----:B------:R-:W-:-:S04]  /*1b60*/  SHF.L.U32 R17, R4, 0x1f, RZ ;  /* 0x0000001f04117819 */ /* 0x000fc800000006ff */
[----:B------:R1:W2:Y:S01]  /*1b70*/  SYNCS.PHASECHK.TRANS64.TRYWAIT P1, [R6+URZ+0x30c10], R17 ;  /* 0x030c1011060075a7 */ /* 0x0002a2000802017f */
[----:B------:R-:W-:Y:S05]  /*1b80*/  @!P0 BRA `(.L_x_6240) ;  /* 0x0000000000048947 */ /* 0x000fea0003800000 */
[----:B------:R-:W-:Y:S01]  /*1b90*/  BPT.TRAP 0x1 ;  /* 0x000000040000795c */ /* 0x000fe20000300000 */
.L_x_6240:
[----:B------:R-:W-:-:S05]  /*1ba0*/  VIADD R5, R236, 0x10000 ;  /* 0x00010000ec057836 */ /* 0x000fca0000000000 */
[----:B------:R-:W-:-:S04]  /*1bb0*/  SHF.R.U32.HI R5, RZ, 0x4, R5 ;  /* 0x00000004ff057819 */ /* 0x000fc80000011605 */
[----:B------:R-:W-:Y:S01]  /*1bc0*/  LOP3.LUT R5, R5, 0x3fff, RZ, 0xc0, !PT ;  /* 0x00003fff05057812 */ /* 0x000fe200078ec0ff */
[----:B--2---:R-:W-:Y:S06]  /*1bd0*/  @P1 BRA `(.L_x_6241) ;  /* 0x0000000000081947 */ /* 0x004fec0003800000 */
[----:B------:R-:W2:Y:S02]  /*1be0*/  SYNCS.PHASECHK.TRANS64.TRYWAIT P1, [R6+URZ+0x30c10], R17 ;  /* 0x030c1011060075a7 */ /* 0x000ea4000802017f */
[----:B--2---:R-:W-:Y:S05]  /*1bf0*/  @!P1 BRA `(.L_x_6242) ;  /* 0x000000bc00e09947 */ /* 0x004fea0003800000 */
.L_x_6241:
        /* <DEDUP_REMOVED lines=64> */
.L_x_6243:
[----:B------:R1:W1:Y:S01]  /*2000*/  SYNCS.PHASECHK.TRANS64.TRYWAIT P1, [R6+URZ+0x30c30], R17 ;  /* 0x030c3011060075a7 */ /* 0x000262000802017f */
[----:B------:R-:W-:Y:S05]  /*2010*/  @!P0 BRA `(.L_x_6244) ;  /* 0x0000000000048947 */ /* 0x000fea0003800000 */
[----:B------:R-:W-:Y:S01]  /*2020*/  BPT.TRAP 0x1 ;  /* 0x000000040000795c */ /* 0x000fe20000300000 */
.L_x_6244:
        /* <DEDUP_REMOVED lines=9> */
.L_x_6245:
        /* <DEDUP_REMOVED lines=37> */
[----:B------:R-:W-:Y:S01]  /*2310*/  SHFL.IDX PT, R222, R9, R234, 0x1f ;  /* 0x00001fea09de7589 */ /* 0x000fe200000e0000 */
[C---:B------:R-:W-:Y:S01]  /*2320*/  ISETP.GT.AND P6, PT, R17.reuse, 0x19, PT ;  /* 0x000000191100780c */ /* 0x040fe20003fc4270 */
[----:B------:R-:W-:Y:S01]  /*2330*/  VIADD R235, R8, 0xc ;  /* 0x0000000c08eb7836 */ /* 0x000fe20000000000 */
[----:B------:R-:W-:Y:S01]  /*2340*/  FSEL R92, R92, -INF , !P1 ;  /* 0xff8000005c5c7808 */ /* 0x000fe20004800000 */
[----:B------:R-:W1:Y:S01]  /*2350*/  SHFL.IDX PT, R18, R9, R8, 0x1f ;  /* 0x00001f0809127589 */ /* 0x000e6200000e0000 */
[----:B------:R-:W-:Y:S01]  /*2360*/  ISETP.GT.AND P1, PT, R17, 0x20, PT ;  /* 0x000000201100780c */ /* 0x000fe20003f24270 */
[----:B------:R-:W-:Y:S01]  /*2370*/  IMAD R13, R0, 0x400, R13 ;  /* 0x00000400000d7824 */ /* 0x000fe200078e020d */
[----:B------:R-:W-:Y:S01]  /*2380*/  FSEL R93, R93, -INF , !P2 ;  /* 0xff8000005d5d7808 */ /* 0x000fe20005000000 */
[----:B------:R-:W-:Y:S01]  /*2390*/  SHFL.IDX PT, R221, R9, R235, 0x1f ;  /* 0x00001feb09dd7589 */ /* 0x000fe200000e0000 */
[----:B------:R-:W-:-:S02]  /*23a0*/  FSEL R96, R96, -INF , !P3 ;  /* 0xff80000060607808 */ /* 0x000fc40005800000 */
[----:B------:R-:W-:Y:S01]  /*23b0*/  FSEL R97, R97, -INF , !P4 ;  /* 0xff80000061617808 */ /* 0x000fe20006000000 */
[----:B---3--:R-:W2:Y:S01]  /*23c0*/  SHFL.IDX PT, R225, R12, R8, 0x1f ;  /* 0x00001f080ce17589 */ /* 0x008ea200000e0000 */
[----:B------:R-:W-:Y:S02]  /*23d0*/  FSEL R100, R100, -INF , !P5 ;  /* 0xff80000064647808 */ /* 0x000fe40006800000 */
[----:B------:R-:W-:Y:S01]  /*23e0*/  FSEL R101, R101, -INF , !P6 ;  /* 0xff80000065657808 */ /* 0x000fe20007000000 */
[----:B----4-:R-:W-:Y:S01]  /*23f0*/  SHFL.IDX PT, R224, R10, R237, 0x1f ;  /* 0x00001fed0ae07589 */ /* 0x010fe200000e0000 */
[C---:B------:R-:W-:Y:S02]  /*2400*/  ISETP.GT.AND P2, PT, R17.reuse, 0x21, PT ;  /* 0x000000211100780c */ /* 0x040fe40003f44270 */
[C---:B------:R-:W-:Y:S01]  /*2410*/  ISETP.GT.AND P3, PT, R17.reuse, 0x28, PT ;  /* 0x000000281100780c */ /* 0x040fe20003f64270 */
[----:B------:R-:W-:Y:S01]  /*2420*/  SHFL.IDX PT, R226, R10, R233, 0x1f ;  /* 0x00001fe90ae27589 */ /* 0x000fe200000e0000 */
[----:B------:R-:W-:-:S02]  /*2430*/  ISETP.GT.AND P4, PT, R17, 0x29, PT ;  /* 0x000000291100780c */ /* 0x000fc40003f84270 */
[C---:B------:R-:W-:Y:S02]  /*2440*/  ISETP.GT.AND P5, PT, R17.reuse, 0x30, PT ;  /* 0x000000301100780c */ /* 0x040fe40003fa4270 */
[C---:B------:R-:W-:Y:S02]  /*2450*/  ISETP.GT.AND P6, PT, R17.reuse, 0x31, PT ;  /* 0x000000311100780c */ /* 0x040fe40003fc4270 */
[----:B------:R-:W-:Y:S01]  /*2460*/  FSEL R104, R104, -INF , !P1 ;  /* 0xff80000068687808 */ /* 0x000fe20004800000 */
[----:B-1----:R-:W-:Y:S01]  /*2470*/  FFMA.FTZ R88, R88, UR10, -R18 ;  /* 0x0000000a58587c23 */ /* 0x002fe20008010812 */
[----:B------:R-:W-:Y:S02]  /*2480*/  ISETP.GT.AND P1, PT, R17, 0x38, PT ;  /* 0x000000381100780c */ /* 0x000fe40003f24270 */
[----:B------:R-:W-:Y:S01]  /*2490*/  FSEL R105, R105, -INF , !P2 ;  /* 0xff80000069697808 */ /* 0x000fe20005000000 */
[----:B------:R-:W1:Y:S01]  /*24a0*/  MUFU.EX2 R217, R88 ;  /* 0x0000005800d97308 */ /* 0x000e620000000800 */
[----:B------:R-:W-:-:S02]  /*24b0*/  FSEL R108, R108, -INF , !P3 ;  /* 0xff8000006c6c7808 */ /* 0x000fc40005800000 */
[----:B------:R-:W-:Y:S01]  /*24c0*/  FSEL R109, R109, -INF , !P4 ;  /* 0xff8000006d6d7808 */ /* 0x000fe20006000000 */
[----:B--2---:R-:W-:Y:S01]  /*24d0*/  FFMA.FTZ R21, R104, UR10, -R225 ;  /* 0x0000000a68157c23 */ /* 0x004fe200080108e1 */
[----:B------:R-:W-:Y:S01]  /*24e0*/  FSEL R112, R112, -INF , !P5 ;  /* 0xff80000070707808 */ /* 0x000fe20006800000 */
[----:B------:R-:W-:Y:S01]  /*24f0*/  VIADD R104, R8, 0x4 ;  /* 0x0000000408687836 */ /* 0x000fe20000000000 */
[----:B------:R-:W-:Y:S02]  /*2500*/  FSEL R113, R113, -INF , !P6 ;  /* 0xff80000071717808 */ /* 0x000fe40007000000 */
[C---:B------:R-:W-:Y:S01]  /*2510*/  ISETP.GT.AND P2, PT, R17.reuse, 0x39, PT ;  /* 0x000000391100780c */ /* 0x040fe20003f44270 */
[----:B------:R-:W-:Y:S01]  /*2520*/  MUFU.EX2 R21, R21 ;  /* 0x0000001500157308 */ /* 0x000fe20000000800 */
[C---:B------:R-:W-:Y:S01]  /*2530*/  ISETP.GT.AND P3, PT, R17.reuse, 0x40, PT ;  /* 0x000000401100780c */ /* 0x040fe20003f64270 */
[----:B------:R-:W-:Y:S01]  /*2540*/  SHFL.IDX PT, R223, R10, R104, 0x1f ;  /* 0x00001f680adf7589 */ /* 0x000fe200000e0000 */
        /* <DEDUP_REMOVED lines=29> */
[----:B------:R-:W2:Y:S01]  /*2720*/  SHFL.IDX PT, R15, R9, R19, 0x1f ;  /* 0x00001f13090f7589 */ /* 0x000ea200000e0000 */
        /* <DEDUP_REMOVED lines=14> */
[--C-:B--2---:R-:W-:Y:S01]  /*2810*/  FFMA.FTZ R218, R89, UR10, -R15.reuse ;  /* 0x0000000a59da7c23 */ /* 0x104fe2000801080f */
[C---:B------:R-:W-:Y:S01]  /*2820*/  ISETP.GT.AND P3, PT, R17.reuse, 0x9, PT ;  /* 0x000000091100780c */ /* 0x040fe20003f64270 */
[----:B------:R-:W2:Y:S01]  /*2830*/  SHFL.IDX PT, R89, R9, R233, 0x1f ;  /* 0x00001fe909597589 */ /* 0x000ea200000e0000 */
        /* <DEDUP_REMOVED lines=9> */
[----:B------:R-:W-:Y:S01]  /*28d0*/  SHFL.IDX PT, R90, R9, R232, 0x1f ;  /* 0x00001fe8095a7589 */ /* 0x000fe200000e0000 */
        /* <DEDUP_REMOVED lines=9> */
[----:B------:R-:W3:Y:S01]  /*2970*/  MUFU.EX2 R218, R218 ;  /* 0x000000da00da7308 */ /* 0x000ee20000000800 */
[----:B------:R-:W-:-:S02]  /*2980*/  FSEL R103, R103, -INF , !P1 ;  /* 0xff80000067677808 */ /* 0x000fc40004800000 */
[----:B------:R-:W-:Y:S01]  /*2990*/  ISETP.GT.AND P2, PT, R17, 0x20, PT ;  /* 0x000000201100780c */ /* 0x000fe20003f44270 */
[----:B--2---:R-:W-:Y:S01]  /*29a0*/  FFMA.FTZ R15, R97, UR10, -R89 ;  /* 0x0000000a610f7c23 */ /* 0x004fe20008010859 */
[C---:B------:R-:W-:Y:S01]  /*29b0*/  ISETP.GT.AND P3, PT, R17.reuse, 0x21, PT ;  /* 0x000000211100780c */ /* 0x040fe20003f64270 */
[----:B------:R-:W2:Y:S01]  /*29c0*/  SHFL.IDX PT, R97, R12, R235, 0x1f ;  /* 0x00001feb0c617589 */ /* 0x000ea200000e0000 */
[C---:B------:R-:W-:Y:S01]  /*29d0*/  ISETP.GT.AND P4, PT, R17.reuse, 0x28, PT ;  /* 0x000000281100780c */ /* 0x040fe20003f84270 */
[----:B------:R-:W4:Y:S01]  /*29e0*/  MUFU.EX2 R216, R216 ;  /* 0x000000d800d87308 */ /* 0x000f220000000800 */
[C---:B------:R-:W-:Y:S02]  /*29f0*/  ISETP.GT.AND P5, PT, R17.reuse, 0x29, PT ;  /* 0x000000291100780c */ /* 0x040fe40003fa4270 */
[C---:B------:R-:W-:Y:S02]  /*2a00*/  ISETP.GT.AND P6, PT, R17.reuse, 0x30, PT ;  /* 0x000000301100780c */ /* 0x040fe40003fc4270 */
[----:B------:R-:W-:-:S02]  /*2a10*/  ISETP.GT.AND P1, PT, R17, 0x31, PT ;  /* 0x000000311100780c */ /* 0x000fc40003f24270 */
[----:B------:R-:W-:Y:S01]  /*2a20*/  FSEL R106, R106, -INF , !P2 ;  /* 0xff8000006a6a7808 */ /* 0x000fe20005000000 */
[----:B------:R-:W5:Y:S01]  /*2a30*/  MUFU.EX2 R219, R219 ;  /* 0x000000db00db7308 */ /* 0x000f620000000800 */
[----:B------:R-:W-:Y:S02]  /*2a40*/  FSEL R107, R107, -INF , !P3 ;  /* 0xff8000006b6b7808 */ /* 0x000fe40005800000 */
[----:B------:R-:W-:Y:S01]  /*2a50*/  FSEL R110, R110, -INF , !P4 ;  /* 0xff8000006e6e7808 */ /* 0x000fe20006000000 */
[----:B------:R-:W-:Y:S01]  /*2a60*/  FFMA.FTZ R106, R106, UR10, -R225 ;  /* 0x0000000a6a6a7c23 */ /* 0x000fe200080108e1 */
[----:B------:R-:W-:Y:S01]  /*2a70*/  FSEL R111, R111, -INF , !P5 ;  /* 0xff8000006f6f7808 */ /* 0x000fe20006800000 */
[----:B------:R-:W-:Y:S01]  /*2a80*/  SHFL.IDX PT, R225, R11, R232, 0x1f ;  /* 0x00001fe80be17589 */ /* 0x000fe200000e0000 */
[----:B------:R-:W-:Y:S01]  /*2a90*/  FSEL R114, R114, -INF , !P6 ;  /* 0xff80000072727808 */ /* 0x000fe20007000000 */
[----:B------:R-:W-:Y:S01]  /*2aa0*/  MUFU.EX2 R18, R18 ;  /* 0x0000001200127308 */ /* 0x000fe20000000800 */
[----:B------:R-:W-:-:S02]  /*2ab0*/  FSEL R115, R115, -INF , !P1 ;  /* 0xff80000073737808 */ /* 0x000fc40004800000 */
[C---:B------:R-:W-:Y:S02]  /*2ac0*/  ISETP.GT.AND P2, PT, R17.reuse, 0x38, PT ;  /* 0x000000381100780c */ /* 0x040fe40003f44270 */
[----:B------:R-:W-:Y:S01]  /*2ad0*/  ISETP.GT.AND P3, PT, R17, 0x39, PT ;  /* 0x000000391100780c */ /* 0x000fe20003f64270 */
[--C-:B--2---:R-:W-:Y:S01]  /*2ae0*/  FFMA.FTZ R23, R109, UR10, -R97.reuse ;  /* 0x0000000a6d177c23 */ /* 0x104fe20008010861 */
[C---:B------:R-:W-:Y:S01]  /*2af0*/  ISETP.GT.AND P4, PT, R17.reuse, 0x40, PT ;  /* 0x000000401100780c */ /* 0x040fe20003f84270 */
[----:B------:R-:W2:Y:S01]  /*2b00*/  SHFL.IDX PT, R109, R12, R231, 0x1f ;  /* 0x00001fe70c6d7589 */ /* 0x000ea200000e0000 */
[----:B------:R-:W-:Y:S01]  /*2b10*/  ISETP.GT.AND P5, PT, R17, 0x41, PT ;  /* 0x000000411100780c */ /* 0x000fe20003fa4270 */
[----:B------:R-:W-:Y:S01]  /*2b20*/  FFMA.FTZ R111, R111, UR10, -R97 ;  /* 0x0000000a6f6f7c23 */ /* 0x000fe20008010861 */
[C---:B------:R-:W-:Y:S01]  /*2b30*/  ISETP.GT.AND P6, PT, R17.reuse, 0x48, PT ;  /* 0x000000481100780c */ /* 0x040fe20003fc4270 */
[----:B------:R-:W-:Y:S01]  /*2b40*/  MUFU.EX2 R221, R221 ;  /* 0x000000dd00dd7308 */ /* 0x000fe20000000800 */
[----:B------:R-:W-:-:S02]  /*2b50*/  ISETP.GT.AND P1, PT, R17, 0x49, PT ;  /* 0x000000491100780c */ /* 0x000fc40003f24270 */
[----:B------:R-:W-:Y:S02]  /*2b60*/  FSEL R118, R118, -INF , !P2 ;  /* 0xff80000076767808 */ /* 0x000fe40005000000 */
[----:B------:R-:W-:Y:S02]  /*2b70*/  FSEL R119, R119, -INF , !P3 ;  /* 0xff80000077777808 */ /* 0x000fe40005800000 */
[----:B------:R-:W-:Y:S01]  /*2b80*/  FSEL R122, R122, -INF , !P4 ;  /* 0xff8000007a7a7808 */ /* 0x000fe20006000000 */
[----:B------:R-:W-:Y:S01]  /*2b90*/  MUFU.EX2 R15, R15 ;  /* 0x0000000f000f7308 */ /* 0x000fe20000000800 */
[----:B------:R-:W-:Y:S02]  /*2ba0*/  FSEL R123, R123, -INF , !P5 ;  /* 0xff8000007b7b7808 */ /* 0x000fe40006800000 */
[----:B------:R-:W-:Y:S02]  /*2bb0*/  FSEL R126, R126, -INF , !P6 ;  /* 0xff8000007e7e7808 */ /* 0x000fe40007000000 */
[----:B------:R-:W-:Y:S01]  /*2bc0*/  FSEL R127, R127, -INF , !P1 ;  /* 0xff8000007f7f7808 */ /* 0x000fe20004800000 */
[----:B------:R-:W-:Y:S01]  /*2bd0*/  FFMA.FTZ R123, R123, UR10, -R223 ;  /* 0x0000000a7b7b7c23 */ /* 0x000fe200080108df */
[C---:B------:R-:W-:Y:S01]  /*2be0*/  ISETP.GT.AND P2, PT, R17.reuse, 0x50, PT ;  /* 0x000000501100780c */ /* 0x040fe20003f44270 */
[----:B------:R-:W-:Y:S01]  /*2bf0*/  FFMA.FTZ R126, R126, UR10, -R224 ;  /* 0x0000000a7e7e7c23 */ /* 0x000fe200080108e0 */
[C---:B------:R-:W-:Y:S01]  /*2c00*/  ISETP.GT.AND P3, PT, R17.reuse, 0x51, PT ;  /* 0x000000511100780c */ /* 0x040fe20003f64270 */
[----:B------:R-:W-:Y:S01]  /*2c10*/  MUFU.EX2 R23, R23 ;  /* 0x0000001700177308 */ /* 0x000fe20000000800 */
[----:B------:R-:W-:Y:S01]  /*2c20*/  ISETP.GT.AND P4, PT, R17, 0x58, PT ;  /* 0x000000581100780c */ /* 0x000fe20003f84270 */
[----:B--2---:R-:W-:Y:S01]  /*2c30*/  FFMA.FTZ R119, R119, UR10, -R109 ;  /* 0x0000000a77777c23 */ /* 0x004fe2000801086d */
[----:B------:R-:W-:-:S02]  /*2c40*/  ISETP.GT.AND P5, PT, R17, 0x59, PT ;  /* 0x000000591100780c */ /* 0x000fc40003fa4270 */
[C---:B------:R-:W-:Y:S02]  /*2c50*/  ISETP.GT.AND P6, PT, R17.reuse, 0x60, PT ;  /* 0x000000601100780c */ /* 0x040fe40003fc4270 */
[----:B------:R-:W-:Y:S01]  /*2c60*/  ISETP.GT.AND P1, PT, R17, 0x61, PT ;  /* 0x000000611100780c */ /* 0x000fe20003f24270 */
[----:B------:R-:W2:Y:S01]  /*2c70*/  MUFU.EX2 R126, R126 ;  /* 0x0000007e007e7308 */ /* 0x000ea20000000800 */
[----:B------:R-:W-:Y:S02]  /*2c80*/  FSEL R130, R130, -INF , !P2 ;  /* 0xff80000082827808 */ /* 0x000fe40005000000 */
[----:B------:R-:W-:Y:S02]  /*2c90*/  FSEL R131, R131, -INF , !P3 ;  /* 0xff80000083837808 */ /* 0x000fe40005800000 */
[----:B------:R-:W-:Y:S02]  /*2ca0*/  FSEL R134, R134, -INF , !P4 ;  /* 0xff80000086867808 */ /* 0x000fe40006000000 */
[----:B------:R-:W-:Y:S01]  /*2cb0*/  FSEL R135, R135, -INF , !P5 ;  /* 0xff80000087877808 */ /* 0x000fe20006800000 */
[----:B------:R-:W-:Y:S01]  /*2cc0*/  FFMA.FTZ R131, R131, UR10, -R226 ;  /* 0x0000000a83837c23 */ /* 0x000fe200080108e2 */
[----:B------:R-:W-:Y:S01]  /*2cd0*/  FSEL R138, R138, -INF , !P6 ;  /* 0xff8000008a8a7808 */ /* 0x000fe20007000000 */
[----:B------:R-:W-:Y:S01]  /*2ce0*/  MUFU.EX2 R123, R123 ;  /* 0x0000007b007b7308 */ /* 0x000fe20000000800 */
[----:B------:R-:W-:-:S02]  /*2cf0*/  FSEL R139, R139, -INF , !P1 ;  /* 0xff8000008b8b7808 */ /* 0x000fc40004800000 */
[C---:B------:R-:W-:Y:S02]  /*2d00*/  ISETP.GT.AND P2, PT, R17.reuse, 0x68, PT ;  /* 0x000000681100780c */ /* 0x040fe40003f44270 */
[C---:B------:R-:W-:Y:S02]  /*2d10*/  ISETP.GT.AND P3, PT, R17.reuse, 0x69, PT ;  /* 0x000000691100780c */ /* 0x040fe40003f64270 */
[C---:B------:R-:W-:Y:S01]  /*2d20*/  ISETP.GT.AND P4, PT, R17.reuse, 0x70, PT ;  /* 0x000000701100780c */ /* 0x040fe20003f84270 */
[----:B------:R-:W-:Y:S01]  /*2d30*/  MUFU.EX2 R106, R106 ;  /* 0x0000006a006a7308 */ /* 0x000fe20000000800 */
[C---:B------:R-:W-:Y:S02]  /*2d40*/  ISETP.GT.AND P5, PT, R17.reuse, 0x71, PT ;  /* 0x000000711100780c */ /* 0x040fe40003fa4270 */
[C---:B------:R-:W-:Y:S02]  /*2d50*/  ISETP.GT.AND P6, PT, R17.reuse, 0x78, PT ;  /* 0x000000781100780c */ /* 0x040fe40003fc4270 */
[----:B------:R-:W-:Y:S01]  /*2d60*/  ISETP.GT.AND P1, PT, R17, 0x79, PT ;  /* 0x000000791100780c */ /* 0x000fe20003f24270 */
[--C-:B------:R-:W-:Y:S01]  /*2d70*/  FFMA.FTZ R17, R92, UR10, -R220.reuse ;  /* 0x0000000a5c117c23 */ /* 0x100fe200080108dc */
[----:B------:R-:W-:Y:S01]  /*2d80*/  FFMA.FTZ R220, R94, UR10, -R220 ;  /* 0x0000000a5edc7c23 */ /* 0x000fe200080108dc */
[----:B------:R1:W3:Y:S01]  /*2d90*/  SHFL.IDX PT, R92, R9, R231, 0x1f ;  /* 0x00001fe7095c7589 */ /* 0x0002e200000e0000 */
[----:B------:R-:W-:Y:S01]  /*2da0*/  FFMA.FTZ R94, R124, UR10, -R224 ;  /* 0x0000000a7c5e7c23 */ /* 0x000fe200080108e0 */
[----:B------:R-:W-:Y:S01]  /*2db0*/  FSEL R142, R142, -INF , !P2 ;  /* 0xff8000008e8e7808 */ /* 0x000fe20005000000 */
[----:B------:R-:W-:Y:S01]  /*2dc0*/  MUFU.EX2 R111, R111 ;  /* 0x0000006f006f7308 */ /* 0x000fe20000000800 */
[----:B------:R-:W4:Y:S01]  /*2dd0*/  SHFL.IDX PT, R124, R10, R232, 0x1f ;  /* 0x00001fe80a7c7589 */ /* 0x000f2200000e0000 */
[----:B------:R-:W-:-:S02]  /*2de0*/  FSEL R150, R150, -INF , !P6 ;  /* 0xff80000096967808 */ /* 0x000fc40007000000 */
[----:B------:R-:W-:Y:S01]  /*2df0*/  FSEL R151, R151, -INF , !P1 ;  /* 0xff80000097977808 */ /* 0x000fe20004800000 */
[--C-:B-1----:R-:W-:Y:S01]  /*2e00*/  FFMA.FTZ R9, R96, UR10, -R222.reuse ;  /* 0x0000000a60097c23 */ /* 0x102fe200080108de */
[----:B------:R-:W-:Y:S01]  /*2e10*/  FFMA.FTZ R222, R98, UR10, -R222 ;  /* 0x0000000a62de7c23 */ /* 0x000fe200080108de */
[----:B------:R1:W5:Y:S01]  /*2e20*/  SHFL.IDX PT, R96, R12, R19, 0x1f ;  /* 0x00001f130c607589 */ /* 0x00036200000e0000 */
[----:B------:R-:W-:Y:S03]  /*2e30*/  MUFU.EX2 R94, R94 ;  /* 0x0000005e005e7308 */ /* 0x000fe60000000800 */
[----:B------:R-:W2:Y:S01]  /*2e40*/  SHFL.IDX PT, R98, R12, R233, 0x1f ;  /* 0x00001fe90c627589 */ /* 0x000ea200000e0000 */
[----:B------:R-:W-:Y:S02]  /*2e50*/  WARPGROUP.DEPBAR.LE gsb0, 0x0 ;  /* 0x00008000000079c5 */ /* 0x000fe40000010000 */
[----:B------:R-:W-:Y:S01]  /*2e60*/  WARPGROUP.ARRIVE ;  /* 0x00000000000079c5 */ /* 0x000fe20000000000 */
[----:B-1----:R-:W-:Y:S01]  /*2e70*/  FFMA.FTZ R19, R100, UR10, -R90 ;  /* 0x0000000a64137c23 */ /* 0x002fe2000801085a */
[----:B---3--:R-:W-:Y:S01]  /*2e80*/  FFMA.FTZ R20, R101, UR10, -R92 ;  /* 0x0000000a65147c23 */ /* 0x008fe2000801085c */
[----:B------:R-:W1:Y:S01]  /*2e90*/  SHFL.IDX PT, R100, R12, R237, 0x1f ;  /* 0x00001fed0c647589 */ /* 0x000e6200000e0000 */
[--C-:B----4-:R-:W-:Y:S01]  /*2ea0*/  FFMA.FTZ R132, R132, UR10, -R124.reuse ;  /* 0x0000000a84847c23 */ /* 0x110fe2000801087c */
[----:B------:R-:W-:Y:S01]  /*2eb0*/  FFMA.FTZ R134, R134, UR10, -R124 ;  /* 0x0000000a86867c23 */ /* 0x000fe2000801087c */
[----:B------:R-:W-:Y:S01]  /*2ec0*/  HGMMA.64x128x16.F32.BF16 R24, gdesc[UR4], R24, gsb0 ;  /* 0x01e00000041879f0 */ /* 0x000fe20008001818 */
[----:B------:R-:W-:Y:S01]  /*2ed0*/  UIADD3 UR6, UR8, 0x6, URZ ;  /* 0x0000000608067890 */ /* 0x000fe2000fffe03f */
[----:B------:R-:W3:Y:S01]  /*2ee0*/  SHFL.IDX PT, R101, R12, R234, 0x1f ;  /* 0x00001fea0c657589 */ /* 0x000ee200000e0000 */
[----:B------:R-:W-:Y:S01]  /*2ef0*/  UIADD3 UR4, UR9, 0x6, URZ ;  /* 0x0000000609047890 */ /* 0x000fe2000fffe03f */
[----:B------:R2:W-:Y:S01]  /*2f00*/  MUFU.EX2 R97, R132 ;  /* 0x0000008400617308 */ /* 0x0005e20000000800 */
[----:B------:R-:W-:Y:S01]  /*2f10*/  UMOV UR7, 0x40000040 ;  /* 0x4000004000077882 */ /* 0x000fe20000000000 */
[----:B------:R-:W-:Y:S01]  /*2f20*/  UMOV UR5, 0x40000040 ;  /* 0x4000004000057882 */ /* 0x000fe20000000000 */
[--C-:B-----5:R-:W-:Y:S01]  /*2f30*/  FFMA.FTZ R22, R105, UR10, -R96.reuse ;  /* 0x0000000a69167c23 */ /* 0x120fe20008010860 */
[----:B------:R-:W-:Y:S01]  /*2f40*/  FFMA.FTZ R107, R107, UR10, -R96 ;  /* 0x0000000a6b6b7c23 */ /* 0x000fe20008010860 */
[----:B------:R-:W-:Y:S01]  /*2f50*/  FFMA.FTZ R96, R129, UR10, -R226 ;  /* 0x0000000a81607c23 */ /* 0x000fe200080108e2 */
[----:B------:R-:W-:Y:S01]  /*2f60*/  FSEL R124, R147, -INF , !P5 ;  /* 0xff800000937c7808 */ /* 0x000fe20006800000 */
[----:B------:R-:W4:Y:S01]  /*2f70*/  SHFL.IDX PT, R129, R11, R8, 0x1f ;  /* 0x00001f080b817589 */ /* 0x000f2200000e0000 */
[----:B------:R-:W-:Y:S01]  /*2f80*/  MUFU.EX2 R131, R131 ;  /* 0x0000008300837308 */ /* 0x000fe20000000800 */
[----:B--2---:R-:W-:-:S02]  /*2f90*/  FFMA.FTZ R132, R115, UR10, -R98 ;  /* 0x0000000a73847c23 */ /* 0x004fc40008010862 */
[----:B------:R-:W2:Y:S05]  /*2fa0*/  SHFL.IDX PT, R115, R11, R237, 0x1f ;  /* 0x00001fed0b737589 */ /* 0x000eaa00000e0000 */
[----:B------:R-:W-:Y:S01]  /*2fb0*/  MUFU.EX2 R96, R96 ;  /* 0x0000006000607308 */ /* 0x000fe20000000800 */
[--C-:B-1----:R-:W-:Y:S01]  /*2fc0*/  FFMA.FTZ R88, R108, UR10, -R100.reuse ;  /* 0x0000000a6c587c23 */ /* 0x102fe20008010864 */
[----:B------:R-:W-:Y:S01]  /*2fd0*/  FFMA.FTZ R110, R110, UR10, -R100 ;  /* 0x0000000a6e6e7c23 */ /* 0x000fe20008010864 */
[----:B------:R1:W5:Y:S01]  /*2fe0*/  SHFL.IDX PT, R108, R12, R232, 0x1f ;  /* 0x00001fe80c6c7589 */ /* 0x00036200000e0000 */
[----:B---3--:R-:W-:-:S04]  /*2ff0*/  FFMA.FTZ R114, R114, UR10, -R101 ;  /* 0x0000000a72727c23 */ /* 0x008fc80008010865 */
[----:B------:R-:W-:Y:S01]  /*3000*/  MUFU.EX2 R17, R17 ;  /* 0x0000001100117308 */ /* 0x000fe20000000800 */
[----:B-1----:R-:W-:Y:S01]  /*3010*/  FFMA.FTZ R12, R112, UR10, -R101 ;  /* 0x0000000a700c7c23 */ /* 0x002fe20008010865 */
[----:B------:R-:W-:Y:S01]  /*3020*/  FFMA.FTZ R112, R99, UR10, -R89 ;  /* 0x0000000a63707c23 */ /* 0x000fe20008010859 */
[----:B------:R-:W-:Y:S01]  /*3030*/  FFMA.FTZ R89, R113, UR10, -R98 ;  /* 0x0000000a71597c23 */ /* 0x000fe20008010862 */
[--C-:B----4-:R-:W-:Y:S01]  /*3040*/  FFMA.FTZ R100, R136, UR10, -R129.reuse ;  /* 0x0000000a88647c23 */ /* 0x110fe20008010881 */
[----:B------:R-:W1:Y:S01]  /*3050*/  SHFL.IDX PT, R113, R10, R8, 0x1f ;  /* 0x00001f080a717589 */ /* 0x000e6200000e0000 */
[----:B------:R-:W-:Y:S01]  /*3060*/  FFMA.FTZ R138, R138, UR10, -R129 ;  /* 0x0000000a8a8a7c23 */ /* 0x000fe20008010881 */
[--C-:B--2---:R-:W-:Y:S01]  /*3070*/  FFMA.FTZ R101, R140, UR10, -R115.reuse ;  /* 0x0000000a8c657c23 */ /* 0x104fe20008010873 */
[----:B------:R-:W-:Y:S01]  /*3080*/  MUFU.EX2 R220, R220 ;  /* 0x000000dc00dc7308 */ /* 0x000fe20000000800 */
[----:B------:R-:W2:Y:S01]  /*3090*/  SHFL.IDX PT, R136, R11, R234, 0x1f ;  /* 0x00001fea0b887589 */ /* 0x000ea200000e0000 */
[----:B------:R-:W-:-:S03]  /*30a0*/  FFMA.FTZ R115, R142, UR10, -R115 ;  /* 0x0000000a8e737c23 */ /* 0x000fc60008010873 */
[----:B------:R-:W3:Y:S01]  /*30b0*/  SHFL.IDX PT, R140, R11, R231, 0x1f ;  /* 0x00001fe70b8c7589 */ /* 0x000ee200000e0000 */
[----:B-----5:R-:W-:Y:S01]  /*30c0*/  FFMA.FTZ R91, R116, UR10, -R108 ;  /* 0x0000000a745b7c23 */ /* 0x020fe2000801086c */
[----:B------:R-:W-:Y:S01]  /*30d0*/  FFMA.FTZ R116, R102, UR10, -R90 ;  /* 0x0000000a66747c23 */ /* 0x000fe2000801085a */
[----:B------:R-:W-:Y:S01]  /*30e0*/  FFMA.FTZ R118, R118, UR10, -R108 ;  /* 0x0000000a76767c23 */ /* 0x000fe2000801086c */
[----:B------:R-:W-:Y:S01]  /*30f0*/  FSEL R108, R143, -INF , !P3 ;  /* 0xff8000008f6c7808 */ /* 0x000fe20005800000 */
[----:B------:R4:W-:Y:S08]  /*3100*/  MUFU.EX2 R90, R91 ;  /* 0x0000005b005a7308 */ /* 0x0009f00000000800 */
[----:B------:R-:W-:Y:S01]  /*3110*/  MUFU.EX2 R9, R9 ;  /* 0x0000000900097308 */ /* 0x000fe20000000800 */
[----:B----4-:R-:W-:Y:S01]  /*3120*/  FFMA.FTZ R91, R117, UR10, -R109 ;  /* 0x0000000a755b7c23 */ /* 0x010fe2000801086d */
[--C-:B-1----:R-:W-:Y:S01]  /*3130*/  FFMA.FTZ R93, R120, UR10, -R113.reuse ;  /* 0x0000000a785d7c23 */ /* 0x102fe20008010871 */
[----:B------:R-:W-:Y:S01]  /*3140*/  FFMA.FTZ R120, R103, UR10, -R92 ;  /* 0x0000000a67787c23 */ /* 0x000fe2000801085c */
[----:B------:R-:W1:Y:S01]  /*3150*/  SHFL.IDX PT, R117, R10, R235, 0x1f ;  /* 0x00001feb0a757589 */ /* 0x000e6200000e0000 */
[----:B------:R-:W-:Y:S01]  /*3160*/  FFMA.FTZ R122, R122, UR10, -R113 ;  /* 0x0000000a7a7a7c23 */ /* 0x000fe20008010871 */
[----:B--2---:R-:W-:-:S02]  /*3170*/  FFMA.FTZ R102, R144, UR10, -R136 ;  /* 0x0000000a90667c23 */ /* 0x004fc40008010888 */
[----:B------:R2:W-:Y:S01]  /*3180*/  MUFU.EX2 R92, R93 ;  /* 0x0000005d005c7308 */ /* 0x0005e20000000800 */
[--C-:B---3--:R-:W-:Y:S01]  /*3190*/  FFMA.FTZ R105, R149, UR10, -R140.reuse ;  /* 0x0000000a95697c23 */ /* 0x108fe2000801088c */
[----:B------:R-:W-:-:S06]  /*31a0*/  FFMA.FTZ R140, R151, UR10, -R140 ;  /* 0x0000000a978c7c23 */ /* 0x000fcc000801088c */
[----:B------:R-:W-:Y:S01]  /*31b0*/  MUFU.EX2 R19, R19 ;  /* 0x0000001300137308 */ /* 0x000fe20000000800 */
[----:B--2---:R-:W-:Y:S02]  /*31c0*/  FFMA.FTZ R93, R121, UR10, -R223 ;  /* 0x0000000a795d7c23 */ /* 0x004fe400080108df */
[----:B------:R-:W2:Y:S05]  /*31d0*/  SHFL.IDX PT, R121, R10, R234, 0x1f ;  /* 0x00001fea0a797589 */ /* 0x000eaa00000e0000 */
[----:B------:R-:W-:Y:S01]  /*31e0*/  MUFU.EX2 R20, R20 ;  /* 0x0000001400147308 */ /* 0x000fe20000000800 */
[--C-:B-1----:R-:W-:Y:S01]  /*31f0*/  FFMA.FTZ R95, R125, UR10, -R117.reuse ;  /* 0x0000000a7d5f7c23 */ /* 0x102fe20008010875 */
[----:B------:R-:W-:Y:S01]  /*3200*/  FFMA.FTZ R127, R127, UR10, -R117 ;  /* 0x0000000a7f7f7c23 */ /* 0x000fe20008010875 */
[----:B------:R2:W1:Y:S05]  /*3210*/  SHFL.IDX PT, R125, R10, R231, 0x1f ;  /* 0x00001fe70a7d7589 */ /* 0x00046a00000e0000 */
[----:B------:R-:W-:Y:S08]  /*3220*/  MUFU.EX2 R93, R93 ;  /* 0x0000005d005d7308 */ /* 0x000ff00000000800 */
[----:B------:R-:W3:Y:S01]  /*3230*/  MUFU.EX2 R127, R127 ;  /* 0x0000007f007f7308 */ /* 0x000ee20000000800 */
[--C-:B--2---:R-:W-:Y:S01]  /*3240*/  FFMA.FTZ R10, R128, UR10, -R121.reuse ;  /* 0x0000000a800a7c23 */ /* 0x104fe20008010879 */
[----:B------:R-:W-:Y:S01]  /*3250*/  FFMA.FTZ R130, R130, UR10, -R121 ;  /* 0x0000000a82827c23 */ /* 0x000fe20008010879 */
[----:B------:R2:W4:Y:S05]  /*3260*/  SHFL.IDX PT, R128, R11, R104, 0x1f ;  /* 0x00001f680b807589 */ /* 0x00052a00000e0000 */
[----:B------:R-:W5:Y:S01]  /*3270*/  MUFU.EX2 R95, R95 ;  /* 0x0000005f005f7308 */ /* 0x000f620000000800 */
[--C-:B-1----:R-:W-:Y:S01]  /*3280*/  FFMA.FTZ R133, R133, UR10, -R125.reuse ;  /* 0x0000000a85857c23 */ /* 0x102fe2000801087d */
[----:B------:R-:W-:-:S06]  /*3290*/  FFMA.FTZ R135, R135, UR10, -R125 ;  /* 0x0000000a87877c23 */ /* 0x000fcc000801087d */
[----:B------:R-:W1:Y:S01]  /*32a0*/  MUFU.EX2 R130, R130 ;  /* 0x0000008200827308 */ /* 0x000e620000000800 */
[--C-:B--2---:R-:W-:Y:S01]  /*32b0*/  FFMA.FTZ R104, R148, UR10, -R225.reuse ;  /* 0x0000000a94687c23 */ /* 0x104fe200080108e1 */
[----:B------:R-:W-:-:S06]  /*32c0*/  FFMA.FTZ R225, R150, UR10, -R225 ;  /* 0x0000000a96e17c23 */ /* 0x000fcc00080108e1 */
[----:B------:R2:W-:Y:S01]  /*32d0*/  MUFU.EX2 R98, R133 ;  /* 0x0000008500627308 */ /* 0x0005e20000000800 */
[--C-:B----4-:R-:W-:Y:S01]  /*32e0*/  FFMA.FTZ R99, R137, UR10, -R128.reuse ;  /* 0x0000000a89637c23 */ /* 0x110fe20008010880 */
[----:B------:R-:W-:Y:S01]  /*32f0*/  FFMA.FTZ R139, R139, UR10, -R128 ;  /* 0x0000000a8b8b7c23 */ /* 0x000fe20008010880 */
[----:B------:R-:W4:Y:S05]  /*3300*/  SHFL.IDX PT, R137, R11, R233, 0x1f ;  /* 0x00001fe90b897589 */ /* 0x000f2a00000e0000 */
[----:B------:R-:W-:Y:S01]  /*3310*/  MUFU.EX2 R222, R222 ;  /* 0x000000de00de7308 */ /* 0x000fe20000000800 */
[----:B------:R-:W-:Y:S02]  /*3320*/  WARPGROUP.DEPBAR.LE gsb0, 0x0 ;  /* 0x00008000000079c5 */ /* 0x000fe40000010000 */
[----:B------:R-:W-:Y:S01]  /*3330*/  WARPGROUP.ARRIVE ;  /* 0x00000000000079c5 */ /* 0x000fe20000000000 */
[----:B--2---:R2:W3:Y:S04]  /*3340*/  SHFL.IDX PT, R133, R11, R235, 0x1f ;  /* 0x00001feb0b857589 */ /* 0x0044e800000e0000 */
[----:B------:R-:W-:Y:S01]  /*3350*/  MUFU.EX2 R112, R112 ;  /* 0x0000007000707308 */ /* 0x000fe20000000800 */
[----:B------:R-:W-:Y:S01]  /*3360*/  HGMMA.64x128x16.F32.BF16 R24, gdesc[UR4], R24, gsb0 ;  /* 0x01e00000041879f0 */ /* 0x000fe20008001818 */
[----:B------:R-:W-:-:S02]  /*3370*/  R2UR UR4, R13 ;  /* 0x000000000d0472ca */ /* 0x000fc400000e0000 */
[----:B------:R-:W-:-:S04]  /*3380*/  FSEL R13, R146, -INF , !P4 ;  /* 0xff800000920d7808 */ /* 0x000fc80006000000 */
[----:B--2---:R3:W2:Y:S01]  /*3390*/  MUFU.EX2 R11, R101 ;  /* 0x00000065000b7308 */ /* 0x0046a20000000800 */
[----:B------:R-:W-:Y:S01]  /*33a0*/  FFMA.FTZ R136, R13, UR10, -R136 ;  /* 0x0000000a0d887c23 */ /* 0x000fe20008010888 */
[--C-:B----4-:R-:W-:Y:S01]  /*33b0*/  FFMA.FTZ R103, R145, UR10, -R137.reuse ;  /* 0x0000000a91677c23 */ /* 0x110fe20008010889 */
[----:B------:R-:W-:-:S05]  /*33c0*/  FFMA.FTZ R137, R124, UR10, -R137 ;  /* 0x0000000a7c897c23 */ /* 0x000fca0008010889 */
[----:B------:R-:W-:Y:S01]  /*33d0*/  MUFU.EX2 R116, R116 ;  /* 0x0000007400747308 */ /* 0x000fe20000000800 */
[--C-:B---3--:R-:W-:Y:S01]  /*33e0*/  FFMA.FTZ R101, R141, UR10, -R133.reuse ;  /* 0x0000000a8d657c23 */ /* 0x108fe20008010885 */
[----:B------:R-:W-:Y:S02]  /*33f0*/  VIADD R141, R8, 0x4 ;  /* 0x00000004088d7836 */ /* 0x000fe40000000000 */
[----:B------:R-:W-:-:S04]  /*3400*/  FFMA.FTZ R133, R108, UR10, -R133 ;  /* 0x0000000a6c857c23 */ /* 0x000fc80008010885 */
[----:B------:R-:W-:Y:S08]  /*3410*/  MUFU.EX2 R120, R120 ;  /* 0x0000007800787308 */ /* 0x000ff00000000800 */
[----:B------:R-:W3:Y:S08]  /*3420*/  MUFU.EX2 R101, R101 ;  /* 0x0000006500657308 */ /* 0x000ef00000000800 */
[----:B------:R-:W4:Y:S08]  /*3430*/  MUFU.EX2 R122, R122 ;  /* 0x0000007a007a7308 */ /* 0x000f300000000800 */
        /* <DEDUP_REMOVED lines=13> */
[----:B------:R-:W4:Y:S01]  /*3510*/  MUFU.EX2 R139, R139 ;  /* 0x0000008b008b7308 */ /* 0x000f220000000800 */
[----:B------:R-:W-:Y:S04]  /*3520*/  LDS R229, [R229+0x400] ;  /* 0x00040000e5e57984 */ /* 0x000fe80000000800 */
[----:B------:R-:W-:Y:S03]  /*3530*/  LDS R228, [R228+0x400] ;  /* 0x00040000e4e47984 */ /* 0x000fe60000000800 */
[----:B------:R-:W4:Y:S01]  /*3540*/  MUFU.EX2 R132, R132 ;  /* 0x0000008400847308 */ /* 0x000f220000000800 */
[----:B------:R-:W-:Y:S07]  /*3550*/  LDS R227, [R227+0x400] ;  /* 0x00040000e3e37984 */ /* 0x000fee0000000800 */
[----:B------:R-:W4:Y:S08]  /*3560*/  MUFU.EX2 R118, R118 ;  /* 0x0000007600767308 */ /* 0x000f300000000800 */
[----:B------:R-:W4:Y:S08]  /*3570*/  MUFU.EX2 R119, R119 ;  /* 0x0000007700777308 */ /* 0x000f300000000800 */
[----:B------:R-:W4:Y:S01]  /*3580*/  MUFU.EX2 R10, R10 ;  /* 0x0000000a000a7308 */ /* 0x000f220000000800 */
[----:B-----5:R-:W5:Y:S07]  /*3590*/  SHFL.IDX PT, R124, R14, R8, 0x1f ;  /* 0x00001f080e7c7589 */ /* 0x020f6e00000e0000 */
[----:B------:R-:W4:Y:S01]  /*35a0*/  MUFU.EX2 R100, R100 ;  /* 0x0000006400647308 */ /* 0x000f220000000800 */
[----:B------:R-:W1:Y:S04]  /*35b0*/  SHFL.IDX PT, R113, R14, R235, 0x1f ;  /* 0x00001feb0e717589 */ /* 0x000e6800000e0000 */
[----:B------:R-:W2:Y:S03]  /*35c0*/  SHFL.IDX PT, R121, R14, R141, 0x1f ;  /* 0x00001f8d0e797589 */ /* 0x000ea600000e0000 */
[----:B------:R-:W4:Y:S01]  /*35d0*/  MUFU.EX2 R99, R99 ;  /* 0x0000006300637308 */ /* 0x000f220000000800 */
[----:B------:R-:W3:Y:S04]  /*35e0*/  SHFL.IDX PT, R13, R14, R232, 0x1f ;  /* 0x00001fe80e0d7589 */ /* 0x000ee800000e0000 */
[----:B------:R-:W4:Y:S03]  /*35f0*/  SHFL.IDX PT, R117, R14, R237, 0x1f ;  /* 0x00001fed0e757589 */ /* 0x000f2600000e0000 */
[----:B------:R-:W4:Y:S01]  /*3600*/  MUFU.EX2 R115, R115 ;  /* 0x0000007300737308 */ /* 0x000f220000000800 */
[----:B------:R-:W4:Y:S01]  /*3610*/  SHFL.IDX PT, R108, R14, R233, 0x1f ;  /* 0x00001fe90e6c7589 */ /* 0x000f2200000e0000 */
[--C-:B-----5:R-:W-:Y:S01]  /*3620*/  FADD.FTZ R24, R24, -R124.reuse ;  /* 0x8000007c18187221 */ /* 0x120fe20000010000 */
[----:B------:R-:W-:-:S02]  /*3630*/  FADD.FTZ R26, R26, -R124 ;  /* 0x8000007c1a1a7221 */ /* 0x000fc40000010000 */
[----:B------:R-:W5:Y:S03]  /*3640*/  SHFL.IDX PT, R109, R14, R234, 0x1f ;  /* 0x00001fea0e6d7589 */ /* 0x000f6600000e0000 */
[----:B------:R-:W-:Y:S01]  /*3650*/  MUFU.EX2 R102, R102 ;  /* 0x0000006600667308 */ /* 0x000fe20000000800 */
[--C-:B-1----:R-:W-:Y:S01]  /*3660*/  FADD.FTZ R29, R29, -R113.reuse ;  /* 0x800000711d1d7221 */ /* 0x102fe20000010000 */
[----:B------:R-:W-:Y:S01]  /*3670*/  FADD.FTZ R31, R31, -R113 ;  /* 0x800000711f1f7221 */ /* 0x000fe20000010000 */
[----:B------:R-:W1:Y:S01]  /*3680*/  SHFL.IDX PT, R124, R14, R231, 0x1f ;  /* 0x00001fe70e7c7589 */ /* 0x000e6200000e0000 */
[--C-:B--2---:R-:W-:Y:S01]  /*3690*/  FADD.FTZ R25, R25, -R121.reuse ;  /* 0x8000007919197221 */ /* 0x104fe20000010000 */
[----:B------:R-:W-:Y:S02]  /*36a0*/  FADD.FTZ R27, R27, -R121 ;  /* 0x800000791b1b7221 */ /* 0x000fe40000010000 */
[----:B------:R-:W2:Y:S01]  /*36b0*/  SHFL.IDX PT, R113, R229, R141, 0x1f ;  /* 0x00001f8de5717589 */ /* 0x000ea200000e0000 */
[----:B------:R-:W-:Y:S01]  /*36c0*/  MUFU.EX2 R103, R103 ;  /* 0x0000006700677308 */ /* 0x000fe20000000800 */
[--C-:B---3--:R-:W-:Y:S01]  /*36d0*/  FADD.FTZ R36, R36, -R13.reuse ;  /* 0x8000000d24247221 */ /* 0x108fe20000010000 */
[----:B------:R-:W-:Y:S01]  /*36e0*/  FADD.FTZ R38, R38, -R13 ;  /* 0x8000000d26267221 */ /* 0x000fe20000010000 */
[----:B------:R-:W3:Y:S01]  /*36f0*/  SHFL.IDX PT, R14, R229, R233, 0x1f ;  /* 0x00001fe9e50e7589 */ /* 0x000ee200000e0000 */
[--C-:B----4-:R-:W-:Y:S01]  /*3700*/  FADD.FTZ R28, R28, -R117.reuse ;  /* 0x800000751c1c7221 */ /* 0x110fe20000010000 */
[----:B------:R-:W-:-:S02]  /*3710*/  FADD.FTZ R30, R30, -R117 ;  /* 0x800000751e1e7221 */ /* 0x000fc40000010000 */
[----:B------:R-:W4:Y:S01]  /*3720*/  SHFL.IDX PT, R13, R229, R232, 0x1f ;  /* 0x00001fe8e50d7589 */ /* 0x000f2200000e0000 */
[----:B------:R-:W-:Y:S01]  /*3730*/  MUFU.EX2 R104, R104 ;  /* 0x0000006800687308 */ /* 0x000fe20000000800 */
[--C-:B------:R-:W-:Y:S01]  /*3740*/  FADD.FTZ R33, R33, -R108.reuse ;  /* 0x8000006c21217221 */ /* 0x100fe20000010000 */
[----:B------:R-:W-:Y:S01]  /*3750*/  FADD.FTZ R35, R35, -R108 ;  /* 0x8000006c23237221 */ /* 0x000fe20000010000 */
[----:B------:R-:W4:Y:S01]  /*3760*/  SHFL.IDX PT, R117, R229, R237, 0x1f ;  /* 0x00001fede5757589 */ /* 0x000f2200000e0000 */
[--C-:B-----5:R-:W-:Y:S01]  /*3770*/  FADD.FTZ R32, R32, -R109.reuse ;  /* 0x8000006d20207221 */ /* 0x120fe20000010000 */
[----:B------:R-:W-:Y:S02]  /*3780*/  FADD.FTZ R34, R34, -R109 ;  /* 0x8000006d22227221 */ /* 0x000fe40000010000 */
[----:B------:R-:W5:Y:S01]  /*3790*/  SHFL.IDX PT, R108, R229, R234, 0x1f ;  /* 0x00001feae56c7589 */ /* 0x000f6200000e0000 */
[----:B------:R-:W-:Y:S01]  /*37a0*/  MUFU.EX2 R105, R105 ;  /* 0x0000006900697308 */ /* 0x000fe20000000800 */
[--C-:B-1----:R-:W-:Y:S01]  /*37b0*/  FADD.FTZ R37, R37, -R124.reuse ;  /* 0x8000007c25257221 */ /* 0x102fe20000010000 */
[----:B------:R-:W-:Y:S01]  /*37c0*/  FADD.FTZ R39, R39, -R124 ;  /* 0x8000007c27277221 */ /* 0x000fe20000010000 */
[----:B------:R-:W1:Y:S01]  /*37d0*/  SHFL.IDX PT, R121, R229, R8, 0x1f ;  /* 0x00001f08e5797589 */ /* 0x000e6200000e0000 */
[--C-:B--2---:R-:W-:Y:S01]  /*37e0*/  FADD.FTZ R41, R41, -R113.reuse ;  /* 0x8000007129297221 */ /* 0x104fe20000010000 */
[----:B------:R-:W-:-:S02]  /*37f0*/  FADD.FTZ R43, R43, -R113 ;  /* 0x800000712b2b7221 */ /* 0x000fc40000010000 */
[----:B------:R-:W-:Y:S01]  /*3800*/  SHFL.IDX PT, R124, R228, R141, 0x1f ;  /* 0x00001f8de47c7589 */ /* 0x000fe200000e0000 */
[--C-:B---3--:R-:W-:Y:S01]  /*3810*/  FADD.FTZ R49, R49, -R14.reuse ;  /* 0x8000000e31317221 */ /* 0x108fe20000010000 */
[----:B------:R-:W-:Y:S02]  /*3820*/  FADD.FTZ R51, R51, -R14 ;  /* 0x8000000e33337221 */ /* 0x000fe40000010000 */
[----:B------:R2:W-:Y:S01]  /*3830*/  SHFL.IDX PT, R113, R227, R141, 0x1f ;  /* 0x00001f8de3717589 */ /* 0x0005e200000e0000 */
[--C-:B----4-:R-:W-:Y:S01]  /*3840*/  FADD.FTZ R52, R52, -R13.reuse ;  /* 0x8000000d34347221 */ /* 0x110fe20000010000 */
[----:B------:R-:W-:Y:S02]  /*3850*/  FADD.FTZ R54, R54, -R13 ;  /* 0x8000000d36367221 */ /* 0x000fe40000010000 */
[----:B------:R-:W3:Y:S01]  /*3860*/  SHFL.IDX PT, R109, R229, R235, 0x1f ;  /* 0x00001febe56d7589 */ /* 0x000ee200000e0000 */
[--C-:B------:R-:W-:Y:S01]  /*3870*/  FADD.FTZ R44, R44, -R117.reuse ;  /* 0x800000752c2c7221 */ /* 0x100fe20000010000 */
[----:B------:R-:W-:-:S02]  /*3880*/  FADD.FTZ R46, R46, -R117 ;  /* 0x800000752e2e7221 */ /* 0x000fc40000010000 */
[----:B------:R-:W4:Y:S04]  /*3890*/  SHFL.IDX PT, R13, R228, R235, 0x1f ;  /* 0x00001febe40d7589 */ /* 0x000f2800000e0000 */
[----:B--2---:R-:W2:Y:S01]  /*38a0*/  LDL R141, [R1+0x38] ;  /* 0x00003800018d7983 */ /* 0x004ea20000100800 */
[--C-:B-----5:R-:W-:Y:S01]  /*38b0*/  FADD.FTZ R48, R48, -R108.reuse ;  /* 0x8000006c30307221 */ /* 0x120fe20000010000 */
[----:B------:R-:W-:Y:S02]  /*38c0*/  FADD.FTZ R50, R50, -R108 ;  /* 0x8000006c32327221 */ /* 0x000fe40000010000 */
[----:B------:R-:W5:Y:S01]  /*38d0*/  SHFL.IDX PT, R117, R228, R237, 0x1f ;  /* 0x00001fede4757589 */ /* 0x000f6200000e0000 */
[--C-:B-1----:R-:W-:Y:S01]  /*38e0*/  FADD.FTZ R40, R40, -R121.reuse ;  /* 0x8000007928287221 */ /* 0x102fe20000010000 */
[----:B------:R-:W-:-:S02]  /*38f0*/  FADD.FTZ R42, R42, -R121 ;  /* 0x800000792a2a7221 */ /* 0x000fc40000010000 */
[----:B------:R-:W-:Y:S04]  /*3900*/  SHFL.IDX PT, R14, R228, R232, 0x1f ;  /* 0x00001fe8e40e7589 */ /* 0x000fe800000e0000 */
[----:B------:R-:W1:Y:S01]  /*3910*/  SHFL.IDX PT, R232, R227, R232, 0x1f ;  /* 0x00001fe8e3e87589 */ /* 0x000e6200000e0000 */
[--C-:B---3--:R-:W-:Y:S01]  /*3920*/  FADD.FTZ R45, R45, -R109.reuse ;  /* 0x8000006d2d2d7221 */ /* 0x108fe20000010000 */
[----:B------:R-:W-:Y:S02]  /*3930*/  FADD.FTZ R47, R47, -R109 ;  /* 0x8000006d2f2f7221 */ /* 0x000fe40000010000 */
[----:B------:R-:W3:Y:S04]  /*3940*/  SHFL.IDX PT, R108, R228, R233, 0x1f ;  /* 0x00001fe9e46c7589 */ /* 0x000ee800000e0000 */
[----:B------:R-:W-:Y:S04]  /*3950*/  SHFL.IDX PT, R121, R228, R8, 0x1f ;  /* 0x00001f08e4797589 */ /* 0x000fe800000e0000 */
[----:B------:R-:W3:Y:S04]  /*3960*/  SHFL.IDX PT, R109, R228, R234, 0x1f ;  /* 0x00001feae46d7589 */ /* 0x000ee800000e0000 */
[----:B------:R-:W3:Y:S04]  /*3970*/  SHFL.IDX PT, R237, R227, R237, 0x1f ;  /* 0x00001fede3ed7589 */ /* 0x000ee800000e0000 */
[----:B------:R-:W3:Y:S04]  /*3980*/  SHFL.IDX PT, R235, R227, R235, 0x1f ;  /* 0x00001febe3eb7589 */ /* 0x000ee800000e0000 */
[----:B------:R-:W-:Y:S04]  /*3990*/  SHFL.IDX PT, R229, R229, R231, 0x1f ;  /* 0x00001fe7e5e57589 */ /* 0x000fe800000e0000 */
[----:B------:R-:W3:Y:S04]  /*39a0*/  SHFL.IDX PT, R228, R228, R231, 0x1f ;  /* 0x00001fe7e4e47589 */ /* 0x000ee800000e0000 */
[----:B------:R-:W3:Y:S04]  /*39b0*/  SHFL.IDX PT, R231, R227, R231, 0x1f ;  /* 0x00001fe7e3e77589 */ /* 0x000ee800000e0000 */
[----:B------:R-:W-:Y:S04]  /*39c0*/  SHFL.IDX PT, R234, R227, R234, 0x1f ;  /* 0x00001feae3ea7589 */ /* 0x000fe800000e0000 */
[----:B------:R-:W-:Y:S04]  /*39d0*/  SHFL.IDX PT, R233, R227, R233, 0x1f ;  /* 0x00001fe9e3e97589 */ /* 0x000fe800000e0000 */
[----:B------:R-:W3:Y:S01]  /*39e0*/  SHFL.IDX PT, R227, R227, R8, 0x1f ;  /* 0x00001f08e3e37589 */ /* 0x000ee200000e0000 */
[----:B----4-:R-:W-:Y:S01]  /*39f0*/  FADD.FTZ R61, R61, -R13 ;  /* 0x8000000d3d3d7221 */ /* 0x010fe20000010000 */
[----:B-----5:R-:W-:Y:S01]  /*3a00*/  FADD.FTZ R62, R62, -R117 ;  /* 0x800000753e3e7221 */ /* 0x020fe20000010000 */
        /* <DEDUP_REMOVED lines=12> */
[----:B---3--:R-:W-:Y:S01]  /*3ad0*/  FADD.FTZ R65, R65, -R108 ;  /* 0x8000006c41417221 */ /* 0x008fe20000010000 */
[----:B------:R-:W-:Y:S01]  /*3ae0*/  FADD.FTZ R63, R68, -R14 ;  /* 0x8000000e443f7221 */ /* 0x000fe20000010000 */
[----:B------:R-:W3:Y:S01]  /*3af0*/  MUFU.EX2 R136, R136 ;  /* 0x0000008800887308 */ /* 0x000ee20000000800 */
        /* <DEDUP_REMOVED lines=124> */
[----:B--2---:R-:W-:-:S04]  /*42c0*/  IMAD R13, R0, 0x4000, R141 ;  /* 0x00004000000d7824 */ /* 0x004fc800078e028d */
        /* <DEDUP_REMOVED lines=147> */
.L_x_6247:
        /* <DEDUP_REMOVED lines=68> */
.L_x_6248:
        /* <DEDUP_REMOVED lines=12> */
.L_x_6238:
[----:B------:R-:W2:Y:S02]  /*5100*/  LDL R5, [R1+0x44] ;  /* 0x0000440001057983 */ /* 0x000ea40000100800 */
[----:B--2---:R-:W-:-:S13]  /*5110*/  ISETP.GE.AND P0, PT, R16, R5, PT ;  /* 0x000000051000720c */ /* 0x004fda0003f06270 */
[----:B------:R-:W-:Y:S05]  /*5120*/  @P0 BRA `(.L_x_6250) ;  /* 0x0000003800500947 */ /* 0x000fea0003800000 */
[----:B-1----:R-:W2:Y:S01]  /*5130*/  LDL.LU R13, [R1+0x28] ;  /* 0x00002800010d7983 */ /* 0x002ea20000300800 */
[----:B------:R-:W1:Y:S03]  /*5140*/  LDC R15, c[0x0][0x290] ;  /* 0x0000a400ff0f7b82 */ /* 0x000e660000000800 */
[----:B------:R-:W4:Y:S04]  /*5150*/  LDL.LU R22, [R1+0x1c] ;  /* 0x00001c0001167983 */ /* 0x000f280000300800 */
[----:B------:R-:W5:Y:S01]  /*5160*/  LDL.LU R21, [R1+0x18] ;  /* 0x0000180001157983 */ /* 0x000f620000300800 */
[----:B------:R-:W3:Y:S01]  /*5170*/  S2R R5, SR_TID.X ;  /* 0x0000000000057919 */ /* 0x000ee20000002100 */
[----:B-1----:R-:W-:-:S02]  /*5180*/  VIADD R20, R15, -UR42 ;  /* 0x8000002a0f147c36 */ /* 0x002fc40008000000 */
[----:B---3--:R-:W-:-:S05]  /*5190*/  VIADD R5, R5, 0xffffff80 ;  /* 0xffffff8005057836 */ /* 0x008fca0000000000 */
        /* <DEDUP_REMOVED lines=9> */
[----:B------:R-:W-:Y:S01]  /*5230*/  SHF.R.S32.HI R9, RZ, 0x1f, R8 ;  /* 0x0000001fff097819 */ /* 0x000fe20000011408 */
[----:B------:R-:W-:Y:S01]  /*5240*/  IMAD.IADD R6, R5, 0x1, -R6 ;  /* 0x0000000105067824 */ /* 0x000fe200078e0a06 */
[----:B------:R-:W-:Y:S01]  /*5250*/  LEA.HI R12, R7, R7, RZ, 0x1 ;  /* 0x00000007070c7211 */ /* 0x000fe200078f08ff */
[----:B------:R-:W-:Y:S01]  /*5260*/  IMAD.IADD R5, R5, 0x1, -R14 ;  /* 0x0000000105057824 */ /* 0x000fe200078e0a0e */
[CC--:B------:R-:W-:Y:S02]  /*5270*/  LEA.HI R10, R9.reuse, R8.reuse, RZ, 0x3 ;  /* 0x00000008090a7211 */ /* 0x0c0fe400078f18ff */
[----:B------:R-:W-:Y:S02]  /*5280*/  LEA.HI R9, R9, R8, RZ, 0x2 ;  /* 0x0000000809097211 */ /* 0x000fe400078f10ff */
        /* <DEDUP_REMOVED lines=11> */
[----:B------:R-:W-:Y:S02]  /*5340*/  IMAD.IADD R8, R8, 0x1, -R11 ;  /* 0x0000000108087824 */ /* 0x000fe400078e0a0b */
[C---:B------:R-:W-:Y:S01]  /*5350*/  IMAD.IADD R9, R10.reuse, 0x1, -R9 ;  /* 0x000000010a097824 */ /* 0x040fe200078e0a09 */
[----:B------:R-:W-:Y:S01]  /*5360*/  LOP3.LUT R17, R15, 0xfffffffe, RZ, 0xc0, !PT ;  /* 0xfffffffe0f117812 */ /* 0x000fe200078ec0ff */
[----:B------:R-:W-:Y:S02]  /*5370*/  VIADD R12, R10, 0x10 ;  /* 0x000000100a0c7836 */ /* 0x000fe40000000000 */
[----:B------:R-:W-:-:S05]  /*5380*/  IMAD R8, R8, 0x8, R9 ;  /* 0x0000000808087824 */ /* 0x000fca00078e0209 */
[----:B------:R1:W-:Y:S01]  /*5390*/  STL [R1+0x40], R8 ;  /* 0x0000400801007387 */ /* 0x0003e20000100800 */
[----:B------:R-:W-:Y:S02]  /*53a0*/  IMAD.IADD R17, R14, 0x1, -R17 ;  /* 0x000000010e117824 */ /* 0x000fe400078e0a11 */
[----:B------:R-:W-:Y:S02]  /*53b0*/  IMAD R230, R230, 0x2000, R236 ;  /* 0x00002000e6e67824 */ /* 0x000fe400078e02ec */
[----:B------:R-:W-:Y:S01]  /*53c0*/  IMAD.MOV.U32 R235, RZ, RZ, 0x40000040 ;  /* 0x40000040ffeb7424 */ /* 0x000fe200078e00ff */
[----:B--2---:R-:W-:Y:S01]  /*53d0*/  LEA.HI R13, R13, R6, RZ, 0x5 ;  /* 0x000000060d0d7211 */ /* 0x004fe200078f28ff */
[----:B------:R-:W-:Y:S01]  /*53e0*/  VIADD R6, R10, 0x8 ;  /* 0x000000080a067836 */ /* 0x000fe20000000000 */
[----:B------:R-:W-:Y:S02]  /*53f0*/  LEA.HI R10, R12, R12, RZ, 0x1 ;  /* 0x0000000c0c0a7211 */ /* 0x000fe400078f08ff */
[----:B------:R-:W-:-:S02]  /*5400*/  SHF.R.S32.HI R19, RZ, 0x5, R13 ;  /* 0x00000005ff137819 */ /* 0x000fc4000001140d */
[----:B------:R-:W-:Y:S02]  /*5410*/  LEA.HI R7, R6, R6, RZ, 0x1 ;  /* 0x0000000606077211 */ /* 0x000fe400078f08ff */
[----:B------:R-:W-:Y:S02]  /*5420*/  LOP3.LUT R13, R10, 0xfffffffe, RZ, 0xc0, !PT ;  /* 0xfffffffe0a0d7812 */ /* 0x000fe400078ec0ff */
[----:B------:R-:W-:Y:S02]  /*5430*/  LOP3.LUT R11, R7, 0xfffffffe, RZ, 0xc0, !PT ;  /* 0xfffffffe070b7812 */ /* 0x000fe400078ec0ff */
[----:B-1----:R-:W-:-:S03]  /*5440*/  SHF.R.S32.HI R8, RZ, 0x1, R10 ;  /* 0x00000001ff087819 */ /* 0x002fc6000001140a */
[----:B------:R-:W-:Y:S01]  /*5450*/  IMAD.IADD R11, R6, 0x1, -R11 ;  /* 0x00000001060b7824 */ /* 0x000fe200078e0a0b */
        /* <DEDUP_REMOVED lines=10> */
[----:B------:R-:W-:Y:S01]  /*5500*/  LOP3.LUT R15, R15, 0x1ffffff0, RZ, 0xc0, !PT ;  /* 0x1ffffff00f0f7812 */ /* 0x000fe200078ec0ff */
[----:B------:R-:W-:Y:S02]  /*5510*/  IMAD.IADD R6, R6, 0x1, -R7 ;  /* 0x0000000106067824 */ /* 0x000fe400078e0a07 */
[----:B------:R-:W-:-:S02]  /*5520*/  IMAD.IADD R13, R12, 0x1, -R13 ;  /* 0x000000010c0d7824 */ /* 0x000fc400078e0a0d */
[----:B------:R-:W-:Y:S02]  /*5530*/  IMAD.IADD R8, R8, 0x1, -R9 ;  /* 0x0000000108087824 */ /* 0x000fe400078e0a09 */
[----:B------:R-:W-:Y:S02]  /*5540*/  IMAD.IADD R10, R10, 0x1, -R15 ;  /* 0x000000010a0a7824 */ /* 0x000fe400078e0a0f */
[----:B------:R-:W-:Y:S02]  /*5550*/  IMAD R6, R6, 0x8, R11 ;  /* 0x0000000806067824 */ /* 0x000fe400078e020b */
[----:B------:R-:W-:Y:S02]  /*5560*/  IMAD R8, R8, 0x8, R13 ;  /* 0x0000000808087824 */ /* 0x000fe400078e020d */
[----:B------:R-:W-:Y:S01]  /*5570*/  IMAD R7, R10, 0x8, R17 ;  /* 0x000000080a077824 */ /* 0x000fe200078e0211 */
[----:B----4-:R-:W-:Y:S01]  /*5580*/  SHF.R.S32.HI R12, RZ, 0x2, R22 ;  /* 0x00000002ff0c7819 */ /* 0x010fe20000011416 */
[----:B------:R-:W-:Y:S01]  /*5590*/  IMAD R20, R19, -0x10, R20 ;  /* 0xfffffff013147824 */ /* 0x000fe200078e0214 */
[----:B------:R-:W-:Y:S01]  /*55a0*/  SHF.R.S32.HI R19, RZ, 0x1f, R22 ;  /* 0x0000001fff137819 */ /* 0x000fe20000011416 */
[----:B------:R-:W-:Y:S04]  /*55b0*/  STL [R1+0x3c], R6 ;  /* 0x00003c0601007387 */ /* 0x000fe80000100800 */
[----:B------:R1:W-:Y:S01]  /*55c0*/  STL [R1+0x30], R8 ;  /* 0x0000300801007387 */ /* 0x0003e20000100800 */
[----:B------:R-:W-:-:S03]  /*55d0*/  LEA.HI R19, R19, R12, RZ, 0x3 ;  /* 0x0000000c13137211 */ /* 0x000fc600078f18ff */
[----:B------:R2:W-:Y:S01]  /*55e0*/  STL [R1+0x2c], R7 ;  /* 0x00002c0701007387 */ /* 0x0005e20000100800 */
[----:B------:R-:W-:Y:S01]  /*55f0*/  LOP3.LUT R19, R19, 0xfffffff8, RZ, 0xc0, !PT ;  /* 0xfffffff813137812 */ /* 0x000fe200078ec0ff */
[C---:B-1----:R-:W-:Y:S02]  /*5600*/  VIADD R8, R230.reuse, 0x4000 ;  /* 0x00004000e6087836 */ /* 0x042fe40000000000 */
[----:B--2---:R-:W-:Y:S01]  /*5610*/  VIADD R7, R230, 0x20c00 ;  /* 0x00020c00e6077836 */ /* 0x004fe20000000000 */
[----:B------:R-:W-:Y:S02]  /*5620*/  SHF.R.U32.HI R230, RZ, 0x4, R230 ;  /* 0x00000004ffe67819 */ /* 0x000fe400000116e6 */
[----:B------:R-:W-:Y:S02]  /*5630*/  SHF.R.U32.HI R8, RZ, 0x4, R8 ;  /* 0x00000004ff087819 */ /* 0x000fe40000011608 */
[----:B------:R-:W-:Y:S02]  /*5640*/  SHF.R.U32.HI R7, RZ, 0x4, R7 ;  /* 0x00000004ff077819 */ /* 0x000fe40000011607 */
[----:B------:R-:W-:-:S02]  /*5650*/  LOP3.LUT R230, R230, 0x3fff, RZ, 0xc0, !PT ;  /* 0x00003fffe6e67812 */ /* 0x000fc400078ec0ff */
[----:B------:R-:W-:Y:S02]  /*5660*/  IADD3 R19, R20, R19, -R12 ;  /* 0x0000001314137210 */ /* 0x000fe40007ffe80c */
[----:B------:R-:W-:Y:S02]  /*5670*/  LOP3.LUT R8, R8, 0x3fff, RZ, 0xc0, !PT ;  /* 0x00003fff08087812 */ /* 0x000fe400078ec0ff */
[----:B------:R-:W-:Y:S02]  /*5680*/  LOP3.LUT R7, R7, 0x3fff, RZ, 0xc0, !PT ;  /* 0x00003fff07077812 */ /* 0x000fe400078ec0ff */
[----:B------:R-:W-:Y:S01]  /*5690*/  LOP3.LUT R10, R230, 0x10000, RZ, 0xfc, !PT ;  /* 0x00010000e60a7812 */ /* 0x000fe200078efcff */
[----:B------:R-:W-:Y:S01]  /*56a0*/  IMAD R6, R18, -0x40, R19 ;  /* 0xffffffc012067824 */ /* 0x000fe200078e0213 */
[----:B------:R-:W-:Y:S01]  /*56b0*/  LOP3.LUT R237, R8, 0x10000, RZ, 0xfc, !PT ;  /* 0x0001000008ed7812 */ /* 0x000fe200078efcff */
[----:B------:R-:W-:Y:S01]  /*56c0*/  IMAD.MOV.U32 R19, RZ, RZ, 0x40000040 ;  /* 0x40000040ff137424 */ /* 0x000fe200078e00ff */
[----:B------:R-:W-:Y:S01]  /*56d0*/  LOP3.LUT R7, R7, 0x10000, RZ, 0xfc, !PT ;  /* 0x0001000007077812 */ /* 0x000fe200078efcff */
[----:B------:R-:W-:-:S02]  /*56e0*/  VIADD R18, R10, 0x2 ;  /* 0x000000020a127836 */ /* 0x000fc40000000000 */
[C---:B------:R-:W-:Y:S02]  /*56f0*/  VIADD R14, R10.reuse, 0x4 ;  /* 0x000000040a0e7836 */ /* 0x040fe40000000000 */
[----:B------:R-:W-:Y:S01]  /*5700*/  IMAD.MOV.U32 R15, RZ, RZ, 0x40000040 ;  /* 0x40000040ff0f7424 */ /* 0x000fe200078e00ff */
        /* <DEDUP_REMOVED lines=14> */
[----:B-----5:R-:W-:Y:S01]  /*57f0*/  LOP3.LUT R231, R21, 0x1, RZ, 0xfc, !PT ;  /* 0x0000000115e77812 */ /* 0x020fe200078efcff */
[----:B------:R-:W-:-:S02]  /*5800*/  VIADD R20, R5, 0x8 ;  /* 0x0000000805147836 */ /* 0x000fc40000000000 */
[C---:B------:R-:W-:Y:S02]  /*5810*/  VIADD R17, R5.reuse, 0xc ;  /* 0x0000000c05117836 */ /* 0x040fe40000000000 */
[----:B------:R-:W-:Y:S02]  /*5820*/  VIADD R7, R5, 0x10 ;  /* 0x0000001005077836 */ /* 0x000fe40000000000 */
[----:B------:R-:W-:Y:S02]  /*5830*/  VIADD R234, R237, 0x6 ;  /* 0x00000006edea7836 */ /* 0x000fe40000000000 */
[C---:B------:R-:W-:Y:S02]  /*5840*/  VIADD R20, R5.reuse, 0x14 ;  /* 0x0000001405147836 */ /* 0x040fe40000000000 */
[C---:B------:R-:W-:Y:S02]  /*5850*/  VIADD R17, R5.reuse, 0x18 ;  /* 0x0000001805117836 */ /* 0x040fe40000000000 */
[----:B---3--:R-:W-:-:S07]  /*5860*/  VIADD R7, R5, 0x1c ;  /* 0x0000001c05077836 */ /* 0x008fce0000000000 */
.L_x_6261:
[----:B------:R-:W-:Y:S01]  /*5870*/  ISETP.NE.AND P0, PT, R231, 0x3, PT ;  /* 0x00000003e700780c */ /* 0x000fe20003f05270 */
[----:B------:R-:W-:-:S12]  /*5880*/  YIELD ;  /* 0x0000000000007946 */ /* 0x000fd80003800000 */
[----:B------:R-:W-:Y:S05]  /*5890*/  @!P0 BRA `(.L_x_6251) ;  /* 0x0000000000048947 */ /* 0x000fea0003800000 */
[----:B------:R-:W-:Y:S01]  /*58a0*/  BPT.TRAP 0x1 ;  /* 0x000000040000795c */ /* 0x000fe20000300000 */
.L_x_6251:
[----:B------:R-:W-:Y:S01]  /*58b0*/  IMAD R7, R0, 0x8, R236 ;  /* 0x0000000800077824 */ /* 0x000fe200078e02ec */
[----:B------:R-:W-:-:S04]  /*58c0*/  SHF.L.U32 R20, R4, 0x1f, RZ ;  /* 0x0000001f04147819 */ /* 0x000fc800000006ff */
[----:B------:R1:W2:Y:S01]  /*58d0*/  SYNCS.PHASECHK.TRANS64.TRYWAIT P1, [R7+URZ+0x30c10], R20 ;  /* 0x030c1014070075a7 */ /* 0x0002a2000802017f */
[----:B------:R-:W-:Y:S05]  /*58e0*/  @!P0 BRA `(.L_x_6252) ;  /* 0x0000000000048947 */ /* 0x000fea0003800000 */
[----:B------:R-:W-:Y:S01]  /*58f0*/  BPT.TRAP 0x1 ;  /* 0x000000040000795c */ /* 0x000fe20000300000 */
.L_x_6252:
[----:B------:R-:W-:-:S05]  /*5900*/  VIADD R8, R236, 0x10000 ;  /* 0x00010000ec087836 */ /* 0x000fca0000000000 */
[----:B------:R-:W-:-:S04]  /*5910*/  SHF.R.U32.HI R8, RZ, 0x4, R8 ;  /* 0x00000004ff087819 */ /* 0x000fc80000011608 */
[----:B------:R-:W-:-:S04]  /*5920*/  LOP3.LUT R8, R8, 0x3fff, RZ, 0xc0, !PT ;  /* 0x00003fff08087812 */ /* 0x000fc800078ec0ff */
[----:B------:R-:W-:Y:S01]  /*5930*/  LOP3.LUT R9, R8, 0x10000, RZ, 0xfc, !PT ;  /* 0x0001000008097812 */ /* 0x000fe200078efcff */
[----:B--2---:R-:W-:Y:S06]  /*5940*/  @P1 BRA `(.L_x_6253) ;  /* 0x0000000000081947 */ /* 0x004fec0003800000 */
[----:B------:R-:W2:Y:S02]  /*5950*/  SYNCS.PHASECHK.TRANS64.TRYWAIT P1, [R7+URZ+0x30c10], R20 ;  /* 0x030c1014070075a7 */ /* 0x000ea4000802017f */
[----:B--2---:R-:W-:Y:S05]  /*5960*/  @!P1 BRA `(.L_x_6254) ;  /* 0x0000008000ac9947 */ /* 0x004fea0003800000 */
.L_x_6253:
        /* <DEDUP_REMOVED lines=63> */
.L_x_6255:
[----:B------:R1:W1:Y:S01]  /*5d60*/  SYNCS.PHASECHK.TRANS64.TRYWAIT P1, [R7+URZ+0x30c30], R20 ;  /* 0x030c3014070075a7 */ /* 0x000262000802017f */
[----:B------:R-:W-:Y:S05]  /*5d70*/  @!P0 BRA `(.L_x_6256) ;  /* 0x0000000000048947 */ /* 0x000fea0003800000 */
[----:B------:R-:W-:Y:S01]  /*5d80*/  BPT.TRAP 0x1 ;  /* 0x000000040000795c */ /* 0x000fe20000300000 */
.L_x_6256:
        /* <DEDUP_REMOVED lines=8> */
.L_x_6257:
        /* <DEDUP_REMOVED lines=342> */
[----:B------:R-:W-:-:S07]  /*7370*/  F2FP.BF16.F32.PACK_AB R87, R26, R25 ;  /* 0x000000191a57723e */ /* 0x000fce00000010ff */
[----:B------:R-:W3:Y:S01]  /*7380*/  MUFU.EX2 R17, R17 ;  /* 0x0000001100117308 */ /* 0x000ee20000000800 */
[----:B----4-:R-:W-:-:S07]  /*7390*/  FADD.FTZ R122, R68, -R36 ;  /* 0x80000024447a7221 */ /* 0x010fce0000010000 */
        /* <DEDUP_REMOVED lines=8> */
[----:B------:R-:W4:Y:S08]  /*7420*/  MUFU.EX2 R89, R89 ;  /* 0x0000005900597308 */ /* 0x000f300000000800 */
        /* <DEDUP_REMOVED lines=9> */
[----:B--2---:R-:W-:-:S07]  /*74c0*/  FMUL.FTZ R38, R13, R38 ;  /* 0x000000260d267220 */ /* 0x004fce0000410000 */
[----:B------:R-:W2:Y:S01]  /*74d0*/  MUFU.EX2 R110, R110 ;  /* 0x0000006e006e7308 */ /* 0x000ea20000000800 */
[----:B-1----:R-:W-:Y:S01]  /*74e0*/  FADD.FTZ R121, R67, -R134 ;  /* 0x8000008643797221 */ /* 0x002fe20000010000 */
[----:B------:R-:W-:Y:S01]  /*74f0*/  FADD.FTZ R67, R70, -R36 ;  /* 0x8000002446437221 */ /* 0x000fe20000010000 */
[----:B------:R-:W-:-:S05]  /*7500*/  FADD.FTZ R70, R69, -R217 ;  /* 0x800000d945467221 */ /* 0x000fca0000010000 */
[----:B------:R-:W1:Y:S01]  /*7510*/  MUFU.EX2 R112, R112 ;  /* 0x0000007000707308 */ /* 0x000e620000000800 */
[----:B------:R-:W-:Y:S01]  /*7520*/  FMUL.FTZ R39, R15, R39 ;  /* 0x000000270f277220 */ /* 0x000fe20000410000 */
[----:B-----5:R-:W-:-:S06]  /*7530*/  FMUL.FTZ R60, R101, R60 ;  /* 0x0000003c653c7220 */ /* 0x020fcc0000410000 */
[----:B------:R5:W1:Y:S01]  /*7540*/  MUFU.EX2 R33, R123 ;  /* 0x0000007b00217308 */ /* 0x000a620000000800 */
[----:B------:R-:W-:Y:S01]  /*7550*/  FMUL.FTZ R61, R103, R61 ;  /* 0x0000003d673d7220 */ /* 0x000fe20000410000 */
[----:B------:R-:W-:Y:S01]  /*7560*/  FMUL.FTZ R62, R102, R62 ;  /* 0x0000003e663e7220 */ /* 0x000fe20000410000 */
[----:B---3--:R-:W-:-:S05]  /*7570*/  FMUL.FTZ R63, R104, R63 ;  /* 0x0000003f683f7220 */ /* 0x008fca0000410000 */
[----:B------:R3:W1:Y:S01]  /*7580*/  MUFU.EX2 R36, R120 ;  /* 0x0000007800247308 */ /* 0x0006620000000800 */
[----:B------:R-:W-:Y:S01]  /*7590*/  FMUL.FTZ R64, R105, R64 ;  /* 0x0000004069407220 */ /* 0x000fe20000410000 */
[----:B------:R-:W-:Y:S01]  /*75a0*/  FMUL.FTZ R26, R108, R121 ;  /* 0x000000796c1a7220 */ /* 0x000fe20000410000 */
[----:B------:R-:W-:-:S05]  /*75b0*/  FMUL.FTZ R66, R109, R122 ;  /* 0x0000007a6d427220 */ /* 0x000fca0000410000 */
[----:B------:R-:W1:Y:S01]  /*75c0*/  MUFU.EX2 R119, R119 ;  /* 0x0000007700777308 */ /* 0x000e620000000800 */
[----:B------:R-:W-:Y:S01]  /*75d0*/  FMUL.FTZ R27, R111, R70 ;  /* 0x000000466f1b7220 */ /* 0x000fe20000410000 */
[----:B-----5:R-:W-:-:S06]  /*75e0*/  FADD.FTZ R123, R72, -R125 ;  /* 0x8000007d487b7221 */ /* 0x020fcc0000010000 */
        /* <DEDUP_REMOVED lines=14> */
[----:B------:R-:W-:Y:S01]  /*76d0*/  FADD.FTZ R144, R84, -R145 ;  /* 0x8000009154907221 */ /* 0x000fe20000010000 */
[----:B---3--:R-:W-:Y:S01]  /*76e0*/  FADD.FTZ R120, R71, -R217 ;  /* 0x800000d947787221 */ /* 0x008fe20000010000 */
        /* <DEDUP_REMOVED lines=47> */
[----:B--2---:R-:W-:Y:S01]  /*79e0*/  FMUL.FTZ R67, R110, R67 ;  /* 0x000000436e437220 */ /* 0x004fe20000410000 */
[----:B------:R-:W-:Y:S01]  /*79f0*/  F2FP.BF16.F32.PACK_AB R86, R130, R86 ;  /* 0x000000568256723e */ /* 0x000fe200000010ff */
[----:B-1----:R-:W-:Y:S01]  /*7a00*/  FMUL.FTZ R120, R112, R120 ;  /* 0x0000007870787220 */ /* 0x002fe20000410000 */
        /* <DEDUP_REMOVED lines=180> */
.L_x_6259:
        /* <DEDUP_REMOVED lines=70> */
.L_x_6260:
[----:B--2---:R-:W2:Y:S01]  /*89b0*/  LDL R8, [R1+0x44] ;  /* 0x0000440001087983 */ /* 0x004ea20000100800 */
[----:B------:R-:W-:Y:S02]  /*89c0*/  VIADD R16, R16, 0x1 ;  /* 0x0000000110107836 */ /* 0x000fe40000000000 */
        /* <DEDUP_REMOVED lines=10> */
.L_x_6250:
        /* <DEDUP_REMOVED lines=34> */
.L_x_6230:
        /* <DEDUP_REMOVED lines=13> */
[----:B------:R-:W-:Y:S02]  /*8d60*/  IMAD.U32 R6, RZ, RZ, UR6 ;  /* 0x00000006ff067e24 */ /* 0x000fe4000f8e00ff */
[----:B------:R-:W-:Y:S02]  /*8d70*/  IMAD.U32 R7, RZ, RZ, UR7 ;  /* 0x00000007ff077e24 */ /* 0x000fe4000f8e00ff */
[----:B------:R-:W-:-:S02]  /*8d80*/  IMAD.U32 R10, RZ, RZ, UR4 ;  /* 0x00000004ff0a7e24 */ /* 0x000fc4000f8e00ff */
[----:B---3--:R-:W-:Y:S02]  /*8d90*/  IMAD.U32 R11, RZ, RZ, UR5 ;  /* 0x00000005ff0b7e24 */ /* 0x008fe4000f8e00ff */
[----:B------:R-:W-:Y:S02]  /*8da0*/  IMAD.MOV.U32 R8, RZ, RZ, 0x70 ;  /* 0x00000070ff087424 */ /* 0x000fe400078e00ff */
[----:B------:R-:W-:Y:S02]  /*8db0*/  IMAD.MOV.U32 R12, RZ, RZ, 0x1 ;  /* 0x00000001ff0c7424 */ /* 0x000fe400078e00ff */
[----:B-12---:R-:W-:-:S07]  /*8dc0*/  IMAD.MOV.U32 R13, RZ, RZ, RZ ;  /* 0x000000ffff0d7224 */ /* 0x006fce00078e00ff */
[----:B------:R-:W-:-:S07]  /*8dd0*/  LEPC R20, `(.L_x_6263) ;  /* 0x000000001014794e */ /* 0x000fce0000000000 */
[----:B----4-:R-:W-:Y:S05]  /*8de0*/  CALL.ABS.NOINC R2 ;  /* 0x0000000002007343 */ /* 0x010fea0003c00000 */
.L_x_6263:
        /* <DEDUP_REMOVED lines=19> */
.L_x_6264:
        /* <DEDUP_REMOVED lines=18> */
.L_x_6265:
        /* <DEDUP_REMOVED lines=18> */
.L_x_6266:
        /* <DEDUP_REMOVED lines=95> */
[----:B--2---:R-:W-:Y:S02]  /*9750*/  UMOV UR40, UR6 ;  /* 0x0000000600287c82 */ /* 0x004fe40008000000 */
[----:B------:R2:W-:Y:S02]  /*9760*/  UTMASTG.4D [UR40], [UR8] ;  /* 0x00000028080073b5 */ /* 0x0005e40008018000 */
[----:B--2---:R0:W-:Y:S02]  /*9770*/  UTMACMDFLUSH ;  /* 0x00000000000079b7 */ /* 0x0041e40000000000 */
.L_x_6268:
[----:B------:R-:W-:Y:S05]  /*9780*/  BSYNC B0 ;  /* 0x0000000000007941 */ /* 0x000fea0003800000 */
.L_x_6267:
[----:B------:R-:W-:-:S04]  /*9790*/  DEPBAR.LE SB0, 0x0 ;  /* 0x000080000000791a */ /* 0x000fc80000000000 */
[----:B------:R-:W-:Y:S05]  /*97a0*/  BRA `(.L_x_6229) ;  /* 0x0000004000bc7947 */ /* 0x000fea0003800000 */
.L_x_6262:
[----:B------:R-:W2:Y:S01]  /*97b0*/  S2R R0, SR_TID.X ;  /* 0x0000000000007919 */ /* 0x000ea20000002100 */
[----:B------:R-:W4:Y:S01]  /*97c0*/  LDC.64 R6, c[0x0][0x820] ;  /* 0x00020800ff067b82 */ /* 0x000f220000000a00 */
[----:B------:R-:W-:Y:S01]  /*97d0*/  IMAD.U32 R9, RZ, RZ, UR43 ;  /* 0x0000002bff097e24 */ /* 0x000fe2000f8e00ff */
[----:B------:R-:W-:Y:S01]  /*97e0*/  ULOP3.LUT UR4, URZ, UR38, URZ, 0x33, !UPT ;  /* 0x000000263f047292 */ /* 0x000fe2000f8e333f */
[----:B------:R-:W-:Y:S01]  /*97f0*/  IMAD.U32 R25, RZ, RZ, UR44 ;  /* 0x0000002cff197e24 */ /* 0x000fe2000f8e00ff */
[----:B------:R-:W-:Y:S02]  /*9800*/  BSSY B0, `(.L_x_6269) ;  /* 0x0000036000007945 */ /* 0x000fe40003800000 */
[----:B------:R-:W-:Y:S02]  /*9810*/  SHF.R.S32.HI R9, RZ, 0x1f, R9 ;  /* 0x0000001fff097819 */ /* 0x000fe40000011409 */
[----:B------:R-:W3:Y:S01]  /*9820*/  LDC.64 R18, c[0x0][0x808] ;  /* 0x00020200ff127b82 */ /* 0x000ee20000000a00 */
[----:B------:R-:W-:-:S07]  /*9830*/  SHF.R.S32.HI R25, RZ, 0x1f, R25 ;  /* 0x0000001fff197819 */ /* 0x000fce0000011419 */
[----:B------:R-:W5:Y:S08]  /*9840*/  LDC.64 R14, c[0x0][0x828] ;  /* 0x00020a00ff0e7b82 */ /* 0x000f700000000a00 */
[----:B------:R-:W1:Y:S01]  /*9850*/  LDC R10, c[0x0][0xb2c] ;  /* 0x0002cb00ff0a7b82 */ /* 0x000e620000000800 */
[----:B--2---:R-:W-:-:S07]  /*9860*/  VIADD R3, R0, 0xffffff80 ;  /* 0xffffff8000037836 */ /* 0x004fce0000000000 */
[----:B------:R-:W2:Y:S01]  /*9870*/  LDC.64 R16, c[0x0][0x850] ;  /* 0x00021400ff107b82 */ /* 0x000ea20000000a00 */
[----:B---3--:R-:W-:Y:S01]  /*9880*/  VIADD R11, R18, -UR42 ;  /* 0x8000002a120b7c36 */ /* 0x008fe20008000000 */
[----:B------:R-:W-:-:S04]  /*9890*/  SHF.R.S32.HI R0, RZ, 0x1f, R3 ;  /* 0x0000001fff007819 */ /* 0x000fc80000011403 */
[----:B------:R-:W-:Y:S02]  /*98a0*/  LEA.HI R8, R0, R3, RZ, 0x3 ;  /* 0x0000000300087211 */ /* 0x000fe400078f18ff */
[----:B------:R-:W3:Y:S02]  /*98b0*/  LDC R23, c[0x0][0x83c] ;  /* 0x00020f00ff177b82 */ /* 0x000ee40000000800 */
[----:B------:R-:W-:-:S05]  /*98c0*/  LOP3.LUT R0, R8, 0x1ffffff8, RZ, 0xc0, !PT ;  /* 0x1ffffff808007812 */ /* 0x000fca00078ec0ff */
[----:B------:R-:W-:Y:S01]  /*98d0*/  IMAD.IADD R0, R3, 0x1, -R0 ;  /* 0x0000000103007824 */ /* 0x000fe200078e0a00 */
[----:B------:R-:W3:Y:S03]  /*98e0*/  LDC.64 R20, c[0x0][0x858] ;  /* 0x00021600ff147b82 */ /* 0x000ee60000000a00 */
[----:B------:R-:W-:Y:S02]  /*98f0*/  IMAD.SHL.U32 R4, R0, 0x8, RZ ;  /* 0x0000000800047824 */ /* 0x000fe400078e00ff */
[----:B----4-:R-:W-:-:S03]  /*9900*/  IMAD R0, R9, R6, RZ ;  /* 0x0000000609007224 */ /* 0x010fc600078e02ff */
[----:B------:R-:W-:Y:S01]  /*9910*/  SHF.R.S32.HI R5, RZ, 0x1f, R4 ;  /* 0x0000001fff057819 */ /* 0x000fe20000011404 */
[----:B------:R-:W-:Y:S02]  /*9920*/  IMAD R7, R7, UR43, R0 ;  /* 0x0000002b07077c24 */ /* 0x000fe4000f8e0200 */
[----:B-----5:R-:W-:Y:S02]  /*9930*/  IMAD R0, R25, R14, RZ ;  /* 0x0000000e19007224 */ /* 0x020fe400078e02ff */
[----:B------:R-:W-:-:S04]  /*9940*/  IMAD.WIDE.U32 R2, R6, UR43, R4 ;  /* 0x0000002b06027c25 */ /* 0x000fc8000f8e0004 */
[----:B------:R-:W-:Y:S01]  /*9950*/  IMAD.MOV.U32 R6, RZ, RZ, R2 ;  /* 0x000000ffff067224 */ /* 0x000fe200078e0002 */
[----:B------:R-:W-:Y:S01]  /*9960*/  SHF.R.S32.HI R2, RZ, 0x3, R8 ;  /* 0x00000003ff027819 */ /* 0x000fe20000011408 */
[----:B------:R-:W-:Y:S02]  /*9970*/  IMAD.IADD R7, R3, 0x1, R7 ;  /* 0x0000000103077824 */ /* 0x000fe400078e0207 */
[----:B------:R-:W-:Y:S01]  /*9980*/  IMAD R15, R15, UR44, R0 ;  /* 0x0000002c0f0f7c24 */ /* 0x000fe2000f8e0200 */
[C---:B------:R-:W-:Y:S01]  /*9990*/  ISETP.GE.AND P2, PT, R2.reuse, R11, PT ;  /* 0x0000000b0200720c */ /* 0x040fe20003f46270 */
[C---:B------:R-:W-:Y:S02]  /*99a0*/  VIADD R3, R2.reuse, 0x40 ;  /* 0x0000004002037836 */ /* 0x040fe40000000000 */
[----:B------:R-:W-:Y:S01]  /*99b0*/  VIADD R0, R2, 0x20 ;  /* 0x0000002002007836 */ /* 0x000fe20000000000 */
[----:B------:R-:W-:Y:S01]  /*99c0*/  ISETP.GE.OR P6, PT, R4, R19, P2 ;  /* 0x000000130400720c */ /* 0x000fe200017c6670 */
[----:B------:R-:W-:Y:S01]  /*99d0*/  VIADD R8, R2, 0x60 ;  /* 0x0000006002087836 */ /* 0x000fe20000000000 */
[-C--:B------:R-:W-:Y:S01]  /*99e0*/  ISETP.GE.AND P0, PT, R3, R11.reuse, PT ;  /* 0x0000000b0300720c */ /* 0x080fe20003f06270 */
[----:B-1----:R-:W-:Y:S01]  /*99f0*/  IMAD.WIDE.U32 R12, R14, UR44, R6 ;  /* 0x0000002c0e0c7c25 */ /* 0x002fe2000f8e0006 */
[----:B------:R-:W-:-:S02]  /*9a00*/  ISETP.GE.AND P3, PT, R0, R11, PT ;  /* 0x0000000b0000720c */ /* 0x000fc40003f66270 */
[----:B------:R-:W-:Y:S01]  /*9a10*/  ISETP.GE.AND P1, PT, R8, R11, PT ;  /* 0x0000000b0800720c */ /* 0x000fe20003f26270 */
[----:B------:R-:W-:Y:S01]  /*9a20*/  VIADD R11, R10, UR4 ;  /* 0x000000040a0b7c36 */ /* 0x000fe20008000000 */
[----:B------:R-:W-:Y:S01]  /*9a30*/  SHF.R.S32.HI R3, RZ, 0x1f, R2 ;  /* 0x0000001fff037819 */ /* 0x000fe20000011402 */
[----:B--2---:R-:W-:Y:S01]  /*9a40*/  IMAD R0, R9, R16, RZ ;  /* 0x0000001009007224 */ /* 0x004fe200078e02ff */
[-C--:B------:R-:W-:Y:S01]  /*9a50*/  ISETP.GE.OR P4, PT, R4, R19.reuse, P3 ;  /* 0x000000130400720c */ /* 0x080fe20001f86670 */
[----:B------:R-:W-:Y:S01]  /*9a60*/  IMAD.WIDE.U32 R8, R16, UR43, R4 ;  /* 0x0000002b10087c25 */ /* 0x000fe2000f8e0004 */
[----:B------:R-:W-:-:S03]  /*9a70*/  ISETP.GE.OR P5, PT, R4, R19, P0 ;  /* 0x000000130400720c */ /* 0x000fc600007a6670 */
[----:B------:R-:W-:-:S04]  /*9a80*/  IMAD.WIDE R10, R11, 0x80, R2 ;  /* 0x000000800b0a7825 */ /* 0x000fc800078e0202 */
[----:B------:R-:W-:Y:S02]  /*9a90*/  IMAD R17, R17, UR43, R0 ;  /* 0x0000002b11117c24 */ /* 0x000fe4000f8e0200 */
[----:B------:R-:W-:Y:S01]  /*9aa0*/  IMAD.IADD R7, R13, 0x1, R15 ;  /* 0x000000010d077824 */ /* 0x000fe200078e020f */
[----:B---3--:R-:W-:Y:S06]  /*9ab0*/  @P6 BRA `(.L_x_6270) ;  /* 0x0000000000286947 */ /* 0x008fec0003800000 */
        /* <DEDUP_REMOVED lines=10> */
.L_x_6270:
[----:B------:R-:W-:Y:S05]  /*9b60*/  BSYNC B0 ;  /* 0x0000000000007941 */ /* 0x000fea0003800000 */
.L_x_6269:
        /* <DEDUP_REMOVED lines=24> */
.L_x_6272:
[----:B------:R-:W-:Y:S05]  /*9cf0*/  BSYNC B0 ;  /* 0x0000000000007941 */ /* 0x000fea0003800000 */
.L_x_6271:
        /* <DEDUP_REMOVED lines=15> */
.L_x_6274:
[----:B------:R-:W-:Y:S05]  /*9df0*/  BSYNC B0 ;  /* 0x0000000000007941 */ /* 0x000fea0003800000 */
.L_x_6273:
        /* <DEDUP_REMOVED lines=15> */
.L_x_6276:
[----:B------:R-:W-:Y:S05]  /*9ef0*/  BSYNC B0 ;  /* 0x0000000000007941 */ /* 0x000fea0003800000 */
.L_x_6275:
[----:B------:R-:W-:Y:S01]  /*9f00*/  BSSY B0, `(.L_x_6277) ;  /* 0x000000d000007945 */ /* 0x000fe20003800000 */
[----:B-123--:R-:W-:-:S03]  /*9f10*/  IMAD.IADD R5, R9, 0x1, R15 ;  /* 0x0000000109057824 */ /* 0x00efc600078e020f */
[----:B------:R-:W-:Y:S05]  /*9f20*/  @P2 BRA `(.L_x_6278) ;  /* 0x0000000000282947 */ /* 0x000fea0003800000 */
        /* <DEDUP_REMOVED lines=10> */
.L_x_6278:
[----:B------:R-:W-:Y:S05]  /*9fd0*/  BSYNC B0 ;  /* 0x0000000000007941 */ /* 0x000fea0003800000 */
.L_x_6277:
        /* <DEDUP_REMOVED lines=15> */
.L_x_6280:
[----:B------:R-:W-:Y:S05]  /*a0d0*/  BSYNC B0 ;  /* 0x0000000000007941 */ /* 0x000fea0003800000 */
.L_x_6279:
        /* <DEDUP_REMOVED lines=15> */
.L_x_6282:
[----:B------:R-:W-:Y:S05]  /*a1d0*/  BSYNC B0 ;  /* 0x0000000000007941 */ /* 0x000fea0003800000 */
.L_x_6281:
[----:B------:R-:W-:Y:S05]  /*a1e0*/  @P1 BRA `(.L_x_6229) ;  /* 0x00000038002c1947 */ /* 0x000fea0003800000 */
[----:B-123--:R-:W-:Y:S01]  /*a1f0*/  IADD3 R7, P0, R10, 0x60, RZ ;  /* 0x000000600a077810 */ /* 0x00efe20007f1e0ff */
        /* <DEDUP_REMOVED lines=13> */
.L_x_6225:
        /* <DEDUP_REMOVED lines=29> */
.L_x_6284:
[----:B------:R-:W-:Y:S01]  /*a4a0*/  ULDC UR9, c[0x0][0xb44] ;  /* 0x0002d10000097ab9 */ /* 0x000fe20000000800 */
[----:B------:R-:W-:Y:S01]  /*a4b0*/  UMOV UR7, UR8 ;  /* 0x0000000800077c82 */ /* 0x000fe20008000000 */
[----:B------:R-:W-:-:S11]  /*a4c0*/  UISETP.NE.AND UP0, UPT, UR9, 0x1, UPT ;  /* 0x000000010900788c */ /* 0x000fd6000bf05270 */
[----:B------:R-:W-:Y:S02]  /*a4d0*/  @UP0 ULDC.64 UR10, c[0x0][0xb48] ;  /* 0x0002d200000a0ab9 */ /* 0x000fe40000000a00 */
[----:B------:R-:W-:-:S04]  /*a4e0*/  UIMAD.WIDE.U32 UR4, UR8, UR10, URZ ;  /* 0x0000000a080472a5 */ /* 0x000fc8000f8e003f */
[----:B------:R-:W-:-:S04]  /*a4f0*/  @UP0 USHF.R.U32.HI UR7, URZ, UR11, UR5 ;  /* 0x0000000b3f070299 */ /* 0x000fc80008011605 */
[----:B------:R-:W-:-:S12]  /*a500*/  UIMAD UR4, UR7, UR9, URZ ;  /* 0x00000009070472a4 */ /* 0x000fd8000f8e023f */
.L_x_6285:
        /* <DEDUP_REMOVED lines=22> */
[----:B------:R-:W-:-:S04]  /*a670*/  UIADD3 UR4, -UR5, UR4, -UR16 ;  /* 0x0000000405047290 */ /* 0x000fc8000fffe910 */
        /* <DEDUP_REMOVED lines=54> */
[----:B------:R-:W-:-:S04]  /*a9e0*/  ULEA UR4, UR8, UR12, 0x7 ;  /* 0x0000000c08047291 */ /* 0x000fc8000f8e383f */
[----:B------:R-:W-:-:S04]  /*a9f0*/  USHF.R.S32.HI UR10, URZ, 0x1f, UR4 ;  /* 0x0000001f3f0a7899 */ /* 0x000fc80008011404 */
[----:B------:R-:W-:-:S04]  /*aa00*/  ULEA.HI UR10, UR10, UR4, URZ, 0x7 ;  /* 0x000000040a0a7291 */ /* 0x000fc8000f8f383f */
[----:B------:R-:W-:-:S04]  /*aa10*/  USHF.R.S32.HI UR10, URZ, 0x7, UR10 ;  /* 0x000000073f0a7899 */ /* 0x000fc8000801140a */
[----:B------:R-:W-:-:S04]  /*aa20*/  UISETP.LT.AND UP0, UPT, UR16, UR10, UPT ;  /* 0x0000000a1000728c */ /* 0x000fc8000bf01270 */
[----:B------:R-:W-:-:S06]  /*aa30*/  USEL UR10, UR16, UR10, UP0 ;  /* 0x0000000a100a7287 */ /* 0x000fcc0008000000 */
[----:B------:R-:W-:-:S07]  /*aa40*/  VIADD R5, R8, UR10 ;  /* 0x0000000a08057c36 */ /* 0x000fce0008000000 */
.L_x_6289:
[----:B------:R-:W2:Y:S04]  /*aa50*/  LDG.E.STRONG.GPU R4, desc[UR36][R2.64] ;  /* 0x0000002402047981 */ /* 0x000ea8000c1ef900 */
[----:B--2---:R-:W-:Y:S01]  /*aa60*/  CCTL.IVALL ;  /* 0x00000000ff00798f */ /* 0x004fe20002000000 */
[----:B------:R-:W-:Y:S05]  /*aa70*/  YIELD ;  /* 0x0000000000007946 */ /* 0x000fea0003800000 */
[----:B------:R-:W-:-:S13]  /*aa80*/  ISETP.NE.AND P1, PT, R4, R5, PT ;  /* 0x000000050400720c */ /* 0x000fda0003f25270 */
[----:B------:R-:W-:Y:S05]  /*aa90*/  @P1 BRA `(.L_x_6289) ;  /* 0xfffffffc00ec1947 */ /* 0x000fea000383ffff */
.L_x_6288:
[----:B------:R-:W-:Y:S05]  /*aaa0*/  BSYNC B0 ;  /* 0x0000000000007941 */ /* 0x000fea0003800000 */
.L_x_6287:
[----:B------:R-:W-:-:S03]  /*aab0*/  UMOV UR4, 0xffffffff ;  /* 0xffffffff00047882 */ /* 0x000fc60000000000 */
[----:B------:R-:W-:Y:S05]  /*aac0*/  BRA.DIV UR4, `(.L_x_6290) ;  /* 0x00000032047c7947 */ /* 0x000fea000b800000 */
[----:B------:R-:W-:Y:S01]  /*aad0*/  NOP ;  /* 0x0000000000007918 */ /* 0x000fe20000000000 */
.L_x_6359:
[----:B------:R-:W-:Y:S01]  /*aae0*/  IMAD.U32 R9, RZ, RZ, UR8 ;  /* 0x00000008ff097e24 */ /* 0x000fe2000f8e00ff */
[----:B------:R-:W-:Y:S05]  /*aaf0*/  WARPSYNC.ALL ;  /* 0x0000000000007948 */ /* 0x000fea0003800000 */
[----:B------:R-:W-:Y:S01]  /*ab00*/  BAR.SYNC.DEFER_BLOCKING 0xd, 0xa0 ;  /* 0x0342800000007b1d */ /* 0x000fe20000010000 */
[----:B------:R-:W-:-:S05]  /*ab10*/  IMAD.SHL.U32 R9, R9, 0x2000, RZ ;  /* 0x0000200009097824 */ /* 0x000fca00078e00ff */
        /* <DEDUP_REMOVED lines=18> */
.L_x_6292:
[----:B------:R-:W-:Y:S05]  /*ac40*/  BSYNC B0 ;  /* 0x0000000000007941 */ /* 0x000fea0003800000 */
.L_x_6291:
        /* <DEDUP_REMOVED lines=20> */
.L_x_6294:
[----:B------:R-:W-:Y:S05]  /*ad90*/  BSYNC B0 ;  /* 0x0000000000007941 */ /* 0x000fea0003800000 */
.L_x_6293:
[----:B------:R-:W-:Y:S06]  /*ada0*/  BAR.ARV 0xa, 0xa0 ;  /* 0x0282800000007b1d */ /* 0x000fec0000002000 */
[----:B------:R-:W-:Y:S04]  /*adb0*/  BSSY B0, `(.L_x_6295) ;  /* 0x0000003000007945 */ /* 0x000fe80003800000 */
[----:B------:R-:W-:Y:S05]  /*adc0*/  @!P0 BRA `(.L_x_6296) ;  /* 0x0000000000048947 */ /* 0x000fea0003800000 */
[----:B------:R-:W-:-:S04]  /*add0*/  DEPBAR.LE SB0, 0x0 ;  /* 0x000080000000791a */ /* 0x000fc80000000000 */
.L_x_6296:
[----:B------:R-:W-:Y:S05]  /*ade0*/  BSYNC B0 ;  /* 0x0000000000007941 */ /* 0x000fea0003800000 */
.L_x_6295:
        /* <DEDUP_REMOVED lines=19> */
.L_x_6298:
[----:B------:R-:W-:Y:S05]  /*af20*/  BSYNC B0 ;  /* 0x0000000000007941 */ /* 0x000fea0003800000 */
.L_x_6297:
[----:B------:R-:W-:Y:S01]  /*af30*/  UIADD3 UR17, UR8, 0x1, URZ ;  /* 0x0000000108117890 */ /* 0x000fe2000fffe03f */
[----:B------:R-:W-:Y:S11]  /*af40*/  BRA `(.L_x_6299) ;  /* 0x0000000000047947 */ /* 0x000ff60003800000 */
.L_x_6286:
[----:B------:R-:W-:-:S05]  /*af50*/  UMOV UR17, UR8 ;  /* 0x0000000800117c82 */ /* 0x000fca0008000000 */
.L_x_6299:
        /* <DEDUP_REMOVED lines=12> */
.L_x_6324:
        /* <DEDUP_REMOVED lines=18> */
.L_x_6302:
[----:B------:R-:W2:Y:S04]  /*b140*/  LDG.E.STRONG.GPU R4, desc[UR36][R2.64] ;  /* 0x0000002402047981 */ /* 0x000ea8000c1ef900 */
[----:B--2---:R-:W-:Y:S01]  /*b150*/  CCTL.IVALL ;  /* 0x00000000ff00798f */ /* 0x004fe20002000000 */
[----:B------:R-:W-:Y:S05]  /*b160*/  YIELD ;  /* 0x0000000000007946 */ /* 0x000fea0003800000 */
[----:B------:R-:W-:-:S13]  /*b170*/  ISETP.NE.AND P1, PT, R4, R5, PT ;  /* 0x000000050400720c */ /* 0x000fda0003f25270 */
[----:B------:R-:W-:Y:S05]  /*b180*/  @P1 BRA `(.L_x_6302) ;  /* 0xfffffffc00ec1947 */ /* 0x000fea000383ffff */
.L_x_6301:
[----:B------:R-:W-:Y:S05]  /*b190*/  BSYNC B0 ;  /* 0x0000000000007941 */ /* 0x000fea0003800000 */
.L_x_6300:
[----:B------:R-:W-:-:S03]  /*b1a0*/  UMOV UR18, 0xffffffff ;  /* 0xffffffff00127882 */ /* 0x000fc60000000000 */
[----:B------:R-:W-:Y:S05]  /*b1b0*/  BRA.DIV UR18, `(.L_x_6303) ;  /* 0x0000002a12dc7947 */ /* 0x000fea000b800000 */
[----:B------:R-:W-:Y:S01]  /*b1c0*/  NOP ;  /* 0x0000000000007918 */ /* 0x000fe20000000000 */
.L_x_6362:
        /* <DEDUP_REMOVED lines=17> */
[----:B------:R1:W-:Y:S02]  /*b2e0*/  UBLKRED.G.S.ADD.F32.RN [UR18], [UR24], UR26, desc[UR28] ;  /* 0x00001c12180073bb */ /* 0x0003e400080a141a */
[----:B-1----:R0:W-:Y:S02]  /*b2f0*/  UTMACMDFLUSH ;  /* 0x00000000000079b7 */ /* 0x0021e40000000000 */
.L_x_6305:
[----:B------:R-:W-:Y:S05]  /*b300*/  BSYNC B0 ;  /* 0x0000000000007941 */ /* 0x000fea0003800000 */
.L_x_6304:
        /* <DEDUP_REMOVED lines=15> */
.L_x_6307:
[----:B------:R-:W-:Y:S05]  /*b400*/  BSYNC B0 ;  /* 0x0000000000007941 */ /* 0x000fea0003800000 */
.L_x_6306:
[----:B------:R-:W-:Y:S06]  /*b410*/  BAR.ARV 0xa, 0xa0 ;  /* 0x0282800000007b1d */ /* 0x000fec0000002000 */
[----:B------:R-:W-:Y:S04]  /*b420*/  BSSY B0, `(.L_x_6308) ;  /* 0x0000003000007945 */ /* 0x000fe80003800000 */
[----:B------:R-:W-:Y:S05]  /*b430*/  @!P0 BRA `(.L_x_6309) ;  /* 0x0000000000048947 */ /* 0x000fea0003800000 */
[----:B------:R-:W-:-:S04]  /*b440*/  DEPBAR.LE SB0, 0x0 ;  /* 0x000080000000791a */ /* 0x000fc80000000000 */
.L_x_6309:
[----:B------:R-:W-:Y:S05]  /*b450*/  BSYNC B0 ;  /* 0x0000000000007941 */ /* 0x000fea0003800000 */
.L_x_6308:
        /* <DEDUP_REMOVED lines=19> */
.L_x_6311:
[----:B------:R-:W-:Y:S05]  /*b590*/  BSYNC B0 ;  /* 0x0000000000007941 */ /* 0x000fea0003800000 */
.L_x_6310:
        /* <DEDUP_REMOVED lines=10> */
[----:B------:R-:W-:-:S04]  /*b640*/  UIADD3 UR10, UR10, 0x80, URZ ;  /* 0x000000800a0a7890 */ /* 0x000fc8000fffe03f */
[----:B------:R-:W-:-:S04]  /*b650*/  USHF.R.S32.HI UR11, URZ, 0x1f, UR10 ;  /* 0x0000001f3f0b7899 */ /* 0x000fc8000801140a */
[----:B------:R-:W-:-:S04]  /*b660*/  ULEA.HI UR11, UR11, UR10, URZ, 0x7 ;  /* 0x0000000a0b0b7291 */ /* 0x000fc8000f8f383f */
[----:B------:R-:W-:-:S04]  /*b670*/  USHF.R.S32.HI UR11, URZ, 0x7, UR11 ;  /* 0x000000073f0b7899 */ /* 0x000fc8000801140b */
[----:B------:R-:W-:-:S04]  /*b680*/  UISETP.LT.AND UP0, UPT, UR16, UR11, UPT ;  /* 0x0000000b1000728c */ /* 0x000fc8000bf01270 */
[----:B------:R-:W-:-:S06]  /*b690*/  USEL UR11, UR16, UR11, UP0 ;  /* 0x0000000b100b7287 */ /* 0x000fcc0008000000 */
[----:B------:R-:W-:-:S07]  /*b6a0*/  VIADD R5, R8, UR11 ;  /* 0x0000000b08057c36 */ /* 0x000fce0008000000 */
.L_x_6314:
[----:B------:R-:W2:Y:S04]  /*b6b0*/  LDG.E.STRONG.GPU R4, desc[UR36][R2.64] ;  /* 0x0000002402047981 */ /* 0x000ea8000c1ef900 */
[----:B--2---:R-:W-:Y:S01]  /*b6c0*/  CCTL.IVALL ;  /* 0x00000000ff00798f */ /* 0x004fe20002000000 */
[----:B------:R-:W-:Y:S05]  /*b6d0*/  YIELD ;  /* 0x0000000000007946 */ /* 0x000fea0003800000 */
[----:B------:R-:W-:-:S13]  /*b6e0*/  ISETP.NE.AND P1, PT, R4, R5, PT ;  /* 0x000000050400720c */ /* 0x000fda0003f25270 */
[----:B------:R-:W-:Y:S05]  /*b6f0*/  @P1 BRA `(.L_x_6314) ;  /* 0xfffffffc00ec1947 */ /* 0x000fea000383ffff */
.L_x_6313:
[----:B------:R-:W-:Y:S05]  /*b700*/  BSYNC B0 ;  /* 0x0000000000007941 */ /* 0x000fea0003800000 */
.L_x_6312:
[----:B------:R-:W-:-:S03]  /*b710*/  UMOV UR10, 0xffffffff ;  /* 0xffffffff000a7882 */ /* 0x000fc60000000000 */
[----:B------:R-:W-:Y:S05]  /*b720*/  BRA.DIV UR10, `(.L_x_6315) ;  /* 0x000000260a9c7947 */ /* 0x000fea000b800000 */
[----:B------:R-:W-:Y:S01]  /*b730*/  NOP ;  /* 0x0000000000007918 */ /* 0x000fe20000000000 */
.L_x_6365:
        /* <DEDUP_REMOVED lines=15> */
.L_x_6317:
[----:B------:R-:W-:Y:S05]  /*b830*/  BSYNC B0 ;  /* 0x0000000000007941 */ /* 0x000fea0003800000 */
.L_x_6316:
        /* <DEDUP_REMOVED lines=15> */
.L_x_6319:
[----:B------:R-:W-:Y:S05]  /*b930*/  BSYNC B0 ;  /* 0x0000000000007941 */ /* 0x000fea0003800000 */
.L_x_6318:
[----:B------:R-:W-:Y:S06]  /*b940*/  BAR.ARV 0xa, 0xa0 ;  /* 0x0282800000007b1d */ /* 0x000fec0000002000 */
[----:B------:R-:W-:Y:S04]  /*b950*/  BSSY B0, `(.L_x_6320) ;  /* 0x0000003000007945 */ /* 0x000fe80003800000 */
[----:B------:R-:W-:Y:S05]  /*b960*/  @!P0 BRA `(.L_x_6321) ;  /* 0x0000000000048947 */ /* 0x000fea0003800000 */
[----:B------:R-:W-:-:S04]  /*b970*/  DEPBAR.LE SB0, 0x0 ;  /* 0x000080000000791a */ /* 0x000fc80000000000 */
.L_x_6321:
[----:B------:R-:W-:Y:S05]  /*b980*/  BSYNC B0 ;  /* 0x0000000000007941 */ /* 0x000fea0003800000 */
.L_x_6320:
        /* <DEDUP_REMOVED lines=19> */
.L_x_6323:
[----:B------:R-:W-:Y:S05]  /*bac0*/  BSYNC B0 ;  /* 0x0000000000007941 */ /* 0x000fea0003800000 */
.L_x_6322:
[----:B------:R-:W-:Y:S02]  /*bad0*/  UIADD3 UR17, UR17, 0x2, URZ ;  /* 0x0000000211117890 */ /* 0x000fe4000fffe03f */
[----:B------:R-:W-:Y:S02]  /*bae0*/  UIADD3 UR4, UR4, 0x4000, URZ ;  /* 0x0000400004047890 */ /* 0x000fe4000fffe03f */
[----:B------:R-:W-:-:S06]  /*baf0*/  UISETP.GE.AND UP0, UPT, UR17, UR5, UPT ;  /* 0x000000051100728c */ /* 0x000fcc000bf06270 */
[----:B------:R-:W-:-:S13]  /*bb00*/  PLOP3.LUT P1, PT, PT, PT, UP0, 0x80, 0x0 ;  /* 0x000000000000781c */ /* 0x000fda0003f2f008 */
[----:B------:R-:W-:Y:S05]  /*bb10*/  @!P1 BRA `(.L_x_6324) ;  /* 0xfffffff400409947 */ /* 0x000fea000383ffff */
[----:B------:R-:W-:Y:S05]  /*bb20*/  BRA `(.L_x_6229) ;  /* 0x0000001c00dc7947 */ /* 0x000fea0003800000 */
.L_x_6283:
        /* <DEDUP_REMOVED lines=21> */
.L_x_6325:
[----:B------:R-:W-:Y:S01]  /*bc80*/  ULDC UR9, c[0x0][0xb44] ;  /* 0x0002d10000097ab9 */ /* 0x000fe20000000800 */
[----:B------:R-:W-:Y:S01]  /*bc90*/  UMOV UR7, UR8 ;  /* 0x0000000800077c82 */ /* 0x000fe20008000000 */
[----:B------:R-:W-:-:S11]  /*bca0*/  UISETP.NE.AND UP0, UPT, UR9, 0x1, UPT ;  /* 0x000000010900788c */ /* 0x000fd6000bf05270 */
[----:B------:R-:W-:Y:S02]  /*bcb0*/  @UP0 ULDC.64 UR10, c[0x0][0xb48] ;  /* 0x0002d200000a0ab9 */ /* 0x000fe40000000a00 */
[----:B------:R-:W-:-:S04]  /*bcc0*/  UIMAD.WIDE.U32 UR4, UR8, UR10, URZ ;  /* 0x0000000a080472a5 */ /* 0x000fc8000f8e003f */
[----:B------:R-:W-:-:S04]  /*bcd0*/  @UP0 USHF.R.U32.HI UR7, URZ, UR11, UR5 ;  /* 0x0000000b3f070299 */ /* 0x000fc80008011605 */
[----:B------:R-:W-:-:S12]  /*bce0*/  UIMAD UR4, UR7, UR9, URZ ;  /* 0x00000009070472a4 */ /* 0x000fd8000f8e023f */
.L_x_6326:
        /* <DEDUP_REMOVED lines=20> */
[----:B------:R-:W2:Y:S01]  /*be30*/  LDC R2, c[0x0][0x290] ;  /* 0x0000a400ff027b82 */ /* 0x000ea20000000800 */
[----:B------:R-:W-:Y:S01]  /*be40*/  USHF.L.U32 UR11, UR7, 0x7, URZ ;  /* 0x00000007070b7899 */ /* 0x000fe2000800063f */
[----:B------:R-:W-:Y:S01]  /*be50*/  ULDC UR4, c[0x0][0x74c] ;  /* 0x0001d30000047ab9 */ /* 0x000fe20000000800 */
        /* <DEDUP_REMOVED lines=55> */
.L_x_6366:
        /* <DEDUP_REMOVED lines=12> */
.L_x_6330:
        /* <DEDUP_REMOVED lines=70> */
.L_x_6341:
[----:B------:R-:W-:-:S04]  /*c6f0*/  SHF.L.U32 R19, R10, 0x1f, RZ ;  /* 0x0000001f0a137819 */ /* 0x000fc800000006ff */
[----:B------:R-:W2:Y:S02]  /*c700*/  SYNCS.PHASECHK.TRANS64.TRYWAIT P1, [R0+URZ+0x30c40], R19 ;  /* 0x030c4013000075a7 */ /* 0x000ea4000802017f */
[----:B--2---:R-:W-:Y:S05]  /*c710*/  @!P1 BRA `(.L_x_6333) ;  /* 0x0000001400d09947 */ /* 0x004fea0003800000 */
.L_x_6367:
        /* <DEDUP_REMOVED lines=8> */
.L_x_6334:
        /* <DEDUP_REMOVED lines=30> */
.L_x_6368:
        /* <DEDUP_REMOVED lines=8> */
.L_x_6336:
        /* <DEDUP_REMOVED lines=30> */
.L_x_6369:
        /* <DEDUP_REMOVED lines=8> */
.L_x_6338:
        /* <DEDUP_REMOVED lines=25> */
.L_x_6371:
        /* <DEDUP_REMOVED lines=8> */
.L_x_6340:
        /* <DEDUP_REMOVED lines=28> */
.L_x_6332:
[----:B-1----:R-:W2:Y:S04]  /*d030*/  LDL.LU R4, [R1+0x10] ;  /* 0x0000100001047983 */ /* 0x002ea80000300800 */
[----:B------:R1:W5:Y:S01]  /*d040*/  LDL R5, [R1+0x14] ;  /* 0x0000140001057983 */ /* 0x0003620000100800 */
[----:B--2---:R-:W-:-:S13]  /*d050*/  ISETP.NE.AND P1, PT, R4, RZ, PT ;  /* 0x000000ff0400720c */ /* 0x004fda0003f25270 */
[----:B-1----:R-:W-:Y:S05]  /*d060*/  @!P1 BRA `(.L_x_6331) ;  /* 0x0000000400249947 */ /* 0x002fea0003800000 */
[----:B------:R-:W-:-:S04]  /*d070*/  SHF.L.U32 R14, R10, 0x1f, RZ ;  /* 0x0000001f0a0e7819 */ /* 0x000fc800000006ff */
[----:B------:R-:W1:Y:S02]  /*d080*/  SYNCS.PHASECHK.TRANS64.TRYWAIT P1, [R0+URZ+0x30c40], R14 ;  /* 0x030c400e000075a7 */ /* 0x000e64000802017f */
[----:B-1----:R-:W-:Y:S05]  /*d090*/  @!P1 BRA `(.L_x_6342) ;  /* 0x0000000c00c49947 */ /* 0x002fea0003800000 */
.L_x_6372:
        /* <DEDUP_REMOVED lines=8> */
.L_x_6343:
        /* <DEDUP_REMOVED lines=27> */
.L_x_6373:
        /* <DEDUP_REMOVED lines=8> */
.L_x_6345:
        /* <DEDUP_REMOVED lines=27> */
.L_x_6331:
        /* <DEDUP_REMOVED lines=8> */
.L_x_6374:
[----:B------:R-:W-:Y:S05]  /*d580*/  @P1 BRA `(.L_x_6347) ;  /* 0x0000000000181947 */ /* 0x000fea0003800000 */
[----:B------:R-:W4:Y:S01]  /*d590*/  S2R R2, SR_TID.X ;  /* 0x0000000000027919 */ /* 0x000f220000002100 */
[----:B---3--:R-:W-:-:S04]  /*d5a0*/  IMAD.MOV.U32 R3, RZ, RZ, 0x4200 ;  /* 0x00004200ff037424 */ /* 0x008fc800078e00ff */
[----:B------:R3:W-:Y:S01]  /*d5b0*/  SYNCS.ARRIVE.TRANS64 RZ, [R4+URZ+0x30c30], R3 ;  /* 0x030c300304ff79a7 */ /* 0x0007e2000800003f */
[----:B----4-:R-:W-:-:S13]  /*d5c0*/  LOP3.LUT P0, RZ, R2, 0x1f, RZ, 0xc0, !PT ;  /* 0x0000001f02ff7812 */ /* 0x010fda000780c0ff */
[----:B---3--:R-:W-:Y:S05]  /*d5d0*/  @!P0 BRA `(.L_x_6347) ;  /* 0x0000000000048947 */ /* 0x008fea0003800000 */
[----:B------:R-:W-:Y:S01]  /*d5e0*/  BPT.TRAP 0x1 ;  /* 0x000000040000795c */ /* 0x000fe20000300000 */
.L_x_6347:
        /* <DEDUP_REMOVED lines=37> */
.L_x_6328:
[----:B------:R-:W-:Y:S05]  /*d840*/  BSYNC B0 ;  /* 0x0000000000007941 */ /* 0x000fea0003800000 */
.L_x_6327:
[----:B------:R-:W-:-:S03]  /*d850*/  UMOV UR4, 0xffffffff ;  /* 0xffffffff00047882 */ /* 0x000fc60000000000 */
[----:B------:R-:W-:Y:S05]  /*d860*/  BRA.DIV UR4, `(.L_x_6348) ;  /* 0x0000000a040c7947 */ /* 0x000fea000b800000 */
[----:B------:R-:W-:-:S13]  /*d870*/  ELECT P6, URZ, PT ;  /* 0x00000000003f782f */ /* 0x000fda00038c0000 */
.L_x_6377:
[----:B------:R-:W-:Y:S05]  /*d880*/  @!P6 BRA `(.L_x_6229) ;  /* 0x000000000084e947 */ /* 0x000fea0003800000 */
[----:B------:R-:W2:Y:S02]  /*d890*/  LDL.LU R2, [R1+0x18] ;  /* 0x0000180001027983 */ /* 0x000ea40000300800 */
[----:B--2---:R-:W-:-:S04]  /*d8a0*/  LOP3.LUT R2, R2, 0x2, RZ, 0xfc, !PT ;  /* 0x0000000202027812 */ /* 0x004fc800078efcff */
[----:B------:R-:W-:-:S13]  /*d8b0*/  ISETP.NE.AND P2, PT, R2, 0x3, PT ;  /* 0x000000030200780c */ /* 0x000fda0003f45270 */
[----:B------:R-:W-:Y:S05]  /*d8c0*/  @!P2 BRA `(.L_x_6349) ;  /* 0x000000000004a947 */ /* 0x000fea0003800000 */
[----:B------:R-:W-:Y:S01]  /*d8d0*/  BPT.TRAP 0x1 ;  /* 0x000000040000795c */ /* 0x000fe20000300000 */
.L_x_6349:
        /* <DEDUP_REMOVED lines=15> */
.L_x_6378:
[----:B------:R-:W2:Y:S02]  /*d9d0*/  SYNCS.PHASECHK.TRANS64.TRYWAIT P0, [R3+URZ], R2 ;  /* 0x00000002030075a7 */ /* 0x000ea4000800017f */
[----:B--2---:R-:W-:Y:S05]  /*d9e0*/  @!P0 BRA `(.L_x_6351) ;  /* 0x0000000400e08947 */ /* 0x004fea0003800000 */
.L_x_6379:
[----:B------:R-:W-:Y:S05]  /*d9f0*/  @!P2 BRA `(.L_x_6352) ;  /* 0x000000000004a947 */ /* 0x000fea0003800000 */
[----:B------:R-:W-:Y:S01]  /*da00*/  BPT.TRAP 0x1 ;  /* 0x000000040000795c */ /* 0x000fe20000300000 */
.L_x_6352:
[----:B--2---:R-:W-:-:S04]  /*da10*/  VIADD R3, R8, 0x30c40 ;  /* 0x00030c4008037836 */ /* 0x004fc80000000000 */
[----:B------:R-:W-:-:S04]  /*da20*/  IMAD R5, R0, 0x8, R3 ;  /* 0x0000000800057824 */ /* 0x000fc800078e0203 */
[----:B------:R-:W2:Y:S02]  /*da30*/  SYNCS.PHASECHK.TRANS64.TRYWAIT P0, [R5+URZ], R4 ;  /* 0x00000004050075a7 */ /* 0x000ea4000800017f */
[----:B--2---:R-:W-:Y:S05]  /*da40*/  @!P0 BRA `(.L_x_6353) ;  /* 0x0000000400dc8947 */ /* 0x004fea0003800000 */
.L_x_6380:
[----:B------:R-:W-:-:S07]  /*da50*/  IMAD R3, R6, 0x8, R3 ;  /* 0x0000000806037824 */ /* 0x000fce00078e0203 */
.L_x_6354:
[----:B---3--:R3:W4:Y:S02]  /*da60*/  SYNCS.PHASECHK.TRANS64.TRYWAIT P0, [R3+URZ], R2 ;  /* 0x00000002030075a7 */ /* 0x008724000800017f */
[----:B----4-:R-:W-:Y:S05]  /*da70*/  @!P0 NANOSLEEP.SYNCS 0x989680 ;  /* 0x009896800000895d */ /* 0x010fea0003900000 */
[----:B------:R-:W4:Y:S02]  /*da80*/  @!P0 SYNCS.PHASECHK.TRANS64 P0, [R3+URZ], R2 ;  /* 0x00000002030085a7 */ /* 0x000f24000800007f */
[----:B----4-:R-:W-:Y:S05]  /*da90*/  @!P0 BRA `(.L_x_6354) ;  /* 0xfffffffc00f08947 */ /* 0x010fea000383ffff */
.L_x_6229:
[----:B------:R-:W-:Y:S05]  /*daa0*/  BSYNC B6 ;  /* 0x0000000000067941 */ /* 0x000fea0003800000 */
.L_x_6224:
[----:B------:R-:W-:Y:S05]  /*dab0*/  EXIT ;  /* 0x000000000000794d */ /* 0x000fea0003800000 */
.L_x_6235:
[----:B------:R-:W-:Y:S02]  /*dac0*/  IMAD.MOV.U32 R12, RZ, RZ, RZ ;  /* 0x000000ffff0c7224 */ /* 0x000fe400078e00ff */
[----:B------:R-:W-:Y:S02]  /*dad0*/  IMAD.MOV.U32 R11, RZ, RZ, 0x1f ;  /* 0x0000001fff0b7424 */ /* 0x000fe400078e00ff */
[----:B------:R-:W-:-:S07]  /*dae0*/  IMAD.MOV.U32 R15, RZ, RZ, -0x1 ;  /* 0xffffffffff0f7424 */ /* 0x000fce00078e00ff */
[----:B------:R-:W-:Y:S05]  /*daf0*/  WARPSYNC.COLLECTIVE R15, `(.L_x_6355) ;  /* 0x000000000f087348 */ /* 0x000fea0003c00000 */
[----:B------:R1:W2:Y:S02]  /*db00*/  SHFL.IDX P6, R14, R13, R12, R11 ;  /* 0x0000000c0d0e7389 */ /* 0x0002a400000c000b */
[----:B-12---:R-:W-:Y:S01]  /*db10*/  ENDCOLLECTIVE ;  /* 0x000000000000791b */ /* 0x006fe20003800000 */
.L_x_6355:
[----:B------:R-:W-:Y:S05]  /*db20*/  BRA `(.L_x_6356) ;  /* 0xffffff3400947947 */ /* 0x000fea000383ffff */
.L_x_6237:
[----:B---3--:R3:W4:Y:S02]  /*db30*/  SYNCS.PHASECHK.TRANS64.TRYWAIT P0, [R236+URZ+0x30c00], R11 ;  /* 0x030c000bec0075a7 */ /* 0x008724000800017f */
[----:B----4-:R-:W-:Y:S05]  /*db40*/  @!P0 NANOSLEEP.SYNCS 0x989680 ;  /* 0x009896800000895d */ /* 0x010fea0003900000 */
[----:B------:R-:W4:Y:S02]  /*db50*/  @!P0 SYNCS.PHASECHK.TRANS64 P0, [R236+URZ+0x30c00], R11 ;  /* 0x030c000bec0085a7 */ /* 0x000f24000800007f */
[----:B----4-:R-:W-:Y:S05]  /*db60*/  @!P0 BRA `(.L_x_6237) ;  /* 0xfffffffc00f08947 */ /* 0x010fea000383ffff */
[----:B------:R-:W-:Y:S05]  /*db70*/  BRA `(.L_x_6236) ;  /* 0xffffff3400c47947 */ /* 0x000fea000383ffff */
.L_x_6242:
[----:B--2---:R2:W3:Y:S02]  /*db80*/  SYNCS.PHASECHK.TRANS64.TRYWAIT P1, [R6+URZ+0x30c10], R17 ;  /* 0x030c1011060075a7 */ /* 0x0044e4000802017f */
[----:B---3--:R-:W-:Y:S05]  /*db90*/  @!P1 NANOSLEEP.SYNCS 0x989680 ;  /* 0x009896800000995d */ /* 0x008fea0003900000 */
[----:B------:R-:W3:Y:S02]  /*dba0*/  @!P1 SYNCS.PHASECHK.TRANS64 P1, [R6+URZ+0x30c10], R17 ;  /* 0x030c1011060095a7 */ /* 0x000ee4000802007f */
[----:B---3--:R-:W-:Y:S05]  /*dbb0*/  @!P1 BRA `(.L_x_6242) ;  /* 0xfffffffc00f09947 */ /* 0x008fea000383ffff */
[----:B------:R-:W-:Y:S05]  /*dbc0*/  BRA `(.L_x_6241) ;  /* 0xffffff40000c7947 */ /* 0x000fea000383ffff */
.L_x_6246:
[----:B------:R1:W1:Y:S02]  /*dbd0*/  SYNCS.PHASECHK.TRANS64.TRYWAIT P1, [R6+URZ+0x30c30], R17 ;  /* 0x030c3011060075a7 */ /* 0x000264000802017f */
[----:B-1----:R-:W-:Y:S05]  /*dbe0*/  @!P1 NANOSLEEP.SYNCS 0x989680 ;  /* 0x009896800000995d */ /* 0x002fea0003900000 */
[----:B------:R-:W1:Y:S02]  /*dbf0*/  @!P1 SYNCS.PHASECHK.TRANS64 P1, [R6+URZ+0x30c30], R17 ;  /* 0x030c3011060095a7 */ /* 0x000e64000802007f */
[----:B-1----:R-:W-:Y:S05]  /*dc00*/  @!P1 BRA `(.L_x_6246) ;  /* 0xfffffffc00f09947 */ /* 0x002fea000383ffff */
[----:B------:R-:W-:Y:S05]  /*dc10*/  BRA `(.L_x_6245) ;  /* 0xffffff4400287947 */ /* 0x000fea000383ffff */
.L_x_6254:
[----:B--2---:R2:W3:Y:S02]  /*dc20*/  SYNCS.PHASECHK.TRANS64.TRYWAIT P1, [R7+URZ+0x30c10], R20 ;  /* 0x030c1014070075a7 */ /* 0x0044e4000802017f */
[----:B---3--:R-:W-:Y:S05]  /*dc30*/  @!P1 NANOSLEEP.SYNCS 0x989680 ;  /* 0x009896800000995d */ /* 0x008fea0003900000 */
[----:B------:R-:W3:Y:S02]  /*dc40*/  @!P1 SYNCS.PHASECHK.TRANS64 P1, [R7+URZ+0x30c10], R20 ;  /* 0x030c1014070095a7 */ /* 0x000ee4000802007f */
[----:B---3--:R-:W-:Y:S05]  /*dc50*/  @!P1 BRA `(.L_x_6254) ;  /* 0xfffffffc00f09947 */ /* 0x008fea000383ffff */
[----:B------:R-:W-:Y:S05]  /*dc60*/  BRA `(.L_x_6253) ;  /* 0xffffff7c00407947 */ /* 0x000fea000383ffff */
.L_x_6258:
[----:B------:R1:W1:Y:S02]  /*dc70*/  SYNCS.PHASECHK.TRANS64.TRYWAIT P1, [R7+URZ+0x30c30], R20 ;  /* 0x030c3014070075a7 */ /* 0x000264000802017f */
[----:B-1----:R-:W-:Y:S05]  /*dc80*/  @!P1 NANOSLEEP.SYNCS 0x989680 ;  /* 0x009896800000995d */ /* 0x002fea0003900000 */
[----:B------:R-:W1:Y:S02]  /*dc90*/  @!P1 SYNCS.PHASECHK.TRANS64 P1, [R7+URZ+0x30c30], R20 ;  /* 0x030c3014070095a7 */ /* 0x000e64000802007f */
[----:B-1----:R-:W-:Y:S05]  /*dca0*/  @!P1 BRA `(.L_x_6258) ;  /* 0xfffffffc00f09947 */ /* 0x002fea000383ffff */
[----:B------:R-:W-:Y:S05]  /*dcb0*/  BRA `(.L_x_6257) ;  /* 0xffffff8000547947 */ /* 0x000fea000383ffff */
.L_x_6290:
[----:B------:R-:W-:Y:S01]  /*dcc0*/  BSSY B0, `(.L_x_6357) ;  /* 0x0000005000007945 */ /* 0x000fe20003800000 */
[----:B------:R-:W-:-:S07]  /*dcd0*/  IMAD.MOV.U32 R15, RZ, RZ, -0x1 ;  /* 0xffffffffff0f7424 */ /* 0x000fce00078e00ff */
[----:B------:R-:W-:Y:S05]  /*dce0*/  WARPSYNC.COLLECTIVE R15, `(.L_x_6358) ;  /* 0x000000000f087348 */ /* 0x000fea0003c00000 */
[----:B------:R-:W-:Y:S01]  /*dcf0*/  NOP ;  /* 0x0000000000007918 */ /* 0x000fe20000000000 */
[----:B------:R-:W-:Y:S01]  /*dd00*/  ENDCOLLECTIVE ;  /* 0x000000000000791b */ /* 0x000fe20003800000 */
.L_x_6358:
[----:B------:R-:W-:Y:S05]  /*dd10*/  BSYNC B0 ;  /* 0x0000000000007941 */ /* 0x000fea0003800000 */
.L_x_6357:
[----:B------:R-:W-:Y:S05]  /*dd20*/  BRA `(.L_x_6359) ;  /* 0xffffffcc006c7947 */ /* 0x000fea000383ffff */
.L_x_6303:
[----:B------:R-:W-:Y:S01]  /*dd30*/  BSSY B0, `(.L_x_6360) ;  /* 0x0000005000007945 */ /* 0x000fe20003800000 */
[----:B------:R-:W-:-:S07]  /*dd40*/  IMAD.MOV.U32 R15, RZ, RZ, -0x1 ;  /* 0xffffffffff0f7424 */ /* 0x000fce00078e00ff */
[----:B------:R-:W-:Y:S05]  /*dd50*/  WARPSYNC.COLLECTIVE R15, `(.L_x_6361) ;  /* 0x000000000f087348 */ /* 0x000fea0003c00000 */
[----:B------:R-:W-:Y:S01]  /*dd60*/  NOP ;  /* 0x0000000000007918 */ /* 0x000fe20000000000 */
[----:B------:R-:W-:Y:S01]  /*dd70*/  ENDCOLLECTIVE ;  /* 0x000000000000791b */ /* 0x000fe20003800000 */
.L_x_6361:
[----:B------:R-:W-:Y:S05]  /*dd80*/  BSYNC B0 ;  /* 0x0000000000007941 */ /* 0x000fea0003800000 */
.L_x_6360:
[----:B------:R-:W-:Y:S05]  /*dd90*/  BRA `(.L_x_6362) ;  /* 0xffffffd4000c7947 */ /* 0x000fea000383ffff */
.L_x_6315:
[----:B------:R-:W-:Y:S01]  /*dda0*/  BSSY B0, `(.L_x_6363) ;  /* 0x0000005000007945 */ /* 0x000fe20003800000 */
[----:B------:R-:W-:-:S07]  /*ddb0*/  IMAD.MOV.U32 R15, RZ, RZ, -0x1 ;  /* 0xffffffffff0f7424 */ /* 0x000fce00078e00ff */
[----:B------:R-:W-:Y:S05]  /*ddc0*/  WARPSYNC.COLLECTIVE R15, `(.L_x_6364) ;  /* 0x000000000f087348 */ /* 0x000fea0003c00000 */
[----:B------:R-:W-:Y:S01]  /*ddd0*/  NOP ;  /* 0x0000000000007918 */ /* 0x000fe20000000000 */
[----:B------:R-:W-:Y:S01]  /*dde0*/  ENDCOLLECTIVE ;  /* 0x000000000000791b */ /* 0x000fe20003800000 */
.L_x_6364:
[----:B------:R-:W-:Y:S05]  /*ddf0*/  BSYNC B0 ;  /* 0x0000000000007941 */ /* 0x000fea0003800000 */
.L_x_6363:
[----:B------:R-:W-:Y:S05]  /*de00*/  BRA `(.L_x_6365) ;  /* 0xffffffd8004c7947 */ /* 0x000fea000383ffff */
.L_x_6329:
[----:B-1----:R1:W2:Y:S02]  /*de10*/  SYNCS.PHASECHK.TRANS64.TRYWAIT P1, [R0+URZ+0x30c20], R11 ;  /* 0x030c200b000075a7 */ /* 0x0022a4000802017f */
[----:B--2---:R-:W-:Y:S05]  /*de20*/  @!P1 NANOSLEEP.SYNCS 0x989680 ;  /* 0x009896800000995d */ /* 0x004fea0003900000 */
[----:B------:R-:W2:Y:S02]  /*de30*/  @!P1 SYNCS.PHASECHK.TRANS64 P1, [R0+URZ+0x30c20], R11 ;  /* 0x030c200b000095a7 */ /* 0x000ea4000802007f */
[----:B--2---:R-:W-:Y:S05]  /*de40*/  @!P1 BRA `(.L_x_6329) ;  /* 0xfffffffc00f09947 */ /* 0x004fea000383ffff */
[----:B------:R-:W-:Y:S05]  /*de50*/  BRA `(.L_x_6366) ;  /* 0xffffffe000dc7947 */ /* 0x000fea000383ffff */
.L_x_6333:
[----:B--2---:R2:W3:Y:S02]  /*de60*/  SYNCS.PHASECHK.TRANS64.TRYWAIT P1, [R0+URZ+0x30c40], R19 ;  /* 0x030c4013000075a7 */ /* 0x0044e4000802017f */
[----:B---3--:R-:W-:Y:S05]  /*de70*/  @!P1 NANOSLEEP.SYNCS 0x989680 ;  /* 0x009896800000995d */ /* 0x008fea0003900000 */
[----:B------:R-:W3:Y:S02]  /*de80*/  @!P1 SYNCS.PHASECHK.TRANS64 P1, [R0+URZ+0x30c40], R19 ;  /* 0x030c4013000095a7 */ /* 0x000ee4000802007f */
[----:B---3--:R-:W-:Y:S05]  /*de90*/  @!P1 BRA `(.L_x_6333) ;  /* 0xfffffffc00f09947 */ /* 0x008fea000383ffff */
[----:B------:R-:W-:Y:S05]  /*dea0*/  BRA `(.L_x_6367) ;  /* 0xffffffe8001c7947 */ /* 0x000fea000383ffff */
.L_x_6335:
[----:B-1----:R1:W3:Y:S02]  /*deb0*/  SYNCS.PHASECHK.TRANS64.TRYWAIT P1, [R0+URZ+0x30c28], R19 ;  /* 0x030c2813000075a7 */ /* 0x0022e4000802017f */
[----:B---3--:R-:W-:Y:S05]  /*dec0*/  @!P1 NANOSLEEP.SYNCS 0x989680 ;  /* 0x009896800000995d */ /* 0x008fea0003900000 */
[----:B------:R-:W3:Y:S02]  /*ded0*/  @!P1 SYNCS.PHASECHK.TRANS64 P1, [R0+URZ+0x30c28], R19 ;  /* 0x030c2813000095a7 */ /* 0x000ee4000802007f */
[----:B---3--:R-:W-:Y:S05]  /*dee0*/  @!P1 BRA `(.L_x_6335) ;  /* 0xfffffffc00f09947 */ /* 0x008fea000383ffff */
[----:B------:R-:W-:Y:S05]  /*def0*/  BRA `(.L_x_6368) ;  /* 0xffffffe800a07947 */ /* 0x000fea000383ffff */
.L_x_6337:
[----:B---3--:R3:W4:Y:S02]  /*df00*/  SYNCS.PHASECHK.TRANS64.TRYWAIT P1, [R0+URZ+0x30c48], R19 ;  /* 0x030c4813000075a7 */ /* 0x008724000802017f */
[----:B----4-:R-:W-:Y:S05]  /*df10*/  @!P1 NANOSLEEP.SYNCS 0x989680 ;  /* 0x009896800000995d */ /* 0x010fea0003900000 */
[----:B------:R-:W4:Y:S02]  /*df20*/  @!P1 SYNCS.PHASECHK.TRANS64 P1, [R0+URZ+0x30c48], R19 ;  /* 0x030c4813000095a7 */ /* 0x000f24000802007f */
[----:B----4-:R-:W-:Y:S05]  /*df30*/  @!P1 BRA `(.L_x_6337) ;  /* 0xfffffffc00f09947 */ /* 0x010fea000383ffff */
[----:B------:R-:W-:Y:S05]  /*df40*/  BRA `(.L_x_6369) ;  /* 0xffffffec00247947 */ /* 0x000fea000383ffff */
.L_x_6339:
[----:B------:R-:W-:-:S07]  /*df50*/  SHF.L.U32 R4, R10, 0x1f, RZ ;  /* 0x0000001f0a047819 */ /* 0x000fce00000006ff */
.L_x_6370:
[----:B-1----:R1:W2:Y:S02]  /*df60*/  SYNCS.PHASECHK.TRANS64.TRYWAIT P1, [R0+URZ+0x30c20], R4 ;  /* 0x030c2004000075a7 */ /* 0x0022a4000802017f */
[----:B--2---:R-:W-:Y:S05]  /*df70*/  @!P1 NANOSLEEP.SYNCS 0x989680 ;  /* 0x009896800000995d */ /* 0x004fea0003900000 */
[----:B------:R-:W2:Y:S02]  /*df80*/  @!P1 SYNCS.PHASECHK.TRANS64 P1, [R0+URZ+0x30c20], R4 ;  /* 0x030c2004000095a7 */ /* 0x000ea4000802007f */
[----:B--2---:R-:W-:Y:S05]  /*df90*/  @!P1 BRA `(.L_x_6370) ;  /* 0xfffffffc00f09947 */ /* 0x004fea000383ffff */
[----:B------:R-:W-:Y:S05]  /*dfa0*/  BRA `(.L_x_6371) ;  /* 0xffffffec00907947 */ /* 0x000fea000383ffff */
.L_x_6342:
[----:B-1----:R1:W2:Y:S02]  /*dfb0*/  SYNCS.PHASECHK.TRANS64.TRYWAIT P1, [R0+URZ+0x30c40], R14 ;  /* 0x030c400e000075a7 */ /* 0x0022a4000802017f */
[----:B--2---:R-:W-:Y:S05]  /*dfc0*/  @!P1 NANOSLEEP.SYNCS 0x989680 ;  /* 0x009896800000995d */ /* 0x004fea0003900000 */
[----:B------:R-:W2:Y:S02]  /*dfd0*/  @!P1 SYNCS.PHASECHK.TRANS64 P1, [R0+URZ+0x30c40], R14 ;  /* 0x030c400e000095a7 */ /* 0x000ea4000802007f */
[----:B--2---:R-:W-:Y:S05]  /*dfe0*/  @!P1 BRA `(.L_x_6342) ;  /* 0xfffffffc00f09947 */ /* 0x004fea000383ffff */
[----:B------:R-:W-:Y:S05]  /*dff0*/  BRA `(.L_x_6372) ;  /* 0xfffffff000287947 */ /* 0x000fea000383ffff */
.L_x_6344:
[----:B--2---:R2:W3:Y:S02]  /*e000*/  SYNCS.PHASECHK.TRANS64.TRYWAIT P1, [R0+URZ+0x30c28], R14 ;  /* 0x030c280e000075a7 */ /* 0x0044e4000802017f */
[----:B---3--:R-:W-:Y:S05]  /*e010*/  @!P1 NANOSLEEP.SYNCS 0x989680 ;  /* 0x009896800000995d */ /* 0x008fea0003900000 */
[----:B------:R-:W3:Y:S02]  /*e020*/  @!P1 SYNCS.PHASECHK.TRANS64 P1, [R0+URZ+0x30c28], R14 ;  /* 0x030c280e000095a7 */ /* 0x000ee4000802007f */
[----:B---3--:R-:W-:Y:S05]  /*e030*/  @!P1 BRA `(.L_x_6344) ;  /* 0xfffffffc00f09947 */ /* 0x008fea000383ffff */
[----:B------:R-:W-:Y:S05]  /*e040*/  BRA `(.L_x_6373) ;  /* 0xfffffff000a07947 */ /* 0x000fea000383ffff */
.L_x_6346:
[----:B---3--:R3:W4:Y:S02]  /*e050*/  SYNCS.PHASECHK.TRANS64.TRYWAIT P0, [R4+URZ+0x30c40], R3 ;  /* 0x030c4003040075a7 */ /* 0x008724000800017f */
[----:B----4-:R-:W-:Y:S05]  /*e060*/  @!P0 NANOSLEEP.SYNCS 0x989680 ;  /* 0x009896800000895d */ /* 0x010fea0003900000 */
[----:B------:R-:W4:Y:S02]  /*e070*/  @!P0 SYNCS.PHASECHK.TRANS64 P0, [R4+URZ+0x30c40], R3 ;  /* 0x030c4003040085a7 */ /* 0x000f24000800007f */
[----:B----4-:R-:W-:Y:S05]  /*e080*/  @!P0 BRA `(.L_x_6346) ;  /* 0xfffffffc00f08947 */ /* 0x010fea000383ffff */
[----:B------:R-:W-:Y:S05]  /*e090*/  BRA `(.L_x_6374) ;  /* 0xfffffff400387947 */ /* 0x000fea000383ffff */
.L_x_6348:
[----:B------:R-:W-:Y:S01]  /*e0a0*/  BSSY B0, `(.L_x_6375) ;  /* 0x0000006000007945 */ /* 0x000fe20003800000 */
[----:B------:R-:W-:-:S07]  /*e0b0*/  IMAD.MOV.U32 R15, RZ, RZ, -0x1 ;  /* 0xffffffffff0f7424 */ /* 0x000fce00078e00ff */
[----:B------:R-:W-:Y:S05]  /*e0c0*/  WARPSYNC.COLLECTIVE R15, `(.L_x_6376) ;  /* 0x000000000f0c7348 */ /* 0x000fea0003c00000 */
[----:B------:R-:W-:Y:S02]  /*e0d0*/  ELECT P6, UR62, PT ;  /* 0x00000000003e782f */ /* 0x000fe400038c0000 */
[----:B------:R-:W-:Y:S01]  /*e0e0*/  MOV R14, UR62 ;  /* 0x0000003e000e7c02 */ /* 0x000fe20008000f00 */
[----:B------:R-:W-:Y:S10]  /*e0f0*/  ENDCOLLECTIVE ;  /* 0x000000000000791b */ /* 0x000ff40003800000 */
.L_x_6376:
[----:B------:R-:W-:Y:S05]  /*e100*/  BSYNC B0 ;  /* 0x0000000000007941 */ /* 0x000fea0003800000 */
.L_x_6375:
[----:B------:R-:W-:Y:S05]  /*e110*/  BRA `(.L_x_6377) ;  /* 0xfffffff400d87947 */ /* 0x000fea000383ffff */
.L_x_6350:
[----:B-1----:R1:W2:Y:S02]  /*e120*/  SYNCS.PHASECHK.TRANS64.TRYWAIT P0, [R7+URZ], R4 ;  /* 0x00000004070075a7 */ /* 0x0022a4000800017f */
[----:B--2---:R-:W-:Y:S05]  /*e130*/  @!P0 NANOSLEEP.SYNCS 0x989680 ;  /* 0x009896800000895d */ /* 0x004fea0003900000 */
[----:B------:R-:W2:Y:S02]  /*e140*/  @!P0 SYNCS.PHASECHK.TRANS64 P0, [R7+URZ], R4 ;  /* 0x00000004070085a7 */ /* 0x000ea4000800007f */
[----:B--2---:R-:W-:Y:S05]  /*e150*/  @!P0 BRA `(.L_x_6350) ;  /* 0xfffffffc00f08947 */ /* 0x004fea000383ffff */
[----:B------:R-:W-:Y:S05]  /*e160*/  BRA `(.L_x_6378) ;  /* 0xfffffff800187947 */ /* 0x000fea000383ffff */
.L_x_6351:
[----:B--2---:R2:W3:Y:S02]  /*e170*/  SYNCS.PHASECHK.TRANS64.TRYWAIT P0, [R3+URZ], R2 ;  /* 0x00000002030075a7 */ /* 0x0044e4000800017f */
[----:B---3--:R-:W-:Y:S05]  /*e180*/  @!P0 NANOSLEEP.SYNCS 0x989680 ;  /* 0x009896800000895d */ /* 0x008fea0003900000 */
[----:B------:R-:W3:Y:S02]  /*e190*/  @!P0 SYNCS.PHASECHK.TRANS64 P0, [R3+URZ], R2 ;  /* 0x00000002030085a7 */ /* 0x000ee4000800007f */
[----:B---3--:R-:W-:Y:S05]  /*e1a0*/  @!P0 BRA `(.L_x_6351) ;  /* 0xfffffffc00f08947 */ /* 0x008fea000383ffff */
[----:B------:R-:W-:Y:S05]  /*e1b0*/  BRA `(.L_x_6379) ;  /* 0xfffffff8000c7947 */ /* 0x000fea000383ffff */
.L_x_6353:
[----:B--2---:R2:W3:Y:S02]  /*e1c0*/  SYNCS.PHASECHK.TRANS64.TRYWAIT P0, [R5+URZ], R4 ;  /* 0x00000004050075a7 */ /* 0x0044e4000800017f */
[----:B---3--:R-:W-:Y:S05]  /*e1d0*/  @!P0 NANOSLEEP.SYNCS 0x989680 ;  /* 0x009896800000895d */ /* 0x008fea0003900000 */
[----:B------:R-:W3:Y:S02]  /*e1e0*/  @!P0 SYNCS.PHASECHK.TRANS64 P0, [R5+URZ], R4 ;  /* 0x00000004050085a7 */ /* 0x000ee4000800007f */
[----:B---3--:R-:W-:Y:S05]  /*e1f0*/  @!P0 BRA `(.L_x_6353) ;  /* 0xfffffffc00f08947 */ /* 0x008fea000383ffff */
[----:B------:R-:W-:Y:S05]  /*e200*/  BRA `(.L_x_6380) ;  /* 0xfffffff800107947 */ /* 0x000fea000383ffff */
.L_x_6381:
        /* <DEDUP_REMOVED lines=15> */
.L_x_7418:


//--------------------- .text._ZN7cutlass13device_kernelIN5flash11enable_sm90INS1_16FlashAttnBwdSm90INS1_25CollectiveMainloopBwdSm90ILi2ELi2ELi2EN4cute5tupleIJNS5_1CILi1EEES8_S8_EEENS6_IJNS7_ILi128EEESA_NS7_ILi64EEEEEENS_10bfloat16_tEfNS_4arch4Sm90ELb1ELb0ELb0ELb0ELb0ELb1ELb0ELb0ELi2ELi1ELi2ELi2ELb0EEENS1_24CollectiveEpilogueBwdGQAISC_fSF_Li256ELb0ELb0EEENS1_25SingleTileBwdLPTSchedulerILb0ELi128ELb0EEEEEEEEEvNT_6ParamsE --------------------------
	.section	.text._ZN7cutlass13device_kernelIN5flash11enable_sm90INS1_16FlashAttnBwdSm90INS1_25CollectiveMainloopBwdSm90ILi2ELi2ELi2EN4cute5tupleIJNS5_1CILi1EEES8_S8_EEENS6_IJNS7_ILi128EEESA_NS7_ILi64EEEEEENS_10bfloat16_tEfNS_4arch4Sm90ELb1ELb0ELb0ELb0ELb0ELb1ELb0ELb0ELi2ELi1ELi2ELi2ELb0EEENS1_24CollectiveEpilogueBwdGQAISC_fSF_Li256ELb0ELb0EEENS1_25SingleTileBwdLPTSchedulerILb0ELi128ELb0EEEEEEEEEvNT_6ParamsE,"ax",@progbits
	.align	128
.text._ZN7cutlass13device_kernelIN5flash11enable_sm90INS1_16FlashAttnBwdSm90INS1_25CollectiveMainloopBwdSm90ILi2ELi2ELi2EN4cute5tupleIJNS5_1CILi1EEES8_S8_EEENS6_IJNS7_ILi128EEESA_NS7_ILi64EEEEEENS_10bfloat16_tEfNS_4arch4Sm90ELb1ELb0ELb0ELb0ELb0ELb1ELb0ELb0ELi2ELi1ELi2ELi2ELb0EEENS1_24CollectiveEpilogueBwdGQAISC_fSF_Li256ELb0ELb0EEENS1_25SingleTileBwdLPTSchedulerILb0ELi128ELb0EEEEEEEEEvNT_6ParamsE:
        .type           _ZN7cutlass13device_kernelIN5flash11enable_sm90INS1_16FlashAttnBwdSm90INS1_25CollectiveMainloopBwdSm90ILi2ELi2ELi2EN4cute5tupleIJNS5_1CILi1EEES8_S8_EEENS6_IJNS7_ILi128EEESA_NS7_ILi64EEEEEENS_10bfloat16_tEfNS_4arch4Sm90ELb1ELb0ELb0ELb0ELb0ELb1ELb0ELb0ELi2ELi1ELi2ELi2ELb0EEENS1_24CollectiveEpilogueBwdGQAISC_fSF_Li256ELb0ELb0EEENS1_25SingleTileBwdLPTSchedulerILb0ELi128ELb0EEEEEEEEEvNT_6ParamsE,@function
        .size           _ZN7cutlass13device_kernelIN5flash11enable_sm90INS1_16FlashAttnBwdSm90INS1_25CollectiveMainloopBwdSm90ILi2ELi2ELi2EN4cute5tupleIJNS5_1CILi1EEES8_S8_EEENS6_IJNS7_ILi128EEESA_NS7_ILi64EEEEEENS_10bfloat16_tEfNS_4arch4Sm90ELb1ELb0ELb0ELb0ELb0ELb1ELb0ELb0ELi2ELi1ELi2ELi2ELb0EEENS1_24CollectiveEpilogueBwdGQAISC_fSF_Li256ELb0ELb0EEENS1_25SingleTileBwdLPTSchedulerILb0ELi128ELb0EEEEEEEEEvNT_6ParamsE,(.L_x_7419 - _ZN7cutlass13device_kernelIN5flash11enable_sm90INS1_16FlashAttnBwdSm90INS1_25CollectiveMainloopBwdSm90ILi2ELi2ELi2EN4cute5tupleIJNS5_1CILi1EEES8_S8_EEENS6_IJNS7_ILi128EEESA_NS7_ILi64EEEEEENS_10bfloat16_tEfNS_4arch4Sm90ELb1ELb0ELb0ELb0ELb0ELb1ELb0ELb0ELi2ELi1ELi2ELi2ELb0EEENS1_24CollectiveEpilogueBwdGQAISC_fSF_Li256ELb0ELb0EEENS1_25SingleTileBwdLPTSchedulerILb0ELi128ELb0EEEEEEEEEvNT_6ParamsE)
        .other          _ZN7cutlass13device_kernelIN5flash11enable_sm90INS1_16FlashAttnBwdSm90INS1_25CollectiveMainloopBwdSm90ILi2ELi2ELi2EN4cute5tupleIJNS5_1CILi1EEES8_S8_EEENS6_IJNS7_ILi128EEESA_NS7_ILi64EEEEEENS_10bfloat16_tEfNS_4arch4Sm90ELb1ELb0ELb0ELb0ELb0ELb1ELb0ELb0ELi2ELi1ELi2ELi2ELb0EEENS1_24CollectiveEpilogueBwdGQAISC_fSF_Li256ELb0ELb0EEENS1_25SingleTileBwdLPTSchedulerILb0ELi128ELb0EEEEEEEEEvNT_6ParamsE,@"STO_CUDA_ENTRY STV_DEFAULT"
_ZN7cutlass13device_kernelIN5flash11enable_sm90INS1_16FlashAttnBwdSm90INS1_25CollectiveMainloopBwdSm90ILi2ELi2ELi2EN4cute5tupleIJNS5_1CILi1EEES8_S8_EEENS6_IJNS7_ILi128EEESA_NS7_ILi64EEEEEENS_10bfloat16_tEfNS_4arch4Sm90ELb1ELb0ELb0ELb0ELb0ELb1ELb0ELb0ELi2ELi1ELi2ELi2ELb0EEENS1_24CollectiveEpilogueBwdGQAISC_fSF_Li256ELb0ELb0EEENS1_25SingleTileBwdLPTSchedulerILb0ELi128ELb0EEEEEEEEEvNT_6ParamsE:
        /* <DEDUP_REMOVED lines=24> */
.L_x_6383:
[----:B------:R-:W-:Y:S05]  /*0180*/  BSYNC B0 ;  /* 0x0000000000007941 */ /* 0x000fea0003800000 */
.L_x_6382:
        /* <DEDUP_REMOVED lines=37> */
.L_x_6384:
        /* <DEDUP_REMOVED lines=22> */
.L_x_6385:
[----:B------:R-:W-:Y:S01]  /*0540*/  PLOP3.LUT P0, PT, PT, PT, UP0, 0x80, 0x0 ;  /* 0x000000000000781c */ /* 0x000fe20003f0f008 */
[----:B------:R-:W-:Y:S01]  /*0550*/  NOP ;  /* 0x0000000000007918 */ /* 0x000fe20000000000 */
[----:B------:R-:W-:Y:S01]  /*0560*/  BSSY B6, `(.L_x_6386) ;  /* 0x0000bd2000067945 */ /* 0x000fe20003800000 */
[----:B-12-4-:R-:W-:Y:S10]  /*0570*/  BAR.SYNC.DEFER_BLOCKING 0x0 ;  /* 0x0000000000007b1d */ /* 0x016ff40000010000 */
[----:B------:R-:W-:Y:S05]  /*0580*/  @!P0 BRA `(.L_x_6387) ;  /* 0x0000009000088947 */ /* 0x000fea0003800000 */
.L_x_6388:
        /* <DEDUP_REMOVED lines=32> */
.L_x_6389:
[----:B------:R-:W-:Y:S01]  /*0790*/  ULDC UR7, c[0x0][0x8cc] ;  /* 0x0002330000077ab9 */ /* 0x000fe20000000800 */
[----:B------:R-:W-:Y:S01]  /*07a0*/  UMOV UR37, UR10 ;  /* 0x0000000a00257c82 */ /* 0x000fe20008000000 */
[----:B------:R-:W-:-:S11]  /*07b0*/  UISETP.NE.AND UP0, UPT, UR7, 0x1, UPT ;  /* 0x000000010700788c */ /* 0x000fd6000bf05270 */
[----:B------:R-:W-:Y:S02]  /*07c0*/  @UP0 ULDC.64 UR8, c[0x0][0x8d0] ;  /* 0x0002340000080ab9 */ /* 0x000fe40000000a00 */
[----:B------:R-:W-:-:S04]  /*07d0*/  UIMAD.WIDE.U32 UR4, UR10, UR8, URZ ;  /* 0x000000080a0472a5 */ /* 0x000fc8000f8e003f */
[----:B------:R-:W-:-:S04]  /*07e0*/  @UP0 USHF.R.U32.HI UR37, URZ, UR9, UR5 ;  /* 0x000000093f250299 */ /* 0x000fc80008011605 */
[----:B------:R-:W-:-:S12]  /*07f0*/  UIMAD UR4, UR37, UR7, URZ ;  /* 0x00000007250472a4 */ /* 0x000fd8000f8e023f */
.L_x_6390:
        /* <DEDUP_REMOVED lines=15> */
[----:B------:R-:W-:Y:S01]  /*08f0*/  IMAD.U32 R0, RZ, RZ, UR4 ;  /* 0x00000004ff007e24 */ /* 0x000fe2000f8e00ff */
[----:B------:R-:W-:Y:S01]  /*0900*/  ULEA UR4, UR37, UR39, 0x7 ;  /* 0x0000002725047291 */ /* 0x000fe2000f8e383f */
[----:B------:R-:W-:Y:S01]  /*0910*/  PLOP3.LUT P0, PT, PT, PT, PT, 0x80, 0x0 ;  /* 0x000000000000781c */ /* 0x000fe20003f0f070 */
[----:B------:R-:W-:Y:S01]  /*0920*/  ULDC UR5, c[0x0][0x290] ;  /* 0x0000a40000057ab9 */ /* 0x000fe20000000800 */
[----:B------:R-:W-:Y:S01]  /*0930*/  ULDC UR6, c[0x0][0x74c] ;  /* 0x0001d30000067ab9 */ /* 0x000fe20000000800 */
[----:B------:R-:W-:Y:S01]  /*0940*/  UIADD3 UR39, UR39, 0x7f, URZ ;  /* 0x0000007f27277890 */ /* 0x000fe2000fffe03f */
[----:B------:R1:W-:Y:S01]  /*0950*/  STL [R1+0x3c], R0 ;  /* 0x00003c0001007387 */ /* 0x0003e20000100800 */
[----:B------:R-:W-:Y:S01]  /*0960*/  UIADD3 UR4, -UR6, UR4, -UR5 ;  /* 0x0000000406047290 */ /* 0x000fe2000fffe905 */
[----:B------:R-:W-:Y:S02]  /*0970*/  CS2R R152, SRZ ;  /* 0x0000000000987805 */ /* 0x000fe4000001ff00 */
[----:B------:R-:W-:-:S02]  /*0980*/  CS2R R184, SRZ ;  /* 0x0000000000b87805 */ /* 0x000fc4000001ff00 */
[----:B------:R-:W-:Y:S01]  /*0990*/  CS2R R154, SRZ ;  /* 0x00000000009a7805 */ /* 0x000fe2000001ff00 */
[----:B------:R-:W-:Y:S01]  /*09a0*/  USHF.R.S32.HI UR5, URZ, 0x1f, UR4 ;  /* 0x0000001f3f057899 */ /* 0x000fe20008011404 */
[----:B------:R-:W-:Y:S02]  /*09b0*/  CS2R R156, SRZ ;  /* 0x00000000009c7805 */ /* 0x000fe4000001ff00 */
        /* <DEDUP_REMOVED lines=17> */
[----:B------:R-:W-:Y:S01]  /*0ad0*/  CS2R R178, SRZ ;  /* 0x0000000000b27805 */ /* 0x000fe2000001ff00 */
[----:B------:R-:W-:Y:S01]  /*0ae0*/  UISETP.GT.AND UP0, UPT, UR40, UR41, UPT ;  /* 0x000000292800728c */ /* 0x000fe2000bf04270 */
[----:B------:R-:W-:Y:S02]  /*0af0*/  CS2R R180, SRZ ;  /* 0x0000000000b47805 */ /* 0x000fe4000001ff00 */
[----:B------:R-:W-:Y:S02]  /*0b00*/  CS2R R182, SRZ ;  /* 0x0000000000b67805 */ /* 0x000fe4000001ff00 */
[----:B------:R-:W-:Y:S02]  /*0b10*/  CS2R R186, SRZ ;  /* 0x0000000000ba7805 */ /* 0x000fe4000001ff00 */
[----:B------:R-:W-:-:S02]  /*0b20*/  CS2R R188, SRZ ;  /* 0x0000000000bc7805 */ /* 0x000fc4000001ff00 */
[----:B------:R-:W-:Y:S02]  /*0b30*/  CS2R R190, SRZ ;  /* 0x0000000000be7805 */ /* 0x000fe4000001ff00 */
[----:B------:R-:W-:Y:S02]  /*0b40*/  PLOP3.LUT P1, PT, PT, PT, UP0, 0x80, 0x0 ;  /* 0x000000000000781c */ /* 0x000fe40003f2f008 */
        /* <DEDUP_REMOVED lines=12> */
[----:B-1----:R-:W-:Y:S06]  /*0c10*/  @!P1 BRA `(.L_x_6392) ;  /* 0x0000008000749947 */ /* 0x002fec0003800000 */
        /* <DEDUP_REMOVED lines=21> */
.L_x_6394:
        /* <DEDUP_REMOVED lines=15> */
.L_x_6393:
        /* <DEDUP_REMOVED lines=22> */
.L_x_6396:
        /* <DEDUP_REMOVED lines=15> */
.L_x_6395:
[----:B------:R-:W-:Y:S01]  /*10b0*/  SHF.R.S32.HI R5, RZ, 0x1f, R16 ;  /* 0x0000001fff057819 */ /* 0x000fe20000011410 */
[----:B------:R-:W-:-:S03]  /*10c0*/  UMOV UR4, 0xffffffff ;  /* 0xffffffff00047882 */ /* 0x000fc60000000000 */
[----:B------:R-:W-:-:S04]  /*10d0*/  LEA.HI R0, R5, R16, RZ, 0x7 ;  /* 0x0000001005007211 */ /* 0x000fc800078f38ff */
[----:B------:R-:W-:Y:S01]  /*10e0*/  SHF.R.S32.HI R13, RZ, 0x7, R0 ;  /* 0x00000007ff0d7819 */ /* 0x000fe20000011400 */
[----:B------:R-:W-:Y:S06]  /*10f0*/  BRA.DIV UR4, `(.L_x_6397) ;  /* 0x000000b204687947 */ /* 0x000fec000b800000 */
[----:B------:R1:W2:Y:S02]  /*1100*/  SHFL.IDX PT, R14, R13, RZ, 0x1f ;  /* 0x00001fff0d0e7589 */ /* 0x0002a400000e0000 */
.L_x_6483:
[----:B------:R-:W-:Y:S01]  /*1110*/  SHF.L.U32 R15, RZ, 0x1f, RZ ;  /* 0x0000001fff0f7819 */ /* 0x000fe200000006ff */
[----:B------:R-:W-:Y:S01]  /*1120*/  IMAD.SHL.U32 R3, R16, 0x40, RZ ;  /* 0x0000004010037824 */ /* 0x000fe200078e00ff */
[CC--:B------:R-:W-:Y:S02]  /*1130*/  LEA.HI R7, R5.reuse, R16.reuse, RZ, 0x5 ;  /* 0x0000001005077211 */ /* 0x0c0fe400078f28ff */
[----:B------:R-:W3:Y:S01]  /*1140*/  SYNCS.PHASECHK.TRANS64.TRYWAIT P0, [R236+URZ+0x30c00], R15 ;  /* 0x030c000fec0075a7 */ /* 0x000ee2000800017f */
[----:B------:R-:W-:Y:S02]  /*1150*/  LEA.HI R6, R5, R16, RZ, 0x4 ;  /* 0x0000001005067211 */ /* 0x000fe400078f20ff */
[----:B------:R-:W-:Y:S02]  /*1160*/  SHF.R.S32.HI R2, RZ, 0x5, R7 ;  /* 0x00000005ff027819 */ /* 0x000fe40000011407 */
[----:B------:R-:W-:Y:S02]  /*1170*/  SHF.R.S32.HI R11, RZ, 0x4, R6 ;  /* 0x00000004ff0b7819 */ /* 0x000fe40000011406 */
[----:B------:R-:W-:Y:S01]  /*1180*/  LOP3.LUT R4, R3, 0x1c0, RZ, 0xc0, !PT ;  /* 0x000001c003047812 */ /* 0x000fe200078ec0ff */
[----:B------:R-:W-:Y:S01]  /*1190*/  IMAD.SHL.U32 R9, R2, 0x10, RZ ;  /* 0x0000001002097824 */ /* 0x000fe200078e00ff */
[----:B------:R-:W-:-:S02]  /*11a0*/  LEA.HI R8, R6, R11, RZ, 0x1 ;  /* 0x0000000b06087211 */ /* 0x000fc400078f08ff */
[----:B--2---:R-:W-:Y:S02]  /*11b0*/  LEA.HI R2, R14, R14, RZ, 0x1 ;  /* 0x0000000e0e027211 */ /* 0x004fe400078f08ff */
[----:B------:R-:W-:Y:S02]  /*11c0*/  LOP3.LUT R8, R8, 0x7ffffe, RZ, 0xc0, !PT ;  /* 0x007ffffe08087812 */ /* 0x000fe400078ec0ff */
[----:B------:R-:W-:Y:S02]  /*11d0*/  LEA.HI R3, R5, R16, RZ, 0x3 ;  /* 0x0000001005037211 */ /* 0x000fe400078f18ff */
[----:B------:R-:W-:Y:S01]  /*11e0*/  LOP3.LUT R6, R4, 0x30, R9, 0xf8, !PT ;  /* 0x0000003004067812 */ /* 0x000fe200078ef809 */
[----:B------:R-:W-:Y:S01]  /*11f0*/  IMAD.IADD R8, R11, 0x1, -R8 ;  /* 0x000000010b087824 */ /* 0x000fe200078e0a08 */
[----:B------:R-:W-:Y:S02]  /*1200*/  LOP3.LUT R229, R2, 0xffffe, RZ, 0xc0, !PT ;  /* 0x000ffffe02e57812 */ /* 0x000fe400078ec0ff */
[----:B------:R-:W-:Y:S01]  /*1210*/  LOP3.LUT R3, R6, 0x8, R3, 0xf8, !PT ;  /* 0x0000000806037812 */ /* 0x000fe200078ef803 */
[----:B------:R-:W-:Y:S01]  /*1220*/  IMAD R8, R13, 0x10, R8 ;  /* 0x000000100d087824 */ /* 0x000fe200078e0208 */
[----:B------:R-:W-:Y:S01]  /*1230*/  SHF.R.U32.HI R4, RZ, 0x3, R4 ;  /* 0x00000003ff047819 */ /* 0x000fe20000011604 */
[----:B------:R-:W-:-:S03]  /*1240*/  IMAD.IADD R229, R14, 0x1, -R229 ;  /* 0x000000010ee57824 */ /* 0x000fc600078e0ae5 */
[----:B------:R-:W-:Y:S01]  /*1250*/  LOP3.LUT R3, R3, R4, RZ, 0x3c, !PT ;  /* 0x0000000403037212 */ /* 0x000fe200078e3cff */
[----:B---3--:R-:W-:Y:S06]  /*1260*/  @P0 BRA `(.L_x_6398) ;  /* 0x0000000000080947 */ /* 0x008fec0003800000 */
[----:B------:R-:W2:Y:S02]  /*1270*/  SYNCS.PHASECHK.TRANS64.TRYWAIT P0, [R236+URZ+0x30c00], R15 ;  /* 0x030c000fec0075a7 */ /* 0x000ea4000800017f */
[----:B--2---:R-:W-:Y:S05]  /*1280*/  @!P0 BRA `(.L_x_6399) ;  /* 0x000000b000208947 */ /* 0x004fea0003800000 */
.L_x_6398:
[----:B------:R-:W-:Y:S01]  /*1290*/  ULDC UR6, c[0x0][0x290] ;  /* 0x0000a40000067ab9 */ /* 0x000fe20000000800 */
[----:B------:R-:W-:Y:S01]  /*12a0*/  ULDC UR5, c[0x0][0x74c] ;  /* 0x0001d30000057ab9 */ /* 0x000fe20000000800 */
[----:B------:R-:W-:Y:S01]  /*12b0*/  UIADD3 UR4, UR39, -UR6, URZ ;  /* 0x8000000627047290 */ /* 0x000fe2000fffe03f */
[----:B------:R-:W-:Y:S01]  /*12c0*/  IMAD.U32 R2, R8, 0x200, R3 ;  /* 0x0000020008027824 */ /* 0x000fe200078e0003 */
[----:B------:R-:W-:Y:S01]  /*12d0*/  LOP3.LUT R3, R0, 0xffffff80, RZ, 0xc0, !PT ;  /* 0xffffff8000037812 */ /* 0x000fe200078ec0ff */
[----:B------:R-:W-:Y:S01]  /*12e0*/  IMAD.MOV.U32 R0, RZ, RZ, RZ ;  /* 0x000000ffff007224 */ /* 0x000fe200078e00ff */
[----:B------:R-:W-:Y:S01]  /*12f0*/  ULEA UR4, UR37, UR4, 0x7 ;  /* 0x0000000425047291 */ /* 0x000fe2000f8e383f */
[----:B------:R-:W-:Y:S01]  /*1300*/  IMAD.MOV.U32 R4, RZ, RZ, RZ ;  /* 0x000000ffff047224 */ /* 0x000fe200078e00ff */
[----:B------:R3:W-:Y:S01]  /*1310*/  STL [R1+0x30], R2 ;  /* 0x0000300201007387 */ /* 0x0007e20000100800 */
[----:B------:R-:W-:Y:S01]  /*1320*/  IMAD.IADD R6, R16, 0x1, -R3 ;  /* 0x0000000110067824 */ /* 0x000fe200078e0a03 */
[----:B------:R-:W-:Y:S01]  /*1330*/  UIADD3 UR4, UR4, -UR5, URZ ;  /* 0x8000000504047290 */ /* 0x000fe2000fffe03f */
[----:B------:R-:W-:-:S02]  /*1340*/  CS2R R152, SRZ ;  /* 0x0000000000987805 */ /* 0x000fc4000001ff00 */
[----:B------:R-:W-:Y:S01]  /*1350*/  CS2R R154, SRZ ;  /* 0x00000000009a7805 */ /* 0x000fe2000001ff00 */
[--C-:B------:R-:W-:Y:S01]  /*1360*/  IMAD R9, R13, 0x400, R6.reuse ;  /* 0x000004000d097824 */ /* 0x100fe200078e0206 */
[----:B------:R-:W-:Y:S01]  /*1370*/  USHF.R.S32.HI UR5, URZ, 0x1f, UR4 ;  /* 0x0000001f3f057899 */ /* 0x000fe20008011404 */
[----:B------:R-:W-:Y:S02]  /*1380*/  SHF.R.S32.HI R11, RZ, 0x1f, R6 ;  /* 0x0000001fff0b7819 */ /* 0x000fe40000011406 */
[----:B------:R-:W-:Y:S01]  /*1390*/  CS2R R156, SRZ ;  /* 0x00000000009c7805 */ /* 0x000fe2000001ff00 */
[----:B------:R-:W-:Y:S01]  /*13a0*/  IMAD.SHL.U32 R9, R9, 0x4, RZ ;  /* 0x0000000409097824 */ /* 0x000fe200078e00ff */
[----:B------:R-:W-:Y:S01]  /*13b0*/  ULEA.HI UR5, UR5, UR4, URZ, 0x7 ;  /* 0x0000000405057291 */ /* 0x000fe2000f8f383f */
[----:B------:R-:W-:Y:S01]  /*13c0*/  LEA.HI R10, R11, R6, RZ, 0x2 ;  /* 0x000000060b0a7211 */ /* 0x000fe200078f10ff */
[----:B------:R4:W-:Y:S01]  /*13d0*/  STL [R1+0x20], R11 ;  /* 0x0000200b01007387 */ /* 0x0009e20000100800 */
[----:B------:R-:W-:Y:S01]  /*13e0*/  CS2R R158, SRZ ;  /* 0x00000000009e7805 */ /* 0x000fe2000001ff00 */
[----:B------:R-:W-:Y:S01]  /*13f0*/  ULEA.HI.SX32 UR5, UR5, 0x1, 0x19 ;  /* 0x0000000105057891 */ /* 0x000fe2000f8fca3f */
[----:B------:R-:W-:-:S02]  /*1400*/  LOP3.LUT R3, R10, 0xfffffffc, RZ, 0xc0, !PT ;  /* 0xfffffffc0a037812 */ /* 0x000fc400078ec0ff */
[----:B------:R-:W-:Y:S02]  /*1410*/  CS2R R160, SRZ ;  /* 0x0000000000a07805 */ /* 0x000fe4000001ff00 */
[----:B------:R-:W-:Y:S02]  /*1420*/  CS2R R162, SRZ ;  /* 0x0000000000a27805 */ /* 0x000fe4000001ff00 */
[----:B------:R-:W-:Y:S02]  /*1430*/  CS2R R164, SRZ ;  /* 0x0000000000a47805 */ /* 0x000fe4000001ff00 */
[----:B------:R-:W-:Y:S01]  /*1440*/  CS2R R166, SRZ ;  /* 0x0000000000a67805 */ /* 0x000fe2000001ff00 */
[----:B---3--:R-:W-:Y:S01]  /*1450*/  IMAD.U32 R2, RZ, RZ, UR5 ;  /* 0x00000005ff027e24 */ /* 0x008fe2000f8e00ff */
[----:B------:R-:W-:Y:S02]  /*1460*/  CS2R R168, SRZ ;  /* 0x0000000000a87805 */ /* 0x000fe4000001ff00 */
[----:B------:R-:W-:-:S02]  /*1470*/  CS2R R170, SRZ ;  /* 0x0000000000aa7805 */ /* 0x000fc4000001ff00 */
[----:B------:R-:W-:Y:S02]  /*1480*/  CS2R R172, SRZ ;  /* 0x0000000000ac7805 */ /* 0x000fe4000001ff00 */
[----:B------:R-:W-:Y:S02]  /*1490*/  CS2R R174, SRZ ;  /* 0x0000000000ae7805 */ /* 0x000fe4000001ff00 */
[----:B------:R-:W-:Y:S02]  /*14a0*/  VIMNMX R12, R2, UR40, PT ;  /* 0x00000028020c7c48 */ /* 0x000fe4000bfe0100 */
[----:B------:R-:W-:Y:S02]  /*14b0*/  CS2R R176, SRZ ;  /* 0x0000000000b07805 */ /* 0x000fe4000001ff00 */
[----:B------:R-:W-:Y:S02]  /*14c0*/  CS2R R178, SRZ ;  /* 0x0000000000b27805 */ /* 0x000fe4000001ff00 */
[----:B------:R-:W-:-:S02]  /*14d0*/  CS2R R180, SRZ ;  /* 0x0000000000b47805 */ /* 0x000fc4000001ff00 */
[----:B------:R-:W-:Y:S01]  /*14e0*/  ISETP.LE.AND P0, PT, R12, UR41, PT ;  /* 0x000000290c007c0c */ /* 0x000fe2000bf03270 */
[----:B------:R4:W-:Y:S01]  /*14f0*/  STL [R1], R12 ;  /* 0x0000000c01007387 */ /* 0x0009e20000100800 */
        /* <DEDUP_REMOVED lines=17> */
[----:B------:R-:W-:Y:S01]  /*1610*/  CS2R R214, SRZ ;  /* 0x0000000000d67805 */ /* 0x000fe2000001ff00 */
[----:B------:R-:W-:-:S02]  /*1620*/  IMAD R2, R9, 0x4, R236 ;  /* 0x0000000409027824 */ /* 0x000fc400078e02ec */
[----:B------:R-:W-:Y:S01]  /*1630*/  IMAD.IADD R3, R6, 0x1, -R3 ;  /* 0x0000000106037824 */ /* 0x000fe200078e0a03 */
[----:B----4-:R-:W-:Y:S06]  /*1640*/  @P0 BRA `(.L_x_6400) ;  /* 0x0000003c000c0947 */ /* 0x010fec0003800000 */
[----:B------:R-:W-:Y:S01]  /*1650*/  UIMAD UR4, UR37, -0x80, UR6 ;  /* 0xffffff80250478a4 */ /* 0x000fe2000f8e0206 */
[----:B------:R-:W-:Y:S02]  /*1660*/  LOP3.LUT R7, R7, 0xffffffe0, RZ, 0xc0, !PT ;  /* 0xffffffe007077812 */ /* 0x000fe400078ec0ff */
[----:B------:R-:W-:Y:S02]  /*1670*/  CS2R R182, SRZ ;  /* 0x0000000000b67805 */ /* 0x000fe4000001ff00 */
        /* <DEDUP_REMOVED lines=10> */
[----:B------:R-:W-:Y:S01]  /*1720*/  SHF.R.S32.HI R6, RZ, 0x2, R10 ;  /* 0x00000002ff067819 */ /* 0x000fe2000001140a */
[----:B-1----:R-:W-:Y:S01]  /*1730*/  IMAD.IADD R13, R13, 0x1, -R4 ;  /* 0x000000010d0d7824 */ /* 0x002fe200078e0a04 */
[----:B------:R-:W-:Y:S02]  /*1740*/  SHF.R.S32.HI R9, RZ, 0x1f, R10 ;  /* 0x0000001fff097819 */ /* 0x000fe4000001140a */
[----:B------:R-:W-:Y:S02]  /*1750*/  CS2R R176, SRZ ;  /* 0x0000000000b07805 */ /* 0x000fe4000001ff00 */
[----:B------:R-:W-:-:S02]  /*1760*/  LEA.HI R4, R0, R7, RZ, 0x3 ;  /* 0x0000000700047211 */ /* 0x000fc400078f18ff */
[----:B------:R-:W-:Y:S02]  /*1770*/  CS2R R174, SRZ ;  /* 0x0000000000ae7805 */ /* 0x000fe4000001ff00 */
[----:B------:R-:W-:Y:S02]  /*1780*/  LEA.HI R7, R0, R7, RZ, 0x2 ;  /* 0x0000000700077211 */ /* 0x000fe400078f10ff */
[----:B------:R-:W-:Y:S02]  /*1790*/  CS2R R172, SRZ ;  /* 0x0000000000ac7805 */ /* 0x000fe4000001ff00 */
[----:B------:R-:W-:Y:S02]  /*17a0*/  LEA.HI R9, R9, R6, RZ, 0x3 ;  /* 0x0000000609097211 */ /* 0x000fe400078f18ff */
[----:B------:R-:W-:Y:S02]  /*17b0*/  CS2R R170, SRZ ;  /* 0x0000000000aa7805 */ /* 0x000fe4000001ff00 */
[----:B------:R-:W-:-:S02]  /*17c0*/  LEA.HI R10, R5, R16, RZ, 0x2 ;  /* 0x00000010050a7211 */ /* 0x000fc400078f10ff */
[----:B------:R-:W-:Y:S02]  /*17d0*/  CS2R R168, SRZ ;  /* 0x0000000000a87805 */ /* 0x000fe4000001ff00 */
[--C-:B------:R-:W-:Y:S02]  /*17e0*/  SHF.R.S32.HI R0, RZ, 0x3, R4.reuse ;  /* 0x00000003ff007819 */ /* 0x100fe40000011404 */
[----:B------:R-:W-:Y:S02]  /*17f0*/  CS2R R166, SRZ ;  /* 0x0000000000a67805 */ /* 0x000fe4000001ff00 */
[----:B------:R-:W-:Y:S02]  /*1800*/  SHF.R.S32.HI R5, RZ, 0x1f, R4 ;  /* 0x0000001fff057819 */ /* 0x000fe40000011404 */
[----:B------:R-:W-:Y:S02]  /*1810*/  CS2R R164, SRZ ;  /* 0x0000000000a47805 */ /* 0x000fe4000001ff00 */
[----:B------:R-:W-:-:S02]  /*1820*/  LOP3.LUT R9, R9, 0xfffffff8, RZ, 0xc0, !PT ;  /* 0xfffffff809097812 */ /* 0x000fc400078ec0ff */
[----:B------:R-:W-:Y:S02]  /*1830*/  CS2R R162, SRZ ;  /* 0x0000000000a27805 */ /* 0x000fe4000001ff00 */
[----:B------:R-:W-:Y:S02]  /*1840*/  SHF.R.S32.HI R4, RZ, 0x2, R7 ;  /* 0x00000002ff047819 */ /* 0x000fe40000011407 */
[----:B------:R-:W-:Y:S02]  /*1850*/  CS2R R160, SRZ ;  /* 0x0000000000a07805 */ /* 0x000fe4000001ff00 */
[----:B------:R-:W-:Y:S02]  /*1860*/  LEA.HI R5, R5, R0, RZ, 0x4 ;  /* 0x0000000005057211 */ /* 0x000fe400078f20ff */
[----:B------:R-:W-:Y:S02]  /*1870*/  CS2R R158, SRZ ;  /* 0x00000000009e7805 */ /* 0x000fe4000001ff00 */
[----:B------:R-:W-:Y:S01]  /*1880*/  IADD3 R12, R8, R9, -R6 ;  /* 0x00000009080c7210 */ /* 0x000fe20007ffe806 */
[C---:B------:R-:W-:Y:S01]  /*1890*/  VIADD R6, R4.reuse, 0x8 ;  /* 0x0000000804067836 */ /* 0x040fe20000000000 */
[----:B------:R-:W-:Y:S01]  /*18a0*/  LOP3.LUT R9, R5, 0x1ffffff0, RZ, 0xc0, !PT ;  /* 0x1ffffff005097812 */ /* 0x000fe200078ec0ff */
[----:B------:R-:W-:Y:S01]  /*18b0*/  VIADD R14, R4, 0x18 ;  /* 0x00000018040e7836 */ /* 0x000fe20000000000 */
[----:B------:R-:W-:-:S02]  /*18c0*/  LOP3.LUT R11, R10, 0xfffffffc, RZ, 0xc0, !PT ;  /* 0xfffffffc0a0b7812 */ /* 0x000fc400078ec0ff */
[----:B------:R-:W-:Y:S02]  /*18d0*/  CS2R R156, SRZ ;  /* 0x00000000009c7805 */ /* 0x000fe4000001ff00 */
[----:B------:R-:W-:Y:S01]  /*18e0*/  LEA.HI R10, R6, R6, RZ, 0x1 ;  /* 0x00000006060a7211 */ /* 0x000fe200078f08ff */
[----:B------:R-:W-:Y:S01]  /*18f0*/  IMAD.IADD R0, R0, 0x1, -R9 ;  /* 0x0000000100007824 */ /* 0x000fe200078e0a09 */
[----:B------:R-:W-:Y:S01]  /*1900*/  LEA.HI R5, R7, R4, RZ, 0x1 ;  /* 0x0000000407057211 */ /* 0x000fe200078f08ff */
[----:B------:R-:W-:Y:S01]  /*1910*/  IMAD R7, R13, -0x40, R12 ;  /* 0xffffffc00d077824 */ /* 0x000fe200078e020c */
[----:B------:R-:W-:Y:S01]  /*1920*/  LOP3.LUT R9, R10, 0xfffffffe, RZ, 0xc0, !PT ;  /* 0xfffffffe0a097812 */ /* 0x000fe200078ec0ff */
[----:B------:R-:W-:Y:S01]  /*1930*/  VIADD R12, R4, 0x10 ;  /* 0x00000010040c7836 */ /* 0x000fe20000000000 */
[----:B------:R-:W-:Y:S01]  /*1940*/  LOP3.LUT R5, R5, 0xfffffffe, RZ, 0xc0, !PT ;  /* 0xfffffffe05057812 */ /* 0x000fe200078ec0ff */
[----:B------:R-:W-:Y:S01]  /*1950*/  IMAD.IADD R8, R16, 0x1, -R11 ;  /* 0x0000000110087824 */ /* 0x000fe200078e0a0b */
[----:B------:R-:W-:Y:S01]  /*1960*/  LEA.HI R16, R14, R14, RZ, 0x1 ;  /* 0x0000000e0e107211 */ /* 0x000fe200078f08ff */
[----:B------:R-:W-:Y:S01]  /*1970*/  IMAD.IADD R9, R6, 0x1, -R9 ;  /* 0x0000000106097824 */ /* 0x000fe200078e0a09 */
[----:B------:R-:W-:Y:S01]  /*1980*/  LEA.HI R6, R12, R12, RZ, 0x1 ;  /* 0x0000000c0c067211 */ /* 0x000fe200078f08ff */
[----:B------:R-:W-:Y:S01]  /*1990*/  IMAD.IADD R5, R4, 0x1, -R5 ;  /* 0x0000000104057824 */ /* 0x000fe200078e0a05 */
[----:B------:R-:W-:-:S02]  /*19a0*/  SHF.R.S32.HI R4, RZ, 0x1, R10 ;  /* 0x00000001ff047819 */ /* 0x000fc4000001140a */
[----:B------:R-:W-:Y:S02]  /*19b0*/  CS2R R154, SRZ ;  /* 0x00000000009a7805 */ /* 0x000fe4000001ff00 */
[----:B------:R-:W-:Y:S01]  /*19c0*/  SHF.R.S32.HI R11, RZ, 0x1f, R10 ;  /* 0x0000001fff0b7819 */ /* 0x000fe2000001140a */
[----:B------:R-:W-:Y:S01]  /*19d0*/  IMAD R5, R0, 0x8, R5 ;  /* 0x0000000800057824 */ /* 0x000fe200078e0205 */
[----:B------:R-:W-:Y:S02]  /*19e0*/  LOP3.LUT R13, R6, 0xfffffffe, RZ, 0xc0, !PT ;  /* 0xfffffffe060d7812 */ /* 0x000fe400078ec0ff */
[----:B------:R-:W-:Y:S02]  /*19f0*/  CS2R R152, SRZ ;  /* 0x0000000000987805 */ /* 0x000fe4000001ff00 */
[----:B------:R-:W-:Y:S02]  /*1a00*/  SHF.R.S32.HI R10, RZ, 0x1, R6 ;  /* 0x00000001ff0a7819 */ /* 0x000fe40000011406 */
[----:B------:R-:W-:-:S02]  /*1a10*/  CS2R R214, SRZ ;  /* 0x0000000000d67805 */ /* 0x000fc4000001ff00 */
[----:B--2---:R-:W-:Y:S01]  /*1a20*/  SHF.R.S32.HI R15, RZ, 0x1f, R6 ;  /* 0x0000001fff0f7819 */ /* 0x004fe20000011406 */
[----:B------:R-:W-:Y:S01]  /*1a30*/  IMAD.IADD R13, R12, 0x1, -R13 ;  /* 0x000000010c0d7824 */ /* 0x000fe200078e0a0d */
[--C-:B------:R-:W-:Y:S01]  /*1a40*/  SHF.R.S32.HI R6, RZ, 0x1, R16.reuse ;  /* 0x00000001ff067819 */ /* 0x100fe20000011410 */
[----:B------:R1:W-:Y:S01]  /*1a50*/  STL [R1+0x10], R5 ;  /* 0x0000100501007387 */ /* 0x0003e20000100800 */
[----:B------:R-:W-:Y:S02]  /*1a60*/  SHF.R.S32.HI R17, RZ, 0x1f, R16 ;  /* 0x0000001fff117819 */ /* 0x000fe40000011410 */
[----:B------:R-:W-:Y:S02]  /*1a70*/  CS2R R212, SRZ ;  /* 0x0000000000d47805 */ /* 0x000fe4000001ff00 */
[----:B------:R-:W-:Y:S02]  /*1a80*/  LEA.HI R11, R11, R4, RZ, 0x4 ;  /* 0x000000040b0b7211 */ /* 0x000fe400078f20ff */
[----:B------:R-:W-:-:S02]  /*1a90*/  CS2R R210, SRZ ;  /* 0x0000000000d27805 */ /* 0x000fc4000001ff00 */
[----:B------:R-:W-:Y:S02]  /*1aa0*/  LEA.HI R15, R15, R10, RZ, 0x4 ;  /* 0x0000000a0f0f7211 */ /* 0x000fe400078f20ff */
[----:B------:R-:W-:Y:S02]  /*1ab0*/  CS2R R208, SRZ ;  /* 0x0000000000d07805 */ /* 0x000fe4000001ff00 */
[----:B------:R-:W-:Y:S02]  /*1ac0*/  LEA.HI R12, R17, R6, RZ, 0x4 ;  /* 0x00000006110c7211 */ /* 0x000fe400078f20ff */
[----:B------:R-:W-:Y:S02]  /*1ad0*/  CS2R R206, SRZ ;  /* 0x0000000000ce7805 */ /* 0x000fe4000001ff00 */
[----:B------:R-:W-:Y:S02]  /*1ae0*/  LOP3.LUT R11, R11, 0x1ffffff0, RZ, 0xc0, !PT ;  /* 0x1ffffff00b0b7812 */ /* 0x000fe400078ec0ff */
[----:B------:R-:W-:-:S02]  /*1af0*/  CS2R R204, SRZ ;  /* 0x0000000000cc7805 */ /* 0x000fc4000001ff00 */
[----:B------:R-:W-:Y:S02]  /*1b00*/  LOP3.LUT R15, R15, 0x1ffffff0, RZ, 0xc0, !PT ;  /* 0x1ffffff00f0f7812 */ /* 0x000fe400078ec0ff */
        /* <DEDUP_REMOVED lines=14> */
[----:B-1----:R-:W-:Y:S01]  /*1bf0*/  IMAD R5, R6, 0x8, R17 ;  /* 0x0000000806057824 */ /* 0x002fe200078e0211 */
[----:B------:R1:W-:Y:S01]  /*1c00*/  STL [R1+0xc], R4 ;  /* 0x00000c0401007387 */ /* 0x0003e20000100800 */
[----:B------:R-:W-:-:S02]  /*1c10*/  CS2R R190, SRZ ;  /* 0x0000000000be7805 */ /* 0x000fc4000001ff00 */
[----:B------:R-:W-:Y:S02]  /*1c20*/  CS2R R188, SRZ ;  /* 0x0000000000bc7805 */ /* 0x000fe4000001ff00 */
[----:B------:R-:W-:Y:S01]  /*1c30*/  CS2R R186, SRZ ;  /* 0x0000000000ba7805 */ /* 0x000fe2000001ff00 */
[----:B------:R2:W-:Y:S01]  /*1c40*/  STL [R1+0x8], R0 ;  /* 0x0000080001007387 */ /* 0x0005e20000100800 */
[----:B------:R-:W-:-:S03]  /*1c50*/  CS2R R184, SRZ ;  /* 0x0000000000b87805 */ /* 0x000fc6000001ff00 */
[----:B------:R3:W-:Y:S01]  /*1c60*/  STL [R1+0x4], R5 ;  /* 0x0000040501007387 */ /* 0x0007e20000100800 */
[----:B-1----:R-:W-:Y:S02]  /*1c70*/  IMAD.MOV.U32 R4, RZ, RZ, RZ ;  /* 0x000000ffff047224 */ /* 0x002fe400078e00ff */
[----:B--2---:R-:W-:-:S07]  /*1c80*/  IMAD.MOV.U32 R0, RZ, RZ, RZ ;  /* 0x000000ffff007224 */ /* 0x004fce00078e00ff */
.L_x_6411:
[----:B------:R-:W-:-:S06]  /*1c90*/  ULOP3.LUT UR4, UR36, 0x1, URZ, 0xfc, !UPT ;  /* 0x0000000124047892 */ /* 0x000fcc000f8efc3f */
[----:B---3--:R-:W-:-:S05]  /*1ca0*/  IMAD.U32 R5, RZ, RZ, UR4 ;  /* 0x00000004ff057e24 */ /* 0x008fca000f8e00ff */
[----:B------:R-:W-:-:S13]  /*1cb0*/  ISETP.NE.AND P0, PT, R5, 0x3, PT ;  /* 0x000000030500780c */ /* 0x000fda0003f05270 */
[----:B------:R-:W-:Y:S05]  /*1cc0*/  @!P0 BRA `(.L_x_6401) ;  /* 0x0000000000048947 */ /* 0x000fea0003800000 */
[----:B------:R-:W-:Y:S01]  /*1cd0*/  BPT.TRAP 0x1 ;  /* 0x000000040000795c */ /* 0x000fe20000300000 */
.L_x_6401:
[----:B------:R-:W-:Y:S01]  /*1ce0*/  IMAD R6, R0, 0x8, R236 ;  /* 0x0000000800067824 */ /* 0x000fe200078e02ec */
[----:B------:R-:W-:-:S04]  /*1cf0*/  SHF.L.U32 R19, R4, 0x1f, RZ ;  /* 0x0000001f04137819 */ /* 0x000fc800000006ff */
[----:B------:R1:W2:Y:S01]  /*1d00*/  SYNCS.PHASECHK.TRANS64.TRYWAIT P1, [R6+URZ+0x30c10], R19 ;  /* 0x030c1013060075a7 */ /* 0x0002a2000802017f */
[----:B------:R-:W-:Y:S05]  /*1d10*/  @!P0 BRA `(.L_x_6402) ;  /* 0x0000000000048947 */ /* 0x000fea0003800000 */
[----:B------:R-:W-:Y:S01]  /*1d20*/  BPT.TRAP 0x1 ;  /* 0x000000040000795c */ /* 0x000fe20000300000 */
.L_x_6402:
[----:B------:R-:W-:-:S05]  /*1d30*/  VIADD R5, R236, 0x10000 ;  /* 0x00010000ec057836 */ /* 0x000fca0000000000 */
[----:B------:R-:W-:-:S04]  /*1d40*/  SHF.R.U32.HI R5, RZ, 0x4, R5 ;  /* 0x00000004ff057819 */ /* 0x000fc80000011605 */
[----:B------:R-:W-:Y:S01]  /*1d50*/  LOP3.LUT R5, R5, 0x3fff, RZ, 0xc0, !PT ;  /* 0x00003fff05057812 */ /* 0x000fe200078ec0ff */
[----:B--2---:R-:W-:Y:S06]  /*1d60*/  @P1 BRA `(.L_x_6403) ;  /* 0x0000000000081947 */ /* 0x004fec0003800000 */
[----:B------:R-:W2:Y:S02]  /*1d70*/  SYNCS.PHASECHK.TRANS64.TRYWAIT P1, [R6+URZ+0x30c10], R19 ;  /* 0x030c1013060075a7 */ /* 0x000ea4000802017f */
[----:B--2---:R-:W-:Y:S05]  /*1d80*/  @!P1 BRA `(.L_x_6404) ;  /* 0x000000a400749947 */ /* 0x004fea0003800000 */
.L_x_6403:
        /* <DEDUP_REMOVED lines=32> */
[----:B----4-:R-:W-:Y:S02]  /*1f90*/  IMAD R12, R0, 0x80, R12 ;  /* 0x00000080000c7824 */ /* 0x010fe400078e020c */
[----:B------:R-:W-:Y:S01]  /*1fa0*/  VIADD R10, R236, 0x20000 ;  /* 0x00020000ec0a7836 */ /* 0x000fe20000000000 */
[----:B------:R-:W-:Y:S02]  /*1fb0*/  WARPGROUP.DEPBAR.LE gsb0, 0x0 ;  /* 0x00008000000079c5 */ /* 0x000fe40000010000 */
[----:B------:R-:W-:Y:S01]  /*1fc0*/  WARPGROUP.ARRIVE ;  /* 0x00000000000079c5 */ /* 0x000fe20000000000 */
[C---:B-----5:R-:W-:Y:S02]  /*1fd0*/  IMAD R14, R0.reuse, 0x80, R13 ;  /* 0x00000080000e7824 */ /* 0x060fe400078e020d */
        /* <DEDUP_REMOVED lines=9> */
[--C-:B------:R-:W-:Y:S02]  /*2070*/  IMAD R11, R9, 0x4, R236.reuse ;  /* 0x00000004090b7824 */ /* 0x100fe400078e02ec */
[----:B------:R-:W-:-:S02]  /*2080*/  IMAD R14, R227, 0x4, R236 ;  /* 0x00000004e30e7824 */ /* 0x000fc400078e02ec */
[--C-:B------:R-:W-:Y:S02]  /*2090*/  IMAD R13, R15, 0x4, R236.reuse ;  /* 0x000000040f0d7824 */ /* 0x100fe400078e02ec */
[----:B------:R-:W-:Y:S02]  /*20a0*/  IMAD R12, R17, 0x4, R236 ;  /* 0x00000004110c7824 */ /* 0x000fe400078e02ec */
[--C-:B------:R-:W-:Y:S02]  /*20b0*/  IMAD R9, R9, 0x4, R10.reuse ;  /* 0x0000000409097824 */ /* 0x100fe400078e020a */
[--C-:B------:R-:W-:Y:S02]  /*20c0*/  IMAD R227, R227, 0x4, R10.reuse ;  /* 0x00000004e3e37824 */ /* 0x100fe400078e020a */
[--C-:B------:R-:W-:Y:S02]  /*20d0*/  IMAD R15, R15, 0x4, R10.reuse ;  /* 0x000000040f0f7824 */ /* 0x100fe400078e020a */
[----:B------:R-:W-:Y:S01]  /*20e0*/  IMAD R10, R17, 0x4, R10 ;  /* 0x00000004110a7824 */ /* 0x000fe200078e020a */
[----:B------:R-:W-:-:S02]  /*20f0*/  WARPGROUP.DEPBAR.LE gsb0, 0x0 ;  /* 0x00008000000079c5 */ /* 0x000fc40000010000 */
        /* <DEDUP_REMOVED lines=9> */
.L_x_6405:
[----:B------:R1:W1:Y:S01]  /*2190*/  SYNCS.PHASECHK.TRANS64.TRYWAIT P1, [R6+URZ+0x30c30], R19 ;  /* 0x030c3013060075a7 */ /* 0x000262000802017f */
[----:B------:R-:W-:Y:S05]  /*21a0*/  @!P0 BRA `(.L_x_6406) ;  /* 0x0000000000048947 */ /* 0x000fea0003800000 */
[----:B------:R-:W-:Y:S01]  /*21b0*/  BPT.TRAP 0x1 ;  /* 0x000000040000795c */ /* 0x000fe20000300000 */
.L_x_6406:
[----:B------:R-:W-:-:S05]  /*21c0*/  VIADD R16, R236, 0x18000 ;  /* 0x00018000ec107836 */ /* 0x000fca0000000000 */
[----:B------:R-:W-:-:S04]  /*21d0*/  SHF.R.U32.HI R16, RZ, 0x4, R16 ;  /* 0x00000004ff107819 */ /* 0x000fc80000011610 */
[----:B------:R-:W-:-:S04]  /*21e0*/  LOP3.LUT R16, R16, 0x3fff, RZ, 0xc0, !PT ;  /* 0x00003fff10107812 */ /* 0x000fc800078ec0ff */
[----:B------:R-:W-:Y:S01]  /*21f0*/  LOP3.LUT R17, R16, 0x10000, RZ, 0xfc, !PT ;  /* 0x0001000010117812 */ /* 0x000fe200078efcff */
[----:B-1----:R-:W-:Y:S06]  /*2200*/  @P1 BRA `(.L_x_6407) ;  /* 0x0000000000081947 */ /* 0x002fec0003800000 */
[----:B------:R-:W1:Y:S02]  /*2210*/  SYNCS.PHASECHK.TRANS64.TRYWAIT P1, [R6+URZ+0x30c30], R19 ;  /* 0x030c3013060075a7 */ /* 0x000e64000802017f */
[----:B-1----:R-:W-:Y:S05]  /*2220*/  @!P1 BRA `(.L_x_6408) ;  /* 0x000000a000609947 */ /* 0x002fea0003800000 */
.L_x_6407:
[----:B------:R-:W-:Y:S01]  /*2230*/  UIADD3 UR9, UR9, 0x4000, URZ ;  /* 0x0000400009097890 */ /* 0x000fe2000fffe03f */
[----:B------:R-:W-:Y:S01]  /*2240*/  IMAD R17, R0, 0x400, R17 ;  /* 0x0000040000117824 */ /* 0x000fe200078e0211 */
[----:B------:R-:W-:Y:S01]  /*2250*/  ULDC UR4, c[0x0][0x280] ;  /* 0x0000a00000047ab9 */ /* 0x000fe20000000800 */
[----:B------:R-:W-:Y:S01]  /*2260*/  IMAD.MOV.U32 R18, RZ, RZ, -0x2 ;  /* 0xfffffffeff127424 */ /* 0x000fe200078e00ff */
[----:B------:R-:W-:Y:S01]  /*2270*/  USHF.R.U32.HI UR9, URZ, 0x4, UR9 ;  /* 0x000000043f097899 */ /* 0x000fe20008011609 */
[----:B------:R-:W-:Y:S01]  /*2280*/  WARPGROUP.ARRIVE ;  /* 0x00000000000079c5 */ /* 0x000fe20000000000 */
[----:B------:R-:W-:Y:S01]  /*2290*/  R2UR UR8, R17 ;  /* 0x00000000110872ca */ /* 0x000fe200000e0000 */
[----:B------:R-:W-:Y:S01]  /*22a0*/  UIMAD UR4, UR41, -0x80, UR4 ;  /* 0xffffff80290478a4 */ /* 0x000fe2000f8e0204 */
[----:B------:R-:W-:Y:S01]  /*22b0*/  ISETP.GT.AND P1, PT, R7, RZ, PT ;  /* 0x000000ff0700720c */ /* 0x000fe20003f24270 */
[----:B------:R-:W-:Y:S01]  /*22c0*/  ULOP3.LUT UR9, UR9, 0x3fff, URZ, 0xc0, !UPT ;  /* 0x00003fff09097892 */ /* 0x000fe2000f8ec03f */
[C---:B------:R-:W-:Y:S01]  /*22d0*/  VIADD R233, R8.reuse, 0x10 ;  /* 0x0000001008e97836 */ /* 0x040fe20000000000 */
[----:B------:R-:W-:Y:S01]  /*22e0*/  UMOV UR7, 0x40000040 ;  /* 0x4000004000077882 */ /* 0x000fe20000000000 */
[----:B------:R-:W-:Y:S01]  /*22f0*/  UMOV UR5, 0x40000040 ;  /* 0x4000004000057882 */ /* 0x000fe20000000000 */
[----:B------:R-:W-:Y:S01]  /*2300*/  ULOP3.LUT UR9, UR9, 0x10000, URZ, 0xfc, !UPT ;  /* 0x0001000009097892 */ /* 0x000fe2000f8efc3f */
[----:B------:R-:W-:Y:S01]  /*2310*/  IMAD R18, R3, R18, UR4 ;  /* 0x0000000403127e24 */ /* 0x000fe2000f8e0212 */
[----:B--2---:R-:W1:Y:S01]  /*2320*/  SHFL.IDX PT, R222, R11, R233, 0x1f ;  /* 0x00001fe90bde7589 */ /* 0x004e6200000e0000 */
[----:B------:R-:W-:Y:S01]  /*2330*/  VIADD R235, R8, 0x8 ;  /* 0x0000000808eb7836 */ /* 0x000fe20000000000 */
[----:B------:R-:W-:Y:S01]  /*2340*/  ULDC UR10, c[0x0][0x744] ;  /* 0x0001d100000a7ab9 */ /* 0x000fe20000000800 */
[----:B------:R-:W-:Y:S01]  /*2350*/  IMAD.IADD R17, R18, 0x1, -R7 ;  /* 0x0000000112117824 */ /* 0x000fe200078e0a07 */
[----:B------:R-:W-:Y:S01]  /*2360*/  UMOV UR6, UR8 ;  /* 0x0000000800067c82 */ /* 0x000fe20008000000 */
[----:B------:R-:W-:Y:S01]  /*2370*/  UMOV UR4, UR9 ;  /* 0x0000000900047c82 */ /* 0x000fe20008000000 */
[----:B------:R-:W-:Y:S01]  /*2380*/  VIADD R237, R8, 0x4 ;  /* 0x0000000408ed7836 */ /* 0x000fe20000000000 */
[----:B------:R-:W-:Y:S01]  /*2390*/  HGMMA.64x128x16.F32.BF16 R24, gdesc[UR4], RZ, !UPT, gsb0 ;  /* 0x01e00000041879f0 */ /* 0x000fe2000c0018ff */
[----:B------:R-:W-:Y:S01]  /*23a0*/  SEL R18, R17, 0x80, P1 ;  /* 0x0000008011127807 */ /* 0x000fe20000800000 */
[----:B------:R-:W-:Y:S01]  /*23b0*/  UIADD3 UR6, UR8, 0x2, URZ ;  /* 0x0000000208067890 */ /* 0x000fe2000fffe03f */
[----:B------:R-:W-:Y:S01]  /*23c0*/  SHFL.IDX PT, R220, R11, R235, 0x1f ;  /* 0x00001feb0bdc7589 */ /* 0x000fe200000e0000 */
[----:B------:R-:W-:Y:S01]  /*23d0*/  UIADD3 UR4, UR9, 0x2, URZ ;  /* 0x0000000209047890 */ /* 0x000fe2000fffe03f */
[C---:B------:R-:W-:Y:S01]  /*23e0*/  ISETP.GT.AND P5, PT, R18.reuse, RZ, PT ;  /* 0x000000ff1200720c */ /* 0x040fe20003fa4270 */
[----:B------:R-:W-:Y:S01]  /*23f0*/  UMOV UR7, 0x40000040 ;  /* 0x4000004000077882 */ /* 0x000fe20000000000 */
[----:B------:R-:W-:Y:S01]  /*2400*/  ISETP.GT.AND P6, PT, R18, 0x1, PT ;  /* 0x000000011200780c */ /* 0x000fe20003fc4270 */
[----:B------:R-:W-:Y:S01]  /*2410*/  UMOV UR5, 0x40000040 ;  /* 0x4000004000057882 */ /* 0x000fe20000000000 */
[----:B------:R-:W-:Y:S01]  /*2420*/  FSEL R88, R88, -INF , !P5 ;  /* 0xff80000058587808 */ /* 0x000fe20006800000 */
[----:B------:R-:W-:Y:S01]  /*2430*/  VIADD R231, R8, 0x18 ;  /* 0x0000001808e77836 */ /* 0x000fe20000000000 */
[----:B------:R-:W-:Y:S01]  /*2440*/  FSEL R89, R89, -INF , !P6 ;  /* 0xff80000059597808 */ /* 0x000fe20007000000 */
[----:B------:R-:W-:Y:S01]  /*2450*/  VIADD R19, R17, 0x8 ;  /* 0x0000000811137836 */ /* 0x000fe20000000000 */
[C---:B------:R-:W-:Y:S01]  /*2460*/  ISETP.GT.AND P1, PT, R18.reuse, 0x8, PT ;  /* 0x000000081200780c */ /* 0x040fe20003f24270 */
[----:B------:R-:W2:Y:S01]  /*2470*/  SHFL.IDX PT, R17, R11, R237, 0x1f ;  /* 0x00001fed0b117589 */ /* 0x000ea200000e0000 */
[----:B------:R-:W-:Y:S01]  /*2480*/  ISETP.GT.AND P2, PT, R18, 0x9, PT ;  /* 0x000000091200780c */ /* 0x000fe20003f44270 */
[----:B------:R-:W-:Y:S01]  /*2490*/  VIADD R230, R8, 0x1c ;  /* 0x0000001c08e67836 */ /* 0x000fe20000000000 */
[C---:B------:R-:W-:Y:S01]  /*24a0*/  ISETP.GT.AND P3, PT, R18.reuse, 0x10, PT ;  /* 0x000000101200780c */ /* 0x040fe20003f64270 */
[----:B------:R-:W5:Y:S01]  /*24b0*/  SHFL.IDX PT, R224, R11, R231, 0x1f ;  /* 0x00001fe70be07589 */ /* 0x000f6200000e0000 */
[----:B------:R-:W-:Y:S01]  /*24c0*/  ISETP.GT.AND P4, PT, R18, 0x11, PT ;  /* 0x000000111200780c */ /* 0x000fe20003f84270 */
[----:B------:R-:W-:Y:S01]  /*24d0*/  VIADD R232, R8, 0x14 ;  /* 0x0000001408e87836 */ /* 0x000fe20000000000 */
[----:B------:R-:W-:Y:S01]  /*24e0*/  ISETP.GT.AND P5, PT, R18, 0x18, PT ;  /* 0x000000181200780c */ /* 0x000fe20003fa4270 */
[----:B------:R-:W-:Y:S01]  /*24f0*/  VIADD R234, R8, 0xc ;  /* 0x0000000c08ea7836 */ /* 0x000fe20000000000 */
[----:B------:R-:W-:Y:S01]  /*2500*/  ISETP.GT.AND P6, PT, R18, 0x19, PT ;  /* 0x000000191200780c */ /* 0x000fe20003fc4270 */
[----:B---3--:R-:W-:Y:S01]  /*2510*/  SHFL.IDX PT, R223, R14, R230, 0x1f ;  /* 0x00001fe60edf7589 */ /* 0x008fe200000e0000 */
[----:B------:R-:W-:-:S02]  /*2520*/  FSEL R92, R92, -INF , !P1 ;  /* 0xff8000005c5c7808 */ /* 0x000fc40004800000 */
[----:B------:R-:W-:Y:S01]  /*2530*/  FSEL R93, R93, -INF , !P2 ;  /* 0xff8000005d5d7808 */ /* 0x000fe20005000000 */
[----:B------:R-:W-:Y:S01]  /*2540*/  SHFL.IDX PT, R221, R11, R234, 0x1f ;  /* 0x00001fea0bdd7589 */ /* 0x000fe200000e0000 */
[----:B------:R-:W-:Y:S02]  /*2550*/  FSEL R96, R96, -INF , !P3 ;  /* 0xff80000060607808 */ /* 0x000fe40005800000 */
[----:B------:R-:W-:Y:S01]  /*2560*/  FSEL R97, R97, -INF , !P4 ;  /* 0xff80000061617808 */ /* 0x000fe20006000000 */
[----:B----4-:R-:W-:Y:S01]  /*2570*/  SHFL.IDX PT, R226, R13, R231, 0x1f ;  /* 0x00001fe70de27589 */ /* 0x010fe200000e0000 */
[----:B------:R-:W-:Y:S01]  /*2580*/  FSEL R100, R100, -INF , !P5 ;  /* 0xff80000064647808 */ /* 0x000fe20006800000 */
[----:B-1----:R-:W-:Y:S01]  /*2590*/  FFMA.FTZ R21, R96, UR10, -R222 ;  /* 0x0000000a60157c23 */ /* 0x002fe200080108de */
[----:B------:R-:W-:Y:S01]  /*25a0*/  FSEL R101, R101, -INF , !P6 ;  /* 0xff80000065657808 */ /* 0x000fe20007000000 */
[----:B------:R-:W1:Y:S01]  /*25b0*/  SHFL.IDX PT, R96, R14, R8, 0x1f ;  /* 0x00001f080e607589 */ /* 0x000e6200000e0000 */
[C---:B------:R-:W-:Y:S01]  /*25c0*/  ISETP.GT.AND P1, PT, R18.reuse, 0x20, PT ;  /* 0x000000201200780c */ /* 0x040fe20003f24270 */
[----:B--2---:R-:W-:Y:S01]  /*25d0*/  FFMA.FTZ R218, R89, UR10, -R17 ;  /* 0x0000000a59da7c23 */ /* 0x004fe20008010811 */
[C---:B------:R-:W-:Y:S01]  /*25e0*/  ISETP.GT.AND P2, PT, R18.reuse, 0x21, PT ;  /* 0x000000211200780c */ /* 0x040fe20003f44270 */
[----:B------:R-:W-:Y:S01]  /*25f0*/  SHFL.IDX PT, R89, R11, R232, 0x1f ;  /* 0x00001fe80b597589 */ /* 0x000fe200000e0000 */
[----:B------:R-:W-:Y:S01]  /*2600*/  ISETP.GT.AND P3, PT, R18, 0x28, PT ;  /* 0x000000281200780c */ /* 0x000fe20003f64270 */
[----:B-----5:R-:W-:Y:S01]  /*2610*/  FFMA.FTZ R20, R100, UR10, -R224 ;  /* 0x0000000a64147c23 */ /* 0x020fe200080108e0 */
[C---:B------:R-:W-:Y:S01]  /*2620*/  ISETP.GT.AND P4, PT, R18.reuse, 0x29, PT ;  /* 0x000000291200780c */ /* 0x040fe20003f84270 */
[----:B------:R-:W-:Y:S01]  /*2630*/  SHFL.IDX PT, R100, R14, R235, 0x1f ;  /* 0x00001feb0e647589 */ /* 0x000fe200000e0000 */
[----:B------:R-:W-:Y:S01]  /*2640*/  ISETP.GT.AND P5, PT, R18, 0x30, PT ;  /* 0x000000301200780c */ /* 0x000fe20003fa4270 */
[----:B------:R-:W-:Y:S01]  /*2650*/  IMAD R16, R0, 0x400, R16 ;  /* 0x0000040000107824 */ /* 0x000fe200078e0210 */
[----:B------:R-:W-:Y:S01]  /*2660*/  ISETP.GT.AND P6, PT, R18, 0x31, PT ;  /* 0x000000311200780c */ /* 0x000fe20003fc4270 */
[----:B------:R-:W-:Y:S01]  /*2670*/  SHFL.IDX PT, R225, R13, R232, 0x1f ;  /* 0x00001fe80de17589 */ /* 0x000fe200000e0000 */
[----:B------:R-:W-:Y:S01]  /*2680*/  FSEL R104, R104, -INF , !P1 ;  /* 0xff80000068687808 */ /* 0x000fe20004800000 */
[----:B------:R-:W-:Y:S01]  /*2690*/  MUFU.EX2 R218, R218 ;  /* 0x000000da00da7308 */ /* 0x000fe20000000800 */
[----:B------:R-:W-:Y:S01]  /*26a0*/  FSEL R105, R105, -INF , !P2 ;  /* 0xff80000069697808 */ /* 0x000fe20005000000 */
[----:B------:R-:W-:Y:S01]  /*26b0*/  SHFL.IDX PT, R228, R12, R231, 0x1f ;  /* 0x00001fe70ce47589 */ /* 0x000fe200000e0000 */
[----:B------:R-:W-:-:S02]  /*26c0*/  FSEL R108, R108, -INF , !P3 ;  /* 0xff8000006c6c7808 */ /* 0x000fc40005800000 */
[----:B------:R-:W-:Y:S02]  /*26d0*/  FSEL R109, R109, -INF , !P4 ;  /* 0xff8000006d6d7808 */ /* 0x000fe40006000000 */
[----:B------:R-:W-:Y:S01]  /*26e0*/  FSEL R112, R112, -INF , !P5 ;  /* 0xff80000070707808 */ /* 0x000fe20006800000 */
[----:B------:R-:W-:Y:S01]  /*26f0*/  MUFU.EX2 R20, R20 ;  /* 0x0000001400147308 */ /* 0x000fe20000000800 */
[----:B------:R-:W-:Y:S01]  /*2700*/  FSEL R113, R113, -INF , !P6 ;  /* 0xff80000071717808 */ /* 0x000fe20007000000 */
[----:B-1----:R-:W-:Y:S01]  /*2710*/  FFMA.FTZ R22, R104, UR10, -R96 ;  /* 0x0000000a68167c23 */ /* 0x002fe20008010860 */
[C---:B------:R-:W-:Y:S01]  /*2720*/  ISETP.GT.AND P1, PT, R18.reuse, 0x38, PT ;  /* 0x000000381200780c */ /* 0x040fe20003f24270 */
[----:B------:R-:W-:Y:S01]  /*2730*/  SHFL.IDX PT, R104, R14, R233, 0x1f ;  /* 0x00001fe90e687589 */ /* 0x000fe200000e0000 */
[C---:B------:R-:W-:Y:S02]  /*2740*/  ISETP.GT.AND P2, PT, R18.reuse, 0x39, PT ;  /* 0x000000391200780c */ /* 0x040fe40003f44270 */
[C---:B------:R-:W-:Y:S01]  /*2750*/  ISETP.GT.AND P3, PT, R18.reuse, 0x40, PT ;  /* 0x000000401200780c */ /* 0x040fe20003f64270 */
[----:B------:R-:W-:Y:S01]  /*2760*/  MUFU.EX2 R22, R22 ;  /* 0x0000001600167308 */ /* 0x000fe20000000800 */
[----:B------:R-:W-:-:S02]  /*2770*/  ISETP.GT.AND P4, PT, R18, 0x41, PT ;  /* 0x000000411200780c */ /* 0x000fc40003f84270 */
[C---:B------:R-:W-:Y:S02]  /*2780*/  ISETP.GT.AND P5, PT, R18.reuse, 0x48, PT ;  /* 0x000000481200780c */ /* 0x040fe40003fa4270 */
[----:B------:R-:W-:Y:S02]  /*2790*/  ISETP.GT.AND P6, PT, R18, 0x49, PT ;  /* 0x000000491200780c */ /* 0x000fe40003fc4270 */
[----:B------:R-:W-:Y:S02]  /*27a0*/  FSEL R116, R116, -INF , !P1 ;  /* 0xff80000074747808 */ /* 0x000fe40004800000 */
[----:B------:R-:W-:Y:S02]  /*27b0*/  FSEL R117, R117, -INF , !P2 ;  /* 0xff80000075757808 */ /* 0x000fe40005000000 */
[----:B------:R-:W-:Y:S02]  /*27c0*/  FSEL R120, R120, -INF , !P3 ;  /* 0xff80000078787808 */ /* 0x000fe40005800000 */
[----:B------:R-:W-:-:S02]  /*27d0*/  FSEL R121, R121, -INF , !P4 ;  /* 0xff80000079797808 */ /* 0x000fc40006000000 */
[----:B------:R-:W-:Y:S02]  /*27e0*/  FSEL R124, R124, -INF , !P5 ;  /* 0xff8000007c7c7808 */ /* 0x000fe40006800000 */
[----:B------:R-:W-:Y:S02]  /*27f0*/  FSEL R125, R125, -INF , !P6 ;  /* 0xff8000007d7d7808 */ /* 0x000fe40007000000 */
[C---:B------:R-:W-:Y:S02]  /*2800*/  ISETP.GT.AND P1, PT, R18.reuse, 0x50, PT ;  /* 0x000000501200780c */ /* 0x040fe40003f24270 */
[C---:B------:R-:W-:Y:S02]  /*2810*/  ISETP.GT.AND P2, PT, R18.reuse, 0x51, PT ;  /* 0x000000511200780c */ /* 0x040fe40003f44270 */
[C---:B------:R-:W-:Y:S02]  /*2820*/  ISETP.GT.AND P3, PT, R18.reuse, 0x58, PT ;  /* 0x000000581200780c */ /* 0x040fe40003f64270 */
        /* <DEDUP_REMOVED lines=15> */
[----:B------:R-:W1:Y:S01]  /*2920*/  SHFL.IDX PT, R18, R11, R8, 0x1f ;  /* 0x00001f080b127589 */ /* 0x000e6200000e0000 */
[----:B------:R-:W-:Y:S02]  /*2930*/  FSEL R140, R140, -INF , !P1 ;  /* 0xff8000008c8c7808 */ /* 0x000fe40004800000 */
[----:B------:R-:W-:Y:S02]  /*2940*/  ISETP.GT.AND P1, PT, R7, 0x8, PT ;  /* 0x000000080700780c */ /* 0x000fe40003f24270 */
[----:B------:R-:W-:Y:S02]  /*2950*/  FSEL R149, R149, -INF , !P6 ;  /* 0xff80000095957808 */ /* 0x000fe40007000000 */
[----:B------:R-:W-:-:S02]  /*2960*/  SEL R19, R19, 0x80, P1 ;  /* 0x0000008013137807 */ /* 0x000fc40000800000 */
[----:B------:R-:W-:Y:S02]  /*2970*/  FSEL R145, R145, -INF , !P4 ;  /* 0xff80000091917808 */ /* 0x000fe40006000000 */
[C---:B------:R-:W-:Y:S01]  /*2980*/  ISETP.GT.AND P6, PT, R19.reuse, RZ, PT ;  /* 0x000000ff1300720c */ /* 0x040fe20003fc4270 */
[----:B------:R-:W-:Y:S02]  /*2990*/  WARPGROUP.DEPBAR.LE gsb0, 0x0 ;  /* 0x00008000000079c5 */ /* 0x000fe40000010000 */
[----:B------:R-:W-:Y:S01]  /*29a0*/  WARPGROUP.ARRIVE ;  /* 0x00000000000079c5 */ /* 0x000fe20000000000 */
[----:B------:R-:W-:Y:S02]  /*29b0*/  FSEL R216, R90, -INF , !P6 ;  /* 0xff8000005ad87808 */ /* 0x000fe40007000000 */
[C---:B------:R-:W-:Y:S02]  /*29c0*/  ISETP.GT.AND P4, PT, R19.reuse, 0x10, PT ;  /* 0x000000101300780c */ /* 0x040fe40003f84270 */
[C---:B------:R-:W-:Y:S01]  /*29d0*/  ISETP.GT.AND P1, PT, R19.reuse, 0x1, PT ;  /* 0x000000011300780c */ /* 0x040fe20003f24270 */
[----:B------:R-:W-:Y:S01]  /*29e0*/  HGMMA.64x128x16.F32.BF16 R24, gdesc[UR4], R24, gsb0 ;  /* 0x01e00000041879f0 */ /* 0x000fe20008001818 */
[----:B------:R-:W-:Y:S01]  /*29f0*/  FSEL R98, R98, -INF , !P4 ;  /* 0xff80000062627808 */ /* 0x000fe20006000000 */
[----:B------:R-:W-:Y:S01]  /*2a00*/  UIADD3 UR6, UR8, 0x4, URZ ;  /* 0x0000000408067890 */ /* 0x000fe2000fffe03f */
[--C-:B-1----:R-:W-:Y:S01]  /*2a10*/  FFMA.FTZ R88, R88, UR10, -R18.reuse ;  /* 0x0000000a58587c23 */ /* 0x102fe20008010812 */
[----:B------:R-:W-:Y:S01]  /*2a20*/  FFMA.FTZ R216, R216, UR10, -R18 ;  /* 0x0000000ad8d87c23 */ /* 0x000fe20008010812 */
[----:B------:R-:W-:Y:S01]  /*2a30*/  FFMA.FTZ R18, R92, UR10, -R220 ;  /* 0x0000000a5c127c23 */ /* 0x000fe200080108dc */
[----:B------:R-:W-:Y:S01]  /*2a40*/  FFMA.FTZ R222, R98, UR10, -R222 ;  /* 0x0000000a62de7c23 */ /* 0x000fe200080108de */
[----:B------:R1:W2:Y:S01]  /*2a50*/  SHFL.IDX PT, R92, R11, R230, 0x1f ;  /* 0x00001fe60b5c7589 */ /* 0x0002a200000e0000 */
[----:B------:R-:W-:Y:S01]  /*2a60*/  FSEL R148, R148, -INF , !P5 ;  /* 0xff80000094947808 */ /* 0x000fe20006800000 */
[----:B------:R2:W-:Y:S01]  /*2a70*/  MUFU.EX2 R217, R88 ;  /* 0x0000005800d97308 */ /* 0x0005e20000000800 */
[----:B------:R-:W-:Y:S01]  /*2a80*/  ISETP.GT.AND P5, PT, R19, 0x11, PT ;  /* 0x000000111300780c */ /* 0x000fe20003fa4270 */
[----:B------:R-:W-:Y:S01]  /*2a90*/  SHFL.IDX PT, R98, R14, R234, 0x1f ;  /* 0x00001fea0e627589 */ /* 0x000fe200000e0000 */
[----:B------:R-:W-:Y:S01]  /*2aa0*/  FSEL R91, R91, -INF , !P1 ;  /* 0xff8000005b5b7808 */ /* 0x000fe20004800000 */
[----:B------:R-:W-:Y:S01]  /*2ab0*/  UIADD3 UR4, UR9, 0x4, URZ ;  /* 0x0000000409047890 */ /* 0x000fe2000fffe03f */
[----:B------:R-:W-:Y:S01]  /*2ac0*/  FSEL R99, R99, -INF , !P5 ;  /* 0xff80000063637808 */ /* 0x000fe20006800000 */
[----:B------:R-:W-:Y:S01]  /*2ad0*/  UMOV UR7, 0x40000040 ;  /* 0x4000004000077882 */ /* 0x000fe20000000000 */
[----:B------:R-:W-:Y:S01]  /*2ae0*/  FSEL R141, R141, -INF , !P2 ;  /* 0xff8000008d8d7808 */ /* 0x000fe20005000000 */
[----:B-1----:R-:W-:Y:S01]  /*2af0*/  MUFU.EX2 R11, R21 ;  /* 0x00000015000b7308 */ /* 0x002fe20000000800 */
[----:B------:R-:W-:Y:S01]  /*2b00*/  FFMA.FTZ R219, R91, UR10, -R17 ;  /* 0x0000000a5bdb7c23 */ /* 0x000fe20008010811 */
[----:B------:R-:W-:Y:S01]  /*2b10*/  FFMA.FTZ R17, R97, UR10, -R89 ;  /* 0x0000000a61117c23 */ /* 0x000fe20008010859 */
[----:B------:R-:W-:Y:S01]  /*2b20*/  FSEL R144, R144, -INF , !P3 ;  /* 0xff80000090907808 */ /* 0x000fe20005800000 */
[----:B------:R-:W1:Y:S01]  /*2b30*/  SHFL.IDX PT, R97, R14, R237, 0x1f ;  /* 0x00001fed0e617589 */ /* 0x000e6200000e0000 */
[C---:B------:R-:W-:Y:S01]  /*2b40*/  ISETP.GT.AND P2, PT, R19.reuse, 0x8, PT ;  /* 0x000000081300780c */ /* 0x040fe20003f44270 */
[----:B------:R-:W-:Y:S01]  /*2b50*/  UMOV UR5, 0x40000040 ;  /* 0x4000004000057882 */ /* 0x000fe20000000000 */
[----:B------:R-:W-:-:S02]  /*2b60*/  ISETP.GT.AND P3, PT, R19, 0x9, PT ;  /* 0x000000091300780c */ /* 0x000fc40003f64270 */
[C---:B------:R-:W-:Y:S02]  /*2b70*/  ISETP.GT.AND P6, PT, R19.reuse, 0x18, PT ;  /* 0x000000181300780c */ /* 0x040fe40003fc4270 */
[----:B------:R-:W-:Y:S01]  /*2b80*/  ISETP.GT.AND P4, PT, R19, 0x28, PT ;  /* 0x000000281300780c */ /* 0x000fe20003f84270 */
[----:B------:R-:W-:Y:S02]  /*2b90*/  WARPGROUP.DEPBAR.LE gsb0, 0x0 ;  /* 0x00008000000079c5 */ /* 0x000fe40000010000 */
[----:B--2---:R-:W-:Y:S01]  /*2ba0*/  FFMA.FTZ R88, R101, UR10, -R92 ;  /* 0x0000000a65587c23 */ /* 0x004fe2000801085c */
[----:B------:R-:W-:Y:S01]  /*2bb0*/  ISETP.GT.AND P1, PT, R19, 0x19, PT ;  /* 0x000000191300780c */ /* 0x000fe20003f24270 */
[----:B------:R-:W2:Y:S01]  /*2bc0*/  SHFL.IDX PT, R101, R14, R232, 0x1f ;  /* 0x00001fe80e657589 */ /* 0x000ea200000e0000 */
[----:B------:R-:W-:Y:S01]  /*2bd0*/  FSEL R94, R94, -INF , !P2 ;  /* 0xff8000005e5e7808 */ /* 0x000fe20005000000 */
[----:B------:R3:W-:Y:S01]  /*2be0*/  MUFU.EX2 R21, R88 ;  /* 0x0000005800157308 */ /* 0x0007e20000000800 */
[----:B------:R-:W-:Y:S01]  /*2bf0*/  FSEL R95, R95, -INF , !P3 ;  /* 0xff8000005f5f7808 */ /* 0x000fe20005800000 */
[----:B------:R-:W-:Y:S01]  /*2c00*/  WARPGROUP.ARRIVE ;  /* 0x00000000000079c5 */ /* 0x000fe20000000000 */
[----:B------:R-:W-:Y:S01]  /*2c10*/  FSEL R102, R102, -INF , !P6 ;  /* 0xff80000066667808 */ /* 0x000fe20007000000 */
[----:B------:R-:W-:Y:S01]  /*2c20*/  FFMA.FTZ R220, R94, UR10, -R220 ;  /* 0x0000000a5edc7c23 */ /* 0x000fe200080108dc */
[----:B------:R-:W-:Y:S01]  /*2c30*/  FSEL R103, R103, -INF , !P1 ;  /* 0xff80000067677808 */ /* 0x000fe20004800000 */
[----:B-1----:R-:W-:Y:S01]  /*2c40*/  FFMA.FTZ R23, R105, UR10, -R97 ;  /* 0x0000000a69177c23 */ /* 0x002fe20008010861 */
[C---:B------:R-:W-:Y:S01]  /*2c50*/  ISETP.GT.AND P2, PT, R19.reuse, 0x20, PT ;  /* 0x000000201300780c */ /* 0x040fe20003f44270 */
[----:B------:R-:W-:Y:S01]  /*2c60*/  HGMMA.64x128x16.F32.BF16 R24, gdesc[UR4], R24, gsb0 ;  /* 0x01e00000041879f0 */ /* 0x000fe20008001818 */
[----:B---3--:R-:W-:Y:S01]  /*2c70*/  FFMA.FTZ R88, R108, UR10, -R100 ;  /* 0x0000000a6c587c23 */ /* 0x008fe20008010864 */
[C---:B------:R-:W-:Y:S01]  /*2c80*/  ISETP.GT.AND P3, PT, R19.reuse, 0x21, PT ;  /* 0x000000211300780c */ /* 0x040fe20003f64270 */
[----:B------:R1:W3:Y:S01]  /*2c90*/  SHFL.IDX PT, R108, R14, R231, 0x1f ;  /* 0x00001fe70e6c7589 */ /* 0x0002e200000e0000 */
[C---:B------:R-:W-:Y:S01]  /*2ca0*/  ISETP.GT.AND P5, PT, R19.reuse, 0x29, PT ;  /* 0x000000291300780c */ /* 0x040fe20003fa4270 */
[----:B------:R-:W-:Y:S01]  /*2cb0*/  FFMA.FTZ R224, R102, UR10, -R224 ;  /* 0x0000000a66e07c23 */ /* 0x000fe200080108e0 */
[C---:B------:R-:W-:Y:S01]  /*2cc0*/  ISETP.GT.AND P6, PT, R19.reuse, 0x30, PT ;  /* 0x000000301300780c */ /* 0x040fe20003fc4270 */
[----:B------:R-:W-:Y:S01]  /*2cd0*/  UIADD3 UR6, UR8, 0x6, URZ ;  /* 0x0000000608067890 */ /* 0x000fe2000fffe03f */
[----:B------:R-:W-:Y:S01]  /*2ce0*/  ISETP.GT.AND P1, PT, R19, 0x31, PT ;  /* 0x000000311300780c */ /* 0x000fe20003f24270 */
[----:B------:R-:W-:Y:S01]  /*2cf0*/  UIADD3 UR4, UR9, 0x6, URZ ;  /* 0x0000000609047890 */ /* 0x000fe2000fffe03f */
[----:B------:R-:W-:Y:S01]  /*2d00*/  FSEL R106, R106, -INF , !P2 ;  /* 0xff8000006a6a7808 */ /* 0x000fe20005000000 */
[----:B------:R-:W-:Y:S01]  /*2d10*/  UMOV UR7, 0x40000040 ;  /* 0x4000004000077882 */ /* 0x000fe20000000000 */
[----:B------:R-:W-:Y:S01]  /*2d20*/  FSEL R107, R107, -INF , !P3 ;  /* 0xff8000006b6b7808 */ /* 0x000fe20005800000 */
[----:B-1----:R-:W-:Y:S01]  /*2d30*/  FFMA.FTZ R14, R109, UR10, -R98 ;  /* 0x0000000a6d0e7c23 */ /* 0x002fe20008010862 */
[----:B------:R-:W-:Y:S01]  /*2d40*/  FFMA.FTZ R109, R99, UR10, -R89 ;  /* 0x0000000a636d7c23 */ /* 0x000fe20008010859 */
[----:B------:R-:W-:Y:S01]  /*2d50*/  FFMA.FTZ R89, R112, UR10, -R104 ;  /* 0x0000000a70597c23 */ /* 0x000fe20008010868 */
[----:B------:R-:W-:Y:S01]  /*2d60*/  FSEL R110, R110, -INF , !P4 ;  /* 0xff8000006e6e7808 */ /* 0x000fe20006000000 */
[----:B------:R-:W-:Y:S01]  /*2d70*/  SHFL.IDX PT, R112, R13, R8, 0x1f ;  /* 0x00001f080d707589 */ /* 0x000fe200000e0000 */
[----:B------:R-:W-:Y:S01]  /*2d80*/  FSEL R111, R111, -INF , !P5 ;  /* 0xff8000006f6f7808 */ /* 0x000fe20006800000 */
[----:B--2---:R-:W-:Y:S01]  /*2d90*/  FFMA.FTZ R90, R113, UR10, -R101 ;  /* 0x0000000a715a7c23 */ /* 0x004fe20008010865 */
[----:B------:R-:W-:Y:S01]  /*2da0*/  FSEL R114, R114, -INF , !P6 ;  /* 0xff80000072727808 */ /* 0x000fe20007000000 */
[----:B------:R-:W1:Y:S01]  /*2db0*/  SHFL.IDX PT, R113, R13, R237, 0x1f ;  /* 0x00001fed0d717589 */ /* 0x000e6200000e0000 */
[----:B------:R-:W-:Y:S01]  /*2dc0*/  FSEL R115, R115, -INF , !P1 ;  /* 0xff80000073737808 */ /* 0x000fe20004800000 */
[----:B------:R-:W-:Y:S01]  /*2dd0*/  FFMA.FTZ R111, R111, UR10, -R98 ;  /* 0x0000000a6f6f7c23 */ /* 0x000fe20008010862 */
[C---:B------:R-:W-:Y:S01]  /*2de0*/  ISETP.GT.AND P2, PT, R19.reuse, 0x38, PT ;  /* 0x000000381300780c */ /* 0x040fe20003f44270 */
[----:B------:R-:W-:Y:S01]  /*2df0*/  FFMA.FTZ R98, R132, UR10, -R226 ;  /* 0x0000000a84627c23 */ /* 0x000fe200080108e2 */
[C---:B------:R-:W-:Y:S01]  /*2e00*/  ISETP.GT.AND P3, PT, R19.reuse, 0x39, PT ;  /* 0x000000391300780c */ /* 0x040fe20003f64270 */
[----:B---3--:R-:W-:Y:S01]  /*2e10*/  FFMA.FTZ R91, R116, UR10, -R108 ;  /* 0x0000000a745b7c23 */ /* 0x008fe2000801086c */
[----:B------:R-:W-:Y:S01]  /*2e20*/  ISETP.GT.AND P4, PT, R19, 0x40, PT ;  /* 0x000000401300780c */ /* 0x000fe20003f84270 */
[----:B------:R-:W-:Y:S01]  /*2e30*/  FFMA.FTZ R116, R103, UR10, -R92 ;  /* 0x0000000a67747c23 */ /* 0x000fe2000801085c */
[----:B------:R-:W-:Y:S01]  /*2e40*/  ISETP.GT.AND P5, PT, R19, 0x41, PT ;  /* 0x000000411300780c */ /* 0x000fe20003fa4270 */
[----:B------:R-:W-:Y:S01]  /*2e50*/  FFMA.FTZ R92, R117, UR10, -R223 ;  /* 0x0000000a755c7c23 */ /* 0x000fe200080108df */
[C---:B------:R-:W-:Y:S01]  /*2e60*/  ISETP.GT.AND P6, PT, R19.reuse, 0x48, PT ;  /* 0x000000481300780c */ /* 0x040fe20003fc4270 */
[----:B------:R-:W-:Y:S01]  /*2e70*/  SHFL.IDX PT, R117, R13, R235, 0x1f ;  /* 0x00001feb0d757589 */ /* 0x000fe200000e0000 */
[----:B------:R-:W-:Y:S01]  /*2e80*/  ISETP.GT.AND P1, PT, R19, 0x49, PT ;  /* 0x000000491300780c */ /* 0x000fe20003f24270 */
[----:B------:R-:W-:Y:S01]  /*2e90*/  FFMA.FTZ R107, R107, UR10, -R97 ;  /* 0x0000000a6b6b7c23 */ /* 0x000fe20008010861 */
[----:B------:R-:W-:Y:S01]  /*2ea0*/  FSEL R118, R118, -INF , !P2 ;  /* 0xff80000076767808 */ /* 0x000fe20005000000 */
[----:B------:R-:W2:Y:S01]  /*2eb0*/  SHFL.IDX PT, R132, R12, R235, 0x1f ;  /* 0x00001feb0c847589 */ /* 0x000ea200000e0000 */
[----:B------:R-:W-:Y:S01]  /*2ec0*/  FSEL R119, R119, -INF , !P3 ;  /* 0xff80000077777808 */ /* 0x000fe20005800000 */
[----:B------:R-:W-:Y:S01]  /*2ed0*/  FFMA.FTZ R97, R129, UR10, -R225 ;  /* 0x0000000a81617c23 */ /* 0x000fe200080108e1 */
[----:B------:R-:W-:Y:S01]  /*2ee0*/  FSEL R122, R122, -INF , !P4 ;  /* 0xff8000007a7a7808 */ /* 0x000fe20006000000 */
[----:B------:R-:W3:Y:S01]  /*2ef0*/  SHFL.IDX PT, R129, R12, R237, 0x1f ;  /* 0x00001fed0c817589 */ /* 0x000ee200000e0000 */
[----:B------:R-:W-:Y:S01]  /*2f00*/  FSEL R123, R123, -INF , !P5 ;  /* 0xff8000007b7b7808 */ /* 0x000fe20006800000 */
[----:B------:R-:W-:Y:S01]  /*2f10*/  FFMA.FTZ R110, R110, UR10, -R100 ;  /* 0x0000000a6e6e7c23 */ /* 0x000fe20008010864 */
[----:B------:R-:W-:Y:S01]  /*2f20*/  FSEL R126, R126, -INF , !P6 ;  /* 0xff8000007e7e7808 */ /* 0x000fe20007000000 */
[----:B-1----:R-:W-:Y:S01]  /*2f30*/  FFMA.FTZ R94, R121, UR10, -R113 ;  /* 0x0000000a795e7c23 */ /* 0x002fe20008010871 */
[----:B------:R-:W-:Y:S01]  /*2f40*/  FSEL R127, R127, -INF , !P1 ;  /* 0xff8000007f7f7808 */ /* 0x000fe20004800000 */
[----:B------:R-:W1:Y:S01]  /*2f50*/  SHFL.IDX PT, R121, R13, R233, 0x1f ;  /* 0x00001fe90d797589 */ /* 0x000e6200000e0000 */
[----:B------:R-:W-:Y:S01]  /*2f60*/  ISETP.GT.AND P2, PT, R19, 0x50, PT ;  /* 0x000000501300780c */ /* 0x000fe20003f44270 */
[----:B------:R-:W-:Y:S01]  /*2f70*/  FFMA.FTZ R115, R115, UR10, -R101 ;  /* 0x0000000a73737c23 */ /* 0x000fe20008010865 */
[C---:B------:R-:W-:Y:S01]  /*2f80*/  ISETP.GT.AND P3, PT, R19.reuse, 0x51, PT ;  /* 0x000000511300780c */ /* 0x040fe20003f64270 */
[----:B------:R-:W-:Y:S01]  /*2f90*/  UMOV UR5, 0x40000040 ;  /* 0x4000004000057882 */ /* 0x000fe20000000000 */
[C---:B------:R-:W-:Y:S01]  /*2fa0*/  ISETP.GT.AND P4, PT, R19.reuse, 0x58, PT ;  /* 0x000000581300780c */ /* 0x040fe20003f84270 */
[----:B------:R-:W-:Y:S01]  /*2fb0*/  FFMA.FTZ R105, R148, UR10, -R228 ;  /* 0x0000000a94697c23 */ /* 0x000fe200080108e4 */
[C---:B------:R-:W-:Y:S01]  /*2fc0*/  ISETP.GT.AND P5, PT, R19.reuse, 0x59, PT ;  /* 0x000000591300780c */ /* 0x040fe20003fa4270 */
[----:B------:R-:W4:Y:S01]  /*2fd0*/  MUFU.EX2 R216, R216 ;  /* 0x000000d800d87308 */ /* 0x000f220000000800 */
[----:B------:R-:W-:-:S02]  /*2fe0*/  ISETP.GT.AND P6, PT, R19, 0x60, PT ;  /* 0x000000601300780c */ /* 0x000fc40003fc4270 */
[----:B------:R-:W-:Y:S02]  /*2ff0*/  ISETP.GT.AND P1, PT, R19, 0x61, PT ;  /* 0x000000611300780c */ /* 0x000fe40003f24270 */
[----:B------:R-:W-:Y:S01]  /*3000*/  FSEL R130, R130, -INF , !P2 ;  /* 0xff80000082827808 */ /* 0x000fe20005000000 */
[----:B--2---:R-:W-:Y:S01]  /*3010*/  FFMA.FTZ R102, R140, UR10, -R132 ;  /* 0x0000000a8c667c23 */ /* 0x004fe20008010884 */
[----:B------:R-:W-:Y:S01]  /*3020*/  FSEL R131, R131, -INF , !P3 ;  /* 0xff80000083837808 */ /* 0x000fe20005800000 */
[----:B------:R-:W-:Y:S01]  /*3030*/  SHFL.IDX PT, R140, R12, R230, 0x1f ;  /* 0x00001fe60c8c7589 */ /* 0x000fe200000e0000 */
[----:B------:R-:W-:Y:S01]  /*3040*/  FSEL R134, R134, -INF , !P4 ;  /* 0xff80000086867808 */ /* 0x000fe20006000000 */
[----:B---3--:R-:W-:Y:S01]  /*3050*/  FFMA.FTZ R101, R137, UR10, -R129 ;  /* 0x0000000a89657c23 */ /* 0x008fe20008010881 */
[----:B------:R-:W-:Y:S01]  /*3060*/  FSEL R135, R135, -INF , !P5 ;  /* 0xff80000087877808 */ /* 0x000fe20006800000 */
[----:B------:R-:W-:Y:S01]  /*3070*/  SHFL.IDX PT, R137, R12, R232, 0x1f ;  /* 0x00001fe80c897589 */ /* 0x000fe200000e0000 */
[----:B------:R-:W-:Y:S01]  /*3080*/  FSEL R138, R138, -INF , !P6 ;  /* 0xff8000008a8a7808 */ /* 0x000fe20007000000 */
[----:B------:R-:W2:Y:S01]  /*3090*/  MUFU.EX2 R219, R219 ;  /* 0x000000db00db7308 */ /* 0x000ea20000000800 */
[----:B------:R-:W-:Y:S01]  /*30a0*/  FSEL R139, R139, -INF , !P1 ;  /* 0xff8000008b8b7808 */ /* 0x000fe20004800000 */
[----:B-1----:R-:W-:Y:S01]  /*30b0*/  FFMA.FTZ R128, R128, UR10, -R121 ;  /* 0x0000000a80807c23 */ /* 0x002fe20008010879 */
[----:B------:R-:W-:-:S02]  /*30c0*/  ISETP.GT.AND P2, PT, R19, 0x68, PT ;  /* 0x000000681300780c */ /* 0x000fc40003f44270 */
[C---:B------:R-:W-:Y:S02]  /*30d0*/  ISETP.GT.AND P3, PT, R19.reuse, 0x69, PT ;  /* 0x000000691300780c */ /* 0x040fe40003f64270 */
[C---:B------:R-:W-:Y:S01]  /*30e0*/  ISETP.GT.AND P4, PT, R19.reuse, 0x70, PT ;  /* 0x000000701300780c */ /* 0x040fe20003f84270 */
[----:B------:R-:W1:Y:S01]  /*30f0*/  MUFU.EX2 R18, R18 ;  /* 0x0000001200127308 */ /* 0x000e620000000800 */
[C---:B------:R-:W-:Y:S02]  /*3100*/  ISETP.GT.AND P5, PT, R19.reuse, 0x71, PT ;  /* 0x000000711300780c */ /* 0x040fe40003fa4270 */
[C---:B------:R-:W-:Y:S02]  /*3110*/  ISETP.GT.AND P6, PT, R19.reuse, 0x78, PT ;  /* 0x000000781300780c */ /* 0x040fe40003fc4270 */
[----:B------:R-:W-:Y:S01]  /*3120*/  ISETP.GT.AND P1, PT, R19, 0x79, PT ;  /* 0x000000791300780c */ /* 0x000fe20003f24270 */
[--C-:B------:R-:W-:Y:S01]  /*3130*/  FFMA.FTZ R19, R93, UR10, -R221.reuse ;  /* 0x0000000a5d137c23 */ /* 0x100fe200080108dd */
[----:B------:R-:W-:Y:S01]  /*3140*/  FFMA.FTZ R93, R120, UR10, -R112 ;  /* 0x0000000a785d7c23 */ /* 0x000fe20008010870 */
[----:B------:R-:W-:Y:S01]  /*3150*/  FFMA.FTZ R221, R95, UR10, -R221 ;  /* 0x0000000a5fdd7c23 */ /* 0x000fe200080108dd */
[----:B------:R-:W3:Y:S01]  /*3160*/  SHFL.IDX PT, R120, R13, R234, 0x1f ;  /* 0x00001fea0d787589 */ /* 0x000ee200000e0000 */
[----:B------:R-:W-:Y:S01]  /*3170*/  FFMA.FTZ R95, R124, UR10, -R117 ;  /* 0x0000000a7c5f7c23 */ /* 0x000fe20008010875 */
[----:B------:R-:W-:Y:S01]  /*3180*/  FFMA.FTZ R124, R106, UR10, -R96 ;  /* 0x0000000a6a7c7c23 */ /* 0x000fe20008010860 */
[----:B------:R-:W-:Y:S08]  /*3190*/  MUFU.EX2 R220, R220 ;  /* 0x000000dc00dc7308 */ /* 0x000ff00000000800 */
[----:B------:R-:W-:Y:S08]  /*31a0*/  MUFU.EX2 R17, R17 ;  /* 0x0000001100117308 */ /* 0x000ff00000000800 */
[----:B------:R-:W-:Y:S01]  /*31b0*/  MUFU.EX2 R222, R222 ;  /* 0x000000de00de7308 */ /* 0x000fe20000000800 */
[----:B---3--:R-:W-:-:S02]  /*31c0*/  FFMA.FTZ R96, R125, UR10, -R120 ;  /* 0x0000000a7d607c23 */ /* 0x008fc40008010878 */
[----:B------:R3:W5:Y:S05]  /*31d0*/  SHFL.IDX PT, R125, R13, R230, 0x1f ;  /* 0x00001fe60d7d7589 */ /* 0x00076a00000e0000 */
[----:B------:R-:W-:Y:S01]  /*31e0*/  MUFU.EX2 R23, R23 ;  /* 0x0000001700177308 */ /* 0x000fe20000000800 */
[----:B------:R-:W-:-:S07]  /*31f0*/  WARPGROUP.DEPBAR.LE gsb0, 0x0 ;  /* 0x00008000000079c5 */ /* 0x000fce0000010000 */
[----:B---3--:R3:W-:Y:S01]  /*3200*/  MUFU.EX2 R13, R128 ;  /* 0x00000080000d7308 */ /* 0x0087e20000000800 */
[----:B-----5:R-:W-:Y:S01]  /*3210*/  FFMA.FTZ R99, R133, UR10, -R125 ;  /* 0x0000000a85637c23 */ /* 0x020fe2000801087d */
[----:B------:R-:W-:Y:S01]  /*3220*/  WARPGROUP.ARRIVE ;  /* 0x00000000000079c5 */ /* 0x000fe20000000000 */
[----:B------:R-:W-:Y:S05]  /*3230*/  SHFL.IDX PT, R133, R12, R234, 0x1f ;  /* 0x00001fea0c857589 */ /* 0x000fea00000e0000 */
[----:B------:R-:W-:Y:S01]  /*3240*/  HGMMA.64x128x16.F32.BF16 R24, gdesc[UR4], R24, gsb0 ;  /* 0x01e00000041879f0 */ /* 0x000fe20008001818 */
[----:B---3--:R-:W-:Y:S01]  /*3250*/  FFMA.FTZ R128, R114, UR10, -R104 ;  /* 0x0000000a72807c23 */ /* 0x008fe20008010868 */
[----:B------:R-:W-:Y:S01]  /*3260*/  FFMA.FTZ R123, R123, UR10, -R113 ;  /* 0x0000000a7b7b7c23 */ /* 0x000fe20008010871 */
[----:B------:R-:W3:Y:S01]  /*3270*/  SHFL.IDX PT, R114, R12, R8, 0x1f ;  /* 0x00001f080c727589 */ /* 0x000ee200000e0000 */
[----:B------:R-:W-:Y:S01]  /*3280*/  FFMA.FTZ R127, R127, UR10, -R120 ;  /* 0x0000000a7f7f7c23 */ /* 0x000fe20008010878 */
[----:B------:R-:W-:Y:S01]  /*3290*/  FFMA.FTZ R118, R118, UR10, -R108 ;  /* 0x0000000a76767c23 */ /* 0x000fe2000801086c */
[----:B------:R-:W-:Y:S01]  /*32a0*/  FFMA.FTZ R122, R122, UR10, -R112 ;  /* 0x0000000a7a7a7c23 */ /* 0x000fe20008010870 */
[----:B------:R-:W-:Y:S01]  /*32b0*/  FFMA.FTZ R126, R126, UR10, -R117 ;  /* 0x0000000a7e7e7c23 */ /* 0x000fe20008010875 */
[----:B------:R-:W5:Y:S01]  /*32c0*/  MUFU.EX2 R19, R19 ;  /* 0x0000001300137308 */ /* 0x000f620000000800 */
[----:B------:R-:W-:Y:S01]  /*32d0*/  FFMA.FTZ R130, R130, UR10, -R121 ;  /* 0x0000000a82827c23 */ /* 0x000fe20008010879 */
[----:B------:R-:W-:-:S06]  /*32e0*/  FFMA.FTZ R135, R135, UR10, -R125 ;  /* 0x0000000a87877c23 */ /* 0x000fcc000801087d */
[----:B------:R-:W5:Y:S01]  /*32f0*/  MUFU.EX2 R98, R98 ;  /* 0x0000006200627308 */ /* 0x000f620000000800 */
[----:B------:R-:W-:-:S07]  /*3300*/  FFMA.FTZ R131, R131, UR10, -R225 ;  /* 0x0000000a83837c23 */ /* 0x000fce00080108e1 */
[----:B------:R-:W5:Y:S01]  /*3310*/  MUFU.EX2 R99, R99 ;  /* 0x0000006300637308 */ /* 0x000f620000000800 */
[--C-:B---3--:R-:W-:Y:S02]  /*3320*/  FFMA.FTZ R100, R136, UR10, -R114.reuse ;  /* 0x0000000a88647c23 */ /* 0x108fe40008010872 */
[----:B------:R3:W4:Y:S01]  /*3330*/  SHFL.IDX PT, R136, R12, R233, 0x1f ;  /* 0x00001fe90c887589 */ /* 0x00072200000e0000 */
[----:B------:R-:W-:Y:S02]  /*3340*/  R2UR UR4, R16 ;  /* 0x00000000100472ca */ /* 0x000fe400000e0000 */
[----:B------:R-:W-:Y:S01]  /*3350*/  FSEL R113, R142, -INF , !P2 ;  /* 0xff8000008e717808 */ /* 0x000fe20005000000 */
[----:B------:R-:W-:Y:S01]  /*3360*/  FFMA.FTZ R104, R145, UR10, -R137 ;  /* 0x0000000a91687c23 */ /* 0x000fe20008010889 */
[----:B------:R-:W-:Y:S01]  /*3370*/  FFMA.FTZ R138, R138, UR10, -R114 ;  /* 0x0000000a8a8a7c23 */ /* 0x000fe20008010872 */
[----:B------:R-:W5:Y:S08]  /*3380*/  MUFU.EX2 R95, R95 ;  /* 0x0000005f005f7308 */ /* 0x000f700000000800 */
[----:B---3--:R3:W-:Y:S01]  /*3390*/  MUFU.EX2 R12, R102 ;  /* 0x00000066000c7308 */ /* 0x0087e20000000800 */
[----:B------:R-:W-:-:S07]  /*33a0*/  FFMA.FTZ R134, R134, UR10, -R226 ;  /* 0x0000000a86867c23 */ /* 0x000fce00080108e2 */
[----:B------:R-:W5:Y:S01]  /*33b0*/  MUFU.EX2 R96, R96 ;  /* 0x0000006000607308 */ /* 0x000f620000000800 */
[--C-:B---3--:R-:W-:Y:S02]  /*33c0*/  FFMA.FTZ R102, R141, UR10, -R133.reuse ;  /* 0x0000000a8d667c23 */ /* 0x108fe40008010885 */
[----:B------:R-:W3:Y:S01]  /*33d0*/  LDL R141, [R1+0x30] ;  /* 0x00003000018d7983 */ /* 0x000ee20000100800 */
[----:B------:R-:W-:Y:S01]  /*33e0*/  FSEL R16, R143, -INF , !P3 ;  /* 0xff8000008f107808 */ /* 0x000fe20005800000 */
[----:B------:R-:W-:Y:S01]  /*33f0*/  FFMA.FTZ R132, R113, UR10, -R132 ;  /* 0x0000000a71847c23 */ /* 0x000fe20008010884 */
[----:B------:R-:W-:Y:S02]  /*3400*/  FSEL R113, R146, -INF , !P4 ;  /* 0xff80000092717808 */ /* 0x000fe40006000000 */
[----:B------:R-:W5:Y:S01]  /*3410*/  MUFU.EX2 R97, R97 ;  /* 0x0000006100617308 */ /* 0x000f620000000800 */
[----:B------:R-:W-:Y:S01]  /*3420*/  FFMA.FTZ R133, R16, UR10, -R133 ;  /* 0x0000000a10857c23 */ /* 0x000fe20008010885 */
[----:B------:R-:W-:Y:S01]  /*3430*/  FSEL R16, R147, -INF , !P5 ;  /* 0xff80000093107808 */ /* 0x000fe20006800000 */
[--C-:B----4-:R-:W-:Y:S01]  /*3440*/  FFMA.FTZ R103, R144, UR10, -R136.reuse ;  /* 0x0000000a90677c23 */ /* 0x110fe20008010888 */
[----:B------:R-:W-:-:S03]  /*3450*/  FFMA.FTZ R136, R113, UR10, -R136 ;  /* 0x0000000a71887c23 */ /* 0x000fc60008010888 */
[----:B------:R-:W-:Y:S01]  /*3460*/  FFMA.FTZ R137, R16, UR10, -R137 ;  /* 0x0000000a10897c23 */ /* 0x000fe20008010889 */
[----:B------:R-:W-:Y:S01]  /*3470*/  FSEL R113, R150, -INF , !P6 ;  /* 0xff80000096717808 */ /* 0x000fe20007000000 */
[----:B------:R-:W-:Y:S04]  /*3480*/  MUFU.EX2 R101, R101 ;  /* 0x0000006500657308 */ /* 0x000fe80000000800 */
[----:B------:R-:W-:Y:S01]  /*3490*/  FFMA.FTZ R228, R113, UR10, -R228 ;  /* 0x0000000a71e47c23 */ /* 0x000fe200080108e4 */
[----:B------:R-:W-:Y:S01]  /*34a0*/  FFMA.FTZ R119, R119, UR10, -R223 ;  /* 0x0000000a77777c23 */ /* 0x000fe200080108df */
[----:B------:R-:W-:Y:S01]  /*34b0*/  FSEL R151, R151, -INF , !P1 ;  /* 0xff80000097977808 */ /* 0x000fe20004800000 */
[----:B------:R-:W-:Y:S01]  /*34c0*/  FFMA.FTZ R139, R139, UR10, -R129 ;  /* 0x0000000a8b8b7c23 */ /* 0x000fe20008010881 */
        /* <DEDUP_REMOVED lines=10> */
[----:B------:R-:W-:Y:S01]  /*3570*/  LDS R227, [R227+0x400] ;  /* 0x00040000e3e37984 */ /* 0x000fe20000000800 */
[----:B------:R-:W5:Y:S03]  /*3580*/  MUFU.EX2 R130, R130 ;  /* 0x0000008200827308 */ /* 0x000f660000000800 */
[----:B------:R-:W-:Y:S04]  /*3590*/  LDS R15, [R15+0x400] ;  /* 0x000400000f0f7984 */ /* 0x000fe80000000800 */
[----:B------:R-:W-:Y:S01]  /*35a0*/  LDS R10, [R10+0x400] ;  /* 0x000400000a0a7984 */ /* 0x000fe20000000800 */
[----:B------:R-:W5:Y:S01]  /*35b0*/  MUFU.EX2 R135, R135 ;  /* 0x0000008700877308 */ /* 0x000f620000000800 */
[----:B------:R-:W-:-:S07]  /*35c0*/  FFMA.FTZ R106, R149, UR10, -R140 ;  /* 0x0000000a956a7c23 */ /* 0x000fce000801088c */
[----:B------:R-:W5:Y:S08]  /*35d0*/  MUFU.EX2 R100, R100 ;  /* 0x0000006400647308 */ /* 0x000f700000000800 */
[----:B------:R-:W-:Y:S08]  /*35e0*/  MUFU.EX2 R89, R89 ;  /* 0x0000005900597308 */ /* 0x000ff00000000800 */
[----:B------:R-:W-:Y:S01]  /*35f0*/  MUFU.EX2 R90, R90 ;  /* 0x0000005a005a7308 */ /* 0x000fe20000000800 */
[----:B----4-:R-:W4:Y:S04]  /*3600*/  SHFL.IDX PT, R120, R9, R8, 0x1f ;  /* 0x00001f0809787589 */ /* 0x010f2800000e0000 */
[----:B------:R-:W2:Y:S03]  /*3610*/  SHFL.IDX PT, R117, R9, R237, 0x1f ;  /* 0x00001fed09757589 */ /* 0x000ea600000e0000 */
[----:B------:R-:W-:Y:S01]  /*3620*/  MUFU.EX2 R91, R91 ;  /* 0x0000005b005b7308 */ /* 0x000fe20000000800 */
[----:B------:R-:W1:Y:S04]  /*3630*/  SHFL.IDX PT, R114, R9, R235, 0x1f ;  /* 0x00001feb09727589 */ /* 0x000e6800000e0000 */
[----:B------:R-:W5:Y:S03]  /*3640*/  SHFL.IDX PT, R112, R9, R233, 0x1f ;  /* 0x00001fe909707589 */ /* 0x000f6600000e0000 */
[----:B------:R-:W-:Y:S01]  /*3650*/  MUFU.EX2 R92, R92 ;  /* 0x0000005c005c7308 */ /* 0x000fe20000000800 */
[----:B------:R-:W5:Y:S04]  /*3660*/  SHFL.IDX PT, R108, R9, R232, 0x1f ;  /* 0x00001fe8096c7589 */ /* 0x000f6800000e0000 */
[----:B------:R-:W5:Y:S04]  /*3670*/  SHFL.IDX PT, R16, R9, R231, 0x1f ;  /* 0x00001fe709107589 */ /* 0x000f6800000e0000 */
[----:B------:R-:W5:Y:S01]  /*3680*/  SHFL.IDX PT, R113, R9, R234, 0x1f ;  /* 0x00001fea09717589 */ /* 0x000f6200000e0000 */
[--C-:B----4-:R-:W-:Y:S01]  /*3690*/  FADD.FTZ R24, R24, -R120.reuse ;  /* 0x8000007818187221 */ /* 0x110fe20000010000 */
[----:B------:R-:W-:-:S02]  /*36a0*/  FADD.FTZ R26, R26, -R120 ;  /* 0x800000781a1a7221 */ /* 0x000fc40000010000 */
[----:B------:R-:W-:Y:S01]  /*36b0*/  SHFL.IDX PT, R120, R9, R230, 0x1f ;  /* 0x00001fe609787589 */ /* 0x000fe200000e0000 */
[--C-:B--2---:R-:W-:Y:S01]  /*36c0*/  FADD.FTZ R25, R25, -R117.reuse ;  /* 0x8000007519197221 */ /* 0x104fe20000010000 */
[----:B------:R-:W-:Y:S01]  /*36d0*/  FADD.FTZ R27, R27, -R117 ;  /* 0x800000751b1b7221 */ /* 0x000fe20000010000 */
[--C-:B-1----:R-:W-:Y:S01]  /*36e0*/  FADD.FTZ R28, R28, -R114.reuse ;  /* 0x800000721c1c7221 */ /* 0x102fe20000010000 */
[----:B------:R-:W-:Y:S01]  /*36f0*/  FADD.FTZ R30, R30, -R114 ;  /* 0x800000721e1e7221 */ /* 0x000fe20000010000 */
[----:B------:R-:W1:Y:S01]  /*3700*/  SHFL.IDX PT, R9, R227, R231, 0x1f ;  /* 0x00001fe7e3097589 */ /* 0x000e6200000e0000 */
[--C-:B-----5:R-:W-:Y:S01]  /*3710*/  FADD.FTZ R32, R32, -R112.reuse ;  /* 0x8000007020207221 */ /* 0x120fe20000010000 */
[----:B------:R-:W-:Y:S02]  /*3720*/  FADD.FTZ R34, R34, -R112 ;  /* 0x8000007022227221 */ /* 0x000fe40000010000 */
[----:B------:R-:W2:Y:S01]  /*3730*/  SHFL.IDX PT, R117, R227, R8, 0x1f ;  /* 0x00001f08e3757589 */ /* 0x000ea200000e0000 */
[--C-:B------:R-:W-:Y:S01]  /*3740*/  FADD.FTZ R33, R33, -R108.reuse ;  /* 0x8000006c21217221 */ /* 0x100fe20000010000 */
[----:B------:R-:W-:-:S02]  /*3750*/  FADD.FTZ R35, R35, -R108 ;  /* 0x8000006c23237221 */ /* 0x000fc40000010000 */
[----:B------:R-:W4:Y:S01]  /*3760*/  SHFL.IDX PT, R114, R227, R235, 0x1f ;  /* 0x00001febe3727589 */ /* 0x000f2200000e0000 */
[--C-:B------:R-:W-:Y:S01]  /*3770*/  FADD.FTZ R36, R36, -R16.reuse ;  /* 0x8000001024247221 */ /* 0x100fe20000010000 */
[----:B------:R-:W-:Y:S02]  /*3780*/  FADD.FTZ R38, R38, -R16 ;  /* 0x8000001026267221 */ /* 0x000fe40000010000 */
[----:B------:R-:W5:Y:S04]  /*3790*/  SHFL.IDX PT, R112, R227, R234, 0x1f ;  /* 0x00001feae3707589 */ /* 0x000f6800000e0000 */
[----:B------:R-:W5:Y:S04]  /*37a0*/  SHFL.IDX PT, R108, R227, R233, 0x1f ;  /* 0x00001fe9e36c7589 */ /* 0x000f6800000e0000 */
[----:B------:R-:W5:Y:S01]  /*37b0*/  SHFL.IDX PT, R16, R227, R232, 0x1f ;  /* 0x00001fe8e3107589 */ /* 0x000f6200000e0000 */
[--C-:B------:R-:W-:Y:S01]  /*37c0*/  FADD.FTZ R29, R29, -R113.reuse ;  /* 0x800000711d1d7221 */ /* 0x100fe20000010000 */
[----:B------:R-:W-:-:S02]  /*37d0*/  FADD.FTZ R31, R31, -R113 ;  /* 0x800000711f1f7221 */ /* 0x000fc40000010000 */
[----:B------:R-:W5:Y:S01]  /*37e0*/  SHFL.IDX PT, R113, R227, R237, 0x1f ;  /* 0x00001fede3717589 */ /* 0x000f6200000e0000 */
[--C-:B-1----:R-:W-:Y:S01]  /*37f0*/  FADD.FTZ R52, R52, -R9.reuse ;  /* 0x8000000934347221 */ /* 0x102fe20000010000 */
[----:B------:R-:W-:Y:S01]  /*3800*/  FADD.FTZ R54, R54, -R9 ;  /* 0x8000000936367221 */ /* 0x000fe20000010000 */
[--C-:B------:R-:W-:Y:S01]  /*3810*/  FADD.FTZ R37, R37, -R120.reuse ;  /* 0x8000007825257221 */ /* 0x100fe20000010000 */
[----:B------:R-:W-:Y:S01]  /*3820*/  FADD.FTZ R39, R39, -R120 ;  /* 0x8000007827277221 */ /* 0x000fe20000010000 */
[--C-:B--2---:R-:W-:Y:S01]  /*3830*/  FADD.FTZ R40, R40, -R117.reuse ;  /* 0x8000007528287221 */ /* 0x104fe20000010000 */
[----:B------:R-:W-:Y:S01]  /*3840*/  FADD.FTZ R42, R42, -R117 ;  /* 0x800000752a2a7221 */ /* 0x000fe20000010000 */
[----:B------:R-:W-:Y:S01]  /*3850*/  SHFL.IDX PT, R9, R15, R231, 0x1f ;  /* 0x00001fe70f097589 */ /* 0x000fe200000e0000 */
[--C-:B----4-:R-:W-:Y:S01]  /*3860*/  FADD.FTZ R44, R44, -R114.reuse ;  /* 0x800000722c2c7221 */ /* 0x110fe20000010000 */
[----:B------:R-:W-:Y:S02]  /*3870*/  FADD.FTZ R46, R46, -R114 ;  /* 0x800000722e2e7221 */ /* 0x000fe40000010000 */
[----:B------:R-:W-:Y:S01]  /*3880*/  SHFL.IDX PT, R117, R15, R8, 0x1f ;  /* 0x00001f080f757589 */ /* 0x000fe200000e0000 */
[--C-:B-----5:R-:W-:Y:S01]  /*3890*/  FADD.FTZ R45, R45, -R112.reuse ;  /* 0x800000702d2d7221 */ /* 0x120fe20000010000 */
[----:B------:R-:W-:-:S02]  /*38a0*/  FADD.FTZ R47, R47, -R112 ;  /* 0x800000702f2f7221 */ /* 0x000fc40000010000 */
[----:B------:R-:W-:Y:S01]  /*38b0*/  SHFL.IDX PT, R120, R15, R237, 0x1f ;  /* 0x00001fed0f787589 */ /* 0x000fe200000e0000 */
[--C-:B------:R-:W-:Y:S01]  /*38c0*/  FADD.FTZ R48, R48, -R108.reuse ;  /* 0x8000006c30307221 */ /* 0x100fe20000010000 */
[----:B------:R-:W-:Y:S02]  /*38d0*/  FADD.FTZ R50, R50, -R108 ;  /* 0x8000006c32327221 */ /* 0x000fe40000010000 */
[----:B------:R-:W-:Y:S01]  /*38e0*/  SHFL.IDX PT, R114, R15, R235, 0x1f ;  /* 0x00001feb0f727589 */ /* 0x000fe200000e0000 */
[--C-:B------:R-:W-:Y:S01]  /*38f0*/  FADD.FTZ R49, R49, -R16.reuse ;  /* 0x8000001031317221 */ /* 0x100fe20000010000 */
[----:B------:R-:W-:Y:S02]  /*3900*/  FADD.FTZ R51, R51, -R16 ;  /* 0x8000001033337221 */ /* 0x000fe40000010000 */
[----:B------:R-:W-:Y:S04]  /*3910*/  SHFL.IDX PT, R112, R15, R234, 0x1f ;  /* 0x00001fea0f707589 */ /* 0x000fe800000e0000 */
[----:B------:R-:W-:Y:S04]  /*3920*/  SHFL.IDX PT, R108, R15, R233, 0x1f ;  /* 0x00001fe90f6c7589 */ /* 0x000fe800000e0000 */
[----:B------:R-:W-:Y:S04]  /*3930*/  SHFL.IDX PT, R16, R15, R232, 0x1f ;  /* 0x00001fe80f107589 */ /* 0x000fe800000e0000 */
[----:B------:R-:W-:Y:S04]  /*3940*/  SHFL.IDX PT, R15, R15, R230, 0x1f ;  /* 0x00001fe60f0f7589 */ /* 0x000fe800000e0000 */
[----:B------:R-:W1:Y:S04]  /*3950*/  SHFL.IDX PT, R231, R10, R231, 0x1f ;  /* 0x00001fe70ae77589 */ /* 0x000e6800000e0000 */
[----:B------:R-:W-:Y:S04]  /*3960*/  SHFL.IDX PT, R227, R227, R230, 0x1f ;  /* 0x00001fe6e3e37589 */ /* 0x000fe800000e0000 */
[----:B------:R-:W2:Y:S01]  /*3970*/  SHFL.IDX PT, R230, R10, R230, 0x1f ;  /* 0x00001fe60ae67589 */ /* 0x000ea200000e0000 */
[--C-:B------:R-:W-:Y:S01]  /*3980*/  FADD.FTZ R41, R41, -R113.reuse ;  /* 0x8000007129297221 */ /* 0x100fe20000010000 */
[----:B------:R-:W-:-:S02]  /*3990*/  FADD.FTZ R43, R43, -R113 ;  /* 0x800000712b2b7221 */ /* 0x000fc40000010000 */
[----:B------:R-:W-:Y:S04]  /*39a0*/  SHFL.IDX PT, R237, R10, R237, 0x1f ;  /* 0x00001fed0aed7589 */ /* 0x000fe800000e0000 */
[----:B------:R-:W4:Y:S04]  /*39b0*/  SHFL.IDX PT, R113, R10, R8, 0x1f ;  /* 0x00001f080a717589 */ /* 0x000f2800000e0000 */
[----:B------:R-:W5:Y:S04]  /*39c0*/  SHFL.IDX PT, R235, R10, R235, 0x1f ;  /* 0x00001feb0aeb7589 */ /* 0x000f6800000e0000 */
[----:B------:R-:W5:Y:S04]  /*39d0*/  SHFL.IDX PT, R234, R10, R234, 0x1f ;  /* 0x00001fea0aea7589 */ /* 0x000f6800000e0000 */
[----:B------:R-:W3:Y:S04]  /*39e0*/  SHFL.IDX PT, R233, R10, R233, 0x1f ;  /* 0x00001fe90ae97589 */ /* 0x000ee800000e0000 */
[----:B------:R2:W3:Y:S01]  /*39f0*/  SHFL.IDX PT, R232, R10, R232, 0x1f ;  /* 0x00001fe80ae87589 */ /* 0x0004e200000e0000 */
[----:B------:R-:W-:Y:S01]  /*3a00*/  FMUL.FTZ R26, R216, R26 ;  /* 0x0000001ad81a7220 */ /* 0x000fe20000410000 */
[----:B------:R-:W-:Y:S01]  /*3a10*/  FMUL.FTZ R27, R219, R27 ;  /* 0x0000001bdb1b7220 */ /* 0x000fe20000410000 */
[----:B------:R-:W5:Y:S01]  /*3a20*/  MUFU.EX2 R221, R221 ;  /* 0x000000dd00dd7308 */ /* 0x000f620000000800 */
[----:B-1----:R-:W-:Y:S01]  /*3a30*/  FADD.FTZ R121, R84, -R231 ;  /* 0x800000e754797221 */ /* 0x002fe20000010000 */
[----:B------:R-:W-:Y:S01]  /*3a40*/  FMUL.FTZ R28, R18, R28 ;  /* 0x0000001c121c7220 */ /* 0x000fe20000410000 */
[----:B------:R-:W-:Y:S01]  /*3a50*/  FMUL.FTZ R29, R19, R29 ;  /* 0x0000001d131d7220 */ /* 0x000fe20000410000 */
[----:B------:R-:W-:Y:S01]  /*3a60*/  FADD.FTZ R60, R60, -R114 ;  /* 0x800000723c3c7221 */ /* 0x000fe20000010000 */
[----:B--2---:R-:W-:-:S03]  /*3a70*/  FADD.FTZ R10, R68, -R9 ;  /* 0x80000009440a7221 */ /* 0x004fc60000010000 */
[----:B------:R-:W1:Y:S01]  /*3a80*/  MUFU.EX2 R126, R126 ;  /* 0x0000007e007e7308 */ /* 0x000e620000000800 */
[----:B------:R-:W-:Y:S01]  /*3a90*/  FADD.FTZ R9, R70, -R9 ;  /* 0x8000000946097221 */ /* 0x000fe20000010000 */
[----:B------:R-:W-:Y:S01]  /*3aa0*/  FADD.FTZ R70, R69, -R15 ;  /* 0x8000000f45467221 */ /* 0x000fe20000010000 */
[----:B------:R-:W-:Y:S01]  /*3ab0*/  FADD.FTZ R61, R61, -R112 ;  /* 0x800000703d3d7221 */ /* 0x000fe20000010000 */
[----:B------:R-:W-:Y:S01]  /*3ac0*/  FMUL.FTZ R84, R217, R24 ;  /* 0x00000018d9547220 */ /* 0x000fe20000410000 */
[----:B------:R-:W-:-:S03]  /*3ad0*/  FMUL.FTZ R25, R218, R25 ;  /* 0x00000019da197220 */ /* 0x000fc60000410000 */
[----:B------:R-:W2:Y:S01]  /*3ae0*/  MUFU.EX2 R127, R127 ;  /* 0x0000007f007f7308 */ /* 0x000ea20000000800 */
[----:B------:R-:W-:Y:S01]  /*3af0*/  FFMA.FTZ R140, R151, UR10, -R140 ;  /* 0x0000000a978c7c23 */ /* 0x000fe2000801088c */
[----:B------:R-:W-:Y:S01]  /*3b00*/  FADD.FTZ R125, R85, -R230 ;  /* 0x800000e6557d7221 */ /* 0x000fe20000010000 */
[----:B------:R-:W-:Y:S01]  /*3b10*/  FADD.FTZ R65, R65, -R16 ;  /* 0x8000001041417221 */ /* 0x000fe20000010000 */
[----:B------:R-:W-:-:S04]  /*3b20*/  F2FP.BF16.F32.PACK_AB R85, R27, R26 ;  /* 0x0000001a1b55723e */ /* 0x000fc800000010ff */
[----:B------:R-:W2:Y:S01]  /*3b30*/  MUFU.EX2 R131, R131 ;  /* 0x0000008300837308 */ /* 0x000ea20000000800 */
[----:B------:R-:W-:Y:S01]  /*3b40*/  FADD.FTZ R66, R66, -R108 ;  /* 0x8000006c42427221 */ /* 0x000fe20000010000 */
[----:B------:R-:W-:Y:S01]  /*3b50*/  FADD.FTZ R231, R86, -R231 ;  /* 0x800000e756e77221 */ /* 0x000fe20000010000 */
[----:B------:R-:W-:Y:S01]  /*3b60*/  FMUL.FTZ R10, R98, R10 ;  /* 0x0000000a620a7220 */ /* 0x000fe20000410000 */
[----:B------:R-:W-:-:S04]  /*3b70*/  FMUL.FTZ R27, R99, R70 ;  /* 0x00000046631b7220 */ /* 0x000fc80000410000 */
[----:B------:R-:W3:Y:S01]  /*3b80*/  MUFU.EX2 R122, R122 ;  /* 0x0000007a007a7308 */ /* 0x000ee20000000800 */
[----:B------:R-:W-:Y:S01]  /*3b90*/  F2FP.BF16.F32.PACK_AB R86, R29, R28 ;  /* 0x0000001c1d56723e */ /* 0x000fe200000010ff */
[----:B------:R-:W-:Y:S01]  /*3ba0*/  FMUL.FTZ R60, R95, R60 ;  /* 0x0000003c5f3c7220 */ /* 0x000fe20000410000 */
[----:B------:R-:W-:-:S05]  /*3bb0*/  FMUL.FTZ R61, R96, R61 ;  /* 0x0000003d603d7220 */ /* 0x000fca0000410000 */
[----:B------:R-:W3:Y:S01]  /*3bc0*/  MUFU.EX2 R123, R123 ;  /* 0x0000007b007b7308 */ /* 0x000ee20000000800 */
[----:B------:R-:W-:Y:S01]  /*3bd0*/  FADD.FTZ R64, R64, -R108 ;  /* 0x8000006c40407221 */ /* 0x000fe20000010000 */
[----:B------:R-:W-:-:S06]  /*3be0*/  FADD.FTZ R16, R67, -R16 ;  /* 0x8000001043107221 */ /* 0x000fcc0000010000 */
[----:B------:R-:W3:Y:S01]  /*3bf0*/  MUFU.EX2 R134, R134 ;  /* 0x0000008600867308 */ /* 0x000ee20000000800 */
[----:B------:R-:W-:Y:S01]  /*3c00*/  FADD.FTZ R15, R71, -R15 ;  /* 0x8000000f470f7221 */ /* 0x000fe20000010000 */
[----:B------:R-:W-:-:S06]  /*3c10*/  F2FP.BF16.F32.PACK_AB R84, R25, R84 ;  /* 0x000000541954723e */ /* 0x000fcc00000010ff */
[----:B------:R-:W3:Y:S01]  /*3c20*/  MUFU.EX2 R124, R124 ;  /* 0x0000007c007c7308 */ /* 0x000ee20000000800 */
[----:B----4-:R-:W-:Y:S01]  /*3c30*/  FADD.FTZ R67, R72, -R113 ;  /* 0x8000007148437221 */ /* 0x010fe20000010000 */
[----:B------:R-:W-:-:S06]  /*3c40*/  FADD.FTZ R108, R73, -R237 ;  /* 0x800000ed496c7221 */ /* 0x000fcc0000010000 */
[----:B------:R-:W4:Y:S01]  /*3c50*/  MUFU.EX2 R107, R107 ;  /* 0x0000006b006b7308 */ /* 0x000f220000000800 */
[----:B------:R-:W-:-:S07]  /*3c60*/  FMUL.FTZ R25, R97, R65 ;  /* 0x0000004161197220 */ /* 0x000fce0000410000 */
[----:B------:R-:W4:Y:S01]  /*3c70*/  MUFU.EX2 R110, R110 ;  /* 0x0000006e006e7308 */ /* 0x000f220000000800 */
[----:B------:R-:W-:-:S07]  /*3c80*/  FMUL.FTZ R65, R130, R66 ;  /* 0x0000004282417220 */ /* 0x000fce0000410000 */
[----:B------:R-:W4:Y:S01]  /*3c90*/  MUFU.EX2 R128, R128 ;  /* 0x0000008000807308 */ /* 0x000f220000000800 */
[----:B------:R-:W-:-:S07]  /*3ca0*/  F2FP.BF16.F32.PACK_AB R66, R27, R10 ;  /* 0x0000000a1b42723e */ /* 0x000fce00000010ff */
[----:B------:R-:W4:Y:S08]  /*3cb0*/  MUFU.EX2 R115, R115 ;  /* 0x0000007300737308 */ /* 0x000f300000000800 */
[----:B------:R-:W4:Y:S08]  /*3cc0*/  MUFU.EX2 R118, R118 ;  /* 0x0000007600767308 */ /* 0x000f300000000800 */
[----:B------:R-:W4:Y:S01]  /*3cd0*/  MUFU.EX2 R119, R119 ;  /* 0x0000007700777308 */ /* 0x000f220000000800 */
[----:B------:R-:W-:Y:S01]  /*3ce0*/  F2FP.BF16.F32.PACK_AB R70, R61, R60 ;  /* 0x0000003c3d46723e */ /* 0x000fe200000010ff */
[----:B------:R-:W-:-:S06]  /*3cf0*/  FMUL.FTZ R10, R135, R15 ;  /* 0x0000000f870a7220 */ /* 0x000fcc0000410000 */
[----:B------:R-:W-:Y:S01]  /*3d00*/  MUFU.EX2 R102, R102 ;  /* 0x0000006600667308 */ /* 0x000fe20000000800 */
[----:B------:R-:W-:Y:S01]  /*3d10*/  FMUL.FTZ R60, R100, R67 ;  /* 0x00000043643c7220 */ /* 0x000fe20000410000 */
[----:B------:R-:W-:-:S06]  /*3d20*/  FMUL.FTZ R15, R101, R108 ;  /* 0x0000006c650f7220 */ /* 0x000fcc0000410000 */
[----:B------:R-:W4:Y:S01]  /*3d30*/  MUFU.EX2 R138, R138 ;  /* 0x0000008a008a7308 */ /* 0x000f220000000800 */
[----:B------:R-:W-:-:S07]  /*3d40*/  FADD.FTZ R62, R62, -R114 ;  /* 0x800000723e3e7221 */ /* 0x000fce0000010000 */
[----:B------:R-:W4:Y:S01]  /*3d50*/  MUFU.EX2 R139, R139 ;  /* 0x0000008b008b7308 */ /* 0x000f220000000800 */
[----:B------:R-:W-:-:S07]  /*3d60*/  FADD.FTZ R63, R63, -R112 ;  /* 0x800000703f3f7221 */ /* 0x000fce0000010000 */
[----:B------:R-:W4:Y:S08]  /*3d70*/  MUFU.EX2 R132, R132 ;  /* 0x0000008400847308 */ /* 0x000f300000000800 */
[----:B------:R-:W4:Y:S01]  /*3d80*/  MUFU.EX2 R133, R133 ;  /* 0x0000008500857308 */ /* 0x000f220000000800 */
[----:B------:R-:W-:-:S07]  /*3d90*/  FADD.FTZ R56, R56, -R117 ;  /* 0x8000007538387221 */ /* 0x000fce0000010000 */
[----:B------:R-:W4:Y:S01]  /*3da0*/  MUFU.EX2 R103, R103 ;  /* 0x0000006700677308 */ /* 0x000f220000000800 */
[----:B------:R-:W-:-:S07]  /*3db0*/  FADD.FTZ R58, R58, -R117 ;  /* 0x800000753a3a7221 */ /* 0x000fce0000010000 */
[----:B------:R-:W-:Y:S01]  /*3dc0*/  MUFU.EX2 R104, R104 ;  /* 0x0000006800687308 */ /* 0x000fe20000000800 */
[----:B------:R-:W-:-:S07]  /*3dd0*/  FADD.FTZ R57, R57, -R120 ;  /* 0x8000007839397221 */ /* 0x000fce0000010000 */
[----:B------:R-:W-:Y:S01]  /*3de0*/  MUFU.EX2 R105, R105 ;  /* 0x0000006900697308 */ /* 0x000fe20000000800 */
[----:B------:R-:W-:-:S07]  /*3df0*/  FADD.FTZ R59, R59, -R120 ;  /* 0x800000783b3b7221 */ /* 0x000fce0000010000 */
[----:B------:R-:W-:Y:S08]  /*3e00*/  MUFU.EX2 R106, R106 ;  /* 0x0000006a006a7308 */ /* 0x000ff00000000800 */
[----:B------:R-:W4:Y:S08]  /*3e10*/  MUFU.EX2 R136, R136 ;  /* 0x0000008800887308 */ /* 0x000f300000000800 */
[----:B------:R-:W4:Y:S08]  /*3e20*/  MUFU.EX2 R137, R137 ;  /* 0x0000008900897308 */ /* 0x000f300000000800 */
[----:B------:R-:W4:Y:S08]  /*3e30*/  MUFU.EX2 R228, R228 ;  /* 0x000000e400e47308 */ /* 0x000f300000000800 */
[----:B------:R-:W4:Y:S01]  /*3e40*/  MUFU.EX2 R29, R140 ;  /* 0x0000008c001d7308 */ /* 0x000f220000000800 */
[--C-:B------:R-:W-:Y:S01]  /*3e50*/  FADD.FTZ R53, R53, -R227.reuse ;  /* 0x800000e335357221 */ /* 0x100fe20000010000 */
[----:B------:R-:W-:Y:S01]  /*3e60*/  FADD.FTZ R55, R55, -R227 ;  /* 0x800000e337377221 */ /* 0x000fe20000010000 */
[----:B------:R-:W-:Y:S01]  /*3e70*/  FMUL.FTZ R30, R220, R30 ;  /* 0x0000001edc1e7220 */ /* 0x000fe20000410000 */
[----:B-----5:R-:W-:Y:S01]  /*3e80*/  FMUL.FTZ R31, R221, R31 ;  /* 0x0000001fdd1f7220 */ /* 0x020fe20000410000 */
[----:B-1----:R-:W-:Y:S01]  /*3e90*/  FMUL.FTZ R62, R126, R62 ;  /* 0x0000003e7e3e7220 */ /* 0x002fe20000410000 */
[----:B--2---:R-:W-:Y:S01]  /*3ea0*/  FMUL.FTZ R63, R127, R63 ;  /* 0x0000003f7f3f7220 */ /* 0x004fe20000410000 */
[----:B------:R-:W-:Y:S01]  /*3eb0*/  FMUL.FTZ R16, R131, R16 ;  /* 0x0000001083107220 */ /* 0x000fe20000410000 */
[----:B------:R-:W-:Y:S01]  /*3ec0*/  F2FP.BF16.F32.PACK_AB R60, R15, R60 ;  /* 0x0000003c0f3c723e */ /* 0x000fe200000010ff */
        /* <DEDUP_REMOVED lines=12> */
[----:B---3--:R-:W-:Y:S01]  /*3f90*/  FMUL.FTZ R58, R122, R58 ;  /* 0x0000003a7a3a7220 */ /* 0x008fe20000410000 */
[----:B------:R-:W-:Y:S01]  /*3fa0*/  FMUL.FTZ R59, R123, R59 ;  /* 0x0000003b7b3b7220 */ /* 0x000fe20000410000 */
[----:B------:R-:W-:Y:S01]  /*3fb0*/  FMUL.FTZ R9, R134, R9 ;  /* 0x0000000986097220 */ /* 0x000fe20000410000 */
[----:B------:R-:W-:-:S02]  /*3fc0*/  IMAD R15, R0, 0x4000, R141 ;  /* 0x00004000000f7824 */ /* 0x000fc400078e028d */
[----:B------:R-:W-:Y:S01]  /*3fd0*/  FADD.FTZ R113, R74, -R113 ;  /* 0x800000714a717221 */ /* 0x000fe20000010000 */
[----:B------:R-:W-:Y:S01]  /*3fe0*/  FADD.FTZ R237, R75, -R237 ;  /* 0x800000ed4bed7221 */ /* 0x000fe20000010000 */
[----:B------:R-:W-:Y:S01]  /*3ff0*/  FADD.FTZ R235, R78, -R235 ;  /* 0x800000eb4eeb7221 */ /* 0x000fe20000010000 */
[----:B------:R-:W-:Y:S01]  /*4000*/  FADD.FTZ R234, R79, -R234 ;  /* 0x800000ea4fea7221 */ /* 0x000fe20000010000 */
[--C-:B------:R-:W-:Y:S01]  /*4010*/  FADD.FTZ R114, R80, -R233.reuse ;  /* 0x800000e950727221 */ /* 0x100fe20000010000 */
[--C-:B------:R-:W-:Y:S01]  /*4020*/  FADD.FTZ R120, R81, -R232.reuse ;  /* 0x800000e851787221 */ /* 0x100fe20000010000 */
        /* <DEDUP_REMOVED lines=59> */
[----:B------:R1:W-:Y:S01]  /*43e0*/  STSM.16.MT88.4 [R15+0x21c00], R76 ;  /* 0x021c004c0f007844 */ /* 0x0003e20000004200 */
        /* <DEDUP_REMOVED lines=11> */
[----:B------:R1:W-:Y:S04]  /*44a0*/  STSM.16.MT88.4 [R15+0x23c00], R60 ;  /* 0x023c003c0f007844 */ /* 0x0003e80000004200 */
[----:B------:R1:W-:Y:S01]  /*44b0*/  STSM.16.MT88.4 [R15+0x24400], R56 ;  /* 0x024400380f007844 */ /* 0x0003e20000004200 */
[----:B------:R-:W-:Y:S01]  /*44c0*/  WARPGROUP.ARRIVE ;  /* 0x00000000000079c5 */ /* 0x000fe20000000000 */
[----:B------:R-:W-:Y:S01]  /*44d0*/  UMOV UR6, UR4 ;  /* 0x0000000400067c82 */ /* 0x000fe20008000000 */
[----:B------:R-:W-:-:S04]  /*44e0*/  UMOV UR7, 0x40000040 ;  /* 0x4000004000077882 */ /* 0x000fc80000000000 */
        /* <DEDUP_REMOVED lines=137> */
.L_x_6409:
        /* <DEDUP_REMOVED lines=68> */
.L_x_6410:
[----:B-1----:R-:W2:Y:S01]  /*51c0*/  LDL R5, [R1] ;  /* 0x0000000001057983 */ /* 0x002ea20000100800 */
        /* <DEDUP_REMOVED lines=11> */
.L_x_6400:
[----:B------:R-:W-:-:S06]  /*5280*/  UISETP.GE.AND UP0, UPT, UR41, UR40, UPT ;  /* 0x000000282900728c */ /* 0x000fcc000bf06270 */
[----:B------:R-:W-:-:S13]  /*5290*/  PLOP3.LUT P0, PT, PT, PT, UP0, 0x80, 0x0 ;  /* 0x000000000000781c */ /* 0x000fda0003f0f008 */
[----:B------:R-:W-:Y:S05]  /*52a0*/  @P0 BRA `(.L_x_6412) ;  /* 0x0000003800480947 */ /* 0x000fea0003800000 */
[----:B------:R-:W1:Y:S01]  /*52b0*/  LDL.LU R11, [R1+0x20] ;  /* 0x00002000010b7983 */ /* 0x000e620000300800 */
[----:B------:R-:W-:-:S03]  /*52c0*/  ULDC UR4, c[0x0][0x290] ;  /* 0x0000a40000047ab9 */ /* 0x000fc60000000800 */
[----:B------:R-:W3:Y:S01]  /*52d0*/  LDL.LU R10, [R1+0x14] ;  /* 0x00001400010a7983 */ /* 0x000ee20000300800 */
[----:B------:R-:W-:Y:S01]  /*52e0*/  UIMAD UR4, UR37, -0x80, UR4 ;  /* 0xffffff80250478a4 */ /* 0x000fe2000f8e0204 */
[----:B------:R-:W-:Y:S01]  /*52f0*/  IMAD R229, R229, 0x2000, R236 ;  /* 0x00002000e5e57824 */ /* 0x000fe200078e02ec */
[----:B------:R-:W4:Y:S01]  /*5300*/  S2R R5, SR_TID.X ;  /* 0x0000000000057919 */ /* 0x000f220000002100 */
[----:B------:R-:W-:-:S03]  /*5310*/  IMAD.MOV.U32 R235, RZ, RZ, 0x40000040 ;  /* 0x40000040ffeb7424 */ /* 0x000fc600078e00ff */
[----:B--2---:R-:W-:Y:S02]  /*5320*/  IMAD.U32 R15, RZ, RZ, UR4 ;  /* 0x00000004ff0f7e24 */ /* 0x004fe4000f8e00ff */
[----:B------:R-:W-:Y:S02]  /*5330*/  IMAD.MOV.U32 R233, RZ, RZ, 0x40000040 ;  /* 0x40000040ffe97424 */ /* 0x000fe400078e00ff */
        /* <DEDUP_REMOVED lines=8> */
[----:B------:R-:W-:Y:S01]  /*53c0*/  IMAD.IADD R8, R5, 0x1, -R8 ;  /* 0x0000000105087824 */ /* 0x000fe200078e0a08 */
[----:B-1----:R-:W-:Y:S02]  /*53d0*/  LEA.HI R13, R11, R9, RZ, 0x5 ;  /* 0x000000090b0d7211 */ /* 0x002fe400078f28ff */
[----:B------:R-:W-:Y:S02]  /*53e0*/  LEA.HI R9, R7, R7, RZ, 0x1 ;  /* 0x0000000707097211 */ /* 0x000fe400078f08ff */
[--C-:B---3--:R-:W-:Y:S02]  /*53f0*/  SHF.R.S32.HI R11, RZ, 0x2, R10.reuse ;  /* 0x00000002ff0b7819 */ /* 0x108fe4000001140a */
[----:B------:R-:W-:Y:S02]  /*5400*/  LOP3.LUT R12, R9, 0xfffffffe, RZ, 0xc0, !PT ;  /* 0xfffffffe090c7812 */ /* 0x000fe400078ec0ff */
[----:B------:R-:W-:Y:S02]  /*5410*/  SHF.R.S32.HI R10, RZ, 0x1f, R10 ;  /* 0x0000001fff0a7819 */ /* 0x000fe4000001140a */
[----:B------:R-:W-:-:S02]  /*5420*/  SHF.R.S32.HI R9, RZ, 0x1f, R8 ;  /* 0x0000001fff097819 */ /* 0x000fc40000011408 */
[----:B------:R-:W-:Y:S01]  /*5430*/  SHF.R.S32.HI R14, RZ, 0x5, R13 ;  /* 0x00000005ff0e7819 */ /* 0x000fe2000001140d */
[----:B------:R-:W-:Y:S01]  /*5440*/  IMAD.IADD R13, R7, 0x1, -R12 ;  /* 0x00000001070d7824 */ /* 0x000fe200078e0a0c */
[----:B------:R-:W-:Y:S02]  /*5450*/  LEA.HI R10, R10, R11, RZ, 0x3 ;  /* 0x0000000b0a0a7211 */ /* 0x000fe400078f18ff */
[CC--:B------:R-:W-:Y:S01]  /*5460*/  LEA.HI R7, R9.reuse, R8.reuse, RZ, 0x3 ;  /* 0x0000000809077211 */ /* 0x0c0fe200078f18ff */
[----:B------:R-:W-:Y:S01]  /*5470*/  IMAD R14, R14, -0x10, R15 ;  /* 0xfffffff00e0e7824 */ /* 0x000fe200078e020f */
[----:B------:R-:W-:Y:S02]  /*5480*/  LEA.HI R9, R9, R8, RZ, 0x2 ;  /* 0x0000000809097211 */ /* 0x000fe400078f10ff */
[----:B------:R-:W-:Y:S02]  /*5490*/  LOP3.LUT R12, R10, 0xfffffff8, RZ, 0xc0, !PT ;  /* 0xfffffff80a0c7812 */ /* 0x000fe400078ec0ff */
[----:B------:R-:W-:-:S02]  /*54a0*/  SHF.R.S32.HI R8, RZ, 0x3, R7 ;  /* 0x00000003ff087819 */ /* 0x000fc40000011407 */
[----:B------:R-:W-:Y:S02]  /*54b0*/  SHF.R.S32.HI R7, RZ, 0x1f, R7 ;  /* 0x0000001fff077819 */ /* 0x000fe40000011407 */
[----:B------:R-:W-:Y:S02]  /*54c0*/  SHF.R.S32.HI R10, RZ, 0x2, R9 ;  /* 0x00000002ff0a7819 */ /* 0x000fe40000011409 */
[----:B------:R-:W-:Y:S02]  /*54d0*/  LEA.HI R7, R7, R8, RZ, 0x4 ;  /* 0x0000000807077211 */ /* 0x000fe400078f20ff */
[----:B------:R-:W-:Y:S02]  /*54e0*/  LEA.HI R9, R9, R10, RZ, 0x1 ;  /* 0x0000000a09097211 */ /* 0x000fe400078f08ff */
[----:B------:R-:W-:Y:S02]  /*54f0*/  LEA.HI R15, R6, R5, RZ, 0x2 ;  /* 0x00000005060f7211 */ /* 0x000fe400078f10ff */
[----:B------:R-:W-:-:S02]  /*5500*/  LOP3.LUT R7, R7, 0x1ffffff0, RZ, 0xc0, !PT ;  /* 0x1ffffff007077812 */ /* 0x000fc400078ec0ff */
[----:B------:R-:W-:Y:S02]  /*5510*/  LOP3.LUT R9, R9, 0xfffffffe, RZ, 0xc0, !PT ;  /* 0xfffffffe09097812 */ /* 0x000fe400078ec0ff */
[----:B------:R-:W-:Y:S01]  /*5520*/  IADD3 R6, R14, R12, -R11 ;  /* 0x0000000c0e067210 */ /* 0x000fe20007ffe80b */
[----:B------:R-:W-:Y:S01]  /*5530*/  IMAD.IADD R8, R8, 0x1, -R7 ;  /* 0x0000000108087824 */ /* 0x000fe200078e0a07 */
[----:B------:R-:W-:Y:S01]  /*5540*/  LOP3.LUT R12, R15, 0xfffffffc, RZ, 0xc0, !PT ;  /* 0xfffffffc0f0c7812 */ /* 0x000fe200078ec0ff */
[C---:B------:R-:W-:Y:S02]  /*5550*/  IMAD.IADD R9, R10.reuse, 0x1, -R9 ;  /* 0x000000010a097824 */ /* 0x040fe400078e0a09 */
[C---:B------:R-:W-:Y:S02]  /*5560*/  VIADD R11, R10.reuse, 0x8 ;  /* 0x000000080a0b7836 */ /* 0x040fe40000000000 */
[----:B------:R-:W-:Y:S02]  /*5570*/  IMAD R6, R13, -0x40, R6 ;  /* 0xffffffc00d067824 */ /* 0x000fe400078e0206 */
[----:B------:R-:W-:-:S02]  /*5580*/  VIADD R13, R10, 0x10 ;  /* 0x000000100a0d7836 */ /* 0x000fc40000000000 */
[----:B------:R-:W-:Y:S02]  /*5590*/  IMAD R7, R8, 0x8, R9 ;  /* 0x0000000808077824 */ /* 0x000fe400078e0209 */
[----:B------:R-:W-:Y:S01]  /*55a0*/  IMAD.IADD R5, R5, 0x1, -R12 ;  /* 0x0000000105057824 */ /* 0x000fe200078e0a0c */
[----:B------:R-:W-:Y:S01]  /*55b0*/  LEA.HI R12, R11, R11, RZ, 0x1 ;  /* 0x0000000b0b0c7211 */ /* 0x000fe200078f08ff */
[----:B------:R-:W-:Y:S01]  /*55c0*/  VIADD R15, R10, 0x18 ;  /* 0x000000180a0f7836 */ /* 0x000fe20000000000 */
[----:B------:R-:W-:Y:S01]  /*55d0*/  LEA.HI R8, R13, R13, RZ, 0x1 ;  /* 0x0000000d0d087211 */ /* 0x000fe200078f08ff */
[----:B------:R1:W-:Y:S01]  /*55e0*/  STL [R1+0x38], R7 ;  /* 0x0000380701007387 */ /* 0x0003e20000100800 */
[----:B------:R-:W-:Y:S02]  /*55f0*/  LOP3.LUT R14, R12, 0xfffffffe, RZ, 0xc0, !PT ;  /* 0xfffffffe0c0e7812 */ /* 0x000fe400078ec0ff */
[----:B------:R-:W-:Y:S02]  /*5600*/  LOP3.LUT R10, R8, 0xfffffffe, RZ, 0xc0, !PT ;  /* 0xfffffffe080a7812 */ /* 0x000fe400078ec0ff */
[----:B------:R-:W-:Y:S01]  /*5610*/  SHF.R.S32.HI R9, RZ, 0x1, R8 ;  /* 0x00000001ff097819 */ /* 0x000fe20000011408 */
[----:B------:R-:W-:Y:S01]  /*5620*/  IMAD.IADD R14, R11, 0x1, -R14 ;  /* 0x000000010b0e7824 */ /* 0x000fe200078e0a0e */
[----:B------:R-:W-:Y:S01]  /*5630*/  SHF.R.S32.HI R8, RZ, 0x1f, R8 ;  /* 0x0000001fff087819 */ /* 0x000fe20000011408 */
[----:B------:R-:W-:Y:S01]  /*5640*/  IMAD.IADD R10, R13, 0x1, -R10 ;  /* 0x000000010d0a7824 */ /* 0x000fe200078e0a0a */
[----:B------:R-:W-:Y:S01]  /*5650*/  LEA.HI R11, R15, R15, RZ, 0x1 ;  /* 0x0000000f0f0b7211 */ /* 0x000fe200078f08ff */
[----:B------:R-:W-:Y:S01]  /*5660*/  IMAD.MOV.U32 R13, RZ, RZ, 0x40000040 ;  /* 0x40000040ff0d7424 */ /* 0x000fe200078e00ff */
[----:B-1----:R-:W-:-:S02]  /*5670*/  SHF.R.S32.HI R7, RZ, 0x1, R12 ;  /* 0x00000001ff077819 */ /* 0x002fc4000001140c */
[----:B------:R-:W-:Y:S02]  /*5680*/  SHF.R.S32.HI R12, RZ, 0x1f, R12 ;  /* 0x0000001fff0c7819 */ /* 0x000fe4000001140c */
[----:B------:R-:W-:Y:S02]  /*5690*/  LEA.HI R8, R8, R9, RZ, 0x4 ;  /* 0x0000000908087211 */ /* 0x000fe400078f20ff */
[----:B------:R-:W-:Y:S02]  /*56a0*/  LEA.HI R12, R12, R7, RZ, 0x4 ;  /* 0x000000070c0c7211 */ /* 0x000fe400078f20ff */
[----:B------:R-:W-:Y:S02]  /*56b0*/  LOP3.LUT R8, R8, 0x1ffffff0, RZ, 0xc0, !PT ;  /* 0x1ffffff008087812 */ /* 0x000fe400078ec0ff */
[----:B------:R-:W-:Y:S02]  /*56c0*/  LOP3.LUT R12, R12, 0x1ffffff0, RZ, 0xc0, !PT ;  /* 0x1ffffff00c0c7812 */ /* 0x000fe400078ec0ff */
[--C-:B------:R-:W-:Y:S01]  /*56d0*/  SHF.R.S32.HI R16, RZ, 0x1, R11.reuse ;  /* 0x00000001ff107819 */ /* 0x100fe2000001140b */
[----:B------:R-:W-:Y:S01]  /*56e0*/  IMAD.IADD R9, R9, 0x1, -R8 ;  /* 0x0000000109097824 */ /* 0x000fe200078e0a08 */
[----:B------:R-:W-:Y:S01]  /*56f0*/  SHF.R.S32.HI R17, RZ, 0x1f, R11 ;  /* 0x0000001fff117819 */ /* 0x000fe2000001140b */
[----:B------:R-:W-:Y:S01]  /*5700*/  IMAD.IADD R7, R7, 0x1, -R12 ;  /* 0x0000000107077824 */ /* 0x000fe200078e0a0c */
[----:B------:R-:W-:Y:S01]  /*5710*/  LOP3.LUT R18, R11, 0xfffffffe, RZ, 0xc0, !PT ;  /* 0xfffffffe0b127812 */ /* 0x000fe200078ec0ff */
[----:B------:R-:W-:Y:S01]  /*5720*/  IMAD.MOV.U32 R11, RZ, RZ, 0x40000040 ;  /* 0x40000040ff0b7424 */ /* 0x000fe200078e00ff */
[----:B------:R-:W-:Y:S01]  /*5730*/  LEA.HI R17, R17, R16, RZ, 0x4 ;  /* 0x0000001011117211 */ /* 0x000fe200078f20ff */
[----:B------:R-:W-:-:S02]  /*5740*/  IMAD R8, R7, 0x8, R14 ;  /* 0x0000000807087824 */ /* 0x000fc400078e020e */
[----:B------:R-:W-:Y:S01]  /*5750*/  IMAD R7, R9, 0x8, R10 ;  /* 0x0000000809077824 */ /* 0x000fe200078e020a */
[----:B------:R-:W-:Y:S01]  /*5760*/  LOP3.LUT R17, R17, 0x1ffffff0, RZ, 0xc0, !PT ;  /* 0x1ffffff011117812 */ /* 0x000fe200078ec0ff */
[----:B------:R-:W-:Y:S01]  /*5770*/  IMAD.IADD R18, R15, 0x1, -R18 ;  /* 0x000000010f127824 */ /* 0x000fe200078e0a12 */
[----:B------:R1:W-:Y:S01]  /*5780*/  STL [R1+0x34], R8 ;  /* 0x0000340801007387 */ /* 0x0003e20000100800 */
[----:B------:R-:W-:Y:S02]  /*5790*/  IMAD.MOV.U32 R15, RZ, RZ, 0x40000040 ;  /* 0x40000040ff0f7424 */ /* 0x000fe400078e00ff */
[----:B------:R-:W-:Y:S01]  /*57a0*/  IMAD.IADD R17, R16, 0x1, -R17 ;  /* 0x0000000110117824 */ /* 0x000fe200078e0a11 */
[----:B------:R2:W-:Y:S01]  /*57b0*/  STL [R1+0x28], R7 ;  /* 0x0000280701007387 */ /* 0x0005e20000100800 */
[----:B------:R-:W-:Y:S02]  /*57c0*/  IMAD.MOV.U32 R9, RZ, RZ, 0x40000040 ;  /* 0x40000040ff097424 */ /* 0x000fe400078e00ff */
[----:B------:R-:W-:-:S02]  /*57d0*/  IMAD R10, R17, 0x8, R18 ;  /* 0x00000008110a7824 */ /* 0x000fc400078e0212 */
[----:B------:R-:W-:Y:S02]  /*57e0*/  VIADD R17, R5, 0x8 ;  /* 0x0000000805117836 */ /* 0x000fe40000000000 */
[----:B-1----:R-:W-:Y:S01]  /*57f0*/  VIADD R8, R229, 0x4000 ;  /* 0x00004000e5087836 */ /* 0x002fe20000000000 */
[----:B------:R1:W-:Y:S01]  /*5800*/  STL [R1+0x24], R10 ;  /* 0x0000240a01007387 */ /* 0x0003e20000100800 */
[----:B------:R-:W-:Y:S02]  /*5810*/  VIADD R16, R5, 0xc ;  /* 0x0000000c05107836 */ /* 0x000fe40000000000 */
[----:B--2---:R-:W-:Y:S01]  /*5820*/  VIADD R7, R229, 0x20c00 ;  /* 0x00020c00e5077836 */ /* 0x004fe20000000000 */
[----:B------:R-:W-:Y:S01]  /*5830*/  SHF.R.U32.HI R229, RZ, 0x4, R229 ;  /* 0x00000004ffe57819 */ /* 0x000fe200000116e5 */
[C---:B------:R-:W-:Y:S01]  /*5840*/  VIADD R17, R5.reuse, 0x14 ;  /* 0x0000001405117836 */ /* 0x040fe20000000000 */
[----:B------:R-:W-:Y:S01]  /*5850*/  SHF.R.U32.HI R8, RZ, 0x4, R8 ;  /* 0x00000004ff087819 */ /* 0x000fe20000011608 */
[----:B------:R-:W-:Y:S01]  /*5860*/  VIADD R16, R5, 0x18 ;  /* 0x0000001805107836 */ /* 0x000fe20000000000 */
[----:B------:R-:W-:-:S02]  /*5870*/  SHF.R.U32.HI R7, RZ, 0x4, R7 ;  /* 0x00000004ff077819 */ /* 0x000fc40000011607 */
[----:B------:R-:W-:Y:S02]  /*5880*/  LOP3.LUT R229, R229, 0x3fff, RZ, 0xc0, !PT ;  /* 0x00003fffe5e57812 */ /* 0x000fe400078ec0ff */
[----:B------:R-:W-:Y:S02]  /*5890*/  LOP3.LUT R8, R8, 0x3fff, RZ, 0xc0, !PT ;  /* 0x00003fff08087812 */ /* 0x000fe400078ec0ff */
[----:B------:R-:W-:Y:S02]  /*58a0*/  LOP3.LUT R7, R7, 0x3fff, RZ, 0xc0, !PT ;  /* 0x00003fff07077812 */ /* 0x000fe400078ec0ff */
[----:B-1----:R-:W-:Y:S02]  /*58b0*/  LOP3.LUT R10, R229, 0x10000, RZ, 0xfc, !PT ;  /* 0x00010000e50a7812 */ /* 0x002fe400078efcff */
[----:B------:R-:W-:Y:S02]  /*58c0*/  LOP3.LUT R237, R8, 0x10000, RZ, 0xfc, !PT ;  /* 0x0001000008ed7812 */ /* 0x000fe400078efcff */
[----:B------:R-:W-:Y:S01]  /*58d0*/  LOP3.LUT R7, R7, 0x10000, RZ, 0xfc, !PT ;  /* 0x0001000007077812 */ /* 0x000fe200078efcff */
[C---:B------:R-:W-:Y:S01]  /*58e0*/  VIADD R14, R10.reuse, 0x2 ;  /* 0x000000020a0e7836 */ /* 0x040fe20000000000 */
[----:B------:R1:W-:Y:S01]  /*58f0*/  STL [R1+0x20], R10 ;  /* 0x0000200a01007387 */ /* 0x0003e20000100800 */
[----:B------:R-:W-:-:S02]  /*5900*/  VIADD R12, R10, 0x4 ;  /* 0x000000040a0c7836 */ /* 0x000fc40000000000 */
[C---:B------:R-:W-:Y:S01]  /*5910*/  VIADD R8, R237.reuse, 0x2 ;  /* 0x00000002ed087836 */ /* 0x040fe20000000000 */
[----:B------:R2:W-:Y:S01]  /*5920*/  STL [R1+0x2c], R7 ;  /* 0x00002c0701007387 */ /* 0x0005e20000100800 */
[C---:B------:R-:W-:Y:S02]  /*5930*/  VIADD R234, R237.reuse, 0x4 ;  /* 0x00000004edea7836 */ /* 0x040fe40000000000 */
[----:B------:R-:W-:Y:S01]  /*5940*/  VIADD R232, R237, 0x6 ;  /* 0x00000006ede87836 */ /* 0x000fe20000000000 */
[----:B------:R3:W-:Y:S01]  /*5950*/  STL.64 [R1+0x18], R14 ;  /* 0x0000180e01007387 */ /* 0x0007e20000100a00 */
[----:B-1----:R-:W-:-:S03]  /*5960*/  VIADD R10, R10, 0x6 ;  /* 0x000000060a0a7836 */ /* 0x002fc60000000000 */
[----:B------:R3:W-:Y:S01]  /*5970*/  STL.64 [R1+0x10], R12 ;  /* 0x0000100c01007387 */ /* 0x0007e20000100a00 */
[----:B--2---:R-:W-:-:S03]  /*5980*/  VIADD R7, R5, 0x4 ;  /* 0x0000000405077836 */ /* 0x004fc60000000000 */
[----:B------:R3:W-:Y:S01]  /*5990*/  STL.64 [R1+0x8], R10 ;  /* 0x0000080a01007387 */ /* 0x0007e20000100a00 */
[C---:B------:R-:W-:Y:S02]  /*59a0*/  VIADD R7, R5.reuse, 0x10 ;  /* 0x0000001005077836 */ /* 0x040fe40000000000 */
[----:B------:R-:W-:Y:S01]  /*59b0*/  VIADD R7, R5, 0x1c ;  /* 0x0000001c05077836 */ /* 0x000fe20000000000 */
[----:B------:R3:W-:Y:S06]  /*59c0*/  STL.64 [R1], R8 ;  /* 0x0000000801007387 */ /* 0x0007ec0000100a00 */
.L_x_6423:
[----:B------:R-:W-:-:S05]  /*59d0*/  IMAD.U32 R7, RZ, RZ, UR36 ;  /* 0x00000024ff077e24 */ /* 0x000fca000f8e00ff */
[----:B------:R-:W-:-:S04]  /*59e0*/  LOP3.LUT R7, R7, 0x1, RZ, 0xfc, !PT ;  /* 0x0000000107077812 */ /* 0x000fc800078efcff */
[----:B------:R-:W-:-:S13]  /*59f0*/  ISETP.NE.AND P0, PT, R7, 0x3, PT ;  /* 0x000000030700780c */ /* 0x000fda0003f05270 */
[----:B--2---:R-:W-:Y:S05]  /*5a00*/  @!P0 BRA `(.L_x_6413) ;  /* 0x0000000000048947 */ /* 0x004fea0003800000 */
[----:B------:R-:W-:Y:S01]  /*5a10*/  BPT.TRAP 0x1 ;  /* 0x000000040000795c */ /* 0x000fe20000300000 */
.L_x_6413:
[----:B------:R-:W-:Y:S01]  /*5a20*/  IMAD R7, R0, 0x8, R236 ;  /* 0x0000000800077824 */ /* 0x000fe200078e02ec */
[----:B------:R-:W-:-:S04]  /*5a30*/  SHF.L.U32 R18, R4, 0x1f, RZ ;  /* 0x0000001f04127819 */ /* 0x000fc800000006ff */
[----:B------:R1:W2:Y:S01]  /*5a40*/  SYNCS.PHASECHK.TRANS64.TRYWAIT P1, [R7+URZ+0x30c10], R18 ;  /* 0x030c1012070075a7 */ /* 0x0002a2000802017f */
[----:B------:R-:W-:Y:S05]  /*5a50*/  @!P0 BRA `(.L_x_6414) ;  /* 0x0000000000048947 */ /* 0x000fea0003800000 */
[----:B------:R-:W-:Y:S01]  /*5a60*/  BPT.TRAP 0x1 ;  /* 0x000000040000795c */ /* 0x000fe20000300000 */
.L_x_6414:
[----:B---3--:R-:W-:-:S05]  /*5a70*/  VIADD R8, R236, 0x10000 ;  /* 0x00010000ec087836 */ /* 0x008fca0000000000 */
[----:B------:R-:W-:-:S04]  /*5a80*/  SHF.R.U32.HI R8, RZ, 0x4, R8 ;  /* 0x00000004ff087819 */ /* 0x000fc80000011608 */
[----:B------:R-:W-:-:S04]  /*5a90*/  LOP3.LUT R8, R8, 0x3fff, RZ, 0xc0, !PT ;  /* 0x00003fff08087812 */ /* 0x000fc800078ec0ff */
[----:B------:R-:W-:Y:S01]  /*5aa0*/  LOP3.LUT R9, R8, 0x10000, RZ, 0xfc, !PT ;  /* 0x0001000008097812 */ /* 0x000fe200078efcff */
[----:B--2---:R-:W-:Y:S06]  /*5ab0*/  @P1 BRA `(.L_x_6415) ;  /* 0x0000000000081947 */ /* 0x004fec0003800000 */
[----:B------:R-:W2:Y:S02]  /*5ac0*/  SYNCS.PHASECHK.TRANS64.TRYWAIT P1, [R7+URZ+0x30c10], R18 ;  /* 0x030c1012070075a7 */ /* 0x000ea4000802017f */
[----:B--2---:R-:W-:Y:S05]  /*5ad0*/  @!P1 BRA `(.L_x_6416) ;  /* 0x0000006800489947 */ /* 0x004fea0003800000 */
.L_x_6415:
        /* <DEDUP_REMOVED lines=63> */
.L_x_6417:
[----:B------:R1:W1:Y:S01]  /*5ed0*/  SYNCS.PHASECHK.TRANS64.TRYWAIT P1, [R7+URZ+0x30c30], R18 ;  /* 0x030c3012070075a7 */ /* 0x000262000802017f */
[----:B------:R-:W-:Y:S05]  /*5ee0*/  @!P0 BRA `(.L_x_6418) ;  /* 0x0000000000048947 */ /* 0x000fea0003800000 */
[----:B------:R-:W-:Y:S01]  /*5ef0*/  BPT.TRAP 0x1 ;  /* 0x000000040000795c */ /* 0x000fe20000300000 */
.L_x_6418:
        /* <DEDUP_REMOVED lines=8> */
.L_x_6419:
[----:B------:R-:W5:Y:S01]  /*5f80*/  LDL.64 R12, [R1] ;  /* 0x00000000010c7983 */ /* 0x000f620000100a00 */
[----:B------:R-:W-:Y:S01]  /*5f90*/  R2UR UR4, R237 ;  /* 0x00000000ed0472ca */ /* 0x000fe200000e0000 */
[----:B------:R-:W-:Y:S01]  /*5fa0*/  WARPGROUP.ARRIVE ;  /* 0x00000000000079c5 */ /* 0x000fe20000000000 */
[----:B------:R-:W-:Y:S01]  /*5fb0*/  R2UR UR6, R9 ;  /* 0x00000000090672ca */ /* 0x000fe200000e0000 */
[----:B------:R-:W-:Y:S01]  /*5fc0*/  UMOV UR5, 0x40000040 ;  /* 0x4000004000057882 */ /* 0x000fe20000000000 */
[----:B------:R-:W-:Y:S01]  /*5fd0*/  UMOV UR7, 0x40000040 ;  /* 0x4000004000077882 */ /* 0x000fe20000000000 */
[----:B------:R-:W-:Y:S01]  /*5fe0*/  UMOV UR11, 0x40000040 ;  /* 0x40000040000b7882 */ /* 0x000fe20000000000 */
[C---:B------:R-:W-:Y:S01]  /*5ff0*/  VIADD R15, R5.reuse, 0x4 ;  /* 0x00000004050f7836 */ /* 0x040fe20000000000 */
[C---:B------:R-:W-:Y:S01]  /*6000*/  ISETP.GT.AND P1, PT, R6.reuse, 0x8, PT ;  /* 0x000000080600780c */ /* 0x040fe20003f24270 */
[----:B------:R-:W-:Y:S01]  /*6010*/  VIADD R17, R5, 0x8 ;  /* 0x0000000805117836 */ /* 0x000fe20000000000 */
[----:B--2---:R-:W1:Y:S01]  /*6020*/  SHFL.IDX PT, R9, R11, R5, 0x1f ;  /* 0x00001f050b097589 */ /* 0x004e6200000e0000 */
[----:B------:R-:W-:Y:S01]  /*6030*/  ISETP.GT.AND P2, PT, R6, RZ, PT ;  /* 0x000000ff0600720c */ /* 0x000fe20003f44270 */
[----:B------:R-:W-:Y:S01]  /*6040*/  IMAD R217, R0, 0x400, R217 ;  /* 0x0000040000d97824 */ /* 0x000fe200078e02d9 */
[----:B------:R-:W-:Y:S01]  /*6050*/  FSEL R91, R91, -INF , P1 ;  /* 0xff8000005b5b7808 */ /* 0x000fe20000800000 */
[----:B------:R-:W2:Y:S01]  /*6060*/  SHFL.IDX PT, R10, R11, R15, 0x1f ;  /* 0x00001f0f0b0a7589 */ /* 0x000ea200000e0000 */
[----:B------:R-:W-:Y:S01]  /*6070*/  FSEL R88, R88, -INF , P2 ;  /* 0xff80000058587808 */ /* 0x000fe20001000000 */
[----:B------:R-:W-:Y:S01]  /*6080*/  HGMMA.64x128x16.F32.BF16 R24, gdesc[UR4], RZ, !UPT, gsb0 ;  /* 0x01e00000041879f0 */ /* 0x000fe2000c0018ff */
[----:B------:R-:W-:Y:S01]  /*6090*/  UIADD3 UR4, UR6, 0x2, URZ ;  /* 0x0000000206047890 */ /* 0x000fe2000fffe03f */
[----:B---3--:R-:W-:Y:S01]  /*60a0*/  SHFL.IDX PT, R18, R231, R5, 0x1f ;  /* 0x00001f05e7127589 */ /* 0x008fe200000e0000 */
[----:B------:R-:W-:Y:S01]  /*60b0*/  ULDC UR5, c[0x0][0x744] ;  /* 0x0001d10000057ab9 */ /* 0x000fe20000000800 */
[----:B------:R-:W-:-:S02]  /*60c0*/  FSEL R90, R90, -INF , P1 ;  /* 0xff8000005a5a7808 */ /* 0x000fc40000800000 */
[----:B------:R-:W-:Y:S01]  /*60d0*/  FSEL R94, R94, -INF , P1 ;  /* 0xff8000005e5e7808 */ /* 0x000fe20000800000 */
[----:B------:R-:W3:Y:S01]  /*60e0*/  SHFL.IDX PT, R22, R231, R17, 0x1f ;  /* 0x00001f11e7167589 */ /* 0x000ee200000e0000 */
[----:B------:R-:W-:Y:S01]  /*60f0*/  UMOV UR10, UR4 ;  /* 0x00000004000a7c82 */ /* 0x000fe20008000000 */
[----:B------:R-:W-:Y:S01]  /*6100*/  UIADD3 UR4, UR6, 0x4, URZ ;  /* 0x0000000406047890 */ /* 0x000fe2000fffe03f */
[----:B------:R-:W-:Y:S01]  /*6110*/  FSEL R104, R104, -INF , P2 ;  /* 0xff80000068687808 */ /* 0x000fe20001000000 */
[----:B------:R-:W-:Y:S01]  /*6120*/  SHFL.IDX PT, R20, R231, R15, 0x1f ;  /* 0x00001f0fe7147589 */ /* 0x000fe200000e0000 */
[----:B------:R-:W-:Y:S01]  /*6130*/  FSEL R101, R101, -INF , P2 ;  /* 0xff80000065657808 */ /* 0x000fe20001000000 */
[----:B------:R-:W-:Y:S01]  /*6140*/  UIADD3 UR6, UR6, 0x6, URZ ;  /* 0x0000000606067890 */ /* 0x000fe2000fffe03f */
[----:B------:R-:W-:Y:S02]  /*6150*/  FSEL R92, R92, -INF , P2 ;  /* 0xff8000005c5c7808 */ /* 0x000fe40001000000 */
[----:B------:R-:W-:Y:S01]  /*6160*/  FSEL R103, R103, -INF , P1 ;  /* 0xff80000067677808 */ /* 0x000fe20000800000 */
[--C-:B-1----:R-:W-:Y:S01]  /*6170*/  FFMA.FTZ R88, R88, UR5, -R9.reuse ;  /* 0x0000000558587c23 */ /* 0x102fe20008010809 */
[----:B------:R-:W-:Y:S01]  /*6180*/  FFMA.FTZ R90, R90, UR5, -R9 ;  /* 0x000000055a5a7c23 */ /* 0x000fe20008010809 */
[----:B------:R-:W-:Y:S01]  /*6190*/  FSEL R106, R106, -INF , P1 ;  /* 0xff8000006a6a7808 */ /* 0x000fe20000800000 */
[----:B--2---:R-:W-:Y:S01]  /*61a0*/  FFMA.FTZ R91, R91, UR5, -R10 ;  /* 0x000000055b5b7c23 */ /* 0x004fe2000801080a */
[----:B------:R-:W-:Y:S01]  /*61b0*/  MUFU.EX2 R222, R88 ;  /* 0x0000005800de7308 */ /* 0x000fe20000000800 */
[----:B------:R-:W-:-:S02]  /*61c0*/  FSEL R93, R93, -INF , P2 ;  /* 0xff8000005d5d7808 */ /* 0x000fc40001000000 */
[----:B------:R-:W-:Y:S02]  /*61d0*/  FSEL R116, R116, -INF , P2 ;  /* 0xff80000074747808 */ /* 0x000fe40001000000 */
[----:B------:R-:W-:Y:S02]  /*61e0*/  FSEL R118, R118, -INF , P1 ;  /* 0xff80000076767808 */ /* 0x000fe40000800000 */
[----:B------:R-:W-:Y:S01]  /*61f0*/  FSEL R95, R95, -INF , P1 ;  /* 0xff8000005f5f7808 */ /* 0x000fe20000800000 */
[----:B------:R1:W-:Y:S01]  /*6200*/  MUFU.EX2 R229, R91 ;  /* 0x0000005b00e57308 */ /* 0x0003e20000000800 */
[----:B------:R-:W-:Y:S02]  /*6210*/  FSEL R117, R117, -INF , P2 ;  /* 0xff80000075757808 */ /* 0x000fe40001000000 */
[----:B------:R-:W-:Y:S02]  /*6220*/  FSEL R147, R147, -INF , P1 ;  /* 0xff80000093937808 */ /* 0x000fe40000800000 */
[----:B------:R-:W-:-:S02]  /*6230*/  FSEL R89, R89, -INF , P2 ;  /* 0xff80000059597808 */ /* 0x000fc40001000000 */
[----:B------:R-:W-:Y:S01]  /*6240*/  FSEL R113, R113, -INF , P2 ;  /* 0xff80000071717808 */ /* 0x000fe20001000000 */
[----:B------:R2:W2:Y:S01]  /*6250*/  MUFU.EX2 R230, R90 ;  /* 0x0000005a00e67308 */ /* 0x0004a20000000800 */
[----:B-1----:R-:W-:Y:S02]  /*6260*/  VIADD R91, R5, 0x1c ;  /* 0x0000001c055b7836 */ /* 0x002fe40000000000 */
[----:B------:R-:W-:Y:S01]  /*6270*/  FFMA.FTZ R89, R89, UR5, -R10 ;  /* 0x0000000559597c23 */ /* 0x000fe2000801080a */
[----:B------:R-:W-:Y:S02]  /*6280*/  FSEL R108, R108, -INF , P2 ;  /* 0xff8000006c6c7808 */ /* 0x000fe40001000000 */
[----:B------:R-:W-:Y:S01]  /*6290*/  FSEL R100, R100, -INF , P2 ;  /* 0xff80000064647808 */ /* 0x000fe20001000000 */
[----:B------:R-:W1:Y:S01]  /*62a0*/  SHFL.IDX PT, R16, R11, R91, 0x1f ;  /* 0x00001f5b0b107589 */ /* 0x000e6200000e0000 */
[----:B------:R-:W-:Y:S01]  /*62b0*/  FSEL R110, R110, -INF , P1 ;  /* 0xff8000006e6e7808 */ /* 0x000fe20000800000 */
[--C-:B---3--:R-:W-:Y:S01]  /*62c0*/  FFMA.FTZ R21, R108, UR5, -R22.reuse ;  /* 0x000000056c157c23 */ /* 0x108fe20008010816 */
[----:B------:R-:W-:Y:S01]  /*62d0*/  FSEL R112, R112, -INF , P2 ;  /* 0xff80000070707808 */ /* 0x000fe20001000000 */
[----:B------:R-:W-:Y:S01]  /*62e0*/  MUFU.EX2 R225, R89 ;  /* 0x0000005900e17308 */ /* 0x000fe20000000800 */
[----:B------:R-:W-:Y:S01]  /*62f0*/  FSEL R114, R114, -INF , P1 ;  /* 0xff80000072727808 */ /* 0x000fe20000800000 */
[----:B------:R-:W-:Y:S01]  /*6300*/  FFMA.FTZ R22, R110, UR5, -R22 ;  /* 0x000000056e167c23 */ /* 0x000fe20008010816 */
[----:B------:R-:W-:-:S02]  /*6310*/  FSEL R96, R96, -INF , P2 ;  /* 0xff80000060607808 */ /* 0x000fc40001000000 */
[----:B------:R-:W-:Y:S02]  /*6320*/  FSEL R98, R98, -INF , P1 ;  /* 0xff80000062627808 */ /* 0x000fe40000800000 */
[----:B------:R-:W-:Y:S01]  /*6330*/  FSEL R102, R102, -INF , P1 ;  /* 0xff80000066667808 */ /* 0x000fe20000800000 */
[----:B------:R-:W-:Y:S01]  /*6340*/  MUFU.EX2 R21, R21 ;  /* 0x0000001500157308 */ /* 0x000fe20000000800 */
[----:B------:R-:W-:Y:S02]  /*6350*/  FSEL R109, R109, -INF , P2 ;  /* 0xff8000006d6d7808 */ /* 0x000fe40001000000 */
[----:B------:R-:W-:Y:S02]  /*6360*/  FSEL R97, R97, -INF , P2 ;  /* 0xff80000061617808 */ /* 0x000fe40001000000 */
[----:B------:R-:W-:Y:S02]  /*6370*/  FSEL R99, R99, -INF , P1 ;  /* 0xff80000063637808 */ /* 0x000fe40000800000 */
[----:B------:R-:W-:Y:S01]  /*6380*/  FSEL R119, R119, -INF , P1 ;  /* 0xff80000077777808 */ /* 0x000fe20000800000 */
[----:B------:R-:W-:Y:S01]  /*6390*/  MUFU.EX2 R22, R22 ;  /* 0x0000001600167308 */ /* 0x000fe20000000800 */
[----:B------:R-:W-:-:S02]  /*63a0*/  FSEL R105, R105, -INF , P2 ;  /* 0xff80000069697808 */ /* 0x000fc40001000000 */
[----:B------:R-:W-:Y:S01]  /*63b0*/  FSEL R107, R107, -INF , P1 ;  /* 0xff8000006b6b7808 */ /* 0x000fe20000800000 */
[--C-:B-1----:R-:W-:Y:S01]  /*63c0*/  FFMA.FTZ R15, R101, UR5, -R16.reuse ;  /* 0x00000005650f7c23 */ /* 0x102fe20008010810 */
[----:B------:R-:W-:Y:S01]  /*63d0*/  FFMA.FTZ R16, R103, UR5, -R16 ;  /* 0x0000000567107c23 */ /* 0x000fe20008010810 */
[----:B------:R-:W-:Y:S01]  /*63e0*/  VIADD R103, R5, 0xc ;  /* 0x0000000c05677836 */ /* 0x000fe20000000000 */
[----:B------:R-:W-:Y:S01]  /*63f0*/  FSEL R123, R123, -INF , P1 ;  /* 0xff8000007b7b7808 */ /* 0x000fe20000800000 */
[----:B------:R-:W-:Y:S01]  /*6400*/  VIADD R101, R5, 0x14 ;  /* 0x0000001405657836 */ /* 0x000fe20000000000 */
[----:B------:R-:W-:Y:S01]  /*6410*/  FSEL R134, R134, -INF , P1 ;  /* 0xff80000086867808 */ /* 0x000fe20000800000 */
[--C-:B------:R-:W-:Y:S01]  /*6420*/  FFMA.FTZ R19, R105, UR5, -R20.reuse ;  /* 0x0000000569137c23 */ /* 0x100fe20008010814 */
[----:B------:R-:W1:Y:S01]  /*6430*/  SHFL.IDX PT, R88, R231, R103, 0x1f ;  /* 0x00001f67e7587589 */ /* 0x000e6200000e0000 */
[----:B------:R-:W-:Y:S01]  /*6440*/  FFMA.FTZ R20, R107, UR5, -R20 ;  /* 0x000000056b147c23 */ /* 0x000fe20008010814 */
[----:B------:R-:W-:Y:S01]  /*6450*/  FSEL R120, R120, -INF , P2 ;  /* 0xff80000078787808 */ /* 0x000fe20001000000 */
[----:B------:R-:W-:Y:S01]  /*6460*/  MUFU.EX2 R15, R15 ;  /* 0x0000000f000f7308 */ /* 0x000fe20000000800 */
[----:B----4-:R-:W3:Y:S01]  /*6470*/  SHFL.IDX PT, R103, R223, R103, 0x1f ;  /* 0x00001f67df677589 */ /* 0x010ee200000e0000 */
[----:B------:R-:W-:-:S02]  /*6480*/  FSEL R107, R129, -INF , P2 ;  /* 0xff800000816b7808 */ /* 0x000fc40001000000 */
[----:B------:R-:W-:Y:S01]  /*6490*/  FSEL R131, R131, -INF , P1 ;  /* 0xff80000083837808 */ /* 0x000fe20000800000 */
[----:B------:R-:W4:Y:S01]  /*64a0*/  SHFL.IDX PT, R108, R223, R101, 0x1f ;  /* 0x00001f65df6c7589 */ /* 0x000f2200000e0000 */
[----:B------:R-:W-:Y:S02]  /*64b0*/  FSEL R111, R111, -INF , P1 ;  /* 0xff8000006f6f7808 */ /* 0x000fe40000800000 */
[----:B------:R-:W-:Y:S01]  /*64c0*/  FSEL R126, R126, -INF , P1 ;  /* 0xff8000007e7e7808 */ /* 0x000fe20000800000 */
[----:B------:R-:W-:Y:S01]  /*64d0*/  MUFU.EX2 R16, R16 ;  /* 0x0000001000107308 */ /* 0x000fe20000000800 */
[----:B------:R-:W-:Y:S02]  /*64e0*/  FSEL R105, R128, -INF , P2 ;  /* 0xff80000080697808 */ /* 0x000fe40001000000 */
[----:B------:R-:W-:Y:S02]  /*64f0*/  FSEL R130, R130, -INF , P1 ;  /* 0xff80000082827808 */ /* 0x000fe40000800000 */
[----:B------:R-:W-:-:S02]  /*6500*/  FSEL R135, R135, -INF , P1 ;  /* 0xff80000087877808 */ /* 0x000fc40000800000 */
[----:B------:R-:W-:Y:S01]  /*6510*/  FSEL R142, R142, -INF , P1 ;  /* 0xff8000008e8e7808 */ /* 0x000fe20000800000 */
[----:B------:R-:W-:Y:S01]  /*6520*/  MUFU.EX2 R19, R19 ;  /* 0x0000001300137308 */ /* 0x000fe20000000800 */
[----:B------:R-:W-:Y:S02]  /*6530*/  FSEL R139, R139, -INF , P1 ;  /* 0xff8000008b8b7808 */ /* 0x000fe40000800000 */
[----:B------:R-:W-:Y:S01]  /*6540*/  FSEL R138, R138, -INF , P1 ;  /* 0xff8000008a8a7808 */ /* 0x000fe20000800000 */
[--C-:B-1----:R-:W-:Y:S01]  /*6550*/  FFMA.FTZ R23, R109, UR5, -R88.reuse ;  /* 0x000000056d177c23 */ /* 0x102fe20008010858 */
[----:B------:R-:W-:Y:S01]  /*6560*/  FSEL R109, R125, -INF , P2 ;  /* 0xff8000007d6d7808 */ /* 0x000fe20001000000 */
[----:B------:R-:W-:Y:S01]  /*6570*/  FFMA.FTZ R88, R111, UR5, -R88 ;  /* 0x000000056f587c23 */ /* 0x000fe20008010858 */
[----:B------:R-:W-:Y:S01]  /*6580*/  FSEL R111, R133, -INF , P2 ;  /* 0xff800000856f7808 */ /* 0x000fe20001000000 */
[----:B------:R-:W-:Y:S01]  /*6590*/  MUFU.EX2 R20, R20 ;  /* 0x0000001400147308 */ /* 0x000fe20000000800 */
[----:B------:R-:W-:Y:S01]  /*65a0*/  FSEL R125, R140, -INF , P2 ;  /* 0xff8000008c7d7808 */ /* 0x000fe20001000000 */
[----:B---3--:R-:W-:Y:S01]  /*65b0*/  FFMA.FTZ R109, R109, UR5, -R103 ;  /* 0x000000056d6d7c23 */ /* 0x008fe20008010867 */
[----:B------:R-:W-:Y:S01]  /*65c0*/  FSEL R122, R122, -INF , P1 ;  /* 0xff8000007a7a7808 */ /* 0x000fe20000800000 */
[--C-:B----4-:R-:W-:Y:S01]  /*65d0*/  FFMA.FTZ R107, R107, UR5, -R108.reuse ;  /* 0x000000056b6b7c23 */ /* 0x110fe2000801086c */
[----:B------:R-:W-:Y:S01]  /*65e0*/  FFMA.FTZ R108, R131, UR5, -R108 ;  /* 0x00000005836c7c23 */ /* 0x000fe2000801086c */
[----:B------:R-:W-:Y:S01]  /*65f0*/  FSEL R143, R143, -INF , P1 ;  /* 0xff8000008f8f7808 */ /* 0x000fe20000800000 */
[----:B------:R-:W-:Y:S01]  /*6600*/  SHFL.IDX PT, R131, R218, R5, 0x1f ;  /* 0x00001f05da837589 */ /* 0x000fe200000e0000 */
[----:B------:R-:W-:Y:S01]  /*6610*/  FSEL R115, R115, -INF , P1 ;  /* 0xff80000073737808 */ /* 0x000fe20000800000 */
[----:B------:R-:W-:Y:S01]  /*6620*/  MUFU.EX2 R23, R23 ;  /* 0x0000001700177308 */ /* 0x000fe20000000800 */
[----:B------:R-:W-:-:S02]  /*6630*/  FSEL R146, R146, -INF , P1 ;  /* 0xff80000092927808 */ /* 0x000fc40000800000 */
[----:B------:R-:W-:-:S05]  /*6640*/  FSEL R150, R150, -INF , P1 ;  /* 0xff80000096967808 */ /* 0x000fca0000800000 */
[----:B------:R-:W-:Y:S08]  /*6650*/  MUFU.EX2 R107, R107 ;  /* 0x0000006b006b7308 */ /* 0x000ff00000000800 */
[----:B------:R-:W-:Y:S01]  /*6660*/  MUFU.EX2 R108, R108 ;  /* 0x0000006c006c7308 */ /* 0x000fe20000000800 */
[----:B------:R-:W-:Y:S02]  /*6670*/  WARPGROUP.DEPBAR.LE gsb0, 0x0 ;  /* 0x00008000000079c5 */ /* 0x000fe40000010000 */
[----:B------:R-:W-:-:S05]  /*6680*/  WARPGROUP.ARRIVE ;  /* 0x00000000000079c5 */ /* 0x000fca0000000000 */
[----:B------:R-:W-:Y:S01]  /*6690*/  MUFU.EX2 R88, R88 ;  /* 0x0000005800587308 */ /* 0x000fe20000000800 */
[----:B-----5:R-:W-:Y:S02]  /*66a0*/  R2UR UR8, R12 ;  /* 0x000000000c0872ca */ /* 0x020fe400000e0000 */
[----:B------:R-:W-:Y:S01]  /*66b0*/  R2UR UR9, R13 ;  /* 0x000000000d0972ca */ /* 0x000fe200000e0000 */
[----:B------:R1:W3:Y:S01]  /*66c0*/  SHFL.IDX PT, R12, R11, R17, 0x1f ;  /* 0x00001f110b0c7589 */ /* 0x0002e200000e0000 */
[----:B------:R-:W-:-:S05]  /*66d0*/  VIADD R13, R5, 0xc ;  /* 0x0000000c050d7836 */ /* 0x000fca0000000000 */
[----:B------:R4:W5:Y:S01]  /*66e0*/  SHFL.IDX PT, R9, R11, R13, 0x1f ;  /* 0x00001f0d0b097589 */ /* 0x00096200000e0000 */
[----:B-1----:R-:W-:Y:S01]  /*66f0*/  FFMA.FTZ R17, R104, UR5, -R18 ;  /* 0x0000000568117c23 */ /* 0x002fe20008010812 */
[----:B------:R-:W-:-:S04]  /*6700*/  VIADD R104, R5, 0x18 ;  /* 0x0000001805687836 */ /* 0x000fc80000000000 */
[----:B------:R-:W-:Y:S01]  /*6710*/  HGMMA.64x128x16.F32.BF16 R24, gdesc[UR8], R24, gsb0 ;  /* 0x01e00000081879f0 */ /* 0x000fe20008001818 */
[----:B------:R-:W-:Y:S01]  /*6720*/  R2UR UR8, R234 ;  /* 0x00000000ea0872ca */ /* 0x000fe200000e0000 */
[----:B------:R-:W-:Y:S01]  /*6730*/  UMOV UR10, UR4 ;  /* 0x00000004000a7c82 */ /* 0x000fe20008000000 */
[----:B------:R-:W-:Y:S01]  /*6740*/  R2UR UR9, R235 ;  /* 0x00000000eb0972ca */ /* 0x000fe200000e0000 */
[----:B------:R-:W-:Y:S01]  /*6750*/  UMOV UR11, 0x40000040 ;  /* 0x40000040000b7882 */ /* 0x000fe20000000000 */
[----:B------:R-:W-:Y:S01]  /*6760*/  FFMA.FTZ R18, R106, UR5, -R18 ;  /* 0x000000056a127c23 */ /* 0x000fe20008010812 */
[C---:B------:R-:W-:Y:S01]  /*6770*/  VIADD R106, R5.reuse, 0x10 ;  /* 0x00000010056a7836 */ /* 0x040fe20000000000 */
[----:B------:R-:W-:Y:S01]  /*6780*/  SHFL.IDX PT, R110, R223, R104, 0x1f ;  /* 0x00001f68df6e7589 */ /* 0x000fe200000e0000 */
[----:B----4-:R-:W-:Y:S01]  /*6790*/  VIADD R13, R5, 0x10 ;  /* 0x00000010050d7836 */ /* 0x010fe20000000000 */
[----:B------:R-:W-:Y:S01]  /*67a0*/  MUFU.EX2 R17, R17 ;  /* 0x0000001100117308 */ /* 0x000fe20000000800 */
[----:B------:R-:W-:Y:S01]  /*67b0*/  R2UR UR4, R217 ;  /* 0x00000000d90472ca */ /* 0x000fe200000e0000 */
[----:B--2---:R-:W1:Y:S01]  /*67c0*/  SHFL.IDX PT, R90, R231, R106, 0x1f ;  /* 0x00001f6ae75a7589 */ /* 0x004e6200000e0000 */
[--C-:B---3--:R-:W-:Y:S01]  /*67d0*/  FFMA.FTZ R94, R94, UR5, -R12.reuse ;  /* 0x000000055e5e7c23 */ /* 0x108fe2000801080c */
[----:B------:R-:W-:-:S02]  /*67e0*/  FFMA.FTZ R92, R92, UR5, -R12 ;  /* 0x000000055c5c7c23 */ /* 0x000fc4000801080c */
[----:B------:R2:W3:Y:S02]  /*67f0*/  SHFL.IDX PT, R10, R11, R13, 0x1f ;  /* 0x00001f0d0b0a7589 */ /* 0x0004e400000e0000 */
[----:B------:R4:W3:Y:S01]  /*6800*/  MUFU.EX2 R227, R94 ;  /* 0x0000005e00e37308 */ /* 0x0008e20000000800 */
[--C-:B-----5:R-:W-:Y:S01]  /*6810*/  FFMA.FTZ R93, R93, UR5, -R9.reuse ;  /* 0x000000055d5d7c23 */ /* 0x120fe20008010809 */
[----:B------:R-:W-:Y:S01]  /*6820*/  FFMA.FTZ R95, R95, UR5, -R9 ;  /* 0x000000055f5f7c23 */ /* 0x000fe20008010809 */
[----:B------:R-:W5:Y:S05]  /*6830*/  SHFL.IDX PT, R106, R223, R106, 0x1f ;  /* 0x00001f6adf6a7589 */ /* 0x000f6a00000e0000 */
[----:B------:R1:W-:Y:S01]  /*6840*/  MUFU.EX2 R228, R92 ;  /* 0x0000005c00e47308 */ /* 0x0003e20000000800 */
[----:B----4-:R-:W4:Y:S01]  /*6850*/  SHFL.IDX PT, R94, R231, R104, 0x1f ;  /* 0x00001f68e75e7589 */ /* 0x010f2200000e0000 */
[----:B--2---:R-:W-:-:S05]  /*6860*/  VIADD R13, R5, 0x14 ;  /* 0x00000014050d7836 */ /* 0x004fca0000000000 */
[----:B------:R2:W4:Y:S01]  /*6870*/  SHFL.IDX PT, R12, R11, R13, 0x1f ;  /* 0x00001f0d0b0c7589 */ /* 0x00052200000e0000 */
[----:B------:R4:W-:Y:S01]  /*6880*/  MUFU.EX2 R226, R93 ;  /* 0x0000005d00e27308 */ /* 0x0009e20000000800 */
[--C-:B-1----:R-:W-:Y:S02]  /*6890*/  FFMA.FTZ R89, R112, UR5, -R90.reuse ;  /* 0x0000000570597c23 */ /* 0x102fe4000801085a */
[----:B------:R1:W4:Y:S01]  /*68a0*/  SHFL.IDX PT, R92, R231, R101, 0x1f ;  /* 0x00001f65e75c7589 */ /* 0x00032200000e0000 */
[----:B------:R-:W-:Y:S01]  /*68b0*/  FFMA.FTZ R90, R114, UR5, -R90 ;  /* 0x00000005725a7c23 */ /* 0x000fe2000801085a */
[C---:B------:R-:W-:Y:S02]  /*68c0*/  VIADD R114, R5.reuse, 0x8 ;  /* 0x0000000805727836 */ /* 0x040fe40000000000 */
[----:B---3--:R-:W-:Y:S01]  /*68d0*/  FFMA.FTZ R9, R96, UR5, -R10 ;  /* 0x0000000560097c23 */ /* 0x008fe2000801080a */
[----:B------:R-:W3:Y:S01]  /*68e0*/  SHFL.IDX PT, R231, R231, R91, 0x1f ;  /* 0x00001f5be7e77589 */ /* 0x000ee200000e0000 */
[----:B------:R3:W-:Y:S01]  /*68f0*/  MUFU.EX2 R224, R95 ;  /* 0x0000005f00e07308 */ /* 0x0007e20000000800 */
[----:B--2---:R-:W-:-:S02]  /*6900*/  VIADD R13, R5, 0x18 ;  /* 0x00000018050d7836 */ /* 0x004fc40000000000 */
[----:B------:R-:W-:Y:S01]  /*6910*/  FFMA.FTZ R10, R98, UR5, -R10 ;  /* 0x00000005620a7c23 */ /* 0x000fe2000801080a */
[----:B------:R-:W-:Y:S01]  /*6920*/  FSEL R104, R127, -INF , P1 ;  /* 0xff8000007f687808 */ /* 0x000fe20000800000 */
[----:B------:R-:W2:Y:S01]  /*6930*/  SHFL.IDX PT, R98, R223, R5, 0x1f ;  /* 0x00001f05df627589 */ /* 0x000ea200000e0000 */
[----:B-1----:R-:W-:Y:S01]  /*6940*/  FSEL R101, R124, -INF , P2 ;  /* 0xff8000007c657808 */ /* 0x002fe20001000000 */
[--C-:B-----5:R-:W-:Y:S01]  /*6950*/  FFMA.FTZ R105, R105, UR5, -R106.reuse ;  /* 0x0000000569697c23 */ /* 0x120fe2000801086a */
[----:B------:R-:W-:Y:S01]  /*6960*/  FFMA.FTZ R106, R130, UR5, -R106 ;  /* 0x00000005826a7c23 */ /* 0x000fe2000801086a */
[----:B------:R1:W5:Y:S01]  /*6970*/  SHFL.IDX PT, R14, R11, R13, 0x1f ;  /* 0x00001f0d0b0e7589 */ /* 0x00036200000e0000 */
[--C-:B----4-:R-:W-:Y:S01]  /*6980*/  FFMA.FTZ R93, R116, UR5, -R94.reuse ;  /* 0x00000005745d7c23 */ /* 0x110fe2000801085e */
[----:B------:R-:W-:Y:S01]  /*6990*/  FFMA.FTZ R94, R118, UR5, -R94 ;  /* 0x00000005765e7c23 */ /* 0x000fe2000801085e */
[----:B------:R-:W-:Y:S01]  /*69a0*/  FSEL R118, R145, -INF , P2 ;  /* 0xff80000091767808 */ /* 0x000fe20001000000 */
[----:B------:R-:W-:-:S02]  /*69b0*/  VIADD R145, R5, 0x14 ;  /* 0x0000001405917836 */ /* 0x000fc40000000000 */
[----:B------:R-:W-:Y:S01]  /*69c0*/  FFMA.FTZ R104, R104, UR5, -R103 ;  /* 0x0000000568687c23 */ /* 0x000fe20008010867 */
[----:B------:R-:W-:Y:S01]  /*69d0*/  FSEL R116, R148, -INF , P2 ;  /* 0xff80000094747808 */ /* 0x000fe20001000000 */
[----:B------:R4:W-:Y:S01]  /*69e0*/  MUFU.EX2 R103, R109 ;  /* 0x0000006d00677308 */ /* 0x0009e20000000800 */
[----:B------:R-:W-:Y:S01]  /*69f0*/  VIADD R148, R5, 0x10 ;  /* 0x0000001005947836 */ /* 0x000fe20000000000 */
[----:B------:R-:W-:Y:S01]  /*6a00*/  FSEL R130, R136, -INF , P2 ;  /* 0xff80000088827808 */ /* 0x000fe20001000000 */
[----:B-1----:R-:W-:Y:S01]  /*6a10*/  FFMA.FTZ R11, R97, UR5, -R12 ;  /* 0x00000005610b7c23 */ /* 0x002fe2000801080c */
[----:B------:R-:W-:Y:S01]  /*6a20*/  FFMA.FTZ R91, R113, UR5, -R92 ;  /* 0x00000005715b7c23 */ /* 0x000fe2000801085c */
[----:B------:R-:W-:Y:S02]  /*6a30*/  VIADD R113, R5, 0x4 ;  /* 0x0000000405717836 */ /* 0x000fe40000000000 */
[----:B------:R-:W-:Y:S01]  /*6a40*/  FFMA.FTZ R12, R99, UR5, -R12 ;  /* 0x00000005630c7c23 */ /* 0x000fe2000801080c */
[----:B------:R-:W-:Y:S01]  /*6a50*/  FSEL R99, R121, -INF , P2 ;  /* 0xff80000079637808 */ /* 0x000fe20001000000 */
[--C-:B---3--:R-:W-:Y:S01]  /*6a60*/  FFMA.FTZ R95, R117, UR5, -R231.reuse ;  /* 0x00000005755f7c23 */ /* 0x108fe200080108e7 */
[----:B------:R-:W-:Y:S01]  /*6a70*/  FFMA.FTZ R96, R119, UR5, -R231 ;  /* 0x0000000577607c23 */ /* 0x000fe200080108e7 */
[----:B------:R-:W1:Y:S01]  /*6a80*/  SHFL.IDX PT, R117, R218, R145, 0x1f ;  /* 0x00001f91da757589 */ /* 0x000e6200000e0000 */
[----:B----4-:R-:W-:Y:S01]  /*6a90*/  FSEL R109, R132, -INF , P2 ;  /* 0xff800000846d7808 */ /* 0x010fe20001000000 */
[----:B------:R-:W-:-:S02]  /*6aa0*/  VIADD R231, R5, 0x1c ;  /* 0x0000001c05e77836 */ /* 0x000fc40000000000 */
[----:B--2---:R-:W-:Y:S01]  /*6ab0*/  FFMA.FTZ R97, R120, UR5, -R98 ;  /* 0x0000000578617c23 */ /* 0x004fe20008010862 */
[----:B------:R-:W-:Y:S01]  /*6ac0*/  FSEL R120, R144, -INF , P2 ;  /* 0xff80000090787808 */ /* 0x000fe20001000000 */
[----:B------:R-:W-:Y:S02]  /*6ad0*/  VIADD R144, R5, 0xc ;  /* 0x0000000c05907836 */ /* 0x000fe40000000000 */
[----:B------:R-:W-:Y:S01]  /*6ae0*/  FFMA.FTZ R109, R109, UR5, -R110 ;  /* 0x000000056d6d7c23 */ /* 0x000fe2000801086e */
[--C-:B-----5:R-:W-:Y:S01]  /*6af0*/  FFMA.FTZ R13, R100, UR5, -R14.reuse ;  /* 0x00000005640d7c23 */ /* 0x120fe2000801080e */
[----:B------:R-:W-:Y:S01]  /*6b00*/  FFMA.FTZ R14, R102, UR5, -R14 ;  /* 0x00000005660e7c23 */ /* 0x000fe2000801080e */
[----:B------:R-:W2:Y:S01]  /*6b10*/  SHFL.IDX PT, R100, R223, R113, 0x1f ;  /* 0x00001f71df647589 */ /* 0x000ea200000e0000 */
[----:B------:R-:W-:Y:S01]  /*6b20*/  FFMA.FTZ R110, R134, UR5, -R110 ;  /* 0x00000005866e7c23 */ /* 0x000fe2000801086e */
[--C-:B------:R-:W-:Y:S01]  /*6b30*/  FFMA.FTZ R130, R130, UR5, -R131.reuse ;  /* 0x0000000582827c23 */ /* 0x100fe20008010883 */
[----:B------:R-:W-:Y:S01]  /*6b40*/  FFMA.FTZ R131, R138, UR5, -R131 ;  /* 0x000000058a837c23 */ /* 0x000fe20008010883 */
[----:B------:R-:W3:Y:S01]  /*6b50*/  SHFL.IDX PT, R102, R223, R114, 0x1f ;  /* 0x00001f72df667589 */ /* 0x000ee200000e0000 */
[----:B------:R-:W-:Y:S01]  /*6b60*/  FFMA.FTZ R98, R122, UR5, -R98 ;  /* 0x000000057a627c23 */ /* 0x000fe20008010862 */
[----:B------:R-:W-:Y:S01]  /*6b70*/  FSEL R122, R141, -INF , P2 ;  /* 0xff8000008d7a7808 */ /* 0x000fe20001000000 */
[----:B------:R-:W-:Y:S01]  /*6b80*/  FFMA.FTZ R92, R115, UR5, -R92 ;  /* 0x00000005735c7c23 */ /* 0x000fe2000801085c */
[----:B------:R4:W5:Y:S01]  /*6b90*/  SHFL.IDX PT, R112, R223, R231, 0x1f ;  /* 0x00001fe7df707589 */ /* 0x00096200000e0000 */
[----:B------:R-:W5:Y:S03]  /*6ba0*/  MUFU.EX2 R13, R13 ;  /* 0x0000000d000d7308 */ /* 0x000f660000000800 */
[----:B------:R2:W5:Y:S01]  /*6bb0*/  SHFL.IDX PT, R134, R218, R113, 0x1f ;  /* 0x00001f71da867589 */ /* 0x00056200000e0000 */
[--C-:B-1----:R-:W-:Y:S01]  /*6bc0*/  FFMA.FTZ R118, R118, UR5, -R117.reuse ;  /* 0x0000000576767c23 */ /* 0x102fe20008010875 */
[----:B------:R-:W-:-:S02]  /*6bd0*/  FFMA.FTZ R117, R147, UR5, -R117 ;  /* 0x0000000593757c23 */ /* 0x000fc40008010875 */
[----:B------:R-:W1:Y:S01]  /*6be0*/  SHFL.IDX PT, R121, R218, R144, 0x1f ;  /* 0x00001f90da797589 */ /* 0x000e6200000e0000 */
[----:B----4-:R-:W-:Y:S01]  /*6bf0*/  VIADD R223, R5, 0x18 ;  /* 0x0000001805df7836 */ /* 0x010fe20000000000 */
[----:B------:R-:W4:Y:S02]  /*6c00*/  MUFU.EX2 R14, R14 ;  /* 0x0000000e000e7308 */ /* 0x000f240000000800 */
[----:B------:R-:W4:Y:S01]  /*6c10*/  LDL R147, [R1+0x30] ;  /* 0x0000300001937983 */ /* 0x000f220000100800 */
[----:B--2---:R-:W-:Y:S01]  /*6c20*/  FSEL R113, R151, -INF , P1 ;  /* 0xff80000097717808 */ /* 0x004fe20000800000 */
[----:B------:R-:W-:Y:S02]  /*6c30*/  VIADD R151, R5, 0x4 ;  /* 0x0000000405977836 */ /* 0x000fe40000000000 */
[--C-:B------:R-:W-:Y:S01]  /*6c40*/  FFMA.FTZ R99, R99, UR5, -R100.reuse ;  /* 0x0000000563637c23 */ /* 0x100fe20008010864 */
[----:B------:R-:W-:Y:S01]  /*6c50*/  FFMA.FTZ R100, R123, UR5, -R100 ;  /* 0x000000057b647c23 */ /* 0x000fe20008010864 */
[----:B------:R-:W2:Y:S01]  /*6c60*/  SHFL.IDX PT, R119, R218, R148, 0x1f ;  /* 0x00001f94da777589 */ /* 0x000ea200000e0000 */
[----:B------:R-:W-:Y:S01]  /*6c70*/  MUFU.EX2 R105, R105 ;  /* 0x0000006900697308 */ /* 0x000fe20000000800 */
[--C-:B---3--:R-:W-:Y:S01]  /*6c80*/  FFMA.FTZ R101, R101, UR5, -R102.reuse ;  /* 0x0000000565657c23 */ /* 0x108fe20008010866 */
[----:B------:R-:W-:Y:S01]  /*6c90*/  FFMA.FTZ R102, R126, UR5, -R102 ;  /* 0x000000057e667c23 */ /* 0x000fe20008010866 */
[----:B------:R3:W2:Y:S01]  /*6ca0*/  SHFL.IDX PT, R123, R218, R114, 0x1f ;  /* 0x00001f72da7b7589 */ /* 0x0006a200000e0000 */
[--C-:B-----5:R-:W-:Y:S01]  /*6cb0*/  FFMA.FTZ R111, R111, UR5, -R112.reuse ;  /* 0x000000056f6f7c23 */ /* 0x120fe20008010870 */
[----:B------:R-:W-:Y:S01]  /*6cc0*/  FFMA.FTZ R112, R135, UR5, -R112 ;  /* 0x0000000587707c23 */ /* 0x000fe20008010870 */
[----:B------:R-:W-:Y:S01]  /*6cd0*/  FSEL R135, R137, -INF , P2 ;  /* 0xff80000089877808 */ /* 0x000fe20001000000 */
[----:B------:R-:W5:Y:S01]  /*6ce0*/  SHFL.IDX PT, R115, R218, R223, 0x1f ;  /* 0x00001fdfda737589 */ /* 0x000f6200000e0000 */
[----:B------:R-:W4:Y:S03]  /*6cf0*/  MUFU.EX2 R101, R101 ;  /* 0x0000006500657308 */ /* 0x000f260000000800 */
[----:B------:R-:W-:Y:S01]  /*6d00*/  FFMA.FTZ R135, R135, UR5, -R134 ;  /* 0x0000000587877c23 */ /* 0x000fe20008010886 */
[----:B---3--:R-:W-:Y:S01]  /*6d10*/  FSEL R114, R149, -INF , P2 ;  /* 0xff80000095727808 */ /* 0x008fe20001000000 */
[----:B------:R-:W-:-:S02]  /*6d20*/  VIADD R149, R5, 0x8 ;  /* 0x0000000805957836 */ /* 0x000fc40000000000 */
[----:B------:R-:W-:Y:S01]  /*6d30*/  FFMA.FTZ R134, R139, UR5, -R134 ;  /* 0x000000058b867c23 */ /* 0x000fe20008010886 */
[--C-:B-1----:R-:W-:Y:S01]  /*6d40*/  FFMA.FTZ R122, R122, UR5, -R121.reuse ;  /* 0x000000057a7a7c23 */ /* 0x102fe20008010879 */
[----:B------:R-:W-:Y:S01]  /*6d50*/  FFMA.FTZ R121, R143, UR5, -R121 ;  /* 0x000000058f797c23 */ /* 0x000fe20008010879 */
[----:B------:R-:W1:Y:S01]  /*6d60*/  SHFL.IDX PT, R218, R218, R231, 0x1f ;  /* 0x00001fe7dada7589 */ /* 0x000e6200000e0000 */
[----:B------:R-:W3:Y:S01]  /*6d70*/  MUFU.EX2 R106, R106 ;  /* 0x0000006a006a7308 */ /* 0x000ee20000000800 */
[--C-:B--2---:R-:W-:Y:S01]  /*6d80*/  FFMA.FTZ R120, R120, UR5, -R119.reuse ;  /* 0x0000000578787c23 */ /* 0x104fe20008010877 */
[----:B------:R-:W-:Y:S01]  /*6d90*/  FFMA.FTZ R119, R146, UR5, -R119 ;  /* 0x0000000592777c23 */ /* 0x000fe20008010877 */
[--C-:B------:R-:W-:Y:S01]  /*6da0*/  FFMA.FTZ R125, R125, UR5, -R123.reuse ;  /* 0x000000057d7d7c23 */ /* 0x100fe2000801087b */
[----:B------:R-:W-:-:S04]  /*6db0*/  FFMA.FTZ R123, R142, UR5, -R123 ;  /* 0x000000058e7b7c23 */ /* 0x000fc8000801087b */
[----:B------:R-:W2:Y:S01]  /*6dc0*/  MUFU.EX2 R111, R111 ;  /* 0x0000006f006f7308 */ /* 0x000ea20000000800 */
[----:B------:R-:W-:Y:S02]  /*6dd0*/  WARPGROUP.DEPBAR.LE gsb0, 0x0 ;  /* 0x00008000000079c5 */ /* 0x000fe40000010000 */
[----:B------:R-:W-:Y:S01]  /*6de0*/  WARPGROUP.ARRIVE ;  /* 0x00000000000079c5 */ /* 0x000fe20000000000 */
[--C-:B-----5:R-:W-:Y:S01]  /*6df0*/  FFMA.FTZ R116, R116, UR5, -R115.reuse ;  /* 0x0000000574747c23 */ /* 0x120fe20008010873 */
[----:B------:R-:W-:-:S03]  /*6e00*/  FFMA.FTZ R115, R150, UR5, -R115 ;  /* 0x0000000596737c23 */ /* 0x000fc60008010873 */
[----:B------:R-:W5:Y:S01]  /*6e10*/  MUFU.EX2 R102, R102 ;  /* 0x0000006600667308 */ /* 0x000f620000000800 */
[----:B------:R-:W-:Y:S01]  /*6e20*/  HGMMA.64x128x16.F32.BF16 R24, gdesc[UR8], R24, gsb0 ;  /* 0x01e00000081879f0 */ /* 0x000fe20008001818 */
[----:B------:R-:W-:Y:S01]  /*6e30*/  R2UR UR8, R232 ;  /* 0x00000000e80872ca */ /* 0x000fe200000e0000 */
[----:B------:R-:W-:Y:S01]  /*6e40*/  UMOV UR10, UR6 ;  /* 0x00000006000a7c82 */ /* 0x000fe20008000000 */
[----:B------:R-:W-:Y:S01]  /*6e50*/  R2UR UR9, R233 ;  /* 0x00000000e90972ca */ /* 0x000fe200000e0000 */
[----:B------:R-:W-:-:S03]  /*6e60*/  UMOV UR11, 0x40000040 ;  /* 0x40000040000b7882 */ /* 0x000fc60000000000 */
[----:B------:R-:W5:Y:S01]  /*6e70*/  MUFU.EX2 R104, R104 ;  /* 0x0000006800687308 */ /* 0x000f620000000800 */
[--C-:B-1----:R-:W-:Y:S01]  /*6e80*/  FFMA.FTZ R114, R114, UR5, -R218.reuse ;  /* 0x0000000572727c23 */ /* 0x102fe200080108da */
[----:B------:R-:W-:-:S06]  /*6e90*/  FFMA.FTZ R113, R113, UR5, -R218 ;  /* 0x0000000571717c23 */ /* 0x000fcc00080108da */
[----:B------:R-:W1:Y:S08]  /*6ea0*/  MUFU.EX2 R9, R9 ;  /* 0x0000000900097308 */ /* 0x000e700000000800 */
[----:B------:R-:W-:Y:S08]  /*6eb0*/  MUFU.EX2 R10, R10 ;  /* 0x0000000a000a7308 */ /* 0x000ff00000000800 */
[----:B------:R-:W1:Y:S08]  /*6ec0*/  MUFU.EX2 R11, R11 ;  /* 0x0000000b000b7308 */ /* 0x000e700000000800 */
[----:B------:R-:W1:Y:S08]  /*6ed0*/  MUFU.EX2 R12, R12 ;  /* 0x0000000c000c7308 */ /* 0x000e700000000800 */
[----:B------:R-:W1:Y:S08]  /*6ee0*/  MUFU.EX2 R97, R97 ;  /* 0x0000006100617308 */ /* 0x000e700000000800 */
[----:B------:R-:W-:Y:S08]  /*6ef0*/  MUFU.EX2 R98, R98 ;  /* 0x0000006200627308 */ /* 0x000ff00000000800 */
[----:B------:R-:W1:Y:S08]  /*6f00*/  MUFU.EX2 R99, R99 ;  /* 0x0000006300637308 */ /* 0x000e700000000800 */
[----:B------:R-:W1:Y:S08]  /*6f10*/  MUFU.EX2 R100, R100 ;  /* 0x0000006400647308 */ /* 0x000e700000000800 */
[----:B------:R-:W1:Y:S08]  /*6f20*/  MUFU.EX2 R109, R109 ;  /* 0x0000006d006d7308 */ /* 0x000e700000000800 */
        /* <DEDUP_REMOVED lines=20> */
[----:B------:R-:W2:Y:S04]  /*7070*/  SHFL.IDX PT, R126, R216, R151, 0x1f ;  /* 0x00001f97d87e7589 */ /* 0x000ea800000e0000 */
[----:B------:R-:W5:Y:S04]  /*7080*/  SHFL.IDX PT, R133, R216, R149, 0x1f ;  /* 0x00001f95d8857589 */ /* 0x000f6800000e0000 */
[----:B------:R-:W1:Y:S04]  /*7090*/  SHFL.IDX PT, R127, R216, R144, 0x1f ;  /* 0x00001f90d87f7589 */ /* 0x000e6800000e0000 */
[----:B------:R-:W4:Y:S04]  /*70a0*/  SHFL.IDX PT, R129, R216, R148, 0x1f ;  /* 0x00001f94d8817589 */ /* 0x000f2800000e0000 */
[----:B------:R-:W-:Y:S01]  /*70b0*/  SHFL.IDX PT, R132, R216, R145, 0x1f ;  /* 0x00001f91d8847589 */ /* 0x000fe200000e0000 */
[--C-:B---3--:R-:W-:Y:S01]  /*70c0*/  FADD.FTZ R24, R24, -R124.reuse ;  /* 0x8000007c18187221 */ /* 0x108fe20000010000 */
[----:B------:R-:W-:-:S02]  /*70d0*/  FADD.FTZ R26, R26, -R124 ;  /* 0x8000007c1a1a7221 */ /* 0x000fc40000010000 */
[----:B------:R-:W3:Y:S01]  /*70e0*/  SHFL.IDX PT, R142, R216, R231, 0x1f ;  /* 0x00001fe7d88e7589 */ /* 0x000ee200000e0000 */
[--C-:B--2---:R-:W-:Y:S01]  /*70f0*/  FADD.FTZ R124, R25, -R126.reuse ;  /* 0x8000007e197c7221 */ /* 0x104fe20000010000 */
[----:B------:R-:W-:Y:S02]  /*7100*/  FADD.FTZ R126, R27, -R126 ;  /* 0x8000007e1b7e7221 */ /* 0x000fe40000010000 */
[----:B------:R-:W2:Y:S01]  /*7110*/  SHFL.IDX PT, R139, R220, R149, 0x1f ;  /* 0x00001f95dc8b7589 */ /* 0x000ea200000e0000 */
[--C-:B-----5:R-:W-:Y:S01]  /*7120*/  FADD.FTZ R128, R28, -R133.reuse ;  /* 0x800000851c807221 */ /* 0x120fe20000010000 */
[----:B------:R-:W-:Y:S01]  /*7130*/  FADD.FTZ R25, R30, -R133 ;  /* 0x800000851e197221 */ /* 0x000fe20000010000 */
[----:B------:R5:W2:Y:S01]  /*7140*/  MUFU.EX2 R28, R130 ;  /* 0x00000082001c7308 */ /* 0x000aa20000000800 */
[----:B------:R-:W2:Y:S01]  /*7150*/  SHFL.IDX PT, R138, R220, R148, 0x1f ;  /* 0x00001f94dc8a7589 */ /* 0x000ea200000e0000 */
[----:B-1----:R-:W-:-:S03]  /*7160*/  FADD.FTZ R27, R31, -R127 ;  /* 0x8000007f1f1b7221 */ /* 0x002fc60000010000 */
[----:B------:R-:W1:Y:S03]  /*7170*/  SHFL.IDX PT, R137, R220, R144, 0x1f ;  /* 0x00001f90dc897589 */ /* 0x000e6600000e0000 */
[----:B------:R3:W1:Y:S01]  /*7180*/  MUFU.EX2 R30, R135 ;  /* 0x00000087001e7308 */ /* 0x0006620000000800 */
[----:B-----5:R-:W-:Y:S01]  /*7190*/  FADD.FTZ R130, R29, -R127 ;  /* 0x8000007f1d827221 */ /* 0x020fe20000010000 */
[--C-:B----4-:R-:W-:Y:S01]  /*71a0*/  FADD.FTZ R127, R32, -R129.reuse ;  /* 0x80000081207f7221 */ /* 0x110fe20000010000 */
[----:B------:R-:W4:Y:S01]  /*71b0*/  SHFL.IDX PT, R143, R216, R223, 0x1f ;  /* 0x00001fdfd88f7589 */ /* 0x000f2200000e0000 */
[----:B------:R-:W-:-:S03]  /*71c0*/  FADD.FTZ R129, R34, -R129 ;  /* 0x8000008122817221 */ /* 0x000fc60000010000 */
[----:B------:R-:W5:Y:S01]  /*71d0*/  SHFL.IDX PT, R32, R220, R145, 0x1f ;  /* 0x00001f91dc207589 */ /* 0x000f6200000e0000 */
[----:B------:R1:W5:Y:S01]  /*71e0*/  MUFU.EX2 R29, R131 ;  /* 0x00000083001d7308 */ /* 0x0003620000000800 */
[--C-:B---3--:R-:W-:Y:S01]  /*71f0*/  FADD.FTZ R37, R37, -R142.reuse ;  /* 0x8000008e25257221 */ /* 0x108fe20000010000 */
[----:B------:R-:W-:Y:S01]  /*7200*/  FADD.FTZ R39, R39, -R142 ;  /* 0x8000008e27277221 */ /* 0x000fe20000010000 */
[----:B------:R-:W3:Y:S01]  /*7210*/  SHFL.IDX PT, R135, R219, R5, 0x1f ;  /* 0x00001f05db877589 */ /* 0x000ee200000e0000 */
[--C-:B--2---:R-:W-:Y:S01]  /*7220*/  FADD.FTZ R44, R44, -R139.reuse ;  /* 0x8000008b2c2c7221 */ /* 0x104fe20000010000 */
[----:B------:R-:W-:Y:S02]  /*7230*/  FADD.FTZ R46, R46, -R139 ;  /* 0x8000008b2e2e7221 */ /* 0x000fe40000010000 */
[----:B------:R-:W2:Y:S01]  /*7240*/  SHFL.IDX PT, R136, R220, R223, 0x1f ;  /* 0x00001fdfdc887589 */ /* 0x000ea200000e0000 */
[----:B------:R4:W2:Y:S01]  /*7250*/  MUFU.EX2 R31, R134 ;  /* 0x00000086001f7308 */ /* 0x0008a20000000800 */
[--C-:B-1----:R-:W-:Y:S01]  /*7260*/  FADD.FTZ R131, R33, -R132.reuse ;  /* 0x8000008421837221 */ /* 0x102fe20000010000 */
[----:B------:R-:W-:Y:S01]  /*7270*/  FADD.FTZ R132, R35, -R132 ;  /* 0x8000008423847221 */ /* 0x000fe20000010000 */
[--C-:B------:R-:W-:Y:S01]  /*7280*/  FADD.FTZ R48, R48, -R138.reuse ;  /* 0x8000008a30307221 */ /* 0x100fe20000010000 */
[----:B------:R-:W-:Y:S01]  /*7290*/  FADD.FTZ R50, R50, -R138 ;  /* 0x8000008a32327221 */ /* 0x000fe20000010000 */
[----:B------:R-:W1:Y:S01]  /*72a0*/  SHFL.IDX PT, R35, R219, R144, 0x1f ;  /* 0x00001f90db237589 */ /* 0x000e6200000e0000 */
[--C-:B------:R-:W-:Y:S01]  /*72b0*/  FADD.FTZ R45, R45, -R137.reuse ;  /* 0x800000892d2d7221 */ /* 0x100fe20000010000 */
[----:B------:R-:W-:-:S02]  /*72c0*/  FADD.FTZ R47, R47, -R137 ;  /* 0x800000892f2f7221 */ /* 0x000fc40000010000 */
[----:B----4-:R-:W4:Y:S01]  /*72d0*/  SHFL.IDX PT, R134, R219, R145, 0x1f ;  /* 0x00001f91db867589 */ /* 0x010f2200000e0000 */
[----:B------:R-:W-:-:S03]  /*72e0*/  FADD.FTZ R133, R36, -R143 ;  /* 0x8000008f24857221 */ /* 0x000fc60000010000 */
[----:B------:R-:W-:Y:S04]  /*72f0*/  SHFL.IDX PT, R140, R220, R151, 0x1f ;  /* 0x00001f97dc8c7589 */ /* 0x000fe800000e0000 */
[----:B------:R-:W-:Y:S01]  /*7300*/  SHFL.IDX PT, R141, R220, R5, 0x1f ;  /* 0x00001f05dc8d7589 */ /* 0x000fe200000e0000 */
[--C-:B-----5:R-:W-:Y:S01]  /*7310*/  FADD.FTZ R49, R49, -R32.reuse ;  /* 0x8000002031317221 */ /* 0x120fe20000010000 */
[----:B------:R-:W-:Y:S01]  /*7320*/  FADD.FTZ R51, R51, -R32 ;  /* 0x8000002033337221 */ /* 0x000fe20000010000 */
[--C-:B---3--:R-:W-:Y:S01]  /*7330*/  FADD.FTZ R56, R56, -R135.reuse ;  /* 0x8000008738387221 */ /* 0x108fe20000010000 */
[----:B------:R3:W5:Y:S01]  /*7340*/  MUFU.EX2 R32, R125 ;  /* 0x0000007d00207308 */ /* 0x0007620000000800 */
[----:B------:R-:W-:Y:S01]  /*7350*/  FADD.FTZ R58, R58, -R135 ;  /* 0x800000873a3a7221 */ /* 0x000fe20000010000 */
[----:B------:R-:W-:Y:S01]  /*7360*/  SHFL.IDX PT, R142, R221, R145, 0x1f ;  /* 0x00001f91dd8e7589 */ /* 0x000fe200000e0000 */
[--C-:B--2---:R-:W-:Y:S01]  /*7370*/  FADD.FTZ R52, R52, -R136.reuse ;  /* 0x8000008834347221 */ /* 0x104fe20000010000 */
[----:B------:R-:W-:Y:S01]  /*7380*/  FADD.FTZ R54, R54, -R136 ;  /* 0x8000008836367221 */ /* 0x000fe20000010000 */
[----:B------:R-:W-:Y:S01]  /*7390*/  FMUL.FTZ R26, R230, R26 ;  /* 0x0000001ae61a7220 */ /* 0x000fe20000410000 */
[----:B------:R-:W-:Y:S01]  /*73a0*/  SHFL.IDX PT, R135, R221, R151, 0x1f ;  /* 0x00001f97dd877589 */ /* 0x000fe200000e0000 */
[----:B------:R-:W-:Y:S01]  /*73b0*/  FMUL.FTZ R25, R227, R25 ;  /* 0x00000019e3197220 */ /* 0x000fe20000410000 */
[----:B------:R-:W-:Y:S01]  /*73c0*/  MUFU.EX2 R119, R119 ;  /* 0x0000007700777308 */ /* 0x000fe20000000800 */
[----:B------:R-:W-:Y:S01]  /*73d0*/  FADD.FTZ R38, R38, -R143 ;  /* 0x8000008f26267221 */ /* 0x000fe20000010000 */
[----:B---3--:R-:W-:Y:S04]  /*73e0*/  SHFL.IDX PT, R125, R221, R5, 0x1f ;  /* 0x00001f05dd7d7589 */ /* 0x008fe800000e0000 */
[----:B------:R-:W2:Y:S01]  /*73f0*/  SHFL.IDX PT, R34, R219, R151, 0x1f ;  /* 0x00001f97db227589 */ /* 0x000ea200000e0000 */
[----:B------:R-:W-:Y:S01]  /*7400*/  FMUL.FTZ R37, R15, R37 ;  /* 0x000000250f257220 */ /* 0x000fe20000410000 */
[--C-:B-1----:R-:W-:Y:S01]  /*7410*/  FADD.FTZ R61, R61, -R35.reuse ;  /* 0x800000233d3d7221 */ /* 0x102fe20000010000 */
[----:B------:R-:W-:Y:S01]  /*7420*/  FADD.FTZ R63, R63, -R35 ;  /* 0x800000233f3f7221 */ /* 0x000fe20000010000 */
[----:B------:R-:W-:Y:S01]  /*7430*/  SHFL.IDX PT, R139, R221, R149, 0x1f ;  /* 0x00001f95dd8b7589 */ /* 0x000fe200000e0000 */
[----:B------:R1:W-:Y:S03]  /*7440*/  MUFU.EX2 R35, R121 ;  /* 0x0000007900237308 */ /* 0x0003e60000000800 */
[----:B------:R-:W-:Y:S04]  /*7450*/  SHFL.IDX PT, R144, R221, R144, 0x1f ;  /* 0x00001f90dd907589 */ /* 0x000fe800000e0000 */
[----:B------:R-:W-:Y:S04]  /*7460*/  SHFL.IDX PT, R138, R221, R148, 0x1f ;  /* 0x00001f94dd8a7589 */ /* 0x000fe800000e0000 */
[----:B------:R-:W3:Y:S04]  /*7470*/  SHFL.IDX PT, R137, R219, R149, 0x1f ;  /* 0x00001f95db897589 */ /* 0x000ee800000e0000 */
[----:B------:R-:W5:Y:S01]  /*7480*/  SHFL.IDX PT, R33, R220, R231, 0x1f ;  /* 0x00001fe7dc217589 */ /* 0x000f6200000e0000 */
[----:B----4-:R-:W-:Y:S01]  /*7490*/  FADD.FTZ R65, R65, -R134 ;  /* 0x8000008641417221 */ /* 0x010fe20000010000 */
[----:B------:R-:W-:Y:S01]  /*74a0*/  MUFU.EX2 R118, R118 ;  /* 0x0000007600767308 */ /* 0x000fe20000000800 */
[----:B------:R-:W-:Y:S01]  /*74b0*/  FMUL.FTZ R39, R16, R39 ;  /* 0x0000002710277220 */ /* 0x000fe20000410000 */
[----:B------:R-:W-:Y:S01]  /*74c0*/  SHFL.IDX PT, R145, R221, R223, 0x1f ;  /* 0x00001fdfdd917589 */ /* 0x000fe200000e0000 */
[--C-:B--2---:R-:W-:Y:S01]  /*74d0*/  FADD.FTZ R57, R57, -R34.reuse ;  /* 0x8000002239397221 */ /* 0x104fe20000010000 */
[----:B------:R-:W-:Y:S01]  /*74e0*/  FADD.FTZ R59, R59, -R34 ;  /* 0x800000223b3b7221 */ /* 0x000fe20000010000 */
[--C-:B------:R-:W-:Y:S01]  /*74f0*/  FADD.FTZ R41, R41, -R140.reuse ;  /* 0x8000008c29297221 */ /* 0x100fe20000010000 */
[----:B------:R-:W2:Y:S01]  /*7500*/  SHFL.IDX PT, R221, R221, R231, 0x1f ;  /* 0x00001fe7dddd7589 */ /* 0x000ea200000e0000 */
[----:B------:R-:W-:Y:S01]  /*7510*/  FADD.FTZ R43, R43, -R140 ;  /* 0x8000008c2b2b7221 */ /* 0x000fe20000010000 */
[----:B------:R-:W-:Y:S01]  /*7520*/  MUFU.EX2 R117, R117 ;  /* 0x0000007500757308 */ /* 0x000fe20000000800 */
[--C-:B------:R-:W-:Y:S01]  /*7530*/  FADD.FTZ R40, R40, -R141.reuse ;  /* 0x8000008d28287221 */ /* 0x100fe20000010000 */
[----:B------:R-:W4:Y:S01]  /*7540*/  SHFL.IDX PT, R36, R219, R223, 0x1f ;  /* 0x00001fdfdb247589 */ /* 0x000f2200000e0000 */
[----:B------:R-:W-:-:S03]  /*7550*/  FADD.FTZ R42, R42, -R141 ;  /* 0x8000008d2a2a7221 */ /* 0x000fc60000010000 */
[----:B------:R-:W4:Y:S01]  /*7560*/  SHFL.IDX PT, R136, R219, R148, 0x1f ;  /* 0x00001f94db887589 */ /* 0x000f2200000e0000 */
[----:B-1----:R-:W-:Y:S01]  /*7570*/  FADD.FTZ R121, R67, -R134 ;  /* 0x8000008643797221 */ /* 0x002fe20000010000 */
[----:B------:R-:W-:Y:S02]  /*7580*/  MUFU.EX2 R34, R122 ;  /* 0x0000007a00227308 */ /* 0x000fe40000000800 */
[----:B------:R-:W1:Y:S01]  /*7590*/  SHFL.IDX PT, R219, R219, R231, 0x1f ;  /* 0x00001fe7dbdb7589 */ /* 0x000e6200000e0000 */
[--C-:B---3--:R-:W-:Y:S01]  /*75a0*/  FADD.FTZ R60, R60, -R137.reuse ;  /* 0x800000893c3c7221 */ /* 0x108fe20000010000 */
[----:B------:R-:W-:Y:S01]  /*75b0*/  FADD.FTZ R62, R62, -R137 ;  /* 0x800000893e3e7221 */ /* 0x000fe20000010000 */
[--C-:B------:R-:W-:Y:S01]  /*75c0*/  FADD.FTZ R137, R80, -R138.reuse ;  /* 0x8000008a50897221 */ /* 0x100fe20000010000 */
[----:B------:R-:W-:Y:S01]  /*75d0*/  FADD.FTZ R138, R82, -R138 ;  /* 0x8000008a528a7221 */ /* 0x000fe20000010000 */
[----:B------:R-:W-:Y:S01]  /*75e0*/  FMUL.FTZ R82, R13, R133 ;  /* 0x000000850d527220 */ /* 0x000fe20000410000 */
[--C-:B-----5:R-:W-:Y:S01]  /*75f0*/  FADD.FTZ R53, R53, -R33.reuse ;  /* 0x8000002135357221 */ /* 0x120fe20000010000 */
[----:B------:R-:W-:-:S02]  /*7600*/  FADD.FTZ R55, R55, -R33 ;  /* 0x8000002137377221 */ /* 0x000fc40000010000 */
[----:B------:R3:W5:Y:S01]  /*7610*/  MUFU.EX2 R33, R123 ;  /* 0x0000007b00217308 */ /* 0x0007620000000800 */
[----:B--2---:R-:W-:Y:S01]  /*7620*/  FADD.FTZ R146, R85, -R221 ;  /* 0x800000dd55927221 */ /* 0x004fe20000010000 */
[----:B------:R-:W-:Y:S01]  /*7630*/  FMUL.FTZ R85, R229, R126 ;  /* 0x0000007ee5557220 */ /* 0x000fe20000410000 */
[----:B------:R-:W-:Y:S01]  /*7640*/  F2FP.BF16.F32.PACK_AB R82, R37, R82 ;  /* 0x000000522552723e */ /* 0x000fe200000010ff */
[----:B----4-:R-:W-:-:S03]  /*7650*/  FADD.FTZ R67, R70, -R36 ;  /* 0x8000002446437221 */ /* 0x010fc60000010000 */
[----:B------:R-:W-:Y:S01]  /*7660*/  F2FP.BF16.F32.PACK_AB R85, R85, R26 ;  /* 0x0000001a5555723e */ /* 0x000fe200000010ff */
[----:B------:R-:W-:Y:S01]  /*7670*/  FMUL.FTZ R26, R224, R27 ;  /* 0x0000001be01a7220 */ /* 0x000fe20000410000 */
[----:B---3--:R-:W-:Y:S01]  /*7680*/  FADD.FTZ R123, R68, -R36 ;  /* 0x80000024447b7221 */ /* 0x008fe20000010000 */
[----:B------:R-:W-:Y:S01]  /*7690*/  MUFU.EX2 R116, R116 ;  /* 0x0000007400747308 */ /* 0x000fe20000000800 */
[--C-:B------:R-:W-:Y:S01]  /*76a0*/  FADD.FTZ R64, R64, -R136.reuse ;  /* 0x8000008840407221 */ /* 0x100fe20000010000 */
[----:B------:R-:W-:Y:S01]  /*76b0*/  FADD.FTZ R66, R66, -R136 ;  /* 0x8000008842427221 */ /* 0x000fe20000010000 */
[----:B------:R-:W-:Y:S01]  /*76c0*/  FADD.FTZ R221, R87, -R221 ;  /* 0x800000dd57dd7221 */ /* 0x000fe20000010000 */
[----:B------:R-:W-:-:S04]  /*76d0*/  F2FP.BF16.F32.PACK_AB R87, R26, R25 ;  /* 0x000000191a57723e */ /* 0x000fc800000010ff */
[----:B------:R2:W3:Y:S01]  /*76e0*/  MUFU.EX2 R36, R120 ;  /* 0x0000007800247308 */ /* 0x0004e20000000800 */
[----:B------:R-:W-:Y:S01]  /*76f0*/  FMUL.FTZ R25, R107, R65 ;  /* 0x000000416b197220 */ /* 0x000fe20000410000 */
[----:B-1----:R-:W-:Y:S01]  /*7700*/  FADD.FTZ R70, R69, -R219 ;  /* 0x800000db45467221 */ /* 0x002fe20000010000 */
[----:B------:R-:W-:-:S05]  /*7710*/  FMUL.FTZ R38, R14, R38 ;  /* 0x000000260e267220 */ /* 0x000fca0000410000 */
[----:B------:R-:W1:Y:S01]  /*7720*/  MUFU.EX2 R115, R115 ;  /* 0x0000007300737308 */ /* 0x000e620000000800 */
[----:B------:R-:W-:Y:S01]  /*7730*/  FMUL.FTZ R60, R101, R60 ;  /* 0x0000003c653c7220 */ /* 0x000fe20000410000 */
[----:B------:R-:W-:Y:S01]  /*7740*/  FMUL.FTZ R61, R103, R61 ;  /* 0x0000003d673d7220 */ /* 0x000fe20000410000 */
[----:B------:R-:W-:-:S05]  /*7750*/  FMUL.FTZ R64, R105, R64 ;  /* 0x0000004069407220 */ /* 0x000fca0000410000 */
[----:B------:R-:W4:Y:S01]  /*7760*/  MUFU.EX2 R114, R114 ;  /* 0x0000007200727308 */ /* 0x000f220000000800 */
[----:B------:R-:W-:Y:S01]  /*7770*/  FMUL.FTZ R65, R106, R66 ;  /* 0x000000426a417220 */ /* 0x000fe20000410000 */
[----:B------:R-:W-:-:S06]  /*7780*/  FMUL.FTZ R26, R108, R121 ;  /* 0x000000796c1a7220 */ /* 0x000fcc0000410000 */
[----:B------:R-:W4:Y:S01]  /*7790*/  MUFU.EX2 R37, R113 ;  /* 0x0000007100257308 */ /* 0x000f220000000800 */
[----:B------:R-:W-:Y:S01]  /*77a0*/  FADD.FTZ R122, R72, -R125 ;  /* 0x8000007d487a7221 */ /* 0x000fe20000010000 */
[----:B------:R-:W-:Y:S01]  /*77b0*/  FADD.FTZ R134, R73, -R135 ;  /* 0x8000008749867221 */ /* 0x000fe20000010000 */
[----:B------:R-:W-:Y:S01]  /*77c0*/  FADD.FTZ R125, R74, -R125 ;  /* 0x8000007d4a7d7221 */ /* 0x000fe20000010000 */
[----:B------:R-:W-:Y:S01]  /*77d0*/  FADD.FTZ R135, R75, -R135 ;  /* 0x800000874b877221 */ /* 0x000fe20000010000 */
[----:B------:R-:W-:Y:S01]  /*77e0*/  FADD.FTZ R143, R84, -R145 ;  /* 0x80000091548f7221 */ /* 0x000fe20000010000 */
[----:B--2---:R-:W-:Y:S01]  /*77f0*/  FADD.FTZ R120, R71, -R219 ;  /* 0x800000db47787221 */ /* 0x004fe20000010000 */
        /* <DEDUP_REMOVED lines=75> */
[----:B----4-:R-:W-:Y:S01]  /*7cb0*/  FMUL.FTZ R27, R114, R146 ;  /* 0x00000092721b7220 */ /* 0x010fe20000410000 */
        /* <DEDUP_REMOVED lines=159> */
.L_x_6421:
        /* <DEDUP_REMOVED lines=70> */
.L_x_6422:
        /* <DEDUP_REMOVED lines=12> */
.L_x_6412:
        /* <DEDUP_REMOVED lines=34> */
.L_x_6392:
[----:B------:R-:W-:Y:S05]  /*8df0*/  @P0 BRA `(.L_x_6391) ;  /* 0x0000003400200947 */ /* 0x000fea0003800000 */
[----:B------:R-:W3:Y:S01]  /*8e00*/  LDL.LU R14, [R1+0x3c] ;  /* 0x00003c00010e7983 */ /* 0x000ee20000300800 */
[----:B------:R-:W4:Y:S01]  /*8e10*/  LDC R0, c[0x0][0x850] ;  /* 0x00021400ff007b82 */ /* 0x000f220000000800 */
[----:B------:R-:W-:Y:S01]  /*8e20*/  USHF.L.U32 UR4, UR37, 0xd, URZ ;  /* 0x0000000d25047899 */ /* 0x000fe2000800063f */
[----:B------:R-:W-:Y:S01]  /*8e30*/  MOV R10, 0x400 ;  /* 0x00000400000a7802 */ /* 0x000fe20000000f00 */
[----:B------:R-:W1:Y:S01]  /*8e40*/  S2R R12, SR_TID.X ;  /* 0x00000000000c7919 */ /* 0x000e620000002100 */
[----:B------:R-:W-:Y:S01]  /*8e50*/  ULDC.64 UR6, c[0x0][0x820] ;  /* 0x0002080000067ab9 */ /* 0x000fe20000000a00 */
[----:B------:R-:W-:Y:S01]  /*8e60*/  USHF.R.S32.HI UR5, URZ, 0x1f, UR4 ;  /* 0x0000001f3f057899 */ /* 0x000fe20008011404 */
[----:B------:R-:W2:Y:S01]  /*8e70*/  S2R R11, SR_CgaCtaId ;  /* 0x00000000000b7919 */ /* 0x000ea20000008800 */
[----:B------:R-:W-:Y:S01]  /*8e80*/  IMAD.U32 R4, RZ, RZ, UR4 ;  /* 0x00000004ff047e24 */ /* 0x000fe2000f8e00ff */
[----:B------:R-:W-:-:S03]  /*8e90*/  ULDC.64 UR8, c[0x0][0x848] ;  /* 0x0002120000087ab9 */ /* 0x000fc60000000a00 */
[----:B------:R-:W-:Y:S01]  /*8ea0*/  IMAD.U32 R5, RZ, RZ, UR5 ;  /* 0x00000005ff057e24 */ /* 0x000fe2000f8e00ff */
[----:B------:R-:W-:Y:S01]  /*8eb0*/  ULDC.64 UR4, c[0x0][0x818] ;  /* 0x0002060000047ab9 */ /* 0x000fe20000000a00 */
[----:B----4-:R-:W-:Y:S01]  /*8ec0*/  ISETP.NE.AND P0, PT, R0, 0x1, PT ;  /* 0x000000010000780c */ /* 0x010fe20003f05270 */
[----:B-1----:R-:W-:-:S12]  /*8ed0*/  VIADD R13, R12, 0xffffff80 ;  /* 0xffffff800c0d7836 */ /* 0x002fd80000000000 */
[----:B------:R-:W3:Y:S01]  /*8ee0*/  @P0 LDC R0, c[0x0][0x854] ;  /* 0x00021500ff000b82 */ /* 0x000ee20000000800 */
[----:B--2---:R-:W-:Y:S02]  /*8ef0*/  LEA R15, R11, R10, 0x18 ;  /* 0x0000000a0b0f7211 */ /* 0x004fe400078ec0ff */
[----:B------:R-:W-:-:S05]  /*8f00*/  SHF.R.S32.HI R2, RZ, 0x1f, R13 ;  /* 0x0000001fff027819 */ /* 0x000fca000001140d */
[----:B------:R-:W1:Y:S01]  /*8f10*/  @P0 LDC R3, c[0x0][0x858] ;  /* 0x00021600ff030b82 */ /* 0x000e620000000800 */
[----:B------:R-:W-:Y:S01]  /*8f20*/  LEA.HI R6, R2, R13, RZ, 0x7 ;  /* 0x0000000d02067211 */ /* 0x000fe200078f38ff */
[----:B---3--:R-:W-:-:S05]  /*8f30*/  @P0 IMAD.HI.U32 R0, R14, R0, RZ ;  /* 0x000000000e000227 */ /* 0x008fca00078e00ff */
[----:B-1----:R-:W-:-:S04]  /*8f40*/  @P0 SHF.R.U32.HI R14, RZ, R3, R0 ;  /* 0x00000003ff0e0219 */ /* 0x002fc80000011600 */
[----:B------:R-:W-:Y:S01]  /*8f50*/  SHF.R.S32.HI R8, RZ, 0x1f, R14 ;  /* 0x0000001fff087819 */ /* 0x000fe2000001140e */
[----:B------:R-:W-:Y:S01]  /*8f60*/  IMAD.WIDE.U32 R2, R14, UR4, R4 ;  /* 0x000000040e027c25 */ /* 0x000fe2000f8e0004 */
[----:B------:R1:W-:Y:S03]  /*8f70*/  @P0 STL [R1+0x3c], R14 ;  /* 0x00003c0e01000387 */ /* 0x0003e60000100800 */
[----:B------:R-:W-:-:S04]  /*8f80*/  IMAD R0, R8, UR4, RZ ;  /* 0x0000000408007c24 */ /* 0x000fc8000f8e02ff */
[----:B------:R-:W-:Y:S01]  /*8f90*/  IMAD R9, R14, UR5, R0 ;  /* 0x000000050e097c24 */ /* 0x000fe2000f8e0200 */
[C---:B------:R-:W-:Y:S01]  /*8fa0*/  LOP3.LUT R0, R6.reuse, 0xfffff80, RZ, 0xc0, !PT ;  /* 0x0fffff8006007812 */ /* 0x040fe200078ec0ff */
[----:B------:R-:W-:Y:S01]  /*8fb0*/  IMAD.SHL.U32 R6, R6, 0x20, RZ ;  /* 0x0000002006067824 */ /* 0x000fe200078e00ff */
[----:B------:R-:W-:Y:S01]  /*8fc0*/  ULDC.64 UR4, c[0x0][0x840] ;  /* 0x0002100000047ab9 */ /* 0x000fe20000000a00 */
[----:B------:R-:W-:Y:S02]  /*8fd0*/  IMAD.IADD R3, R3, 0x1, R9 ;  /* 0x0000000103037824 */ /* 0x000fe400078e0209 */
[----:B------:R-:W-:Y:S01]  /*8fe0*/  IMAD.IADD R0, R13, 0x1, -R0 ;  /* 0x000000010d007824 */ /* 0x000fe200078e0a00 */
[----:B------:R-:W-:Y:S01]  /*8ff0*/  LOP3.LUT R7, R6, 0x3ffff000, RZ, 0xc0, !PT ;  /* 0x3ffff00006077812 */ /* 0x000fe200078ec0ff */
[----:B------:R-:W-:Y:S02]  /*9000*/  IMAD R8, R8, UR4, RZ ;  /* 0x0000000408087c24 */ /* 0x000fe4000f8e02ff */
[----:B------:R-:W-:Y:S01]  /*9010*/  IMAD.WIDE.U32 R4, R14, UR4, R4 ;  /* 0x000000040e047c25 */ /* 0x000fe2000f8e0004 */
[----:B------:R-:W-:-:S03]  /*9020*/  USHF.R.S32.HI UR4, URZ, 0x1f, UR38 ;  /* 0x0000001f3f047899 */ /* 0x000fc60008011426 */
[----:B------:R-:W-:Y:S02]  /*9030*/  IMAD R0, R0, 0x4, R7 ;  /* 0x0000000400007824 */ /* 0x000fe400078e0207 */
[----:B------:R-:W-:Y:S01]  /*9040*/  IMAD R7, R14, UR5, R8 ;  /* 0x000000050e077c24 */ /* 0x000fe2000f8e0208 */
[----:B------:R-:W-:Y:S01]  /*9050*/  UIMAD UR5, UR4, UR6, URZ ;  /* 0x00000006040572a4 */ /* 0x000fe2000f8e023f */
[----:B------:R-:W-:Y:S01]  /*9060*/  IMAD.U32 R9, RZ, RZ, UR8 ;  /* 0x00000008ff097e24 */ /* 0x000fe2000f8e00ff */
[----:B------:R-:W-:Y:S01]  /*9070*/  UIMAD UR4, UR4, UR8, URZ ;  /* 0x00000008040472a4 */ /* 0x000fe2000f8e023f */
[----:B------:R-:W-:Y:S01]  /*9080*/  IMAD.IADD R5, R5, 0x1, R7 ;  /* 0x0000000105057824 */ /* 0x000fe200078e0207 */
[----:B------:R-:W-:Y:S01]  /*9090*/  UIMAD UR5, UR38, UR7, UR5 ;  /* 0x00000007260572a4 */ /* 0x000fe2000f8e0205 */
[----:B------:R-:W-:Y:S01]  /*90a0*/  IMAD.U32 R7, RZ, RZ, UR6 ;  /* 0x00000006ff077e24 */ /* 0x000fe2000f8e00ff */
[----:B------:R-:W-:Y:S02]  /*90b0*/  UIMAD UR4, UR38, UR9, UR4 ;  /* 0x00000009260472a4 */ /* 0x000fe4000f8e0204 */
        /* <DEDUP_REMOVED lines=8> */
[----:B------:R-:W2:Y:S01]  /*9140*/  LDC.64 R8, c[0x0][0x800] ;  /* 0x00020000ff087b82 */ /* 0x000ea20000000a00 */
[----:B------:R-:W-:Y:S07]  /*9150*/  BSSY B0, `(.L_x_6424) ;  /* 0x0000024000007945 */ /* 0x000fee0003800000 */
[----:B------:R-:W3:Y:S01]  /*9160*/  LDC.64 R10, c[0x0][0x828] ;  /* 0x00020a00ff0a7b82 */ /* 0x000ee20000000a00 */
[----:B------:R1:W-:Y:S04]  /*9170*/  STS.128 [R0], R184 ;  /* 0x000000b800007388 */ /* 0x0003e80000000c00 */
[----:B------:R1:W-:Y:S01]  /*9180*/  STS.128 [R0+0x800], R188 ;  /* 0x000800bc00007388 */ /* 0x0003e20000000c00 */
[----:B--2---:R-:W-:-:S03]  /*9190*/  LEA R8, P1, R2, R8, 0x2 ;  /* 0x0000000802087211 */ /* 0x004fc600078210ff */
[----:B------:R1:W-:Y:S01]  /*91a0*/  STS.128 [R0+0x1000], R192 ;  /* 0x001000c000007388 */ /* 0x0003e20000000c00 */
[----:B------:R-:W-:-:S03]  /*91b0*/  LEA.HI.X R7, R2, R9, R7, 0x2, P1 ;  /* 0x0000000902077211 */ /* 0x000fc600008f1407 */
[----:B------:R1:W-:Y:S01]  /*91c0*/  STS.128 [R0+0x1800], R196 ;  /* 0x001800c400007388 */ /* 0x0003e20000000c00 */
[----:B---3--:R-:W-:-:S03]  /*91d0*/  LEA R10, P2, R4, R10, 0x2 ;  /* 0x0000000a040a7211 */ /* 0x008fc600078410ff */
        /* <DEDUP_REMOVED lines=20> */
.L_x_6426:
[----:B------:R-:W-:Y:S01]  /*9320*/  @P0 ELECT P1, URZ, PT ;  /* 0x00000000003f082f */ /* 0x000fe20003820000 */
[----:B------:R2:W-:-:S12]  /*9330*/  UBLKRED.G.S.ADD.F32.RN [UR4], [UR6], UR7, desc[UR8] ;  /* 0x00000804060073bb */ /* 0x0005d800080a1407 */
[----:B------:R-:W-:Y:S02]  /*9340*/  @P1 PLOP3.LUT P0, PT, P1, PT, PT, 0x8, 0x0 ;  /* 0x000000000000181c */ /* 0x000fe40000f0e170 */
[----:B------:R-:W-:-:S11]  /*9350*/  PLOP3.LUT P1, PT, PT, PT, PT, 0x8, 0x0 ;  /* 0x000000000000781c */ /* 0x000fd60003f2e170 */
[----:B--2---:R-:W-:Y:S05]  /*9360*/  @P0 BRA.U.ANY `(.L_x_6426) ;  /* 0xfffffffd00ec0947 */ /* 0x004fea000393ffff */
[----:B------:R0:W-:Y:S01]  /*9370*/  UTMACMDFLUSH ;  /* 0x00000000000079b7 */ /* 0x0001e20000000000 */
[----:B------:R-:W-:-:S04]  /*9380*/  DEPBAR.LE SB0, 0x0 ;  /* 0x000080000000791a */ /* 0x000fc80000000000 */
.L_x_6425:
[----:B------:R-:W-:Y:S05]  /*9390*/  BSYNC B0 ;  /* 0x0000000000007941 */ /* 0x000fea0003800000 */
.L_x_6424:
        /* <DEDUP_REMOVED lines=25> */
.L_x_6427:
        /* <DEDUP_REMOVED lines=8> */
.L_x_6387:
        /* <DEDUP_REMOVED lines=29> */
.L_x_6429:
[----:B------:R-:W-:Y:S01]  /*9780*/  ULDC UR9, c[0x0][0x8cc] ;  /* 0x0002330000097ab9 */ /* 0x000fe20000000800 */
[----:B------:R-:W-:Y:S01]  /*9790*/  UMOV UR7, UR8 ;  /* 0x0000000800077c82 */ /* 0x000fe20008000000 */
[----:B------:R-:W-:-:S11]  /*97a0*/  UISETP.NE.AND UP0, UPT, UR9, 0x1, UPT ;  /* 0x000000010900788c */ /* 0x000fd6000bf05270 */
[----:B------:R-:W-:Y:S02]  /*97b0*/  @UP0 ULDC.64 UR10, c[0x0][0x8d0] ;  /* 0x00023400000a0ab9 */ /* 0x000fe40000000a00 */
[----:B------:R-:W-:-:S04]  /*97c0*/  UIMAD.WIDE.U32 UR4, UR8, UR10, URZ ;  /* 0x0000000a080472a5 */ /* 0x000fc8000f8e003f */
[----:B------:R-:W-:-:S04]  /*97d0*/  @UP0 USHF.R.U32.HI UR7, URZ, UR11, UR5 ;  /* 0x0000000b3f070299 */ /* 0x000fc80008011605 */
[----:B------:R-:W-:-:S12]  /*97e0*/  UIMAD UR4, UR7, UR9, URZ ;  /* 0x00000009070472a4 */ /* 0x000fd8000f8e023f */
.L_x_6430:
        /* <DEDUP_REMOVED lines=67> */
.L_x_6433:
[----:B------:R-:W-:Y:S05]  /*9c20*/  BSYNC B0 ;  /* 0x0000000000007941 */ /* 0x000fea0003800000 */
.L_x_6432:
        /* <DEDUP_REMOVED lines=19> */
.L_x_6435:
[----:B------:R-:W-:Y:S05]  /*9d60*/  BSYNC B0 ;  /* 0x0000000000007941 */ /* 0x000fea0003800000 */
.L_x_6434:
[----:B------:R-:W-:Y:S06]  /*9d70*/  BAR.ARV 0xa, 0xa0 ;  /* 0x0282800000007b1d */ /* 0x000fec0000002000 */
[----:B------:R-:W-:Y:S04]  /*9d80*/  BSSY B0, `(.L_x_6436) ;  /* 0x0000003000007945 */ /* 0x000fe80003800000 */
[----:B------:R-:W-:Y:S05]  /*9d90*/  @!P0 BRA `(.L_x_6437) ;  /* 0x0000000000048947 */ /* 0x000fea0003800000 */
[----:B------:R-:W-:-:S04]  /*9da0*/  DEPBAR.LE SB0, 0x0 ;  /* 0x000080000000791a */ /* 0x000fc80000000000 */
.L_x_6437:
[----:B------:R-:W-:Y:S05]  /*9db0*/  BSYNC B0 ;  /* 0x0000000000007941 */ /* 0x000fea0003800000 */
.L_x_6436:
[----:B------:R-:W-:Y:S06]  /*9dc0*/  BAR.ARV 0xb, 0xa0 ;  /* 0x02c2800000007b1d */ /* 0x000fec0000002000 */
[----:B------:R-:W-:Y:S01]  /*9dd0*/  UIADD3 UR12, UR8, 0x1, URZ ;  /* 0x00000001080c7890 */ /* 0x000fe2000fffe03f */
[----:B------:R-:W-:Y:S11]  /*9de0*/  BRA `(.L_x_6438) ;  /* 0x0000000000047947 */ /* 0x000ff60003800000 */
.L_x_6431:
[----:B------:R-:W-:-:S05]  /*9df0*/  UMOV UR12, UR8 ;  /* 0x00000008000c7c82 */ /* 0x000fca0008000000 */
.L_x_6438:
        /* <DEDUP_REMOVED lines=18> */
.L_x_6451:
        /* <DEDUP_REMOVED lines=20> */
.L_x_6440:
[----:B------:R-:W-:Y:S05]  /*a060*/  BSYNC B0 ;  /* 0x0000000000007941 */ /* 0x000fea0003800000 */
.L_x_6439:
        /* <DEDUP_REMOVED lines=13> */
.L_x_6442:
[----:B------:R-:W-:Y:S05]  /*a140*/  BSYNC B0 ;  /* 0x0000000000007941 */ /* 0x000fea0003800000 */
.L_x_6441:
[----:B------:R-:W-:Y:S06]  /*a150*/  BAR.ARV 0xa, 0xa0 ;  /* 0x0282800000007b1d */ /* 0x000fec0000002000 */
[----:B------:R-:W-:Y:S04]  /*a160*/  BSSY B0, `(.L_x_6443) ;  /* 0x0000003000007945 */ /* 0x000fe80003800000 */
[----:B------:R-:W-:Y:S05]  /*a170*/  @!P0 BRA `(.L_x_6444) ;  /* 0x0000000000048947 */ /* 0x000fea0003800000 */
[----:B------:R-:W-:-:S04]  /*a180*/  DEPBAR.LE SB0, 0x0 ;  /* 0x000080000000791a */ /* 0x000fc80000000000 */
.L_x_6444:
[----:B------:R-:W-:Y:S05]  /*a190*/  BSYNC B0 ;  /* 0x0000000000007941 */ /* 0x000fea0003800000 */
.L_x_6443:
        /* <DEDUP_REMOVED lines=13> */
.L_x_6446:
[----:B------:R-:W-:Y:S05]  /*a270*/  BSYNC B0 ;  /* 0x0000000000007941 */ /* 0x000fea0003800000 */
.L_x_6445:
        /* <DEDUP_REMOVED lines=13> */
.L_x_6448:
[----:B------:R-:W-:Y:S05]  /*a350*/  BSYNC B0 ;  /* 0x0000000000007941 */ /* 0x000fea0003800000 */
.L_x_6447:
[----:B------:R-:W-:Y:S01]  /*a360*/  UIADD3 UR12, UR12, 0x2, URZ ;  /* 0x000000020c0c7890 */ /* 0x000fe2000fffe03f */
[----:B------:R-:W-:Y:S06]  /*a370*/  BAR.ARV 0xa, 0xa0 ;  /* 0x0282800000007b1d */ /* 0x000fec0000002000 */
[----:B------:R-:W-:Y:S01]  /*a380*/  UISETP.GE.AND UP0, UPT, UR12, UR5, UPT ;  /* 0x000000050c00728c */ /* 0x000fe2000bf06270 */
[----:B------:R-:W-:Y:S04]  /*a390*/  BSSY B0, `(.L_x_6449) ;  /* 0x0000003000007945 */ /* 0x000fe80003800000 */
[----:B------:R-:W-:Y:S06]  /*a3a0*/  @!P0 BRA `(.L_x_6450) ;  /* 0x0000000000048947 */ /* 0x000fec0003800000 */
[----:B------:R-:W-:-:S04]  /*a3b0*/  DEPBAR.LE SB0, 0x0 ;  /* 0x000080000000791a */ /* 0x000fc80000000000 */
.L_x_6450:
[----:B------:R-:W-:Y:S05]  /*a3c0*/  BSYNC B0 ;  /* 0x0000000000007941 */ /* 0x000fea0003800000 */
.L_x_6449:
[----:B------:R-:W-:Y:S06]  /*a3d0*/  BAR.ARV 0xb, 0xa0 ;  /* 0x02c2800000007b1d */ /* 0x000fec0000002000 */
[----:B------:R-:W-:Y:S01]  /*a3e0*/  PLOP3.LUT P1, PT, PT, PT, UP0, 0x80, 0x0 ;  /* 0x000000000000781c */ /* 0x000fe20003f2f008 */
[----:B------:R-:W-:Y:S02]  /*a3f0*/  UIADD3 UR20, UR20, 0x4000, URZ ;  /* 0x0000400014147890 */ /* 0x000fe4000fffe03f */
[----:B------:R-:W-:-:S10]  /*a400*/  UIADD3 UR4, UR4, 0x4000, URZ ;  /* 0x0000400004047890 */ /* 0x000fd4000fffe03f */
[----:B------:R-:W-:Y:S05]  /*a410*/  @!P1 BRA `(.L_x_6451) ;  /* 0xfffffff800c09947 */ /* 0x000fea000383ffff */
[----:B------:R-:W-:Y:S05]  /*a420*/  BRA `(.L_x_6391) ;  /* 0x0000001c00947947 */ /* 0x000fea0003800000 */
.L_x_6428:
        /* <DEDUP_REMOVED lines=21> */
.L_x_6452:
[----:B------:R-:W-:Y:S01]  /*a580*/  ULDC UR8, c[0x0][0x8cc] ;  /* 0x0002330000087ab9 */ /* 0x000fe20000000800 */
[----:B------:R-:W-:Y:S01]  /*a590*/  UMOV UR11, UR7 ;  /* 0x00000007000b7c82 */ /* 0x000fe20008000000 */
[----:B------:R-:W-:-:S11]  /*a5a0*/  UISETP.NE.AND UP0, UPT, UR8, 0x1, UPT ;  /* 0x000000010800788c */ /* 0x000fd6000bf05270 */
[----:B------:R-:W-:Y:S02]  /*a5b0*/  @UP0 ULDC.64 UR12, c[0x0][0x8d0] ;  /* 0x00023400000c0ab9 */ /* 0x000fe40000000a00 */
[----:B------:R-:W-:-:S04]  /*a5c0*/  UIMAD.WIDE.U32 UR4, UR7, UR12, URZ ;  /* 0x0000000c070472a5 */ /* 0x000fc8000f8e003f */
[----:B------:R-:W-:-:S04]  /*a5d0*/  @UP0 USHF.R.U32.HI UR11, URZ, UR13, UR5 ;  /* 0x0000000d3f0b0299 */ /* 0x000fc80008011605 */
[----:B------:R-:W-:-:S12]  /*a5e0*/  UIMAD UR4, UR11, UR8, URZ ;  /* 0x000000080b0472a4 */ /* 0x000fd8000f8e023f */
.L_x_6453:
        /* <DEDUP_REMOVED lines=22> */
[----:B--2---:R-:W-:-:S05]  /*a750*/  IADD3 R0, -R0, UR11, R3 ;  /* 0x0000000b00007c10 */ /* 0x004fca000fffe103 */
[----:B------:R-:W-:-:S05]  /*a760*/  VIADD R0, R0, -UR4 ;  /* 0x8000000400007c36 */ /* 0x000fca0008000000 */
[----:B------:R-:W-:-:S04]  /*a770*/  SHF.R.S32.HI R3, RZ, 0x1f, R0 ;  /* 0x0000001fff037819 */ /* 0x000fc80000011400 */
[----:B------:R-:W-:Y:S02]  /*a780*/  LEA.HI R3, R3, R0, RZ, 0x7 ;  /* 0x0000000003037211 */ /* 0x000fe400078f38ff */
[----:B------:R-:W-:Y:S02]  /*a790*/  LEA.HI R0, R5, R4, RZ, 0x7 ;  /* 0x0000000405007211 */ /* 0x000fe400078f38ff */
[----:B------:R-:W-:Y:S02]  /*a7a0*/  SHF.R.S32.HI R3, RZ, 0x7, R3 ;  /* 0x00000007ff037819 */ /* 0x000fe40000011403 */
[----:B------:R-:W-:Y:S02]  /*a7b0*/  SHF.R.S32.HI R0, RZ, 0x7, R0 ;  /* 0x00000007ff007819 */ /* 0x000fe40000011400 */
[----:B------:R-:W-:-:S04]  /*a7c0*/  VIMNMX R4, RZ, R3, !PT ;  /* 0x00000003ff047248 */ /* 0x000fc80007fe0100 */
[----:B------:R-:W-:-:S13]  /*a7d0*/  ISETP.GT.AND P0, PT, R0, R4, PT ;  /* 0x000000040000720c */ /* 0x000fda0003f04270 */
[----:B------:R-:W-:Y:S05]  /*a7e0*/  @!P0 BRA `(.L_x_6454) ;  /* 0x0000001800108947 */ /* 0x000fea0003800000 */
[----:B------:R-:W-:Y:S01]  /*a7f0*/  USHF.R.S32.HI UR6, URZ, 0x1f, UR20 ;  /* 0x0000001f3f067899 */ /* 0x000fe20008011414 */
[----:B------:R-:W-:Y:S01]  /*a800*/  BSSY B0, `(.L_x_6454) ;  /* 0x0000182000007945 */ /* 0x000fe20003800000 */
[----:B------:R-:W-:Y:S01]  /*a810*/  ULDC.64 UR8, c[0x0][0x718] ;  /* 0x0001c60000087ab9 */ /* 0x000fe20000000a00 */
[----:B------:R-:W-:Y:S01]  /*a820*/  ULDC.64 UR12, c[0x0][0x730] ;  /* 0x0001cc00000c7ab9 */ /* 0x000fe20000000a00 */
[----:B------:R-:W-:Y:S01]  /*a830*/  UIMAD UR7, UR6, UR8, URZ ;  /* 0x00000008060772a4 */ /* 0x000fe2000f8e023f */
[----:B------:R-:W-:Y:S01]  /*a840*/  IMAD.MOV.U32 R2, RZ, RZ, RZ ;  /* 0x000000ffff027224 */ /* 0x000fe200078e00ff */
[----:B------:R-:W-:Y:S02]  /*a850*/  UIMAD.WIDE.U32 UR4, UR20, UR8, URZ ;  /* 0x00000008140472a5 */ /* 0x000fe4000f8e003f */
[----:B------:R-:W-:Y:S02]  /*a860*/  UIMAD UR8, UR6, UR12, URZ ;  /* 0x0000000c060872a4 */ /* 0x000fe4000f8e023f */
[----:B------:R-:W-:-:S02]  /*a870*/  UIMAD UR14, UR20, UR9, UR7 ;  /* 0x00000009140e72a4 */ /* 0x000fc4000f8e0207 */
[----:B------:R-:W-:Y:S01]  /*a880*/  UIMAD UR10, UR20, UR13, UR8 ;  /* 0x0000000d140a72a4 */ /* 0x000fe2000f8e0208 */
[----:B------:R-:W-:Y:S01]  /*a890*/  ULDC UR9, c[0x0][0x2e8] ;  /* 0x0000ba0000097ab9 */ /* 0x000fe20000000800 */
[----:B------:R-:W-:Y:S02]  /*a8a0*/  USHF.R.S32.HI UR8, URZ, 0x1f, UR21 ;  /* 0x0000001f3f087899 */ /* 0x000fe40008011415 */
[----:B------:R-:W-:Y:S02]  /*a8b0*/  UISETP.NE.AND UP0, UPT, UR9, 0x1, UPT ;  /* 0x000000010900788c */ /* 0x000fe4000bf05270 */
[----:B------:R-:W-:Y:S01]  /*a8c0*/  UIMAD.WIDE.U32 UR6, UR20, UR12, URZ ;  /* 0x0000000c140672a5 */ /* 0x000fe2000f8e003f */
[----:B------:R-:W-:Y:S02]  /*a8d0*/  ELECT P0, URZ, PT ;  /* 0x00000000003f782f */ /* 0x000fe40003800000 */
[----:B------:R-:W-:Y:S01]  /*a8e0*/  ULDC.64 UR12, c[0x0][0x720] ;  /* 0x0001c800000c7ab9 */ /* 0x000fe20000000a00 */
[----:B------:R-:W-:Y:S01]  /*a8f0*/  ULDC.64 UR16, c[0x0][0x738] ;  /* 0x0001ce0000107ab9 */ /* 0x000fe20000000a00 */
[----:B------:R-:W-:-:S02]  /*a900*/  UIMAD UR9, UR8, UR12, URZ ;  /* 0x0000000c080972a4 */ /* 0x000fc4000f8e023f */
[----:B------:R-:W-:Y:S02]  /*a910*/  UIMAD UR8, UR8, UR16, URZ ;  /* 0x00000010080872a4 */ /* 0x000fe4000f8e023f */
[----:B------:R-:W-:Y:S02]  /*a920*/  UIADD3 UR15, UR5, UR14, URZ ;  /* 0x0000000e050f7290 */ /* 0x000fe4000fffe03f */
[----:B------:R-:W-:Y:S01]  /*a930*/  UIMAD UR5, UR21, UR13, UR9 ;  /* 0x0000000d150572a4 */ /* 0x000fe2000f8e0209 */
[----:B------:R-:W-:Y:S02]  /*a940*/  UMOV UR14, UR4 ;  /* 0x00000004000e7c82 */ /* 0x000fe40008000000 */
[----:B------:R-:W-:Y:S01]  /*a950*/  @UP0 ULDC UR9, c[0x0][0x2ec] ;  /* 0x0000bb0000090ab9 */ /* 0x000fe20000000800 */
[----:B------:R-:W-:Y:S02]  /*a960*/  UIMAD UR4, UR21, UR17, UR8 ;  /* 0x00000011150472a4 */ /* 0x000fe4000f8e0208 */
[----:B------:R-:W-:-:S02]  /*a970*/  UIADD3 UR7, UR7, UR10, URZ ;  /* 0x0000000a07077290 */ /* 0x000fc4000fffe03f */
[----:B------:R-:W-:Y:S02]  /*a980*/  UIMAD.WIDE.U32 UR8, UR20, UR9, URZ ;  /* 0x00000009140872a5 */ /* 0x000fe4000f8e003f */
[----:B------:R-:W-:Y:S01]  /*a990*/  UIMAD.WIDE.U32 UR14, UR21, UR12, UR14 ;  /* 0x0000000c150e72a5 */ /* 0x000fe2000f8e000e */
[----:B------:R-:W-:Y:S02]  /*a9a0*/  @UP0 ULDC UR10, c[0x0][0x2f0] ;  /* 0x0000bc00000a0ab9 */ /* 0x000fe40000000800 */
[----:B------:R-:W-:Y:S01]  /*a9b0*/  UMOV UR12, UR20 ;  /* 0x00000014000c7c82 */ /* 0x000fe20008000000 */
        /* <DEDUP_REMOVED lines=10> */
.L_x_6484:
        /* <DEDUP_REMOVED lines=15> */
.L_x_6457:
        /* <DEDUP_REMOVED lines=64> */
[C---:B------:R-:W-:Y:S02]  /*af50*/  IMAD.IADD R20, R0.reuse, 0x1, R5 ;  /* 0x0000000100147824 */ /* 0x040fe400078e0205 */
        /* <DEDUP_REMOVED lines=10> */
.L_x_6468:
[----:B--234-:R-:W-:-:S04]  /*b000*/  SHF.L.U32 R21, R11, 0x1f, RZ ;  /* 0x0000001f0b157819 */ /* 0x01cfc800000006ff */
[----:B------:R-:W1:Y:S02]  /*b010*/  SYNCS.PHASECHK.TRANS64.TRYWAIT P1, [R16+URZ+0x30c40], R21 ;  /* 0x030c4015100075a7 */ /* 0x000e64000802017f */
[----:B-1----:R-:W-:Y:S05]  /*b020*/  @!P1 BRA `(.L_x_6460) ;  /* 0x0000001400309947 */ /* 0x002fea0003800000 */
.L_x_6485:
[----:B------:R-:W-:Y:S05]  /*b030*/  @P0 BRA `(.L_x_6461) ;  /* 0x0000000000140947 */ /* 0x000fea0003800000 */
[----:B------:R-:W-:Y:S01]  /*b040*/  ISETP.NE.AND P1, PT, R6, RZ, PT ;  /* 0x000000ff0600720c */ /* 0x000fe20003f25270 */
[----:B------:R-:W-:-:S04]  /*b050*/  IMAD.MOV.U32 R3, RZ, RZ, 0x4200 ;  /* 0x00004200ff037424 */ /* 0x000fc800078e00ff */
[----:B------:R2:W-:Y:S08]  /*b060*/  SYNCS.ARRIVE.TRANS64 RZ, [R16+URZ+0x30c30], R3 ;  /* 0x030c300310ff79a7 */ /* 0x0005f0000800003f */
[----:B------:R-:W-:Y:S05]  /*b070*/  @!P1 BRA `(.L_x_6461) ;  /* 0x0000000000049947 */ /* 0x000fea0003800000 */
[----:B------:R-:W-:Y:S01]  /*b080*/  BPT.TRAP 0x1 ;  /* 0x000000040000795c */ /* 0x000fe20000300000 */
.L_x_6461:
        /* <DEDUP_REMOVED lines=29> */
.L_x_6486:
[----:B------:R-:W-:Y:S05]  /*b260*/  @P0 BRA `(.L_x_6463) ;  /* 0x0000000000140947 */ /* 0x000fea0003800000 */
[----:B------:R-:W-:Y:S01]  /*b270*/  ISETP.NE.AND P1, PT, R6, RZ, PT ;  /* 0x000000ff0600720c */ /* 0x000fe20003f25270 */
[----:B------:R-:W-:-:S04]  /*b280*/  IMAD.MOV.U32 R2, RZ, RZ, 0x4200 ;  /* 0x00004200ff027424 */ /* 0x000fc800078e00ff */
[----:B------:R3:W-:Y:S08]  /*b290*/  SYNCS.ARRIVE.TRANS64 RZ, [R16+URZ+0x30c18], R2 ;  /* 0x030c180210ff79a7 */ /* 0x0007f0000800003f */
[----:B------:R-:W-:Y:S05]  /*b2a0*/  @!P1 BRA `(.L_x_6463) ;  /* 0x0000000000049947 */ /* 0x000fea0003800000 */
[----:B------:R-:W-:Y:S01]  /*b2b0*/  BPT.TRAP 0x1 ;  /* 0x000000040000795c */ /* 0x000fe20000300000 */
.L_x_6463:
        /* <DEDUP_REMOVED lines=29> */
.L_x_6487:
[----:B------:R-:W-:Y:S05]  /*b490*/  @P0 BRA `(.L_x_6465) ;  /* 0x0000000000140947 */ /* 0x000fea0003800000 */
[----:B------:R-:W-:Y:S01]  /*b4a0*/  ISETP.NE.AND P1, PT, R6, RZ, PT ;  /* 0x000000ff0600720c */ /* 0x000fe20003f25270 */
[----:B-123--:R-:W-:-:S04]  /*b4b0*/  IMAD.MOV.U32 R21, RZ, RZ, 0x4200 ;  /* 0x00004200ff157424 */ /* 0x00efc800078e00ff */
[----:B------:R4:W-:Y:S08]  /*b4c0*/  SYNCS.ARRIVE.TRANS64 RZ, [R16+URZ+0x30c38], R21 ;  /* 0x030c381510ff79a7 */ /* 0x0009f0000800003f */
[----:B------:R-:W-:Y:S05]  /*b4d0*/  @!P1 BRA `(.L_x_6465) ;  /* 0x0000000000049947 */ /* 0x000fea0003800000 */
[----:B------:R-:W-:Y:S01]  /*b4e0*/  BPT.TRAP 0x1 ;  /* 0x000000040000795c */ /* 0x000fe20000300000 */
.L_x_6465:
        /* <DEDUP_REMOVED lines=24> */
.L_x_6489:
[----:B------:R-:W-:Y:S05]  /*b670*/  @P0 BRA `(.L_x_6467) ;  /* 0x0000000000140947 */ /* 0x000fea0003800000 */
[----:B------:R-:W-:Y:S01]  /*b680*/  ISETP.NE.AND P1, PT, R6, RZ, PT ;  /* 0x000000ff0600720c */ /* 0x000fe20003f25270 */
[----:B------:R-:W-:-:S04]  /*b690*/  IMAD.MOV.U32 R5, RZ, RZ, 0x4200 ;  /* 0x00004200ff057424 */ /* 0x000fc800078e00ff */
[----:B------:R1:W-:Y:S08]  /*b6a0*/  SYNCS.ARRIVE.TRANS64 RZ, [R16+URZ+0x30c10], R5 ;  /* 0x030c100510ff79a7 */ /* 0x0003f0000800003f */
[----:B------:R-:W-:Y:S05]  /*b6b0*/  @!P1 BRA `(.L_x_6467) ;  /* 0x0000000000049947 */ /* 0x000fea0003800000 */
[----:B------:R-:W-:Y:S01]  /*b6c0*/  BPT.TRAP 0x1 ;  /* 0x000000040000795c */ /* 0x000fe20000300000 */
.L_x_6467:
        /* <DEDUP_REMOVED lines=30> */
.L_x_6459:
[----:B------:R-:W2:Y:S02]  /*b8b0*/  LDL.LU R4, [R1+0x4] ;  /* 0x0000040001047983 */ /* 0x000ea40000300800 */
[----:B--2---:R-:W-:Y:S02]  /*b8c0*/  ISETP.NE.AND P1, PT, R4, RZ, PT ;  /* 0x000000ff0400720c */ /* 0x004fe40003f25270 */
[----:B------:R2:W5:Y:S11]  /*b8d0*/  LDL R4, [R1] ;  /* 0x0000000001047983 */ /* 0x0005760000100800 */
[----:B--2---:R-:W-:Y:S05]  /*b8e0*/  @!P1 BRA `(.L_x_6458) ;  /* 0x0000000400109947 */ /* 0x004fea0003800000 */
[----:B------:R-:W-:-:S04]  /*b8f0*/  SHF.L.U32 R13, R11, 0x1f, RZ ;  /* 0x0000001f0b0d7819 */ /* 0x000fc800000006ff */
[----:B------:R-:W1:Y:S02]  /*b900*/  SYNCS.PHASECHK.TRANS64.TRYWAIT P1, [R16+URZ+0x30c40], R13 ;  /* 0x030c400d100075a7 */ /* 0x000e64000802017f */
[----:B-1----:R-:W-:Y:S05]  /*b910*/  @!P1 BRA `(.L_x_6469) ;  /* 0x0000000c00489947 */ /* 0x002fea0003800000 */
.L_x_6490:
[----:B------:R-:W-:Y:S05]  /*b920*/  @P0 BRA `(.L_x_6470) ;  /* 0x0000000000140947 */ /* 0x000fea0003800000 */
[----:B------:R-:W-:Y:S01]  /*b930*/  ISETP.NE.AND P1, PT, R6, RZ, PT ;  /* 0x000000ff0600720c */ /* 0x000fe20003f25270 */
[----:B------:R-:W-:-:S04]  /*b940*/  IMAD.MOV.U32 R5, RZ, RZ, 0x4200 ;  /* 0x00004200ff057424 */ /* 0x000fc800078e00ff */
[----:B------:R2:W-:Y:S08]  /*b950*/  SYNCS.ARRIVE.TRANS64 RZ, [R16+URZ+0x30c30], R5 ;  /* 0x030c300510ff79a7 */ /* 0x0005f0000800003f */
[----:B------:R-:W-:Y:S05]  /*b960*/  @!P1 BRA `(.L_x_6470) ;  /* 0x0000000000049947 */ /* 0x000fea0003800000 */
[----:B------:R-:W-:Y:S01]  /*b970*/  BPT.TRAP 0x1 ;  /* 0x000000040000795c */ /* 0x000fe20000300000 */
.L_x_6470:
        /* <DEDUP_REMOVED lines=26> */
.L_x_6491:
[----:B------:R-:W-:Y:S05]  /*bb20*/  @P0 BRA `(.L_x_6472) ;  /* 0x0000000000140947 */ /* 0x000fea0003800000 */
[----:B------:R-:W-:Y:S01]  /*bb30*/  ISETP.NE.AND P0, PT, R6, RZ, PT ;  /* 0x000000ff0600720c */ /* 0x000fe20003f05270 */
[----:B------:R-:W-:-:S04]  /*bb40*/  IMAD.MOV.U32 R5, RZ, RZ, 0x4200 ;  /* 0x00004200ff057424 */ /* 0x000fc800078e00ff */
[----:B------:R2:W-:Y:S08]  /*bb50*/  SYNCS.ARRIVE.TRANS64 RZ, [R16+URZ+0x30c18], R5 ;  /* 0x030c180510ff79a7 */ /* 0x0005f0000800003f */
[----:B------:R-:W-:Y:S05]  /*bb60*/  @!P0 BRA `(.L_x_6472) ;  /* 0x0000000000048947 */ /* 0x000fea0003800000 */
[----:B------:R-:W-:Y:S01]  /*bb70*/  BPT.TRAP 0x1 ;  /* 0x000000040000795c */ /* 0x000fe20000300000 */
.L_x_6472:
        /* <DEDUP_REMOVED lines=27> */
.L_x_6458:
[----:B------:R-:W2:Y:S01]  /*bd30*/  S2R R0, SR_TID.X ;  /* 0x0000000000007919 */ /* 0x000ea20000002100 */
[----:B------:R-:W-:Y:S01]  /*bd40*/  IMAD R3, R19, 0x8, R16 ;  /* 0x0000000813037824 */ /* 0x000fe200078e0210 */
[----:B--2---:R-:W-:Y:S02]  /*bd50*/  LOP3.LUT R2, R0, 0x7f, RZ, 0xc0, !PT ;  /* 0x0000007f00027812 */ /* 0x004fe400078ec0ff */
[----:B------:R-:W-:Y:S02]  /*bd60*/  SHF.L.U32 R0, R11, 0x1f, RZ ;  /* 0x0000001f0b007819 */ /* 0x000fe400000006ff */
[----:B------:R-:W-:Y:S02]  /*bd70*/  ISETP.NE.AND P1, PT, R2, RZ, PT ;  /* 0x000000ff0200720c */ /* 0x000fe40003f25270 */
[----:B------:R-:W2:Y:S02]  /*bd80*/  SYNCS.PHASECHK.TRANS64.TRYWAIT P0, [R3+URZ+0x30c40], R0 ;  /* 0x030c4000030075a7 */ /* 0x000ea4000800017f */
[----:B--2---:R-:W-:Y:S09]  /*bd90*/  @!P0 BRA `(.L_x_6473) ;  /* 0x0000000800508947 */ /* 0x004ff20003800000 */
.L_x_6492:
[----:B------:R-:W-:Y:S05]  /*bda0*/  @P1 BRA `(.L_x_6474) ;  /* 0x0000000000181947 */ /* 0x000fea0003800000 */
[----:B------:R-:W1:Y:S01]  /*bdb0*/  S2R R2, SR_TID.X ;  /* 0x0000000000027919 */ /* 0x000e620000002100 */
[----:B--2---:R-:W-:-:S04]  /*bdc0*/  IMAD.MOV.U32 R0, RZ, RZ, 0x4200 ;  /* 0x00004200ff007424 */ /* 0x004fc800078e00ff */
[----:B------:R2:W-:Y:S01]  /*bdd0*/  SYNCS.ARRIVE.TRANS64 RZ, [R3+URZ+0x30c30], R0 ;  /* 0x030c300003ff79a7 */ /* 0x0005e2000800003f */
[----:B-1----:R-:W-:-:S13]  /*bde0*/  LOP3.LUT P0, RZ, R2, 0x1f, RZ, 0xc0, !PT ;  /* 0x0000001f02ff7812 */ /* 0x002fda000780c0ff */
[----:B--2---:R-:W-:Y:S05]  /*bdf0*/  @!P0 BRA `(.L_x_6474) ;  /* 0x0000000000048947 */ /* 0x004fea0003800000 */
[----:B------:R-:W-:Y:S01]  /*be00*/  BPT.TRAP 0x1 ;  /* 0x000000040000795c */ /* 0x000fe20000300000 */
.L_x_6474:
        /* <DEDUP_REMOVED lines=33> */
.L_x_6455:
[----:B------:R-:W-:Y:S05]  /*c020*/  BSYNC B0 ;  /* 0x0000000000007941 */ /* 0x000fea0003800000 */
.L_x_6454:
[----:B------:R-:W-:-:S03]  /*c030*/  UMOV UR8, 0xffffffff ;  /* 0xffffffff00087882 */ /* 0x000fc60000000000 */
[----:B------:R-:W-:Y:S05]  /*c040*/  BRA.DIV UR8, `(.L_x_6475) ;  /* 0x0000000608b87947 */ /* 0x000fea000b800000 */
[----:B------:R-:W-:-:S13]  /*c050*/  ELECT P6, URZ, PT ;  /* 0x00000000003f782f */ /* 0x000fda00038c0000 */
.L_x_6495:
[----:B------:R-:W-:Y:S05]  /*c060*/  @!P6 BRA `(.L_x_6391) ;  /* 0x000000000084e947 */ /* 0x000fea0003800000 */
[----:B------:R-:W-:-:S06]  /*c070*/  ULOP3.LUT UR8, UR36, 0x2, URZ, 0xfc, !UPT ;  /* 0x0000000224087892 */ /* 0x000fcc000f8efc3f */
[----:B------:R-:W-:-:S05]  /*c080*/  IMAD.U32 R0, RZ, RZ, UR8 ;  /* 0x00000008ff007e24 */ /* 0x000fca000f8e00ff */
[----:B------:R-:W-:-:S13]  /*c090*/  ISETP.NE.AND P2, PT, R0, 0x3, PT ;  /* 0x000000030000780c */ /* 0x000fda0003f45270 */
[----:B------:R-:W-:Y:S05]  /*c0a0*/  @!P2 BRA `(.L_x_6476) ;  /* 0x000000000004a947 */ /* 0x000fea0003800000 */
[----:B------:R-:W-:Y:S01]  /*c0b0*/  BPT.TRAP 0x1 ;  /* 0x000000040000795c */ /* 0x000fe20000300000 */
.L_x_6476:
        /* <DEDUP_REMOVED lines=15> */
.L_x_6496:
[----:B------:R-:W2:Y:S02]  /*c1b0*/  SYNCS.PHASECHK.TRANS64.TRYWAIT P0, [R3+URZ], R0 ;  /* 0x00000000030075a7 */ /* 0x000ea4000800017f */
[----:B--2---:R-:W-:Y:S05]  /*c1c0*/  @!P0 BRA `(.L_x_6478) ;  /* 0x00000004008c8947 */ /* 0x004fea0003800000 */
.L_x_6497:
[----:B------:R-:W-:Y:S05]  /*c1d0*/  @!P2 BRA `(.L_x_6479) ;  /* 0x000000000004a947 */ /* 0x000fea0003800000 */
[----:B------:R-:W-:Y:S01]  /*c1e0*/  BPT.TRAP 0x1 ;  /* 0x000000040000795c */ /* 0x000fe20000300000 */
.L_x_6479:
[----:B--2---:R-:W-:-:S04]  /*c1f0*/  VIADD R3, R7, 0x30c40 ;  /* 0x00030c4007037836 */ /* 0x004fc80000000000 */
[----:B------:R-:W-:-:S04]  /*c200*/  IMAD R2, R2, 0x8, R3 ;  /* 0x0000000802027824 */ /* 0x000fc800078e0203 */
[----:B------:R-:W2:Y:S02]  /*c210*/  SYNCS.PHASECHK.TRANS64.TRYWAIT P0, [R2+URZ], R5 ;  /* 0x00000005020075a7 */ /* 0x000ea4000800017f */
[----:B--2---:R-:W-:Y:S05]  /*c220*/  @!P0 BRA `(.L_x_6480) ;  /* 0x0000000400888947 */ /* 0x004fea0003800000 */
.L_x_6498:
[----:B------:R-:W-:-:S07]  /*c230*/  IMAD R3, R4, 0x8, R3 ;  /* 0x0000000804037824 */ /* 0x000fce00078e0203 */
.L_x_6481:
[----:B---3--:R3:W4:Y:S02]  /*c240*/  SYNCS.PHASECHK.TRANS64.TRYWAIT P0, [R3+URZ], R0 ;  /* 0x00000000030075a7 */ /* 0x008724000800017f */
[----:B----4-:R-:W-:Y:S05]  /*c250*/  @!P0 NANOSLEEP.SYNCS 0x989680 ;  /* 0x009896800000895d */ /* 0x010fea0003900000 */
[----:B------:R-:W4:Y:S02]  /*c260*/  @!P0 SYNCS.PHASECHK.TRANS64 P0, [R3+URZ], R0 ;  /* 0x00000000030085a7 */ /* 0x000f24000800007f */
[----:B----4-:R-:W-:Y:S05]  /*c270*/  @!P0 BRA `(.L_x_6481) ;  /* 0xfffffffc00f08947 */ /* 0x010fea000383ffff */
.L_x_6391:
[----:B------:R-:W-:Y:S05]  /*c280*/  BSYNC B6 ;  /* 0x0000000000067941 */ /* 0x000fea0003800000 */
.L_x_6386:
[----:B------:R-:W-:Y:S05]  /*c290*/  EXIT ;  /* 0x000000000000794d */ /* 0x000fea0003800000 */
.L_x_6397:
[----:B------:R-:W-:Y:S02]  /*c2a0*/  IMAD.MOV.U32 R12, RZ, RZ, RZ ;  /* 0x000000ffff0c7224 */ /* 0x000fe400078e00ff */
[----:B------:R-:W-:Y:S02]  /*c2b0*/  IMAD.MOV.U32 R11, RZ, RZ, 0x1f ;  /* 0x0000001fff0b7424 */ /* 0x000fe400078e00ff */
[----:B------:R-:W-:-:S07]  /*c2c0*/  IMAD.MOV.U32 R15, RZ, RZ, -0x1 ;  /* 0xffffffffff0f7424 */ /* 0x000fce00078e00ff */
[----:B------:R-:W-:Y:S05]  /*c2d0*/  WARPSYNC.COLLECTIVE R15, `(.L_x_6482) ;  /* 0x000000000f087348 */ /* 0x000fea0003c00000 */
[----:B------:R1:W2:Y:S02]  /*c2e0*/  SHFL.IDX P6, R14, R13, R12, R11 ;  /* 0x0000000c0d0e7389 */ /* 0x0002a400000c000b */
[----:B-12---:R-:W-:Y:S01]  /*c2f0*/  ENDCOLLECTIVE ;  /* 0x000000000000791b */ /* 0x006fe20003800000 */
.L_x_6482:
[----:B------:R-:W-:Y:S05]  /*c300*/  BRA `(.L_x_6483) ;  /* 0xffffff4c00807947 */ /* 0x000fea000383ffff */
.L_x_6399:
[----:B--2---:R2:W3:Y:S02]  /*c310*/  SYNCS.PHASECHK.TRANS64.TRYWAIT P0, [R236+URZ+0x30c00], R15 ;  /* 0x030c000fec0075a7 */ /* 0x0044e4000800017f */
[----:B---3--:R-:W-:Y:S05]  /*c320*/  @!P0 NANOSLEEP.SYNCS 0x989680 ;  /* 0x009896800000895d */ /* 0x008fea0003900000 */
[----:B------:R-:W3:Y:S02]  /*c330*/  @!P0 SYNCS.PHASECHK.TRANS64 P0, [R236+URZ+0x30c00], R15 ;  /* 0x030c000fec0085a7 */ /* 0x000ee4000800007f */
[----:B---3--:R-:W-:Y:S05]  /*c340*/  @!P0 BRA `(.L_x_6399) ;  /* 0xfffffffc00f08947 */ /* 0x008fea000383ffff */
[----:B------:R-:W-:Y:S05]  /*c350*/  BRA `(.L_x_6398) ;  /* 0xffffff4c00cc7947 */ /* 0x000fea000383ffff */
.L_x_6404:
[----:B--2---:R2:W3:Y:S02]  /*c360*/  SYNCS.PHASECHK.TRANS64.TRYWAIT P1, [R6+URZ+0x30c10], R19 ;  /* 0x030c1013060075a7 */ /* 0x0044e4000802017f */
[----:B---3--:R-:W-:Y:S05]  /*c370*/  @!P1 NANOSLEEP.SYNCS 0x989680 ;  /* 0x009896800000995d */ /* 0x008fea0003900000 */
[----:B------:R-:W3:Y:S02]  /*c380*/  @!P1 SYNCS.PHASECHK.TRANS64 P1, [R6+URZ+0x30c10], R19 ;  /* 0x030c1013060095a7 */ /* 0x000ee4000802007f */
[----:B---3--:R-:W-:Y:S05]  /*c390*/  @!P1 BRA `(.L_x_6404) ;  /* 0xfffffffc00f09947 */ /* 0x008fea000383ffff */
[----:B------:R-:W-:Y:S05]  /*c3a0*/  BRA `(.L_x_6403) ;  /* 0xffffff5800787947 */ /* 0x000fea000383ffff */
.L_x_6408:
[----:B------:R1:W1:Y:S02]  /*c3b0*/  SYNCS.PHASECHK.TRANS64.TRYWAIT P1, [R6+URZ+0x30c30], R19 ;  /* 0x030c3013060075a7 */ /* 0x000264000802017f */
[----:B-1----:R-:W-:Y:S05]  /*c3c0*/  @!P1 NANOSLEEP.SYNCS 0x989680 ;  /* 0x009896800000995d */ /* 0x002fea0003900000 */
[----:B------:R-:W1:Y:S02]  /*c3d0*/  @!P1 SYNCS.PHASECHK.TRANS64 P1, [R6+URZ+0x30c30], R19 ;  /* 0x030c3013060095a7 */ /* 0x000e64000802007f */
[----:B-1----:R-:W-:Y:S05]  /*c3e0*/  @!P1 BRA `(.L_x_6408) ;  /* 0xfffffffc00f09947 */ /* 0x002fea000383ffff */
[----:B------:R-:W-:Y:S05]  /*c3f0*/  BRA `(.L_x_6407) ;  /* 0xffffff5c008c7947 */ /* 0x000fea000383ffff */
.L_x_6416:
[----:B--2---:R2:W3:Y:S02]  /*c400*/  SYNCS.PHASECHK.TRANS64.TRYWAIT P1, [R7+URZ+0x30c10], R18 ;  /* 0x030c1012070075a7 */ /* 0x0044e4000802017f */
[----:B---3--:R-:W-:Y:S05]  /*c410*/  @!P1 NANOSLEEP.SYNCS 0x989680 ;  /* 0x009896800000995d */ /* 0x008fea0003900000 */
[----:B------:R-:W3:Y:S02]  /*c420*/  @!P1 SYNCS.PHASECHK.TRANS64 P1, [R7+URZ+0x30c10], R18 ;  /* 0x030c1012070095a7 */ /* 0x000ee4000802007f */
[----:B---3--:R-:W-:Y:S05]  /*c430*/  @!P1 BRA `(.L_x_6416) ;  /* 0xfffffffc00f09947 */ /* 0x008fea000383ffff */
[----:B------:R-:W-:Y:S05]  /*c440*/  BRA `(.L_x_6415) ;  /* 0xffffff9400a47947 */ /* 0x000fea000383ffff */
.L_x_6420:
[----:B------:R1:W1:Y:S02]  /*c450*/  SYNCS.PHASECHK.TRANS64.TRYWAIT P1, [R7+URZ+0x30c30], R18 ;  /* 0x030c3012070075a7 */ /* 0x000264000802017f */
[----:B-1----:R-:W-:Y:S05]  /*c460*/  @!P1 NANOSLEEP.SYNCS 0x989680 ;  /* 0x009896800000995d */ /* 0x002fea0003900000 */
[----:B------:R-:W1:Y:S02]  /*c470*/  @!P1 SYNCS.PHASECHK.TRANS64 P1, [R7+URZ+0x30c30], R18 ;  /* 0x030c3012070095a7 */ /* 0x000e64000802007f */
[----:B-1----:R-:W-:Y:S05]  /*c480*/  @!P1 BRA `(.L_x_6420) ;  /* 0xfffffffc00f09947 */ /* 0x002fea000383ffff */
[----:B------:R-:W-:Y:S05]  /*c490*/  BRA `(.L_x_6419) ;  /* 0xffffff9800b87947 */ /* 0x000fea000383ffff */
.L_x_6456:
[----:B-1----:R1:W2:Y:S02]  /*c4a0*/  SYNCS.PHASECHK.TRANS64.TRYWAIT P0, [R16+URZ+0x30c20], R3 ;  /* 0x030c2003100075a7 */ /* 0x0022a4000800017f */
[----:B--2---:R-:W-:Y:S05]  /*c4b0*/  @!P0 NANOSLEEP.SYNCS 0x989680 ;  /* 0x009896800000895d */ /* 0x004fea0003900000 */
[----:B------:R-:W2:Y:S02]  /*c4c0*/  @!P0 SYNCS.PHASECHK.TRANS64 P0, [R16+URZ+0x30c20], R3 ;  /* 0x030c2003100085a7 */ /* 0x000ea4000800007f */
[----:B--2---:R-:W-:Y:S05]  /*c4d0*/  @!P0 BRA `(.L_x_6456) ;  /* 0xfffffffc00f08947 */ /* 0x004fea000383ffff */
[----:B------:R-:W-:Y:S05]  /*c4e0*/  BRA `(.L_x_6484) ;  /* 0xffffffe4005c7947 */ /* 0x000fea000383ffff */
.L_x_6460:
[----:B-1----:R1:W2:Y:S02]  /*c4f0*/  SYNCS.PHASECHK.TRANS64.TRYWAIT P1, [R16+URZ+0x30c40], R21 ;  /* 0x030c4015100075a7 */ /* 0x0022a4000802017f */
[----:B--2---:R-:W-:Y:S05]  /*c500*/  @!P1 NANOSLEEP.SYNCS 0x989680 ;  /* 0x009896800000995d */ /* 0x004fea0003900000 */
[----:B------:R-:W2:Y:S02]  /*c510*/  @!P1 SYNCS.PHASECHK.TRANS64 P1, [R16+URZ+0x30c40], R21 ;  /* 0x030c4015100095a7 */ /* 0x000ea4000802007f */
[----:B--2---:R-:W-:Y:S05]  /*c520*/  @!P1 BRA `(.L_x_6460) ;  /* 0xfffffffc00f09947 */ /* 0x004fea000383ffff */
[----:B------:R-:W-:Y:S05]  /*c530*/  BRA `(.L_x_6485) ;  /* 0xffffffe800bc7947 */ /* 0x000fea000383ffff */
.L_x_6462:
[----:B--2---:R2:W3:Y:S02]  /*c540*/  SYNCS.PHASECHK.TRANS64.TRYWAIT P1, [R16+URZ+0x30c28], R21 ;  /* 0x030c2815100075a7 */ /* 0x0044e4000802017f */
[----:B---3--:R-:W-:Y:S05]  /*c550*/  @!P1 NANOSLEEP.SYNCS 0x989680 ;  /* 0x009896800000995d */ /* 0x008fea0003900000 */
[----:B------:R-:W3:Y:S02]  /*c560*/  @!P1 SYNCS.PHASECHK.TRANS64 P1, [R16+URZ+0x30c28], R21 ;  /* 0x030c2815100095a7 */ /* 0x000ee4000802007f */
[----:B---3--:R-:W-:Y:S05]  /*c570*/  @!P1 BRA `(.L_x_6462) ;  /* 0xfffffffc00f09947 */ /* 0x008fea000383ffff */
[----:B------:R-:W-:Y:S05]  /*c580*/  BRA `(.L_x_6486) ;  /* 0xffffffec00347947 */ /* 0x000fea000383ffff */
.L_x_6464:
[----:B---3--:R3:W4:Y:S02]  /*c590*/  SYNCS.PHASECHK.TRANS64.TRYWAIT P1, [R16+URZ+0x30c48], R21 ;  /* 0x030c4815100075a7 */ /* 0x008724000802017f */
[----:B----4-:R-:W-:Y:S05]  /*c5a0*/  @!P1 NANOSLEEP.SYNCS 0x989680 ;  /* 0x009896800000995d */ /* 0x010fea0003900000 */
[----:B------:R-:W4:Y:S02]  /*c5b0*/  @!P1 SYNCS.PHASECHK.TRANS64 P1, [R16+URZ+0x30c48], R21 ;  /* 0x030c4815100095a7 */ /* 0x000f24000802007f */
[----:B----4-:R-:W-:Y:S05]  /*c5c0*/  @!P1 BRA `(.L_x_6464) ;  /* 0xfffffffc00f09947 */ /* 0x010fea000383ffff */
[----:B------:R-:W-:Y:S05]  /*c5d0*/  BRA `(.L_x_6487) ;  /* 0xffffffec00ac7947 */ /* 0x000fea000383ffff */
.L_x_6466:
[----:B------:R-:W-:-:S07]  /*c5e0*/  SHF.L.U32 R5, R11, 0x1f, RZ ;  /* 0x0000001f0b057819 */ /* 0x000fce00000006ff */
.L_x_6488:
[----:B------:R1:W1:Y:S02]  /*c5f0*/  SYNCS.PHASECHK.TRANS64.TRYWAIT P1, [R16+URZ+0x30c20], R5 ;  /* 0x030c2005100075a7 */ /* 0x000264000802017f */
[----:B-1----:R-:W-:Y:S05]  /*c600*/  @!P1 NANOSLEEP.SYNCS 0x989680 ;  /* 0x009896800000995d */ /* 0x002fea0003900000 */
[----:B------:R-:W1:Y:S02]  /*c610*/  @!P1 SYNCS.PHASECHK.TRANS64 P1, [R16+URZ+0x30c20], R5 ;  /* 0x030c2005100095a7 */ /* 0x000e64000802007f */
[----:B-1----:R-:W-:Y:S05]  /*c620*/  @!P1 BRA `(.L_x_6488) ;  /* 0xfffffffc00f09947 */ /* 0x002fea000383ffff */
[----:B------:R-:W-:Y:S05]  /*c630*/  BRA `(.L_x_6489) ;  /* 0xfffffff0000c7947 */ /* 0x000fea000383ffff */
.L_x_6469:
[----:B-1----:R1:W2:Y:S02]  /*c640*/  SYNCS.PHASECHK.TRANS64.TRYWAIT P1, [R16+URZ+0x30c40], R13 ;  /* 0x030c400d100075a7 */ /* 0x0022a4000802017f */
[----:B--2---:R-:W-:Y:S05]  /*c650*/  @!P1 NANOSLEEP.SYNCS 0x989680 ;  /* 0x009896800000995d */ /* 0x004fea0003900000 */
[----:B------:R-:W2:Y:S02]  /*c660*/  @!P1 SYNCS.PHASECHK.TRANS64 P1, [R16+URZ+0x30c40], R13 ;  /* 0x030c400d100095a7 */ /* 0x000ea4000802007f */
[----:B--2---:R-:W-:Y:S05]  /*c670*/  @!P1 BRA `(.L_x_6469) ;  /* 0xfffffffc00f09947 */ /* 0x004fea000383ffff */
[----:B------:R-:W-:Y:S05]  /*c680*/  BRA `(.L_x_6490) ;  /* 0xfffffff000a47947 */ /* 0x000fea000383ffff */
.L_x_6471:
[----:B-1----:R1:W2:Y:S02]  /*c690*/  SYNCS.PHASECHK.TRANS64.TRYWAIT P1, [R16+URZ+0x30c28], R13 ;  /* 0x030c280d100075a7 */ /* 0x0022a4000802017f */
[----:B--2---:R-:W-:Y:S05]  /*c6a0*/  @!P1 NANOSLEEP.SYNCS 0x989680 ;  /* 0x009896800000995d */ /* 0x004fea0003900000 */
[----:B------:R-:W2:Y:S02]  /*c6b0*/  @!P1 SYNCS.PHASECHK.TRANS64 P1, [R16+URZ+0x30c28], R13 ;  /* 0x030c280d100095a7 */ /* 0x000ea4000802007f */
[----:B--2---:R-:W-:Y:S05]  /*c6c0*/  @!P1 BRA `(.L_x_6471) ;  /* 0xfffffffc00f09947 */ /* 0x004fea000383ffff */
[----:B------:R-:W-:Y:S05]  /*c6d0*/  BRA `(.L_x_6491) ;  /* 0xfffffff400107947 */ /* 0x000fea000383ffff */
.L_x_6473:
[----:B--2---:R2:W1:Y:S02]  /*c6e0*/  SYNCS.PHASECHK.TRANS64.TRYWAIT P0, [R3+URZ+0x30c40], R0 ;  /* 0x030c4000030075a7 */ /* 0x004464000800017f */
[----:B-1----:R-:W-:Y:S05]  /*c6f0*/  @!P0 NANOSLEEP.SYNCS 0x989680 ;  /* 0x009896800000895d */ /* 0x002fea0003900000 */
[----:B------:R-:W1:Y:S02]  /*c700*/  @!P0 SYNCS.PHASECHK.TRANS64 P0, [R3+URZ+0x30c40], R0 ;  /* 0x030c4000030085a7 */ /* 0x000e64000800007f */
[----:B-1----:R-:W-:Y:S05]  /*c710*/  @!P0 BRA `(.L_x_6473) ;  /* 0xfffffffc00f08947 */ /* 0x002fea000383ffff */
[----:B------:R-:W-:Y:S05]  /*c720*/  BRA `(.L_x_6492) ;  /* 0xfffffff4009c7947 */ /* 0x000fea000383ffff */
.L_x_6475:
[----:B------:R-:W-:Y:S01]  /*c730*/  BSSY B0, `(.L_x_6493) ;  /* 0x0000006000007945 */ /* 0x000fe20003800000 */
[----:B------:R-:W-:-:S07]  /*c740*/  IMAD.MOV.U32 R15, RZ, RZ, -0x1 ;  /* 0xffffffffff0f7424 */ /* 0x000fce00078e00ff */
[----:B------:R-:W-:Y:S05]  /*c750*/  WARPSYNC.COLLECTIVE R15, `(.L_x_6494) ;  /* 0x000000000f0c7348 */ /* 0x000fea0003c00000 */
[----:B------:R-:W-:Y:S02]  /*c760*/  ELECT P6, UR62, PT ;  /* 0x00000000003e782f */ /* 0x000fe400038c0000 */
[----:B------:R-:W-:Y:S01]  /*c770*/  MOV R14, UR62 ;  /* 0x0000003e000e7c02 */ /* 0x000fe20008000f00 */
[----:B------:R-:W-:Y:S10]  /*c780*/  ENDCOLLECTIVE ;  /* 0x000000000000791b */ /* 0x000ff40003800000 */
.L_x_6494:
[----:B------:R-:W-:Y:S05]  /*c790*/  BSYNC B0 ;  /* 0x0000000000007941 */ /* 0x000fea0003800000 */
.L_x_6493:
[----:B------:R-:W-:Y:S05]  /*c7a0*/  BRA `(.L_x_6495) ;  /* 0xfffffff8002c7947 */ /* 0x000fea000383ffff */
.L_x_6477:
[----:B-1----:R1:W2:Y:S02]  /*c7b0*/  SYNCS.PHASECHK.TRANS64.TRYWAIT P0, [R6+URZ], R5 ;  /* 0x00000005060075a7 */ /* 0x0022a4000800017f */
[----:B--2---:R-:W-:Y:S05]  /*c7c0*/  @!P0 NANOSLEEP.SYNCS 0x989680 ;  /* 0x009896800000895d */ /* 0x004fea0003900000 */
[----:B------:R-:W2:Y:S02]  /*c7d0*/  @!P0 SYNCS.PHASECHK.TRANS64 P0, [R6+URZ], R5 ;  /* 0x00000005060085a7 */ /* 0x000ea4000800007f */
[----:B--2---:R-:W-:Y:S05]  /*c7e0*/  @!P0 BRA `(.L_x_6477) ;  /* 0xfffffffc00f08947 */ /* 0x004fea000383ffff */
[----:B------:R-:W-:Y:S05]  /*c7f0*/  BRA `(.L_x_6496) ;  /* 0xfffffff8006c7947 */ /* 0x000fea000383ffff */
.L_x_6478:
[----:B--2---:R2:W3:Y:S02]  /*c800*/  SYNCS.PHASECHK.TRANS64.TRYWAIT P0, [R3+URZ], R0 ;  /* 0x00000000030075a7 */ /* 0x0044e4000800017f */
[----:B---3--:R-:W-:Y:S05]  /*c810*/  @!P0 NANOSLEEP.SYNCS 0x989680 ;  /* 0x009896800000895d */ /* 0x008fea0003900000 */
[----:B------:R-:W3:Y:S02]  /*c820*/  @!P0 SYNCS.PHASECHK.TRANS64 P0, [R3+URZ], R0 ;  /* 0x00000000030085a7 */ /* 0x000ee4000800007f */
[----:B---3--:R-:W-:Y:S05]  /*c830*/  @!P0 BRA `(.L_x_6478) ;  /* 0xfffffffc00f08947 */ /* 0x008fea000383ffff */
[----:B------:R-:W-:Y:S05]  /*c840*/  BRA `(.L_x_6497) ;  /* 0xfffffff800607947 */ /* 0x000fea000383ffff */
.L_x_6480:
[----:B--2---:R2:W3:Y:S02]  /*c850*/  SYNCS.PHASECHK.TRANS64.TRYWAIT P0, [R2+URZ], R5 ;  /* 0x00000005020075a7 */ /* 0x0044e4000800017f */
[----:B---3--:R-:W-:Y:S05]  /*c860*/  @!P0 NANOSLEEP.SYNCS 0x989680 ;  /* 0x009896800000895d */ /* 0x008fea0003900000 */
[----:B------:R-:W3:Y:S02]  /*c870*/  @!P0 SYNCS.PHASECHK.TRANS64 P0, [R2+URZ], R5 ;  /* 0x00000005020085a7 */ /* 0x000ee4000800007f */
[----:B---3--:R-:W-:Y:S05]  /*c880*/  @!P0 BRA `(.L_x_6480) ;  /* 0xfffffffc00f08947 */ /* 0x008fea000383ffff */
[----:B------:R-:W-:Y:S05]  /*c890*/  BRA `(.L_x_6498) ;  /* 0xfffffff800647947 */ /* 0x000fea000383ffff */
.L_x_6499:
        /* <DEDUP_REMOVED lines=14> */
.L_x_7419:


//--------------------- .text._ZN7cutlass13device_kernelIN5flash11enable_sm90INS1_16FlashAttnBwdSm90INS1_25CollectiveMainloopBwdSm90ILi2ELi2ELi2EN4cute5tupleIJNS5_1CILi1EEES8_S8_EEENS6_IJNS7_ILi128EEESA_NS7_ILi64EEEEEENS_10bfloat16_tEfNS_4arch4Sm90ELb1ELb0ELb0ELb0ELb1ELb1ELb0ELb0ELi2ELi1ELi2ELi2ELb0EEENS1_24CollectiveEpilogueBwdGQAISC_fSF_Li256ELb0ELb1EEENS1_25SingleTileBwdLPTSchedulerILb0ELi128ELb1EEEEEEEEEvNT_6ParamsE --------------------------
	.section	.text._ZN7cutlass13device_kernelIN5flash11enable_sm90INS1_16FlashAttnBwdSm90INS1_25CollectiveMainloopBwdSm90ILi2ELi2ELi2EN4cute5tupleIJNS5_1CILi1EEES8_S8_EEENS6_IJNS7_ILi128EEESA_NS7_ILi64EEEEEENS_10bfloat16_tEfNS_4arch4Sm90ELb1ELb0ELb0ELb0ELb1ELb1ELb0ELb0ELi2ELi1ELi2ELi2ELb0EEENS1_24CollectiveEpilogueBwdGQAISC_fSF_Li256ELb0ELb1EEENS1_25SingleTileBwdLPTSchedulerILb0ELi128ELb1EEEEEEEEEvNT_6ParamsE,"ax",@progbits
	.align	128
.text._ZN7cutlass13device_kernelIN5flash11enable_sm90INS1_16FlashAttnBwdSm90INS1_25CollectiveMainloopBwdSm90ILi2ELi2ELi2EN4cute5tupleIJNS5_1CILi1EEES8_S8_EEENS6_IJNS7_ILi128EEESA_NS7_ILi64EEEEEENS_10bfloat16_tEfNS_4arch4Sm90ELb1ELb0ELb0ELb0ELb1ELb1ELb0ELb0ELi2ELi1ELi2ELi2ELb0EEENS1_24CollectiveEpilogueBwdGQAISC_fSF_Li256ELb0ELb1EEENS1_25SingleTileBwdLPTSchedulerILb0ELi128ELb1EEEEEEEEEvNT_6ParamsE:
        .type           _ZN7cutlass13device_kernelIN5flash11enable_sm90INS1_16FlashAttnBwdSm90INS1_25CollectiveMainloopBwdSm90ILi2ELi2ELi2EN4cute5tupleIJNS5_1CILi1EEES8_S8_EEENS6_IJNS7_ILi128EEESA_NS7_ILi64EEEEEENS_10bfloat16_tEfNS_4arch4Sm90ELb1ELb0ELb0ELb0ELb1ELb1ELb0ELb0ELi2ELi1ELi2ELi2ELb0EEENS1_24CollectiveEpilogueBwdGQAISC_fSF_Li256ELb0ELb1EEENS1_25SingleTileBwdLPTSchedulerILb0ELi128ELb1EEEEEEEEEvNT_6ParamsE,@function
        .size           _ZN7cutlass13device_kernelIN5flash11enable_sm90INS1_16FlashAttnBwdSm90INS1_25CollectiveMainloopBwdSm90ILi2ELi2ELi2EN4cute5tupleIJNS5_1CILi1EEES8_S8_EEENS6_IJNS7_ILi128EEESA_NS7_ILi64EEEEEENS_10bfloat16_tEfNS_4arch4Sm90ELb1ELb0ELb0ELb0ELb1ELb1ELb0ELb0ELi2ELi1ELi2ELi2ELb0EEENS1_24CollectiveEpilogueBwdGQAISC_fSF_Li256ELb0ELb1EEENS1_25SingleTileBwdLPTSchedulerILb0ELi128ELb1EEEEEEEEEvNT_6ParamsE,(.L_x_7420 - _ZN7cutlass13device_kernelIN5flash11enable_sm90INS1_16FlashAttnBwdSm90INS1_25CollectiveMainloopBwdSm90ILi2ELi2ELi2EN4cute5tupleIJNS5_1CILi1EEES8_S8_EEENS6_IJNS7_ILi128EEESA_NS7_ILi64EEEEEENS_10bfloat16_tEfNS_4arch4Sm90ELb1ELb0ELb0ELb0ELb1ELb1ELb0ELb0ELi2ELi1ELi2ELi2ELb0EEENS1_24CollectiveEpilogueBwdGQAISC_fSF_Li256ELb0ELb1EEENS1_25SingleTileBwdLPTSchedulerILb0ELi128ELb1EEEEEEEEEvNT_6ParamsE)
        .other          _ZN7cutlass13device_kernelIN5flash11enable_sm90INS1_16FlashAttnBwdSm90INS1_25CollectiveMainloopBwdSm90ILi2ELi2ELi2EN4cute5tupleIJNS5_1CILi1EEES8_S8_EEENS6_IJNS7_ILi128EEESA_NS7_ILi64EEEEEENS_10bfloat16_tEfNS_4arch4Sm90ELb1ELb0ELb0ELb0ELb1ELb1ELb0ELb0ELi2ELi1ELi2ELi2ELb0EEENS1_24CollectiveEpilogueBwdGQAISC_fSF_Li256ELb0ELb1EEENS1_25SingleTileBwdLPTSchedulerILb0ELi128ELb1EEEEEEEEEvNT_6ParamsE,@"STO_CUDA_ENTRY STV_DEFAULT"
_ZN7cutlass13device_kernelIN5flash11enable_sm90INS1_16FlashAttnBwdSm90INS1_25CollectiveMainloopBwdSm90ILi2ELi2ELi2EN4cute5tupleIJNS5_1CILi1EEES8_S8_EEENS6_IJNS7_ILi128EEESA_NS7_ILi64EEEEEENS_10bfloat16_tEfNS_4arch4Sm90ELb1ELb0ELb0ELb0ELb1ELb1ELb0ELb0ELi2ELi1ELi2ELi2ELb0EEENS1_24CollectiveEpilogueBwdGQAISC_fSF_Li256ELb0ELb1EEENS1_25SingleTileBwdLPTSchedulerILb0ELi128ELb1EEEEEEEEEvNT_6ParamsE:
        /* <DEDUP_REMOVED lines=23> */
.L_x_6501:
[----:B------:R-:W-:Y:S05]  /*0170*/  BSYNC B0 ;  /* 0x0000000000007941 */ /* 0x000fea0003800000 */
.L_x_6500:
        /* <DEDUP_REMOVED lines=34> */
.L_x_6502:
        /* <DEDUP_REMOVED lines=22> */
.L_x_6503:
        /* <DEDUP_REMOVED lines=9> */
.L_x_6506:
        /* <DEDUP_REMOVED lines=32> */
.L_x_6507:
[----:B------:R-:W-:Y:S01]  /*0790*/  ULDC UR7, c[0x0][0x8cc] ;  /* 0x0002330000077ab9 */ /* 0x000fe20000000800 */
[----:B------:R-:W-:Y:S01]  /*07a0*/  UMOV UR38, UR10 ;  /* 0x0000000a00267c82 */ /* 0x000fe20008000000 */
[----:B------:R-:W-:-:S11]  /*07b0*/  UISETP.NE.AND UP0, UPT, UR7, 0x1, UPT ;  /* 0x000000010700788c */ /* 0x000fd6000bf05270 */
[----:B------:R-:W-:Y:S02]  /*07c0*/  @UP0 ULDC.64 UR8, c[0x0][0x8d0] ;  /* 0x0002340000080ab9 */ /* 0x000fe40000000a00 */
[----:B------:R-:W-:-:S04]  /*07d0*/  UIMAD.WIDE.U32 UR4, UR10, UR8, URZ ;  /* 0x000000080a0472a5 */ /* 0x000fc8000f8e003f */
[----:B------:R-:W-:-:S04]  /*07e0*/  @UP0 USHF.R.U32.HI UR38, URZ, UR9, UR5 ;  /* 0x000000093f260299 */ /* 0x000fc80008011605 */
[----:B------:R-:W-:-:S12]  /*07f0*/  UIMAD UR4, UR38, UR7, URZ ;  /* 0x00000007260472a4 */ /* 0x000fd8000f8e023f */
.L_x_6508:
        /* <DEDUP_REMOVED lines=42> */
[----:B------:R-:W-:Y:S01]  /*0aa0*/  CS2R R192, SRZ ;  /* 0x0000000000c07805 */ /* 0x000fe2000001ff00 */
[----:B------:R-:W-:Y:S01]  /*0ab0*/  VIADD R18, R18, 0x7f ;  /* 0x0000007f12127836 */ /* 0x000fe20000000000 */
[----:B------:R-:W-:-:S02]  /*0ac0*/  CS2R R194, SRZ ;  /* 0x0000000000c27805 */ /* 0x000fc4000001ff00 */
[----:B------:R-:W-:Y:S02]  /*0ad0*/  CS2R R196, SRZ ;  /* 0x0000000000c47805 */ /* 0x000fe4000001ff00 */
[----:B------:R-:W-:Y:S02]  /*0ae0*/  CS2R R198, SRZ ;  /* 0x0000000000c67805 */ /* 0x000fe4000001ff00 */
[----:B------:R-:W-:Y:S02]  /*0af0*/  CS2R R200, SRZ ;  /* 0x0000000000c87805 */ /* 0x000fe4000001ff00 */
[----:B------:R-:W-:Y:S02]  /*0b00*/  CS2R R202, SRZ ;  /* 0x0000000000ca7805 */ /* 0x000fe4000001ff00 */
[----:B--2---:R-:W-:Y:S02]  /*0b10*/  IADD3 R0, R0, -UR4, -R3 ;  /* 0x8000000400007c10 */ /* 0x004fe4000fffe803 */
[----:B------:R-:W-:-:S02]  /*0b20*/  CS2R R204, SRZ ;  /* 0x0000000000cc7805 */ /* 0x000fc4000001ff00 */
[----:B------:R-:W-:Y:S02]  /*0b30*/  CS2R R206, SRZ ;  /* 0x0000000000ce7805 */ /* 0x000fe4000001ff00 */
[----:B------:R-:W-:Y:S02]  /*0b40*/  CS2R R208, SRZ ;  /* 0x0000000000d07805 */ /* 0x000fe4000001ff00 */
[----:B------:R-:W-:Y:S02]  /*0b50*/  SHF.R.S32.HI R3, RZ, 0x1f, R0 ;  /* 0x0000001fff037819 */ /* 0x000fe40000011400 */
[----:B------:R-:W-:Y:S02]  /*0b60*/  CS2R R210, SRZ ;  /* 0x0000000000d27805 */ /* 0x000fe4000001ff00 */
[----:B------:R-:W-:Y:S02]  /*0b70*/  CS2R R212, SRZ ;  /* 0x0000000000d47805 */ /* 0x000fe4000001ff00 */
[----:B------:R-:W-:-:S02]  /*0b80*/  CS2R R214, SRZ ;  /* 0x0000000000d67805 */ /* 0x000fc4000001ff00 */
        /* <DEDUP_REMOVED lines=30> */
.L_x_6512:
        /* <DEDUP_REMOVED lines=15> */
.L_x_6511:
        /* <DEDUP_REMOVED lines=22> */
.L_x_6514:
        /* <DEDUP_REMOVED lines=15> */
.L_x_6513:
[----:B------:R-:W-:Y:S01]  /*10b0*/  SHF.R.S32.HI R6, RZ, 0x1f, R17 ;  /* 0x0000001fff067819 */ /* 0x000fe20000011411 */
[----:B------:R-:W-:-:S03]  /*10c0*/  UMOV UR4, 0xffffffff ;  /* 0xffffffff00047882 */ /* 0x000fc60000000000 */
[----:B------:R-:W-:-:S04]  /*10d0*/  LEA.HI R0, R6, R17, RZ, 0x7 ;  /* 0x0000001106007211 */ /* 0x000fc800078f38ff */
[----:B------:R-:W-:Y:S01]  /*10e0*/  SHF.R.S32.HI R13, RZ, 0x7, R0 ;  /* 0x00000007ff0d7819 */ /* 0x000fe20000011400 */
[----:B------:R-:W-:Y:S06]  /*10f0*/  BRA.DIV UR4, `(.L_x_6515) ;  /* 0x000000c204547947 */ /* 0x000fec000b800000 */
[----:B------:R1:W2:Y:S02]  /*1100*/  SHFL.IDX PT, R14, R13, RZ, 0x1f ;  /* 0x00001fff0d0e7589 */ /* 0x0002a400000e0000 */
.L_x_6631:
        /* <DEDUP_REMOVED lines=14> */
[----:B---3--:R-:W-:Y:S01]  /*11f0*/  IMAD.IADD R18, R18, 0x1, -R10 ;  /* 0x0000000112127824 */ /* 0x008fe200078e0a0a */
[----:B----4-:R-:W-:Y:S06]  /*1200*/  @P0 BRA `(.L_x_6516) ;  /* 0x0000000000080947 */ /* 0x010fec0003800000 */
[----:B------:R-:W3:Y:S02]  /*1210*/  SYNCS.PHASECHK.TRANS64.TRYWAIT P0, [R236+URZ+0x30c00], R11 ;  /* 0x030c000bec0075a7 */ /* 0x000ee4000800017f */
[----:B---3--:R-:W-:Y:S05]  /*1220*/  @!P0 BRA `(.L_x_6517) ;  /* 0x000000c000248947 */ /* 0x008fea0003800000 */
.L_x_6516:
[----:B--2---:R-:W-:Y:S01]  /*1230*/  LEA.HI R2, R14, R14, RZ, 0x1 ;  /* 0x0000000e0e027211 */ /* 0x004fe200078f08ff */
[----:B------:R-:W-:Y:S01]  /*1240*/  IMAD R18, R19, 0x80, R18 ;  /* 0x0000008013127824 */ /* 0x000fe200078e0212 */
[----:B------:R-:W-:Y:S01]  /*1250*/  SHF.R.U32.HI R4, RZ, 0x3, R3 ;  /* 0x00000003ff047819 */ /* 0x000fe20000011603 */
[----:B------:R-:W-:Y:S01]  /*1260*/  ULDC UR4, c[0x0][0x74c] ;  /* 0x0001d30000047ab9 */ /* 0x000fe20000000800 */
[----:B------:R-:W-:Y:S01]  /*1270*/  LOP3.LUT R3, R2, 0xffffe, RZ, 0xc0, !PT ;  /* 0x000ffffe02037812 */ /* 0x000fe200078ec0ff */
[----:B------:R-:W-:Y:S01]  /*1280*/  VIADD R18, R18, -UR4 ;  /* 0x8000000412127c36 */ /* 0x000fe20008000000 */
[----:B------:R-:W-:Y:S02]  /*1290*/  LOP3.LUT R8, R8, 0x7ffffe, RZ, 0xc0, !PT ;  /* 0x007ffffe08087812 */ /* 0x000fe400078ec0ff */
[----:B------:R-:W-:Y:S01]  /*12a0*/  LOP3.LUT R4, R7, R4, RZ, 0x3c, !PT ;  /* 0x0000000407047212 */ /* 0x000fe200078e3cff */
[----:B------:R-:W-:Y:S01]  /*12b0*/  IMAD.IADD R230, R14, 0x1, -R3 ;  /* 0x000000010ee67824 */ /* 0x000fe200078e0a03 */
[----:B------:R-:W-:Y:S01]  /*12c0*/  SHF.R.S32.HI R7, RZ, 0x1f, R18 ;  /* 0x0000001fff077819 */ /* 0x000fe20000011412 */
[----:B------:R-:W2:Y:S01]  /*12d0*/  LDL R3, [R1+0x44] ;  /* 0x0000440001037983 */ /* 0x000ea20000100800 */
[----:B------:R-:W-:-:S04]  /*12e0*/  IMAD.IADD R8, R9, 0x1, -R8 ;  /* 0x0000000109087824 */ /* 0x000fc800078e0a08 */
[----:B------:R-:W-:-:S04]  /*12f0*/  IMAD R9, R13, 0x10, R8 ;  /* 0x000000100d097824 */ /* 0x000fc800078e0208 */
[----:B------:R-:W-:-:S05]  /*1300*/  IMAD.U32 R2, R9, 0x200, R4 ;  /* 0x0000020009027824 */ /* 0x000fca00078e0004 */
[----:B------:R4:W-:Y:S01]  /*1310*/  STL [R1+0x38], R2 ;  /* 0x0000380201007387 */ /* 0x0009e20000100800 */
[----:B------:R-:W-:Y:S02]  /*1320*/  LEA.HI R7, R7, R18, RZ, 0x7 ;  /* 0x0000001207077211 */ /* 0x000fe400078f38ff */
[----:B----4-:R-:W-:-:S05]  /*1330*/  LOP3.LUT R2, R0, 0xffffff80, RZ, 0xc0, !PT ;  /* 0xffffff8000027812 */ /* 0x010fca00078ec0ff */
[----:B------:R-:W-:Y:S01]  /*1340*/  IMAD.IADD R8, R17, 0x1, -R2 ;  /* 0x0000000111087824 */ /* 0x000fe200078e0a02 */
[----:B------:R-:W-:-:S04]  /*1350*/  LEA.HI.SX32 R7, R7, 0x1, 0x19 ;  /* 0x0000000107077811 */ /* 0x000fc800078fcaff */
[----:B---3--:R-:W-:-:S04]  /*1360*/  SHF.R.S32.HI R11, RZ, 0x1f, R8 ;  /* 0x0000001fff0b7819 */ /* 0x008fc80000011408 */
        /* <DEDUP_REMOVED lines=45> */
[----:B---3--:R-:W-:Y:S05]  /*1640*/  @P0 BRA `(.L_x_6518) ;  /* 0x0000003c000c0947 */ /* 0x008fea0003800000 */
[----:B------:R-:W-:Y:S02]  /*1650*/  LEA.HI R8, R11, R8, RZ, 0x5 ;  /* 0x000000080b087211 */ /* 0x000fe400078f28ff */
[----:B------:R-:W-:Y:S02]  /*1660*/  CS2R R182, SRZ ;  /* 0x0000000000b67805 */ /* 0x000fe4000001ff00 */
[----:B------:R-:W-:Y:S01]  /*1670*/  LOP3.LUT R0, R5, 0xffffffe0, RZ, 0xc0, !PT ;  /* 0xffffffe005007812 */ /* 0x000fe200078ec0ff */
[----:B------:R-:W-:Y:S01]  /*1680*/  IMAD R5, R19, -0x80, R10 ;  /* 0xffffff8013057824 */ /* 0x000fe200078e020a */
[----:B------:R-:W-:Y:S02]  /*1690*/  LEA.HI R4, R13, R13, RZ, 0x1 ;  /* 0x0000000d0d047211 */ /* 0x000fe400078f08ff */
[----:B------:R-:W-:Y:S02]  /*16a0*/  CS2R R180, SRZ ;  /* 0x0000000000b47805 */ /* 0x000fe4000001ff00 */
[----:B------:R-:W-:Y:S01]  /*16b0*/  SHF.R.S32.HI R8, RZ, 0x5, R8 ;  /* 0x00000005ff087819 */ /* 0x000fe20000011408 */
[----:B------:R-:W-:Y:S01]  /*16c0*/  IMAD.IADD R0, R17, 0x1, -R0 ;  /* 0x0000000111007824 */ /* 0x000fe200078e0a00 */
        /* <DEDUP_REMOVED lines=22> */
[----:B------:R-:W-:Y:S02]  /*1830*/  LOP3.LUT R9, R9, 0xfffffff8, RZ, 0xc0, !PT ;  /* 0xfffffff809097812 */ /* 0x000fe400078ec0ff */
[----:B------:R-:W-:Y:S02]  /*1840*/  CS2R R160, SRZ ;  /* 0x0000000000a07805 */ /* 0x000fe4000001ff00 */
[----:B------:R-:W-:Y:S01]  /*1850*/  LOP3.LUT R14, R6, 0xfffffffc, RZ, 0xc0, !PT ;  /* 0xfffffffc060e7812 */ /* 0x000fe200078ec0ff */
[----:B------:R-:W-:Y:S01]  /*1860*/  VIADD R6, R4, 0x8 ;  /* 0x0000000804067836 */ /* 0x000fe20000000000 */
[----:B------:R-:W-:Y:S02]  /*1870*/  LEA.HI R7, R7, R0, RZ, 0x4 ;  /* 0x0000000007077211 */ /* 0x000fe400078f20ff */
[----:B------:R-:W-:-:S02]  /*1880*/  CS2R R158, SRZ ;  /* 0x00000000009e7805 */ /* 0x000fc4000001ff00 */
        /* <DEDUP_REMOVED lines=11> */
[----:B------:R-:W-:Y:S02]  /*1940*/  CS2R R156, SRZ ;  /* 0x00000000009c7805 */ /* 0x000fe4000001ff00 */
[----:B------:R-:W-:Y:S01]  /*1950*/  LEA.HI R17, R14, R14, RZ, 0x1 ;  /* 0x0000000e0e117211 */ /* 0x000fe200078f08ff */
[----:B------:R-:W-:Y:S01]  /*1960*/  IMAD.IADD R9, R6, 0x1, -R9 ;  /* 0x0000000106097824 */ /* 0x000fe200078e0a09 */
[----:B------:R-:W-:Y:S01]  /*1970*/  LEA.HI R6, R12, R12, RZ, 0x1 ;  /* 0x0000000c0c067211 */ /* 0x000fe200078f08ff */
[----:B------:R-:W-:Y:S01]  /*1980*/  IMAD.IADD R5, R4, 0x1, -R5 ;  /* 0x0000000104057824 */ /* 0x000fe200078e0a05 */
[--C-:B------:R-:W-:Y:S02]  /*1990*/  SHF.R.S32.HI R4, RZ, 0x1, R10.reuse ;  /* 0x00000001ff047819 */ /* 0x100fe4000001140a */
[----:B------:R-:W-:Y:S02]  /*19a0*/  CS2R R154, SRZ ;  /* 0x00000000009a7805 */ /* 0x000fe4000001ff00 */
[----:B------:R-:W-:Y:S01]  /*19b0*/  SHF.R.S32.HI R11, RZ, 0x1f, R10 ;  /* 0x0000001fff0b7819 */ /* 0x000fe2000001140a */
[----:B------:R-:W-:Y:S01]  /*19c0*/  IMAD R5, R0, 0x8, R5 ;  /* 0x0000000800057824 */ /* 0x000fe200078e0205 */
[----:B------:R-:W-:-:S02]  /*19d0*/  LOP3.LUT R13, R6, 0xfffffffe, RZ, 0xc0, !PT ;  /* 0xfffffffe060d7812 */ /* 0x000fc400078ec0ff */
[----:B------:R-:W-:Y:S02]  /*19e0*/  CS2R R152, SRZ ;  /* 0x0000000000987805 */ /* 0x000fe4000001ff00 */
[--C-:B------:R-:W-:Y:S02]  /*19f0*/  SHF.R.S32.HI R10, RZ, 0x1, R6.reuse ;  /* 0x00000001ff0a7819 */ /* 0x100fe40000011406 */
[----:B------:R-:W-:Y:S02]  /*1a00*/  CS2R R214, SRZ ;  /* 0x0000000000d67805 */ /* 0x000fe4000001ff00 */
[----:B------:R-:W-:Y:S01]  /*1a10*/  SHF.R.S32.HI R15, RZ, 0x1f, R6 ;  /* 0x0000001fff0f7819 */ /* 0x000fe20000011406 */
[----:B------:R-:W-:Y:S01]  /*1a20*/  IMAD.IADD R13, R12, 0x1, -R13 ;  /* 0x000000010c0d7824 */ /* 0x000fe200078e0a0d */
[--C-:B------:R-:W-:Y:S01]  /*1a30*/  SHF.R.S32.HI R6, RZ, 0x1, R17.reuse ;  /* 0x00000001ff067819 */ /* 0x100fe20000011411 */
[----:B------:R1:W-:Y:S01]  /*1a40*/  STL [R1+0x14], R5 ;  /* 0x0000140501007387 */ /* 0x0003e20000100800 */
[----:B------:R-:W-:-:S02]  /*1a50*/  SHF.R.S32.HI R19, RZ, 0x1f, R17 ;  /* 0x0000001fff137819 */ /* 0x000fc40000011411 */
[----:B------:R-:W-:Y:S02]  /*1a60*/  CS2R R212, SRZ ;  /* 0x0000000000d47805 */ /* 0x000fe4000001ff00 */
[----:B------:R-:W-:Y:S02]  /*1a70*/  LEA.HI R11, R11, R4, RZ, 0x4 ;  /* 0x000000040b0b7211 */ /* 0x000fe400078f20ff */
[----:B------:R-:W-:Y:S02]  /*1a80*/  CS2R R210, SRZ ;  /* 0x0000000000d27805 */ /* 0x000fe4000001ff00 */
[----:B------:R-:W-:Y:S02]  /*1a90*/  LEA.HI R15, R15, R10, RZ, 0x4 ;  /* 0x0000000a0f0f7211 */ /* 0x000fe400078f20ff */
[----:B------:R-:W-:Y:S02]  /*1aa0*/  CS2R R208, SRZ ;  /* 0x0000000000d07805 */ /* 0x000fe4000001ff00 */
[----:B------:R-:W-:-:S02]  /*1ab0*/  LEA.HI R19, R19, R6, RZ, 0x4 ;  /* 0x0000000613137211 */ /* 0x000fc400078f20ff */
[----:B------:R-:W-:Y:S02]  /*1ac0*/  CS2R R206, SRZ ;  /* 0x0000000000ce7805 */ /* 0x000fe4000001ff00 */
[----:B------:R-:W-:Y:S02]  /*1ad0*/  LOP3.LUT R11, R11, 0x1ffffff0, RZ, 0xc0, !PT ;  /* 0x1ffffff00b0b7812 */ /* 0x000fe400078ec0ff */
[----:B------:R-:W-:Y:S02]  /*1ae0*/  CS2R R204, SRZ ;  /* 0x0000000000cc7805 */ /* 0x000fe4000001ff00 */
        /* <DEDUP_REMOVED lines=25> */
.L_x_6529:
[----:B---3--:R-:W2:Y:S02]  /*1c80*/  LDL R5, [R1+0x18] ;  /* 0x0000180001057983 */ /* 0x008ea40000100800 */
[----:B--2---:R-:W-:-:S04]  /*1c90*/  LOP3.LUT R5, R5, 0x1, RZ, 0xfc, !PT ;  /* 0x0000000105057812 */ /* 0x004fc800078efcff */
[----:B------:R-:W-:-:S13]  /*1ca0*/  ISETP.NE.AND P0, PT, R5, 0x3, PT ;  /* 0x000000030500780c */ /* 0x000fda0003f05270 */
[----:B------:R-:W-:Y:S05]  /*1cb0*/  @!P0 BRA `(.L_x_6519) ;  /* 0x0000000000048947 */ /* 0x000fea0003800000 */
[----:B------:R-:W-:Y:S01]  /*1cc0*/  BPT.TRAP 0x1 ;  /* 0x000000040000795c */ /* 0x000fe20000300000 */
.L_x_6519:
[----:B------:R-:W-:Y:S01]  /*1cd0*/  IMAD R6, R0, 0x8, R236 ;  /* 0x0000000800067824 */ /* 0x000fe200078e02ec */
[----:B------:R-:W-:-:S04]  /*1ce0*/  SHF.L.U32 R17, R4, 0x1f, RZ ;  /* 0x0000001f04117819 */ /* 0x000fc800000006ff */
[----:B------:R1:W2:Y:S01]  /*1cf0*/  SYNCS.PHASECHK.TRANS64.TRYWAIT P1, [R6+URZ+0x30c10], R17 ;  /* 0x030c1011060075a7 */ /* 0x0002a2000802017f */
[----:B------:R-:W-:Y:S05]  /*1d00*/  @!P0 BRA `(.L_x_6520) ;  /* 0x0000000000048947 */ /* 0x000fea0003800000 */
[----:B------:R-:W-:Y:S01]  /*1d10*/  BPT.TRAP 0x1 ;  /* 0x000000040000795c */ /* 0x000fe20000300000 */
.L_x_6520:
[----:B------:R-:W-:-:S05]  /*1d20*/  VIADD R5, R236, 0x10000 ;  /* 0x00010000ec057836 */ /* 0x000fca0000000000 */
[----:B------:R-:W-:-:S04]  /*1d30*/  SHF.R.U32.HI R5, RZ, 0x4, R5 ;  /* 0x00000004ff057819 */ /* 0x000fc80000011605 */
[----:B------:R-:W-:Y:S01]  /*1d40*/  LOP3.LUT R5, R5, 0x3fff, RZ, 0xc0, !PT ;  /* 0x00003fff05057812 */ /* 0x000fe200078ec0ff */
[----:B--2---:R-:W-:Y:S06]  /*1d50*/  @P1 BRA `(.L_x_6521) ;  /* 0x0000000000081947 */ /* 0x004fec0003800000 */
[----:B------:R-:W2:Y:S02]  /*1d60*/  SYNCS.PHASECHK.TRANS64.TRYWAIT P1, [R6+URZ+0x30c10], R17 ;  /* 0x030c1011060075a7 */ /* 0x000ea4000802017f */
[----:B--2---:R-:W-:Y:S05]  /*1d70*/  @!P1 BRA `(.L_x_6522) ;  /* 0x000000b400649947 */ /* 0x004fea0003800000 */
.L_x_6521:
        /* <DEDUP_REMOVED lines=64> */
.L_x_6523:
[----:B------:R1:W1:Y:S01]  /*2180*/  SYNCS.PHASECHK.TRANS64.TRYWAIT P1, [R6+URZ+0x30c30], R17 ;  /* 0x030c3011060075a7 */ /* 0x000262000802017f */
[----:B------:R-:W-:Y:S05]  /*2190*/  @!P0 BRA `(.L_x_6524) ;  /* 0x0000000000048947 */ /* 0x000fea0003800000 */
[----:B------:R-:W-:Y:S01]  /*21a0*/  BPT.TRAP 0x1 ;  /* 0x000000040000795c */ /* 0x000fe20000300000 */
.L_x_6524:
        /* <DEDUP_REMOVED lines=9> */
.L_x_6525:
        /* <DEDUP_REMOVED lines=62> */
[----:B------:R1:W3:Y:S01]  /*2620*/  MUFU.EX2 R217, R88 ;  /* 0x0000005800d97308 */ /* 0x0002e20000000800 */
        /* <DEDUP_REMOVED lines=78> */
[----:B------:R-:W4:Y:S01]  /*2b10*/  SHFL.IDX PT, R125, R10, R231, 0x1f ;  /* 0x00001fe70a7d7589 */ /* 0x000f2200000e0000 */
[----:B------:R-:W-:Y:S01]  /*2b20*/  ISETP.GT.AND P2, PT, R17, 0x20, PT ;  /* 0x000000201100780c */ /* 0x000fe20003f44270 */
[----:B--2---:R-:W-:Y:S01]  /*2b30*/  FFMA.FTZ R15, R97, UR10, -R89 ;  /* 0x0000000a610f7c23 */ /* 0x004fe20008010859 */
[C---:B------:R-:W-:Y:S01]  /*2b40*/  ISETP.GT.AND P3, PT, R17.reuse, 0x21, PT ;  /* 0x000000211100780c */ /* 0x040fe20003f64270 */
[----:B------:R-:W2:Y:S01]  /*2b50*/  SHFL.IDX PT, R97, R12, R235, 0x1f ;  /* 0x00001feb0c617589 */ /* 0x000ea200000e0000 */
[C---:B------:R-:W-:Y:S01]  /*2b60*/  ISETP.GT.AND P4, PT, R17.reuse, 0x28, PT ;  /* 0x000000281100780c */ /* 0x040fe20003f84270 */
[----:B------:R-:W5:Y:S01]  /*2b70*/  MUFU.EX2 R218, R218 ;  /* 0x000000da00da7308 */ /* 0x000f620000000800 */
[----:B------:R-:W-:-:S02]  /*2b80*/  ISETP.GT.AND P5, PT, R17, 0x29, PT ;  /* 0x000000291100780c */ /* 0x000fc40003fa4270 */
[C---:B------:R-:W-:Y:S02]  /*2b90*/  ISETP.GT.AND P6, PT, R17.reuse, 0x30, PT ;  /* 0x000000301100780c */ /* 0x040fe40003fc4270 */
[----:B------:R-:W-:Y:S02]  /*2ba0*/  ISETP.GT.AND P1, PT, R17, 0x31, PT ;  /* 0x000000311100780c */ /* 0x000fe40003f24270 */
        /* <DEDUP_REMOVED lines=8> */
[----:B------:R-:W5:Y:S01]  /*2c30*/  MUFU.EX2 R219, R219 ;  /* 0x000000db00db7308 */ /* 0x000f620000000800 */
[----:B------:R-:W-:Y:S01]  /*2c40*/  FSEL R115, R115, -INF , !P1 ;  /* 0xff80000073737808 */ /* 0x000fe20004800000 */
[----:B----4-:R-:W-:Y:S01]  /*2c50*/  FFMA.FTZ R133, R133, UR10, -R125 ;  /* 0x0000000a85857c23 */ /* 0x010fe2000801087d */
[----:B------:R-:W-:-:S02]  /*2c60*/  ISETP.GT.AND P2, PT, R17, 0x38, PT ;  /* 0x000000381100780c */ /* 0x000fc40003f44270 */
        /* <DEDUP_REMOVED lines=8> */
[----:B------:R-:W-:Y:S02]  /*2cf0*/  ISETP.GT.AND P1, PT, R17, 0x49, PT ;  /* 0x000000491100780c */ /* 0x000fe40003f24270 */
[----:B------:R-:W-:-:S02]  /*2d00*/  FSEL R118, R118, -INF , !P2 ;  /* 0xff80000076767808 */ /* 0x000fc40005000000 */
        /* <DEDUP_REMOVED lines=8> */
[----:B------:R-:W-:Y:S01]  /*2d90*/  MUFU.EX2 R221, R221 ;  /* 0x000000dd00dd7308 */ /* 0x000fe20000000800 */
[----:B------:R-:W-:Y:S01]  /*2da0*/  ISETP.GT.AND P3, PT, R17, 0x51, PT ;  /* 0x000000511100780c */ /* 0x000fe20003f64270 */
[----:B------:R-:W-:Y:S01]  /*2db0*/  FFMA.FTZ R127, R127, UR10, -R224 ;  /* 0x0000000a7f7f7c23 */ /* 0x000fe200080108e0 */
[----:B------:R-:W-:Y:S01]  /*2dc0*/  ISETP.GT.AND P4, PT, R17, 0x58, PT ;  /* 0x000000581100780c */ /* 0x000fe20003f84270 */
[----:B--2---:R-:W-:Y:S01]  /*2dd0*/  FFMA.FTZ R119, R119, UR10, -R109 ;  /* 0x0000000a77777c23 */ /* 0x004fe2000801086d */
[----:B------:R-:W-:-:S02]  /*2de0*/  ISETP.GT.AND P5, PT, R17, 0x59, PT ;  /* 0x000000591100780c */ /* 0x000fc40003fa4270 */
[C---:B------:R-:W-:Y:S01]  /*2df0*/  ISETP.GT.AND P6, PT, R17.reuse, 0x60, PT ;  /* 0x000000601100780c */ /* 0x040fe20003fc4270 */
[----:B------:R-:W-:Y:S01]  /*2e00*/  MUFU.EX2 R127, R127 ;  /* 0x0000007f007f7308 */ /* 0x000fe20000000800 */
[----:B------:R-:W-:Y:S02]  /*2e10*/  ISETP.GT.AND P1, PT, R17, 0x61, PT ;  /* 0x000000611100780c */ /* 0x000fe40003f24270 */
[----:B------:R-:W-:Y:S02]  /*2e20*/  FSEL R130, R130, -INF , !P2 ;  /* 0xff80000082827808 */ /* 0x000fe40005000000 */
[----:B------:R-:W-:Y:S02]  /*2e30*/  FSEL R131, R131, -INF , !P3 ;  /* 0xff80000083837808 */ /* 0x000fe40005800000 */
[----:B------:R-:W-:Y:S01]  /*2e40*/  FSEL R134, R134, -INF , !P4 ;  /* 0xff80000086867808 */ /* 0x000fe20006000000 */
[----:B------:R-:W-:Y:S01]  /*2e50*/  MUFU.EX2 R15, R15 ;  /* 0x0000000f000f7308 */ /* 0x000fe20000000800 */
[----:B------:R-:W-:Y:S01]  /*2e60*/  FSEL R135, R135, -INF , !P5 ;  /* 0xff80000087877808 */ /* 0x000fe20006800000 */
[----:B------:R-:W-:Y:S01]  /*2e70*/  FFMA.FTZ R131, R131, UR10, -R226 ;  /* 0x0000000a83837c23 */ /* 0x000fe200080108e2 */
[----:B------:R-:W-:-:S02]  /*2e80*/  FSEL R138, R138, -INF , !P6 ;  /* 0xff8000008a8a7808 */ /* 0x000fc40007000000 */
[----:B------:R-:W-:Y:S01]  /*2e90*/  FSEL R139, R139, -INF , !P1 ;  /* 0xff8000008b8b7808 */ /* 0x000fe20004800000 */
[----:B------:R-:W-:Y:S01]  /*2ea0*/  FFMA.FTZ R135, R135, UR10, -R125 ;  /* 0x0000000a87877c23 */ /* 0x000fe2000801087d */
[C---:B------:R-:W-:Y:S01]  /*2eb0*/  ISETP.GT.AND P2, PT, R17.reuse, 0x68, PT ;  /* 0x000000681100780c */ /* 0x040fe20003f44270 */
[----:B------:R-:W-:Y:S01]  /*2ec0*/  MUFU.EX2 R123, R123 ;  /* 0x0000007b007b7308 */ /* 0x000fe20000000800 */
[C---:B------:R-:W-:Y:S02]  /*2ed0*/  ISETP.GT.AND P3, PT, R17.reuse, 0x69, PT ;  /* 0x000000691100780c */ /* 0x040fe40003f64270 */
[C---:B------:R-:W-:Y:S02]  /*2ee0*/  ISETP.GT.AND P4, PT, R17.reuse, 0x70, PT ;  /* 0x000000701100780c */ /* 0x040fe40003f84270 */
[C---:B------:R-:W-:Y:S02]  /*2ef0*/  ISETP.GT.AND P5, PT, R17.reuse, 0x71, PT ;  /* 0x000000711100780c */ /* 0x040fe40003fa4270 */
[C---:B------:R-:W-:Y:S01]  /*2f00*/  ISETP.GT.AND P6, PT, R17.reuse, 0x78, PT ;  /* 0x000000781100780c */ /* 0x040fe20003fc4270 */
[----:B------:R-:W-:Y:S01]  /*2f10*/  MUFU.EX2 R23, R23 ;  /* 0x0000001700177308 */ /* 0x000fe20000000800 */
[----:B------:R-:W-:Y:S01]  /*2f20*/  ISETP.GT.AND P1, PT, R17, 0x79, PT ;  /* 0x000000791100780c */ /* 0x000fe20003f24270 */
[--C-:B------:R-:W-:Y:S01]  /*2f30*/  FFMA.FTZ R17, R92, UR10, -R220.reuse ;  /* 0x0000000a5c117c23 */ /* 0x100fe200080108dc */
[----:B------:R-:W-:Y:S01]  /*2f40*/  FFMA.FTZ R220, R94, UR10, -R220 ;  /* 0x0000000a5edc7c23 */ /* 0x000fe200080108dc */
[----:B------:R2:W4:Y:S01]  /*2f50*/  SHFL.IDX PT, R92, R9, R231, 0x1f ;  /* 0x00001fe7095c7589 */ /* 0x00052200000e0000 */
[----:B------:R-:W-:-:S02]  /*2f60*/  FSEL R142, R142, -INF , !P2 ;  /* 0xff8000008e8e7808 */ /* 0x000fc40005000000 */
[----:B------:R-:W-:Y:S01]  /*2f70*/  FSEL R150, R150, -INF , !P6 ;  /* 0xff80000096967808 */ /* 0x000fe20007000000 */
[----:B------:R-:W-:Y:S02]  /*2f80*/  WARPGROUP.DEPBAR.LE gsb0, 0x0 ;  /* 0x00008000000079c5 */ /* 0x000fe40000010000 */
[----:B------:R-:W-:Y:S01]  /*2f90*/  WARPGROUP.ARRIVE ;  /* 0x00000000000079c5 */ /* 0x000fe20000000000 */
[----:B--2---:R-:W-:Y:S01]  /*2fa0*/  FFMA.FTZ R9, R96, UR10, -R222 ;  /* 0x0000000a60097c23 */ /* 0x004fe200080108de */
[----:B----4-:R-:W-:Y:S01]  /*2fb0*/  FFMA.FTZ R20, R101, UR10, -R92 ;  /* 0x0000000a65147c23 */ /* 0x010fe2000801085c */
[----:B------:R2:W4:Y:S01]  /*2fc0*/  SHFL.IDX PT, R96, R12, R19, 0x1f ;  /* 0x00001f130c607589 */ /* 0x00052200000e0000 */
[----:B------:R-:W-:Y:S01]  /*2fd0*/  FFMA.FTZ R222, R98, UR10, -R222 ;  /* 0x0000000a62de7c23 */ /* 0x000fe200080108de */
[----:B------:R-:W-:Y:S01]  /*2fe0*/  MUFU.EX2 R131, R131 ;  /* 0x0000008300837308 */ /* 0x000fe20000000800 */
[----:B------:R-:W-:Y:S01]  /*2ff0*/  HGMMA.64x128x16.F32.BF16 R24, gdesc[UR4], R24, gsb0 ;  /* 0x01e00000041879f0 */ /* 0x000fe20008001818 */
[----:B------:R-:W-:Y:S01]  /*3000*/  UIADD3 UR6, UR8, 0x6, URZ ;  /* 0x0000000608067890 */ /* 0x000fe2000fffe03f */
[----:B------:R-:W1:Y:S01]  /*3010*/  SHFL.IDX PT, R101, R12, R234, 0x1f ;  /* 0x00001fea0c657589 */ /* 0x000e6200000e0000 */
[----:B------:R-:W-:Y:S01]  /*3020*/  UIADD3 UR4, UR9, 0x6, URZ ;  /* 0x0000000609047890 */ /* 0x000fe2000fffe03f */
[----:B------:R-:W-:Y:S01]  /*3030*/  FSEL R151, R151, -INF , !P1 ;  /* 0xff80000097977808 */ /* 0x000fe20004800000 */
[----:B------:R-:W-:Y:S01]  /*3040*/  UMOV UR7, 0x40000040 ;  /* 0x4000004000077882 */ /* 0x000fe20000000000 */
[----:B------:R-:W-:Y:S01]  /*3050*/  UMOV UR5, 0x40000040 ;  /* 0x4000004000057882 */ /* 0x000fe20000000000 */
[----:B--2---:R-:W-:Y:S01]  /*3060*/  FFMA.FTZ R19, R100, UR10, -R90 ;  /* 0x0000000a64137c23 */ /* 0x004fe2000801085a */
[----:B------:R-:W-:Y:S01]  /*3070*/  SHFL.IDX PT, R98, R12, R233, 0x1f ;  /* 0x00001fe90c627589 */ /* 0x000fe200000e0000 */
[----:B------:R-:W-:Y:S03]  /*3080*/  MUFU.EX2 R17, R17 ;  /* 0x0000001100117308 */ /* 0x000fe60000000800 */
[----:B------:R-:W2:Y:S05]  /*3090*/  SHFL.IDX PT, R100, R12, R237, 0x1f ;  /* 0x00001fed0c647589 */ /* 0x000eaa00000e0000 */
[----:B------:R-:W-:Y:S01]  /*30a0*/  MUFU.EX2 R220, R220 ;  /* 0x000000dc00dc7308 */ /* 0x000fe20000000800 */
[--C-:B----4-:R-:W-:Y:S01]  /*30b0*/  FFMA.FTZ R22, R105, UR10, -R96.reuse ;  /* 0x0000000a69167c23 */ /* 0x110fe20008010860 */
[----:B------:R-:W-:Y:S01]  /*30c0*/  FFMA.FTZ R107, R107, UR10, -R96 ;  /* 0x0000000a6b6b7c23 */ /* 0x000fe20008010860 */
[----:B------:R-:W-:-:S02]  /*30d0*/  FFMA.FTZ R96, R129, UR10, -R226 ;  /* 0x0000000a81607c23 */ /* 0x000fc400080108e2 */
[----:B------:R-:W4:Y:S01]  /*30e0*/  SHFL.IDX PT, R129, R11, R8, 0x1f ;  /* 0x00001f080b817589 */ /* 0x000f2200000e0000 */
[--C-:B-1----:R-:W-:Y:S02]  /*30f0*/  FFMA.FTZ R114, R114, UR10, -R101.reuse ;  /* 0x0000000a72727c23 */ /* 0x102fe40008010865 */
[----:B------:R-:W-:Y:S08]  /*3100*/  MUFU.EX2 R9, R9 ;  /* 0x0000000900097308 */ /* 0x000ff00000000800 */
[----:B------:R-:W-:Y:S01]  /*3110*/  MUFU.EX2 R96, R96 ;  /* 0x0000006000607308 */ /* 0x000fe20000000800 */
[--C-:B--2---:R-:W-:Y:S01]  /*3120*/  FFMA.FTZ R88, R108, UR10, -R100.reuse ;  /* 0x0000000a6c587c23 */ /* 0x104fe20008010864 */
[----:B------:R-:W-:Y:S01]  /*3130*/  FFMA.FTZ R110, R110, UR10, -R100 ;  /* 0x0000000a6e6e7c23 */ /* 0x000fe20008010864 */
[----:B------:R1:W2:Y:S05]  /*3140*/  SHFL.IDX PT, R108, R12, R232, 0x1f ;  /* 0x00001fe80c6c7589 */ /* 0x0002aa00000e0000 */
[----:B------:R-:W-:Y:S01]  /*3150*/  MUFU.EX2 R19, R19 ;  /* 0x0000001300137308 */ /* 0x000fe20000000800 */
[----:B-1----:R-:W-:Y:S01]  /*3160*/  FFMA.FTZ R12, R112, UR10, -R101 ;  /* 0x0000000a700c7c23 */ /* 0x002fe20008010865 */
[----:B------:R-:W-:Y:S01]  /*3170*/  FFMA.FTZ R112, R99, UR10, -R89 ;  /* 0x0000000a63707c23 */ /* 0x000fe20008010859 */
[----:B------:R-:W-:Y:S01]  /*3180*/  FFMA.FTZ R89, R113, UR10, -R98 ;  /* 0x0000000a71597c23 */ /* 0x000fe20008010862 */
[--C-:B----4-:R-:W-:Y:S01]  /*3190*/  FFMA.FTZ R100, R136, UR10, -R129.reuse ;  /* 0x0000000a88647c23 */ /* 0x110fe20008010881 */
[----:B------:R-:W1:Y:S01]  /*31a0*/  SHFL.IDX PT, R113, R10, R8, 0x1f ;  /* 0x00001f080a717589 */ /* 0x000e6200000e0000 */
[----:B------:R-:W-:-:S02]  /*31b0*/  FFMA.FTZ R138, R138, UR10, -R129 ;  /* 0x0000000a8a8a7c23 */ /* 0x000fc40008010881 */
[----:B------:R-:W-:Y:S01]  /*31c0*/  MUFU.EX2 R20, R20 ;  /* 0x0000001400147308 */ /* 0x000fe20000000800 */
[----:B------:R-:W4:Y:S01]  /*31d0*/  SHFL.IDX PT, R136, R11, R234, 0x1f ;  /* 0x00001fea0b887589 */ /* 0x000f2200000e0000 */
[----:B--2---:R-:W-:Y:S01]  /*31e0*/  FFMA.FTZ R91, R116, UR10, -R108 ;  /* 0x0000000a745b7c23 */ /* 0x004fe2000801086c */
[----:B------:R-:W-:Y:S01]  /*31f0*/  FFMA.FTZ R116, R102, UR10, -R90 ;  /* 0x0000000a66747c23 */ /* 0x000fe2000801085a */
[----:B------:R-:W-:Y:S01]  /*3200*/  FFMA.FTZ R118, R118, UR10, -R108 ;  /* 0x0000000a76767c23 */ /* 0x000fe2000801086c */
[----:B------:R-:W-:-:S03]  /*3210*/  FSEL R108, R143, -INF , !P3 ;  /* 0xff8000008f6c7808 */ /* 0x000fc60005800000 */
[----:B------:R2:W-:Y:S08]  /*3220*/  MUFU.EX2 R90, R91 ;  /* 0x0000005b005a7308 */ /* 0x0005f00000000800 */
[----:B------:R-:W-:Y:S01]  /*3230*/  MUFU.EX2 R222, R222 ;  /* 0x000000de00de7308 */ /* 0x000fe20000000800 */
[----:B--2---:R-:W-:Y:S01]  /*3240*/  FFMA.FTZ R91, R117, UR10, -R109 ;  /* 0x0000000a755b7c23 */ /* 0x004fe2000801086d */
[--C-:B-1----:R-:W-:Y:S01]  /*3250*/  FFMA.FTZ R93, R120, UR10, -R113.reuse ;  /* 0x0000000a785d7c23 */ /* 0x102fe20008010871 */
[----:B------:R-:W-:Y:S01]  /*3260*/  FFMA.FTZ R120, R103, UR10, -R92 ;  /* 0x0000000a67787c23 */ /* 0x000fe2000801085c */
[----:B------:R-:W1:Y:S01]  /*3270*/  SHFL.IDX PT, R117, R10, R237, 0x1f ;  /* 0x00001fed0a757589 */ /* 0x000e6200000e0000 */
[----:B------:R-:W-:Y:S01]  /*3280*/  FFMA.FTZ R122, R122, UR10, -R113 ;  /* 0x0000000a7a7a7c23 */ /* 0x000fe20008010871 */
[----:B----4-:R-:W-:-:S02]  /*3290*/  FFMA.FTZ R102, R144, UR10, -R136 ;  /* 0x0000000a90667c23 */ /* 0x010fc40008010888 */
[----:B------:R2:W-:Y:S08]  /*32a0*/  MUFU.EX2 R92, R93 ;  /* 0x0000005d005c7308 */ /* 0x0005f00000000800 */
        /* <DEDUP_REMOVED lines=8> */
[----:B------:R-:W4:Y:S01]  /*3330*/  MUFU.EX2 R126, R126 ;  /* 0x0000007e007e7308 */ /* 0x000f220000000800 */
[--C-:B--2---:R-:W-:Y:S01]  /*3340*/  FFMA.FTZ R10, R128, UR10, -R121.reuse ;  /* 0x0000000a800a7c23 */ /* 0x104fe20008010879 */
[----:B------:R-:W-:Y:S01]  /*3350*/  FFMA.FTZ R130, R130, UR10, -R121 ;  /* 0x0000000a82827c23 */ /* 0x000fe20008010879 */
[----:B------:R2:W3:Y:S05]  /*3360*/  SHFL.IDX PT, R128, R11, R104, 0x1f ;  /* 0x00001f680b807589 */ /* 0x0004ea00000e0000 */
[----:B------:R-:W4:Y:S01]  /*3370*/  MUFU.EX2 R94, R94 ;  /* 0x0000005e005e7308 */ /* 0x000f220000000800 */
[--C-:B-1----:R-:W-:Y:S01]  /*3380*/  FFMA.FTZ R132, R132, UR10, -R124.reuse ;  /* 0x0000000a84847c23 */ /* 0x102fe2000801087c */
[----:B------:R-:W-:Y:S01]  /*3390*/  FFMA.FTZ R134, R134, UR10, -R124 ;  /* 0x0000000a86867c23 */ /* 0x000fe2000801087c */
[----:B------:R-:W-:-:S05]  /*33a0*/  FSEL R124, R147, -INF , !P5 ;  /* 0xff800000937c7808 */ /* 0x000fca0006800000 */
[----:B------:R-:W1:Y:S01]  /*33b0*/  MUFU.EX2 R130, R130 ;  /* 0x0000008200827308 */ /* 0x000e620000000800 */
[--C-:B--2---:R-:W-:Y:S01]  /*33c0*/  FFMA.FTZ R104, R148, UR10, -R225.reuse ;  /* 0x0000000a94687c23 */ /* 0x104fe200080108e1 */
[----:B------:R-:W-:Y:S01]  /*33d0*/  FFMA.FTZ R225, R150, UR10, -R225 ;  /* 0x0000000a96e17c23 */ /* 0x000fe200080108e1 */
[----:B------:R-:W-:Y:S02]  /*33e0*/  WARPGROUP.DEPBAR.LE gsb0, 0x0 ;  /* 0x00008000000079c5 */ /* 0x000fe40000010000 */
[----:B------:R-:W-:-:S03]  /*33f0*/  WARPGROUP.ARRIVE ;  /* 0x00000000000079c5 */ /* 0x000fc60000000000 */
[----:B------:R2:W-:Y:S03]  /*3400*/  MUFU.EX2 R97, R132 ;  /* 0x0000008400617308 */ /* 0x0005e60000000800 */
[----:B------:R-:W-:Y:S01]  /*3410*/  HGMMA.64x128x16.F32.BF16 R24, gdesc[UR4], R24, gsb0 ;  /* 0x01e00000041879f0 */ /* 0x000fe20008001818 */
[--C-:B---3--:R-:W-:Y:S01]  /*3420*/  FFMA.FTZ R99, R137, UR10, -R128.reuse ;  /* 0x0000000a89637c23 */ /* 0x108fe20008010880 */
[----:B------:R-:W-:Y:S01]  /*3430*/  R2UR UR4, R13 ;  /* 0x000000000d0472ca */ /* 0x000fe200000e0000 */
[----:B------:R-:W3:Y:S01]  /*3440*/  SHFL.IDX PT, R137, R11, R233, 0x1f ;  /* 0x00001fe90b897589 */ /* 0x000ee200000e0000 */
[----:B------:R-:W-:Y:S01]  /*3450*/  FSEL R13, R146, -INF , !P4 ;  /* 0xff800000920d7808 */ /* 0x000fe20006000000 */
[----:B------:R-:W-:Y:S01]  /*3460*/  FFMA.FTZ R139, R139, UR10, -R128 ;  /* 0x0000000a8b8b7c23 */ /* 0x000fe20008010880 */
[----:B--2---:R-:W-:Y:S01]  /*3470*/  FFMA.FTZ R132, R115, UR10, -R98 ;  /* 0x0000000a73847c23 */ /* 0x004fe20008010862 */
[----:B------:R-:W-:Y:S01]  /*3480*/  MUFU.EX2 R120, R120 ;  /* 0x0000007800787308 */ /* 0x000fe20000000800 */
[----:B------:R-:W2:Y:S01]  /*3490*/  SHFL.IDX PT, R115, R11, R237, 0x1f ;  /* 0x00001fed0b737589 */ /* 0x000ea200000e0000 */
[----:B------:R-:W-:-:S06]  /*34a0*/  FFMA.FTZ R136, R13, UR10, -R136 ;  /* 0x0000000a0d887c23 */ /* 0x000fcc0008010888 */
[----:B------:R5:W-:Y:S08]  /*34b0*/  MUFU.EX2 R98, R133 ;  /* 0x0000008500627308 */ /* 0x000bf00000000800 */
[----:B------:R-:W-:Y:S01]  /*34c0*/  MUFU.EX2 R122, R122 ;  /* 0x0000007a007a7308 */ /* 0x000fe20000000800 */
[----:B-----5:R-:W5:Y:S01]  /*34d0*/  SHFL.IDX PT, R133, R11, R235, 0x1f ;  /* 0x00001feb0b857589 */ /* 0x020f6200000e0000 */
[--C-:B---3--:R-:W-:Y:S01]  /*34e0*/  FFMA.FTZ R103, R145, UR10, -R137.reuse ;  /* 0x0000000a91677c23 */ /* 0x108fe20008010889 */
[----:B------:R-:W-:-:S05]  /*34f0*/  FFMA.FTZ R137, R124, UR10, -R137 ;  /* 0x0000000a7c897c23 */ /* 0x000fca0008010889 */
[----:B------:R-:W-:Y:S01]  /*3500*/  MUFU.EX2 R134, R134 ;  /* 0x0000008600867308 */ /* 0x000fe20000000800 */
[--C-:B--2---:R-:W-:Y:S01]  /*3510*/  FFMA.FTZ R101, R140, UR10, -R115.reuse ;  /* 0x0000000a8c657c23 */ /* 0x104fe20008010873 */
[----:B------:R-:W-:Y:S01]  /*3520*/  FFMA.FTZ R115, R142, UR10, -R115 ;  /* 0x0000000a8e737c23 */ /* 0x000fe20008010873 */
[----:B------:R2:W3:Y:S05]  /*3530*/  SHFL.IDX PT, R140, R11, R231, 0x1f ;  /* 0x00001fe70b8c7589 */ /* 0x0004ea00000e0000 */
[----:B------:R-:W-:Y:S08]  /*3540*/  MUFU.EX2 R135, R135 ;  /* 0x0000008700877308 */ /* 0x000ff00000000800 */
[----:B--2---:R5:W2:Y:S08]  /*3550*/  MUFU.EX2 R11, R101 ;  /* 0x00000065000b7308 */ /* 0x004ab00000000800 */
[----:B------:R-:W-:Y:S01]  /*3560*/  MUFU.EX2 R138, R138 ;  /* 0x0000008a008a7308 */ /* 0x000fe20000000800 */
[----:B-----5:R-:W-:Y:S01]  /*3570*/  FFMA.FTZ R101, R141, UR10, -R133 ;  /* 0x0000000a8d657c23 */ /* 0x020fe20008010885 */
[----:B------:R-:W-:-:S02]  /*3580*/  VIADD R141, R8, 0x4 ;  /* 0x00000004088d7836 */ /* 0x000fc40000000000 */
[----:B------:R-:W-:Y:S01]  /*3590*/  FFMA.FTZ R133, R108, UR10, -R133 ;  /* 0x0000000a6c857c23 */ /* 0x000fe20008010885 */
[--C-:B---3--:R-:W-:Y:S01]  /*35a0*/  FFMA.FTZ R105, R149, UR10, -R140.reuse ;  /* 0x0000000a95697c23 */ /* 0x108fe2000801088c */
[----:B------:R-:W-:Y:S02]  /*35b0*/  FFMA.FTZ R140, R151, UR10, -R140 ;  /* 0x0000000a978c7c23 */ /* 0x000fe4000801088c */
[----:B------:R-:W3:Y:S08]  /*35c0*/  MUFU.EX2 R101, R101 ;  /* 0x0000006500657308 */ /* 0x000ef00000000800 */
        /* <DEDUP_REMOVED lines=10> */
[----:B------:R-:W3:Y:S01]  /*3670*/  MUFU.EX2 R139, R139 ;  /* 0x0000008b008b7308 */ /* 0x000ee20000000800 */
[----:B------:R-:W-:Y:S04]  /*3680*/  LDS R229, [R229+0x400] ;  /* 0x00040000e5e57984 */ /* 0x000fe80000000800 */
[----:B------:R-:W-:Y:S03]  /*3690*/  LDS R228, [R228+0x400] ;  /* 0x00040000e4e47984 */ /* 0x000fe60000000800 */
[----:B------:R-:W-:Y:S01]  /*36a0*/  MUFU.EX2 R91, R91 ;  /* 0x0000005b005b7308 */ /* 0x000fe20000000800 */
[----:B------:R-:W-:Y:S07]  /*36b0*/  LDS R227, [R227+0x400] ;  /* 0x00040000e3e37984 */ /* 0x000fee0000000800 */
[----:B------:R-:W3:Y:S08]  /*36c0*/  MUFU.EX2 R114, R114 ;  /* 0x0000007200727308 */ /* 0x000ef00000000800 */
[----:B------:R-:W3:Y:S08]  /*36d0*/  MUFU.EX2 R132, R132 ;  /* 0x0000008400847308 */ /* 0x000ef00000000800 */
[----:B------:R-:W3:Y:S01]  /*36e0*/  MUFU.EX2 R118, R118 ;  /* 0x0000007600767308 */ /* 0x000ee20000000800 */
[----:B-----5:R-:W5:Y:S07]  /*36f0*/  SHFL.IDX PT, R124, R14, R8, 0x1f ;  /* 0x00001f080e7c7589 */ /* 0x020f6e00000e0000 */
[----:B------:R-:W3:Y:S01]  /*3700*/  MUFU.EX2 R119, R119 ;  /* 0x0000007700777308 */ /* 0x000ee20000000800 */
[----:B------:R-:W4:Y:S04]  /*3710*/  SHFL.IDX PT, R113, R14, R235, 0x1f ;  /* 0x00001feb0e717589 */ /* 0x000f2800000e0000 */
[----:B------:R-:W1:Y:S03]  /*3720*/  SHFL.IDX PT, R121, R14, R141, 0x1f ;  /* 0x00001f8d0e797589 */ /* 0x000e6600000e0000 */
[----:B------:R-:W3:Y:S01]  /*3730*/  MUFU.EX2 R10, R10 ;  /* 0x0000000a000a7308 */ /* 0x000ee20000000800 */
[----:B------:R-:W2:Y:S04]  /*3740*/  SHFL.IDX PT, R13, R14, R232, 0x1f ;  /* 0x00001fe80e0d7589 */ /* 0x000ea800000e0000 */
[----:B------:R-:W3:Y:S03]  /*3750*/  SHFL.IDX PT, R117, R14, R237, 0x1f ;  /* 0x00001fed0e757589 */ /* 0x000ee600000e0000 */
[----:B------:R-:W3:Y:S01]  /*3760*/  MUFU.EX2 R100, R100 ;  /* 0x0000006400647308 */ /* 0x000ee20000000800 */
[----:B------:R-:W3:Y:S01]  /*3770*/  SHFL.IDX PT, R108, R14, R233, 0x1f ;  /* 0x00001fe90e6c7589 */ /* 0x000ee200000e0000 */
[--C-:B-----5:R-:W-:Y:S01]  /*3780*/  FADD.FTZ R24, R24, -R124.reuse ;  /* 0x8000007c18187221 */ /* 0x120fe20000010000 */
[----:B------:R-:W-:-:S02]  /*3790*/  FADD.FTZ R26, R26, -R124 ;  /* 0x8000007c1a1a7221 */ /* 0x000fc40000010000 */
[----:B------:R-:W5:Y:S03]  /*37a0*/  SHFL.IDX PT, R109, R14, R234, 0x1f ;  /* 0x00001fea0e6d7589 */ /* 0x000f6600000e0000 */
[----:B------:R-:W5:Y:S01]  /*37b0*/  MUFU.EX2 R99, R99 ;  /* 0x0000006300637308 */ /* 0x000f620000000800 */
[--C-:B----4-:R-:W-:Y:S01]  /*37c0*/  FADD.FTZ R29, R29, -R113.reuse ;  /* 0x800000711d1d7221 */ /* 0x110fe20000010000 */
[----:B------:R-:W-:Y:S01]  /*37d0*/  FADD.FTZ R31, R31, -R113 ;  /* 0x800000711f1f7221 */ /* 0x000fe20000010000 */
[----:B------:R-:W4:Y:S01]  /*37e0*/  SHFL.IDX PT, R124, R14, R231, 0x1f ;  /* 0x00001fe70e7c7589 */ /* 0x000f2200000e0000 */
[--C-:B-1----:R-:W-:Y:S01]  /*37f0*/  FADD.FTZ R25, R25, -R121.reuse ;  /* 0x8000007919197221 */ /* 0x102fe20000010000 */
[----:B------:R-:W-:Y:S02]  /*3800*/  FADD.FTZ R27, R27, -R121 ;  /* 0x800000791b1b7221 */ /* 0x000fe40000010000 */
[----:B------:R-:W1:Y:S01]  /*3810*/  SHFL.IDX PT, R113, R229, R141, 0x1f ;  /* 0x00001f8de5717589 */ /* 0x000e6200000e0000 */
[----:B------:R-:W1:Y:S01]  /*3820*/  MUFU.EX2 R115, R115 ;  /* 0x0000007300737308 */ /* 0x000e620000000800 */
[--C-:B--2---:R-:W-:Y:S01]  /*3830*/  FADD.FTZ R36, R36, -R13.reuse ;  /* 0x8000000d24247221 */ /* 0x104fe20000010000 */
[----:B------:R-:W-:Y:S01]  /*3840*/  FADD.FTZ R38, R38, -R13 ;  /* 0x8000000d26267221 */ /* 0x000fe20000010000 */
[----:B------:R-:W2:Y:S01]  /*3850*/  SHFL.IDX PT, R14, R229, R233, 0x1f ;  /* 0x00001fe9e50e7589 */ /* 0x000ea200000e0000 */
[--C-:B---3--:R-:W-:Y:S01]  /*3860*/  FADD.FTZ R28, R28, -R117.reuse ;  /* 0x800000751c1c7221 */ /* 0x108fe20000010000 */
[----:B------:R-:W-:-:S02]  /*3870*/  FADD.FTZ R30, R30, -R117 ;  /* 0x800000751e1e7221 */ /* 0x000fc40000010000 */
[----:B------:R-:W3:Y:S01]  /*3880*/  SHFL.IDX PT, R13, R229, R232, 0x1f ;  /* 0x00001fe8e50d7589 */ /* 0x000ee200000e0000 */
[----:B------:R-:W3:Y:S01]  /*3890*/  MUFU.EX2 R133, R133 ;  /* 0x0000008500857308 */ /* 0x000ee20000000800 */
[--C-:B------:R-:W-:Y:S01]  /*38a0*/  FADD.FTZ R33, R33, -R108.reuse ;  /* 0x8000006c21217221 */ /* 0x100fe20000010000 */
[----:B------:R-:W-:Y:S01]  /*38b0*/  FADD.FTZ R35, R35, -R108 ;  /* 0x8000006c23237221 */ /* 0x000fe20000010000 */
[----:B------:R-:W3:Y:S01]  /*38c0*/  SHFL.IDX PT, R117, R229, R237, 0x1f ;  /* 0x00001fede5757589 */ /* 0x000ee200000e0000 */
[--C-:B-----5:R-:W-:Y:S01]  /*38d0*/  FADD.FTZ R32, R32, -R109.reuse ;  /* 0x8000006d20207221 */ /* 0x120fe20000010000 */
[----:B------:R-:W-:Y:S02]  /*38e0*/  FADD.FTZ R34, R34, -R109 ;  /* 0x8000006d22227221 */ /* 0x000fe40000010000 */
[----:B------:R-:W5:Y:S01]  /*38f0*/  SHFL.IDX PT, R108, R229, R234, 0x1f ;  /* 0x00001feae56c7589 */ /* 0x000f6200000e0000 */
[----:B------:R-:W-:Y:S01]  /*3900*/  MUFU.EX2 R102, R102 ;  /* 0x0000006600667308 */ /* 0x000fe20000000800 */
[--C-:B----4-:R-:W-:Y:S01]  /*3910*/  FADD.FTZ R37, R37, -R124.reuse ;  /* 0x8000007c25257221 */ /* 0x110fe20000010000 */
[----:B------:R-:W-:Y:S01]  /*3920*/  FADD.FTZ R39, R39, -R124 ;  /* 0x8000007c27277221 */ /* 0x000fe20000010000 */
[----:B------:R-:W4:Y:S01]  /*3930*/  SHFL.IDX PT, R121, R229, R8, 0x1f ;  /* 0x00001f08e5797589 */ /* 0x000f2200000e0000 */
[--C-:B-1----:R-:W-:Y:S01]  /*3940*/  FADD.FTZ R41, R41, -R113.reuse ;  /* 0x8000007129297221 */ /* 0x102fe20000010000 */
[----:B------:R-:W-:-:S02]  /*3950*/  FADD.FTZ R43, R43, -R113 ;  /* 0x800000712b2b7221 */ /* 0x000fc40000010000 */
[----:B------:R-:W-:Y:S01]  /*3960*/  SHFL.IDX PT, R124, R228, R141, 0x1f ;  /* 0x00001f8de47c7589 */ /* 0x000fe200000e0000 */
[----:B------:R-:W1:Y:S01]  /*3970*/  MUFU.EX2 R103, R103 ;  /* 0x0000006700677308 */ /* 0x000e620000000800 */
[--C-:B--2---:R-:W-:Y:S01]  /*3980*/  FADD.FTZ R49, R49, -R14.reuse ;  /* 0x8000000e31317221 */ /* 0x104fe20000010000 */
[----:B------:R-:W-:Y:S01]  /*3990*/  FADD.FTZ R51, R51, -R14 ;  /* 0x8000000e33337221 */ /* 0x000fe20000010000 */
[----:B------:R2:W-:Y:S01]  /*39a0*/  SHFL.IDX PT, R113, R227, R141, 0x1f ;  /* 0x00001f8de3717589 */ /* 0x0005e200000e0000 */
[--C-:B---3--:R-:W-:Y:S01]  /*39b0*/  FADD.FTZ R52, R52, -R13.reuse ;  /* 0x8000000d34347221 */ /* 0x108fe20000010000 */
[----:B------:R-:W-:Y:S02]  /*39c0*/  FADD.FTZ R54, R54, -R13 ;  /* 0x8000000d36367221 */ /* 0x000fe40000010000 */
[----:B------:R-:W3:Y:S01]  /*39d0*/  SHFL.IDX PT, R109, R229, R235, 0x1f ;  /* 0x00001febe56d7589 */ /* 0x000ee200000e0000 */
[----:B------:R-:W-:Y:S01]  /*39e0*/  MUFU.EX2 R104, R104 ;  /* 0x0000006800687308 */ /* 0x000fe20000000800 */
[--C-:B------:R-:W-:Y:S01]  /*39f0*/  FADD.FTZ R44, R44, -R117.reuse ;  /* 0x800000752c2c7221 */ /* 0x100fe20000010000 */
[----:B------:R-:W-:Y:S01]  /*3a00*/  FADD.FTZ R46, R46, -R117 ;  /* 0x800000752e2e7221 */ /* 0x000fe20000010000 */
[----:B------:R-:W1:Y:S04]  /*3a10*/  SHFL.IDX PT, R13, R228, R235, 0x1f ;  /* 0x00001febe40d7589 */ /* 0x000e6800000e0000 */
[----:B--2---:R-:W2:Y:S01]  /*3a20*/  LDL R141, [R1+0x38] ;  /* 0x00003800018d7983 */ /* 0x004ea20000100800 */
[--C-:B-----5:R-:W-:Y:S01]  /*3a30*/  FADD.FTZ R48, R48, -R108.reuse ;  /* 0x8000006c30307221 */ /* 0x120fe20000010000 */
[----:B------:R-:W-:Y:S01]  /*3a40*/  FADD.FTZ R50, R50, -R108 ;  /* 0x8000006c32327221 */ /* 0x000fe20000010000 */
[----:B------:R-:W5:Y:S01]  /*3a50*/  MUFU.EX2 R105, R105 ;  /* 0x0000006900697308 */ /* 0x000f620000000800 */
[----:B------:R-:W5:Y:S01]  /*3a60*/  SHFL.IDX PT, R117, R228, R237, 0x1f ;  /* 0x00001fede4757589 */ /* 0x000f6200000e0000 */
[--C-:B----4-:R-:W-:Y:S01]  /*3a70*/  FADD.FTZ R40, R40, -R121.reuse ;  /* 0x8000007928287221 */ /* 0x110fe20000010000 */
[----:B------:R-:W-:-:S02]  /*3a80*/  FADD.FTZ R42, R42, -R121 ;  /* 0x800000792a2a7221 */ /* 0x000fc40000010000 */
[----:B------:R-:W-:Y:S04]  /*3a90*/  SHFL.IDX PT, R14, R228, R232, 0x1f ;  /* 0x00001fe8e40e7589 */ /* 0x000fe800000e0000 */
[----:B------:R-:W4:Y:S01]  /*3aa0*/  SHFL.IDX PT, R232, R227, R232, 0x1f ;  /* 0x00001fe8e3e87589 */ /* 0x000f2200000e0000 */
        /* <DEDUP_REMOVED lines=13> */
[----:B-1----:R-:W-:Y:S01]  /*3b80*/  FADD.FTZ R61, R61, -R13 ;  /* 0x8000000d3d3d7221 */ /* 0x002fe20000010000 */
[----:B-----5:R-:W-:Y:S01]  /*3b90*/  FADD.FTZ R62, R62, -R117 ;  /* 0x800000753e3e7221 */ /* 0x020fe20000010000 */
[----:B------:R-:W-:Y:S01]  /*3ba0*/  FADD.FTZ R13, R63, -R13 ;  /* 0x8000000d3f0d7221 */ /* 0x000fe20000010000 */
[----:B----4-:R-:W-:Y:S01]  /*3bb0*/  FADD.FTZ R128, R84, -R232 ;  /* 0x800000e854807221 */ /* 0x010fe20000010000 */
[----:B------:R-:W-:Y:S01]  /*3bc0*/  FMUL.FTZ R84, R217, R24 ;  /* 0x00000018d9547220 */ /* 0x000fe20000410000 */
[----:B------:R-:W-:Y:S01]  /*3bd0*/  FMUL.FTZ R25, R218, R25 ;  /* 0x00000019da197220 */ /* 0x000fe20000410000 */
[----:B------:R-:W-:Y:S01]  /*3be0*/  FMUL.FTZ R26, R216, R26 ;  /* 0x0000001ad81a7220 */ /* 0x000fe20000410000 */
[----:B------:R-:W-:Y:S01]  /*3bf0*/  FMUL.FTZ R27, R219, R27 ;  /* 0x0000001bdb1b7220 */ /* 0x000fe20000410000 */
[----:B------:R-:W-:Y:S01]  /*3c00*/  FMUL.FTZ R62, R126, R62 ;  /* 0x0000003e7e3e7220 */ /* 0x000fe20000410000 */
[----:B------:R-:W-:Y:S01]  /*3c10*/  FMUL.FTZ R13, R127, R13 ;  /* 0x0000000d7f0d7220 */ /* 0x000fe20000410000 */
[--C-:B------:R-:W-:Y:S01]  /*3c20*/  FADD.FTZ R57, R57, -R124.reuse ;  /* 0x8000007c39397221 */ /* 0x100fe20000010000 */
[----:B------:R-:W-:Y:S01]  /*3c30*/  FADD.FTZ R59, R59, -R124 ;  /* 0x8000007c3b3b7221 */ /* 0x000fe20000010000 */
[----:B------:R-:W-:Y:S01]  /*3c40*/  FADD.FTZ R60, R60, -R117 ;  /* 0x800000753c3c7221 */ /* 0x000fe20000010000 */
[----:B---3--:R-:W-:Y:S01]  /*3c50*/  FADD.FTZ R65, R65, -R108 ;  /* 0x8000006c41417221 */ /* 0x008fe20000010000 */
[----:B------:R-:W-:Y:S01]  /*3c60*/  FADD.FTZ R63, R68, -R14 ;  /* 0x8000000e443f7221 */ /* 0x000fe20000010000 */
[----:B------:R-:W1:Y:S01]  /*3c70*/  MUFU.EX2 R136, R136 ;  /* 0x0000008800887308 */ /* 0x000e620000000800 */
[----:B------:R-:W-:Y:S01]  /*3c80*/  FADD.FTZ R66, R66, -R109 ;  /* 0x8000006d42427221 */ /* 0x000fe20000010000 */
[----:B------:R-:W-:Y:S01]  /*3c90*/  FADD.FTZ R67, R67, -R108 ;  /* 0x8000006c43437221 */ /* 0x000fe20000010000 */
[----:B------:R-:W-:Y:S01]  /*3ca0*/  FADD.FTZ R14, R70, -R14 ;  /* 0x8000000e460e7221 */ /* 0x000fe20000010000 */
[----:B------:R-:W-:Y:S01]  /*3cb0*/  FADD.FTZ R117, R76, -R237 ;  /* 0x800000ed4c757221 */ /* 0x000fe20000010000 */
[----:B------:R-:W-:Y:S01]  /*3cc0*/  FADD.FTZ R124, R77, -R235 ;  /* 0x800000eb4d7c7221 */ /* 0x000fe20000010000 */
[----:B------:R-:W-:-:S02]  /*3cd0*/  FADD.FTZ R70, R69, -R228 ;  /* 0x800000e445467221 */ /* 0x000fc40000010000 */
[----:B------:R-:W3:Y:S01]  /*3ce0*/  MUFU.EX2 R137, R137 ;  /* 0x0000008900897308 */ /* 0x000ee20000000800 */
[----:B------:R-:W-:Y:S01]  /*3cf0*/  FADD.FTZ R228, R71, -R228 ;  /* 0x800000e447e47221 */ /* 0x000fe20000010000 */
[----:B------:R-:W-:Y:S01]  /*3d00*/  FADD.FTZ R129, R85, -R231 ;  /* 0x800000e755817221 */ /* 0x000fe20000010000 */
[----:B------:R-:W-:Y:S01]  /*3d10*/  F2FP.BF16.F32.PACK_AB R84, R25, R84 ;  /* 0x000000541954723e */ /* 0x000fe200000010ff */
[----:B------:R-:W-:-:S04]  /*3d20*/  FMUL.FTZ R25, R96, R65 ;  /* 0x0000004160197220 */ /* 0x000fc80000410000 */
[----:B------:R-:W4:Y:S01]  /*3d30*/  MUFU.EX2 R225, R225 ;  /* 0x000000e100e17308 */ /* 0x000f220000000800 */
        /* <DEDUP_REMOVED lines=86> */
[----:B---3--:R-:W-:Y:S01]  /*42a0*/  FMUL.FTZ R14, R137, R233 ;  /* 0x000000e9890e7220 */ /* 0x008fe20000410000 */
[----:B------:R-:W-:Y:S01]  /*42b0*/  F2FP.BF16.F32.PACK_AB R61, R26, R61 ;  /* 0x0000003d1a3d723e */ /* 0x000fe200000010ff */
[----:B------:R-:W-:Y:S01]  /*42c0*/  FMUL.FTZ R58, R104, R128 ;  /* 0x00000080683a7220 */ /* 0x000fe20000410000 */
[----:B------:R-:W-:Y:S01]  /*42d0*/  F2FP.BF16.F32.PACK_AB R76, R41, R40 ;  /* 0x00000028294c723e */ /* 0x000fe200000010ff */
[----:B----4-:R-:W-:Y:S01]  /*42e0*/  FMUL.FTZ R59, R225, R232 ;  /* 0x000000e8e13b7220 */ /* 0x010fe20000410000 */
[----:B------:R-:W-:Y:S01]  /*42f0*/  F2FP.BF16.F32.PACK_AB R77, R43, R42 ;  /* 0x0000002a2b4d723e */ /* 0x000fe200000010ff */
[----:B-----5:R-:W-:Y:S01]  /*4300*/  FMUL.FTZ R26, R140, R231 ;  /* 0x000000e78c1a7220 */ /* 0x020fe20000410000 */
        /* <DEDUP_REMOVED lines=167> */
.L_x_6527:
        /* <DEDUP_REMOVED lines=68> */
.L_x_6528:
        /* <DEDUP_REMOVED lines=12> */
.L_x_6518:
[----:B------:R-:W2:Y:S02]  /*5280*/  LDL R5, [R1+0x44] ;  /* 0x0000440001057983 */ /* 0x000ea40000100800 */
[----:B--2---:R-:W-:-:S13]  /*5290*/  ISETP.GE.AND P0, PT, R16, R5, PT ;  /* 0x000000051000720c */ /* 0x004fda0003f06270 */
[----:B------:R-:W-:Y:S05]  /*52a0*/  @P0 BRA `(.L_x_6530) ;  /* 0x0000003800580947 */ /* 0x000fea0003800000 */
[----:B------:R-:W2:Y:S01]  /*52b0*/  LDL.LU R15, [R1+0x28] ;  /* 0x00002800010f7983 */ /* 0x000ea20000300800 */
[----:B------:R-:W3:Y:S03]  /*52c0*/  LDC R21, c[0x0][0x290] ;  /* 0x0000a400ff157b82 */ /* 0x000ee60000000800 */
[----:B------:R-:W4:Y:S01]  /*52d0*/  LDL.LU R20, [R1+0x1c] ;  /* 0x00001c0001147983 */ /* 0x000f220000300800 */
[----:B------:R-:W-:-:S03]  /*52e0*/  ULOP3.LUT UR4, URZ, UR38, URZ, 0x33, !UPT ;  /* 0x000000263f047292 */ /* 0x000fc6000f8e333f */
[----:B------:R-:W5:Y:S01]  /*52f0*/  LDL.LU R22, [R1+0x18] ;  /* 0x0000180001167983 */ /* 0x000f620000300800 */
[----:B------:R-:W1:Y:S02]  /*5300*/  S2R R5, SR_TID.X ;  /* 0x0000000000057919 */ /* 0x000e640000002100 */
[----:B-1----:R-:W-:-:S05]  /*5310*/  VIADD R5, R5, 0xffffff80 ;  /* 0xffffff8005057836 */ /* 0x002fca0000000000 */
[----:B------:R-:W-:-:S04]  /*5320*/  SHF.R.S32.HI R6, RZ, 0x1f, R5 ;  /* 0x0000001fff067819 */ /* 0x000fc80000011405 */
[CC--:B------:R-:W-:Y:S02]  /*5330*/  LEA.HI R7, R6.reuse, R5.reuse, RZ, 0x5 ;  /* 0x0000000506077211 */ /* 0x0c0fe400078f28ff */
[----:B------:R-:W-:Y:S02]  /*5340*/  LEA.HI R13, R6, R5, RZ, 0x2 ;  /* 0x00000005060d7211 */ /* 0x000fe400078f10ff */
[----:B------:R-:W-:Y:S02]  /*5350*/  LOP3.LUT R8, R7, 0xffffffe0, RZ, 0xc0, !PT ;  /* 0xffffffe007087812 */ /* 0x000fe400078ec0ff */
[----:B------:R-:W-:-:S03]  /*5360*/  LOP3.LUT R14, R13, 0xfffffffc, RZ, 0xc0, !PT ;  /* 0xfffffffc0d0e7812 */ /* 0x000fc600078ec0ff */
[----:B------:R-:W-:Y:S02]  /*5370*/  IMAD.IADD R7, R5, 0x1, -R8 ;  /* 0x0000000105077824 */ /* 0x000fe400078e0a08 */
[----:B------:R-:W1:Y:S03]  /*5380*/  LDC R8, c[0x0][0x8b4] ;  /* 0x00022d00ff087b82 */ /* 0x000e660000000800 */
[----:B------:R-:W-:-:S04]  /*5390*/  SHF.R.S32.HI R10, RZ, 0x1f, R7 ;  /* 0x0000001fff0a7819 */ /* 0x000fc80000011407 */
[CC--:B------:R-:W-:Y:S02]  /*53a0*/  LEA.HI R9, R10.reuse, R7.reuse, RZ, 0x3 ;  /* 0x000000070a097211 */ /* 0x0c0fe400078f18ff */
[----:B------:R-:W-:Y:S02]  /*53b0*/  LEA.HI R11, R10, R7, RZ, 0x2 ;  /* 0x000000070a0b7211 */ /* 0x000fe400078f10ff */
[--C-:B------:R-:W-:Y:S02]  /*53c0*/  SHF.R.S32.HI R10, RZ, 0x3, R9.reuse ;  /* 0x00000003ff0a7819 */ /* 0x100fe40000011409 */
[----:B------:R-:W-:Y:S02]  /*53d0*/  LEA.HI R7, R6, R5, RZ, 0x7 ;  /* 0x0000000506077211 */ /* 0x000fe400078f38ff */
[----:B------:R-:W-:Y:S02]  /*53e0*/  SHF.R.S32.HI R9, RZ, 0x1f, R9 ;  /* 0x0000001fff097819 */ /* 0x000fe40000011409 */
[----:B------:R-:W-:-:S02]  /*53f0*/  SHF.R.S32.HI R12, RZ, 0x2, R11 ;  /* 0x00000002ff0c7819 */ /* 0x000fc4000001140b */
[----:B------:R-:W-:Y:S02]  /*5400*/  LOP3.LUT R6, R7, 0xffffff80, RZ, 0xc0, !PT ;  /* 0xffffff8007067812 */ /* 0x000fe400078ec0ff */
[----:B------:R-:W-:Y:S02]  /*5410*/  LEA.HI R9, R9, R10, RZ, 0x4 ;  /* 0x0000000a09097211 */ /* 0x000fe400078f20ff */
[----:B------:R-:W-:Y:S01]  /*5420*/  LEA.HI R11, R11, R12, RZ, 0x1 ;  /* 0x0000000c0b0b7211 */ /* 0x000fe200078f08ff */
[C---:B------:R-:W-:Y:S01]  /*5430*/  IMAD.IADD R6, R5.reuse, 0x1, -R6 ;  /* 0x0000000105067824 */ /* 0x040fe200078e0a06 */
[----:B------:R-:W-:Y:S01]  /*5440*/  SHF.R.S32.HI R7, RZ, 0x7, R7 ;  /* 0x00000007ff077819 */ /* 0x000fe20000011407 */
[----:B------:R-:W-:Y:S01]  /*5450*/  IMAD.IADD R5, R5, 0x1, -R14 ;  /* 0x0000000105057824 */ /* 0x000fe200078e0a0e */
[----:B------:R-:W-:Y:S02]  /*5460*/  LOP3.LUT R9, R9, 0x1ffffff0, RZ, 0xc0, !PT ;  /* 0x1ffffff009097812 */ /* 0x000fe400078ec0ff */
[----:B------:R-:W-:-:S02]  /*5470*/  LOP3.LUT R11, R11, 0xfffffffe, RZ, 0xc0, !PT ;  /* 0xfffffffe0b0b7812 */ /* 0x000fc400078ec0ff */
[----:B------:R-:W-:Y:S01]  /*5480*/  LEA.HI R13, R7, R7, RZ, 0x1 ;  /* 0x00000007070d7211 */ /* 0x000fe200078f08ff */
[----:B------:R-:W-:Y:S02]  /*5490*/  IMAD.IADD R10, R10, 0x1, -R9 ;  /* 0x000000010a0a7824 */ /* 0x000fe400078e0a09 */
[----:B------:R-:W-:Y:S01]  /*54a0*/  IMAD.IADD R11, R12, 0x1, -R11 ;  /* 0x000000010c0b7824 */ /* 0x000fe200078e0a0b */
[----:B------:R-:W-:-:S05]  /*54b0*/  LOP3.LUT R14, R13, 0xfffffffe, RZ, 0xc0, !PT ;  /* 0xfffffffe0d0e7812 */ /* 0x000fca00078ec0ff */
[----:B------:R-:W-:Y:S02]  /*54c0*/  IMAD.IADD R19, R7, 0x1, -R14 ;  /* 0x0000000107137824 */ /* 0x000fe400078e0a0e */
[C---:B------:R-:W-:Y:S02]  /*54d0*/  VIADD R7, R12.reuse, 0x8 ;  /* 0x000000080c077836 */ /* 0x040fe40000000000 */
[C---:B------:R-:W-:Y:S02]  /*54e0*/  VIADD R9, R12.reuse, 0x10 ;  /* 0x000000100c097836 */ /* 0x040fe40000000000 */
[----:B------:R-:W-:Y:S02]  /*54f0*/  VIADD R13, R12, 0x18 ;  /* 0x000000180c0d7836 */ /* 0x000fe40000000000 */
[----:B------:R-:W-:Y:S02]  /*5500*/  IMAD R230, R230, 0x2000, R236 ;  /* 0x00002000e6e67824 */ /* 0x000fe400078e02ec */
[----:B------:R-:W-:Y:S01]  /*5510*/  IMAD.MOV.U32 R235, RZ, RZ, 0x40000040 ;  /* 0x40000040ffeb7424 */ /* 0x000fe200078e00ff */
[----:B--2---:R-:W-:Y:S01]  /*5520*/  LEA.HI R17, R15, R6, RZ, 0x5 ;  /* 0x000000060f117211 */ /* 0x004fe200078f28ff */
[----:B------:R-:W-:-:S05]  /*5530*/  IMAD R6, R10, 0x8, R11 ;  /* 0x000000080a067824 */ /* 0x000fca00078e020b */
[----:B------:R1:W-:Y:S01]  /*5540*/  STL [R1+0x40], R6 ;  /* 0x0000400601007387 */ /* 0x0003e20000100800 */
[----:B------:R-:W-:Y:S02]  /*5550*/  LEA.HI R11, R9, R9, RZ, 0x1 ;  /* 0x00000009090b7211 */ /* 0x000fe400078f08ff */
[----:B------:R-:W-:Y:S01]  /*5560*/  LEA.HI R15, R13, R13, RZ, 0x1 ;  /* 0x0000000d0d0f7211 */ /* 0x000fe200078f08ff */
[----:B-1----:R-:W-:Y:S01]  /*5570*/  VIADD R6, R8, UR4 ;  /* 0x0000000408067c36 */ /* 0x002fe20008000000 */
[----:B------:R-:W-:-:S04]  /*5580*/  LEA.HI R8, R7, R7, RZ, 0x1 ;  /* 0x0000000707087211 */ /* 0x000fc800078f08ff */
[----:B------:R-:W-:Y:S02]  /*5590*/  LOP3.LUT R10, R8, 0xfffffffe, RZ, 0xc0, !PT ;  /* 0xfffffffe080a7812 */ /* 0x000fe400078ec0ff */
[----:B------:R-:W-:Y:S02]  /*55a0*/  LOP3.LUT R12, R11, 0xfffffffe, RZ, 0xc0, !PT ;  /* 0xfffffffe0b0c7812 */ /* 0x000fe400078ec0ff */
[----:B------:R-:W-:Y:S01]  /*55b0*/  LOP3.LUT R14, R15, 0xfffffffe, RZ, 0xc0, !PT ;  /* 0xfffffffe0f0e7812 */ /* 0x000fe200078ec0ff */
[----:B------:R-:W-:Y:S01]  /*55c0*/  IMAD.IADD R10, R7, 0x1, -R10 ;  /* 0x00000001070a7824 */ /* 0x000fe200078e0a0a */
[--C-:B------:R-:W-:Y:S02]  /*55d0*/  SHF.R.S32.HI R7, RZ, 0x1, R8.reuse ;  /* 0x00000001ff077819 */ /* 0x100fe40000011408 */
        /* <DEDUP_REMOVED lines=15> */
[----:B------:R-:W-:Y:S01]  /*56d0*/  SHF.R.S32.HI R17, RZ, 0x5, R17 ;  /* 0x00000005ff117819 */ /* 0x000fe20000011411 */
[----:B------:R-:W-:Y:S02]  /*56e0*/  IMAD.IADD R9, R9, 0x1, -R14 ;  /* 0x0000000109097824 */ /* 0x000fe400078e0a0e */
[----:B---3--:R-:W-:Y:S02]  /*56f0*/  IMAD R6, R6, -0x80, R21 ;  /* 0xffffff8006067824 */ /* 0x008fe400078e0215 */
[----:B------:R-:W-:Y:S01]  /*5700*/  IMAD.IADD R18, R11, 0x1, -R18 ;  /* 0x000000010b127824 */ /* 0x000fe200078e0a12 */
[----:B------:R1:W-:Y:S01]  /*5710*/  STL [R1+0x3c], R7 ;  /* 0x00003c0701007387 */ /* 0x0003e20000100800 */
[----:B------:R-:W-:Y:S02]  /*5720*/  IMAD R8, R9, 0x8, R12 ;  /* 0x0000000809087824 */ /* 0x000fe400078e020c */
[----:B------:R-:W-:Y:S01]  /*5730*/  IMAD R6, R17, -0x10, R6 ;  /* 0xfffffff011067824 */ /* 0x000fe200078e0206 */
[----:B----4-:R-:W-:-:S02]  /*5740*/  SHF.R.S32.HI R17, RZ, 0x2, R20 ;  /* 0x00000002ff117819 */ /* 0x010fc40000011414 */
[----:B------:R-:W-:Y:S01]  /*5750*/  SHF.R.S32.HI R20, RZ, 0x1f, R20 ;  /* 0x0000001fff147819 */ /* 0x000fe20000011414 */
[----:B-1----:R-:W-:Y:S01]  /*5760*/  IMAD R7, R18, 0x8, R13 ;  /* 0x0000000812077824 */ /* 0x002fe200078e020d */
[----:B------:R1:W-:Y:S02]  /*5770*/  STL [R1+0x30], R8 ;  /* 0x0000300801007387 */ /* 0x0003e40000100800 */
[----:B------:R-:W-:Y:S02]  /*5780*/  LEA.HI R20, R20, R17, RZ, 0x3 ;  /* 0x0000001114147211 */ /* 0x000fe400078f18ff */
[----:B------:R2:W-:Y:S02]  /*5790*/  STL [R1+0x2c], R7 ;  /* 0x00002c0701007387 */ /* 0x0005e40000100800 */
[----:B------:R-:W-:Y:S01]  /*57a0*/  LOP3.LUT R20, R20, 0xfffffff8, RZ, 0xc0, !PT ;  /* 0xfffffff814147812 */ /* 0x000fe200078ec0ff */
[C---:B-1----:R-:W-:Y:S02]  /*57b0*/  VIADD R8, R230.reuse, 0x4000 ;  /* 0x00004000e6087836 */ /* 0x042fe40000000000 */
[----:B--2---:R-:W-:Y:S01]  /*57c0*/  VIADD R7, R230, 0x20c00 ;  /* 0x00020c00e6077836 */ /* 0x004fe20000000000 */
[----:B------:R-:W-:-:S02]  /*57d0*/  SHF.R.U32.HI R230, RZ, 0x4, R230 ;  /* 0x00000004ffe67819 */ /* 0x000fc400000116e6 */
[----:B------:R-:W-:Y:S02]  /*57e0*/  SHF.R.U32.HI R8, RZ, 0x4, R8 ;  /* 0x00000004ff087819 */ /* 0x000fe40000011608 */
[----:B------:R-:W-:Y:S02]  /*57f0*/  SHF.R.U32.HI R7, RZ, 0x4, R7 ;  /* 0x00000004ff077819 */ /* 0x000fe40000011607 */
[----:B------:R-:W-:Y:S02]  /*5800*/  LOP3.LUT R230, R230, 0x3fff, RZ, 0xc0, !PT ;  /* 0x00003fffe6e67812 */ /* 0x000fe400078ec0ff */
[----:B------:R-:W-:Y:S02]  /*5810*/  IADD3 R6, R6, R20, -R17 ;  /* 0x0000001406067210 */ /* 0x000fe40007ffe811 */
[----:B------:R-:W-:Y:S02]  /*5820*/  LOP3.LUT R8, R8, 0x3fff, RZ, 0xc0, !PT ;  /* 0x00003fff08087812 */ /* 0x000fe400078ec0ff */
[----:B------:R-:W-:-:S02]  /*5830*/  LOP3.LUT R7, R7, 0x3fff, RZ, 0xc0, !PT ;  /* 0x00003fff07077812 */ /* 0x000fc400078ec0ff */
[----:B------:R-:W-:Y:S01]  /*5840*/  LOP3.LUT R10, R230, 0x10000, RZ, 0xfc, !PT ;  /* 0x00010000e60a7812 */ /* 0x000fe200078efcff */
[----:B------:R-:W-:Y:S01]  /*5850*/  IMAD R6, R19, -0x40, R6 ;  /* 0xffffffc013067824 */ /* 0x000fe200078e0206 */
[----:B------:R-:W-:Y:S01]  /*5860*/  LOP3.LUT R237, R8, 0x10000, RZ, 0xfc, !PT ;  /* 0x0001000008ed7812 */ /* 0x000fe200078efcff */
[----:B------:R-:W-:Y:S01]  /*5870*/  IMAD.MOV.U32 R19, RZ, RZ, 0x40000040 ;  /* 0x40000040ff137424 */ /* 0x000fe200078e00ff */
[----:B------:R-:W-:Y:S01]  /*5880*/  LOP3.LUT R7, R7, 0x10000, RZ, 0xfc, !PT ;  /* 0x0001000007077812 */ /* 0x000fe200078efcff */
[C---:B------:R-:W-:Y:S02]  /*5890*/  VIADD R18, R10.reuse, 0x2 ;  /* 0x000000020a127836 */ /* 0x040fe40000000000 */
[C---:B------:R-:W-:Y:S02]  /*58a0*/  VIADD R14, R10.reuse, 0x4 ;  /* 0x000000040a0e7836 */ /* 0x040fe40000000000 */
[----:B------:R-:W-:Y:S01]  /*58b0*/  IMAD.MOV.U32 R15, RZ, RZ, 0x40000040 ;  /* 0x40000040ff0f7424 */ /* 0x000fe200078e00ff */
[----:B------:R1:W-:Y:S01]  /*58c0*/  STL [R1+0x28], R10 ;  /* 0x0000280a01007387 */ /* 0x0003e20000100800 */
[----:B------:R-:W-:-:S02]  /*58d0*/  VIADD R12, R10, 0x6 ;  /* 0x000000060a0c7836 */ /* 0x000fc40000000000 */
[----:B------:R-:W-:Y:S01]  /*58e0*/  IMAD.MOV.U32 R13, RZ, RZ, 0x40000040 ;  /* 0x40000040ff0d7424 */ /* 0x000fe200078e00ff */
[----:B------:R2:W-:Y:S01]  /*58f0*/  STL [R1+0x34], R7 ;  /* 0x0000340701007387 */ /* 0x0005e20000100800 */
[C---:B------:R-:W-:Y:S02]  /*5900*/  VIADD R8, R237.reuse, 0x4 ;  /* 0x00000004ed087836 */ /* 0x040fe40000000000 */
[----:B------:R-:W-:Y:S01]  /*5910*/  IMAD.MOV.U32 R9, RZ, RZ, 0x40000040 ;  /* 0x40000040ff097424 */ /* 0x000fe200078e00ff */
[----:B------:R3:W-:Y:S01]  /*5920*/  STL.64 [R1+0x20], R18 ;  /* 0x0000201201007387 */ /* 0x0007e20000100a00 */
[----:B------:R-:W-:Y:S02]  /*5930*/  IMAD.MOV.U32 R11, RZ, RZ, 0x40000040 ;  /* 0x40000040ff0b7424 */ /* 0x000fe400078e00ff */
[----:B-1----:R-:W-:Y:S01]  /*5940*/  VIADD R10, R237, 0x2 ;  /* 0x00000002ed0a7836 */ /* 0x002fe20000000000 */
[----:B------:R3:W-:Y:S04]  /*5950*/  STL.64 [R1+0x18], R14 ;  /* 0x0000180e01007387 */ /* 0x0007e80000100a00 */
[----:B------:R3:W-:Y:S04]  /*5960*/  STL.64 [R1+0x10], R12 ;  /* 0x0000100c01007387 */ /* 0x0007e80000100a00 */
[----:B------:R3:W-:Y:S04]  /*5970*/  STL.64 [R1], R8 ;  /* 0x0000000801007387 */ /* 0x0007e80000100a00 */
[----:B------:R3:W-:Y:S01]  /*5980*/  STL.64 [R1+0x8], R10 ;  /* 0x0000080a01007387 */ /* 0x0007e20000100a00 */
[C---:B--2---:R-:W-:Y:S01]  /*5990*/  VIADD R7, R5.reuse, 0x4 ;  /* 0x0000000405077836 */ /* 0x044fe20000000000 */
        /* <DEDUP_REMOVED lines=8> */
.L_x_6541:
[----:B------:R-:W-:-:S13]  /*5a20*/  ISETP.NE.AND P0, PT, R231, 0x3, PT ;  /* 0x00000003e700780c */ /* 0x000fda0003f05270 */
[----:B------:R-:W-:Y:S05]  /*5a30*/  @!P0 BRA `(.L_x_6531) ;  /* 0x0000000000048947 */ /* 0x000fea0003800000 */
[----:B------:R-:W-:Y:S01]  /*5a40*/  BPT.TRAP 0x1 ;  /* 0x000000040000795c */ /* 0x000fe20000300000 */
.L_x_6531:
[----:B------:R-:W-:Y:S01]  /*5a50*/  IMAD R7, R0, 0x8, R236 ;  /* 0x0000000800077824 */ /* 0x000fe200078e02ec */
[----:B------:R-:W-:-:S04]  /*5a60*/  SHF.L.U32 R20, R4, 0x1f, RZ ;  /* 0x0000001f04147819 */ /* 0x000fc800000006ff */
[----:B------:R1:W2:Y:S01]  /*5a70*/  SYNCS.PHASECHK.TRANS64.TRYWAIT P1, [R7+URZ+0x30c10], R20 ;  /* 0x030c1014070075a7 */ /* 0x0002a2000802017f */
[----:B------:R-:W-:Y:S05]  /*5a80*/  @!P0 BRA `(.L_x_6532) ;  /* 0x0000000000048947 */ /* 0x000fea0003800000 */
[----:B------:R-:W-:Y:S01]  /*5a90*/  BPT.TRAP 0x1 ;  /* 0x000000040000795c */ /* 0x000fe20000300000 */
.L_x_6532:
[----:B------:R-:W-:-:S05]  /*5aa0*/  VIADD R8, R236, 0x10000 ;  /* 0x00010000ec087836 */ /* 0x000fca0000000000 */
[----:B------:R-:W-:-:S04]  /*5ab0*/  SHF.R.U32.HI R8, RZ, 0x4, R8 ;  /* 0x00000004ff087819 */ /* 0x000fc80000011608 */
[----:B------:R-:W-:-:S04]  /*5ac0*/  LOP3.LUT R8, R8, 0x3fff, RZ, 0xc0, !PT ;  /* 0x00003fff08087812 */ /* 0x000fc800078ec0ff */
[----:B------:R-:W-:Y:S01]  /*5ad0*/  LOP3.LUT R9, R8, 0x10000, RZ, 0xfc, !PT ;  /* 0x0001000008097812 */ /* 0x000fe200078efcff */
[----:B--2---:R-:W-:Y:S06]  /*5ae0*/  @P1 BRA `(.L_x_6533) ;  /* 0x0000000000081947 */ /* 0x004fec0003800000 */
[----:B------:R-:W2:Y:S02]  /*5af0*/  SYNCS.PHASECHK.TRANS64.TRYWAIT P1, [R7+URZ+0x30c10], R20 ;  /* 0x030c1014070075a7 */ /* 0x000ea4000802017f */
[----:B--2---:R-:W-:Y:S05]  /*5b00*/  @!P1 BRA `(.L_x_6534) ;  /* 0x0000007800289947 */ /* 0x004fea0003800000 */
.L_x_6533:
        /* <DEDUP_REMOVED lines=27> */
[----:B------:R-:W-:-:S04]  /*5cc0*/  IMAD R9, R3, 0x2, R10 ;  /* 0x0000000203097824 */ /* 0x000fc800078e020a */
        /* <DEDUP_REMOVED lines=35> */
.L_x_6535:
[----:B------:R1:W1:Y:S01]  /*5f00*/  SYNCS.PHASECHK.TRANS64.TRYWAIT P1, [R7+URZ+0x30c30], R20 ;  /* 0x030c3014070075a7 */ /* 0x000262000802017f */
[----:B------:R-:W-:Y:S05]  /*5f10*/  @!P0 BRA `(.L_x_6536) ;  /* 0x0000000000048947 */ /* 0x000fea0003800000 */
[----:B------:R-:W-:Y:S01]  /*5f20*/  BPT.TRAP 0x1 ;  /* 0x000000040000795c */ /* 0x000fe20000300000 */
.L_x_6536:
        /* <DEDUP_REMOVED lines=8> */
.L_x_6537:
        /* <DEDUP_REMOVED lines=9> */
[C---:B------:R-:W-:Y:S01]  /*6040*/  ISETP.GT.AND P1, PT, R6.reuse, 0x8, PT ;  /* 0x000000080600780c */ /* 0x040fe20003f24270 */
[----:B------:R-:W-:Y:S01]  /*6050*/  VIADD R17, R5, 0x8 ;  /* 0x0000000805117836 */ /* 0x000fe20000000000 */
[----:B--2---:R-:W-:Y:S01]  /*6060*/  SHFL.IDX PT, R9, R10, R5, 0x1f ;  /* 0x00001f050a097589 */ /* 0x004fe200000e0000 */
[----:B------:R-:W-:-:S02]  /*6070*/  ISETP.GT.AND P2, PT, R6, RZ, PT ;  /* 0x000000ff0600720c */ /* 0x000fc40003f44270 */
[----:B------:R-:W-:Y:S01]  /*6080*/  FSEL R91, R91, -INF , P1 ;  /* 0xff8000005b5b7808 */ /* 0x000fe20000800000 */
[----:B------:R-:W1:Y:S01]  /*6090*/  SHFL.IDX PT, R11, R10, R14, 0x1f ;  /* 0x00001f0e0a0b7589 */ /* 0x000e6200000e0000 */
[----:B------:R-:W-:Y:S01]  /*60a0*/  HGMMA.64x128x16.F32.BF16 R24, gdesc[UR4], RZ, !UPT, gsb0 ;  /* 0x01e00000041879f0 */ /* 0x000fe2000c0018ff */
[----:B------:R-:W-:Y:S01]  /*60b0*/  UIADD3 UR4, UR6, 0x2, URZ ;  /* 0x0000000206047890 */ /* 0x000fe2000fffe03f */
[----:B------:R-:W-:Y:S01]  /*60c0*/  FSEL R88, R88, -INF , P2 ;  /* 0xff80000058587808 */ /* 0x000fe20001000000 */
[----:B------:R-:W-:Y:S01]  /*60d0*/  ULDC UR5, c[0x0][0x744] ;  /* 0x0001d10000057ab9 */ /* 0x000fe20000000800 */
[----:B---3--:R-:W2:Y:S01]  /*60e0*/  SHFL.IDX PT, R18, R233, R5, 0x1f ;  /* 0x00001f05e9127589 */ /* 0x008ea200000e0000 */
[----:B------:R-:W-:Y:S02]  /*60f0*/  FSEL R90, R90, -INF , P1 ;  /* 0xff8000005a5a7808 */ /* 0x000fe40000800000 */
[----:B------:R-:W-:Y:S01]  /*6100*/  FSEL R94, R94, -INF , P1 ;  /* 0xff8000005e5e7808 */ /* 0x000fe20000800000 */
[----:B------:R-:W-:Y:S01]  /*6110*/  UMOV UR10, UR4 ;  /* 0x00000004000a7c82 */ /* 0x000fe20008000000 */
[----:B------:R-:W-:Y:S01]  /*6120*/  FSEL R104, R104, -INF , P2 ;  /* 0xff80000068687808 */ /* 0x000fe20001000000 */
[----:B------:R-:W-:Y:S01]  /*6130*/  SHFL.IDX PT, R22, R233, R17, 0x1f ;  /* 0x00001f11e9167589 */ /* 0x000fe200000e0000 */
[----:B------:R-:W-:-:S02]  /*6140*/  FSEL R101, R101, -INF , P2 ;  /* 0xff80000065657808 */ /* 0x000fc40001000000 */
[----:B------:R-:W-:Y:S02]  /*6150*/  FSEL R92, R92, -INF , P2 ;  /* 0xff8000005c5c7808 */ /* 0x000fe40001000000 */
[----:B------:R-:W-:Y:S02]  /*6160*/  FSEL R103, R103, -INF , P1 ;  /* 0xff80000067677808 */ /* 0x000fe40000800000 */
[----:B------:R-:W-:Y:S02]  /*6170*/  FSEL R106, R106, -INF , P1 ;  /* 0xff8000006a6a7808 */ /* 0x000fe40000800000 */
[----:B------:R-:W-:Y:S02]  /*6180*/  FSEL R93, R93, -INF , P2 ;  /* 0xff8000005d5d7808 */ /* 0x000fe40001000000 */
[----:B------:R-:W-:Y:S01]  /*6190*/  FSEL R116, R116, -INF , P2 ;  /* 0xff80000074747808 */ /* 0x000fe20001000000 */
[----:B-1----:R-:W-:Y:S01]  /*61a0*/  FFMA.FTZ R91, R91, UR5, -R11 ;  /* 0x000000055b5b7c23 */ /* 0x002fe2000801080b */
[--C-:B------:R-:W-:Y:S01]  /*61b0*/  FFMA.FTZ R88, R88, UR5, -R9.reuse ;  /* 0x0000000558587c23 */ /* 0x100fe20008010809 */
[----:B------:R-:W-:Y:S01]  /*61c0*/  FFMA.FTZ R90, R90, UR5, -R9 ;  /* 0x000000055a5a7c23 */ /* 0x000fe20008010809 */
[----:B------:R-:W-:Y:S01]  /*61d0*/  FSEL R118, R118, -INF , P1 ;  /* 0xff80000076767808 */ /* 0x000fe20000800000 */
[----:B------:R1:W-:Y:S01]  /*61e0*/  MUFU.EX2 R230, R91 ;  /* 0x0000005b00e67308 */ /* 0x0003e20000000800 */
[----:B------:R-:W-:-:S02]  /*61f0*/  FSEL R95, R95, -INF , P1 ;  /* 0xff8000005f5f7808 */ /* 0x000fc40000800000 */
[----:B------:R-:W-:Y:S02]  /*6200*/  FSEL R117, R117, -INF , P2 ;  /* 0xff80000075757808 */ /* 0x000fe40001000000 */
[----:B------:R-:W-:Y:S02]  /*6210*/  FSEL R147, R147, -INF , P1 ;  /* 0xff80000093937808 */ /* 0x000fe40000800000 */
[----:B------:R-:W-:Y:S01]  /*6220*/  FSEL R89, R89, -INF , P2 ;  /* 0xff80000059597808 */ /* 0x000fe20001000000 */
[----:B------:R-:W-:Y:S02]  /*6230*/  WARPGROUP.DEPBAR.LE gsb0, 0x0 ;  /* 0x00008000000079c5 */ /* 0x000fe40000010000 */
[----:B------:R-:W-:Y:S01]  /*6240*/  WARPGROUP.ARRIVE ;  /* 0x00000000000079c5 */ /* 0x000fe20000000000 */
[----:B-1----:R-:W-:Y:S01]  /*6250*/  VIADD R91, R5, 0x1c ;  /* 0x0000001c055b7836 */ /* 0x002fe20000000000 */
[----:B------:R-:W-:Y:S01]  /*6260*/  UIADD3 UR4, UR6, 0x4, URZ ;  /* 0x0000000406047890 */ /* 0x000fe2000fffe03f */
[----:B------:R-:W-:Y:S01]  /*6270*/  MUFU.EX2 R222, R88 ;  /* 0x0000005800de7308 */ /* 0x000fe20000000800 */
[----:B------:R-:W-:-:S02]  /*6280*/  FFMA.FTZ R89, R89, UR5, -R11 ;  /* 0x0000000559597c23 */ /* 0x000fc4000801080b */
[----:B------:R-:W-:Y:S05]  /*6290*/  SHFL.IDX PT, R15, R10, R91, 0x1f ;  /* 0x00001f5b0a0f7589 */ /* 0x000fea00000e0000 */
[----:B------:R-:W1:Y:S01]  /*62a0*/  MUFU.EX2 R232, R90 ;  /* 0x0000005a00e87308 */ /* 0x000e620000000800 */
[----:B-----5:R-:W-:Y:S02]  /*62b0*/  R2UR UR8, R12 ;  /* 0x000000000c0872ca */ /* 0x020fe400000e0000 */
[----:B------:R-:W-:Y:S01]  /*62c0*/  R2UR UR9, R13 ;  /* 0x000000000d0972ca */ /* 0x000fe200000e0000 */
[----:B------:R2:W3:Y:S01]  /*62d0*/  SHFL.IDX PT, R12, R10, R17, 0x1f ;  /* 0x00001f110a0c7589 */ /* 0x0004e200000e0000 */
[----:B------:R-:W-:Y:S01]  /*62e0*/  VIADD R13, R5, 0xc ;  /* 0x0000000c050d7836 */ /* 0x000fe20000000000 */
[----:B------:R-:W-:Y:S01]  /*62f0*/  UIADD3 UR6, UR6, 0x6, URZ ;  /* 0x0000000606067890 */ /* 0x000fe2000fffe03f */
[----:B------:R-:W-:Y:S01]  /*6300*/  FSEL R113, R113, -INF , P2 ;  /* 0xff80000071717808 */ /* 0x000fe20001000000 */
[----:B------:R-:W-:Y:S02]  /*6310*/  MUFU.EX2 R225, R89 ;  /* 0x0000005900e17308 */ /* 0x000fe40000000800 */
[----:B------:R5:W1:Y:S06]  /*6320*/  SHFL.IDX PT, R9, R10, R13, 0x1f ;  /* 0x00001f0d0a097589 */ /* 0x000a6c00000e0000 */
[----:B------:R-:W-:Y:S01]  /*6330*/  HGMMA.64x128x16.F32.BF16 R24, gdesc[UR8], R24, gsb0 ;  /* 0x01e00000081879f0 */ /* 0x000fe20008001818 */
[----:B----4-:R-:W-:-:S02]  /*6340*/  R2UR UR8, R20 ;  /* 0x00000000140872ca */ /* 0x010fc400000e0000 */
[----:B------:R-:W-:Y:S01]  /*6350*/  R2UR UR9, R21 ;  /* 0x00000000150972ca */ /* 0x000fe200000e0000 */
[----:B------:R-:W-:Y:S01]  /*6360*/  UMOV UR10, UR4 ;  /* 0x00000004000a7c82 */ /* 0x000fe20008000000 */
[----:B------:R-:W-:Y:S01]  /*6370*/  UMOV UR11, 0x40000040 ;  /* 0x40000040000b7882 */ /* 0x000fe20000000000 */
[----:B--2---:R-:W-:Y:S01]  /*6380*/  FFMA.FTZ R17, R104, UR5, -R18 ;  /* 0x0000000568117c23 */ /* 0x004fe20008010812 */
[C---:B------:R-:W-:Y:S01]  /*6390*/  VIADD R104, R5.reuse, 0x18 ;  /* 0x0000001805687836 */ /* 0x040fe20000000000 */
[----:B------:R2:W-:Y:S01]  /*63a0*/  SHFL.IDX PT, R20, R233, R14, 0x1f ;  /* 0x00001f0ee9147589 */ /* 0x0005e200000e0000 */
[--C-:B---3--:R-:W-:Y:S01]  /*63b0*/  FFMA.FTZ R94, R94, UR5, -R12.reuse ;  /* 0x000000055e5e7c23 */ /* 0x108fe2000801080c */
[----:B------:R-:W-:Y:S01]  /*63c0*/  FFMA.FTZ R92, R92, UR5, -R12 ;  /* 0x000000055c5c7c23 */ /* 0x000fe2000801080c */
[----:B------:R-:W-:Y:S01]  /*63d0*/  FFMA.FTZ R18, R106, UR5, -R18 ;  /* 0x000000056a127c23 */ /* 0x000fe20008010812 */
[----:B-----5:R-:W-:Y:S01]  /*63e0*/  VIADD R13, R5, 0x10 ;  /* 0x00000010050d7836 */ /* 0x020fe20000000000 */
[----:B------:R3:W-:Y:S01]  /*63f0*/  MUFU.EX2 R228, R94 ;  /* 0x0000005e00e47308 */ /* 0x0007e20000000800 */
[--C-:B--2---:R-:W-:Y:S01]  /*6400*/  FFMA.FTZ R14, R101, UR5, -R15.reuse ;  /* 0x00000005650e7c23 */ /* 0x104fe2000801080f */
[----:B------:R-:W-:Y:S01]  /*6410*/  FFMA.FTZ R15, R103, UR5, -R15 ;  /* 0x00000005670f7c23 */ /* 0x000fe2000801080f */
[----:B------:R-:W-:-:S02]  /*6420*/  VIADD R103, R5, 0xc ;  /* 0x0000000c05677836 */ /* 0x000fc40000000000 */
[--C-:B-1----:R-:W-:Y:S01]  /*6430*/  FFMA.FTZ R93, R93, UR5, -R9.reuse ;  /* 0x000000055d5d7c23 */ /* 0x102fe20008010809 */
[----:B------:R-:W-:Y:S02]  /*6440*/  VIADD R106, R5, 0x10 ;  /* 0x00000010056a7836 */ /* 0x000fe40000000000 */
[----:B------:R-:W-:Y:S01]  /*6450*/  FFMA.FTZ R95, R95, UR5, -R9 ;  /* 0x000000055f5f7c23 */ /* 0x000fe20008010809 */
[----:B------:R-:W-:Y:S01]  /*6460*/  VIADD R101, R5, 0x14 ;  /* 0x0000001405657836 */ /* 0x000fe20000000000 */
[----:B---3--:R-:W1:Y:S01]  /*6470*/  SHFL.IDX PT, R94, R233, R104, 0x1f ;  /* 0x00001f68e95e7589 */ /* 0x008e6200000e0000 */
[----:B------:R2:W-:Y:S03]  /*6480*/  MUFU.EX2 R229, R92 ;  /* 0x0000005c00e57308 */ /* 0x0005e60000000800 */
[----:B------:R-:W-:Y:S04]  /*6490*/  SHFL.IDX PT, R88, R233, R103, 0x1f ;  /* 0x00001f67e9587589 */ /* 0x000fe800000e0000 */
[----:B------:R-:W-:Y:S04]  /*64a0*/  SHFL.IDX PT, R90, R233, R106, 0x1f ;  /* 0x00001f6ae95a7589 */ /* 0x000fe800000e0000 */
[----:B--2---:R-:W-:Y:S04]  /*64b0*/  SHFL.IDX PT, R92, R233, R101, 0x1f ;  /* 0x00001f65e95c7589 */ /* 0x004fe800000e0000 */
[----:B------:R-:W2:Y:S01]  /*64c0*/  SHFL.IDX PT, R233, R233, R91, 0x1f ;  /* 0x00001f5be9e97589 */ /* 0x000ea200000e0000 */
[----:B------:R1:W-:Y:S03]  /*64d0*/  MUFU.EX2 R227, R93 ;  /* 0x0000005d00e37308 */ /* 0x0003e60000000800 */
[----:B------:R-:W-:Y:S01]  /*64e0*/  SHFL.IDX PT, R11, R10, R13, 0x1f ;  /* 0x00001f0d0a0b7589 */ /* 0x000fe200000e0000 */
[--C-:B-1----:R-:W-:Y:S01]  /*64f0*/  FFMA.FTZ R93, R116, UR5, -R94.reuse ;  /* 0x00000005745d7c23 */ /* 0x102fe2000801085e */
[----:B------:R-:W-:Y:S01]  /*6500*/  FFMA.FTZ R94, R118, UR5, -R94 ;  /* 0x00000005765e7c23 */ /* 0x000fe2000801085e */
[----:B------:R-:W-:Y:S01]  /*6510*/  FSEL R118, R145, -INF , P2 ;  /* 0xff80000091767808 */ /* 0x000fe20001000000 */
[----:B------:R-:W-:Y:S01]  /*6520*/  VIADD R145, R5, 0x14 ;  /* 0x0000001405917836 */ /* 0x000fe20000000000 */
[----:B------:R2:W-:Y:S02]  /*6530*/  MUFU.EX2 R226, R95 ;  /* 0x0000005f00e27308 */ /* 0x0005e40000000800 */
[----:B--2---:R-:W-:-:S02]  /*6540*/  FFMA.FTZ R95, R117, UR5, -R233 ;  /* 0x00000005755f7c23 */ /* 0x004fc400080108e9 */
[----:B------:R-:W1:Y:S01]  /*6550*/  SHFL.IDX PT, R117, R218, R145, 0x1f ;  /* 0x00001f91da757589 */ /* 0x000e6200000e0000 */
[----:B------:R-:W-:Y:S02]  /*6560*/  WARPGROUP.DEPBAR.LE gsb0, 0x0 ;  /* 0x00008000000079c5 */ /* 0x000fe40000010000 */
[----:B------:R-:W-:-:S06]  /*6570*/  WARPGROUP.ARRIVE ;  /* 0x00000000000079c5 */ /* 0x000fcc0000000000 */
[----:B------:R-:W-:Y:S01]  /*6580*/  HGMMA.64x128x16.F32.BF16 R24, gdesc[UR8], R24, gsb0 ;  /* 0x01e00000081879f0 */ /* 0x000fe20008001818 */
[--C-:B-1----:R-:W-:Y:S01]  /*6590*/  FFMA.FTZ R118, R118, UR5, -R117.reuse ;  /* 0x0000000576767c23 */ /* 0x102fe20008010875 */
[----:B------:R-:W-:Y:S02]  /*65a0*/  FFMA.FTZ R117, R147, UR5, -R117 ;  /* 0x0000000593757c23 */ /* 0x000fe40008010875 */
[----:B------:R-:W2:Y:S01]  /*65b0*/  LDL R147, [R1+0x38] ;  /* 0x0000380001937983 */ /* 0x000ea20000100800 */
[----:B------:R-:W-:Y:S02]  /*65c0*/  R2UR UR8, R234 ;  /* 0x00000000ea0872ca */ /* 0x000fe400000e0000 */
[----:B------:R-:W-:Y:S01]  /*65d0*/  R2UR UR9, R235 ;  /* 0x00000000eb0972ca */ /* 0x000fe200000e0000 */
[----:B------:R-:W-:Y:S01]  /*65e0*/  UMOV UR10, UR6 ;  /* 0x00000006000a7c82 */ /* 0x000fe20008000000 */
[----:B------:R-:W-:Y:S01]  /*65f0*/  UMOV UR11, 0x40000040 ;  /* 0x40000040000b7882 */ /* 0x000fe20000000000 */
[----:B------:R-:W-:-:S05]  /*6600*/  VIADD R13, R5, 0x14 ;  /* 0x00000014050d7836 */ /* 0x000fca0000000000 */
[----:B------:R1:W3:Y:S02]  /*6610*/  SHFL.IDX PT, R12, R10, R13, 0x1f ;  /* 0x00001f0d0a0c7589 */ /* 0x0002e400000e0000 */
[----:B-1----:R-:W-:-:S06]  /*6620*/  VIADD R13, R5, 0x18 ;  /* 0x00000018050d7836 */ /* 0x002fcc0000000000 */
[----:B------:R3:W1:Y:S01]  /*6630*/  SHFL.IDX PT, R13, R10, R13, 0x1f ;  /* 0x00001f0d0a0d7589 */ /* 0x00066200000e0000 */
[----:B------:R-:W-:Y:S02]  /*6640*/  WARPGROUP.DEPBAR.LE gsb0, 0x0 ;  /* 0x00008000000079c5 */ /* 0x000fe40000010000 */
[----:B------:R-:W-:-:S06]  /*6650*/  WARPGROUP.ARRIVE ;  /* 0x00000000000079c5 */ /* 0x000fcc0000000000 */
[----:B------:R-:W-:Y:S01]  /*6660*/  HGMMA.64x128x16.F32.BF16 R24, gdesc[UR8], R24, gsb0 ;  /* 0x01e00000081879f0 */ /* 0x000fe20008001818 */
[----:B------:R-:W4:Y:S01]  /*6670*/  SHFL.IDX PT, R103, R223, R103, 0x1f ;  /* 0x00001f67df677589 */ /* 0x000f2200000e0000 */
[----:B------:R-:W-:Y:S02]  /*6680*/  FSEL R96, R96, -INF , P2 ;  /* 0xff80000060607808 */ /* 0x000fe40001000000 */
[----:B------:R-:W-:Y:S01]  /*6690*/  FSEL R98, R98, -INF , P1 ;  /* 0xff80000062627808 */ /* 0x000fe20000800000 */
[----:B------:R-:W-:Y:S01]  /*66a0*/  FFMA.FTZ R91, R113, UR5, -R92 ;  /* 0x00000005715b7c23 */ /* 0x000fe2000801085c */
[----:B------:R-:W-:Y:S02]  /*66b0*/  FSEL R97, R97, -INF , P2 ;  /* 0xff80000061617808 */ /* 0x000fe40001000000 */
[----:B------:R-:W-:Y:S02]  /*66c0*/  FSEL R99, R99, -INF , P1 ;  /* 0xff80000063637808 */ /* 0x000fe40000800000 */
[----:B------:R-:W-:Y:S01]  /*66d0*/  FSEL R108, R108, -INF , P2 ;  /* 0xff8000006c6c7808 */ /* 0x000fe20001000000 */
[----:B------:R-:W-:Y:S01]  /*66e0*/  VIADD R113, R5, 0x4 ;  /* 0x0000000405717836 */ /* 0x000fe20000000000 */
[----:B------:R-:W-:-:S02]  /*66f0*/  FSEL R100, R100, -INF , P2 ;  /* 0xff80000064647808 */ /* 0x000fc40001000000 */
[----:B------:R-:W-:Y:S02]  /*6700*/  FSEL R110, R110, -INF , P1 ;  /* 0xff8000006e6e7808 */ /* 0x000fe40000800000 */
[----:B------:R-:W-:Y:S01]  /*6710*/  FSEL R112, R112, -INF , P2 ;  /* 0xff80000070707808 */ /* 0x000fe20001000000 */
[--C-:B------:R-:W-:Y:S01]  /*6720*/  FFMA.FTZ R96, R96, UR5, -R11.reuse ;  /* 0x0000000560607c23 */ /* 0x100fe2000801080b */
[----:B------:R-:W-:Y:S01]  /*6730*/  FSEL R114, R114, -INF , P1 ;  /* 0xff80000072727808 */ /* 0x000fe20000800000 */
[----:B------:R-:W-:Y:S01]  /*6740*/  FFMA.FTZ R9, R98, UR5, -R11 ;  /* 0x0000000562097c23 */ /* 0x000fe2000801080b */
[--C-:B---3--:R-:W-:Y:S01]  /*6750*/  FFMA.FTZ R10, R97, UR5, -R12.reuse ;  /* 0x00000005610a7c23 */ /* 0x108fe2000801080c */
[----:B------:R-:W-:Y:S01]  /*6760*/  FFMA.FTZ R11, R99, UR5, -R12 ;  /* 0x00000005630b7c23 */ /* 0x000fe2000801080c */
[--C-:B------:R-:W-:Y:S01]  /*6770*/  FFMA.FTZ R21, R108, UR5, -R22.reuse ;  /* 0x000000056c157c23 */ /* 0x100fe20008010816 */
[----:B-1----:R-:W-:Y:S01]  /*6780*/  FFMA.FTZ R12, R100, UR5, -R13 ;  /* 0x00000005640c7c23 */ /* 0x002fe2000801080d */
[----:B------:R-:W-:Y:S01]  /*6790*/  FFMA.FTZ R22, R110, UR5, -R22 ;  /* 0x000000056e167c23 */ /* 0x000fe20008010816 */
[--C-:B------:R-:W-:Y:S01]  /*67a0*/  FFMA.FTZ R89, R112, UR5, -R90.reuse ;  /* 0x0000000570597c23 */ /* 0x100fe2000801085a */
[----:B------:R-:W1:Y:S01]  /*67b0*/  SHFL.IDX PT, R100, R223, R113, 0x1f ;  /* 0x00001f71df647589 */ /* 0x000e6200000e0000 */
[----:B------:R-:W-:Y:S01]  /*67c0*/  FSEL R102, R102, -INF , P1 ;  /* 0xff80000066667808 */ /* 0x000fe20000800000 */
[----:B------:R-:W-:-:S02]  /*67d0*/  FFMA.FTZ R90, R114, UR5, -R90 ;  /* 0x00000005725a7c23 */ /* 0x000fc4000801085a */
[----:B------:R3:W5:Y:S01]  /*67e0*/  SHFL.IDX PT, R110, R223, R104, 0x1f ;  /* 0x00001f68df6e7589 */ /* 0x00076200000e0000 */
[----:B------:R-:W-:Y:S01]  /*67f0*/  VIADD R114, R5, 0x8 ;  /* 0x0000000805727836 */ /* 0x000fe20000000000 */
[----:B------:R-:W-:Y:S02]  /*6800*/  FSEL R109, R109, -INF , P2 ;  /* 0xff8000006d6d7808 */ /* 0x000fe40001000000 */
[----:B------:R-:W5:Y:S01]  /*6810*/  SHFL.IDX PT, R98, R223, R5, 0x1f ;  /* 0x00001f05df627589 */ /* 0x000f6200000e0000 */
[----:B------:R-:W-:-:S03]  /*6820*/  FFMA.FTZ R13, R102, UR5, -R13 ;  /* 0x00000005660d7c23 */ /* 0x000fc6000801080d */
[----:B------:R5:W5:Y:S01]  /*6830*/  SHFL.IDX PT, R108, R223, R101, 0x1f ;  /* 0x00001f65df6c7589 */ /* 0x000b6200000e0000 */
[----:B------:R-:W-:Y:S01]  /*6840*/  FFMA.FTZ R23, R109, UR5, -R88 ;  /* 0x000000056d177c23 */ /* 0x000fe20008010858 */
[----:B------:R-:W-:Y:S02]  /*6850*/  FSEL R109, R125, -INF , P2 ;  /* 0xff8000007d6d7808 */ /* 0x000fe40001000000 */
[----:B------:R-:W5:Y:S01]  /*6860*/  SHFL.IDX PT, R102, R223, R114, 0x1f ;  /* 0x00001f72df667589 */ /* 0x000f6200000e0000 */
[----:B---3--:R-:W-:Y:S02]  /*6870*/  FSEL R104, R127, -INF , P1 ;  /* 0xff8000007f687808 */ /* 0x008fe40000800000 */
[----:B------:R-:W-:Y:S01]  /*6880*/  FSEL R119, R119, -INF , P1 ;  /* 0xff80000077777808 */ /* 0x000fe20000800000 */
[--C-:B----4-:R-:W-:Y:S01]  /*6890*/  FFMA.FTZ R109, R109, UR5, -R103.reuse ;  /* 0x000000056d6d7c23 */ /* 0x110fe20008010867 */
[----:B------:R-:W-:Y:S01]  /*68a0*/  FSEL R105, R105, -INF , P2 ;  /* 0xff80000069697808 */ /* 0x000fe20001000000 */
[----:B------:R-:W-:Y:S01]  /*68b0*/  FFMA.FTZ R104, R104, UR5, -R103 ;  /* 0x0000000568687c23 */ /* 0x000fe20008010867 */
[----:B------:R-:W-:Y:S01]  /*68c0*/  FSEL R107, R107, -INF , P1 ;  /* 0xff8000006b6b7808 */ /* 0x000fe20000800000 */
[----:B------:R3:W-:Y:S01]  /*68d0*/  MUFU.EX2 R224, R96 ;  /* 0x0000006000e07308 */ /* 0x0007e20000000800 */
[----:B------:R-:W-:Y:S01]  /*68e0*/  FSEL R99, R121, -INF , P2 ;  /* 0xff80000079637808 */ /* 0x000fe20001000000 */
[----:B------:R-:W-:Y:S01]  /*68f0*/  FFMA.FTZ R19, R105, UR5, -R20 ;  /* 0x0000000569137c23 */ /* 0x000fe20008010814 */
[----:B------:R-:W-:-:S02]  /*6900*/  FSEL R123, R123, -INF , P1 ;  /* 0xff8000007b7b7808 */ /* 0x000fc40000800000 */
[----:B------:R-:W-:-:S03]  /*6910*/  FSEL R134, R134, -INF , P1 ;  /* 0xff80000086867808 */ /* 0x000fc60000800000 */
[----:B------:R4:W-:Y:S01]  /*6920*/  MUFU.EX2 R103, R109 ;  /* 0x0000006d00677308 */ /* 0x0009e20000000800 */
[----:B---3--:R-:W-:Y:S01]  /*6930*/  FFMA.FTZ R96, R119, UR5, -R233 ;  /* 0x0000000577607c23 */ /* 0x008fe200080108e9 */
[----:B------:R-:W-:Y:S02]  /*6940*/  VIADD R233, R5, 0x1c ;  /* 0x0000001c05e97836 */ /* 0x000fe40000000000 */
[----:B------:R-:W-:Y:S01]  /*6950*/  FFMA.FTZ R20, R107, UR5, -R20 ;  /* 0x000000056b147c23 */ /* 0x000fe20008010814 */
[----:B------:R-:W-:Y:S01]  /*6960*/  FSEL R120, R120, -INF , P2 ;  /* 0xff80000078787808 */ /* 0x000fe20001000000 */
[----:B------:R-:W3:Y:S01]  /*6970*/  SHFL.IDX PT, R106, R223, R106, 0x1f ;  /* 0x00001f6adf6a7589 */ /* 0x000ee200000e0000 */
[----:B----4-:R-:W-:Y:S01]  /*6980*/  FSEL R109, R132, -INF , P2 ;  /* 0xff800000846d7808 */ /* 0x010fe20001000000 */
[--C-:B-1----:R-:W-:Y:S01]  /*6990*/  FFMA.FTZ R99, R99, UR5, -R100.reuse ;  /* 0x0000000563637c23 */ /* 0x102fe20008010864 */
[----:B------:R-:W-:Y:S01]  /*69a0*/  FSEL R107, R129, -INF , P2 ;  /* 0xff800000816b7808 */ /* 0x000fe20001000000 */
[----:B------:R-:W-:Y:S01]  /*69b0*/  FFMA.FTZ R100, R123, UR5, -R100 ;  /* 0x000000057b647c23 */ /* 0x000fe20008010864 */
[----:B------:R-:W-:Y:S01]  /*69c0*/  FSEL R131, R131, -INF , P1 ;  /* 0xff80000083837808 */ /* 0x000fe20000800000 */
[--C-:B-----5:R-:W-:Y:S01]  /*69d0*/  FFMA.FTZ R109, R109, UR5, -R110.reuse ;  /* 0x000000056d6d7c23 */ /* 0x120fe2000801086e */
[----:B------:R-:W-:Y:S01]  /*69e0*/  SHFL.IDX PT, R112, R223, R233, 0x1f ;  /* 0x00001fe9df707589 */ /* 0x000fe200000e0000 */
[----:B------:R-:W-:Y:S01]  /*69f0*/  FFMA.FTZ R110, R134, UR5, -R110 ;  /* 0x00000005866e7c23 */ /* 0x000fe2000801086e */
[----:B------:R-:W-:-:S02]  /*6a00*/  FSEL R111, R111, -INF , P1 ;  /* 0xff8000006f6f7808 */ /* 0x000fc40000800000 */
[----:B------:R-:W-:Y:S01]  /*6a10*/  FSEL R101, R124, -INF , P2 ;  /* 0xff8000007c657808 */ /* 0x000fe20001000000 */
[----:B------:R1:W-:Y:S01]  /*6a20*/  SHFL.IDX PT, R134, R218, R113, 0x1f ;  /* 0x00001f71da867589 */ /* 0x0003e200000e0000 */
[----:B------:R-:W-:Y:S01]  /*6a30*/  FSEL R126, R126, -INF , P1 ;  /* 0xff8000007e7e7808 */ /* 0x000fe20000800000 */
[----:B------:R-:W-:Y:S02]  /*6a40*/  FFMA.FTZ R97, R120, UR5, -R98 ;  /* 0x0000000578617c23 */ /* 0x000fe40008010862 */
[----:B------:R4:W-:Y:S01]  /*6a50*/  SHFL.IDX PT, R123, R218, R114, 0x1f ;  /* 0x00001f72da7b7589 */ /* 0x0009e200000e0000 */
[--C-:B------:R-:W-:Y:S01]  /*6a60*/  FFMA.FTZ R107, R107, UR5, -R108.reuse ;  /* 0x000000056b6b7c23 */ /* 0x100fe2000801086c */
[----:B------:R-:W-:Y:S01]  /*6a70*/  FFMA.FTZ R108, R131, UR5, -R108 ;  /* 0x00000005836c7c23 */ /* 0x000fe2000801086c */
[----:B------:R-:W-:Y:S02]  /*6a80*/  FSEL R120, R144, -INF , P2 ;  /* 0xff80000090787808 */ /* 0x000fe40001000000 */
[----:B-1----:R-:W-:Y:S01]  /*6a90*/  FSEL R113, R151, -INF , P1 ;  /* 0xff80000097717808 */ /* 0x002fe20000800000 */
[----:B------:R-:W-:Y:S01]  /*6aa0*/  VIADD R151, R5, 0x4 ;  /* 0x0000000405977836 */ /* 0x000fe20000000000 */
[----:B----4-:R-:W-:Y:S01]  /*6ab0*/  FSEL R114, R149, -INF , P2 ;  /* 0xff80000095727808 */ /* 0x010fe20001000000 */
[C---:B------:R-:W-:Y:S01]  /*6ac0*/  VIADD R149, R5.reuse, 0x8 ;  /* 0x0000000805957836 */ /* 0x040fe20000000000 */
[----:B------:R-:W-:Y:S01]  /*6ad0*/  SHFL.IDX PT, R131, R218, R5, 0x1f ;  /* 0x00001f05da837589 */ /* 0x000fe200000e0000 */
[----:B------:R-:W-:Y:S01]  /*6ae0*/  VIADD R144, R5, 0xc ;  /* 0x0000000c05907836 */ /* 0x000fe20000000000 */
[----:B------:R-:W-:-:S02]  /*6af0*/  WARPGROUP.DEPBAR.LE gsb0, 0x0 ;  /* 0x00008000000079c5 */ /* 0x000fc40000010000 */
[----:B------:R-:W1:Y:S04]  /*6b00*/  LDS R216, [R216+0x400] ;  /* 0x00040000d8d87984 */ /* 0x000e680000000800 */
[----:B------:R-:W-:Y:S04]  /*6b10*/  LDS R220, [R220+0x400] ;  /* 0x00040000dcdc7984 */ /* 0x000fe80000000800 */
[----:B------:R-:W-:Y:S01]  /*6b20*/  LDS R219, [R219+0x400] ;  /* 0x00040000dbdb7984 */ /* 0x000fe20000000800 */
[----:B------:R-:W-:Y:S01]  /*6b30*/  FSEL R116, R148, -INF , P2 ;  /* 0xff80000094747808 */ /* 0x000fe20001000000 */
[----:B------:R-:W-:Y:S01]  /*6b40*/  FFMA.FTZ R88, R111, UR5, -R88 ;  /* 0x000000056f587c23 */ /* 0x000fe20008010858 */
[----:B------:R-:W-:Y:S01]  /*6b50*/  FFMA.FTZ R101, R101, UR5, -R102 ;  /* 0x0000000565657c23 */ /* 0x000fe20008010866 */
[----:B------:R-:W-:-:S02]  /*6b60*/  VIADD R148, R5, 0x10 ;  /* 0x0000001005947836 */ /* 0x000fc40000000000 */
[----:B------:R-:W-:Y:S01]  /*6b70*/  FFMA.FTZ R102, R126, UR5, -R102 ;  /* 0x000000057e667c23 */ /* 0x000fe20008010866 */
[----:B------:R-:W-:Y:S02]  /*6b80*/  FSEL R111, R133, -INF , P2 ;  /* 0xff800000856f7808 */ /* 0x000fe40001000000 */
[----:B------:R-:W-:Y:S02]  /*6b90*/  FSEL R105, R128, -INF , P2 ;  /* 0xff80000080697808 */ /* 0x000fe40001000000 */
[----:B------:R-:W-:Y:S01]  /*6ba0*/  FSEL R130, R130, -INF , P1 ;  /* 0xff80000082827808 */ /* 0x000fe20000800000 */
[----:B------:R-:W-:Y:S01]  /*6bb0*/  SHFL.IDX PT, R121, R218, R144, 0x1f ;  /* 0x00001f90da797589 */ /* 0x000fe200000e0000 */
[----:B------:R-:W-:Y:S01]  /*6bc0*/  FSEL R135, R135, -INF , P1 ;  /* 0xff80000087877808 */ /* 0x000fe20000800000 */
[--C-:B---3--:R-:W-:Y:S02]  /*6bd0*/  FFMA.FTZ R105, R105, UR5, -R106.reuse ;  /* 0x0000000569697c23 */ /* 0x108fe4000801086a */
[----:B------:R-:W-:Y:S01]  /*6be0*/  LDS R221, [R221+0x400] ;  /* 0x00040000dddd7984 */ /* 0x000fe20000000800 */
[----:B------:R-:W-:-:S03]  /*6bf0*/  FFMA.FTZ R106, R130, UR5, -R106 ;  /* 0x00000005826a7c23 */ /* 0x000fc6000801086a */
[----:B-1----:R-:W1:Y:S04]  /*6c00*/  SHFL.IDX PT, R124, R216, R5, 0x1f ;  /* 0x00001f05d87c7589 */ /* 0x002e6800000e0000 */
[----:B------:R-:W3:Y:S04]  /*6c10*/  SHFL.IDX PT, R126, R216, R151, 0x1f ;  /* 0x00001f97d87e7589 */ /* 0x000ee800000e0000 */
[----:B------:R-:W4:Y:S04]  /*6c20*/  SHFL.IDX PT, R133, R216, R149, 0x1f ;  /* 0x00001f95d8857589 */ /* 0x000f2800000e0000 */
[----:B------:R-:W5:Y:S04]  /*6c30*/  SHFL.IDX PT, R127, R216, R144, 0x1f ;  /* 0x00001f90d87f7589 */ /* 0x000f6800000e0000 */
[----:B------:R-:W5:Y:S01]  /*6c40*/  SHFL.IDX PT, R129, R216, R148, 0x1f ;  /* 0x00001f94d8817589 */ /* 0x000f6200000e0000 */
[--C-:B------:R-:W-:Y:S01]  /*6c50*/  FFMA.FTZ R111, R111, UR5, -R112.reuse ;  /* 0x000000056f6f7c23 */ /* 0x100fe20008010870 */
[----:B------:R-:W-:Y:S01]  /*6c60*/  FSEL R130, R136, -INF , P2 ;  /* 0xff80000088827808 */ /* 0x000fe20001000000 */
[----:B------:R-:W-:Y:S01]  /*6c70*/  FFMA.FTZ R112, R135, UR5, -R112 ;  /* 0x0000000587707c23 */ /* 0x000fe20008010870 */
[----:B------:R-:W-:-:S02]  /*6c80*/  FSEL R135, R137, -INF , P2 ;  /* 0xff80000089877808 */ /* 0x000fc40001000000 */
[----:B------:R-:W-:Y:S01]  /*6c90*/  FSEL R125, R140, -INF , P2 ;  /* 0xff8000008c7d7808 */ /* 0x000fe20001000000 */
[----:B------:R-:W-:Y:S01]  /*6ca0*/  FFMA.FTZ R130, R130, UR5, -R131 ;  /* 0x0000000582827c23 */ /* 0x000fe20008010883 */
[----:B------:R-:W-:Y:S01]  /*6cb0*/  FSEL R142, R142, -INF , P1 ;  /* 0xff8000008e8e7808 */ /* 0x000fe20000800000 */
[----:B------:R-:W-:Y:S01]  /*6cc0*/  FFMA.FTZ R135, R135, UR5, -R134 ;  /* 0x0000000587877c23 */ /* 0x000fe20008010886 */
[----:B------:R-:W-:Y:S01]  /*6cd0*/  FSEL R139, R139, -INF , P1 ;  /* 0xff8000008b8b7808 */ /* 0x000fe20000800000 */
[--C-:B-1----:R-:W-:Y:S01]  /*6ce0*/  FADD.FTZ R24, R24, -R124.reuse ;  /* 0x8000007c18187221 */ /* 0x102fe20000010000 */
[----:B------:R-:W-:Y:S01]  /*6cf0*/  FSEL R138, R138, -INF , P1 ;  /* 0xff8000008a8a7808 */ /* 0x000fe20000800000 */
[----:B------:R-:W-:Y:S01]  /*6d00*/  FADD.FTZ R26, R26, -R124 ;  /* 0x8000007c1a1a7221 */ /* 0x000fe20000010000 */
[--C-:B---3--:R-:W-:Y:S01]  /*6d10*/  FADD.FTZ R124, R25, -R126.reuse ;  /* 0x8000007e197c7221 */ /* 0x108fe20000010000 */
[----:B------:R-:W-:Y:S01]  /*6d20*/  FSEL R122, R122, -INF , P1 ;  /* 0xff8000007a7a7808 */ /* 0x000fe20000800000 */
[----:B----4-:R-:W-:Y:S01]  /*6d30*/  FADD.FTZ R128, R28, -R133 ;  /* 0x800000851c807221 */ /* 0x010fe20000010000 */
[----:B------:R-:W-:Y:S01]  /*6d40*/  FADD.FTZ R126, R27, -R126 ;  /* 0x8000007e1b7e7221 */ /* 0x000fe20000010000 */
[----:B------:R1:W-:Y:S01]  /*6d50*/  MUFU.EX2 R28, R130 ;  /* 0x00000082001c7308 */ /* 0x0003e20000000800 */
[----:B------:R-:W-:Y:S01]  /*6d60*/  FFMA.FTZ R125, R125, UR5, -R123 ;  /* 0x000000057d7d7c23 */ /* 0x000fe2000801087b */
[----:B-----5:R-:W-:Y:S01]  /*6d70*/  FADD.FTZ R27, R31, -R127 ;  /* 0x8000007f1f1b7221 */ /* 0x020fe20000010000 */
[----:B------:R-:W-:Y:S01]  /*6d80*/  FFMA.FTZ R123, R142, UR5, -R123 ;  /* 0x000000058e7b7c23 */ /* 0x000fe2000801087b */
[----:B------:R-:W-:Y:S01]  /*6d90*/  SHFL.IDX PT, R132, R216, R145, 0x1f ;  /* 0x00001f91d8847589 */ /* 0x000fe200000e0000 */
[----:B------:R-:W-:Y:S01]  /*6da0*/  FADD.FTZ R25, R30, -R133 ;  /* 0x800000851e197221 */ /* 0x000fe20000010000 */
[----:B------:R-:W-:Y:S01]  /*6db0*/  FFMA.FTZ R131, R138, UR5, -R131 ;  /* 0x000000058a837c23 */ /* 0x000fe20008010883 */
[----:B------:R-:W-:Y:S01]  /*6dc0*/  FFMA.FTZ R134, R139, UR5, -R134 ;  /* 0x000000058b867c23 */ /* 0x000fe20008010886 */
[----:B-1----:R-:W-:Y:S01]  /*6dd0*/  FADD.FTZ R130, R29, -R127 ;  /* 0x8000007f1d827221 */ /* 0x002fe20000010000 */
[----:B------:R-:W-:Y:S01]  /*6de0*/  FADD.FTZ R127, R32, -R129 ;  /* 0x80000081207f7221 */ /* 0x000fe20000010000 */
[----:B------:R-:W1:Y:S01]  /*6df0*/  SHFL.IDX PT, R142, R216, R233, 0x1f ;  /* 0x00001fe9d88e7589 */ /* 0x000e6200000e0000 */
[----:B------:R3:W-:Y:S01]  /*6e00*/  MUFU.EX2 R30, R135 ;  /* 0x00000087001e7308 */ /* 0x0007e20000000800 */
[----:B------:R-:W-:-:S02]  /*6e10*/  FFMA.FTZ R98, R122, UR5, -R98 ;  /* 0x000000057a627c23 */ /* 0x000fc40008010862 */
[----:B------:R-:W4:Y:S01]  /*6e20*/  SHFL.IDX PT, R32, R220, R145, 0x1f ;  /* 0x00001f91dc207589 */ /* 0x000f2200000e0000 */
[----:B------:R-:W-:-:S03]  /*6e30*/  FSEL R122, R141, -INF , P2 ;  /* 0xff8000008d7a7808 */ /* 0x000fc60001000000 */
[----:B------:R-:W5:Y:S01]  /*6e40*/  SHFL.IDX PT, R139, R220, R149, 0x1f ;  /* 0x00001f95dc8b7589 */ /* 0x000f6200000e0000 */
[----:B------:R-:W-:-:S03]  /*6e50*/  FSEL R143, R143, -INF , P1 ;  /* 0xff8000008f8f7808 */ /* 0x000fc60000800000 */
[----:B------:R-:W5:Y:S04]  /*6e60*/  SHFL.IDX PT, R138, R220, R148, 0x1f ;  /* 0x00001f94dc8a7589 */ /* 0x000f6800000e0000 */
[----:B---3--:R-:W3:Y:S01]  /*6e70*/  SHFL.IDX PT, R135, R219, R5, 0x1f ;  /* 0x00001f05db877589 */ /* 0x008ee200000e0000 */
[----:B------:R-:W-:-:S03]  /*6e80*/  VIADD R223, R5, 0x18 ;  /* 0x0000001805df7836 */ /* 0x000fc60000000000 */
[----:B------:R-:W3:Y:S01]  /*6e90*/  SHFL.IDX PT, R137, R220, R144, 0x1f ;  /* 0x00001f90dc897589 */ /* 0x000ee200000e0000 */
[--C-:B------:R-:W-:Y:S01]  /*6ea0*/  FFMA.FTZ R122, R122, UR5, -R121.reuse ;  /* 0x000000057a7a7c23 */ /* 0x100fe20008010879 */
[----:B------:R-:W-:Y:S02]  /*6eb0*/  FFMA.FTZ R121, R143, UR5, -R121 ;  /* 0x000000058f797c23 */ /* 0x000fe40008010879 */
[----:B------:R-:W2:Y:S04]  /*6ec0*/  SHFL.IDX PT, R143, R216, R223, 0x1f ;  /* 0x00001fdfd88f7589 */ /* 0x000ea800000e0000 */
[----:B------:R-:W2:Y:S01]  /*6ed0*/  SHFL.IDX PT, R136, R220, R223, 0x1f ;  /* 0x00001fdfdc887589 */ /* 0x000ea200000e0000 */
[----:B------:R5:W-:Y:S01]  /*6ee0*/  MUFU.EX2 R29, R131 ;  /* 0x00000083001d7308 */ /* 0x000be20000000800 */
[----:B------:R-:W-:Y:S01]  /*6ef0*/  FSEL R115, R115, -INF , P1 ;  /* 0xff80000073737808 */ /* 0x000fe20000800000 */
[--C-:B-1----:R-:W-:Y:S01]  /*6f00*/  FADD.FTZ R37, R37, -R142.reuse ;  /* 0x8000008e25257221 */ /* 0x102fe20000010000 */
[----:B------:R-:W-:Y:S01]  /*6f10*/  FADD.FTZ R39, R39, -R142 ;  /* 0x8000008e27277221 */ /* 0x000fe20000010000 */
[--C-:B----4-:R-:W-:Y:S01]  /*6f20*/  FADD.FTZ R49, R49, -R32.reuse ;  /* 0x8000002031317221 */ /* 0x110fe20000010000 */
[----:B------:R-:W-:Y:S01]  /*6f30*/  FADD.FTZ R51, R51, -R32 ;  /* 0x8000002033337221 */ /* 0x000fe20000010000 */
[----:B------:R-:W1:Y:S01]  /*6f40*/  SHFL.IDX PT, R119, R218, R148, 0x1f ;  /* 0x00001f94da777589 */ /* 0x000e6200000e0000 */
[--C-:B-----5:R-:W-:Y:S01]  /*6f50*/  FADD.FTZ R44, R44, -R139.reuse ;  /* 0x8000008b2c2c7221 */ /* 0x120fe20000010000 */
[----:B------:R4:W-:Y:S01]  /*6f60*/  MUFU.EX2 R31, R134 ;  /* 0x00000086001f7308 */ /* 0x0009e20000000800 */
[--C-:B------:R-:W-:Y:S01]  /*6f70*/  FADD.FTZ R131, R33, -R132.reuse ;  /* 0x8000008421837221 */ /* 0x100fe20000010000 */
[----:B------:R-:W-:Y:S01]  /*6f80*/  FADD.FTZ R132, R35, -R132 ;  /* 0x8000008423847221 */ /* 0x000fe20000010000 */
[----:B------:R-:W-:Y:S01]  /*6f90*/  FADD.FTZ R46, R46, -R139 ;  /* 0x8000008b2e2e7221 */ /* 0x000fe20000010000 */
[--C-:B------:R-:W-:Y:S01]  /*6fa0*/  FADD.FTZ R48, R48, -R138.reuse ;  /* 0x8000008a30307221 */ /* 0x100fe20000010000 */
[----:B------:R-:W-:Y:S01]  /*6fb0*/  FADD.FTZ R50, R50, -R138 ;  /* 0x8000008a32327221 */ /* 0x000fe20000010000 */
[----:B------:R-:W-:Y:S01]  /*6fc0*/  SHFL.IDX PT, R35, R219, R144, 0x1f ;  /* 0x00001f90db237589 */ /* 0x000fe200000e0000 */
[--C-:B---3--:R-:W-:Y:S01]  /*6fd0*/  FADD.FTZ R56, R56, -R135.reuse ;  /* 0x8000008738387221 */ /* 0x108fe20000010000 */
[----:B------:R3:W-:Y:S01]  /*6fe0*/  MUFU.EX2 R32, R125 ;  /* 0x0000007d00207308 */ /* 0x0007e20000000800 */
[----:B------:R-:W-:Y:S01]  /*6ff0*/  FADD.FTZ R58, R58, -R135 ;  /* 0x800000873a3a7221 */ /* 0x000fe20000010000 */
[----:B----4-:R-:W-:Y:S01]  /*7000*/  SHFL.IDX PT, R134, R219, R145, 0x1f ;  /* 0x00001f91db867589 */ /* 0x010fe200000e0000 */
[--C-:B------:R-:W-:Y:S01]  /*7010*/  FADD.FTZ R45, R45, -R137.reuse ;  /* 0x800000892d2d7221 */ /* 0x100fe20000010000 */
[----:B------:R-:W-:-:S02]  /*7020*/  FADD.FTZ R47, R47, -R137 ;  /* 0x800000892f2f7221 */ /* 0x000fc40000010000 */
[----:B------:R-:W-:Y:S01]  /*7030*/  SHFL.IDX PT, R142, R221, R145, 0x1f ;  /* 0x00001f91dd8e7589 */ /* 0x000fe200000e0000 */
[----:B------:R-:W-:-:S03]  /*7040*/  FFMA.FTZ R92, R115, UR5, -R92 ;  /* 0x00000005735c7c23 */ /* 0x000fc6000801085c */
[----:B---3--:R-:W-:Y:S04]  /*7050*/  SHFL.IDX PT, R125, R221, R5, 0x1f ;  /* 0x00001f05dd7d7589 */ /* 0x008fe800000e0000 */
[----:B------:R-:W-:Y:S04]  /*7060*/  SHFL.IDX PT, R135, R221, R151, 0x1f ;  /* 0x00001f97dd877589 */ /* 0x000fe800000e0000 */
[----:B------:R-:W-:Y:S04]  /*7070*/  SHFL.IDX PT, R139, R221, R149, 0x1f ;  /* 0x00001f95dd8b7589 */ /* 0x000fe800000e0000 */
[----:B------:R-:W-:Y:S04]  /*7080*/  SHFL.IDX PT, R144, R221, R144, 0x1f ;  /* 0x00001f90dd907589 */ /* 0x000fe800000e0000 */
[----:B------:R-:W-:Y:S04]  /*7090*/  SHFL.IDX PT, R138, R221, R148, 0x1f ;  /* 0x00001f94dd8a7589 */ /* 0x000fe800000e0000 */
[----:B------:R-:W-:Y:S04]  /*70a0*/  SHFL.IDX PT, R145, R221, R223, 0x1f ;  /* 0x00001fdfdd917589 */ /* 0x000fe800000e0000 */
[----:B------:R-:W3:Y:S04]  /*70b0*/  SHFL.IDX PT, R137, R219, R149, 0x1f ;  /* 0x00001f95db897589 */ /* 0x000ee800000e0000 */
[----:B------:R-:W4:Y:S04]  /*70c0*/  SHFL.IDX PT, R221, R221, R233, 0x1f ;  /* 0x00001fe9dddd7589 */ /* 0x000f2800000e0000 */
[----:B------:R-:W5:Y:S01]  /*70d0*/  SHFL.IDX PT, R115, R218, R223, 0x1f ;  /* 0x00001fdfda737589 */ /* 0x000f6200000e0000 */
[----:B------:R-:W-:-:S03]  /*70e0*/  FADD.FTZ R129, R34, -R129 ;  /* 0x8000008122817221 */ /* 0x000fc60000010000 */
[----:B------:R-:W5:Y:S01]  /*70f0*/  SHFL.IDX PT, R218, R218, R233, 0x1f ;  /* 0x00001fe9dada7589 */ /* 0x000f6200000e0000 */
[----:B--2---:R-:W-:-:S03]  /*7100*/  FADD.FTZ R133, R36, -R143 ;  /* 0x8000008f24857221 */ /* 0x004fc60000010000 */
[----:B------:R-:W2:Y:S01]  /*7110*/  SHFL.IDX PT, R33, R220, R233, 0x1f ;  /* 0x00001fe9dc217589 */ /* 0x000ea200000e0000 */
[--C-:B------:R-:W-:Y:S01]  /*7120*/  FADD.FTZ R52, R52, -R136.reuse ;  /* 0x8000008834347221 */ /* 0x100fe20000010000 */
[----:B------:R-:W-:Y:S02]  /*7130*/  FADD.FTZ R54, R54, -R136 ;  /* 0x8000008836367221 */ /* 0x000fe40000010000 */
[----:B------:R-:W2:Y:S01]  /*7140*/  SHFL.IDX PT, R34, R219, R151, 0x1f ;  /* 0x00001f97db227589 */ /* 0x000ea200000e0000 */
[----:B------:R-:W2:Y:S03]  /*7150*/  MUFU.EX2 R12, R12 ;  /* 0x0000000c000c7308 */ /* 0x000ea60000000800 */
[----:B------:R-:W-:Y:S04]  /*7160*/  SHFL.IDX PT, R36, R219, R223, 0x1f ;  /* 0x00001fdfdb247589 */ /* 0x000fe800000e0000 */
[----:B------:R-:W2:Y:S01]  /*7170*/  SHFL.IDX PT, R136, R219, R148, 0x1f ;  /* 0x00001f94db887589 */ /* 0x000ea200000e0000 */
[----:B------:R-:W2:Y:S03]  /*7180*/  MUFU.EX2 R14, R14 ;  /* 0x0000000e000e7308 */ /* 0x000ea60000000800 */
[----:B------:R-:W2:Y:S01]  /*7190*/  SHFL.IDX PT, R219, R219, R233, 0x1f ;  /* 0x00001fe9dbdb7589 */ /* 0x000ea200000e0000 */
[----:B------:R-:W-:-:S03]  /*71a0*/  FSEL R146, R146, -INF , P1 ;  /* 0xff80000092927808 */ /* 0x000fc60000800000 */
[----:B------:R-:W2:Y:S01]  /*71b0*/  SHFL.IDX PT, R140, R220, R151, 0x1f ;  /* 0x00001f97dc8c7589 */ /* 0x000ea200000e0000 */
[----:B------:R-:W2:Y:S03]  /*71c0*/  MUFU.EX2 R107, R107 ;  /* 0x0000006b006b7308 */ /* 0x000ea60000000800 */
[----:B------:R-:W2:Y:S01]  /*71d0*/  SHFL.IDX PT, R141, R220, R5, 0x1f ;  /* 0x00001f05dc8d7589 */ /* 0x000ea200000e0000 */
[----:B------:R-:W-:Y:S01]  /*71e0*/  FSEL R150, R150, -INF , P1 ;  /* 0xff80000096967808 */ /* 0x000fe20000800000 */
[--C-:B-1----:R-:W-:Y:S01]  /*71f0*/  FFMA.FTZ R120, R120, UR5, -R119.reuse ;  /* 0x0000000578787c23 */ /* 0x102fe20008010877 */
[----:B------:R-:W-:Y:S02]  /*7200*/  FFMA.FTZ R119, R146, UR5, -R119 ;  /* 0x0000000592777c23 */ /* 0x000fe40008010877 */
[----:B------:R-:W1:Y:S01]  /*7210*/  MUFU.EX2 R13, R13 ;  /* 0x0000000d000d7308 */ /* 0x000e620000000800 */
[--C-:B---3--:R-:W-:Y:S01]  /*7220*/  FADD.FTZ R60, R60, -R137.reuse ;  /* 0x800000893c3c7221 */ /* 0x108fe20000010000 */
[----:B------:R-:W-:Y:S01]  /*7230*/  FADD.FTZ R62, R62, -R137 ;  /* 0x800000893e3e7221 */ /* 0x000fe20000010000 */
[----:B----4-:R-:W-:Y:S01]  /*7240*/  FADD.FTZ R146, R85, -R221 ;  /* 0x800000dd55927221 */ /* 0x010fe20000010000 */
[----:B------:R-:W-:-:S04]  /*7250*/  FADD.FTZ R137, R80, -R138 ;  /* 0x8000008a50897221 */ /* 0x000fc80000010000 */
[----:B------:R-:W3:Y:S01]  /*7260*/  MUFU.EX2 R15, R15 ;  /* 0x0000000f000f7308 */ /* 0x000ee20000000800 */
[----:B------:R-:W-:Y:S01]  /*7270*/  FMUL.FTZ R26, R232, R26 ;  /* 0x0000001ae81a7220 */ /* 0x000fe20000410000 */
[----:B------:R-:W-:Y:S01]  /*7280*/  FMUL.FTZ R85, R230, R126 ;  /* 0x0000007ee6557220 */ /* 0x000fe20000410000 */
[----:B-----5:R-:W-:-:S05]  /*7290*/  FFMA.FTZ R116, R116, UR5, -R115 ;  /* 0x0000000574747c23 */ /* 0x020fca0008010873 */
[----:B------:R-:W4:Y:S01]  /*72a0*/  MUFU.EX2 R101, R101 ;  /* 0x0000006500657308 */ /* 0x000f220000000800 */
[----:B------:R-:W-:Y:S01]  /*72b0*/  FADD.FTZ R138, R82, -R138 ;  /* 0x8000008a528a7221 */ /* 0x000fe20000010000 */
[----:B------:R-:W-:-:S06]  /*72c0*/  FFMA.FTZ R115, R150, UR5, -R115 ;  /* 0x0000000596737c23 */ /* 0x000fcc0008010873 */
[----:B------:R-:W5:Y:S01]  /*72d0*/  MUFU.EX2 R105, R105 ;  /* 0x0000006900697308 */ /* 0x000f620000000800 */
[----:B------:R-:W-:Y:S01]  /*72e0*/  FFMA.FTZ R114, R114, UR5, -R218 ;  /* 0x0000000572727c23 */ /* 0x000fe200080108da */
[----:B--2---:R-:W-:-:S06]  /*72f0*/  FMUL.FTZ R82, R12, R133 ;  /* 0x000000850c527220 */ /* 0x004fcc0000410000 */
[----:B------:R-:W2:Y:S01]  /*7300*/  MUFU.EX2 R106, R106 ;  /* 0x0000006a006a7308 */ /* 0x000ea20000000800 */
[----:B------:R-:W-:-:S07]  /*7310*/  FMUL.FTZ R37, R14, R37 ;  /* 0x000000250e257220 */ /* 0x000fce0000410000 */
[----:B------:R-:W2:Y:S01]  /*7320*/  MUFU.EX2 R108, R108 ;  /* 0x0000006c006c7308 */ /* 0x000ea20000000800 */
[----:B------:R-:W-:Y:S01]  /*7330*/  FFMA.FTZ R113, R113, UR5, -R218 ;  /* 0x0000000571717c23 */ /* 0x000fe200080108da */
[--C-:B------:R-:W-:Y:S01]  /*7340*/  FADD.FTZ R61, R61, -R35.reuse ;  /* 0x800000233d3d7221 */ /* 0x100fe20000010000 */
[----:B------:R-:W-:-:S05]  /*7350*/  FADD.FTZ R63, R63, -R35 ;  /* 0x800000233f3f7221 */ /* 0x000fca0000010000 */
[----:B------:R-:W2:Y:S01]  /*7360*/  MUFU.EX2 R111, R111 ;  /* 0x0000006f006f7308 */ /* 0x000ea20000000800 */
[--C-:B------:R-:W-:Y:S01]  /*7370*/  FADD.FTZ R53, R53, -R33.reuse ;  /* 0x8000002135357221 */ /* 0x100fe20000010000 */
[----:B------:R-:W-:Y:S01]  /*7380*/  FADD.FTZ R55, R55, -R33 ;  /* 0x8000002137377221 */ /* 0x000fe20000010000 */
[----:B------:R-:W-:-:S05]  /*7390*/  F2FP.BF16.F32.PACK_AB R85, R85, R26 ;  /* 0x0000001a5555723e */ /* 0x000fca00000010ff */
[----:B------:R-:W2:Y:S01]  /*73a0*/  MUFU.EX2 R102, R102 ;  /* 0x0000006600667308 */ /* 0x000ea20000000800 */
[--C-:B------:R-:W-:Y:S01]  /*73b0*/  FADD.FTZ R57, R57, -R34.reuse ;  /* 0x8000002239397221 */ /* 0x100fe20000010000 */
[----:B------:R-:W-:Y:S01]  /*73c0*/  FADD.FTZ R59, R59, -R34 ;  /* 0x800000223b3b7221 */ /* 0x000fe20000010000 */
[----:B------:R-:W-:-:S05]  /*73d0*/  FMUL.FTZ R25, R228, R25 ;  /* 0x00000019e4197220 */ /* 0x000fca0000410000 */
[----:B------:R-:W2:Y:S01]  /*73e0*/  MUFU.EX2 R104, R104 ;  /* 0x0000006800687308 */ /* 0x000ea20000000800 */
[----:B------:R-:W-:Y:S01]  /*73f0*/  FMUL.FTZ R26, R226, R27 ;  /* 0x0000001be21a7220 */ /* 0x000fe20000410000 */
[----:B------:R-:W-:-:S06]  /*7400*/  F2FP.BF16.F32.PACK_AB R82, R37, R82 ;  /* 0x000000522552723e */ /* 0x000fcc00000010ff */
[----:B------:R-:W-:Y:S01]  /*7410*/  MUFU.EX2 R9, R9 ;  /* 0x0000000900097308 */ /* 0x000fe20000000800 */
[----:B------:R-:W-:-:S07]  /*7420*/  FADD.FTZ R65, R65, -R134 ;  /* 0x8000008641417221 */ /* 0x000fce0000010000 */
[----:B------:R-:W2:Y:S01]  /*7430*/  MUFU.EX2 R10, R10 ;  /* 0x0000000a000a7308 */ /* 0x000ea20000000800 */
[----:B------:R-:W-:-:S07]  /*7440*/  FADD.FTZ R38, R38, -R143 ;  /* 0x8000008f26267221 */ /* 0x000fce0000010000 */
[----:B------:R-:W2:Y:S01]  /*7450*/  MUFU.EX2 R11, R11 ;  /* 0x0000000b000b7308 */ /* 0x000ea20000000800 */
[----:B------:R-:W-:-:S07]  /*7460*/  FADD.FTZ R64, R64, -R136 ;  /* 0x8000008840407221 */ /* 0x000fce0000010000 */
[----:B------:R-:W2:Y:S01]  /*7470*/  MUFU.EX2 R97, R97 ;  /* 0x0000006100617308 */ /* 0x000ea20000000800 */
[----:B------:R-:W-:-:S07]  /*7480*/  FADD.FTZ R66, R66, -R136 ;  /* 0x8000008842427221 */ /* 0x000fce0000010000 */
[----:B------:R-:W-:Y:S08]  /*7490*/  MUFU.EX2 R98, R98 ;  /* 0x0000006200627308 */ /* 0x000ff00000000800 */
[----:B------:R-:W2:Y:S08]  /*74a0*/  MUFU.EX2 R99, R99 ;  /* 0x0000006300637308 */ /* 0x000eb00000000800 */
[----:B------:R-:W2:Y:S08]  /*74b0*/  MUFU.EX2 R100, R100 ;  /* 0x0000006400647308 */ /* 0x000eb00000000800 */
[----:B------:R-:W2:Y:S01]  /*74c0*/  MUFU.EX2 R109, R109 ;  /* 0x0000006d006d7308 */ /* 0x000ea20000000800 */
[----:B------:R-:W-:-:S07]  /*74d0*/  FADD.FTZ R221, R87, -R221 ;  /* 0x800000dd57dd7221 */ /* 0x000fce0000010000 */
[----:B------:R-:W2:Y:S08]  /*74e0*/  MUFU.EX2 R17, R17 ;  /* 0x0000001100117308 */ /* 0x000eb00000000800 */
[----:B------:R-:W-:Y:S08]  /*74f0*/  MUFU.EX2 R18, R18 ;  /* 0x0000001200127308 */ /* 0x000ff00000000800 */
[----:B------:R-:W2:Y:S08]  /*7500*/  MUFU.EX2 R19, R19 ;  /* 0x0000001300137308 */ /* 0x000eb00000000800 */
[----:B------:R-:W2:Y:S08]  /*7510*/  MUFU.EX2 R20, R20 ;  /* 0x0000001400147308 */ /* 0x000eb00000000800 */
[----:B------:R-:W2:Y:S08]  /*7520*/  MUFU.EX2 R21, R21 ;  /* 0x0000001500157308 */ /* 0x000eb00000000800 */
[----:B------:R-:W-:Y:S08]  /*7530*/  MUFU.EX2 R22, R22 ;  /* 0x0000001600167308 */ /* 0x000ff00000000800 */
[----:B------:R-:W2:Y:S08]  /*7540*/  MUFU.EX2 R23, R23 ;  /* 0x0000001700177308 */ /* 0x000eb00000000800 */
[----:B------:R-:W2:Y:S01]  /*7550*/  MUFU.EX2 R88, R88 ;  /* 0x0000005800587308 */ /* 0x000ea20000000800 */
[----:B------:R-:W-:-:S07]  /*7560*/  F2FP.BF16.F32.PACK_AB R87, R26, R25 ;  /* 0x000000191a57723e */ /* 0x000fce00000010ff */
        /* <DEDUP_REMOVED lines=8> */
[----:B------:R-:W-:-:S07]  /*75f0*/  FMUL.FTZ R25, R107, R65 ;  /* 0x000000416b197220 */ /* 0x000fce0000410000 */
[----:B------:R3:W-:Y:S01]  /*7600*/  MUFU.EX2 R35, R121 ;  /* 0x0000007900237308 */ /* 0x0007e20000000800 */
[----:B-1----:R-:W-:-:S07]  /*7610*/  FMUL.FTZ R38, R13, R38 ;  /* 0x000000260d267220 */ /* 0x002fce0000410000 */
[----:B------:R-:W1:Y:S01]  /*7620*/  MUFU.EX2 R110, R110 ;  /* 0x0000006e006e7308 */ /* 0x000e620000000800 */
[----:B---3--:R-:W-:Y:S01]  /*7630*/  FADD.FTZ R121, R67, -R134 ;  /* 0x8000008643797221 */ /* 0x008fe20000010000 */
[----:B------:R-:W-:-:S06]  /*7640*/  FADD.FTZ R67, R70, -R36 ;  /* 0x8000002446437221 */ /* 0x000fcc0000010000 */
[----:B------:R-:W3:Y:S01]  /*7650*/  MUFU.EX2 R112, R112 ;  /* 0x0000007000707308 */ /* 0x000ee20000000800 */
[----:B------:R-:W-:-:S07]  /*7660*/  FADD.FTZ R70, R69, -R219 ;  /* 0x800000db45467221 */ /* 0x000fce0000010000 */
[----:B------:R5:W3:Y:S01]  /*7670*/  MUFU.EX2 R33, R123 ;  /* 0x0000007b00217308 */ /* 0x000ae20000000800 */
[----:B------:R-:W-:Y:S01]  /*7680*/  FMUL.FTZ R39, R15, R39 ;  /* 0x000000270f277220 */ /* 0x000fe20000410000 */
[----:B----4-:R-:W-:-:S06]  /*7690*/  FMUL.FTZ R60, R101, R60 ;  /* 0x0000003c653c7220 */ /* 0x010fcc0000410000 */
[----:B------:R4:W3:Y:S01]  /*76a0*/  MUFU.EX2 R34, R122 ;  /* 0x0000007a00227308 */ /* 0x0008e20000000800 */
[----:B-----5:R-:W-:Y:S01]  /*76b0*/  FADD.FTZ R123, R68, -R36 ;  /* 0x80000024447b7221 */ /* 0x020fe20000010000 */
[----:B------:R-:W-:Y:S01]  /*76c0*/  FMUL.FTZ R61, R103, R61 ;  /* 0x0000003d673d7220 */ /* 0x000fe20000410000 */
[----:B------:R-:W-:-:S05]  /*76d0*/  FMUL.FTZ R64, R105, R64 ;  /* 0x0000004069407220 */ /* 0x000fca0000410000 */
[----:B------:R5:W3:Y:S01]  /*76e0*/  MUFU.EX2 R36, R120 ;  /* 0x0000007800247308 */ /* 0x000ae20000000800 */
[----:B--2---:R-:W-:Y:S01]  /*76f0*/  FMUL.FTZ R65, R106, R66 ;  /* 0x000000426a417220 */ /* 0x004fe20000410000 */
[----:B------:R-:W-:-:S06]  /*7700*/  FMUL.FTZ R26, R108, R121 ;  /* 0x000000796c1a7220 */ /* 0x000fcc0000410000 */
[----:B------:R-:W2:Y:S01]  /*7710*/  MUFU.EX2 R119, R119 ;  /* 0x0000007700777308 */ /* 0x000ea20000000800 */
[----:B----4-:R-:W-:Y:S01]  /*7720*/  FADD.FTZ R122, R72, -R125 ;  /* 0x8000007d487a7221 */ /* 0x010fe20000010000 */
[----:B------:R-:W-:-:S06]  /*7730*/  FADD.FTZ R134, R73, -R135 ;  /* 0x8000008749867221 */ /* 0x000fcc0000010000 */
[----:B------:R-:W4:Y:S01]  /*7740*/  MUFU.EX2 R118, R118 ;  /* 0x0000007600767308 */ /* 0x000f220000000800 */
[----:B------:R-:W-:-:S07]  /*7750*/  FADD.FTZ R41, R41, -R140 ;  /* 0x8000008c29297221 */ /* 0x000fce0000010000 */
[----:B------:R-:W4:Y:S01]  /*7760*/  MUFU.EX2 R117, R117 ;  /* 0x0000007500757308 */ /* 0x000f220000000800 */
[----:B------:R-:W-:-:S07]  /*7770*/  FADD.FTZ R43, R43, -R140 ;  /* 0x8000008c2b2b7221 */ /* 0x000fce0000010000 */
[----:B------:R-:W4:Y:S01]  /*7780*/  MUFU.EX2 R116, R116 ;  /* 0x0000007400747308 */ /* 0x000f220000000800 */
[----:B------:R-:W-:-:S07]  /*7790*/  FADD.FTZ R125, R74, -R125 ;  /* 0x8000007d4a7d7221 */ /* 0x000fce0000010000 */
[----:B------:R-:W4:Y:S01]  /*77a0*/  MUFU.EX2 R115, R115 ;  /* 0x0000007300737308 */ /* 0x000f220000000800 */
[----:B------:R-:W-:-:S07]  /*77b0*/  FADD.FTZ R135, R75, -R135 ;  /* 0x800000874b877221 */ /* 0x000fce0000010000 */
[----:B------:R-:W4:Y:S08]  /*77c0*/  MUFU.EX2 R114, R114 ;  /* 0x0000007200727308 */ /* 0x000f300000000800 */
[----:B------:R-:W4:Y:S01]  /*77d0*/  MUFU.EX2 R37, R113 ;  /* 0x0000007100257308 */ /* 0x000f220000000800 */
[--C-:B------:R-:W-:Y:S01]  /*77e0*/  FADD.FTZ R40, R40, -R141.reuse ;  /* 0x8000008d28287221 */ /* 0x100fe20000010000 */
        /* <DEDUP_REMOVED lines=14> */
[----:B-----5:R-:W-:Y:S01]  /*78d0*/  FADD.FTZ R120, R71, -R219 ;  /* 0x800000db47787221 */ /* 0x020fe20000010000 */
        /* <DEDUP_REMOVED lines=38> */
[----:B-1----:R-:W-:Y:S01]  /*7b40*/  FMUL.FTZ R67, R110, R67 ;  /* 0x000000436e437220 */ /* 0x002fe20000410000 */
[----:B------:R-:W-:Y:S01]  /*7b50*/  F2FP.BF16.F32.PACK_AB R86, R130, R86 ;  /* 0x000000568256723e */ /* 0x000fe200000010ff */
[----:B---3--:R-:W-:Y:S01]  /*7b60*/  FMUL.FTZ R120, R112, R120 ;  /* 0x0000007870787220 */ /* 0x008fe20000410000 */
        /* <DEDUP_REMOVED lines=26> */
[----:B------:R-:W-:Y:S01]  /*7d10*/  UMOV UR7, 0x40000040 ;  /* 0x4000004000077882 */ /* 0x000fe20000000000 */
[----:B------:R-:W-:Y:S01]  /*7d20*/  F2FP.BF16.F32.PACK_AB R73, R51, R50 ;  /* 0x000000323349723e */ /* 0x000fe200000010ff */
[----:B------:R-:W2:Y:S01]  /*7d30*/  LDL R38, [R1+0x34] ;  /* 0x0000340001267983 */ /* 0x000ea20000100800 */
[----:B------:R-:W-:-:S02]  /*7d40*/  F2FP.BF16.F32.PACK_AB R74, R53, R52 ;  /* 0x00000034354a723e */ /* 0x000fc400000010ff */
[----:B------:R-:W-:Y:S01]  /*7d50*/  F2FP.BF16.F32.PACK_AB R75, R55, R54 ;  /* 0x00000036374b723e */ /* 0x000fe200000010ff */
[----:B------:R-:W-:Y:S01]  /*7d60*/  STSM.16.MT88.4 [R39+0x20c00], R84 ;  /* 0x020c005427007844 */ /* 0x000fe20000004200 */
[----:B------:R-:W-:Y:S02]  /*7d70*/  R2UR UR4, R217 ;  /* 0x00000000d90472ca */ /* 0x000fe400000e0000 */
        /* <DEDUP_REMOVED lines=19> */
[----:B------:R-:W-:-:S05]  /*7eb0*/  UMOV UR6, UR4 ;  /* 0x0000000400067c82 */ /* 0x000fca0008000000 */
        /* <DEDUP_REMOVED lines=131> */
.L_x_6539:
        /* <DEDUP_REMOVED lines=70> */
.L_x_6540:
        /* <DEDUP_REMOVED lines=12> */
.L_x_6530:
        /* <DEDUP_REMOVED lines=34> */
.L_x_6510:
[----:B------:R-:W-:Y:S05]  /*8e30*/  @P0 BRA `(.L_x_6509) ;  /* 0x0000004000fc0947 */ /* 0x000fea0003800000 */
[----:B------:R-:W2:Y:S01]  /*8e40*/  LDC R12, c[0x0][0x850] ;  /* 0x00021400ff0c7b82 */ /* 0x000ea20000000800 */
[----:B------:R-:W3:Y:S01]  /*8e50*/  S2R R20, SR_TID.X ;  /* 0x0000000000147919 */ /* 0x000ee20000002100 */
[----:B------:R-:W-:Y:S01]  /*8e60*/  ULOP3.LUT UR4, URZ, UR38, URZ, 0x33, !UPT ;  /* 0x000000263f047292 */ /* 0x000fe2000f8e333f */
[----:B------:R-:W-:Y:S01]  /*8e70*/  IMAD.U32 R7, RZ, RZ, UR40 ;  /* 0x00000028ff077e24 */ /* 0x000fe2000f8e00ff */
[----:B------:R-:W-:Y:S01]  /*8e80*/  ULDC.64 UR6, c[0x0][0x840] ;  /* 0x0002100000067ab9 */ /* 0x000fe20000000a00 */
[----:B------:R-:W4:Y:S01]  /*8e90*/  S2R R21, SR_CgaCtaId ;  /* 0x0000000000157919 */ /* 0x000f220000008800 */
[----:B------:R-:W-:Y:S02]  /*8ea0*/  MOV R10, 0x400 ;  /* 0x00000400000a7802 */ /* 0x000fe40000000f00 */
[----:B------:R-:W5:Y:S08]  /*8eb0*/  LDC R2, c[0x0][0x8b4] ;  /* 0x00022d00ff027b82 */ /* 0x000f700000000800 */
[----:B------:R-:W1:Y:S01]  /*8ec0*/  LDC.64 R14, c[0x0][0x820] ;  /* 0x00020800ff0e7b82 */ /* 0x000e620000000a00 */
[----:B--2---:R-:W-:-:S07]  /*8ed0*/  ISETP.NE.AND P0, PT, R12, 0x1, PT ;  /* 0x000000010c00780c */ /* 0x004fce0003f05270 */
[----:B------:R-:W2:Y:S01]  /*8ee0*/  LDC.64 R16, c[0x0][0x848] ;  /* 0x00021200ff107b82 */ /* 0x000ea20000000a00 */
[----:B-----5:R-:W-:Y:S01]  /*8ef0*/  VIADD R18, R2, UR4 ;  /* 0x0000000402127c36 */ /* 0x020fe20008000000 */
[----:B------:R-:W-:Y:S01]  /*8f00*/  ULDC.64 UR4, c[0x0][0x818] ;  /* 0x0002060000047ab9 */ /* 0x000fe20000000a00 */
[----:B---3--:R-:W-:Y:S02]  /*8f10*/  VIADD R19, R20, 0xffffff80 ;  /* 0xffffff8014137836 */ /* 0x008fe40000000000 */
[----:B------:R-:W-:-:S03]  /*8f20*/  IMAD.SHL.U32 R4, R18, 0x2000, RZ ;  /* 0x0000200012047824 */ /* 0x000fc600078e00ff */
[----:B------:R-:W3:Y:S01]  /*8f30*/  @P0 LDC R0, c[0x0][0x854] ;  /* 0x00021500ff000b82 */ /* 0x000ee20000000800 */
[----:B----4-:R-:W-:Y:S02]  /*8f40*/  LEA R21, R21, R10, 0x18 ;  /* 0x0000000a15157211 */ /* 0x010fe400078ec0ff */
[----:B------:R-:W-:Y:S02]  /*8f50*/  SHF.R.S32.HI R2, RZ, 0x1f, R19 ;  /* 0x0000001fff027819 */ /* 0x000fe40000011413 */
[----:B------:R-:W-:Y:S02]  /*8f60*/  SHF.R.S32.HI R5, RZ, 0x1f, R4 ;  /* 0x0000001fff057819 */ /* 0x000fe40000011404 */
[----:B------:R-:W-:Y:S01]  /*8f70*/  LEA.HI R9, R2, R19, RZ, 0x7 ;  /* 0x0000001302097211 */ /* 0x000fe200078f38ff */
[----:B------:R-:W4:Y:S01]  /*8f80*/  @P0 LDC R3, c[0x0][0x858] ;  /* 0x00021600ff030b82 */ /* 0x000f220000000800 */
[----:B---3--:R-:W-:-:S05]  /*8f90*/  @P0 IMAD.HI.U32 R0, R0, UR40, RZ ;  /* 0x0000002800000c27 */ /* 0x008fca000f8e00ff */
[----:B----4-:R-:W-:-:S04]  /*8fa0*/  @P0 SHF.R.U32.HI R7, RZ, R3, R0 ;  /* 0x00000003ff070219 */ /* 0x010fc80000011600 */
[----:B------:R-:W-:Y:S01]  /*8fb0*/  SHF.R.S32.HI R8, RZ, 0x1f, R7 ;  /* 0x0000001fff087819 */ /* 0x000fe20000011407 */
[----:B------:R-:W-:-:S04]  /*8fc0*/  IMAD.WIDE.U32 R2, R7, UR4, R4 ;  /* 0x0000000407027c25 */ /* 0x000fc8000f8e0004 */
[C---:B------:R-:W-:Y:S02]  /*8fd0*/  IMAD R6, R8.reuse, UR6, RZ ;  /* 0x0000000608067c24 */ /* 0x040fe4000f8e02ff */
[----:B------:R-:W-:Y:S01]  /*8fe0*/  IMAD R0, R8, UR4, RZ ;  /* 0x0000000408007c24 */ /* 0x000fe2000f8e02ff */
[----:B------:R-:W-:Y:S01]  /*8ff0*/  USHF.R.S32.HI UR4, URZ, 0x1f, UR39 ;  /* 0x0000001f3f047899 */ /* 0x000fe20008011427 */
[C---:B-1----:R-:W-:Y:S02]  /*9000*/  IMAD R13, R7.reuse, UR7, R6 ;  /* 0x00000007070d7c24 */ /* 0x042fe4000f8e0206 */
[----:B------:R-:W-:Y:S01]  /*9010*/  IMAD R11, R7, UR5, R0 ;  /* 0x00000005070b7c24 */ /* 0x000fe2000f8e0200 */
[C---:B------:R-:W-:Y:S01]  /*9020*/  LOP3.LUT R0, R9.reuse, 0xfffff80, RZ, 0xc0, !PT ;  /* 0x0fffff8009007812 */ /* 0x040fe200078ec0ff */
[----:B------:R-:W-:Y:S02]  /*9030*/  IMAD.SHL.U32 R6, R9, 0x20, RZ ;  /* 0x0000002009067824 */ /* 0x000fe400078e00ff */
[----:B------:R-:W-:-:S03]  /*9040*/  IMAD.WIDE.U32 R4, R7, UR6, R4 ;  /* 0x0000000607047c25 */ /* 0x000fc6000f8e0004 */
[----:B------:R-:W-:Y:S01]  /*9050*/  LOP3.LUT R9, R6, 0x3ffff000, RZ, 0xc0, !PT ;  /* 0x3ffff00006097812 */ /* 0x000fe200078ec0ff */
[----:B------:R-:W-:Y:S02]  /*9060*/  IMAD.IADD R0, R19, 0x1, -R0 ;  /* 0x0000000113007824 */ /* 0x000fe400078e0a00 */
[----:B------:R-:W-:Y:S02]  /*9070*/  IMAD.IADD R3, R3, 0x1, R11 ;  /* 0x0000000103037824 */ /* 0x000fe400078e020b */
[----:B------:R-:W-:Y:S02]  /*9080*/  IMAD.IADD R5, R5, 0x1, R13 ;  /* 0x0000000105057824 */ /* 0x000fe400078e020d */
[----:B------:R-:W-:Y:S02]  /*9090*/  IMAD R6, R14, UR4, RZ ;  /* 0x000000040e067c24 */ /* 0x000fe4000f8e02ff */
[----:B--2---:R-:W-:Y:S01]  /*90a0*/  IMAD R10, R16, UR4, RZ ;  /* 0x00000004100a7c24 */ /* 0x004fe2000f8e02ff */
[----:B------:R-:W-:Y:S05]  /*90b0*/  WARPSYNC.ALL ;  /* 0x0000000000007948 */ /* 0x000fea0003800000 */
[----:B------:R-:W-:-:S02]  /*90c0*/  IMAD R0, R0, 0x4, R9 ;  /* 0x0000000400007824 */ /* 0x000fc400078e0209 */
[----:B------:R-:W-:Y:S02]  /*90d0*/  IMAD R11, R15, UR39, R6 ;  /* 0x000000270f0b7c24 */ /* 0x000fe4000f8e0206 */
[----:B------:R-:W-:-:S04]  /*90e0*/  IMAD.WIDE.U32 R2, R14, UR39, R2 ;  /* 0x000000270e027c25 */ /* 0x000fc8000f8e0002 */
[----:B------:R-:W-:Y:S02]  /*90f0*/  IMAD R9, R17, UR39, R10 ;  /* 0x0000002711097c24 */ /* 0x000fe4000f8e020a */
[----:B------:R-:W-:-:S04]  /*9100*/  IMAD.WIDE.U32 R4, R16, UR39, R4 ;  /* 0x0000002710047c25 */ /* 0x000fc8000f8e0004 */
[----:B------:R-:W-:Y:S02]  /*9110*/  IMAD R0, R0, 0x4, R21 ;  /* 0x0000000400007824 */ /* 0x000fe400078e0215 */
[----:B------:R-:W-:Y:S02]  /*9120*/  IMAD.IADD R11, R3, 0x1, R11 ;  /* 0x00000001030b7824 */ /* 0x000fe400078e020b */
[----:B------:R-:W-:Y:S01]  /*9130*/  IMAD.IADD R10, R5, 0x1, R9 ;  /* 0x00000001050a7824 */ /* 0x000fe200078e0209 */
[----:B------:R-:W-:Y:S01]  /*9140*/  BAR.SYNC.DEFER_BLOCKING 0x1, 0x100 ;  /* 0x0044000000007b1d */ /* 0x000fe20000010000 */
[----:B------:R-:W-:Y:S02]  /*9150*/  ISETP.NE.AND P0, PT, R19, RZ, PT ;  /* 0x000000ff1300720c */ /* 0x000fe40003f05270 */
[----:B------:R-:W-:-:S03]  /*9160*/  ISETP.NE.AND P1, PT, R20, 0x80, PT ;  /* 0x000000801400780c */ /* 0x000fc60003f25270 */
        /* <DEDUP_REMOVED lines=9> */
[----:B------:R-:W-:Y:S02]  /*9200*/  SHF.R.S32.HI R9, RZ, 0x1f, R6 ;  /* 0x0000001fff097819 */ /* 0x000fe40000011406 */
[----:B------:R-:W-:Y:S01]  /*9210*/  IADD3 R6, P2, P3, R6, UR4, R7 ;  /* 0x0000000406067c10 */ /* 0x000fe2000fb5e007 */
[----:B------:R3:W-:Y:S03]  /*9220*/  STS.128 [R0], R184 ;  /* 0x000000b800007388 */ /* 0x0007e60000000c00 */
[----:B------:R-:W-:Y:S01]  /*9230*/  IADD3.X R9, R9, UR5, R8, P2, P3 ;  /* 0x0000000509097c10 */ /* 0x000fe200097e6408 */
[C---:B------:R-:W-:Y:S01]  /*9240*/  IMAD.SHL.U32 R18, R6.reuse, 0x4, RZ ;  /* 0x0000000406127824 */ /* 0x040fe200078e00ff */
[----:B------:R-:W-:Y:S01]  /*9250*/  ULDC.64 UR4, c[0x0][0x868] ;  /* 0x00021a0000047ab9 */ /* 0x000fe20000000a00 */
[----:B------:R3:W-:Y:S01]  /*9260*/  STS.128 [R0+0x800], R188 ;  /* 0x000800bc00007388 */ /* 0x0007e20000000c00 */
[----:B------:R-:W-:Y:S01]  /*9270*/  SHF.L.U64.HI R13, R6, 0x2, R9 ;  /* 0x00000002060d7819 */ /* 0x000fe20000010209 */
[----:B------:R-:W-:Y:S01]  /*9280*/  IMAD.MOV R9, RZ, RZ, -R7 ;  /* 0x000000ffff097224 */ /* 0x000fe200078e0a07 */
[----:B------:R-:W-:Y:S01]  /*9290*/  IADD3 R6, P4, R18, UR4, RZ ;  /* 0x0000000412067c10 */ /* 0x000fe2000ff9e0ff */
[----:B------:R3:W-:Y:S01]  /*92a0*/  STS.128 [R0+0x1000], R192 ;  /* 0x001000c000007388 */ /* 0x0007e20000000c00 */
[----:B-1----:R-:W-:Y:S01]  /*92b0*/  LEA R14, P2, R2, R14, 0x2 ;  /* 0x0000000e020e7211 */ /* 0x002fe200078410ff */
[----:B------:R-:W-:Y:S01]  /*92c0*/  IMAD R9, R12, R9, UR40 ;  /* 0x000000280c097e24 */ /* 0x000fe2000f8e0209 */
        /* <DEDUP_REMOVED lines=8> */
.L_x_6544:
[----:B------:R-:W2:Y:S04]  /*9350*/  LDG.E.STRONG.GPU R8, desc[UR36][R6.64] ;  /* 0x0000002406087981 */ /* 0x000ea8000c1ef900 */
[----:B--2---:R-:W-:Y:S01]  /*9360*/  CCTL.IVALL ;  /* 0x00000000ff00798f */ /* 0x004fe20002000000 */
[----:B------:R-:W-:Y:S05]  /*9370*/  YIELD ;  /* 0x0000000000007946 */ /* 0x000fea0003800000 */
[----:B------:R-:W-:-:S13]  /*9380*/  ISETP.NE.AND P0, PT, R8, R9, PT ;  /* 0x000000090800720c */ /* 0x000fda0003f05270 */
[----:B------:R-:W-:Y:S05]  /*9390*/  @P0 BRA `(.L_x_6544) ;  /* 0xfffffffc00ec0947 */ /* 0x000fea000383ffff */
.L_x_6543:
[----:B------:R-:W-:Y:S05]  /*93a0*/  BSYNC B0 ;  /* 0x0000000000007941 */ /* 0x000fea0003800000 */
.L_x_6542:
[----:B------:R-:W-:Y:S01]  /*93b0*/  UMOV UR4, 0xffffffff ;  /* 0xffffffff00047882 */ /* 0x000fe20000000000 */
[----:B------:R-:W-:Y:S02]  /*93c0*/  LEA.HI.X R11, R2, R15, R11, 0x2, P2 ;  /* 0x0000000f020b7211 */ /* 0x000fe400010f140b */
[----:B------:R-:W-:Y:S01]  /*93d0*/  LEA.HI.X R10, R4, R17, R10, 0x2, P3 ;  /* 0x00000011040a7211 */ /* 0x000fe200018f140a */
[----:B------:R-:W-:Y:S06]  /*93e0*/  BRA.DIV UR4, `(.L_x_6545) ;  /* 0x0000004204187947 */ /* 0x000fec000b800000 */
[----:B------:R-:W-:Y:S01]  /*93f0*/  NOP ;  /* 0x0000000000007918 */ /* 0x000fe20000000000 */
.L_x_6634:
        /* <DEDUP_REMOVED lines=17> */
.L_x_6548:
[----:B------:R-:W-:Y:S01]  /*9510*/  @P0 ELECT P2, URZ, PT ;  /* 0x00000000003f082f */ /* 0x000fe20003840000 */
[----:B------:R1:W-:-:S12]  /*9520*/  UBLKRED.G.S.ADD.F32.RN [UR4], [UR6], UR7, desc[UR8] ;  /* 0x00000804060073bb */ /* 0x0003d800080a1407 */
[----:B------:R-:W-:Y:S02]  /*9530*/  @P2 PLOP3.LUT P0, PT, P2, PT, PT, 0x8, 0x0 ;  /* 0x000000000000281c */ /* 0x000fe4000170e170 */
[----:B------:R-:W-:-:S11]  /*9540*/  PLOP3.LUT P2, PT, PT, PT, PT, 0x8, 0x0 ;  /* 0x000000000000781c */ /* 0x000fd60003f4e170 */
[----:B-1----:R-:W-:Y:S05]  /*9550*/  @P0 BRA.U.ANY `(.L_x_6548) ;  /* 0xfffffffd00ec0947 */ /* 0x002fea000393ffff */
[----:B------:R0:W-:Y:S01]  /*9560*/  UTMACMDFLUSH ;  /* 0x00000000000079b7 */ /* 0x0001e20000000000 */
[----:B------:R-:W-:-:S04]  /*9570*/  DEPBAR.LE SB0, 0x0 ;  /* 0x000080000000791a */ /* 0x000fc80000000000 */
.L_x_6547:
[----:B------:R-:W-:Y:S05]  /*9580*/  BSYNC B0 ;  /* 0x0000000000007941 */ /* 0x000fea0003800000 */
.L_x_6546:
        /* <DEDUP_REMOVED lines=14> */
.L_x_6550:
[----:B------:R-:W-:Y:S05]  /*9670*/  BSYNC B0 ;  /* 0x0000000000007941 */ /* 0x000fea0003800000 */
.L_x_6549:
        /* <DEDUP_REMOVED lines=14> */
.L_x_6553:
[----:B-1-3--:R-:W2:Y:S04]  /*9760*/  LDG.E.STRONG.GPU R0, desc[UR36][R2.64] ;  /* 0x0000002402007981 */ /* 0x00aea8000c1ef900 */
[----:B--2---:R-:W-:Y:S01]  /*9770*/  CCTL.IVALL ;  /* 0x00000000ff00798f */ /* 0x004fe20002000000 */
[----:B------:R-:W-:Y:S05]  /*9780*/  YIELD ;  /* 0x0000000000007946 */ /* 0x000fea0003800000 */
[----:B------:R-:W-:-:S13]  /*9790*/  ISETP.NE.AND P0, PT, R0, R9, PT ;  /* 0x000000090000720c */ /* 0x000fda0003f05270 */
[----:B------:R-:W-:Y:S05]  /*97a0*/  @P0 BRA `(.L_x_6553) ;  /* 0xfffffffc00ec0947 */ /* 0x000fea000383ffff */
.L_x_6552:
[----:B------:R-:W-:Y:S05]  /*97b0*/  BSYNC B0 ;  /* 0x0000000000007941 */ /* 0x000fea0003800000 */
.L_x_6551:
[----:B------:R-:W-:-:S03]  /*97c0*/  UMOV UR4, 0xffffffff ;  /* 0xffffffff00047882 */ /* 0x000fc60000000000 */
[----:B------:R-:W-:Y:S05]  /*97d0*/  BRA.DIV UR4, `(.L_x_6554) ;  /* 0x0000003e04387947 */ /* 0x000fea000b800000 */
[----:B------:R-:W-:Y:S01]  /*97e0*/  NOP ;  /* 0x0000000000007918 */ /* 0x000fe20000000000 */
.L_x_6637:
        /* <DEDUP_REMOVED lines=17> */
.L_x_6557:
[----:B------:R-:W-:Y:S01]  /*9900*/  @P0 ELECT P2, URZ, PT ;  /* 0x00000000003f082f */ /* 0x000fe20003840000 */
[----:B------:R2:W-:-:S12]  /*9910*/  UBLKRED.G.S.ADD.F32.RN [UR4], [UR6], UR7, desc[UR8] ;  /* 0x00000804060073bb */ /* 0x0005d800080a1407 */
[----:B------:R-:W-:Y:S02]  /*9920*/  @P2 PLOP3.LUT P0, PT, P2, PT, PT, 0x8, 0x0 ;  /* 0x000000000000281c */ /* 0x000fe4000170e170 */
[----:B------:R-:W-:-:S11]  /*9930*/  PLOP3.LUT P2, PT, PT, PT, PT, 0x8, 0x0 ;  /* 0x000000000000781c */ /* 0x000fd60003f4e170 */
[----:B--2---:R-:W-:Y:S05]  /*9940*/  @P0 BRA.U.ANY `(.L_x_6557) ;  /* 0xfffffffd00ec0947 */ /* 0x004fea000393ffff */
[----:B------:R0:W-:Y:S01]  /*9950*/  UTMACMDFLUSH ;  /* 0x00000000000079b7 */ /* 0x0001e20000000000 */
[----:B------:R-:W-:-:S04]  /*9960*/  DEPBAR.LE SB0, 0x0 ;  /* 0x000080000000791a */ /* 0x000fc80000000000 */
.L_x_6556:
[----:B------:R-:W-:Y:S05]  /*9970*/  BSYNC B0 ;  /* 0x0000000000007941 */ /* 0x000fea0003800000 */
.L_x_6555:
        /* <DEDUP_REMOVED lines=14> */
.L_x_6505:
        /* <DEDUP_REMOVED lines=29> */
.L_x_6559:
[----:B------:R-:W-:Y:S01]  /*9c30*/  ULDC UR9, c[0x0][0x8cc] ;  /* 0x0002330000097ab9 */ /* 0x000fe20000000800 */
[----:B------:R-:W-:Y:S01]  /*9c40*/  UMOV UR7, UR8 ;  /* 0x0000000800077c82 */ /* 0x000fe20008000000 */
[----:B------:R-:W-:-:S11]  /*9c50*/  UISETP.NE.AND UP0, UPT, UR9, 0x1, UPT ;  /* 0x000000010900788c */ /* 0x000fd6000bf05270 */
[----:B------:R-:W-:Y:S02]  /*9c60*/  @UP0 ULDC.64 UR10, c[0x0][0x8d0] ;  /* 0x00023400000a0ab9 */ /* 0x000fe40000000a00 */
[----:B------:R-:W-:-:S04]  /*9c70*/  UIMAD.WIDE.U32 UR4, UR8, UR10, URZ ;  /* 0x0000000a080472a5 */ /* 0x000fc8000f8e003f */
[----:B------:R-:W-:-:S04]  /*9c80*/  @UP0 USHF.R.U32.HI UR7, URZ, UR11, UR5 ;  /* 0x0000000b3f070299 */ /* 0x000fc80008011605 */
[----:B------:R-:W-:-:S12]  /*9c90*/  UIMAD UR4, UR7, UR9, URZ ;  /* 0x00000009070472a4 */ /* 0x000fd8000f8e023f */
.L_x_6560:
        /* <DEDUP_REMOVED lines=84> */
.L_x_6564:
[----:B------:R-:W2:Y:S04]  /*a1e0*/  LDG.E.STRONG.GPU R4, desc[UR36][R2.64] ;  /* 0x0000002402047981 */ /* 0x000ea8000c1ef900 */
[----:B--2---:R-:W-:Y:S01]  /*a1f0*/  CCTL.IVALL ;  /* 0x00000000ff00798f */ /* 0x004fe20002000000 */
[----:B------:R-:W-:Y:S05]  /*a200*/  YIELD ;  /* 0x0000000000007946 */ /* 0x000fea0003800000 */
[----:B------:R-:W-:-:S13]  /*a210*/  ISETP.NE.AND P1, PT, R4, R5, PT ;  /* 0x000000050400720c */ /* 0x000fda0003f25270 */
[----:B------:R-:W-:Y:S05]  /*a220*/  @P1 BRA `(.L_x_6564) ;  /* 0xfffffffc00ec1947 */ /* 0x000fea000383ffff */
.L_x_6563:
[----:B------:R-:W-:Y:S05]  /*a230*/  BSYNC B0 ;  /* 0x0000000000007941 */ /* 0x000fea0003800000 */
.L_x_6562:
[----:B------:R-:W-:-:S03]  /*a240*/  UMOV UR4, 0xffffffff ;  /* 0xffffffff00047882 */ /* 0x000fc60000000000 */
[----:B------:R-:W-:Y:S05]  /*a250*/  BRA.DIV UR4, `(.L_x_6565) ;  /* 0x0000003204b47947 */ /* 0x000fea000b800000 */
[----:B------:R-:W-:Y:S01]  /*a260*/  NOP ;  /* 0x0000000000007918 */ /* 0x000fe20000000000 */
.L_x_6640:
        /* <DEDUP_REMOVED lines=22> */
.L_x_6567:
[----:B------:R-:W-:Y:S05]  /*a3d0*/  BSYNC B0 ;  /* 0x0000000000007941 */ /* 0x000fea0003800000 */
.L_x_6566:
        /* <DEDUP_REMOVED lines=20> */
.L_x_6569:
[----:B------:R-:W-:Y:S05]  /*a520*/  BSYNC B0 ;  /* 0x0000000000007941 */ /* 0x000fea0003800000 */
.L_x_6568:
[----:B------:R-:W-:Y:S06]  /*a530*/  BAR.ARV 0xa, 0xa0 ;  /* 0x0282800000007b1d */ /* 0x000fec0000002000 */
[----:B------:R-:W-:Y:S04]  /*a540*/  BSSY B0, `(.L_x_6570) ;  /* 0x0000003000007945 */ /* 0x000fe80003800000 */
[----:B------:R-:W-:Y:S05]  /*a550*/  @!P0 BRA `(.L_x_6571) ;  /* 0x0000000000048947 */ /* 0x000fea0003800000 */
[----:B------:R-:W-:-:S04]  /*a560*/  DEPBAR.LE SB0, 0x0 ;  /* 0x000080000000791a */ /* 0x000fc80000000000 */
.L_x_6571:
[----:B------:R-:W-:Y:S05]  /*a570*/  BSYNC B0 ;  /* 0x0000000000007941 */ /* 0x000fea0003800000 */
.L_x_6570:
        /* <DEDUP_REMOVED lines=19> */
.L_x_6573:
[----:B------:R-:W-:Y:S05]  /*a6b0*/  BSYNC B0 ;  /* 0x0000000000007941 */ /* 0x000fea0003800000 */
.L_x_6572:
[----:B------:R-:W-:Y:S01]  /*a6c0*/  UIADD3 UR17, UR8, 0x1, URZ ;  /* 0x0000000108117890 */ /* 0x000fe2000fffe03f */
[----:B------:R-:W-:Y:S11]  /*a6d0*/  BRA `(.L_x_6574) ;  /* 0x0000000000047947 */ /* 0x000ff60003800000 */
.L_x_6561:
[----:B------:R-:W-:-:S05]  /*a6e0*/  UMOV UR17, UR8 ;  /* 0x0000000800117c82 */ /* 0x000fca0008000000 */
.L_x_6574:
        /* <DEDUP_REMOVED lines=12> */
.L_x_6599:
        /* <DEDUP_REMOVED lines=18> */
.L_x_6577:
[----:B------:R-:W2:Y:S04]  /*a8d0*/  LDG.E.STRONG.GPU R4, desc[UR36][R2.64] ;  /* 0x0000002402047981 */ /* 0x000ea8000c1ef900 */
[----:B--2---:R-:W-:Y:S01]  /*a8e0*/  CCTL.IVALL ;  /* 0x00000000ff00798f */ /* 0x004fe20002000000 */
[----:B------:R-:W-:Y:S05]  /*a8f0*/  YIELD ;  /* 0x0000000000007946 */ /* 0x000fea0003800000 */
[----:B------:R-:W-:-:S13]  /*a900*/  ISETP.NE.AND P1, PT, R4, R5, PT ;  /* 0x000000050400720c */ /* 0x000fda0003f25270 */
[----:B------:R-:W-:Y:S05]  /*a910*/  @P1 BRA `(.L_x_6577) ;  /* 0xfffffffc00ec1947 */ /* 0x000fea000383ffff */
.L_x_6576:
[----:B------:R-:W-:Y:S05]  /*a920*/  BSYNC B0 ;  /* 0x0000000000007941 */ /* 0x000fea0003800000 */
.L_x_6575:
[----:B------:R-:W-:-:S03]  /*a930*/  UMOV UR18, 0xffffffff ;  /* 0xffffffff00127882 */ /* 0x000fc60000000000 */
[----:B------:R-:W-:Y:S05]  /*a940*/  BRA.DIV UR18, `(.L_x_6578) ;  /* 0x0000002e12147947 */ /* 0x000fea000b800000 */
[----:B------:R-:W-:Y:S01]  /*a950*/  NOP ;  /* 0x0000000000007918 */ /* 0x000fe20000000000 */
.L_x_6643:
        /* <DEDUP_REMOVED lines=19> */
.L_x_6580:
[----:B------:R-:W-:Y:S05]  /*aa90*/  BSYNC B0 ;  /* 0x0000000000007941 */ /* 0x000fea0003800000 */
.L_x_6579:
        /* <DEDUP_REMOVED lines=15> */
.L_x_6582:
[----:B------:R-:W-:Y:S05]  /*ab90*/  BSYNC B0 ;  /* 0x0000000000007941 */ /* 0x000fea0003800000 */
.L_x_6581:
[----:B------:R-:W-:Y:S06]  /*aba0*/  BAR.ARV 0xa, 0xa0 ;  /* 0x0282800000007b1d */ /* 0x000fec0000002000 */
[----:B------:R-:W-:Y:S04]  /*abb0*/  BSSY B0, `(.L_x_6583) ;  /* 0x0000003000007945 */ /* 0x000fe80003800000 */
[----:B------:R-:W-:Y:S05]  /*abc0*/  @!P0 BRA `(.L_x_6584) ;  /* 0x0000000000048947 */ /* 0x000fea0003800000 */
[----:B------:R-:W-:-:S04]  /*abd0*/  DEPBAR.LE SB0, 0x0 ;  /* 0x000080000000791a */ /* 0x000fc80000000000 */
.L_x_6584:
[----:B------:R-:W-:Y:S05]  /*abe0*/  BSYNC B0 ;  /* 0x0000000000007941 */ /* 0x000fea0003800000 */
.L_x_6583:
        /* <DEDUP_REMOVED lines=19> */
.L_x_6586:
[----:B------:R-:W-:Y:S05]  /*ad20*/  BSYNC B0 ;  /* 0x0000000000007941 */ /* 0x000fea0003800000 */
.L_x_6585:
        /* <DEDUP_REMOVED lines=17> */
.L_x_6589:
[----:B------:R-:W2:Y:S04]  /*ae40*/  LDG.E.STRONG.GPU R4, desc[UR36][R2.64] ;  /* 0x0000002402047981 */ /* 0x000ea8000c1ef900 */
[----:B--2---:R-:W-:Y:S01]  /*ae50*/  CCTL.IVALL ;  /* 0x00000000ff00798f */ /* 0x004fe20002000000 */
[----:B------:R-:W-:Y:S05]  /*ae60*/  YIELD ;  /* 0x0000000000007946 */ /* 0x000fea0003800000 */
[----:B------:R-:W-:-:S13]  /*ae70*/  ISETP.NE.AND P1, PT, R4, R5, PT ;  /* 0x000000050400720c */ /* 0x000fda0003f25270 */
[----:B------:R-:W-:Y:S05]  /*ae80*/  @P1 BRA `(.L_x_6589) ;  /* 0xfffffffc00ec1947 */ /* 0x000fea000383ffff */
.L_x_6588:
[----:B------:R-:W-:Y:S05]  /*ae90*/  BSYNC B0 ;  /* 0x0000000000007941 */ /* 0x000fea0003800000 */
.L_x_6587:
[----:B------:R-:W-:-:S03]  /*aea0*/  UMOV UR10, 0xffffffff ;  /* 0xffffffff000a7882 */ /* 0x000fc60000000000 */
[----:B------:R-:W-:Y:S05]  /*aeb0*/  BRA.DIV UR10, `(.L_x_6590) ;  /* 0x000000260ad47947 */ /* 0x000fea000b800000 */
[----:B------:R-:W-:Y:S01]  /*aec0*/  NOP ;  /* 0x0000000000007918 */ /* 0x000fe20000000000 */
.L_x_6646:
        /* <DEDUP_REMOVED lines=15> */
.L_x_6592:
[----:B------:R-:W-:Y:S05]  /*afc0*/  BSYNC B0 ;  /* 0x0000000000007941 */ /* 0x000fea0003800000 */
.L_x_6591:
        /* <DEDUP_REMOVED lines=15> */
.L_x_6594:
[----:B------:R-:W-:Y:S05]  /*b0c0*/  BSYNC B0 ;  /* 0x0000000000007941 */ /* 0x000fea0003800000 */
.L_x_6593:
[----:B------:R-:W-:Y:S06]  /*b0d0*/  BAR.ARV 0xa, 0xa0 ;  /* 0x0282800000007b1d */ /* 0x000fec0000002000 */
[----:B------:R-:W-:Y:S04]  /*b0e0*/  BSSY B0, `(.L_x_6595) ;  /* 0x0000003000007945 */ /* 0x000fe80003800000 */
[----:B------:R-:W-:Y:S05]  /*b0f0*/  @!P0 BRA `(.L_x_6596) ;  /* 0x0000000000048947 */ /* 0x000fea0003800000 */
[----:B------:R-:W-:-:S04]  /*b100*/  DEPBAR.LE SB0, 0x0 ;  /* 0x000080000000791a */ /* 0x000fc80000000000 */
.L_x_6596:
[----:B------:R-:W-:Y:S05]  /*b110*/  BSYNC B0 ;  /* 0x0000000000007941 */ /* 0x000fea0003800000 */
.L_x_6595:
        /* <DEDUP_REMOVED lines=19> */
.L_x_6598:
[----:B------:R-:W-:Y:S05]  /*b250*/  BSYNC B0 ;  /* 0x0000000000007941 */ /* 0x000fea0003800000 */
.L_x_6597:
[----:B------:R-:W-:Y:S02]  /*b260*/  UIADD3 UR17, UR17, 0x2, URZ ;  /* 0x0000000211117890 */ /* 0x000fe4000fffe03f */
[----:B------:R-:W-:Y:S02]  /*b270*/  UIADD3 UR4, UR4, 0x4000, URZ ;  /* 0x0000400004047890 */ /* 0x000fe4000fffe03f */
[----:B------:R-:W-:-:S06]  /*b280*/  UISETP.GE.AND UP0, UPT, UR17, UR5, UPT ;  /* 0x000000051100728c */ /* 0x000fcc000bf06270 */
[----:B------:R-:W-:-:S13]  /*b290*/  PLOP3.LUT P1, PT, PT, PT, UP0, 0x80, 0x0 ;  /* 0x000000000000781c */ /* 0x000fda0003f2f008 */
[----:B------:R-:W-:Y:S05]  /*b2a0*/  @!P1 BRA `(.L_x_6599) ;  /* 0xfffffff400409947 */ /* 0x000fea000383ffff */
[----:B------:R-:W-:Y:S05]  /*b2b0*/  BRA `(.L_x_6509) ;  /* 0x0000001c00dc7947 */ /* 0x000fea0003800000 */
.L_x_6558:
        /* <DEDUP_REMOVED lines=21> */
.L_x_6600:
[----:B------:R-:W-:Y:S01]  /*b410*/  ULDC UR9, c[0x0][0x8cc] ;  /* 0x0002330000097ab9 */ /* 0x000fe20000000800 */
[----:B------:R-:W-:Y:S01]  /*b420*/  UMOV UR7, UR8 ;  /* 0x0000000800077c82 */ /* 0x000fe20008000000 */
[----:B------:R-:W-:-:S11]  /*b430*/  UISETP.NE.AND UP0, UPT, UR9, 0x1, UPT ;  /* 0x000000010900788c */ /* 0x000fd6000bf05270 */
[----:B------:R-:W-:Y:S02]  /*b440*/  @UP0 ULDC.64 UR10, c[0x0][0x8d0] ;  /* 0x00023400000a0ab9 */ /* 0x000fe40000000a00 */
[----:B------:R-:W-:-:S04]  /*b450*/  UIMAD.WIDE.U32 UR4, UR8, UR10, URZ ;  /* 0x0000000a080472a5 */ /* 0x000fc8000f8e003f */
[----:B------:R-:W-:-:S04]  /*b460*/  @UP0 USHF.R.U32.HI UR7, URZ, UR11, UR5 ;  /* 0x0000000b3f070299 */ /* 0x000fc80008011605 */
[----:B------:R-:W-:-:S12]  /*b470*/  UIMAD UR4, UR7, UR9, URZ ;  /* 0x00000009070472a4 */ /* 0x000fd8000f8e023f */
.L_x_6601:
        /* <DEDUP_REMOVED lines=78> */
.L_x_6647:
        /* <DEDUP_REMOVED lines=12> */
.L_x_6605:
        /* <DEDUP_REMOVED lines=70> */
.L_x_6616:
[----:B------:R-:W-:-:S04]  /*be80*/  SHF.L.U32 R19, R10, 0x1f, RZ ;  /* 0x0000001f0a137819 */ /* 0x000fc800000006ff */
[----:B------:R-:W2:Y:S02]  /*be90*/  SYNCS.PHASECHK.TRANS64.TRYWAIT P1, [R0+URZ+0x30c40], R19 ;  /* 0x030c4013000075a7 */ /* 0x000ea4000802017f */
[----:B--2---:R-:W-:Y:S05]  /*bea0*/  @!P1 BRA `(.L_x_6608) ;  /* 0x0000001800089947 */ /* 0x004fea0003800000 */
.L_x_6648:
        /* <DEDUP_REMOVED lines=8> */
.L_x_6609:
        /* <DEDUP_REMOVED lines=30> */
.L_x_6649:
        /* <DEDUP_REMOVED lines=8> */
.L_x_6611:
        /* <DEDUP_REMOVED lines=30> */
.L_x_6650:
        /* <DEDUP_REMOVED lines=8> */
.L_x_6613:
        /* <DEDUP_REMOVED lines=25> */
.L_x_6652:
        /* <DEDUP_REMOVED lines=8> */
.L_x_6615:
        /* <DEDUP_REMOVED lines=28> */
.L_x_6607:
[----:B-1----:R-:W2:Y:S04]  /*c7c0*/  LDL.LU R4, [R1+0x10] ;  /* 0x0000100001047983 */ /* 0x002ea80000300800 */
[----:B------:R1:W5:Y:S01]  /*c7d0*/  LDL R5, [R1+0x14] ;  /* 0x0000140001057983 */ /* 0x0003620000100800 */
[----:B--2---:R-:W-:-:S13]  /*c7e0*/  ISETP.NE.AND P1, PT, R4, RZ, PT ;  /* 0x000000ff0400720c */ /* 0x004fda0003f25270 */
[----:B-1----:R-:W-:Y:S05]  /*c7f0*/  @!P1 BRA `(.L_x_6606) ;  /* 0x0000000400249947 */ /* 0x002fea0003800000 */
[----:B------:R-:W-:-:S04]  /*c800*/  SHF.L.U32 R14, R10, 0x1f, RZ ;  /* 0x0000001f0a0e7819 */ /* 0x000fc800000006ff */
[----:B------:R-:W1:Y:S02]  /*c810*/  SYNCS.PHASECHK.TRANS64.TRYWAIT P1, [R0+URZ+0x30c40], R14 ;  /* 0x030c400e000075a7 */ /* 0x000e64000802017f */
[----:B-1----:R-:W-:Y:S05]  /*c820*/  @!P1 BRA `(.L_x_6617) ;  /* 0x0000000c00fc9947 */ /* 0x002fea0003800000 */
.L_x_6653:
        /* <DEDUP_REMOVED lines=8> */
.L_x_6618:
        /* <DEDUP_REMOVED lines=27> */
.L_x_6654:
        /* <DEDUP_REMOVED lines=8> */
.L_x_6620:
        /* <DEDUP_REMOVED lines=27> */
.L_x_6606:
        /* <DEDUP_REMOVED lines=8> */
.L_x_6655:
[----:B------:R-:W-:Y:S05]  /*cd10*/  @P1 BRA `(.L_x_6622) ;  /* 0x0000000000181947 */ /* 0x000fea0003800000 */
[----:B------:R-:W4:Y:S01]  /*cd20*/  S2R R2, SR_TID.X ;  /* 0x0000000000027919 */ /* 0x000f220000002100 */
[----:B---3--:R-:W-:-:S04]  /*cd30*/  IMAD.MOV.U32 R3, RZ, RZ, 0x4200 ;  /* 0x00004200ff037424 */ /* 0x008fc800078e00ff */
[----:B------:R3:W-:Y:S01]  /*cd40*/  SYNCS.ARRIVE.TRANS64 RZ, [R4+URZ+0x30c30], R3 ;  /* 0x030c300304ff79a7 */ /* 0x0007e2000800003f */
[----:B----4-:R-:W-:-:S13]  /*cd50*/  LOP3.LUT P0, RZ, R2, 0x1f, RZ, 0xc0, !PT ;  /* 0x0000001f02ff7812 */ /* 0x010fda000780c0ff */
[----:B---3--:R-:W-:Y:S05]  /*cd60*/  @!P0 BRA `(.L_x_6622) ;  /* 0x0000000000048947 */ /* 0x008fea0003800000 */
[----:B------:R-:W-:Y:S01]  /*cd70*/  BPT.TRAP 0x1 ;  /* 0x000000040000795c */ /* 0x000fe20000300000 */
.L_x_6622:
        /* <DEDUP_REMOVED lines=37> */
.L_x_6603:
[----:B------:R-:W-:Y:S05]  /*cfd0*/  BSYNC B0 ;  /* 0x0000000000007941 */ /* 0x000fea0003800000 */
.L_x_6602:
[----:B------:R-:W-:-:S03]  /*cfe0*/  UMOV UR4, 0xffffffff ;  /* 0xffffffff00047882 */ /* 0x000fc60000000000 */
[----:B------:R-:W-:Y:S05]  /*cff0*/  BRA.DIV UR4, `(.L_x_6623) ;  /* 0x0000000a04447947 */ /* 0x000fea000b800000 */
[----:B------:R-:W-:-:S13]  /*d000*/  ELECT P6, URZ, PT ;  /* 0x00000000003f782f */ /* 0x000fda00038c0000 */
.L_x_6658:
[----:B------:R-:W-:Y:S05]  /*d010*/  @!P6 BRA `(.L_x_6509) ;  /* 0x000000000084e947 */ /* 0x000fea0003800000 */
[----:B------:R-:W2:Y:S02]  /*d020*/  LDL.LU R2, [R1+0x18] ;  /* 0x0000180001027983 */ /* 0x000ea40000300800 */
[----:B--2---:R-:W-:-:S04]  /*d030*/  LOP3.LUT R2, R2, 0x2, RZ, 0xfc, !PT ;  /* 0x0000000202027812 */ /* 0x004fc800078efcff */
[----:B------:R-:W-:-:S13]  /*d040*/  ISETP.NE.AND P2, PT, R2, 0x3, PT ;  /* 0x000000030200780c */ /* 0x000fda0003f45270 */
[----:B------:R-:W-:Y:S05]  /*d050*/  @!P2 BRA `(.L_x_6624) ;  /* 0x000000000004a947 */ /* 0x000fea0003800000 */
[----:B------:R-:W-:Y:S01]  /*d060*/  BPT.TRAP 0x1 ;  /* 0x000000040000795c */ /* 0x000fe20000300000 */
.L_x_6624:
        /* <DEDUP_REMOVED lines=15> */
.L_x_6659:
[----:B------:R-:W2:Y:S02]  /*d160*/  SYNCS.PHASECHK.TRANS64.TRYWAIT P0, [R3+URZ], R2 ;  /* 0x00000002030075a7 */ /* 0x000ea4000800017f */
[----:B--2---:R-:W-:Y:S05]  /*d170*/  @!P0 BRA `(.L_x_6626) ;  /* 0x0000000800188947 */ /* 0x004fea0003800000 */
.L_x_6660:
[----:B------:R-:W-:Y:S05]  /*d180*/  @!P2 BRA `(.L_x_6627) ;  /* 0x000000000004a947 */ /* 0x000fea0003800000 */
[----:B------:R-:W-:Y:S01]  /*d190*/  BPT.TRAP 0x1 ;  /* 0x000000040000795c */ /* 0x000fe20000300000 */
.L_x_6627:
[----:B--2---:R-:W-:-:S04]  /*d1a0*/  VIADD R3, R8, 0x30c40 ;  /* 0x00030c4008037836 */ /* 0x004fc80000000000 */
[----:B------:R-:W-:-:S04]  /*d1b0*/  IMAD R5, R0, 0x8, R3 ;  /* 0x0000000800057824 */ /* 0x000fc800078e0203 */
[----:B------:R-:W2:Y:S02]  /*d1c0*/  SYNCS.PHASECHK.TRANS64.TRYWAIT P0, [R5+URZ], R4 ;  /* 0x00000004050075a7 */ /* 0x000ea4000800017f */
[----:B--2---:R-:W-:Y:S05]  /*d1d0*/  @!P0 BRA `(.L_x_6628) ;  /* 0x0000000800148947 */ /* 0x004fea0003800000 */
.L_x_6661:
[----:B------:R-:W-:-:S07]  /*d1e0*/  IMAD R3, R6, 0x8, R3 ;  /* 0x0000000806037824 */ /* 0x000fce00078e0203 */
.L_x_6629:
[----:B---3--:R3:W4:Y:S02]  /*d1f0*/  SYNCS.PHASECHK.TRANS64.TRYWAIT P0, [R3+URZ], R2 ;  /* 0x00000002030075a7 */ /* 0x008724000800017f */
[----:B----4-:R-:W-:Y:S05]  /*d200*/  @!P0 NANOSLEEP.SYNCS 0x989680 ;  /* 0x009896800000895d */ /* 0x010fea0003900000 */
[----:B------:R-:W4:Y:S02]  /*d210*/  @!P0 SYNCS.PHASECHK.TRANS64 P0, [R3+URZ], R2 ;  /* 0x00000002030085a7 */ /* 0x000f24000800007f */
[----:B----4-:R-:W-:Y:S05]  /*d220*/  @!P0 BRA `(.L_x_6629) ;  /* 0xfffffffc00f08947 */ /* 0x010fea000383ffff */
.L_x_6509:
[----:B------:R-:W-:Y:S05]  /*d230*/  BSYNC B6 ;  /* 0x0000000000067941 */ /* 0x000fea0003800000 */
.L_x_6504:
[----:B------:R-:W-:Y:S05]  /*d240*/  EXIT ;  /* 0x000000000000794d */ /* 0x000fea0003800000 */
.L_x_6515:
[----:B------:R-:W-:Y:S02]  /*d250*/  IMAD.MOV.U32 R12, RZ, RZ, RZ ;  /* 0x000000ffff0c7224 */ /* 0x000fe400078e00ff */
[----:B------:R-:W-:Y:S02]  /*d260*/  IMAD.MOV.U32 R11, RZ, RZ, 0x1f ;  /* 0x0000001fff0b7424 */ /* 0x000fe400078e00ff */
[----:B------:R-:W-:-:S07]  /*d270*/  IMAD.MOV.U32 R15, RZ, RZ, -0x1 ;  /* 0xffffffffff0f7424 */ /* 0x000fce00078e00ff */
[----:B------:R-:W-:Y:S05]  /*d280*/  WARPSYNC.COLLECTIVE R15, `(.L_x_6630) ;  /* 0x000000000f087348 */ /* 0x000fea0003c00000 */
[----:B------:R1:W2:Y:S02]  /*d290*/  SHFL.IDX P6, R14, R13, R12, R11 ;  /* 0x0000000c0d0e7389 */ /* 0x0002a400000c000b */
[----:B-12---:R-:W-:Y:S01]  /*d2a0*/  ENDCOLLECTIVE ;  /* 0x000000000000791b */ /* 0x006fe20003800000 */
.L_x_6630:
[----:B------:R-:W-:Y:S05]  /*d2b0*/  BRA `(.L_x_6631) ;  /* 0xffffff3c00947947 */ /* 0x000fea000383ffff */
.L_x_6517:
[----:B---3--:R3:W4:Y:S02]  /*d2c0*/  SYNCS.PHASECHK.TRANS64.TRYWAIT P0, [R236+URZ+0x30c00], R11 ;  /* 0x030c000bec0075a7 */ /* 0x008724000800017f */
[----:B----4-:R-:W-:Y:S05]  /*d2d0*/  @!P0 NANOSLEEP.SYNCS 0x989680 ;  /* 0x009896800000895d */ /* 0x010fea0003900000 */
[----:B------:R-:W4:Y:S02]  /*d2e0*/  @!P0 SYNCS.PHASECHK.TRANS64 P0, [R236+URZ+0x30c00], R11 ;  /* 0x030c000bec0085a7 */ /* 0x000f24000800007f */
[----:B----4-:R-:W-:Y:S05]  /*d2f0*/  @!P0 BRA `(.L_x_6517) ;  /* 0xfffffffc00f08947 */ /* 0x010fea000383ffff */
[----:B------:R-:W-:Y:S05]  /*d300*/  BRA `(.L_x_6516) ;  /* 0xffffff3c00c87947 */ /* 0x000fea000383ffff */
.L_x_6522:
[----:B--2---:R2:W3:Y:S02]  /*d310*/  SYNCS.PHASECHK.TRANS64.TRYWAIT P1, [R6+URZ+0x30c10], R17 ;  /* 0x030c1011060075a7 */ /* 0x0044e4000802017f */
[----:B---3--:R-:W-:Y:S05]  /*d320*/  @!P1 NANOSLEEP.SYNCS 0x989680 ;  /* 0x009896800000995d */ /* 0x008fea0003900000 */
[----:B------:R-:W3:Y:S02]  /*d330*/  @!P1 SYNCS.PHASECHK.TRANS64 P1, [R6+URZ+0x30c10], R17 ;  /* 0x030c1011060095a7 */ /* 0x000ee4000802007f */
[----:B---3--:R-:W-:Y:S05]  /*d340*/  @!P1 BRA `(.L_x_6522) ;  /* 0xfffffffc00f09947 */ /* 0x008fea000383ffff */
[----:B------:R-:W-:Y:S05]  /*d350*/  BRA `(.L_x_6521) ;  /* 0xffffff4800887947 */ /* 0x000fea000383ffff */
.L_x_6526:
[----:B------:R1:W1:Y:S02]  /*d360*/  SYNCS.PHASECHK.TRANS64.TRYWAIT P1, [R6+URZ+0x30c30], R17 ;  /* 0x030c3011060075a7 */ /* 0x000264000802017f */
[----:B-1----:R-:W-:Y:S05]  /*d370*/  @!P1 NANOSLEEP.SYNCS 0x989680 ;  /* 0x009896800000995d */ /* 0x002fea0003900000 */
[----:B------:R-:W1:Y:S02]  /*d380*/  @!P1 SYNCS.PHASECHK.TRANS64 P1, [R6+URZ+0x30c30], R17 ;  /* 0x030c3011060095a7 */ /* 0x000e64000802007f */
[----:B-1----:R-:W-:Y:S05]  /*d390*/  @!P1 BRA `(.L_x_6526) ;  /* 0xfffffffc00f09947 */ /* 0x002fea000383ffff */
[----:B------:R-:W-:Y:S05]  /*d3a0*/  BRA `(.L_x_6525) ;  /* 0xffffff4c00a47947 */ /* 0x000fea000383ffff */
.L_x_6534:
[----:B--2---:R2:W3:Y:S02]  /*d3b0*/  SYNCS.PHASECHK.TRANS64.TRYWAIT P1, [R7+URZ+0x30c10], R20 ;  /* 0x030c1014070075a7 */ /* 0x0044e4000802017f */
[----:B---3--:R-:W-:Y:S05]  /*d3c0*/  @!P1 NANOSLEEP.SYNCS 0x989680 ;  /* 0x009896800000995d */ /* 0x008fea0003900000 */
[----:B------:R-:W3:Y:S02]  /*d3d0*/  @!P1 SYNCS.PHASECHK.TRANS64 P1, [R7+URZ+0x30c10], R20 ;  /* 0x030c1014070095a7 */ /* 0x000ee4000802007f */
[----:B---3--:R-:W-:Y:S05]  /*d3e0*/  @!P1 BRA `(.L_x_6534) ;  /* 0xfffffffc00f09947 */ /* 0x008fea000383ffff */
[----:B------:R-:W-:Y:S05]  /*d3f0*/  BRA `(.L_x_6533) ;  /* 0xffffff8400c47947 */ /* 0x000fea000383ffff */
.L_x_6538:
[----:B------:R1:W1:Y:S02]  /*d400*/  SYNCS.PHASECHK.TRANS64.TRYWAIT P1, [R7+URZ+0x30c30], R20 ;  /* 0x030c3014070075a7 */ /* 0x000264000802017f */
[----:B-1----:R-:W-:Y:S05]  /*d410*/  @!P1 NANOSLEEP.SYNCS 0x989680 ;  /* 0x009896800000995d */ /* 0x002fea0003900000 */
[----:B------:R-:W1:Y:S02]  /*d420*/  @!P1 SYNCS.PHASECHK.TRANS64 P1, [R7+URZ+0x30c30], R20 ;  /* 0x030c3014070095a7 */ /* 0x000e64000802007f */
[----:B-1----:R-:W-:Y:S05]  /*d430*/  @!P1 BRA `(.L_x_6538) ;  /* 0xfffffffc00f09947 */ /* 0x002fea000383ffff */
[----:B------:R-:W-:Y:S05]  /*d440*/  BRA `(.L_x_6537) ;  /* 0xffffff8800d87947 */ /* 0x000fea000383ffff */
.L_x_6545:
[----:B------:R-:W-:Y:S01]  /*d450*/  BSSY B0, `(.L_x_6632) ;  /* 0x0000005000007945 */ /* 0x000fe20003800000 */
[----:B------:R-:W-:-:S07]  /*d460*/  IMAD.MOV.U32 R15, RZ, RZ, -0x1 ;  /* 0xffffffffff0f7424 */ /* 0x000fce00078e00ff */
[----:B---3--:R-:W-:Y:S05]  /*d470*/  WARPSYNC.COLLECTIVE R15, `(.L_x_6633) ;  /* 0x000000000f087348 */ /* 0x008fea0003c00000 */
[----:B------:R-:W-:Y:S01]  /*d480*/  NOP ;  /* 0x0000000000007918 */ /* 0x000fe20000000000 */
[----:B---3--:R-:W-:Y:S01]  /*d490*/  ENDCOLLECTIVE ;  /* 0x000000000000791b */ /* 0x008fe20003800000 */
.L_x_6633:
[----:B------:R-:W-:Y:S05]  /*d4a0*/  BSYNC B0 ;  /* 0x0000000000007941 */ /* 0x000fea0003800000 */
.L_x_6632:
[----:B------:R-:W-:Y:S05]  /*d4b0*/  BRA `(.L_x_6634) ;  /* 0xffffffbc00d07947 */ /* 0x000fea000383ffff */
.L_x_6554:
[----:B------:R-:W-:Y:S01]  /*d4c0*/  BSSY B0, `(.L_x_6635) ;  /* 0x0000005000007945 */ /* 0x000fe20003800000 */
[----:B------:R-:W-:-:S07]  /*d4d0*/  IMAD.MOV.U32 R15, RZ, RZ, -0x1 ;  /* 0xffffffffff0f7424 */ /* 0x000fce00078e00ff */
[----:B-1-3--:R-:W-:Y:S05]  /*d4e0*/  WARPSYNC.COLLECTIVE R15, `(.L_x_6636) ;  /* 0x000000000f087348 */ /* 0x00afea0003c00000 */
[----:B------:R-:W-:Y:S01]  /*d4f0*/  NOP ;  /* 0x0000000000007918 */ /* 0x000fe20000000000 */
[----:B-1-3--:R-:W-:Y:S01]  /*d500*/  ENDCOLLECTIVE ;  /* 0x000000000000791b */ /* 0x00afe20003800000 */
.L_x_6636:
[----:B------:R-:W-:Y:S05]  /*d510*/  BSYNC B0 ;  /* 0x0000000000007941 */ /* 0x000fea0003800000 */
.L_x_6635:
[----:B------:R-:W-:Y:S05]  /*d520*/  BRA `(.L_x_6637) ;  /* 0xffffffc000b07947 */ /* 0x000fea000383ffff */
.L_x_6565:
[----:B------:R-:W-:Y:S01]  /*d530*/  BSSY B0, `(.L_x_6638) ;  /* 0x0000005000007945 */ /* 0x000fe20003800000 */
[----:B------:R-:W-:-:S07]  /*d540*/  IMAD.MOV.U32 R15, RZ, RZ, -0x1 ;  /* 0xffffffffff0f7424 */ /* 0x000fce00078e00ff */
[----:B------:R-:W-:Y:S05]  /*d550*/  WARPSYNC.COLLECTIVE R15, `(.L_x_6639) ;  /* 0x000000000f087348 */ /* 0x000fea0003c00000 */
[----:B------:R-:W-:Y:S01]  /*d560*/  NOP ;  /* 0x0000000000007918 */ /* 0x000fe20000000000 */
[----:B------:R-:W-:Y:S01]  /*d570*/  ENDCOLLECTIVE ;  /* 0x000000000000791b */ /* 0x000fe20003800000 */
.L_x_6639:
[----:B------:R-:W-:Y:S05]  /*d580*/  BSYNC B0 ;  /* 0x0000000000007941 */ /* 0x000fea0003800000 */
.L_x_6638:
[----:B------:R-:W-:Y:S05]  /*d590*/  BRA `(.L_x_6640) ;  /* 0xffffffcc00347947 */ /* 0x000fea000383ffff */
.L_x_6578:
[----:B------:R-:W-:Y:S01]  /*d5a0*/  BSSY B0, `(.L_x_6641) ;  /* 0x0000005000007945 */ /* 0x000fe20003800000 */
[----:B------:R-:W-:-:S07]  /*d5b0*/  IMAD.MOV.U32 R15, RZ, RZ, -0x1 ;  /* 0xffffffffff0f7424 */ /* 0x000fce00078e00ff */
[----:B------:R-:W-:Y:S05]  /*d5c0*/  WARPSYNC.COLLECTIVE R15, `(.L_x_6642) ;  /* 0x000000000f087348 */ /* 0x000fea0003c00000 */
[----:B------:R-:W-:Y:S01]  /*d5d0*/  NOP ;  /* 0x0000000000007918 */ /* 0x000fe20000000000 */
[----:B------:R-:W-:Y:S01]  /*d5e0*/  ENDCOLLECTIVE ;  /* 0x000000000000791b */ /* 0x000fe20003800000 */
.L_x_6642:
[----:B------:R-:W-:Y:S05]  /*d5f0*/  BSYNC B0 ;  /* 0x0000000000007941 */ /* 0x000fea0003800000 */
.L_x_6641:
[----:B------:R-:W-:Y:S05]  /*d600*/  BRA `(.L_x_6643) ;  /* 0xffffffd000d47947 */ /* 0x000fea000383ffff */
.L_x_6590:
[----:B------:R-:W-:Y:S01]  /*d610*/  BSSY B0, `(.L_x_6644) ;  /* 0x0000005000007945 */ /* 0x000fe20003800000 */
[----:B------:R-:W-:-:S07]  /*d620*/  IMAD.MOV.U32 R15, RZ, RZ, -0x1 ;  /* 0xffffffffff0f7424 */ /* 0x000fce00078e00ff */
[----:B------:R-:W-:Y:S05]  /*d630*/  WARPSYNC.COLLECTIVE R15, `(.L_x_6645) ;  /* 0x000000000f087348 */ /* 0x000fea0003c00000 */
[----:B------:R-:W-:Y:S01]  /*d640*/  NOP ;  /* 0x0000000000007918 */ /* 0x000fe20000000000 */
[----:B------:R-:W-:Y:S01]  /*d650*/  ENDCOLLECTIVE ;  /* 0x000000000000791b */ /* 0x000fe20003800000 */
.L_x_6645:
[----:B------:R-:W-:Y:S05]  /*d660*/  BSYNC B0 ;  /* 0x0000000000007941 */ /* 0x000fea0003800000 */
.L_x_6644:
[----:B------:R-:W-:Y:S05]  /*d670*/  BRA `(.L_x_6646) ;  /* 0xffffffd800147947 */ /* 0x000fea000383ffff */
.L_x_6604:
[----:B-1----:R1:W2:Y:S02]  /*d680*/  SYNCS.PHASECHK.TRANS64.TRYWAIT P1, [R0+URZ+0x30c20], R11 ;  /* 0x030c200b000075a7 */ /* 0x0022a4000802017f */
[----:B--2---:R-:W-:Y:S05]  /*d690*/  @!P1 NANOSLEEP.SYNCS 0x989680 ;  /* 0x009896800000995d */ /* 0x004fea0003900000 */
[----:B------:R-:W2:Y:S02]  /*d6a0*/  @!P1 SYNCS.PHASECHK.TRANS64 P1, [R0+URZ+0x30c20], R11 ;  /* 0x030c200b000095a7 */ /* 0x000ea4000802007f */
[----:B--2---:R-:W-:Y:S05]  /*d6b0*/  @!P1 BRA `(.L_x_6604) ;  /* 0xfffffffc00f09947 */ /* 0x004fea000383ffff */
[----:B------:R-:W-:Y:S05]  /*d6c0*/  BRA `(.L_x_6647) ;  /* 0xffffffe000a47947 */ /* 0x000fea000383ffff */
.L_x_6608:
[----:B--2---:R2:W3:Y:S02]  /*d6d0*/  SYNCS.PHASECHK.TRANS64.TRYWAIT P1, [R0+URZ+0x30c40], R19 ;  /* 0x030c4013000075a7 */ /* 0x0044e4000802017f */
[----:B---3--:R-:W-:Y:S05]  /*d6e0*/  @!P1 NANOSLEEP.SYNCS 0x989680 ;  /* 0x009896800000995d */ /* 0x008fea0003900000 */
[----:B------:R-:W3:Y:S02]  /*d6f0*/  @!P1 SYNCS.PHASECHK.TRANS64 P1, [R0+URZ+0x30c40], R19 ;  /* 0x030c4013000095a7 */ /* 0x000ee4000802007f */
[----:B---3--:R-:W-:Y:S05]  /*d700*/  @!P1 BRA `(.L_x_6608) ;  /* 0xfffffffc00f09947 */ /* 0x008fea000383ffff */
[----:B------:R-:W-:Y:S05]  /*d710*/  BRA `(.L_x_6648) ;  /* 0xffffffe400e47947 */ /* 0x000fea000383ffff */
.L_x_6610:
[----:B-1----:R1:W3:Y:S02]  /*d720*/  SYNCS.PHASECHK.TRANS64.TRYWAIT P1, [R0+URZ+0x30c28], R19 ;  /* 0x030c2813000075a7 */ /* 0x0022e4000802017f */
[----:B---3--:R-:W-:Y:S05]  /*d730*/  @!P1 NANOSLEEP.SYNCS 0x989680 ;  /* 0x009896800000995d */ /* 0x008fea0003900000 */
[----:B------:R-:W3:Y:S02]  /*d740*/  @!P1 SYNCS.PHASECHK.TRANS64 P1, [R0+URZ+0x30c28], R19 ;  /* 0x030c2813000095a7 */ /* 0x000ee4000802007f */
[----:B---3--:R-:W-:Y:S05]  /*d750*/  @!P1 BRA `(.L_x_6610) ;  /* 0xfffffffc00f09947 */ /* 0x008fea000383ffff */
[----:B------:R-:W-:Y:S05]  /*d760*/  BRA `(.L_x_6649) ;  /* 0xffffffe800687947 */ /* 0x000fea000383ffff */
.L_x_6612:
[----:B---3--:R3:W4:Y:S02]  /*d770*/  SYNCS.PHASECHK.TRANS64.TRYWAIT P1, [R0+URZ+0x30c48], R19 ;  /* 0x030c4813000075a7 */ /* 0x008724000802017f */
[----:B----4-:R-:W-:Y:S05]  /*d780*/  @!P1 NANOSLEEP.SYNCS 0x989680 ;  /* 0x009896800000995d */ /* 0x010fea0003900000 */
[----:B------:R-:W4:Y:S02]  /*d790*/  @!P1 SYNCS.PHASECHK.TRANS64 P1, [R0+URZ+0x30c48], R19 ;  /* 0x030c4813000095a7 */ /* 0x000f24000802007f */
[----:B----4-:R-:W-:Y:S05]  /*d7a0*/  @!P1 BRA `(.L_x_6612) ;  /* 0xfffffffc00f09947 */ /* 0x010fea000383ffff */
[----:B------:R-:W-:Y:S05]  /*d7b0*/  BRA `(.L_x_6650) ;  /* 0xffffffe800ec7947 */ /* 0x000fea000383ffff */
.L_x_6614:
[----:B------:R-:W-:-:S07]  /*d7c0*/  SHF.L.U32 R4, R10, 0x1f, RZ ;  /* 0x0000001f0a047819 */ /* 0x000fce00000006ff */
.L_x_6651:
[----:B-1----:R1:W2:Y:S02]  /*d7d0*/  SYNCS.PHASECHK.TRANS64.TRYWAIT P1, [R0+URZ+0x30c20], R4 ;  /* 0x030c2004000075a7 */ /* 0x0022a4000802017f */
[----:B--2---:R-:W-:Y:S05]  /*d7e0*/  @!P1 NANOSLEEP.SYNCS 0x989680 ;  /* 0x009896800000995d */ /* 0x004fea0003900000 */
[----:B------:R-:W2:Y:S02]  /*d7f0*/  @!P1 SYNCS.PHASECHK.TRANS64 P1, [R0+URZ+0x30c20], R4 ;  /* 0x030c2004000095a7 */ /* 0x000ea4000802007f */
[----:B--2---:R-:W-:Y:S05]  /*d800*/  @!P1 BRA `(.L_x_6651) ;  /* 0xfffffffc00f09947 */ /* 0x004fea000383ffff */
[----:B------:R-:W-:Y:S05]  /*d810*/  BRA `(.L_x_6652) ;  /* 0xffffffec00587947 */ /* 0x000fea000383ffff */
.L_x_6617:
[----:B-1----:R1:W2:Y:S02]  /*d820*/  SYNCS.PHASECHK.TRANS64.TRYWAIT P1, [R0+URZ+0x30c40], R14 ;  /* 0x030c400e000075a7 */ /* 0x0022a4000802017f */
[----:B--2---:R-:W-:Y:S05]  /*d830*/  @!P1 NANOSLEEP.SYNCS 0x989680 ;  /* 0x009896800000995d */ /* 0x004fea0003900000 */
[----:B------:R-:W2:Y:S02]  /*d840*/  @!P1 SYNCS.PHASECHK.TRANS64 P1, [R0+URZ+0x30c40], R14 ;  /* 0x030c400e000095a7 */ /* 0x000ea4000802007f */
[----:B--2---:R-:W-:Y:S05]  /*d850*/  @!P1 BRA `(.L_x_6617) ;  /* 0xfffffffc00f09947 */ /* 0x004fea000383ffff */
[----:B------:R-:W-:Y:S05]  /*d860*/  BRA `(.L_x_6653) ;  /* 0xffffffec00f07947 */ /* 0x000fea000383ffff */
.L_x_6619:
[----:B--2---:R2:W3:Y:S02]  /*d870*/  SYNCS.PHASECHK.TRANS64.TRYWAIT P1, [R0+URZ+0x30c28], R14 ;  /* 0x030c280e000075a7 */ /* 0x0044e4000802017f */
[----:B---3--:R-:W-:Y:S05]  /*d880*/  @!P1 NANOSLEEP.SYNCS 0x989680 ;  /* 0x009896800000995d */ /* 0x008fea0003900000 */
[----:B------:R-:W3:Y:S02]  /*d890*/  @!P1 SYNCS.PHASECHK.TRANS64 P1, [R0+URZ+0x30c28], R14 ;  /* 0x030c280e000095a7 */ /* 0x000ee4000802007f */
[----:B---3--:R-:W-:Y:S05]  /*d8a0*/  @!P1 BRA `(.L_x_6619) ;  /* 0xfffffffc00f09947 */ /* 0x008fea000383ffff */
[----:B------:R-:W-:Y:S05]  /*d8b0*/  BRA `(.L_x_6654) ;  /* 0xfffffff000687947 */ /* 0x000fea000383ffff */
.L_x_6621:
[----:B---3--:R3:W4:Y:S02]  /*d8c0*/  SYNCS.PHASECHK.TRANS64.TRYWAIT P0, [R4+URZ+0x30c40], R3 ;  /* 0x030c4003040075a7 */ /* 0x008724000800017f */
[----:B----4-:R-:W-:Y:S05]  /*d8d0*/  @!P0 NANOSLEEP.SYNCS 0x989680 ;  /* 0x009896800000895d */ /* 0x010fea0003900000 */
[----:B------:R-:W4:Y:S02]  /*d8e0*/  @!P0 SYNCS.PHASECHK.TRANS64 P0, [R4+URZ+0x30c40], R3 ;  /* 0x030c4003040085a7 */ /* 0x000f24000800007f */
[----:B----4-:R-:W-:Y:S05]  /*d8f0*/  @!P0 BRA `(.L_x_6621) ;  /* 0xfffffffc00f08947 */ /* 0x010fea000383ffff */
[----:B------:R-:W-:Y:S05]  /*d900*/  BRA `(.L_x_6655) ;  /* 0xfffffff400007947 */ /* 0x000fea000383ffff */
.L_x_6623:
[----:B------:R-:W-:Y:S01]  /*d910*/  BSSY B0, `(.L_x_6656) ;  /* 0x0000006000007945 */ /* 0x000fe20003800000 */
[----:B------:R-:W-:-:S07]  /*d920*/  IMAD.MOV.U32 R15, RZ, RZ, -0x1 ;  /* 0xffffffffff0f7424 */ /* 0x000fce00078e00ff */
[----:B------:R-:W-:Y:S05]  /*d930*/  WARPSYNC.COLLECTIVE R15, `(.L_x_6657) ;  /* 0x000000000f0c7348 */ /* 0x000fea0003c00000 */
[----:B------:R-:W-:Y:S02]  /*d940*/  ELECT P6, UR62, PT ;  /* 0x00000000003e782f */ /* 0x000fe400038c0000 */
[----:B------:R-:W-:Y:S01]  /*d950*/  MOV R14, UR62 ;  /* 0x0000003e000e7c02 */ /* 0x000fe20008000f00 */
[----:B------:R-:W-:Y:S10]  /*d960*/  ENDCOLLECTIVE ;  /* 0x000000000000791b */ /* 0x000ff40003800000 */
.L_x_6657:
[----:B------:R-:W-:Y:S05]  /*d970*/  BSYNC B0 ;  /* 0x0000000000007941 */ /* 0x000fea0003800000 */
.L_x_6656:
[----:B------:R-:W-:Y:S05]  /*d980*/  BRA `(.L_x_6658) ;  /* 0xfffffff400a07947 */ /* 0x000fea000383ffff */
.L_x_6625:
[----:B-1----:R1:W2:Y:S02]  /*d990*/  SYNCS.PHASECHK.TRANS64.TRYWAIT P0, [R7+URZ], R4 ;  /* 0x00000004070075a7 */ /* 0x0022a4000800017f */
[----:B--2---:R-:W-:Y:S05]  /*d9a0*/  @!P0 NANOSLEEP.SYNCS 0x989680 ;  /* 0x009896800000895d */ /* 0x004fea0003900000 */
[----:B------:R-:W2:Y:S02]  /*d9b0*/  @!P0 SYNCS.PHASECHK.TRANS64 P0, [R7+URZ], R4 ;  /* 0x00000004070085a7 */ /* 0x000ea4000800007f */
[----:B--2---:R-:W-:Y:S05]  /*d9c0*/  @!P0 BRA `(.L_x_6625) ;  /* 0xfffffffc00f08947 */ /* 0x004fea000383ffff */
[----:B------:R-:W-:Y:S05]  /*d9d0*/  BRA `(.L_x_6659) ;  /* 0xfffffff400e07947 */ /* 0x000fea000383ffff */
.L_x_6626:
[----:B--2---:R2:W3:Y:S02]  /*d9e0*/  SYNCS.PHASECHK.TRANS64.TRYWAIT P0, [R3+URZ], R2 ;  /* 0x00000002030075a7 */ /* 0x0044e4000800017f */
[----:B---3--:R-:W-:Y:S05]  /*d9f0*/  @!P0 NANOSLEEP.SYNCS 0x989680 ;  /* 0x009896800000895d */ /* 0x008fea0003900000 */
[----:B------:R-:W3:Y:S02]  /*da00*/  @!P0 SYNCS.PHASECHK.TRANS64 P0, [R3+URZ], R2 ;  /* 0x00000002030085a7 */ /* 0x000ee4000800007f */
[----:B---3--:R-:W-:Y:S05]  /*da10*/  @!P0 BRA `(.L_x_6626) ;  /* 0xfffffffc00f08947 */ /* 0x008fea000383ffff */
[----:B------:R-:W-:Y:S05]  /*da20*/  BRA `(.L_x_6660) ;  /* 0xfffffff400d47947 */ /* 0x000fea000383ffff */
.L_x_6628:
[----:B--2---:R2:W3:Y:S02]  /*da30*/  SYNCS.PHASECHK.TRANS64.TRYWAIT P0, [R5+URZ], R4 ;  /* 0x00000004050075a7 */ /* 0x0044e4000800017f */
[----:B---3--:R-:W-:Y:S05]  /*da40*/  @!P0 NANOSLEEP.SYNCS 0x989680 ;  /* 0x009896800000895d */ /* 0x008fea0003900000 */
[----:B------:R-:W3:Y:S02]  /*da50*/  @!P0 SYNCS.PHASECHK.TRANS64 P0, [R5+URZ], R4 ;  /* 0x00000004050085a7 */ /* 0x000ee4000800007f */
[----:B---3--:R-:W-:Y:S05]  /*da60*/  @!P0 BRA `(.L_x_6628) ;  /* 0xfffffffc00f08947 */ /* 0x008fea000383ffff */
[----:B------:R-:W-:Y:S05]  /*da70*/  BRA `(.L_x_6661) ;  /* 0xfffffff400d87947 */ /* 0x000fea000383ffff */
.L_x_6662:
        /* <DEDUP_REMOVED lines=16> */
.L_x_7420:


//--------------------- .text._ZN7cutlass13device_kernelIN5flash22FlashAttnBwdPreprocessIN4cute5tupleIJNS3_1CILi128EEENS5_ILi64EEEEEENS_10bfloat16_tEfNS_4arch4Sm90ELb1ELb0EEEEEvNT_6ParamsE --------------------------
	.section	.text._ZN7cutlass13device_kernelIN5flash22FlashAttnBwdPreprocessIN4cute5tupleIJNS3_1CILi128EEENS5_ILi64EEEEEENS_10bfloat16_tEfNS_4arch4Sm90ELb1ELb0EEEEEvNT_6ParamsE,"ax",@progbits
	.align	128
.text._ZN7cutlass13device_kernelIN5flash22FlashAttnBwdPreprocessIN4cute5tupleIJNS3_1CILi128EEENS5_ILi64EEEEEENS_10bfloat16_tEfNS_4arch4Sm90ELb1ELb0EEEEEvNT_6ParamsE:
        .type           _ZN7cutlass13device_kernelIN5flash22FlashAttnBwdPreprocessIN4cute5tupleIJNS3_1CILi128EEENS5_ILi64EEEEEENS_10bfloat16_tEfNS_4arch4Sm90ELb1ELb0EEEEEvNT_6ParamsE,@function
        .size           _ZN7cutlass13device_kernelIN5flash22FlashAttnBwdPreprocessIN4cute5tupleIJNS3_1CILi128EEENS5_ILi64EEEEEENS_10bfloat16_tEfNS_4arch4Sm90ELb1ELb0EEEEEvNT_6ParamsE,(.L_x_7421 - _ZN7cutlass13device_kernelIN5flash22FlashAttnBwdPreprocessIN4cute5tupleIJNS3_1CILi128EEENS5_ILi64EEEEEENS_10bfloat16_tEfNS_4arch4Sm90ELb1ELb0EEEEEvNT_6ParamsE)
        .other          _ZN7cutlass13device_kernelIN5flash22FlashAttnBwdPreprocessIN4cute5tupleIJNS3_1CILi128EEENS5_ILi64EEEEEENS_10bfloat16_tEfNS_4arch4Sm90ELb1ELb0EEEEEvNT_6ParamsE,@"STO_CUDA_ENTRY STV_DEFAULT"
_ZN7cutlass13device_kernelIN5flash22FlashAttnBwdPreprocessIN4cute5tupleIJNS3_1CILi128EEENS5_ILi64EEEEEENS_10bfloat16_tEfNS_4arch4Sm90ELb1ELb0EEEEEvNT_6ParamsE:
[----:B------:R-:W-:Y:S01]  /*0000*/  LDC R1, c[0x0][0x28] ;  /* 0x00000a00ff017b82 */ /* 0x000fe20000000800 */
[----:B------:R-:W0:Y:S01]  /*0010*/  S2R R0, SR_TID.X ;  /* 0x0000000000007919 */ /* 0x000e220000002100 */
[----:B------:R-:W-:-:S06]  /*0020*/  ULDC UR4, c[0x0][0x218] ;  /* 0x0000860000047ab9 */ /* 0x000fcc0000000800 */
[----:B------:R-:W1:Y:S01]  /*0030*/  S2UR UR8, SR_CTAID.Y ;  /* 0x00000000000879c3 */ /* 0x000e620000002600 */
[----:B------:R-:W-:Y:S01]  /*0040*/  ULDC UR5, c[0x0][0x21c] ;  /* 0x0000870000057ab9 */ /* 0x000fe20000000800 */
[----:B------:R-:W2:Y:S01]  /*0050*/  S2R R2, SR_CTAID.X ;  /* 0x0000000000027919 */ /* 0x000ea20000002500 */
[----:B------:R-:W-:-:S05]  /*0060*/  ULDC.64 UR6, c[0x0][0x208] ;  /* 0x0000820000067ab9 */ /* 0x000fca0000000a00 */
[----:B------:R-:W3:Y:S08]  /*0070*/  LDC.64 R12, c[0x0][0x230] ;  /* 0x00008c00ff0c7b82 */ /* 0x000ef00000000a00 */
[----:B------:R-:W4:Y:S08]  /*0080*/  S2UR UR9, SR_CTAID.Z ;  /* 0x00000000000979c3 */ /* 0x000f300000002700 */
[----:B------:R-:W4:Y:S01]  /*0090*/  LDC.64 R14, c[0x0][0x238] ;  /* 0x00008e00ff0e7b82 */ /* 0x000f220000000a00 */
[----:B-1----:R-:W-:Y:S01]  /*00a0*/  USHF.R.S32.HI UR10, URZ, 0x1f, UR8 ;  /* 0x0000001f3f0a7899 */ /* 0x002fe20008011408 */
[----:B0-----:R-:W-:-:S05]  /*00b0*/  SHF.R.S32.HI R3, RZ, 0x1f, R0 ;  /* 0x0000001fff037819 */ /* 0x001fca0000011400 */
[----:B---3--:R-:W-:Y:S01]  /*00c0*/  IMAD R4, R12, UR10, RZ ;  /* 0x0000000a0c047c24 */ /* 0x008fe2000f8e02ff */
[----:B------:R-:W0:Y:S01]  /*00d0*/  LDC.64 R20, c[0x0][0x250] ;  /* 0x00009400ff147b82 */ /* 0x000e220000000a00 */
[----:B------:R-:W-:Y:S01]  /*00e0*/  LEA.HI R44, R3, R0, RZ, 0x3 ;  /* 0x00000000032c7211 */ /* 0x000fe200078f18ff */
[----:B--2---:R-:W-:Y:S02]  /*00f0*/  IMAD.SHL.U32 R10, R2, 0x80, RZ ;  /* 0x00000080020a7824 */ /* 0x004fe400078e00ff */
[----:B------:R-:W-:Y:S01]  /*0100*/  IMAD R13, R13, UR8, R4 ;  /* 0x000000080d0d7c24 */ /* 0x000fe2000f8e0204 */
[----:B------:R-:W-:Y:S02]  /*0110*/  LOP3.LUT R5, R44, 0xfffffff8, RZ, 0xc0, !PT ;  /* 0xfffffff82c057812 */ /* 0x000fe400078ec0ff */
[----:B------:R-:W-:Y:S01]  /*0120*/  IADD3 R3, -R10, UR4, RZ ;  /* 0x000000040a037c10 */ /* 0x000fe2000fffe1ff */
[----:B----4-:R-:W-:Y:S01]  /*0130*/  USHF.R.S32.HI UR11, URZ, 0x1f, UR9 ;  /* 0x0000001f3f0b7899 */ /* 0x010fe20008011409 */
[----:B------:R-:W-:Y:S01]  /*0140*/  SHF.R.S32.HI R44, RZ, 0x3, R44 ;  /* 0x00000003ff2c7819 */ /* 0x000fe2000001142c */
[----:B------:R-:W-:Y:S01]  /*0150*/  IMAD.IADD R5, R0, 0x1, -R5 ;  /* 0x0000000100057824 */ /* 0x000fe200078e0a05 */
[----:B------:R-:W1:Y:S02]  /*0160*/  LDC.64 R42, c[0x0][0x258] ;  /* 0x00009600ff2a7b82 */ /* 0x000e640000000a00 */
[----:B------:R-:W-:-:S02]  /*0170*/  ISETP.GE.AND P1, PT, R44, R3, PT ;  /* 0x000000032c00720c */ /* 0x000fc40003f26270 */
[----:B------:R-:W-:Y:S01]  /*0180*/  SHF.L.U32 R8, R5, 0x3, RZ ;  /* 0x0000000305087819 */ /* 0x000fe200000006ff */
[----:B------:R-:W-:Y:S01]  /*0190*/  IMAD R4, R14, UR11, RZ ;  /* 0x0000000b0e047c24 */ /* 0x000fe2000f8e02ff */
[----:B------:R-:W-:Y:S02]  /*01a0*/  SHF.R.S32.HI R45, RZ, 0x1f, R44 ;  /* 0x0000001fff2d7819 */ /* 0x000fe4000001142c */
[C---:B------:R-:W-:Y:S01]  /*01b0*/  ISETP.LT.AND P4, PT, R8.reuse, UR5, !P1 ;  /* 0x0000000508007c0c */ /* 0x040fe2000cf81270 */
[----:B------:R-:W-:Y:S01]  /*01c0*/  IMAD R15, R15, UR9, R4 ;  /* 0x000000090f0f7c24 */ /* 0x000fe2000f8e0204 */
[--C-:B------:R-:W-:Y:S02]  /*01d0*/  SHF.R.S32.HI R9, RZ, 0x1f, R8.reuse ;  /* 0x0000001fff097819 */ /* 0x100fe40000011408 */
[----:B------:R-:W-:Y:S01]  /*01e0*/  ISETP.GE.AND P0, PT, R8, UR5, PT ;  /* 0x0000000508007c0c */ /* 0x000fe2000bf06270 */
[----:B0-----:R-:W-:Y:S02]  /*01f0*/  IMAD R16, R20, UR10, RZ ;  /* 0x0000000a14107c24 */ /* 0x001fe4000f8e02ff */
[----:B------:R-:W-:-:S04]  /*0200*/  IMAD.WIDE.U32 R6, R12, UR8, R8 ;  /* 0x000000080c067c25 */ /* 0x000fc8000f8e0008 */
[----:B------:R-:W-:Y:S02]  /*0210*/  IMAD.IADD R7, R7, 0x1, R13 ;  /* 0x0000000107077824 */ /* 0x000fe400078e020d */
[----:B------:R-:W0:Y:S01]  /*0220*/  @P4 LDC.64 R18, c[0x0][0x228] ;  /* 0x00008a00ff124b82 */ /* 0x000e220000000a00 */
[----:B------:R-:W-:-:S04]  /*0230*/  IMAD.WIDE R12, R2, 0x80, R44 ;  /* 0x00000080020c7825 */ /* 0x000fc800078e022c */
[----:B------:R-:W-:-:S03]  /*0240*/  IMAD.WIDE.U32 R30, R14, UR9, R6 ;  /* 0x000000090e1e7c25 */ /* 0x000fc6000f8e0006 */
[----:B------:R-:W2:Y:S01]  /*0250*/  @P4 LDC.64 R32, c[0x0][0x210] ;  /* 0x00008400ff204b82 */ /* 0x000ea20000000a00 */
[----:B------:R-:W-:Y:S02]  /*0260*/  IMAD.IADD R31, R31, 0x1, R15 ;  /* 0x000000011f1f7824 */ /* 0x000fe400078e020f */
[----:B------:R-:W-:-:S05]  /*0270*/  IMAD.WIDE.U32 R8, R20, UR8, R8 ;  /* 0x0000000814087c25 */ /* 0x000fca000f8e0008 */
[----:B------:R-:W3:Y:S01]  /*0280*/  @P4 LDC.64 R14, c[0x0][0x248] ;  /* 0x00009200ff0e4b82 */ /* 0x000ee20000000a00 */
[----:B0-----:R-:W-:-:S07]  /*0290*/  @P4 IMAD R4, R13, R18, RZ ;  /* 0x000000120d044224 */ /* 0x001fce00078e02ff */
[----:B------:R-:W0:Y:S01]  /*02a0*/  @P4 LDC.64 R26, c[0x0][0x240] ;  /* 0x00009000ff1a4b82 */ /* 0x000e220000000a00 */
[----:B------:R-:W-:-:S04]  /*02b0*/  @P4 IMAD.WIDE.U32 R6, R12, R18, R30 ;  /* 0x000000120c064225 */ /* 0x000fc800078e001e */
[----:B------:R-:W-:Y:S01]  /*02c0*/  @P4 IMAD R17, R12, R19, R4 ;  /* 0x000000130c114224 */ /* 0x000fe200078e0204 */
[----:B------:R-:W-:Y:S01]  /*02d0*/  IADD3 R4, R44, 0x20, RZ ;  /* 0x000000202c047810 */ /* 0x000fe20007ffe0ff */
[----:B------:R-:W-:Y:S01]  /*02e0*/  IMAD R19, R21, UR8, R16 ;  /* 0x0000000815137c24 */ /* 0x000fe2000f8e0210 */
[----:B--2---:R-:W-:Y:S01]  /*02f0*/  @P4 LEA R32, P2, R6, R32, 0x1 ;  /* 0x0000002006204211 */ /* 0x004fe200078408ff */
[----:B------:R-:W-:Y:S01]  /*0300*/  @P4 IMAD.IADD R7, R7, 0x1, R17 ;  /* 0x0000000107074824 */ /* 0x000fe200078e0211 */
[----:B------:R-:W-:Y:S01]  /*0310*/  ISETP.LT.AND P3, PT, R4, R3, !P0 ;  /* 0x000000030400720c */ /* 0x000fe20004761270 */
[----:B------:R-:W-:Y:S02]  /*0320*/  IMAD.MOV.U32 R16, RZ, RZ, R8 ;  /* 0x000000ffff107224 */ /* 0x000fe400078e0008 */
[----:B------:R-:W-:Y:S01]  /*0330*/  VIADD R8, R44, 0x60 ;  /* 0x000000602c087836 */ /* 0x000fe20000000000 */
[----:B------:R-:W-:Y:S01]  /*0340*/  @P4 LEA.HI.X R33, R6, R33, R7, 0x1, P2 ;  /* 0x0000002106214211 */ /* 0x000fe200010f0c07 */
[----:B-1----:R-:W-:Y:S01]  /*0350*/  IMAD R18, R42, UR11, RZ ;  /* 0x0000000b2a127c24 */ /* 0x002fe2000f8e02ff */
[----:B------:R-:W-:Y:S01]  /*0360*/  IADD3 R6, R44, 0x40, RZ ;  /* 0x000000402c067810 */ /* 0x000fe20007ffe0ff */
[----:B------:R-:W-:-:S02]  /*0370*/  IMAD.IADD R17, R9, 0x1, R19 ;  /* 0x0000000109117824 */ /* 0x000fc400078e0213 */
[----:B------:R-:W-:Y:S01]  /*0380*/  IMAD R7, R43, UR9, R18 ;  /* 0x000000092b077c24 */ /* 0x000fe2000f8e0212 */
[-C--:B------:R-:W-:Y:S01]  /*0390*/  ISETP.LT.AND P2, PT, R6, R3.reuse, !P0 ;  /* 0x000000030600720c */ /* 0x080fe20004741270 */
[----:B------:R-:W-:Y:S01]  /*03a0*/  IMAD.WIDE.U32 R42, R42, UR9, R16 ;  /* 0x000000092a2a7c25 */ /* 0x000fe2000f8e0010 */
[----:B------:R-:W-:Y:S01]  /*03b0*/  ISETP.LT.AND P0, PT, R8, R3, !P0 ;  /* 0x000000030800720c */ /* 0x000fe20004701270 */
[----:B------:R-:W1:Y:S01]  /*03c0*/  @P3 LDC.64 R24, c[0x0][0x228] ;  /* 0x00008a00ff183b82 */ /* 0x000e620000000a00 */
[C---:B------:R-:W-:Y:S01]  /*03d0*/  @P3 IADD3 R17, P6, R12.reuse, 0x20, RZ ;  /* 0x000000200c113810 */ /* 0x040fe20007fde0ff */
[----:B---3--:R-:W-:Y:S01]  /*03e0*/  @P4 IMAD R9, R13, R14, RZ ;  /* 0x0000000e0d094224 */ /* 0x008fe200078e02ff */
[----:B------:R-:W-:Y:S02]  /*03f0*/  @P3 IADD3 R16, P5, R12, 0x20, RZ ;  /* 0x000000200c103810 */ /* 0x000fe40007fbe0ff */
[----:B------:R-:W-:Y:S01]  /*0400*/  IADD3 R43, R43, R7, RZ ;  /* 0x000000072b2b7210 */ /* 0x000fe20007ffe0ff */
[----:B------:R-:W-:-:S02]  /*0410*/  @P3 IMAD.X R7, RZ, RZ, R13, P6 ;  /* 0x000000ffff073224 */ /* 0x000fc400030e060d */
[----:B------:R-:W2:Y:S01]  /*0420*/  @P3 LDC.64 R22, c[0x0][0x248] ;  /* 0x00009200ff163b82 */ /* 0x000ea20000000a00 */
[----:B------:R-:W-:Y:S01]  /*0430*/  @P3 IMAD.X R41, RZ, RZ, R13, P5 ;  /* 0x000000ffff293224 */ /* 0x000fe200028e060d */
[C---:B------:R-:W-:Y:S01]  /*0440*/  @P2 IADD3 R59, P6, R12.reuse, 0x40, RZ ;  /* 0x000000400c3b2810 */ /* 0x040fe20007fde0ff */
[C---:B------:R-:W-:Y:S01]  /*0450*/  @P4 IMAD R19, R12.reuse, R15, R9 ;  /* 0x0000000f0c134224 */ /* 0x040fe200078e0209 */
[C---:B------:R-:W-:Y:S01]  /*0460*/  @P2 IADD3 R54, P5, R12.reuse, 0x40, RZ ;  /* 0x000000400c362810 */ /* 0x040fe20007fbe0ff */
[C---:B------:R-:W-:Y:S01]  /*0470*/  @P4 IMAD.WIDE.U32 R14, R12.reuse, R14, R42 ;  /* 0x0000000e0c0e4225 */ /* 0x040fe200078e002a */
[----:B------:R-:W-:Y:S02]  /*0480*/  @P2 IADD3.X R35, RZ, R13, RZ, P6, !PT ;  /* 0x0000000dff232210 */ /* 0x000fe400037fe4ff */
[C---:B------:R-:W-:Y:S01]  /*0490*/  @P0 IADD3 R9, P6, R12.reuse, 0x60, RZ ;  /* 0x000000600c090810 */ /* 0x040fe20007fde0ff */
[----:B------:R-:W3:Y:S01]  /*04a0*/  @P3 LDC.64 R48, c[0x0][0x240] ;  /* 0x00009000ff303b82 */ /* 0x000ee20000000a00 */
[----:B------:R-:W-:Y:S01]  /*04b0*/  @P2 IMAD.X R57, RZ, RZ, R13, P5 ;  /* 0x000000ffff392224 */ /* 0x000fe200028e060d */
[----:B------:R-:W-:-:S02]  /*04c0*/  @P0 IADD3 R52, P5, R12, 0x60, RZ ;  /* 0x000000600c340810 */ /* 0x000fc40007fbe0ff */
[--C-:B------:R-:W-:Y:S01]  /*04d0*/  @P0 IMAD.X R55, RZ, RZ, R13.reuse, P6 ;  /* 0x000000ffff370224 */ /* 0x100fe200030e060d */
[----:B------:R-:W-:Y:S02]  /*04e0*/  @P4 IADD3 R12, R15, R19, RZ ;  /* 0x000000130f0c4210 */ /* 0x000fe40007ffe0ff */
[C---:B0-----:R-:W-:Y:S01]  /*04f0*/  @P4 LEA R26, P6, R14.reuse, R26, 0x1 ;  /* 0x0000001a0e1a4211 */ /* 0x041fe200078c08ff */
[----:B------:R-:W0:Y:S01]  /*0500*/  @P2 LDC.64 R36, c[0x0][0x228] ;  /* 0x00008a00ff242b82 */ /* 0x000e220000000a00 */
[----:B-1----:R-:W-:Y:S02]  /*0510*/  @P3 IMAD R18, R7, R24, RZ ;  /* 0x0000001807123224 */ /* 0x002fe400078e02ff */
[----:B------:R-:W-:Y:S01]  /*0520*/  @P0 IMAD.X R7, RZ, RZ, R13, P5 ;  /* 0x000000ffff070224 */ /* 0x000fe200028e060d */
[----:B------:R-:W-:Y:S01]  /*0530*/  @P4 LEA.HI.X R27, R14, R27, R12, 0x1, P6 ;  /* 0x0000001b0e1b4211 */ /* 0x000fe200030f0c0c */
[----:B------:R-:W-:Y:S01]  /*0540*/  @P3 IMAD.MOV.U32 R12, RZ, RZ, R30 ;  /* 0x000000ffff0c3224 */ /* 0x000fe200078e001e */
[----:B------:R-:W-:Y:S01]  /*0550*/  @P3 MOV R13, R31 ;  /* 0x0000001f000d3202 */ /* 0x000fe20000000f00 */
[----:B------:R-:W-:Y:S01]  /*0560*/  @P3 IMAD R39, R17, R25, R18 ;  /* 0x0000001911273224 */ /* 0x000fe200078e0212 */
[----:B------:R-:W1:Y:S01]  /*0570*/  @P2 LDC.64 R46, c[0x0][0x248] ;  /* 0x00009200ff2e2b82 */ /* 0x000e620000000a00 */
[----:B--2---:R-:W-:Y:S01]  /*0580*/  @P3 IMAD R41, R41, R22, RZ ;  /* 0x0000001629293224 */ /* 0x004fe200078e02ff */
[----:B------:R-:W-:Y:S01]  /*0590*/  CS2R R14, SRZ ;  /* 0x00000000000e7805 */ /* 0x000fe2000001ff00 */
[----:B------:R-:W-:Y:S01]  /*05a0*/  @P3 IMAD.WIDE.U32 R24, R17, R24, R12 ;  /* 0x0000001811183225 */ /* 0x000fe200078e000c */
[----:B------:R-:W-:-:S03]  /*05b0*/  CS2R R18, SRZ ;  /* 0x0000000000127805 */ /* 0x000fc6000001ff00 */
[----:B------:R-:W-:Y:S01]  /*05c0*/  @P3 IMAD.MOV.U32 R12, RZ, RZ, R42 ;  /* 0x000000ffff0c3224 */ /* 0x000fe200078e002a */
[----:B------:R-:W2:Y:S01]  /*05d0*/  @P3 LDC.64 R20, c[0x0][0x210] ;  /* 0x00008400ff143b82 */ /* 0x000ea20000000a00 */
[----:B------:R-:W-:Y:S02]  /*05e0*/  @P3 IMAD.MOV.U32 R13, RZ, RZ, R43 ;  /* 0x000000ffff0d3224 */ /* 0x000fe400078e002b */
[C---:B------:R-:W-:Y:S02]  /*05f0*/  @P3 IMAD R41, R16.reuse, R23, R41 ;  /* 0x0000001710293224 */ /* 0x040fe400078e0229 */
[----:B------:R-:W-:Y:S01]  /*0600*/  @P3 IMAD.WIDE.U32 R22, R16, R22, R12 ;  /* 0x0000001610163225 */ /* 0x000fe200078e000c */
[----:B------:R-:W-:Y:S02]  /*0610*/  CS2R R12, SRZ ;  /* 0x00000000000c7805 */ /* 0x000fe4000001ff00 */
[----:B------:R-:W-:Y:S01]  /*0620*/  CS2R R16, SRZ ;  /* 0x0000000000107805 */ /* 0x000fe2000001ff00 */
[----:B------:R-:W4:Y:S01]  /*0630*/  @P0 LDC.64 R28, c[0x0][0x228] ;  /* 0x00008a00ff1c0b82 */ /* 0x000f220000000a00 */
[----:B------:R-:W-:Y:S01]  /*0640*/  @P3 IMAD.IADD R41, R23, 0x1, R41 ;  /* 0x0000000117293824 */ /* 0x000fe200078e0229 */
[C---:B---3--:R-:W-:Y:S01]  /*0650*/  @P3 LEA R48, P5, R22.reuse, R48, 0x1 ;  /* 0x0000003016303211 */ /* 0x048fe200078a08ff */
[-C--:B0-----:R-:W-:Y:S01]  /*0660*/  @P2 IMAD R34, R35, R36.reuse, RZ ;  /* 0x0000002423222224 */ /* 0x081fe200078e02ff */
[----:B------:R-:W-:Y:S01]  /*0670*/  @P2 MOV R51, R31 ;  /* 0x0000001f00332202 */ /* 0x000fe20000000f00 */
[----:B------:R-:W-:Y:S01]  /*0680*/  @P2 IMAD.MOV.U32 R50, RZ, RZ, R30 ;  /* 0x000000ffff322224 */ /* 0x000fe200078e001e */
[----:B------:R-:W-:Y:S01]  /*0690*/  @P3 LEA.HI.X R49, R22, R49, R41, 0x1, P5 ;  /* 0x0000003116313211 */ /* 0x000fe200028f0c29 */
[----:B------:R0:W3:Y:S01]  /*06a0*/  @P4 LDG.E.128 R12, desc[UR6][R32.64] ;  /* 0x00000006200c4981 */ /* 0x0000e2000c1e1d00 */
[----:B------:R-:W4:Y:S01]  /*06b0*/  @P0 LDC.64 R40, c[0x0][0x248] ;  /* 0x00009200ff280b82 */ /* 0x000f220000000a00 */
[----:B------:R-:W-:Y:S01]  /*06c0*/  @P2 IMAD R53, R59, R37, R34 ;  /* 0x000000253b352224 */ /* 0x000fe200078e0222 */
[----:B------:R-:W-:Y:S01]  /*06d0*/  @P3 IADD3 R39, R25, R39, RZ ;  /* 0x0000002719273210 */ /* 0x000fe20007ffe0ff */
[----:B------:R-:W-:Y:S01]  /*06e0*/  @P2 IMAD.WIDE.U32 R50, R59, R36, R50 ;  /* 0x000000243b322225 */ /* 0x000fe200078e0032 */
[----:B------:R0:W3:Y:S01]  /*06f0*/  @P4 LDG.E.128 R16, desc[UR6][R26.64] ;  /* 0x000000061a104981 */ /* 0x0000e2000c1e1d00 */
[----:B------:R-:W-:-:S02]  /*0700*/  @P2 MOV R37, R43 ;  /* 0x0000002b00252202 */ /* 0x000fc40000000f00 */
[----:B------:R-:W-:Y:S01]  /*0710*/  CS2R R22, SRZ ;  /* 0x0000000000167805 */ /* 0x000fe2000001ff00 */
[----:B-1----:R-:W-:Y:S01]  /*0720*/  @P2 IMAD R57, R57, R46, RZ ;  /* 0x0000002e39392224 */ /* 0x002fe200078e02ff */
[----:B--2---:R-:W-:Y:S01]  /*0730*/  @P3 LEA R60, P4, R24, R20, 0x1 ;  /* 0x00000014183c3211 */ /* 0x004fe200078808ff */
[----:B------:R-:W-:Y:S01]  /*0740*/  @P2 IMAD.MOV.U32 R36, RZ, RZ, R42 ;  /* 0x000000ffff242224 */ /* 0x000fe200078e002a */
[----:B0-----:R-:W0:Y:S01]  /*0750*/  @P2 LDC.64 R32, c[0x0][0x210] ;  /* 0x00008400ff202b82 */ /* 0x001e220000000a00 */
[----:B------:R-:W-:Y:S01]  /*0760*/  @P2 IMAD R47, R54, R47, R57 ;  /* 0x0000002f362f2224 */ /* 0x000fe200078e0239 */
[----:B------:R-:W-:Y:S02]  /*0770*/  @P3 LEA.HI.X R61, R24, R21, R39, 0x1, P4 ;  /* 0x00000015183d3211 */ /* 0x000fe400020f0c27 */
[----:B------:R-:W-:Y:S02]  /*0780*/  CS2R R20, SRZ ;  /* 0x0000000000147805 */ /* 0x000fe4000001ff00 */
[----:B------:R-:W-:-:S02]  /*0790*/  CS2R R24, SRZ ;  /* 0x0000000000187805 */ /* 0x000fc4000001ff00 */
[----:B------:R-:W-:Y:S01]  /*07a0*/  CS2R R26, SRZ ;  /* 0x00000000001a7805 */ /* 0x000fe2000001ff00 */
[----:B----4-:R-:W-:Y:S01]  /*07b0*/  @P0 IMAD R56, R55, R28, RZ ;  /* 0x0000001c37380224 */ /* 0x010fe200078e02ff */
[----:B------:R-:W1:Y:S01]  /*07c0*/  @P0 LDC.64 R34, c[0x0][0x210] ;  /* 0x00008400ff220b82 */ /* 0x000e620000000a00 */
[----:B------:R-:W-:Y:S01]  /*07d0*/  @P2 IMAD.WIDE.U32 R54, R54, R46, R36 ;  /* 0x0000002e36362225 */ /* 0x000fe200078e0024 */
[----:B------:R-:W2:Y:S04]  /*07e0*/  @P3 LDG.E.128 R20, desc[UR6][R60.64] ;  /* 0x000000063c143981 */ /* 0x000ea8000c1e1d00 */
[----:B------:R4:W2:Y:S02]  /*07f0*/  @P3 LDG.E.128 R24, desc[UR6][R48.64] ;  /* 0x0000000630183981 */ /* 0x0008a4000c1e1d00 */
[----:B------:R-:W4:Y:S08]  /*0800*/  @P2 LDC.64 R38, c[0x0][0x240] ;  /* 0x00009000ff262b82 */ /* 0x000f300000000a00 */
[----:B------:R-:W4:Y:S01]  /*0810*/  @P0 LDC.64 R36, c[0x0][0x240] ;  /* 0x00009000ff240b82 */ /* 0x000f220000000a00 */
[----:B------:R-:W-:-:S02]  /*0820*/  @P0 IMAD R7, R7, R40, RZ ;  /* 0x0000002807070224 */ /* 0x000fc400078e02ff */
[C---:B------:R-:W-:Y:S02]  /*0830*/  @P0 IMAD R29, R9.reuse, R29, R56 ;  /* 0x0000001d091d0224 */ /* 0x040fe400078e0238 */
[----:B------:R-:W-:Y:S01]  /*0840*/  @P0 IMAD.WIDE.U32 R30, R9, R28, R30 ;  /* 0x0000001c091e0225 */ /* 0x000fe200078e001e */
[----:B0-----:R-:W-:-:S03]  /*0850*/  @P2 LEA R56, P3, R50, R32, 0x1 ;  /* 0x0000002032382211 */ /* 0x001fc600078608ff */
[----:B------:R-:W-:Y:S02]  /*0860*/  @P2 IMAD.IADD R53, R51, 0x1, R53 ;  /* 0x0000000133352824 */ /* 0x000fe400078e0235 */
[C---:B------:R-:W-:Y:S02]  /*0870*/  @P0 IMAD R7, R52.reuse, R41, R7 ;  /* 0x0000002934070224 */ /* 0x040fe400078e0207 */
[----:B------:R-:W-:Y:S01]  /*0880*/  @P0 IMAD.WIDE.U32 R42, R52, R40, R42 ;  /* 0x00000028342a0225 */ /* 0x000fe200078e002a */
[----:B-1----:R-:W-:-:S03]  /*0890*/  @P0 LEA R46, P4, R30, R34, 0x1 ;  /* 0x000000221e2e0211 */ /* 0x002fc600078808ff */
[----:B------:R-:W-:Y:S01]  /*08a0*/  @P0 IMAD.IADD R29, R31, 0x1, R29 ;  /* 0x000000011f1d0824 */ /* 0x000fe200078e021d */
[----:B------:R-:W-:Y:S02]  /*08b0*/  @P2 LEA.HI.X R57, R50, R33, R53, 0x1, P3 ;  /* 0x0000002132392211 */ /* 0x000fe400018f0c35 */
[----:B------:R-:W-:Y:S02]  /*08c0*/  @P2 IADD3 R9, R55, R47, RZ ;  /* 0x0000002f37092210 */ /* 0x000fe40007ffe0ff */
[----:B----4-:R-:W-:Y:S02]  /*08d0*/  @P2 LEA R48, P5, R54, R38, 0x1 ;  /* 0x0000002636302211 */ /* 0x010fe400078a08ff */
[----:B------:R-:W-:Y:S02]  /*08e0*/  @P0 IADD3 R7, R43, R7, RZ ;  /* 0x000000072b070210 */ /* 0x000fe40007ffe0ff */
[----:B------:R-:W-:Y:S02]  /*08f0*/  @P0 LEA R50, P3, R42, R36, 0x1 ;  /* 0x000000242a320211 */ /* 0x000fe400078608ff */
[----:B------:R-:W-:-:S02]  /*0900*/  @P0 LEA.HI.X R47, R30, R35, R29, 0x1, P4 ;  /* 0x000000231e2f0211 */ /* 0x000fc400020f0c1d */
[----:B------:R-:W-:Y:S02]  /*0910*/  CS2R R28, SRZ ;  /* 0x00000000001c7805 */ /* 0x000fe4000001ff00 */
[----:B------:R-:W-:Y:S02]  /*0920*/  CS2R R30, SRZ ;  /* 0x00000000001e7805 */ /* 0x000fe4000001ff00 */
[----:B------:R-:W-:Y:S02]  /*0930*/  CS2R R32, SRZ ;  /* 0x0000000000207805 */ /* 0x000fe4000001ff00 */
[----:B------:R-:W-:Y:S02]  /*0940*/  CS2R R34, SRZ ;  /* 0x0000000000227805 */ /* 0x000fe4000001ff00 */
[----:B------:R-:W-:Y:S02]  /*0950*/  @P2 LEA.HI.X R49, R54, R39, R9, 0x1, P5 ;  /* 0x0000002736312211 */ /* 0x000fe400028f0c09 */
[----:B------:R-:W-:-:S02]  /*0960*/  CS2R R38, SRZ ;  /* 0x0000000000267805 */ /* 0x000fc4000001ff00 */
[----:B------:R-:W-:Y:S02]  /*0970*/  @P0 LEA.HI.X R51, R42, R37, R7, 0x1, P3 ;  /* 0x000000252a330211 */ /* 0x000fe400018f0c07 */
[----:B------:R-:W-:Y:S02]  /*0980*/  CS2R R36, SRZ ;  /* 0x0000000000247805 */ /* 0x000fe4000001ff00 */
[----:B------:R-:W-:Y:S02]  /*0990*/  CS2R R40, SRZ ;  /* 0x0000000000287805 */ /* 0x000fe4000001ff00 */
[----:B------:R-:W-:Y:S01]  /*09a0*/  CS2R R42, SRZ ;  /* 0x00000000002a7805 */ /* 0x000fe2000001ff00 */
[----:B------:R-:W4:Y:S04]  /*09b0*/  @P2 LDG.E.128 R28, desc[UR6][R56.64] ;  /* 0x00000006381c2981 */ /* 0x000f28000c1e1d00 */
[----:B------:R0:W4:Y:S04]  /*09c0*/  @P2 LDG.E.128 R32, desc[UR6][R48.64] ;  /* 0x0000000630202981 */ /* 0x000128000c1e1d00 */
[----:B------:R1:W4:Y:S04]  /*09d0*/  @P0 LDG.E.128 R36, desc[UR6][R46.64] ;  /* 0x000000062e240981 */ /* 0x000328000c1e1d00 */
[----:B------:R3:W4:Y:S01]  /*09e0*/  @P0 LDG.E.128 R40, desc[UR6][R50.64] ;  /* 0x0000000632280981 */ /* 0x000722000c1e1d00 */
[----:B------:R-:W-:-:S04]  /*09f0*/  ISETP.GT.AND P0, PT, R0, 0x7f, PT ;  /* 0x0000007f0000780c */ /* 0x000fc80003f04270 */
[----:B------:R-:W-:-:S13]  /*0a00*/  ISETP.GE.OR P2, PT, R0, R3, P0 ;  /* 0x000000030000720c */ /* 0x000fda0000746670 */
[----:B------:R-:W1:Y:S08]  /*0a10*/  @!P2 LDC.64 R54, c[0x0][0x290] ;  /* 0x0000a400ff36ab82 */ /* 0x000e700000000a00 */
[----:B0-----:R-:W0:Y:S01]  /*0a20*/  @!P2 LDC.64 R48, c[0x0][0x298] ;  /* 0x0000a600ff30ab82 */ /* 0x001e220000000a00 */
[----:B------:R-:W-:Y:S02]  /*0a30*/  @!P2 SHF.R.S32.HI R7, RZ, 0x1f, R0 ;  /* 0x0000001fff07a819 */ /* 0x000fe40000011400 */
[----:B------:R-:W-:-:S05]  /*0a40*/  @!P2 IADD3 R52, P3, R10, R0, RZ ;  /* 0x000000000a34a210 */ /* 0x000fca0007f7e0ff */
[----:B-1----:R-:W1:Y:S01]  /*0a50*/  @!P2 LDC.64 R46, c[0x0][0x288] ;  /* 0x0000a200ff2eab82 */ /* 0x002e620000000a00 */
[----:B------:R-:W-:Y:S01]  /*0a60*/  @!P2 LEA.HI.X.SX32 R53, R10, R7, 0x1, P3 ;  /* 0x000000070a35a211 */ /* 0x000fe200018f0eff */
[C---:B------:R-:W-:Y:S02]  /*0a70*/  @!P2 IMAD R56, R54.reuse, UR10, RZ ;  /* 0x0000000a3638ac24 */ /* 0x040fe4000f8e02ff */
[----:B------:R-:W-:-:S04]  /*0a80*/  @!P2 IMAD.WIDE.U32 R52, R54, UR8, R52 ;  /* 0x000000083634ac25 */ /* 0x000fc8000f8e0034 */
[----:B------:R-:W-:Y:S02]  /*0a90*/  @!P2 IMAD R55, R55, UR8, R56 ;  /* 0x000000083737ac24 */ /* 0x000fe4000f8e0238 */
[C---:B0-----:R-:W-:Y:S02]  /*0aa0*/  @!P2 IMAD R54, R48.reuse, UR11, RZ ;  /* 0x0000000b3036ac24 */ /* 0x041fe4000f8e02ff */
[----:B------:R-:W-:Y:S02]  /*0ab0*/  @!P2 IMAD.IADD R53, R53, 0x1, R55 ;  /* 0x000000013535a824 */ /* 0x000fe400078e0237 */
[----:B------:R-:W-:Y:S02]  /*0ac0*/  @!P2 IMAD R55, R49, UR9, R54 ;  /* 0x000000093137ac24 */ /* 0x000fe4000f8e0236 */
[----:B------:R-:W-:-:S04]  /*0ad0*/  @!P2 IMAD.WIDE.U32 R48, R48, UR9, R52 ;  /* 0x000000093030ac25 */ /* 0x000fc8000f8e0034 */
[----:B------:R-:W-:Y:S01]  /*0ae0*/  @!P2 IMAD.IADD R53, R49, 0x1, R55 ;  /* 0x000000013135a824 */ /* 0x000fe200078e0237 */
[----:B-1----:R-:W-:-:S04]  /*0af0*/  @!P2 LEA R46, P3, R48, R46, 0x2 ;  /* 0x0000002e302ea211 */ /* 0x002fc800078610ff */
[----:B------:R-:W-:Y:S02]  /*0b00*/  @!P2 LEA.HI.X R47, R48, R47, R53, 0x2, P3 ;  /* 0x0000002f302fa211 */ /* 0x000fe400018f1435 */
[----:B---3--:R-:W-:Y:S02]  /*0b10*/  LOP3.LUT R50, R12, 0xffff0000, RZ, 0xc0, !PT ;  /* 0xffff00000c327812 */ /* 0x008fe400078ec0ff */
[----:B------:R-:W-:Y:S02]  /*0b20*/  LOP3.LUT R7, R16, 0xffff0000, RZ, 0xc0, !PT ;  /* 0xffff000010077812 */ /* 0x000fe400078ec0ff */
[----:B------:R-:W-:Y:S02]  /*0b30*/  SHF.L.U32 R51, R12, 0x10, RZ ;  /* 0x000000100c337819 */ /* 0x000fe400000006ff */
[----:B------:R-:W-:Y:S01]  /*0b40*/  SHF.L.U32 R16, R16, 0x10, RZ ;  /* 0x0000001010107819 */ /* 0x000fe200000006ff */
[----:B------:R-:W-:Y:S01]  /*0b50*/  FMUL.FTZ R50, R50, R7 ;  /* 0x0000000732327220 */ /* 0x000fe20000410000 */
[----:B------:R-:W-:-:S03]  /*0b60*/  LOP3.LUT R49, R18, 0xffff0000, RZ, 0xc0, !PT ;  /* 0xffff000012317812 */ /* 0x000fc600078ec0ff */
[----:B------:R-:W-:Y:S01]  /*0b70*/  FFMA.FTZ R56, R51, R16, R50 ;  /* 0x0000001033387223 */ /* 0x000fe20000010032 */
[----:B------:R-:W-:Y:S01]  /*0b80*/  IMAD.U32 R50, R18, 0x10000, RZ ;  /* 0x0001000012327824 */ /* 0x000fe200078e00ff */
[----:B------:R-:W-:Y:S01]  /*0b90*/  SHF.L.U32 R54, R17, 0x10, RZ ;  /* 0x0000001011367819 */ /* 0x000fe200000006ff */
[----:B------:R-:W-:Y:S01]  /*0ba0*/  IMAD.U32 R9, R13, 0x10000, RZ ;  /* 0x000100000d097824 */ /* 0x000fe200078e00ff */
[----:B--2---:R-:W-:Y:S02]  /*0bb0*/  LOP3.LUT R18, R20, 0xffff0000, RZ, 0xc0, !PT ;  /* 0xffff000014127812 */ /* 0x004fe400078ec0ff */
[----:B------:R-:W-:Y:S02]  /*0bc0*/  LOP3.LUT R51, R24, 0xffff0000, RZ, 0xc0, !PT ;  /* 0xffff000018337812 */ /* 0x000fe400078ec0ff */
[----:B------:R-:W-:Y:S01]  /*0bd0*/  SHF.L.U32 R20, R20, 0x10, RZ ;  /* 0x0000001014147819 */ /* 0x000fe200000006ff */
[----:B------:R-:W-:Y:S01]  /*0be0*/  FFMA.FTZ R54, R9, R54, R56 ;  /* 0x0000003609367223 */ /* 0x000fe20000010038 */
[----:B------:R-:W-:Y:S01]  /*0bf0*/  LOP3.LUT R13, R13, 0xffff0000, RZ, 0xc0, !PT ;  /* 0xffff00000d0d7812 */ /* 0x000fe200078ec0ff */
[----:B------:R-:W-:Y:S01]  /*0c00*/  FMUL.FTZ R53, R18, R51 ;  /* 0x0000003312357220 */ /* 0x000fe20000410000 */
[----:B------:R-:W-:Y:S01]  /*0c10*/  LOP3.LUT R52, R17, 0xffff0000, RZ, 0xc0, !PT ;  /* 0xffff000011347812 */ /* 0x000fe200078ec0ff */
[----:B------:R-:W-:Y:S01]  /*0c20*/  IMAD.U32 R51, R24, 0x10000, RZ ;  /* 0x0001000018337824 */ /* 0x000fe200078e00ff */
[----:B------:R-:W-:Y:S01]  /*0c30*/  SHF.L.U32 R9, R21, 0x10, RZ ;  /* 0x0000001015097819 */ /* 0x000fe200000006ff */
[----:B------:R-:W-:-:S02]  /*0c40*/  IMAD.U32 R18, R25, 0x10000, RZ ;  /* 0x0001000019127824 */ /* 0x000fc400078e00ff */
[----:B------:R-:W-:Y:S01]  /*0c50*/  FFMA.FTZ R24, R20, R51, R53 ;  /* 0x0000003314187223 */ /* 0x000fe20000010035 */
[C---:B------:R-:W-:Y:S02]  /*0c60*/  IMAD.U32 R7, R14.reuse, 0x10000, RZ ;  /* 0x000100000e077824 */ /* 0x040fe400078e00ff */
[----:B------:R-:W-:Y:S01]  /*0c70*/  FFMA.FTZ R52, R13, R52, R54 ;  /* 0x000000340d347223 */ /* 0x000fe20000010036 */
[----:B------:R-:W-:Y:S01]  /*0c80*/  LOP3.LUT R14, R14, 0xffff0000, RZ, 0xc0, !PT ;  /* 0xffff00000e0e7812 */ /* 0x000fe200078ec0ff */
[----:B------:R-:W-:Y:S02]  /*0c90*/  FFMA.FTZ R24, R9, R18, R24 ;  /* 0x0000001209187223 */ /* 0x000fe40000010018 */
[----:B------:R-:W-:Y:S01]  /*0ca0*/  FFMA.FTZ R9, R7, R50, R52 ;  /* 0x0000003207097223 */ /* 0x000fe20000010034 */
[----:B------:R-:W-:Y:S02]  /*0cb0*/  LOP3.LUT R21, R21, 0xffff0000, RZ, 0xc0, !PT ;  /* 0xffff000015157812 */ /* 0x000fe400078ec0ff */
[----:B------:R-:W-:Y:S01]  /*0cc0*/  LOP3.LUT R20, R25, 0xffff0000, RZ, 0xc0, !PT ;  /* 0xffff000019147812 */ /* 0x000fe200078ec0ff */
[----:B------:R-:W-:Y:S01]  /*0cd0*/  FFMA.FTZ R49, R14, R49, R9 ;  /* 0x000000310e317223 */ /* 0x000fe20000010009 */
[----:B------:R-:W-:-:S02]  /*0ce0*/  SHF.L.U32 R12, R15, 0x10, RZ ;  /* 0x000000100f0c7819 */ /* 0x000fc400000006ff */
        /* <DEDUP_REMOVED lines=8> */
[----:B------:R-:W-:Y:S02]  /*0d70*/  LOP3.LUT R22, R22, 0xffff0000, RZ, 0xc0, !PT ;  /* 0xffff000016167812 */ /* 0x000fe400078ec0ff */
[----:B------:R-:W-:Y:S01]  /*0d80*/  LOP3.LUT R9, R26, 0xffff0000, RZ, 0xc0, !PT ;  /* 0xffff00001a097812 */ /* 0x000fe200078ec0ff */
[----:B------:R-:W-:Y:S01]  /*0d90*/  FFMA.FTZ R15, R15, R16, R12 ;  /* 0x000000100f0f7223 */ /* 0x000fe2000001000c */
[C---:B------:R-:W-:Y:S01]  /*0da0*/  IMAD.U32 R7, R27.reuse, 0x10000, RZ ;  /* 0x000100001b077824 */ /* 0x040fe200078e00ff */
[----:B------:R-:W-:-:S02]  /*0db0*/  LOP3.LUT R12, R27, 0xffff0000, RZ, 0xc0, !PT ;  /* 0xffff00001b0c7812 */ /* 0x000fc400078ec0ff */
[----:B------:R-:W-:Y:S01]  /*0dc0*/  FFMA.FTZ R9, R22, R9, R13 ;  /* 0x0000000916097223 */ /* 0x000fe2000001000d */
[C---:B----4-:R-:W-:Y:S02]  /*0dd0*/  SHF.L.U32 R17, R28.reuse, 0x10, RZ ;  /* 0x000000101c117819 */ /* 0x050fe400000006ff */
[----:B------:R-:W-:Y:S02]  /*0de0*/  LOP3.LUT R28, R28, 0xffff0000, RZ, 0xc0, !PT ;  /* 0xffff00001c1c7812 */ /* 0x000fe400078ec0ff */
[C---:B------:R-:W-:Y:S02]  /*0df0*/  LOP3.LUT R25, R32.reuse, 0xffff0000, RZ, 0xc0, !PT ;  /* 0xffff000020197812 */ /* 0x040fe400078ec0ff */
[----:B------:R-:W-:Y:S02]  /*0e00*/  SHF.L.U32 R22, R32, 0x10, RZ ;  /* 0x0000001020167819 */ /* 0x000fe400000006ff */
[----:B------:R-:W-:Y:S01]  /*0e10*/  LOP3.LUT R20, R36, 0xffff0000, RZ, 0xc0, !PT ;  /* 0xffff000024147812 */ /* 0x000fe200078ec0ff */
[----:B------:R-:W-:Y:S01]  /*0e20*/  FMUL.FTZ R28, R28, R25 ;  /* 0x000000191c1c7220 */ /* 0x000fe20000410000 */
[C---:B------:R-:W-:Y:S01]  /*0e30*/  LOP3.LUT R27, R40.reuse, 0xffff0000, RZ, 0xc0, !PT ;  /* 0xffff0000281b7812 */ /* 0x040fe200078ec0ff */
[----:B------:R-:W-:Y:S01]  /*0e40*/  IMAD.U32 R25, R40, 0x10000, RZ ;  /* 0x0001000028197824 */ /* 0x000fe200078e00ff */
[----:B------:R-:W-:Y:S01]  /*0e50*/  SHF.L.U32 R36, R36, 0x10, RZ ;  /* 0x0000001024247819 */ /* 0x000fe200000006ff */
[----:B------:R-:W-:-:S02]  /*0e60*/  IMAD.U32 R21, R29, 0x10000, RZ ;  /* 0x000100001d157824 */ /* 0x000fc400078e00ff */
[----:B------:R-:W-:Y:S01]  /*0e70*/  FMUL.FTZ R27, R20, R27 ;  /* 0x0000001b141b7220 */ /* 0x000fe20000410000 */
[----:B------:R-:W-:Y:S02]  /*0e80*/  IMAD.U32 R24, R33, 0x10000, RZ ;  /* 0x0001000021187824 */ /* 0x000fe400078e00ff */
        /* <DEDUP_REMOVED lines=10> */
[----:B------:R-:W-:Y:S01]  /*0f30*/  FFMA.FTZ R36, R17, R20, R36 ;  /* 0x0000001411247223 */ /* 0x000fe20000010024 */
        /* <DEDUP_REMOVED lines=13> */
[----:B------:R-:W-:-:S02]  /*1010*/  IMAD.U32 R7, R31, 0x10000, RZ ;  /* 0x000100001f077824 */ /* 0x000fc400078e00ff */
[----:B------:R-:W-:Y:S01]  /*1020*/  FFMA.FTZ R30, R30, R13, R9 ;  /* 0x0000000d1e1e7223 */ /* 0x000fe20000010009 */
[----:B------:R-:W-:Y:S01]  /*1030*/  IMAD.U32 R18, R35, 0x10000, RZ ;  /* 0x0001000023127824 */ /* 0x000fe200078e00ff */
[----:B------:R-:W-:Y:S01]  /*1040*/  SHF.L.U32 R9, R39, 0x10, RZ ;  /* 0x0000001027097819 */ /* 0x000fe200000006ff */
[----:B------:R-:W-:Y:S02]  /*1050*/  IMAD.U32 R20, R43, 0x10000, RZ ;  /* 0x000100002b147824 */ /* 0x000fe400078e00ff */
[----:B------:R-:W-:Y:S01]  /*1060*/  FFMA.FTZ R38, R38, R21, R17 ;  /* 0x0000001526267223 */ /* 0x000fe20000010011 */
[----:B------:R-:W-:Y:S01]  /*1070*/  LOP3.LUT R23, R23, 0xffff0000, RZ, 0xc0, !PT ;  /* 0xffff000017177812 */ /* 0x000fe200078ec0ff */
        /* <DEDUP_REMOVED lines=11> */
[----:B------:R-:W2:Y:S04]  /*1130*/  SHFL.BFLY PT, R12, R15, 0x4, 0x1f ;  /* 0x0c801f000f0c7f89 */ /* 0x000ea800000e0000 */
[----:B------:R-:W3:Y:S01]  /*1140*/  SHFL.BFLY PT, R17, R20, 0x4, 0x1f ;  /* 0x0c801f0014117f89 */ /* 0x000ee200000e0000 */
[----:B0-----:R-:W-:Y:S01]  /*1150*/  FADD.FTZ R9, R14, R7 ;  /* 0x000000070e097221 */ /* 0x001fe20000010000 */
[----:B-1----:R-:W-:Y:S01]  /*1160*/  FADD.FTZ R13, R30, R13 ;  /* 0x0000000d1e0d7221 */ /* 0x002fe20000010000 */
[----:B--2---:R-:W-:Y:S01]  /*1170*/  FADD.FTZ R12, R15, R12 ;  /* 0x0000000c0f0c7221 */ /* 0x004fe20000010000 */
[----:B---3--:R-:W-:-:S02]  /*1180*/  FADD.FTZ R22, R20, R17 ;  /* 0x0000001114167221 */ /* 0x008fc40000010000 */
[----:B------:R-:W0:Y:S04]  /*1190*/  SHFL.BFLY PT, R16, R9, 0x2, 0x1f ;  /* 0x0c401f0009107f89 */ /* 0x000e2800000e0000 */
[----:B------:R-:W1:Y:S04]  /*11a0*/  SHFL.BFLY PT, R18, R13, 0x2, 0x1f ;  /* 0x0c401f000d127f89 */ /* 0x000e6800000e0000 */
[----:B------:R-:W2:Y:S04]  /*11b0*/  SHFL.BFLY PT, R7, R12, 0x2, 0x1f ;  /* 0x0c401f000c077f89 */ /* 0x000ea800000e0000 */
[----:B------:R-:W3:Y:S01]  /*11c0*/  SHFL.BFLY PT, R15, R22, 0x2, 0x1f ;  /* 0x0c401f00160f7f89 */ /* 0x000ee200000e0000 */
[----:B------:R-:W-:-:S06]  /*11d0*/  IMAD.MOV.U32 R19, RZ, RZ, 0x7f800000 ;  /* 0x7f800000ff137424 */ /* 0x000fcc00078e00ff */
[----:B------:R4:W5:Y:S01]  /*11e0*/  @!P2 LDG.E R19, desc[UR6][R46.64] ;  /* 0x000000062e13a981 */ /* 0x000962000c1e1900 */
[----:B0-----:R-:W-:Y:S01]  /*11f0*/  FADD.FTZ R17, R9, R16 ;  /* 0x0000001009117221 */ /* 0x001fe20000010000 */
[----:B-1----:R-:W-:Y:S01]  /*1200*/  FADD.FTZ R20, R13, R18 ;  /* 0x000000120d147221 */ /* 0x002fe20000010000 */
[----:B--2---:R-:W-:Y:S01]  /*1210*/  FADD.FTZ R7, R12, R7 ;  /* 0x000000070c077221 */ /* 0x004fe20000010000 */
[----:B---3--:R-:W-:Y:S02]  /*1220*/  FADD.FTZ R23, R22, R15 ;  /* 0x0000000f16177221 */ /* 0x008fe40000010000 */
[----:B------:R-:W0:Y:S01]  /*1230*/  SHFL.BFLY PT, R18, R17, 0x1, 0x1f ;  /* 0x0c201f0011127f89 */ /* 0x000e2200000e0000 */
[----:B------:R-:W1:Y:S03]  /*1240*/  LDC.64 R14, c[0x0][0x2d0] ;  /* 0x0000b400ff0e7b82 */ /* 0x000e660000000a00 */
[----:B------:R-:W2:Y:S04]  /*1250*/  SHFL.BFLY PT, R21, R20, 0x1, 0x1f ;  /* 0x0c201f0014157f89 */ /* 0x000ea800000e0000 */
[----:B------:R-:W3:Y:S01]  /*1260*/  SHFL.BFLY PT, R16, R7, 0x1, 0x1f ;  /* 0x0c201f0007107f89 */ /* 0x000ee200000e0000 */
[----:B------:R-:W1:Y:S03]  /*1270*/  LDC.64 R12, c[0x0][0x2d8] ;  /* 0x0000b600ff0c7b82 */ /* 0x000e660000000a00 */
[----:B------:R-:W4:Y:S01]  /*1280*/  SHFL.BFLY PT, R24, R23, 0x1, 0x1f ;  /* 0x0c201f0017187f89 */ /* 0x000f2200000e0000 */
[----:B------:R-:W-:Y:S01]  /*1290*/  ISETP.NE.AND P2, PT, R5, RZ, PT ;  /* 0x000000ff0500720c */ /* 0x000fe20003f45270 */
[----:B------:R-:W-:Y:S01]  /*12a0*/  BSSY B0, `(.L_x_6663) ;  /* 0x0000022000007945 */ /* 0x000fe20003800000 */
[----:B0-----:R-:W-:Y:S01]  /*12b0*/  FADD.FTZ R26, R17, R18 ;  /* 0x00000012111a7221 */ /* 0x001fe20000010000 */
[----:B------:R-:W-:-:S02]  /*12c0*/  IMAD.SHL.U32 R18, R2, 0x2000, RZ ;  /* 0x0000200002127824 */ /* 0x000fc400078e00ff */
[----:B--2---:R-:W-:Y:S01]  /*12d0*/  FADD.FTZ R27, R20, R21 ;  /* 0x00000015141b7221 */ /* 0x004fe20000010000 */
[----:B------:R-:W-:Y:S01]  /*12e0*/  SHF.L.U32 R21, R0, 0x2, RZ ;  /* 0x0000000200157819 */ /* 0x000fe200000006ff */
[----:B---3--:R-:W-:Y:S01]  /*12f0*/  FADD.FTZ R9, R7, R16 ;  /* 0x0000001007097221 */ /* 0x008fe20000010000 */
[----:B----4-:R-:W-:-:S05]  /*1300*/  FADD.FTZ R28, R23, R24 ;  /* 0x00000018171c7221 */ /* 0x010fca0000010000 */
[----:B------:R-:W-:Y:S05]  /*1310*/  @P2 BRA `(.L_x_6664) ;  /* 0x0000000000682947 */ /* 0x000fea0003800000 */
[----:B------:R-:W0:Y:S01]  /*1320*/  LDC.64 R22, c[0x0][0x278] ;  /* 0x00009e00ff167b82 */ /* 0x000e220000000a00 */
[----:B------:R-:W-:Y:S01]  /*1330*/  SHF.R.S32.HI R11, RZ, 0x1f, R10 ;  /* 0x0000001fff0b7819 */ /* 0x000fe2000001140a */
[----:B------:R-:W-:Y:S01]  /*1340*/  ULDC.64 UR12, c[0x0][0x260] ;  /* 0x00009800000c7ab9 */ /* 0x000fe20000000a00 */
[-C--:B------:R-:W-:Y:S02]  /*1350*/  ISETP.GE.AND P4, PT, R4, R3.reuse, PT ;  /* 0x000000030400720c */ /* 0x080fe40003f86270 */
[----:B------:R-:W-:-:S03]  /*1360*/  ISETP.GE.AND P3, PT, R6, R3, PT ;  /* 0x000000030600720c */ /* 0x000fc60003f66270 */
[----:B------:R-:W2:Y:S01]  /*1370*/  LDC.64 R24, c[0x0][0x280] ;  /* 0x0000a000ff187b82 */ /* 0x000ea20000000a00 */
[C---:B0-----:R-:W-:Y:S02]  /*1380*/  IMAD R20, R22.reuse, UR10, RZ ;  /* 0x0000000a16147c24 */ /* 0x041fe4000f8e02ff */
[----:B------:R-:W-:-:S04]  /*1390*/  IMAD.WIDE.U32 R16, R22, UR8, R10 ;  /* 0x0000000816107c25 */ /* 0x000fc8000f8e000a */
[----:B------:R-:W-:Y:S02]  /*13a0*/  IMAD R5, R23, UR8, R20 ;  /* 0x0000000817057c24 */ /* 0x000fe4000f8e0214 */
[----:B--2---:R-:W-:-:S03]  /*13b0*/  IMAD R20, R24, UR11, RZ ;  /* 0x0000000b18147c24 */ /* 0x004fc6000f8e02ff */
[----:B------:R-:W-:Y:S01]  /*13c0*/  IADD3 R17, R17, R5, RZ ;  /* 0x0000000511117210 */ /* 0x000fe20007ffe0ff */
        /* <DEDUP_REMOVED lines=10> */
[----:B------:R0:W-:Y:S01]  /*1470*/  STG.E desc[UR6][R16.64], R3 ;  /* 0x0000000310007986 */ /* 0x0001e2000c101906 */
[----:B------:R-:W-:-:S03]  /*1480*/  FSEL R9, R28, RZ, !P2 ;  /* 0x000000ff1c097208 */ /* 0x000fc60005000000 */
[----:B------:R0:W-:Y:S04]  /*1490*/  STG.E desc[UR6][R16.64+0x80], R5 ;  /* 0x0000800510007986 */ /* 0x0001e8000c101906 */
[----:B------:R0:W-:Y:S04]  /*14a0*/  STG.E desc[UR6][R16.64+0x100], R7 ;  /* 0x0001000710007986 */ /* 0x0001e8000c101906 */
[----:B------:R0:W-:Y:S02]  /*14b0*/  STG.E desc[UR6][R16.64+0x180], R9 ;  /* 0x0001800910007986 */ /* 0x0001e4000c101906 */
.L_x_6664:
[----:B------:R-:W-:Y:S05]  /*14c0*/  BSYNC B0 ;  /* 0x0000000000007941 */ /* 0x000fea0003800000 */
.L_x_6663:
[----:B------:R-:W-:Y:S01]  /*14d0*/  UIADD3 UR4, UR4, 0x7f, URZ ;  /* 0x0000007f04047890 */ /* 0x000fe2000fffe03f */
[----:B0-----:R-:W-:Y:S01]  /*14e0*/  SHF.R.S32.HI R3, RZ, 0x1f, R21 ;  /* 0x0000001fff037819 */ /* 0x001fe20000011415 */
[----:B-1----:R-:W-:Y:S01]  /*14f0*/  IMAD R6, R14, UR10, RZ ;  /* 0x0000000a0e067c24 */ /* 0x002fe2000f8e02ff */
[C---:B------:R-:W-:Y:S01]  /*1500*/  IADD3 R4, P1, R18.reuse, R21, RZ ;  /* 0x0000001512047210 */ /* 0x040fe20007f3e0ff */
[----:B------:R-:W-:Y:S01]  /*1510*/  USHF.R.S32.HI UR5, URZ, 0x1f, UR4 ;  /* 0x0000001f3f057899 */ /* 0x000fe20008011404 */
[----:B------:R-:W-:Y:S02]  /*1520*/  BSSY B0, `(.L_x_6665) ;  /* 0x0000022000007945 */ /* 0x000fe40003800000 */
[----:B------:R-:W-:Y:S01]  /*1530*/  LEA.HI.X.SX32 R5, R18, R3, 0x1, P1 ;  /* 0x0000000312057211 */ /* 0x000fe200008f0eff */
[----:B------:R-:W-:Y:S01]  /*1540*/  ULEA.HI UR5, UR5, UR4, URZ, 0x7 ;  /* 0x0000000405057291 */ /* 0x000fe2000f8f383f */
[----:B------:R-:W-:-:S03]  /*1550*/  IMAD R3, R15, UR8, R6 ;  /* 0x000000080f037c24 */ /* 0x000fc6000f8e0206 */
[----:B------:R-:W-:Y:S01]  /*1560*/  ULOP3.LUT UR5, UR5, 0xffffff80, URZ, 0xc0, !UPT ;  /* 0xffffff8005057892 */ /* 0x000fe2000f8ec03f */
[----:B------:R-:W-:-:S04]  /*1570*/  IMAD.WIDE.U32 R14, R14, UR8, R4 ;  /* 0x000000080e0e7c25 */ /* 0x000fc8000f8e0004 */
[----:B------:R-:W-:Y:S01]  /*1580*/  IMAD.IADD R15, R15, 0x1, R3 ;  /* 0x000000010f0f7824 */ /* 0x000fe200078e0203 */
[----:B------:R-:W-:Y:S01]  /*1590*/  IADD3 R3, -R10, UR5, RZ ;  /* 0x000000050a037c10 */ /* 0x000fe2000fffe1ff */
[----:B------:R-:W-:-:S03]  /*15a0*/  IMAD R4, R12, UR11, RZ ;  /* 0x0000000b0c047c24 */ /* 0x000fc6000f8e02ff */
[----:B------:R-:W-:Y:S01]  /*15b0*/  ISETP.GE.OR P0, PT, R0, R3, P0 ;  /* 0x000000030000720c */ /* 0x000fe20000706670 */
[----:B------:R-:W-:Y:S02]  /*15c0*/  IMAD R9, R13, UR9, R4 ;  /* 0x000000090d097c24 */ /* 0x000fe4000f8e0204 */
[----:B------:R-:W-:-:S05]  /*15d0*/  IMAD.WIDE.U32 R12, R12, UR9, R14 ;  /* 0x000000090c0c7c25 */ /* 0x000fca000f8e000e */
[----:B------:R-:W-:-:S05]  /*15e0*/  IADD3 R9, R13, R9, RZ ;  /* 0x000000090d097210 */ /* 0x000fca0007ffe0ff */
[----:B------:R-:W-:Y:S05]  /*15f0*/  @P0 BRA `(.L_x_6666) ;  /* 0x0000000000500947 */ /* 0x000fea0003800000 */
[----:B------:R-:W0:Y:S01]  /*1600*/  LDC.64 R14, c[0x0][0x2a8] ;  /* 0x0000aa00ff0e7b82 */ /* 0x000e220000000a00 */
[----:B------:R-:W-:Y:S01]  /*1610*/  SHF.R.S32.HI R3, RZ, 0x1f, R0 ;  /* 0x0000001fff037819 */ /* 0x000fe20000011400 */
[----:B------:R-:W-:Y:S01]  /*1620*/  ULDC.64 UR4, c[0x0][0x2a0] ;  /* 0x0000a80000047ab9 */ /* 0x000fe20000000a00 */
[----:B------:R-:W-:-:S04]  /*1630*/  IADD3 R4, P0, R10, R0, RZ ;  /* 0x000000000a047210 */ /* 0x000fc80007f1e0ff */
[----:B------:R-:W-:Y:S01]  /*1640*/  LEA.HI.X.SX32 R5, R10, R3, 0x1, P0 ;  /* 0x000000030a057211 */ /* 0x000fe200000f0eff */
[----:B------:R-:W1:Y:S01]  /*1650*/  LDC.64 R16, c[0x0][0x2b0] ;  /* 0x0000ac00ff107b82 */ /* 0x000e620000000a00 */
[----:B-----5:R-:W-:Y:S01]  /*1660*/  FSETP.NEU.FTZ.AND P0, PT, R19, -INF , PT ;  /* 0xff8000001300780b */ /* 0x020fe20003f1d000 */
[C---:B0-----:R-:W-:Y:S02]  /*1670*/  IMAD R6, R14.reuse, UR10, RZ ;  /* 0x0000000a0e067c24 */ /* 0x041fe4000f8e02ff */
[----:B------:R-:W-:-:S04]  /*1680*/  IMAD.WIDE.U32 R4, R14, UR8, R4 ;  /* 0x000000080e047c25 */ /* 0x000fc8000f8e0004 */
[----:B------:R-:W-:Y:S02]  /*1690*/  IMAD R3, R15, UR8, R6 ;  /* 0x000000080f037c24 */ /* 0x000fe4000f8e0206 */
[C---:B-1----:R-:W-:Y:S02]  /*16a0*/  IMAD R6, R16.reuse, UR11, RZ ;  /* 0x0000000b10067c24 */ /* 0x042fe4000f8e02ff */
[----:B------:R-:W-:Y:S02]  /*16b0*/  IMAD.IADD R5, R5, 0x1, R3 ;  /* 0x0000000105057824 */ /* 0x000fe400078e0203 */
[----:B------:R-:W-:Y:S01]  /*16c0*/  FMUL.FTZ R3, R19, 1.4426950216293334961 ;  /* 0x3fb8aa3b13037820 */ /* 0x000fe20000410000 */
[----:B------:R-:W-:Y:S02]  /*16d0*/  IMAD R7, R17, UR9, R6 ;  /* 0x0000000911077c24 */ /* 0x000fe4000f8e0206 */
[----:B------:R-:W-:Y:S02]  /*16e0*/  IMAD.WIDE.U32 R4, R16, UR9, R4 ;  /* 0x0000000910047c25 */ /* 0x000fe4000f8e0004 */
[----:B------:R-:W-:-:S03]  /*16f0*/  FSEL R3, R3, RZ, P0 ;  /* 0x000000ff03037208 */ /* 0x000fc60000000000 */
[----:B------:R-:W-:Y:S02]  /*1700*/  IADD3 R5, R5, R7, RZ ;  /* 0x0000000705057210 */ /* 0x000fe40007ffe0ff */
[----:B------:R-:W-:-:S04]  /*1710*/  LEA R6, P1, R4, UR4, 0x2 ;  /* 0x0000000404067c11 */ /* 0x000fc8000f8210ff */
[----:B------:R-:W-:-:S05]  /*1720*/  LEA.HI.X R7, R4, UR5, R5, 0x2, P1 ;  /* 0x0000000504077c11 */ /* 0x000fca00088f1405 */
[----:B------:R0:W-:Y:S04]  /*1730*/  STG.E desc[UR6][R6.64], R3 ;  /* 0x0000000306007986 */ /* 0x0001e8000c101906 */
.L_x_6666:
[----:B------:R-:W-:Y:S05]  /*1740*/  BSYNC B0 ;  /* 0x0000000000007941 */ /* 0x000fea0003800000 */
.L_x_6665:
[----:B------:R-:W-:Y:S01]  /*1750*/  ULDC.64 UR12, c[0x0][0x2e8] ;  /* 0x0000ba00000c7ab9 */ /* 0x000fe20000000a00 */
[----:B------:R-:W-:Y:S01]  /*1760*/  ULDC.64 UR4, c[0x0][0x2b8] ;  /* 0x0000ae0000047ab9 */ /* 0x000fe20000000a00 */
[----:B------:R-:W-:Y:S02]  /*1770*/  ISETP.NE.U32.AND P0, PT, RZ, UR12, PT ;  /* 0x0000000cff007c0c */ /* 0x000fe4000bf05070 */
[C---:B------:R-:W-:Y:S02]  /*1780*/  LEA R4, P1, R12.reuse, UR4, 0x2 ;  /* 0x000000040c047c11 */ /* 0x040fe4000f8210ff */
        /* <DEDUP_REMOVED lines=8> */
[----:B------:R1:W-:Y:S04]  /*1810*/  STG.E.128 desc[UR6][R4.64+0x5000], RZ ;  /* 0x005000ff04007986 */ /* 0x0003e8000c101d06 */
[----:B------:R1:W-:Y:S04]  /*1820*/  STG.E.128 desc[UR6][R4.64+0x6000], RZ ;  /* 0x006000ff04007986 */ /* 0x0003e8000c101d06 */
[----:B------:R1:W-:Y:S01]  /*1830*/  STG.E.128 desc[UR6][R4.64+0x7000], RZ ;  /* 0x007000ff04007986 */ /* 0x0003e2000c101d06 */
[----:B------:R-:W-:Y:S05]  /*1840*/  @P0 EXIT ;  /* 0x000000000000094d */ /* 0x000fea0003800000 */
[----:B0-----:R-:W0:Y:S08]  /*1850*/  LDC R3, c[0x0][0x2e0] ;  /* 0x0000b800ff037b82 */ /* 0x001e300000000800 */
[----:B------:R-:W2:Y:S08]  /*1860*/  LDC R7, c[0x0][0x220] ;  /* 0x00008800ff077b82 */ /* 0x000eb00000000800 */
[----:B-1----:R-:W1:Y:S01]  /*1870*/  LDC.64 R4, c[0x0][0x2e8] ;  /* 0x0000ba00ff047b82 */ /* 0x002e620000000a00 */
[----:B0-----:R-:W-:-:S04]  /*1880*/  IMAD R2, R2, R3, UR9 ;  /* 0x0000000902027e24 */ /* 0x001fc8000f8e0203 */
[----:B--2---:R-:W-:-:S04]  /*1890*/  IMAD R3, R2, R7, UR8 ;  /* 0x0000000802037e24 */ /* 0x004fc8000f8e0207 */
[----:B-1----:R-:W-:-:S05]  /*18a0*/  IMAD.WIDE R2, R3, 0x4, R4 ;  /* 0x0000000403027825 */ /* 0x002fca00078e0204 */
[----:B------:R-:W-:Y:S01]  /*18b0*/  STG.E desc[UR6][R2.64], RZ ;  /* 0x000000ff02007986 */ /* 0x000fe2000c101906 */
[----:B------:R-:W-:Y:S05]  /*18c0*/  EXIT ;  /* 0x000000000000794d */ /* 0x000fea0003800000 */
.L_x_6667:
        /* <DEDUP_REMOVED lines=11> */
.L_x_7421:


//--------------------- .text._ZN7cutlass13device_kernelIN5flash11enable_sm90INS1_16FlashAttnBwdSm90INS1_25CollectiveMainloopBwdSm90ILi2ELi2ELi2EN4cute5tupleIJNS5_1CILi1EEES8_S8_EEENS6_IJNS7_ILi128EEESA_NS7_ILi64EEEEEENS_10bfloat16_tEfNS_4arch4Sm90ELb1ELb0ELb0ELb1ELb0ELb1ELb0ELb0ELi2ELi1ELi2ELi2ELb0EEENS1_21CollectiveEpilogueBwdISC_SD_SF_Li256ELb1ELb0ELi1EEENS1_25SingleTileBwdLPTSchedulerILb1ELi128ELb0EEEEEEEEEvNT_6ParamsE --------------------------
	.section	.text._ZN7cutlass13device_kernelIN5flash11enable_sm90INS1_16FlashAttnBwdSm90INS1_25CollectiveMainloopBwdSm90ILi2ELi2ELi2EN4cute5tupleIJNS5_1CILi1EEES8_S8_EEENS6_IJNS7_ILi128EEESA_NS7_ILi64EEEEEENS_10bfloat16_tEfNS_4arch4Sm90ELb1ELb0ELb0ELb1ELb0ELb1ELb0ELb0ELi2ELi1ELi2ELi2ELb0EEENS1_21CollectiveEpilogueBwdISC_SD_SF_Li256ELb1ELb0ELi1EEENS1_25SingleTileBwdLPTSchedulerILb1ELi128ELb0EEEEEEEEEvNT_6ParamsE,"ax",@progbits
	.align	128
.text._ZN7cutlass13device_kernelIN5flash11enable_sm90INS1_16FlashAttnBwdSm90INS1_25CollectiveMainloopBwdSm90ILi2ELi2ELi2EN4cute5tupleIJNS5_1CILi1EEES8_S8_EEENS6_IJNS7_ILi128EEESA_NS7_ILi64EEEEEENS_10bfloat16_tEfNS_4arch4Sm90ELb1ELb0ELb0ELb1ELb0ELb1ELb0ELb0ELi2ELi1ELi2ELi2ELb0EEENS1_21CollectiveEpilogueBwdISC_SD_SF_Li256ELb1ELb0ELi1EEENS1_25SingleTileBwdLPTSchedulerILb1ELi128ELb0EEEEEEEEEvNT_6ParamsE:
        .type           _ZN7cutlass13device_kernelIN5flash11enable_sm90INS1_16FlashAttnBwdSm90INS1_25CollectiveMainloopBwdSm90ILi2ELi2ELi2EN4cute5tupleIJNS5_1CILi1EEES8_S8_EEENS6_IJNS7_ILi128EEESA_NS7_ILi64EEEEEENS_10bfloat16_tEfNS_4arch4Sm90ELb1ELb0ELb0ELb1ELb0ELb1ELb0ELb0ELi2ELi1ELi2ELi2ELb0EEENS1_21CollectiveEpilogueBwdISC_SD_SF_Li256ELb1ELb0ELi1EEENS1_25SingleTileBwdLPTSchedulerILb1ELi128ELb0EEEEEEEEEvNT_6ParamsE,@function
        .size           _ZN7cutlass13device_kernelIN5flash11enable_sm90INS1_16FlashAttnBwdSm90INS1_25CollectiveMainloopBwdSm90ILi2ELi2ELi2EN4cute5tupleIJNS5_1CILi1EEES8_S8_EEENS6_IJNS7_ILi128EEESA_NS7_ILi64EEEEEENS_10bfloat16_tEfNS_4arch4Sm90ELb1ELb0ELb0ELb1ELb0ELb1ELb0ELb0ELi2ELi1ELi2ELi2ELb0EEENS1_21CollectiveEpilogueBwdISC_SD_SF_Li256ELb1ELb0ELi1EEENS1_25SingleTileBwdLPTSchedulerILb1ELi128ELb0EEEEEEEEEvNT_6ParamsE,(.L_x_7422 - _ZN7cutlass13device_kernelIN5flash11enable_sm90INS1_16FlashAttnBwdSm90INS1_25CollectiveMainloopBwdSm90ILi2ELi2ELi2EN4cute5tupleIJNS5_1CILi1EEES8_S8_EEENS6_IJNS7_ILi128EEESA_NS7_ILi64EEEEEENS_10bfloat16_tEfNS_4arch4Sm90ELb1ELb0ELb0ELb1ELb0ELb1ELb0ELb0ELi2ELi1ELi2ELi2ELb0EEENS1_21CollectiveEpilogueBwdISC_SD_SF_Li256ELb1ELb0ELi1EEENS1_25SingleTileBwdLPTSchedulerILb1ELi128ELb0EEEEEEEEEvNT_6ParamsE)
        .other          _ZN7cutlass13device_kernelIN5flash11enable_sm90INS1_16FlashAttnBwdSm90INS1_25CollectiveMainloopBwdSm90ILi2ELi2ELi2EN4cute5tupleIJNS5_1CILi1EEES8_S8_EEENS6_IJNS7_ILi128EEESA_NS7_ILi64EEEEEENS_10bfloat16_tEfNS_4arch4Sm90ELb1ELb0ELb0ELb1ELb0ELb1ELb0ELb0ELi2ELi1ELi2ELi2ELb0EEENS1_21CollectiveEpilogueBwdISC_SD_SF_Li256ELb1ELb0ELi1EEENS1_25SingleTileBwdLPTSchedulerILb1ELi128ELb0EEEEEEEEEvNT_6ParamsE,@"STO_CUDA_ENTRY STV_DEFAULT"
_ZN7cutlass13device_kernelIN5flash11enable_sm90INS1_16FlashAttnBwdSm90INS1_25CollectiveMainloopBwdSm90ILi2ELi2ELi2EN4cute5tupleIJNS5_1CILi1EEES8_S8_EEENS6_IJNS7_ILi128EEESA_NS7_ILi64EEEEEENS_10bfloat16_tEfNS_4arch4Sm90ELb1ELb0ELb0ELb1ELb0ELb1ELb0ELb0ELi2ELi1ELi2ELi2ELb0EEENS1_21CollectiveEpilogueBwdISC_SD_SF_Li256ELb1ELb0ELi1EEENS1_25SingleTileBwdLPTSchedulerILb1ELi128ELb0EEEEEEEEEvNT_6ParamsE:
        /* <DEDUP_REMOVED lines=24> */
.L_x_6669:
[----:B------:R-:W-:Y:S05]  /*0180*/  BSYNC B0 ;  /* 0x0000000000007941 */ /* 0x000fea0003800000 */
.L_x_6668:
        /* <DEDUP_REMOVED lines=37> */
.L_x_6670:
        /* <DEDUP_REMOVED lines=22> */
.L_x_6671:
[----:B------:R-:W-:Y:S01]  /*0540*/  PLOP3.LUT P0, PT, PT, PT, UP0, 0x80, 0x0 ;  /* 0x000000000000781c */ /* 0x000fe20003f0f008 */
[----:B------:R-:W-:Y:S01]  /*0550*/  NOP ;  /* 0x0000000000007918 */ /* 0x000fe20000000000 */
[----:B------:R-:W-:Y:S01]  /*0560*/  ULDC.64 UR38, c[0x0][0x208] ;  /* 0x0000820000267ab9 */ /* 0x000fe20000000a00 */
[----:B------:R-:W-:Y:S01]  /*0570*/  BSSY B6, `(.L_x_6672) ;  /* 0x0000e58000067945 */ /* 0x000fe20003800000 */
[----:B-12-4-:R-:W-:Y:S09]  /*0580*/  BAR.SYNC.DEFER_BLOCKING 0x0 ;  /* 0x0000000000007b1d */ /* 0x016ff20000010000 */
[----:B------:R-:W-:Y:S05]  /*0590*/  @!P0 BRA `(.L_x_6673) ;  /* 0x000000a800b08947 */ /* 0x000fea0003800000 */
.L_x_6674:
        /* <DEDUP_REMOVED lines=32> */
.L_x_6675:
[----:B------:R-:W-:Y:S01]  /*07a0*/  ULDC UR7, c[0x0][0x8c4] ;  /* 0x0002310000077ab9 */ /* 0x000fe20000000800 */
[----:B------:R-:W-:Y:S01]  /*07b0*/  UMOV UR37, UR10 ;  /* 0x0000000a00257c82 */ /* 0x000fe20008000000 */
[----:B------:R-:W-:-:S11]  /*07c0*/  UISETP.NE.AND UP0, UPT, UR7, 0x1, UPT ;  /* 0x000000010700788c */ /* 0x000fd6000bf05270 */
[----:B------:R-:W-:Y:S02]  /*07d0*/  @UP0 ULDC.64 UR8, c[0x0][0x8c8] ;  /* 0x0002320000080ab9 */ /* 0x000fe40000000a00 */
[----:B------:R-:W-:-:S04]  /*07e0*/  UIMAD.WIDE.U32 UR4, UR10, UR8, URZ ;  /* 0x000000080a0472a5 */ /* 0x000fc8000f8e003f */
[----:B------:R-:W-:-:S04]  /*07f0*/  @UP0 USHF.R.U32.HI UR37, URZ, UR9, UR5 ;  /* 0x000000093f250299 */ /* 0x000fc80008011605 */
[----:B------:R-:W-:-:S12]  /*0800*/  UIMAD UR4, UR37, UR7, URZ ;  /* 0x00000007250472a4 */ /* 0x000fd8000f8e023f */
.L_x_6676:
        /* <DEDUP_REMOVED lines=23> */
.L_x_6677:
        /* <DEDUP_REMOVED lines=14> */
.L_x_6679:
[----:B------:R-:W-:-:S05]  /*0a60*/  ULDC UR4, c[0x0][0x8ec] ;  /* 0x00023b0000047ab9 */ /* 0x000fca0000000800 */
.L_x_6678:
        /* <DEDUP_REMOVED lines=23> */
.L_x_6681:
        /* <DEDUP_REMOVED lines=14> */
.L_x_6682:
        /* <DEDUP_REMOVED lines=11> */
.L_x_6683:
        /* <DEDUP_REMOVED lines=13> */
.L_x_6684:
        /* <DEDUP_REMOVED lines=68> */
.L_x_6687:
        /* <DEDUP_REMOVED lines=15> */
.L_x_6686:
        /* <DEDUP_REMOVED lines=22> */
.L_x_6689:
        /* <DEDUP_REMOVED lines=15> */
.L_x_6688:
[----:B------:R-:W-:Y:S01]  /*15c0*/  SHF.R.S32.HI R5, RZ, 0x1f, R16 ;  /* 0x0000001fff057819 */ /* 0x000fe20000011410 */
[----:B------:R-:W-:-:S03]  /*15d0*/  UMOV UR4, 0xffffffff ;  /* 0xffffffff00047882 */ /* 0x000fc60000000000 */
[----:B------:R-:W-:-:S04]  /*15e0*/  LEA.HI R0, R5, R16, RZ, 0x7 ;  /* 0x0000001005007211 */ /* 0x000fc800078f38ff */
[----:B------:R-:W-:Y:S01]  /*15f0*/  SHF.R.S32.HI R13, RZ, 0x7, R0 ;  /* 0x00000007ff0d7819 */ /* 0x000fe20000011400 */
[----:B------:R-:W-:Y:S06]  /*1600*/  BRA.DIV UR4, `(.L_x_6690) ;  /* 0x000000d604407947 */ /* 0x000fec000b800000 */
[----:B------:R1:W2:Y:S02]  /*1610*/  SHFL.IDX PT, R14, R13, RZ, 0x1f ;  /* 0x00001fff0d0e7589 */ /* 0x0002a400000e0000 */
.L_x_6815:
        /* <DEDUP_REMOVED lines=24> */
.L_x_6691:
[----:B------:R-:W-:Y:S01]  /*17a0*/  UIADD3 UR4, UR47, -UR42, URZ ;  /* 0x8000002a2f047290 */ /* 0x000fe2000fffe03f */
[----:B------:R-:W-:Y:S01]  /*17b0*/  IMAD.U32 R2, R8, 0x200, R3 ;  /* 0x0000020008027824 */ /* 0x000fe200078e0003 */
[----:B------:R-:W-:Y:S01]  /*17c0*/  ULDC UR5, c[0x0][0x74c] ;  /* 0x0001d30000057ab9 */ /* 0x000fe20000000800 */
[----:B------:R-:W-:Y:S01]  /*17d0*/  LOP3.LUT R3, R0, 0xffffff80, RZ, 0xc0, !PT ;  /* 0xffffff8000037812 */ /* 0x000fe200078ec0ff */
[----:B------:R-:W-:Y:S01]  /*17e0*/  ULEA UR4, UR37, UR4, 0x7 ;  /* 0x0000000425047291 */ /* 0x000fe2000f8e383f */
[----:B------:R-:W-:Y:S01]  /*17f0*/  IMAD.MOV.U32 R0, RZ, RZ, RZ ;  /* 0x000000ffff007224 */ /* 0x000fe200078e00ff */
[----:B------:R3:W-:Y:S01]  /*1800*/  STL [R1+0x28], R2 ;  /* 0x0000280201007387 */ /* 0x0007e20000100800 */
[----:B------:R-:W-:Y:S01]  /*1810*/  IMAD.MOV.U32 R4, RZ, RZ, RZ ;  /* 0x000000ffff047224 */ /* 0x000fe200078e00ff */
[----:B------:R-:W-:Y:S01]  /*1820*/  UIADD3 UR4, UR4, -UR5, URZ ;  /* 0x8000000504047290 */ /* 0x000fe2000fffe03f */
[----:B------:R-:W-:Y:S01]  /*1830*/  IMAD.IADD R6, R16, 0x1, -R3 ;  /* 0x0000000110067824 */ /* 0x000fe200078e0a03 */
[----:B------:R-:W-:-:S02]  /*1840*/  CS2R R182, SRZ ;  /* 0x0000000000b67805 */ /* 0x000fc4000001ff00 */
[----:B------:R-:W-:Y:S01]  /*1850*/  CS2R R180, SRZ ;  /* 0x0000000000b47805 */ /* 0x000fe2000001ff00 */
[----:B------:R-:W-:Y:S01]  /*1860*/  USHF.R.S32.HI UR5, URZ, 0x1f, UR4 ;  /* 0x0000001f3f057899 */ /* 0x000fe20008011404 */
[--C-:B------:R-:W-:Y:S01]  /*1870*/  IMAD R9, R13, 0x400, R6.reuse ;  /* 0x000004000d097824 */ /* 0x100fe200078e0206 */
[----:B------:R-:W-:Y:S02]  /*1880*/  SHF.R.S32.HI R11, RZ, 0x1f, R6 ;  /* 0x0000001fff0b7819 */ /* 0x000fe40000011406 */
[----:B------:R-:W-:Y:S01]  /*1890*/  CS2R R178, SRZ ;  /* 0x0000000000b27805 */ /* 0x000fe2000001ff00 */
[----:B------:R-:W-:Y:S01]  /*18a0*/  ULEA.HI UR5, UR5, UR4, URZ, 0x7 ;  /* 0x0000000405057291 */ /* 0x000fe2000f8f383f */
[----:B------:R-:W-:Y:S01]  /*18b0*/  IMAD.SHL.U32 R9, R9, 0x4, RZ ;  /* 0x0000000409097824 */ /* 0x000fe200078e00ff */
[----:B------:R-:W-:Y:S01]  /*18c0*/  LEA.HI R10, R11, R6, RZ, 0x2 ;  /* 0x000000060b0a7211 */ /* 0x000fe200078f10ff */
[----:B------:R4:W-:Y:S01]  /*18d0*/  STL [R1+0x20], R11 ;  /* 0x0000200b01007387 */ /* 0x0009e20000100800 */
[----:B------:R-:W-:Y:S01]  /*18e0*/  ULEA.HI.SX32 UR5, UR5, 0x1, 0x19 ;  /* 0x0000000105057891 */ /* 0x000fe2000f8fca3f */
[----:B------:R-:W-:-:S02]  /*18f0*/  CS2R R176, SRZ ;  /* 0x0000000000b07805 */ /* 0x000fc4000001ff00 */
[----:B------:R-:W-:Y:S02]  /*1900*/  LOP3.LUT R3, R10, 0xfffffffc, RZ, 0xc0, !PT ;  /* 0xfffffffc0a037812 */ /* 0x000fe400078ec0ff */
        /* <DEDUP_REMOVED lines=35> */
[----:B----4-:R-:W-:Y:S06]  /*1b40*/  @P0 BRA `(.L_x_6693) ;  /* 0x0000003800840947 */ /* 0x010fec0003800000 */
[----:B------:R-:W-:Y:S01]  /*1b50*/  UIMAD UR4, UR37, -0x80, UR42 ;  /* 0xffffff80250478a4 */ /* 0x000fe2000f8e022a */
[----:B------:R-:W-:Y:S01]  /*1b60*/  LOP3.LUT R7, R7, 0xffffffe0, RZ, 0xc0, !PT ;  /* 0xffffffe007077812 */ /* 0x000fe200078ec0ff */
[----:B------:R-:W-:Y:S01]  /*1b70*/  IMAD.MOV.U32 R183, RZ, RZ, RZ ;  /* 0x000000ffffb77224 */ /* 0x000fe200078e00ff */
[----:B------:R-:W-:Y:S02]  /*1b80*/  LEA.HI R6, R11, R6, RZ, 0x5 ;  /* 0x000000060b067211 */ /* 0x000fe400078f28ff */
[C---:B------:R-:W-:Y:S01]  /*1b90*/  LEA.HI R0, R13.reuse, R13, RZ, 0x1 ;  /* 0x0000000d0d007211 */ /* 0x040fe200078f08ff */
[----:B------:R-:W-:Y:S01]  /*1ba0*/  IMAD.IADD R7, R16, 0x1, -R7 ;  /* 0x0000000110077824 */ /* 0x000fe200078e0a07 */
[----:B------:R-:W-:Y:S01]  /*1bb0*/  SHF.R.S32.HI R6, RZ, 0x5, R6 ;  /* 0x00000005ff067819 */ /* 0x000fe20000011406 */
[----:B------:R-:W-:Y:S01]  /*1bc0*/  IMAD.U32 R9, RZ, RZ, UR4 ;  /* 0x00000004ff097e24 */ /* 0x000fe2000f8e00ff */
        /* <DEDUP_REMOVED lines=9> */
[----:B------:R-:W-:Y:S02]  /*1c60*/  LEA.HI R10, R5, R16, RZ, 0x2 ;  /* 0x00000010050a7211 */ /* 0x000fe400078f10ff */
[--C-:B------:R-:W-:Y:S02]  /*1c70*/  SHF.R.S32.HI R0, RZ, 0x3, R4.reuse ;  /* 0x00000003ff007819 */ /* 0x100fe40000011404 */
[----:B------:R-:W-:-:S02]  /*1c80*/  SHF.R.S32.HI R5, RZ, 0x1f, R4 ;  /* 0x0000001fff057819 */ /* 0x000fc40000011404 */
[----:B------:R-:W-:Y:S02]  /*1c90*/  LOP3.LUT R9, R9, 0xfffffff8, RZ, 0xc0, !PT ;  /* 0xfffffff809097812 */ /* 0x000fe400078ec0ff */
[----:B------:R-:W-:Y:S02]  /*1ca0*/  SHF.R.S32.HI R4, RZ, 0x2, R7 ;  /* 0x00000002ff047819 */ /* 0x000fe40000011407 */
[----:B------:R-:W-:Y:S02]  /*1cb0*/  LEA.HI R5, R5, R0, RZ, 0x4 ;  /* 0x0000000005057211 */ /* 0x000fe400078f20ff */
[----:B------:R-:W-:Y:S01]  /*1cc0*/  IADD3 R12, R8, R9, -R6 ;  /* 0x00000009080c7210 */ /* 0x000fe20007ffe806 */
[C---:B------:R-:W-:Y:S01]  /*1cd0*/  VIADD R6, R4.reuse, 0x8 ;  /* 0x0000000804067836 */ /* 0x040fe20000000000 */
[----:B------:R-:W-:Y:S01]  /*1ce0*/  LOP3.LUT R9, R5, 0x1ffffff0, RZ, 0xc0, !PT ;  /* 0x1ffffff005097812 */ /* 0x000fe200078ec0ff */
[----:B------:R-:W-:Y:S01]  /*1cf0*/  VIADD R14, R4, 0x18 ;  /* 0x00000018040e7836 */ /* 0x000fe20000000000 */
[----:B------:R-:W-:-:S02]  /*1d00*/  LOP3.LUT R11, R10, 0xfffffffc, RZ, 0xc0, !PT ;  /* 0xfffffffc0a0b7812 */ /* 0x000fc400078ec0ff */
        /* <DEDUP_REMOVED lines=13> */
[----:B------:R-:W-:Y:S01]  /*1de0*/  SHF.R.S32.HI R11, RZ, 0x1f, R10 ;  /* 0x0000001fff0b7819 */ /* 0x000fe2000001140a */
[----:B------:R-:W-:Y:S01]  /*1df0*/  IMAD R5, R0, 0x8, R5 ;  /* 0x0000000800057824 */ /* 0x000fe200078e0205 */
[----:B------:R-:W-:Y:S02]  /*1e00*/  LOP3.LUT R13, R6, 0xfffffffe, RZ, 0xc0, !PT ;  /* 0xfffffffe060d7812 */ /* 0x000fe400078ec0ff */
[--C-:B------:R-:W-:Y:S02]  /*1e10*/  SHF.R.S32.HI R10, RZ, 0x1, R6.reuse ;  /* 0x00000001ff0a7819 */ /* 0x100fe40000011406 */
[----:B--2---:R-:W-:Y:S01]  /*1e20*/  SHF.R.S32.HI R15, RZ, 0x1f, R6 ;  /* 0x0000001fff0f7819 */ /* 0x004fe20000011406 */
[----:B------:R-:W-:Y:S01]  /*1e30*/  IMAD.IADD R13, R12, 0x1, -R13 ;  /* 0x000000010c0d7824 */ /* 0x000fe200078e0a0d */
[--C-:B------:R-:W-:Y:S01]  /*1e40*/  SHF.R.S32.HI R6, RZ, 0x1, R16.reuse ;  /* 0x00000001ff067819 */ /* 0x100fe20000011410 */
[----:B------:R1:W-:Y:S01]  /*1e50*/  STL [R1+0x10], R5 ;  /* 0x0000100501007387 */ /* 0x0003e20000100800 */
[----:B------:R-:W-:-:S02]  /*1e60*/  SHF.R.S32.HI R17, RZ, 0x1f, R16 ;  /* 0x0000001fff117819 */ /* 0x000fc40000011410 */
[----:B------:R-:W-:Y:S02]  /*1e70*/  LEA.HI R11, R11, R4, RZ, 0x4 ;  /* 0x000000040b0b7211 */ /* 0x000fe400078f20ff */
[----:B------:R-:W-:Y:S02]  /*1e80*/  LEA.HI R15, R15, R10, RZ, 0x4 ;  /* 0x0000000a0f0f7211 */ /* 0x000fe400078f20ff */
[----:B------:R-:W-:Y:S02]  /*1e90*/  LEA.HI R12, R17, R6, RZ, 0x4 ;  /* 0x00000006110c7211 */ /* 0x000fe400078f20ff */
[----:B------:R-:W-:Y:S02]  /*1ea0*/  LOP3.LUT R11, R11, 0x1ffffff0, RZ, 0xc0, !PT ;  /* 0x1ffffff00b0b7812 */ /* 0x000fe400078ec0ff */
[----:B------:R-:W-:Y:S02]  /*1eb0*/  LOP3.LUT R15, R15, 0x1ffffff0, RZ, 0xc0, !PT ;  /* 0x1ffffff00f0f7812 */ /* 0x000fe400078ec0ff */
[----:B------:R-:W-:Y:S01]  /*1ec0*/  LOP3.LUT R17, R16, 0xfffffffe, RZ, 0xc0, !PT ;  /* 0xfffffffe10117812 */ /* 0x000fe200078ec0ff */
[----:B------:R-:W-:Y:S01]  /*1ed0*/  IMAD.IADD R4, R4, 0x1, -R11 ;  /* 0x0000000104047824 */ /* 0x000fe200078e0a0b */
[----:B------:R-:W-:Y:S01]  /*1ee0*/  LOP3.LUT R19, R12, 0x1ffffff0, RZ, 0xc0, !PT ;  /* 0x1ffffff00c137812 */ /* 0x000fe200078ec0ff */
[----:B------:R-:W-:-:S02]  /*1ef0*/  IMAD.IADD R10, R10, 0x1, -R15 ;  /* 0x000000010a0a7824 */ /* 0x000fc400078e0a0f */
[----:B------:R-:W-:Y:S02]  /*1f00*/  IMAD.IADD R17, R14, 0x1, -R17 ;  /* 0x000000010e117824 */ /* 0x000fe400078e0a11 */
[----:B------:R-:W-:Y:S02]  /*1f10*/  IMAD.IADD R6, R6, 0x1, -R19 ;  /* 0x0000000106067824 */ /* 0x000fe400078e0a13 */
        /* <DEDUP_REMOVED lines=8> */
.L_x_6704:
[----:B------:R-:W-:-:S06]  /*1fa0*/  ULOP3.LUT UR4, UR36, 0x1, URZ, 0xfc, !UPT ;  /* 0x0000000124047892 */ /* 0x000fcc000f8efc3f */
[----:B---3--:R-:W-:-:S05]  /*1fb0*/  IMAD.U32 R5, RZ, RZ, UR4 ;  /* 0x00000004ff057e24 */ /* 0x008fca000f8e00ff */
[----:B------:R-:W-:-:S13]  /*1fc0*/  ISETP.NE.AND P0, PT, R5, 0x3, PT ;  /* 0x000000030500780c */ /* 0x000fda0003f05270 */
[----:B------:R-:W-:Y:S05]  /*1fd0*/  @!P0 BRA `(.L_x_6694) ;  /* 0x0000000000048947 */ /* 0x000fea0003800000 */
[----:B------:R-:W-:Y:S01]  /*1fe0*/  BPT.TRAP 0x1 ;  /* 0x000000040000795c */ /* 0x000fe20000300000 */
.L_x_6694:
[----:B------:R-:W-:Y:S01]  /*1ff0*/  IMAD R6, R0, 0x8, R236 ;  /* 0x0000000800067824 */ /* 0x000fe200078e02ec */
[----:B------:R-:W-:-:S04]  /*2000*/  SHF.L.U32 R21, R4, 0x1f, RZ ;  /* 0x0000001f04157819 */ /* 0x000fc800000006ff */
[----:B------:R1:W2:Y:S01]  /*2010*/  SYNCS.PHASECHK.TRANS64.TRYWAIT P1, [R6+URZ+0x30c10], R21 ;  /* 0x030c1015060075a7 */ /* 0x0002a2000802017f */
[----:B------:R-:W-:Y:S05]  /*2020*/  @!P0 BRA `(.L_x_6695) ;  /* 0x0000000000048947 */ /* 0x000fea0003800000 */
[----:B------:R-:W-:Y:S01]  /*2030*/  BPT.TRAP 0x1 ;  /* 0x000000040000795c */ /* 0x000fe20000300000 */
.L_x_6695:
[----:B------:R-:W-:-:S05]  /*2040*/  VIADD R5, R236, 0x10000 ;  /* 0x00010000ec057836 */ /* 0x000fca0000000000 */
[----:B------:R-:W-:-:S04]  /*2050*/  SHF.R.U32.HI R5, RZ, 0x4, R5 ;  /* 0x00000004ff057819 */ /* 0x000fc80000011605 */
[----:B------:R-:W-:Y:S01]  /*2060*/  LOP3.LUT R5, R5, 0x3fff, RZ, 0xc0, !PT ;  /* 0x00003fff05057812 */ /* 0x000fe200078ec0ff */
[----:B--2---:R-:W-:Y:S06]  /*2070*/  @P1 BRA `(.L_x_6696) ;  /* 0x0000000000081947 */ /* 0x004fec0003800000 */
[----:B------:R-:W2:Y:S02]  /*2080*/  SYNCS.PHASECHK.TRANS64.TRYWAIT P1, [R6+URZ+0x30c10], R21 ;  /* 0x030c1015060075a7 */ /* 0x000ea4000802017f */
[----:B--2---:R-:W-:Y:S05]  /*2090*/  @!P1 BRA `(.L_x_6697) ;  /* 0x000000c800cc9947 */ /* 0x004fea0003800000 */
.L_x_6696:
        /* <DEDUP_REMOVED lines=12> */
[----:B------:R-:W-:Y:S01]  /*2160*/  VIADD R18, R236, 0x20000 ;  /* 0x00020000ec127836 */ /* 0x000fe20000000000 */
[----:B------:R-:W-:Y:S01]  /*2170*/  UMOV UR7, 0x40000040 ;  /* 0x4000004000077882 */ /* 0x000fe20000000000 */
[----:B------:R-:W-:Y:S01]  /*2180*/  UMOV UR5, 0x40000040 ;  /* 0x4000004000057882 */ /* 0x000fe20000000000 */
[----:B------:R-:W-:-:S02]  /*2190*/  ULOP3.LUT UR4, UR4, 0x3fff, URZ, 0xc0, !UPT ;  /* 0x00003fff04047892 */ /* 0x000fc4000f8ec03f */
        /* <DEDUP_REMOVED lines=33> */
[----:B------:R-:W-:Y:S02]  /*23b0*/  IMAD R13, R19, 0x4, R236 ;  /* 0x00000004130d7824 */ /* 0x000fe400078e02ec */
        /* <DEDUP_REMOVED lines=14> */
.L_x_6698:
[----:B------:R1:W1:Y:S01]  /*24a0*/  SYNCS.PHASECHK.TRANS64.TRYWAIT P1, [R6+URZ+0x30c30], R21 ;  /* 0x030c3015060075a7 */ /* 0x000262000802017f */
[----:B------:R-:W-:Y:S05]  /*24b0*/  @!P0 BRA `(.L_x_6699) ;  /* 0x0000000000048947 */ /* 0x000fea0003800000 */
[----:B------:R-:W-:Y:S01]  /*24c0*/  BPT.TRAP 0x1 ;  /* 0x000000040000795c */ /* 0x000fe20000300000 */
.L_x_6699:
[----:B------:R-:W-:-:S05]  /*24d0*/  VIADD R15, R236, 0x18000 ;  /* 0x00018000ec0f7836 */ /* 0x000fca0000000000 */
[----:B------:R-:W-:-:S04]  /*24e0*/  SHF.R.U32.HI R15, RZ, 0x4, R15 ;  /* 0x00000004ff0f7819 */ /* 0x000fc8000001160f */
[----:B------:R-:W-:-:S04]  /*24f0*/  LOP3.LUT R15, R15, 0x3fff, RZ, 0xc0, !PT ;  /* 0x00003fff0f0f7812 */ /* 0x000fc800078ec0ff */
[----:B------:R-:W-:Y:S01]  /*2500*/  LOP3.LUT R17, R15, 0x10000, RZ, 0xfc, !PT ;  /* 0x000100000f117812 */ /* 0x000fe200078efcff */
[----:B-1----:R-:W-:Y:S06]  /*2510*/  @P1 BRA `(.L_x_6700) ;  /* 0x0000000000081947 */ /* 0x002fec0003800000 */
[----:B------:R-:W1:Y:S02]  /*2520*/  SYNCS.PHASECHK.TRANS64.TRYWAIT P1, [R6+URZ+0x30c30], R21 ;  /* 0x030c3015060075a7 */ /* 0x000e64000802017f */
[----:B-1----:R-:W-:Y:S05]  /*2530*/  @!P1 BRA `(.L_x_6701) ;  /* 0x000000c400b89947 */ /* 0x002fea0003800000 */
.L_x_6700:
[----:B------:R-:W-:Y:S01]  /*2540*/  UIADD3 UR9, UR9, 0x4000, URZ ;  /* 0x0000400009097890 */ /* 0x000fe2000fffe03f */
[----:B------:R-:W-:Y:S01]  /*2550*/  IMAD R17, R0, 0x400, R17 ;  /* 0x0000040000117824 */ /* 0x000fe200078e0211 */
[----:B------:R-:W-:Y:S01]  /*2560*/  UIMAD UR4, UR45, -0x80, UR43 ;  /* 0xffffff802d0478a4 */ /* 0x000fe2000f8e022b */
[----:B------:R-:W-:Y:S01]  /*2570*/  IMAD.MOV.U32 R18, RZ, RZ, -0x2 ;  /* 0xfffffffeff127424 */ /* 0x000fe200078e00ff */
[----:B------:R-:W-:Y:S01]  /*2580*/  USHF.R.U32.HI UR9, URZ, 0x4, UR9 ;  /* 0x000000043f097899 */ /* 0x000fe20008011609 */
[----:B------:R-:W-:Y:S01]  /*2590*/  WARPGROUP.ARRIVE ;  /* 0x00000000000079c5 */ /* 0x000fe20000000000 */
[----:B------:R-:W-:Y:S01]  /*25a0*/  R2UR UR8, R17 ;  /* 0x00000000110872ca */ /* 0x000fe200000e0000 */
[----:B------:R-:W-:Y:S01]  /*25b0*/  UMOV UR7, 0x40000040 ;  /* 0x4000004000077882 */ /* 0x000fe20000000000 */
[----:B------:R-:W-:Y:S01]  /*25c0*/  ULOP3.LUT UR9, UR9, 0x3fff, URZ, 0xc0, !UPT ;  /* 0x00003fff09097892 */ /* 0x000fe2000f8ec03f */
[----:B------:R-:W-:Y:S01]  /*25d0*/  IMAD R18, R3, R18, UR4 ;  /* 0x0000000403127e24 */ /* 0x000fe2000f8e0212 */
[----:B------:R-:W-:Y:S01]  /*25e0*/  UMOV UR5, 0x40000040 ;  /* 0x4000004000057882 */ /* 0x000fe20000000000 */
[----:B------:R-:W-:Y:S01]  /*25f0*/  ISETP.GT.AND P1, PT, R7, RZ, PT ;  /* 0x000000ff0700720c */ /* 0x000fe20003f24270 */
[----:B------:R-:W-:Y:S01]  /*2600*/  ULOP3.LUT UR9, UR9, 0x10000, URZ, 0xfc, !UPT ;  /* 0x0001000009097892 */ /* 0x000fe2000f8efc3f */
[----:B------:R-:W-:Y:S01]  /*2610*/  IMAD.IADD R17, R18, 0x1, -R7 ;  /* 0x0000000112117824 */ /* 0x000fe200078e0a07 */
[----:B------:R-:W-:Y:S01]  /*2620*/  ULDC UR10, c[0x0][0x744] ;  /* 0x0001d100000a7ab9 */ /* 0x000fe20000000800 */
[C---:B------:R-:W-:Y:S01]  /*2630*/  VIADD R235, R8.reuse, 0x8 ;  /* 0x0000000808eb7836 */ /* 0x040fe20000000000 */
[----:B----4-:R-:W-:Y:S01]  /*2640*/  SHFL.IDX PT, R224, R11, R8, 0x1f ;  /* 0x00001f080be07589 */ /* 0x010fe200000e0000 */
[----:B------:R-:W-:Y:S01]  /*2650*/  VIADD R233, R8, 0x10 ;  /* 0x0000001008e97836 */ /* 0x000fe20000000000 */
[----:B------:R-:W-:Y:S01]  /*2660*/  SEL R18, R17, 0x80, P1 ;  /* 0x0000008011127807 */ /* 0x000fe20000800000 */
[----:B------:R-:W-:Y:S01]  /*2670*/  UMOV UR6, UR8 ;  /* 0x0000000800067c82 */ /* 0x000fe20008000000 */
[----:B------:R-:W-:Y:S01]  /*2680*/  UMOV UR4, UR9 ;  /* 0x0000000900047c82 */ /* 0x000fe20008000000 */
[----:B--2---:R-:W-:Y:S01]  /*2690*/  SHFL.IDX PT, R21, R10, R235, 0x1f ;  /* 0x00001feb0a157589 */ /* 0x004fe200000e0000 */
[----:B------:R-:W-:Y:S01]  /*26a0*/  HGMMA.64x128x16.F32.BF16 R24, gdesc[UR4], RZ, !UPT, gsb0 ;  /* 0x01e00000041879f0 */ /* 0x000fe2000c0018ff */
[----:B------:R-:W-:Y:S01]  /*26b0*/  UIADD3 UR6, UR8, 0x2, URZ ;  /* 0x0000000208067890 */ /* 0x000fe2000fffe03f */
[C---:B------:R-:W-:Y:S01]  /*26c0*/  ISETP.GT.AND P5, PT, R18.reuse, RZ, PT ;  /* 0x000000ff1200720c */ /* 0x040fe20003fa4270 */
[----:B------:R-:W-:Y:S01]  /*26d0*/  UIADD3 UR4, UR9, 0x2, URZ ;  /* 0x0000000209047890 */ /* 0x000fe2000fffe03f */
[----:B------:R-:W-:Y:S01]  /*26e0*/  ISETP.GT.AND P6, PT, R18, 0x1, PT ;  /* 0x000000011200780c */ /* 0x000fe20003fc4270 */
[----:B------:R-:W-:Y:S01]  /*26f0*/  UMOV UR7, 0x40000040 ;  /* 0x4000004000077882 */ /* 0x000fe20000000000 */
[----:B------:R-:W-:Y:S01]  /*2700*/  FSEL R88, R88, -INF , !P5 ;  /* 0xff80000058587808 */ /* 0x000fe20006800000 */
[----:B------:R-:W-:Y:S01]  /*2710*/  UMOV UR5, 0x40000040 ;  /* 0x4000004000057882 */ /* 0x000fe20000000000 */
[----:B------:R-:W-:Y:S01]  /*2720*/  FSEL R89, R89, -INF , !P6 ;  /* 0xff80000059597808 */ /* 0x000fe20007000000 */
[----:B------:R-:W-:Y:S01]  /*2730*/  SHFL.IDX PT, R222, R10, R233, 0x1f ;  /* 0x00001fe90ade7589 */ /* 0x000fe200000e0000 */
[----:B------:R-:W-:Y:S01]  /*2740*/  ISETP.GT.AND P1, PT, R18, 0x8, PT ;  /* 0x000000081200780c */ /* 0x000fe20003f24270 */
[----:B------:R-:W-:Y:S01]  /*2750*/  VIADD R234, R8, 0xc ;  /* 0x0000000c08ea7836 */ /* 0x000fe20000000000 */
[----:B------:R-:W-:Y:S01]  /*2760*/  ISETP.GT.AND P2, PT, R18, 0x9, PT ;  /* 0x000000091200780c */ /* 0x000fe20003f44270 */
[----:B------:R-:W-:Y:S01]  /*2770*/  VIADD R237, R8, 0x4 ;  /* 0x0000000408ed7836 */ /* 0x000fe20000000000 */
[----:B------:R-:W-:Y:S01]  /*2780*/  ISETP.GT.AND P3, PT, R18, 0x10, PT ;  /* 0x000000101200780c */ /* 0x000fe20003f64270 */
[----:B------:R-:W-:Y:S01]  /*2790*/  VIADD R231, R8, 0x18 ;  /* 0x0000001808e77836 */ /* 0x000fe20000000000 */
[C---:B------:R-:W-:Y:S01]  /*27a0*/  ISETP.GT.AND P4, PT, R18.reuse, 0x11, PT ;  /* 0x000000111200780c */ /* 0x040fe20003f84270 */
[----:B------:R-:W-:Y:S01]  /*27b0*/  SHFL.IDX PT, R221, R10, R234, 0x1f ;  /* 0x00001fea0add7589 */ /* 0x000fe200000e0000 */
[----:B------:R-:W-:Y:S01]  /*27c0*/  ISETP.GT.AND P5, PT, R18, 0x18, PT ;  /* 0x000000181200780c */ /* 0x000fe20003fa4270 */
[----:B------:R-:W-:Y:S01]  /*27d0*/  VIADD R232, R8, 0x14 ;  /* 0x0000001408e87836 */ /* 0x000fe20000000000 */
[----:B------:R-:W-:Y:S01]  /*27e0*/  ISETP.GT.AND P6, PT, R18, 0x19, PT ;  /* 0x000000191200780c */ /* 0x000fe20003fc4270 */
[----:B------:R-:W1:Y:S01]  /*27f0*/  SHFL.IDX PT, R19, R10, R237, 0x1f ;  /* 0x00001fed0a137589 */ /* 0x000e6200000e0000 */
[----:B------:R-:W-:Y:S01]  /*2800*/  FSEL R92, R92, -INF , !P1 ;  /* 0xff8000005c5c7808 */ /* 0x000fe20004800000 */
[----:B------:R-:W-:Y:S01]  /*2810*/  VIADD R230, R8, 0x1c ;  /* 0x0000001c08e67836 */ /* 0x000fe20000000000 */
[----:B------:R-:W-:Y:S01]  /*2820*/  FSEL R93, R93, -INF , !P2 ;  /* 0xff8000005d5d7808 */ /* 0x000fe20005000000 */
[----:B------:R-:W-:Y:S01]  /*2830*/  SHFL.IDX PT, R225, R11, R235, 0x1f ;  /* 0x00001feb0be17589 */ /* 0x000fe200000e0000 */
[----:B------:R-:W-:-:S02]  /*2840*/  FSEL R96, R96, -INF , !P3 ;  /* 0xff80000060607808 */ /* 0x000fc40005800000 */
[----:B------:R-:W-:Y:S01]  /*2850*/  FSEL R97, R97, -INF , !P4 ;  /* 0xff80000061617808 */ /* 0x000fe20006000000 */
[----:B------:R-:W-:Y:S01]  /*2860*/  SHFL.IDX PT, R226, R11, R233, 0x1f ;  /* 0x00001fe90be27589 */ /* 0x000fe200000e0000 */
[----:B------:R-:W-:Y:S02]  /*2870*/  FSEL R100, R100, -INF , !P5 ;  /* 0xff80000064647808 */ /* 0x000fe40006800000 */
[----:B------:R-:W-:Y:S01]  /*2880*/  FSEL R101, R101, -INF , !P6 ;  /* 0xff80000065657808 */ /* 0x000fe20007000000 */
[----:B---3--:R-:W-:Y:S01]  /*2890*/  SHFL.IDX PT, R223, R14, R230, 0x1f ;  /* 0x00001fe60edf7589 */ /* 0x008fe200000e0000 */
[C---:B------:R-:W-:Y:S02]  /*28a0*/  ISETP.GT.AND P1, PT, R18.reuse, 0x20, PT ;  /* 0x000000201200780c */ /* 0x040fe40003f24270 */
[C---:B------:R-:W-:Y:S01]  /*28b0*/  ISETP.GT.AND P2, PT, R18.reuse, 0x21, PT ;  /* 0x000000211200780c */ /* 0x040fe20003f44270 */
[----:B------:R-:W-:Y:S01]  /*28c0*/  SHFL.IDX PT, R227, R13, R231, 0x1f ;  /* 0x00001fe70de37589 */ /* 0x000fe200000e0000 */
[----:B------:R-:W-:-:S02]  /*28d0*/  ISETP.GT.AND P3, PT, R18, 0x28, PT ;  /* 0x000000281200780c */ /* 0x000fc40003f64270 */
[C---:B------:R-:W-:Y:S02]  /*28e0*/  ISETP.GT.AND P4, PT, R18.reuse, 0x29, PT ;  /* 0x000000291200780c */ /* 0x040fe40003f84270 */
[C---:B------:R-:W-:Y:S02]  /*28f0*/  ISETP.GT.AND P5, PT, R18.reuse, 0x30, PT ;  /* 0x000000301200780c */ /* 0x040fe40003fa4270 */
[----:B------:R-:W-:Y:S01]  /*2900*/  ISETP.GT.AND P6, PT, R18, 0x31, PT ;  /* 0x000000311200780c */ /* 0x000fe20003fc4270 */
[----:B-1----:R-:W-:Y:S01]  /*2910*/  FFMA.FTZ R219, R89, UR10, -R19 ;  /* 0x0000000a59db7c23 */ /* 0x002fe20008010813 */
[----:B------:R-:W-:Y:S01]  /*2920*/  FSEL R104, R104, -INF , !P1 ;  /* 0xff80000068687808 */ /* 0x000fe20004800000 */
[----:B------:R-:W-:Y:S01]  /*2930*/  SHFL.IDX PT, R89, R10, R232, 0x1f ;  /* 0x00001fe80a597589 */ /* 0x000fe200000e0000 */
[----:B------:R-:W-:Y:S02]  /*2940*/  FSEL R105, R105, -INF , !P2 ;  /* 0xff80000069697808 */ /* 0x000fe40005000000 */
[----:B------:R-:W-:Y:S01]  /*2950*/  FSEL R108, R108, -INF , !P3 ;  /* 0xff8000006c6c7808 */ /* 0x000fe20005800000 */
[----:B------:R-:W-:Y:S01]  /*2960*/  IMAD R15, R0, 0x400, R15 ;  /* 0x00000400000f7824 */ /* 0x000fe200078e020f */
[----:B------:R-:W-:Y:S01]  /*2970*/  FSEL R109, R109, -INF , !P4 ;  /* 0xff8000006d6d7808 */ /* 0x000fe20006000000 */
[----:B------:R-:W-:Y:S01]  /*2980*/  MUFU.EX2 R219, R219 ;  /* 0x000000db00db7308 */ /* 0x000fe20000000800 */
[----:B------:R-:W-:-:S02]  /*2990*/  FSEL R112, R112, -INF , !P5 ;  /* 0xff80000070707808 */ /* 0x000fc40006800000 */
[----:B------:R-:W-:Y:S02]  /*29a0*/  FSEL R113, R113, -INF , !P6 ;  /* 0xff80000071717808 */ /* 0x000fe40007000000 */
[C---:B------:R-:W-:Y:S02]  /*29b0*/  ISETP.GT.AND P1, PT, R18.reuse, 0x38, PT ;  /* 0x000000381200780c */ /* 0x040fe40003f24270 */
[C---:B------:R-:W-:Y:S02]  /*29c0*/  ISETP.GT.AND P2, PT, R18.reuse, 0x39, PT ;  /* 0x000000391200780c */ /* 0x040fe40003f44270 */
[C---:B------:R-:W-:Y:S02]  /*29d0*/  ISETP.GT.AND P3, PT, R18.reuse, 0x40, PT ;  /* 0x000000401200780c */ /* 0x040fe40003f64270 */
[C---:B------:R-:W-:Y:S02]  /*29e0*/  ISETP.GT.AND P4, PT, R18.reuse, 0x41, PT ;  /* 0x000000411200780c */ /* 0x040fe40003f84270 */
[----:B------:R-:W-:-:S02]  /*29f0*/  ISETP.GT.AND P5, PT, R18, 0x48, PT ;  /* 0x000000481200780c */ /* 0x000fc40003fa4270 */
[----:B------:R-:W-:Y:S02]  /*2a00*/  ISETP.GT.AND P6, PT, R18, 0x49, PT ;  /* 0x000000491200780c */ /* 0x000fe40003fc4270 */
[----:B------:R-:W-:Y:S02]  /*2a10*/  FSEL R116, R116, -INF , !P1 ;  /* 0xff80000074747808 */ /* 0x000fe40004800000 */
[----:B------:R-:W-:Y:S02]  /*2a20*/  FSEL R117, R117, -INF , !P2 ;  /* 0xff80000075757808 */ /* 0x000fe40005000000 */
[----:B------:R-:W-:Y:S02]  /*2a30*/  FSEL R120, R120, -INF , !P3 ;  /* 0xff80000078787808 */ /* 0x000fe40005800000 */
[----:B------:R-:W-:Y:S02]  /*2a40*/  FSEL R121, R121, -INF , !P4 ;  /* 0xff80000079797808 */ /* 0x000fe40006000000 */
        /* <DEDUP_REMOVED lines=19> */
[----:B------:R-:W-:Y:S01]  /*2b80*/  ISETP.GT.AND P6, PT, R18, 0x79, PT ;  /* 0x000000791200780c */ /* 0x000fe20003fc4270 */
[----:B------:R-:W-:Y:S01]  /*2b90*/  VIADD R18, R17, 0x8 ;  /* 0x0000000811127836 */ /* 0x000fe20000000000 */
[----:B------:R-:W-:Y:S01]  /*2ba0*/  FSEL R140, R140, -INF , !P1 ;  /* 0xff8000008c8c7808 */ /* 0x000fe20004800000 */
[----:B------:R-:W1:Y:S01]  /*2bb0*/  SHFL.IDX PT, R17, R10, R8, 0x1f ;  /* 0x00001f080a117589 */ /* 0x000e6200000e0000 */
[----:B------:R-:W-:Y:S02]  /*2bc0*/  ISETP.GT.AND P1, PT, R7, 0x8, PT ;  /* 0x000000080700780c */ /* 0x000fe40003f24270 */
[----:B------:R-:W-:Y:S02]  /*2bd0*/  FSEL R149, R149, -INF , !P6 ;  /* 0xff80000095957808 */ /* 0x000fe40007000000 */
[----:B------:R-:W-:Y:S02]  /*2be0*/  SEL R18, R18, 0x80, P1 ;  /* 0x0000008012127807 */ /* 0x000fe40000800000 */
[----:B------:R-:W-:-:S02]  /*2bf0*/  FSEL R141, R141, -INF , !P2 ;  /* 0xff8000008d8d7808 */ /* 0x000fc40005000000 */
[C---:B------:R-:W-:Y:S02]  /*2c00*/  ISETP.GT.AND P6, PT, R18.reuse, RZ, PT ;  /* 0x000000ff1200720c */ /* 0x040fe40003fc4270 */
[----:B------:R-:W-:Y:S02]  /*2c10*/  ISETP.GT.AND P2, PT, R18, 0x8, PT ;  /* 0x000000081200780c */ /* 0x000fe40003f44270 */
[----:B------:R-:W-:Y:S01]  /*2c20*/  FSEL R217, R90, -INF , !P6 ;  /* 0xff8000005ad97808 */ /* 0x000fe20007000000 */
[----:B------:R-:W-:Y:S02]  /*2c30*/  WARPGROUP.DEPBAR.LE gsb0, 0x0 ;  /* 0x00008000000079c5 */ /* 0x000fe40000010000 */
[----:B------:R-:W-:Y:S01]  /*2c40*/  WARPGROUP.ARRIVE ;  /* 0x00000000000079c5 */ /* 0x000fe20000000000 */
[----:B------:R-:W-:Y:S01]  /*2c50*/  FSEL R220, R94, -INF , !P2 ;  /* 0xff8000005edc7808 */ /* 0x000fe20005000000 */
[----:B------:R-:W-:Y:S01]  /*2c60*/  SHFL.IDX PT, R90, R10, R230, 0x1f ;  /* 0x00001fe60a5a7589 */ /* 0x000fe200000e0000 */
[----:B------:R-:W-:-:S02]  /*2c70*/  FSEL R145, R145, -INF , !P4 ;  /* 0xff80000091917808 */ /* 0x000fc40006000000 */
[----:B------:R-:W-:Y:S01]  /*2c80*/  ISETP.GT.AND P4, PT, R18, 0x10, PT ;  /* 0x000000101200780c */ /* 0x000fe20003f84270 */
[----:B------:R-:W-:Y:S01]  /*2c90*/  HGMMA.64x128x16.F32.BF16 R24, gdesc[UR4], R24, gsb0 ;  /* 0x01e00000041879f0 */ /* 0x000fe20008001818 */
[--C-:B-1----:R-:W-:Y:S01]  /*2ca0*/  FFMA.FTZ R88, R88, UR10, -R17.reuse ;  /* 0x0000000a58587c23 */ /* 0x102fe20008010811 */
[----:B------:R-:W-:Y:S01]  /*2cb0*/  FFMA.FTZ R217, R217, UR10, -R17 ;  /* 0x0000000ad9d97c23 */ /* 0x000fe20008010811 */
[--C-:B------:R-:W-:Y:S01]  /*2cc0*/  FFMA.FTZ R17, R92, UR10, -R21.reuse ;  /* 0x0000000a5c117c23 */ /* 0x100fe20008010815 */
[----:B------:R-:W-:Y:S01]  /*2cd0*/  FFMA.FTZ R220, R220, UR10, -R21 ;  /* 0x0000000adcdc7c23 */ /* 0x000fe20008010815 */
[--C-:B------:R-:W-:Y:S01]  /*2ce0*/  FFMA.FTZ R21, R96, UR10, -R222.reuse ;  /* 0x0000000a60157c23 */ /* 0x100fe200080108de */
[----:B------:R-:W-:Y:S01]  /*2cf0*/  FSEL R98, R98, -INF , !P4 ;  /* 0xff80000062627808 */ /* 0x000fe20006000000 */
[----:B------:R-:W1:Y:S01]  /*2d00*/  SHFL.IDX PT, R96, R14, R235, 0x1f ;  /* 0x00001feb0e607589 */ /* 0x000e6200000e0000 */
[----:B------:R-:W-:Y:S01]  /*2d10*/  ISETP.GT.AND P1, PT, R18, 0x1, PT ;  /* 0x000000011200780c */ /* 0x000fe20003f24270 */
[----:B------:R1:W2:Y:S01]  /*2d20*/  MUFU.EX2 R216, R88 ;  /* 0x0000005800d87308 */ /* 0x0002a20000000800 */
[----:B------:R-:W-:Y:S01]  /*2d30*/  FSEL R144, R144, -INF , !P3 ;  /* 0xff80000090907808 */ /* 0x000fe20005800000 */
[----:B------:R-:W-:Y:S01]  /*2d40*/  FFMA.FTZ R222, R98, UR10, -R222 ;  /* 0x0000000a62de7c23 */ /* 0x000fe200080108de */
[----:B------:R-:W-:Y:S01]  /*2d50*/  FSEL R148, R148, -INF , !P5 ;  /* 0xff80000094947808 */ /* 0x000fe20006800000 */
[----:B------:R-:W-:Y:S01]  /*2d60*/  SHFL.IDX PT, R98, R14, R233, 0x1f ;  /* 0x00001fe90e627589 */ /* 0x000fe200000e0000 */
[----:B------:R-:W-:Y:S01]  /*2d70*/  FSEL R218, R91, -INF , !P1 ;  /* 0xff8000005bda7808 */ /* 0x000fe20004800000 */
[----:B------:R-:W-:Y:S01]  /*2d80*/  UIADD3 UR6, UR8, 0x4, URZ ;  /* 0x0000000408067890 */ /* 0x000fe2000fffe03f */
[C---:B------:R-:W-:Y:S01]  /*2d90*/  ISETP.GT.AND P3, PT, R18.reuse, 0x9, PT ;  /* 0x000000091200780c */ /* 0x040fe20003f64270 */
[----:B------:R3:W4:Y:S01]  /*2da0*/  SHFL.IDX PT, R91, R10, R231, 0x1f ;  /* 0x00001fe70a5b7589 */ /* 0x00072200000e0000 */
[C---:B------:R-:W-:Y:S01]  /*2db0*/  ISETP.GT.AND P5, PT, R18.reuse, 0x11, PT ;  /* 0x000000111200780c */ /* 0x040fe20003fa4270 */
[----:B------:R-:W-:Y:S01]  /*2dc0*/  UIADD3 UR4, UR9, 0x4, URZ ;  /* 0x0000000409047890 */ /* 0x000fe2000fffe03f */
[C---:B------:R-:W-:Y:S01]  /*2dd0*/  ISETP.GT.AND P6, PT, R18.reuse, 0x18, PT ;  /* 0x000000181200780c */ /* 0x040fe20003fc4270 */
[----:B------:R-:W5:Y:S01]  /*2de0*/  SHFL.IDX PT, R94, R14, R237, 0x1f ;  /* 0x00001fed0e5e7589 */ /* 0x000f6200000e0000 */
[----:B------:R-:W-:Y:S01]  /*2df0*/  ISETP.GT.AND P1, PT, R18, 0x19, PT ;  /* 0x000000191200780c */ /* 0x000fe20003f24270 */
[----:B------:R-:W-:Y:S01]  /*2e00*/  UMOV UR7, 0x40000040 ;  /* 0x4000004000077882 */ /* 0x000fe20000000000 */
[----:B------:R-:W-:Y:S01]  /*2e10*/  FSEL R95, R95, -INF , !P3 ;  /* 0xff8000005f5f7808 */ /* 0x000fe20005800000 */
[----:B------:R-:W-:Y:S01]  /*2e20*/  UMOV UR5, 0x40000040 ;  /* 0x4000004000057882 */ /* 0x000fe20000000000 */
[----:B------:R-:W-:Y:S01]  /*2e30*/  FSEL R99, R99, -INF , !P5 ;  /* 0xff80000063637808 */ /* 0x000fe20006800000 */
[----:B------:R-:W-:Y:S01]  /*2e40*/  FFMA.FTZ R218, R218, UR10, -R19 ;  /* 0x0000000adada7c23 */ /* 0x000fe20008010813 */
[----:B------:R-:W-:Y:S01]  /*2e50*/  FSEL R102, R102, -INF , !P6 ;  /* 0xff80000066667808 */ /* 0x000fe20007000000 */
[----:B------:R-:W-:Y:S01]  /*2e60*/  FFMA.FTZ R19, R97, UR10, -R89 ;  /* 0x0000000a61137c23 */ /* 0x000fe20008010859 */
[----:B------:R-:W-:Y:S01]  /*2e70*/  FSEL R103, R103, -INF , !P1 ;  /* 0xff80000067677808 */ /* 0x000fe20004800000 */
[----:B-1----:R-:W-:Y:S01]  /*2e80*/  FFMA.FTZ R88, R108, UR10, -R96 ;  /* 0x0000000a6c587c23 */ /* 0x002fe20008010860 */
[C---:B------:R-:W-:Y:S01]  /*2e90*/  ISETP.GT.AND P2, PT, R18.reuse, 0x20, PT ;  /* 0x000000201200780c */ /* 0x040fe20003f44270 */
[----:B------:R-:W-:Y:S01]  /*2ea0*/  SHFL.IDX PT, R108, R14, R231, 0x1f ;  /* 0x00001fe70e6c7589 */ /* 0x000fe200000e0000 */
[C---:B------:R-:W-:Y:S01]  /*2eb0*/  ISETP.GT.AND P3, PT, R18.reuse, 0x21, PT ;  /* 0x000000211200780c */ /* 0x040fe20003f64270 */
[----:B------:R-:W-:Y:S01]  /*2ec0*/  FFMA.FTZ R101, R101, UR10, -R90 ;  /* 0x0000000a65657c23 */ /* 0x000fe2000801085a */
[C---:B------:R-:W-:Y:S01]  /*2ed0*/  ISETP.GT.AND P4, PT, R18.reuse, 0x28, PT ;  /* 0x000000281200780c */ /* 0x040fe20003f84270 */
[----:B------:R-:W1:Y:S01]  /*2ee0*/  SHFL.IDX PT, R97, R14, R234, 0x1f ;  /* 0x00001fea0e617589 */ /* 0x000e6200000e0000 */
[C---:B------:R-:W-:Y:S01]  /*2ef0*/  ISETP.GT.AND P5, PT, R18.reuse, 0x29, PT ;  /* 0x000000291200780c */ /* 0x040fe20003fa4270 */
[----:B---3--:R-:W-:Y:S01]  /*2f00*/  MUFU.EX2 R10, R21 ;  /* 0x00000015000a7308 */ /* 0x008fe20000000800 */
[----:B------:R-:W-:Y:S01]  /*2f10*/  ISETP.GT.AND P6, PT, R18, 0x30, PT ;  /* 0x000000301200780c */ /* 0x000fe20003fc4270 */
[----:B----4-:R-:W-:Y:S01]  /*2f20*/  FFMA.FTZ R20, R100, UR10, -R91 ;  /* 0x0000000a64147c23 */ /* 0x010fe2000801085b */
[----:B------:R-:W-:Y:S01]  /*2f30*/  ISETP.GT.AND P1, PT, R18, 0x31, PT ;  /* 0x000000311200780c */ /* 0x000fe20003f24270 */
[----:B------:R-:W3:Y:S01]  /*2f40*/  SHFL.IDX PT, R92, R14, R8, 0x1f ;  /* 0x00001f080e5c7589 */ /* 0x000ee200000e0000 */
[----:B------:R-:W-:Y:S01]  /*2f50*/  FSEL R106, R106, -INF , !P2 ;  /* 0xff8000006a6a7808 */ /* 0x000fe20005000000 */
[--C-:B-----5:R-:W-:Y:S01]  /*2f60*/  FFMA.FTZ R23, R105, UR10, -R94.reuse ;  /* 0x0000000a69177c23 */ /* 0x120fe2000801085e */
[----:B------:R-:W-:Y:S01]  /*2f70*/  FSEL R107, R107, -INF , !P3 ;  /* 0xff8000006b6b7808 */ /* 0x000fe20005800000 */
[----:B------:R-:W4:Y:S01]  /*2f80*/  SHFL.IDX PT, R100, R14, R232, 0x1f ;  /* 0x00001fe80e647589 */ /* 0x000f2200000e0000 */
[----:B------:R-:W-:Y:S01]  /*2f90*/  FSEL R110, R110, -INF , !P4 ;  /* 0xff8000006e6e7808 */ /* 0x000fe20006000000 */
[----:B------:R5:W-:Y:S01]  /*2fa0*/  MUFU.EX2 R21, R101 ;  /* 0x0000006500157308 */ /* 0x000be20000000800 */
[----:B------:R-:W-:Y:S01]  /*2fb0*/  FSEL R111, R111, -INF , !P5 ;  /* 0xff8000006f6f7808 */ /* 0x000fe20006800000 */
[----:B------:R-:W-:Y:S01]  /*2fc0*/  FFMA.FTZ R107, R107, UR10, -R94 ;  /* 0x0000000a6b6b7c23 */ /* 0x000fe2000801085e */
[----:B------:R-:W-:Y:S01]  /*2fd0*/  FSEL R114, R114, -INF , !P6 ;  /* 0xff80000072727808 */ /* 0x000fe20007000000 */
[----:B------:R-:W-:Y:S01]  /*2fe0*/  FFMA.FTZ R110, R110, UR10, -R96 ;  /* 0x0000000a6e6e7c23 */ /* 0x000fe20008010860 */
[----:B------:R-:W-:Y:S01]  /*2ff0*/  FSEL R115, R115, -INF , !P1 ;  /* 0xff80000073737808 */ /* 0x000fe20004800000 */
[----:B------:R-:W-:Y:S01]  /*3000*/  FFMA.FTZ R96, R128, UR10, -R226 ;  /* 0x0000000a80607c23 */ /* 0x000fe200080108e2 */
[C---:B------:R-:W-:Y:S01]  /*3010*/  ISETP.GT.AND P2, PT, R18.reuse, 0x38, PT ;  /* 0x000000381200780c */ /* 0x040fe20003f44270 */
[----:B------:R-:W2:Y:S01]  /*3020*/  SHFL.IDX PT, R128, R13, R8, 0x1f ;  /* 0x00001f080d807589 */ /* 0x000ea200000e0000 */
[----:B------:R-:W-:Y:S01]  /*3030*/  ISETP.GT.AND P3, PT, R18, 0x39, PT ;  /* 0x000000391200780c */ /* 0x000fe20003f64270 */
[----:B-----5:R-:W-:Y:S01]  /*3040*/  FFMA.FTZ R101, R120, UR10, -R224 ;  /* 0x0000000a78657c23 */ /* 0x020fe200080108e0 */
[C---:B------:R-:W-:Y:S01]  /*3050*/  ISETP.GT.AND P4, PT, R18.reuse, 0x40, PT ;  /* 0x000000401200780c */ /* 0x040fe20003f84270 */
[----:B------:R-:W5:Y:S01]  /*3060*/  SHFL.IDX PT, R120, R11, R234, 0x1f ;  /* 0x00001fea0b787589 */ /* 0x000f6200000e0000 */
[----:B------:R-:W-:Y:S01]  /*3070*/  ISETP.GT.AND P5, PT, R18, 0x41, PT ;  /* 0x000000411200780c */ /* 0x000fe20003fa4270 */
[----:B------:R-:W-:Y:S01]  /*3080*/  FFMA.FTZ R114, R114, UR10, -R98 ;  /* 0x0000000a72727c23 */ /* 0x000fe20008010862 */
[C---:B------:R-:W-:Y:S01]  /*3090*/  ISETP.GT.AND P6, PT, R18.reuse, 0x48, PT ;  /* 0x000000481200780c */ /* 0x040fe20003fc4270 */
[----:B-1----:R-:W-:Y:S01]  /*30a0*/  FFMA.FTZ R111, R111, UR10, -R97 ;  /* 0x0000000a6f6f7c23 */ /* 0x002fe20008010861 */
[----:B------:R-:W-:Y:S01]  /*30b0*/  ISETP.GT.AND P1, PT, R18, 0x49, PT ;  /* 0x000000491200780c */ /* 0x000fe20003f24270 */
[----:B---3--:R-:W-:Y:S01]  /*30c0*/  FFMA.FTZ R22, R104, UR10, -R92 ;  /* 0x0000000a68167c23 */ /* 0x008fe2000801085c */
[----:B------:R-:W-:Y:S01]  /*30d0*/  FSEL R118, R118, -INF , !P2 ;  /* 0xff80000076767808 */ /* 0x000fe20005000000 */
[----:B------:R-:W-:Y:S01]  /*30e0*/  MUFU.EX2 R17, R17 ;  /* 0x0000001100117308 */ /* 0x000fe20000000800 */
[----:B------:R-:W-:Y:S01]  /*30f0*/  FSEL R119, R119, -INF , !P3 ;  /* 0xff80000077777808 */ /* 0x000fe20005800000 */
[----:B----4-:R-:W-:Y:S01]  /*3100*/  FFMA.FTZ R115, R115, UR10, -R100 ;  /* 0x0000000a73737c23 */ /* 0x010fe20008010864 */
[----:B------:R-:W-:-:S02]  /*3110*/  FSEL R122, R122, -INF , !P4 ;  /* 0xff8000007a7a7808 */ /* 0x000fc40006000000 */
[----:B------:R-:W-:Y:S02]  /*3120*/  FSEL R123, R123, -INF , !P5 ;  /* 0xff8000007b7b7808 */ /* 0x000fe40006800000 */
[----:B------:R-:W-:Y:S01]  /*3130*/  FSEL R126, R126, -INF , !P6 ;  /* 0xff8000007e7e7808 */ /* 0x000fe20007000000 */
[----:B------:R-:W-:Y:S02]  /*3140*/  WARPGROUP.DEPBAR.LE gsb0, 0x0 ;  /* 0x00008000000079c5 */ /* 0x000fe40000010000 */
[----:B------:R-:W-:Y:S01]  /*3150*/  FSEL R127, R127, -INF , !P1 ;  /* 0xff8000007f7f7808 */ /* 0x000fe20004800000 */
[----:B------:R-:W-:Y:S01]  /*3160*/  WARPGROUP.ARRIVE ;  /* 0x00000000000079c5 */ /* 0x000fe20000000000 */
[C---:B------:R-:W-:Y:S01]  /*3170*/  ISETP.GT.AND P2, PT, R18.reuse, 0x50, PT ;  /* 0x000000501200780c */ /* 0x040fe20003f44270 */
[----:B------:R-:W-:Y:S01]  /*3180*/  MUFU.EX2 R217, R217 ;  /* 0x000000d900d97308 */ /* 0x000fe20000000800 */
[C---:B------:R-:W-:Y:S02]  /*3190*/  ISETP.GT.AND P3, PT, R18.reuse, 0x51, PT ;  /* 0x000000511200780c */ /* 0x040fe40003f64270 */
[C---:B------:R-:W-:Y:S01]  /*31a0*/  ISETP.GT.AND P4, PT, R18.reuse, 0x58, PT ;  /* 0x000000581200780c */ /* 0x040fe20003f84270 */
[----:B------:R-:W-:Y:S01]  /*31b0*/  HGMMA.64x128x16.F32.BF16 R24, gdesc[UR4], R24, gsb0 ;  /* 0x01e00000041879f0 */ /* 0x000fe20008001818 */
[C---:B------:R-:W-:Y:S01]  /*31c0*/  ISETP.GT.AND P5, PT, R18.reuse, 0x59, PT ;  /* 0x000000591200780c */ /* 0x040fe20003fa4270 */
[----:B------:R-:W-:Y:S01]  /*31d0*/  UIADD3 UR6, UR8, 0x6, URZ ;  /* 0x0000000608067890 */ /* 0x000fe2000fffe03f */
[C---:B------:R-:W-:Y:S01]  /*31e0*/  ISETP.GT.AND P6, PT, R18.reuse, 0x60, PT ;  /* 0x000000601200780c */ /* 0x040fe20003fc4270 */
[----:B------:R-:W-:Y:S01]  /*31f0*/  UIADD3 UR4, UR9, 0x6, URZ ;  /* 0x0000000609047890 */ /* 0x000fe2000fffe03f */
[----:B------:R-:W-:Y:S01]  /*3200*/  ISETP.GT.AND P1, PT, R18, 0x61, PT ;  /* 0x000000611200780c */ /* 0x000fe20003f24270 */
[----:B------:R-:W-:Y:S01]  /*3210*/  UMOV UR7, 0x40000040 ;  /* 0x4000004000077882 */ /* 0x000fe20000000000 */
[----:B------:R-:W-:Y:S01]  /*3220*/  FSEL R130, R130, -INF , !P2 ;  /* 0xff80000082827808 */ /* 0x000fe20005000000 */
[----:B------:R-:W-:Y:S01]  /*3230*/  UMOV UR5, 0x40000040 ;  /* 0x4000004000057882 */ /* 0x000fe20000000000 */
[----:B------:R-:W-:Y:S01]  /*3240*/  FSEL R131, R131, -INF , !P3 ;  /* 0xff80000083837808 */ /* 0x000fe20005800000 */
[----:B------:R-:W-:Y:S01]  /*3250*/  MUFU.EX2 R218, R218 ;  /* 0x000000da00da7308 */ /* 0x000fe20000000800 */
[----:B------:R-:W-:-:S02]  /*3260*/  FSEL R134, R134, -INF , !P4 ;  /* 0xff80000086867808 */ /* 0x000fc40006000000 */
[----:B------:R-:W-:Y:S02]  /*3270*/  FSEL R135, R135, -INF , !P5 ;  /* 0xff80000087877808 */ /* 0x000fe40006800000 */
[----:B------:R-:W-:Y:S02]  /*3280*/  FSEL R138, R138, -INF , !P6 ;  /* 0xff8000008a8a7808 */ /* 0x000fe40007000000 */
[----:B------:R-:W-:Y:S01]  /*3290*/  FSEL R139, R139, -INF , !P1 ;  /* 0xff8000008b8b7808 */ /* 0x000fe20004800000 */
[----:B------:R-:W-:Y:S01]  /*32a0*/  MUFU.EX2 R96, R96 ;  /* 0x0000006000607308 */ /* 0x000fe20000000800 */
[C---:B------:R-:W-:Y:S02]  /*32b0*/  ISETP.GT.AND P2, PT, R18.reuse, 0x68, PT ;  /* 0x000000681200780c */ /* 0x040fe40003f44270 */
[C---:B------:R-:W-:Y:S02]  /*32c0*/  ISETP.GT.AND P3, PT, R18.reuse, 0x69, PT ;  /* 0x000000691200780c */ /* 0x040fe40003f64270 */
[----:B------:R-:W-:-:S02]  /*32d0*/  ISETP.GT.AND P4, PT, R18, 0x70, PT ;  /* 0x000000701200780c */ /* 0x000fc40003f84270 */
[C---:B------:R-:W-:Y:S01]  /*32e0*/  ISETP.GT.AND P5, PT, R18.reuse, 0x71, PT ;  /* 0x000000711200780c */ /* 0x040fe20003fa4270 */
[----:B------:R-:W-:Y:S01]  /*32f0*/  MUFU.EX2 R220, R220 ;  /* 0x000000dc00dc7308 */ /* 0x000fe20000000800 */
[C---:B------:R-:W-:Y:S02]  /*3300*/  ISETP.GT.AND P6, PT, R18.reuse, 0x78, PT ;  /* 0x000000781200780c */ /* 0x040fe40003fc4270 */
[----:B------:R-:W-:Y:S01]  /*3310*/  ISETP.GT.AND P1, PT, R18, 0x79, PT ;  /* 0x000000791200780c */ /* 0x000fe20003f24270 */
[--C-:B------:R-:W-:Y:S01]  /*3320*/  FFMA.FTZ R18, R93, UR10, -R221.reuse ;  /* 0x0000000a5d127c23 */ /* 0x100fe200080108dd */
[----:B------:R-:W-:Y:S01]  /*3330*/  FFMA.FTZ R221, R95, UR10, -R221 ;  /* 0x0000000a5fdd7c23 */ /* 0x000fe200080108dd */
[----:B------:R-:W-:Y:S01]  /*3340*/  FFMA.FTZ R95, R112, UR10, -R98 ;  /* 0x0000000a705f7c23 */ /* 0x000fe20008010862 */
[----:B------:R-:W-:Y:S01]  /*3350*/  FFMA.FTZ R112, R102, UR10, -R91 ;  /* 0x0000000a66707c23 */ /* 0x000fe2000801085b */
[----:B------:R-:W-:Y:S01]  /*3360*/  FFMA.FTZ R91, R116, UR10, -R108 ;  /* 0x0000000a745b7c23 */ /* 0x000fe2000801086c */
[----:B------:R-:W-:Y:S01]  /*3370*/  FFMA.FTZ R93, R109, UR10, -R97 ;  /* 0x0000000a6d5d7c23 */ /* 0x000fe20008010861 */
[----:B------:R-:W1:Y:S01]  /*3380*/  SHFL.IDX PT, R116, R11, R237, 0x1f ;  /* 0x00001fed0b747589 */ /* 0x000e6200000e0000 */
[----:B------:R3:W-:Y:S01]  /*3390*/  MUFU.EX2 R14, R95 ;  /* 0x0000005f000e7308 */ /* 0x0007e20000000800 */
[----:B------:R-:W-:Y:S01]  /*33a0*/  FFMA.FTZ R109, R99, UR10, -R89 ;  /* 0x0000000a636d7c23 */ /* 0x000fe20008010859 */
[----:B------:R-:W-:Y:S01]  /*33b0*/  FFMA.FTZ R99, R113, UR10, -R100 ;  /* 0x0000000a71637c23 */ /* 0x000fe20008010864 */
[----:B------:R-:W-:Y:S01]  /*33c0*/  FFMA.FTZ R113, R103, UR10, -R90 ;  /* 0x0000000a67717c23 */ /* 0x000fe2000801085a */
[----:B--2---:R-:W-:-:S02]  /*33d0*/  FFMA.FTZ R100, R136, UR10, -R128 ;  /* 0x0000000a88647c23 */ /* 0x004fc40008010880 */
[----:B------:R-:W-:Y:S02]  /*33e0*/  SHFL.IDX PT, R136, R13, R234, 0x1f ;  /* 0x00001fea0d887589 */ /* 0x000fe400000e0000 */
[----:B------:R5:W-:Y:S01]  /*33f0*/  MUFU.EX2 R90, R99 ;  /* 0x00000063005a7308 */ /* 0x000be20000000800 */
[----:B---3--:R-:W-:Y:S02]  /*3400*/  FFMA.FTZ R95, R124, UR10, -R225 ;  /* 0x0000000a7c5f7c23 */ /* 0x008fe400080108e1 */
[----:B------:R-:W2:Y:S05]  /*3410*/  SHFL.IDX PT, R124, R11, R231, 0x1f ;  /* 0x00001fe70b7c7589 */ /* 0x000eaa00000e0000 */
[----:B------:R3:W-:Y:S01]  /*3420*/  MUFU.EX2 R89, R93 ;  /* 0x0000005d00597308 */ /* 0x0007e20000000800 */
[----:B-----5:R-:W-:-:S02]  /*3430*/  FFMA.FTZ R99, R125, UR10, -R120 ;  /* 0x0000000a7d637c23 */ /* 0x020fc40008010878 */
[----:B------:R-:W-:Y:S01]  /*3440*/  SHFL.IDX PT, R125, R11, R230, 0x1f ;  /* 0x00001fe60b7d7589 */ /* 0x000fe200000e0000 */
[----:B-1----:R-:W-:-:S04]  /*3450*/  FFMA.FTZ R121, R121, UR10, -R116 ;  /* 0x0000000a79797c23 */ /* 0x002fc80008010874 */
[----:B------:R-:W-:Y:S01]  /*3460*/  MUFU.EX2 R19, R19 ;  /* 0x0000001300137308 */ /* 0x000fe20000000800 */
[----:B---3--:R-:W-:Y:S01]  /*3470*/  FFMA.FTZ R93, R117, UR10, -R223 ;  /* 0x0000000a755d7c23 */ /* 0x008fe200080108df */
[----:B------:R-:W-:-:S06]  /*3480*/  FFMA.FTZ R117, R106, UR10, -R92 ;  /* 0x0000000a6a757c23 */ /* 0x000fcc000801085c */
[----:B------:R1:W-:Y:S01]  /*3490*/  MUFU.EX2 R94, R121 ;  /* 0x00000079005e7308 */ /* 0x0003e20000000800 */
[----:B--2---:R-:W-:Y:S02]  /*34a0*/  FFMA.FTZ R98, R132, UR10, -R124 ;  /* 0x0000000a84627c23 */ /* 0x004fe4000801087c */
[----:B------:R-:W2:Y:S05]  /*34b0*/  SHFL.IDX PT, R132, R13, R235, 0x1f ;  /* 0x00001feb0d847589 */ /* 0x000eaa00000e0000 */
[----:B------:R-:W-:Y:S01]  /*34c0*/  MUFU.EX2 R92, R93 ;  /* 0x0000005d005c7308 */ /* 0x000fe20000000800 */
[----:B-1----:R1:W3:Y:S07]  /*34d0*/  SHFL.IDX PT, R121, R11, R232, 0x1f ;  /* 0x00001fe80b797589 */ /* 0x0022ee00000e0000 */
[----:B------:R-:W-:Y:S08]  /*34e0*/  MUFU.EX2 R93, R101 ;  /* 0x00000065005d7308 */ /* 0x000ff00000000800 */
[----:B-1----:R1:W-:Y:S01]  /*34f0*/  MUFU.EX2 R11, R99 ;  /* 0x00000063000b7308 */ /* 0x0023e20000000800 */
[----:B--2---:R-:W-:-:S02]  /*3500*/  FFMA.FTZ R102, R140, UR10, -R132 ;  /* 0x0000000a8c667c23 */ /* 0x004fc40008010884 */
[----:B------:R-:W-:Y:S05]  /*3510*/  SHFL.IDX PT, R140, R13, R230, 0x1f ;  /* 0x00001fe60d8c7589 */ /* 0x000fea00000e0000 */
[----:B------:R-:W-:Y:S01]  /*3520*/  MUFU.EX2 R20, R20 ;  /* 0x0000001400147308 */ /* 0x000fe20000000800 */
[----:B---3--:R-:W-:Y:S01]  /*3530*/  FFMA.FTZ R97, R129, UR10, -R121 ;  /* 0x0000000a81617c23 */ /* 0x008fe20008010879 */
[----:B-1----:R-:W-:Y:S01]  /*3540*/  FFMA.FTZ R99, R133, UR10, -R125 ;  /* 0x0000000a85637c23 */ /* 0x002fe2000801087d */
[----:B------:R-:W1:Y:S04]  /*3550*/  SHFL.IDX PT, R129, R13, R237, 0x1f ;  /* 0x00001fed0d817589 */ /* 0x000e6800000e0000 */
[----:B------:R-:W-:Y:S01]  /*3560*/  SHFL.IDX PT, R133, R13, R233, 0x1f ;  /* 0x00001fe90d857589 */ /* 0x000fe200000e0000 */
[----:B------:R-:W-:Y:S01]  /*3570*/  FFMA.FTZ R105, R148, UR10, -R227 ;  /* 0x0000000a94697c23 */ /* 0x000fe200080108e3 */
[----:B------:R-:W-:Y:S08]  /*3580*/  MUFU.EX2 R222, R222 ;  /* 0x000000de00de7308 */ /* 0x000ff00000000800 */
[----:B------:R-:W-:Y:S08]  /*3590*/  MUFU.EX2 R22, R22 ;  /* 0x0000001600167308 */ /* 0x000ff00000000800 */
[----:B------:R-:W-:Y:S01]  /*35a0*/  MUFU.EX2 R23, R23 ;  /* 0x0000001700177308 */ /* 0x000fe20000000800 */
[----:B-1----:R-:W-:-:S02]  /*35b0*/  FFMA.FTZ R101, R137, UR10, -R129 ;  /* 0x0000000a89657c23 */ /* 0x002fc40008010881 */
[----:B------:R1:W2:Y:S01]  /*35c0*/  SHFL.IDX PT, R137, R13, R232, 0x1f ;  /* 0x00001fe80d897589 */ /* 0x0002a200000e0000 */
[----:B------:R-:W-:Y:S02]  /*35d0*/  WARPGROUP.DEPBAR.LE gsb0, 0x0 ;  /* 0x00008000000079c5 */ /* 0x000fe40000010000 */
[----:B------:R-:W-:Y:S01]  /*35e0*/  WARPGROUP.ARRIVE ;  /* 0x00000000000079c5 */ /* 0x000fe20000000000 */
[----:B------:R-:W-:Y:S01]  /*35f0*/  FFMA.FTZ R118, R118, UR10, -R108 ;  /* 0x0000000a76767c23 */ /* 0x000fe2000801086c */
[----:B------:R-:W-:Y:S01]  /*3600*/  FFMA.FTZ R135, R135, UR10, -R125 ;  /* 0x0000000a87877c23 */ /* 0x000fe2000801087d */
[----:B------:R-:W-:Y:S01]  /*3610*/  FFMA.FTZ R123, R123, UR10, -R116 ;  /* 0x0000000a7b7b7c23 */ /* 0x000fe20008010874 */
[----:B-1----:R1:W-:Y:S02]  /*3620*/  MUFU.EX2 R13, R102 ;  /* 0x00000066000d7308 */ /* 0x0023e40000000800 */
[----:B------:R-:W-:Y:S01]  /*3630*/  HGMMA.64x128x16.F32.BF16 R24, gdesc[UR4], R24, gsb0 ;  /* 0x01e00000041879f0 */ /* 0x000fe20008001818 */
[----:B------:R-:W-:Y:S01]  /*3640*/  FFMA.FTZ R131, R131, UR10, -R121 ;  /* 0x0000000a83837c23 */ /* 0x000fe20008010879 */
[----:B------:R-:W-:Y:S01]  /*3650*/  FFMA.FTZ R134, R134, UR10, -R124 ;  /* 0x0000000a86867c23 */ /* 0x000fe2000801087c */
[----:B------:R-:W-:Y:S01]  /*3660*/  FFMA.FTZ R127, R127, UR10, -R120 ;  /* 0x0000000a7f7f7c23 */ /* 0x000fe20008010878 */
[----:B------:R-:W-:Y:S01]  /*3670*/  FFMA.FTZ R130, R130, UR10, -R226 ;  /* 0x0000000a82827c23 */ /* 0x000fe200080108e2 */
[----:B------:R-:W-:Y:S01]  /*3680*/  FFMA.FTZ R126, R126, UR10, -R225 ;  /* 0x0000000a7e7e7c23 */ /* 0x000fe200080108e1 */
[----:B------:R-:W3:Y:S01]  /*3690*/  MUFU.EX2 R97, R97 ;  /* 0x0000006100617308 */ /* 0x000ee20000000800 */
[----:B-1----:R-:W-:-:S02]  /*36a0*/  FFMA.FTZ R102, R141, UR10, -R136 ;  /* 0x0000000a8d667c23 */ /* 0x002fc40008010888 */
[----:B------:R-:W4:Y:S01]  /*36b0*/  LDL R141, [R1+0x28] ;  /* 0x00002800018d7983 */ /* 0x000f220000100800 */
[----:B------:R-:W-:Y:S02]  /*36c0*/  R2UR UR4, R15 ;  /* 0x000000000f0472ca */ /* 0x000fe400000e0000 */
[----:B------:R-:W-:Y:S02]  /*36d0*/  FSEL R108, R147, -INF , !P5 ;  /* 0xff800000936c7808 */ /* 0x000fe40006800000 */
[----:B------:R-:W-:Y:S01]  /*36e0*/  FSEL R15, R142, -INF , !P2 ;  /* 0xff8000008e0f7808 */ /* 0x000fe20005000000 */
[--C-:B--2---:R-:W-:Y:S01]  /*36f0*/  FFMA.FTZ R104, R145, UR10, -R137.reuse ;  /* 0x0000000a91687c23 */ /* 0x104fe20008010889 */
[----:B------:R-:W-:Y:S01]  /*3700*/  MUFU.EX2 R18, R18 ;  /* 0x0000001200127308 */ /* 0x000fe20000000800 */
[----:B------:R-:W-:Y:S02]  /*3710*/  FFMA.FTZ R137, R108, UR10, -R137 ;  /* 0x0000000a6c897c23 */ /* 0x000fe40008010889 */
[----:B------:R-:W-:-:S05]  /*3720*/  FFMA.FTZ R132, R15, UR10, -R132 ;  /* 0x0000000a0f847c23 */ /* 0x000fca0008010884 */
[----:B------:R-:W1:Y:S01]  /*3730*/  MUFU.EX2 R130, R130 ;  /* 0x0000008200827308 */ /* 0x000e620000000800 */
[----:B------:R-:W-:-:S07]  /*3740*/  FFMA.FTZ R138, R138, UR10, -R128 ;  /* 0x0000000a8a8a7c23 */ /* 0x000fce0008010880 */
[----:B------:R-:W2:Y:S08]  /*3750*/  MUFU.EX2 R98, R98 ;  /* 0x0000006200627308 */ /* 0x000eb00000000800 */
[----:B------:R-:W5:Y:S01]  /*3760*/  MUFU.EX2 R99, R99 ;  /* 0x0000006300637308 */ /* 0x000f620000000800 */
[----:B------:R-:W-:Y:S01]  /*3770*/  FFMA.FTZ R122, R122, UR10, -R224 ;  /* 0x0000000a7a7a7c23 */ /* 0x000fe200080108e0 */
[----:B------:R-:W-:-:S06]  /*3780*/  FSEL R143, R143, -INF , !P3 ;  /* 0xff8000008f8f7808 */ /* 0x000fcc0005800000 */
[----:B------:R-:W5:Y:S01]  /*3790*/  MUFU.EX2 R95, R95 ;  /* 0x0000005f005f7308 */ /* 0x000f620000000800 */
[----:B------:R-:W-:Y:S01]  /*37a0*/  FSEL R146, R146, -INF , !P4 ;  /* 0xff80000092927808 */ /* 0x000fe20006000000 */
[----:B------:R-:W-:Y:S01]  /*37b0*/  FFMA.FTZ R119, R119, UR10, -R223 ;  /* 0x0000000a77777c23 */ /* 0x000fe200080108df */
[----:B------:R-:W-:Y:S02]  /*37c0*/  FSEL R150, R150, -INF , !P6 ;  /* 0xff80000096967808 */ /* 0x000fe40007000000 */
[----:B------:R-:W-:-:S03]  /*37d0*/  FSEL R151, R151, -INF , !P1 ;  /* 0xff80000097977808 */ /* 0x000fc60004800000 */
[----:B------:R-:W-:Y:S01]  /*37e0*/  MUFU.EX2 R100, R100 ;  /* 0x0000006400647308 */ /* 0x000fe20000000800 */
[----:B------:R-:W-:Y:S01]  /*37f0*/  FFMA.FTZ R103, R144, UR10, -R133 ;  /* 0x0000000a90677c23 */ /* 0x000fe20008010885 */
[----:B------:R-:W-:-:S06]  /*3800*/  FFMA.FTZ R139, R139, UR10, -R129 ;  /* 0x0000000a8b8b7c23 */ /* 0x000fcc0008010881 */
        /* <DEDUP_REMOVED lines=16> */
[----:B------:R-:W5:Y:S04]  /*3910*/  SHFL.IDX PT, R121, R16, R235, 0x1f ;  /* 0x00001feb10797589 */ /* 0x000f6800000e0000 */
[----:B------:R-:W5:Y:S04]  /*3920*/  SHFL.IDX PT, R116, R16, R233, 0x1f ;  /* 0x00001fe910747589 */ /* 0x000f6800000e0000 */
[----:B------:R-:W5:Y:S04]  /*3930*/  SHFL.IDX PT, R15, R16, R231, 0x1f ;  /* 0x00001fe7100f7589 */ /* 0x000f6800000e0000 */
[----:B------:R-:W5:Y:S01]  /*3940*/  SHFL.IDX PT, R120, R16, R234, 0x1f ;  /* 0x00001fea10787589 */ /* 0x000f6200000e0000 */
[--C-:B---3--:R-:W-:Y:S01]  /*3950*/  FADD.FTZ R24, R24, -R125.reuse ;  /* 0x8000007d18187221 */ /* 0x108fe20000010000 */
[----:B------:R-:W-:-:S02]  /*3960*/  FADD.FTZ R26, R26, -R125 ;  /* 0x8000007d1a1a7221 */ /* 0x000fc40000010000 */
[----:B------:R-:W-:Y:S01]  /*3970*/  SHFL.IDX PT, R125, R16, R230, 0x1f ;  /* 0x00001fe6107d7589 */ /* 0x000fe200000e0000 */
[----:B-1----:R-:W-:-:S03]  /*3980*/  FADD.FTZ R33, R33, -R108 ;  /* 0x8000006c21217221 */ /* 0x002fc60000010000 */
[----:B------:R-:W1:Y:S01]  /*3990*/  SHFL.IDX PT, R16, R228, R232, 0x1f ;  /* 0x00001fe8e4107589 */ /* 0x000e6200000e0000 */
[----:B------:R-:W-:Y:S01]  /*39a0*/  FADD.FTZ R35, R35, -R108 ;  /* 0x8000006c23237221 */ /* 0x000fe20000010000 */
[--C-:B--2---:R-:W-:Y:S01]  /*39b0*/  FADD.FTZ R25, R25, -R124.reuse ;  /* 0x8000007c19197221 */ /* 0x104fe20000010000 */
[----:B------:R-:W-:Y:S01]  /*39c0*/  FADD.FTZ R27, R27, -R124 ;  /* 0x8000007c1b1b7221 */ /* 0x000fe20000010000 */
[--C-:B-----5:R-:W-:Y:S01]  /*39d0*/  FADD.FTZ R28, R28, -R121.reuse ;  /* 0x800000791c1c7221 */ /* 0x120fe20000010000 */
[----:B------:R-:W-:Y:S01]  /*39e0*/  FADD.FTZ R30, R30, -R121 ;  /* 0x800000791e1e7221 */ /* 0x000fe20000010000 */
[----:B------:R-:W2:Y:S01]  /*39f0*/  SHFL.IDX PT, R108, R228, R233, 0x1f ;  /* 0x00001fe9e46c7589 */ /* 0x000ea200000e0000 */
[--C-:B------:R-:W-:Y:S01]  /*3a00*/  FADD.FTZ R32, R32, -R116.reuse ;  /* 0x8000007420207221 */ /* 0x100fe20000010000 */
[----:B------:R-:W-:Y:S02]  /*3a10*/  FADD.FTZ R34, R34, -R116 ;  /* 0x8000007422227221 */ /* 0x000fe40000010000 */
[----:B------:R-:W3:Y:S01]  /*3a20*/  SHFL.IDX PT, R124, R228, R8, 0x1f ;  /* 0x00001f08e47c7589 */ /* 0x000ee200000e0000 */
[--C-:B------:R-:W-:Y:S01]  /*3a30*/  FADD.FTZ R36, R36, -R15.reuse ;  /* 0x8000000f24247221 */ /* 0x100fe20000010000 */
[----:B------:R-:W-:-:S02]  /*3a40*/  FADD.FTZ R38, R38, -R15 ;  /* 0x8000000f26267221 */ /* 0x000fc40000010000 */
[----:B------:R-:W5:Y:S04]  /*3a50*/  SHFL.IDX PT, R121, R228, R235, 0x1f ;  /* 0x00001febe4797589 */ /* 0x000f6800000e0000 */
[----:B------:R-:W5:Y:S04]  /*3a60*/  SHFL.IDX PT, R116, R228, R234, 0x1f ;  /* 0x00001feae4747589 */ /* 0x000f6800000e0000 */
[----:B------:R-:W5:Y:S01]  /*3a70*/  SHFL.IDX PT, R15, R228, R231, 0x1f ;  /* 0x00001fe7e40f7589 */ /* 0x000f6200000e0000 */
[--C-:B------:R-:W-:Y:S01]  /*3a80*/  FADD.FTZ R29, R29, -R120.reuse ;  /* 0x800000781d1d7221 */ /* 0x100fe20000010000 */
[----:B------:R-:W-:-:S02]  /*3a90*/  FADD.FTZ R31, R31, -R120 ;  /* 0x800000781f1f7221 */ /* 0x000fc40000010000 */
[----:B------:R-:W5:Y:S01]  /*3aa0*/  SHFL.IDX PT, R120, R228, R237, 0x1f ;  /* 0x00001fede4787589 */ /* 0x000f6200000e0000 */
[--C-:B-1----:R-:W-:Y:S01]  /*3ab0*/  FADD.FTZ R49, R49, -R16.reuse ;  /* 0x8000001031317221 */ /* 0x102fe20000010000 */
[----:B------:R-:W-:Y:S02]  /*3ac0*/  FADD.FTZ R51, R51, -R16 ;  /* 0x8000001033337221 */ /* 0x000fe40000010000 */
[----:B------:R-:W-:Y:S01]  /*3ad0*/  SHFL.IDX PT, R16, R12, R231, 0x1f ;  /* 0x00001fe70c107589 */ /* 0x000fe200000e0000 */
[--C-:B--2---:R-:W-:Y:S01]  /*3ae0*/  FADD.FTZ R48, R48, -R108.reuse ;  /* 0x8000006c30307221 */ /* 0x104fe20000010000 */
[----:B------:R-:W-:Y:S02]  /*3af0*/  FADD.FTZ R50, R50, -R108 ;  /* 0x8000006c32327221 */ /* 0x000fe40000010000 */
[----:B------:R-:W1:Y:S01]  /*3b00*/  SHFL.IDX PT, R231, R9, R231, 0x1f ;  /* 0x00001fe709e77589 */ /* 0x000e6200000e0000 */
[--C-:B------:R-:W-:Y:S01]  /*3b10*/  FADD.FTZ R37, R37, -R125.reuse ;  /* 0x8000007d25257221 */ /* 0x100fe20000010000 */
[----:B------:R-:W-:Y:S01]  /*3b20*/  FADD.FTZ R39, R39, -R125 ;  /* 0x8000007d27277221 */ /* 0x000fe20000010000 */
[--C-:B---3--:R-:W-:Y:S01]  /*3b30*/  FADD.FTZ R40, R40, -R124.reuse ;  /* 0x8000007c28287221 */ /* 0x108fe20000010000 */
[----:B------:R-:W-:Y:S01]  /*3b40*/  FADD.FTZ R42, R42, -R124 ;  /* 0x8000007c2a2a7221 */ /* 0x000fe20000010000 */
[--C-:B-----5:R-:W-:Y:S01]  /*3b50*/  FADD.FTZ R44, R44, -R121.reuse ;  /* 0x800000792c2c7221 */ /* 0x120fe20000010000 */
[----:B------:R-:W-:Y:S01]  /*3b60*/  FADD.FTZ R46, R46, -R121 ;  /* 0x800000792e2e7221 */ /* 0x000fe20000010000 */
[----:B------:R-:W2:Y:S01]  /*3b70*/  SHFL.IDX PT, R108, R12, R232, 0x1f ;  /* 0x00001fe80c6c7589 */ /* 0x000ea200000e0000 */
[--C-:B------:R-:W-:Y:S01]  /*3b80*/  FADD.FTZ R45, R45, -R116.reuse ;  /* 0x800000742d2d7221 */ /* 0x100fe20000010000 */
[----:B------:R-:W-:-:S02]  /*3b90*/  FADD.FTZ R47, R47, -R116 ;  /* 0x800000742f2f7221 */ /* 0x000fc40000010000 */
[----:B------:R-:W-:Y:S01]  /*3ba0*/  SHFL.IDX PT, R124, R12, R8, 0x1f ;  /* 0x00001f080c7c7589 */ /* 0x000fe200000e0000 */
[--C-:B------:R-:W-:Y:S01]  /*3bb0*/  FADD.FTZ R52, R52, -R15.reuse ;  /* 0x8000000f34347221 */ /* 0x100fe20000010000 */
[----:B------:R-:W-:Y:S02]  /*3bc0*/  FADD.FTZ R54, R54, -R15 ;  /* 0x8000000f36367221 */ /* 0x000fe40000010000 */
[----:B------:R-:W-:Y:S04]  /*3bd0*/  SHFL.IDX PT, R125, R12, R237, 0x1f ;  /* 0x00001fed0c7d7589 */ /* 0x000fe800000e0000 */
[----:B------:R-:W-:Y:S04]  /*3be0*/  SHFL.IDX PT, R121, R12, R235, 0x1f ;  /* 0x00001feb0c797589 */ /* 0x000fe800000e0000 */
[----:B------:R-:W-:Y:S04]  /*3bf0*/  SHFL.IDX PT, R15, R12, R234, 0x1f ;  /* 0x00001fea0c0f7589 */ /* 0x000fe800000e0000 */
[----:B------:R-:W3:Y:S04]  /*3c00*/  SHFL.IDX PT, R116, R12, R233, 0x1f ;  /* 0x00001fe90c747589 */ /* 0x000ee800000e0000 */
[----:B------:R-:W5:Y:S01]  /*3c10*/  SHFL.IDX PT, R12, R12, R230, 0x1f ;  /* 0x00001fe60c0c7589 */ /* 0x000f6200000e0000 */
[--C-:B------:R-:W-:Y:S01]  /*3c20*/  FADD.FTZ R41, R41, -R120.reuse ;  /* 0x8000007829297221 */ /* 0x100fe20000010000 */
[----:B------:R-:W-:-:S02]  /*3c30*/  FADD.FTZ R43, R43, -R120 ;  /* 0x800000782b2b7221 */ /* 0x000fc40000010000 */
[----:B------:R-:W-:Y:S04]  /*3c40*/  SHFL.IDX PT, R237, R9, R237, 0x1f ;  /* 0x00001fed09ed7589 */ /* 0x000fe800000e0000 */
[----:B------:R-:W4:Y:S01]  /*3c50*/  SHFL.IDX PT, R120, R9, R8, 0x1f ;  /* 0x00001f0809787589 */ /* 0x000f2200000e0000 */
[----:B------:R-:W4:Y:S01]  /*3c60*/  MUFU.EX2 R126, R126 ;  /* 0x0000007e007e7308 */ /* 0x000f220000000800 */
[----:B-1----:R-:W-:Y:S01]  /*3c70*/  FADD.FTZ R128, R84, -R231 ;  /* 0x800000e754807221 */ /* 0x002fe20000010000 */
[----:B------:R-:W-:Y:S01]  /*3c80*/  FMUL.FTZ R84, R216, R24 ;  /* 0x00000018d8547220 */ /* 0x000fe20000410000 */
[----:B------:R-:W1:Y:S01]  /*3c90*/  SHFL.IDX PT, R228, R228, R230, 0x1f ;  /* 0x00001fe6e4e47589 */ /* 0x000e6200000e0000 */
[----:B------:R-:W-:-:S04]  /*3ca0*/  FMUL.FTZ R25, R219, R25 ;  /* 0x00000019db197220 */ /* 0x000fc80000410000 */
[----:B------:R-:W4:Y:S01]  /*3cb0*/  MUFU.EX2 R127, R127 ;  /* 0x0000007f007f7308 */ /* 0x000f220000000800 */
[----:B------:R-:W1:Y:S01]  /*3cc0*/  SHFL.IDX PT, R235, R9, R235, 0x1f ;  /* 0x00001feb09eb7589 */ /* 0x000e6200000e0000 */
[----:B--2---:R-:W-:Y:S01]  /*3cd0*/  FADD.FTZ R65, R65, -R108 ;  /* 0x8000006c41417221 */ /* 0x004fe20000010000 */
[----:B---3--:R-:W-:Y:S02]  /*3ce0*/  FADD.FTZ R66, R66, -R116 ;  /* 0x8000007442427221 */ /* 0x008fe40000010000 */
[----:B------:R-:W2:Y:S04]  /*3cf0*/  SHFL.IDX PT, R234, R9, R234, 0x1f ;  /* 0x00001fea09ea7589 */ /* 0x000ea800000e0000 */
[----:B------:R-:W3:Y:S04]  /*3d00*/  SHFL.IDX PT, R233, R9, R233, 0x1f ;  /* 0x00001fe909e97589 */ /* 0x000ee800000e0000 */
[----:B------:R-:W3:Y:S04]  /*3d10*/  SHFL.IDX PT, R232, R9, R232, 0x1f ;  /* 0x00001fe809e87589 */ /* 0x000ee800000e0000 */
[----:B------:R5:W3:Y:S01]  /*3d20*/  SHFL.IDX PT, R230, R9, R230, 0x1f ;  /* 0x00001fe609e67589 */ /* 0x000ae200000e0000 */
[----:B------:R-:W-:Y:S01]  /*3d30*/  F2FP.BF16.F32.PACK_AB R84, R25, R84 ;  /* 0x000000541954723e */ /* 0x000fe200000010ff */
[----:B------:R-:W-:Y:S01]  /*3d40*/  FMUL.FTZ R25, R97, R65 ;  /* 0x0000004161197220 */ /* 0x000fe20000410000 */
[----:B------:R-:W-:Y:S01]  /*3d50*/  FFMA.FTZ R136, R143, UR10, -R136 ;  /* 0x0000000a8f887c23 */ /* 0x000fe20008010888 */
[----:B------:R-:W-:Y:S01]  /*3d60*/  FMUL.FTZ R65, R130, R66 ;  /* 0x0000004282417220 */ /* 0x000fe20000410000 */
[--C-:B-----5:R-:W-:Y:S01]  /*3d70*/  FADD.FTZ R9, R68, -R16.reuse ;  /* 0x8000001044097221 */ /* 0x120fe20000010000 */
[----:B------:R-:W-:Y:S01]  /*3d80*/  FADD.FTZ R16, R70, -R16 ;  /* 0x8000001046107221 */ /* 0x000fe20000010000 */
[----:B------:R-:W-:Y:S01]  /*3d90*/  FADD.FTZ R70, R69, -R12 ;  /* 0x8000000c45467221 */ /* 0x000fe20000010000 */
[--C-:B------:R-:W-:Y:S01]  /*3da0*/  FFMA.FTZ R106, R149, UR10, -R140.reuse ;  /* 0x0000000a956a7c23 */ /* 0x100fe2000801088c */
[----:B------:R-:W5:Y:S01]  /*3db0*/  MUFU.EX2 R109, R109 ;  /* 0x0000006d006d7308 */ /* 0x000f620000000800 */
[----:B------:R-:W-:Y:S01]  /*3dc0*/  FFMA.FTZ R133, R146, UR10, -R133 ;  /* 0x0000000a92857c23 */ /* 0x000fe20008010885 */
[----:B------:R-:W-:Y:S01]  /*3dd0*/  FADD.FTZ R61, R61, -R15 ;  /* 0x8000000f3d3d7221 */ /* 0x000fe20000010000 */
[----:B------:R-:W-:Y:S01]  /*3de0*/  FMUL.FTZ R28, R17, R28 ;  /* 0x0000001c111c7220 */ /* 0x000fe20000410000 */
[----:B------:R-:W-:Y:S01]  /*3df0*/  FMUL.FTZ R29, R18, R29 ;  /* 0x0000001d121d7220 */ /* 0x000fe20000410000 */
[----:B------:R-:W-:Y:S01]  /*3e00*/  FMUL.FTZ R9, R98, R9 ;  /* 0x0000000962097220 */ /* 0x000fe20000410000 */
[----:B------:R-:W-:Y:S01]  /*3e10*/  FMUL.FTZ R66, R99, R70 ;  /* 0x0000004663427220 */ /* 0x000fe20000410000 */
[--C-:B------:R-:W-:Y:S01]  /*3e20*/  FADD.FTZ R60, R60, -R121.reuse ;  /* 0x800000793c3c7221 */ /* 0x100fe20000010000 */
[----:B------:R-:W3:Y:S01]  /*3e30*/  MUFU.EX2 R113, R113 ;  /* 0x0000007100717308 */ /* 0x000ee20000000800 */
[----:B------:R-:W-:Y:S01]  /*3e40*/  FADD.FTZ R62, R62, -R121 ;  /* 0x800000793e3e7221 */ /* 0x000fe20000010000 */
[----:B------:R-:W-:Y:S01]  /*3e50*/  FADD.FTZ R15, R63, -R15 ;  /* 0x8000000f3f0f7221 */ /* 0x000fe20000010000 */
[----:B------:R-:W-:Y:S01]  /*3e60*/  FFMA.FTZ R227, R150, UR10, -R227 ;  /* 0x0000000a96e37c23 */ /* 0x000fe200080108e3 */
[----:B------:R-:W-:-:S04]  /*3e70*/  FFMA.FTZ R140, R151, UR10, -R140 ;  /* 0x0000000a978c7c23 */ /* 0x000fc8000801088c */
[----:B------:R-:W3:Y:S01]  /*3e80*/  MUFU.EX2 R122, R122 ;  /* 0x0000007a007a7308 */ /* 0x000ee20000000800 */
[----:B------:R-:W-:Y:S01]  /*3e90*/  FADD.FTZ R231, R86, -R231 ;  /* 0x800000e756e77221 */ /* 0x000fe20000010000 */
[----:B------:R-:W-:Y:S01]  /*3ea0*/  F2FP.BF16.F32.PACK_AB R86, R29, R28 ;  /* 0x0000001c1d56723e */ /* 0x000fe200000010ff */
[----:B------:R-:W-:-:S05]  /*3eb0*/  FMUL.FTZ R60, R95, R60 ;  /* 0x0000003c5f3c7220 */ /* 0x000fca0000410000 */
[----:B------:R-:W3:Y:S01]  /*3ec0*/  MUFU.EX2 R123, R123 ;  /* 0x0000007b007b7308 */ /* 0x000ee20000000800 */
[----:B------:R-:W-:Y:S01]  /*3ed0*/  FMUL.FTZ R61, R11, R61 ;  /* 0x0000003d0b3d7220 */ /* 0x000fe20000410000 */
[----:B----4-:R-:W-:Y:S01]  /*3ee0*/  FMUL.FTZ R62, R126, R62 ;  /* 0x0000003e7e3e7220 */ /* 0x010fe20000410000 */
[----:B------:R-:W-:Y:S01]  /*3ef0*/  FMUL.FTZ R15, R127, R15 ;  /* 0x0000000f7f0f7220 */ /* 0x000fe20000410000 */
[----:B------:R-:W-:-:S04]  /*3f00*/  F2FP.BF16.F32.PACK_AB R66, R66, R9 ;  /* 0x000000094242723e */ /* 0x000fc800000010ff */
[----:B------:R-:W4:Y:S01]  /*3f10*/  MUFU.EX2 R117, R117 ;  /* 0x0000007500757308 */ /* 0x000f220000000800 */
[----:B------:R-:W-:Y:S01]  /*3f20*/  FADD.FTZ R67, R67, -R108 ;  /* 0x8000006c43437221 */ /* 0x000fe20000010000 */
[----:B------:R-:W-:Y:S01]  /*3f30*/  FADD.FTZ R63, R72, -R120 ;  /* 0x80000078483f7221 */ /* 0x000fe20000010000 */
[----:B------:R-:W-:-:S05]  /*3f40*/  FADD.FTZ R108, R73, -R237 ;  /* 0x800000ed496c7221 */ /* 0x000fca0000010000 */
[----:B------:R-:W4:Y:S01]  /*3f50*/  MUFU.EX2 R114, R114 ;  /* 0x0000007200727308 */ /* 0x000f220000000800 */
[----:B------:R-:W-:-:S07]  /*3f60*/  FADD.FTZ R12, R71, -R12 ;  /* 0x8000000c470c7221 */ /* 0x000fce0000010000 */
[----:B------:R-:W4:Y:S08]  /*3f70*/  MUFU.EX2 R115, R115 ;  /* 0x0000007300737308 */ /* 0x000f300000000800 */
[----:B------:R-:W4:Y:S08]  /*3f80*/  MUFU.EX2 R118, R118 ;  /* 0x0000007600767308 */ /* 0x000f300000000800 */
[----:B------:R-:W4:Y:S01]  /*3f90*/  MUFU.EX2 R119, R119 ;  /* 0x0000007700777308 */ /* 0x000f220000000800 */
[----:B------:R-:W-:-:S07]  /*3fa0*/  F2FP.BF16.F32.PACK_AB R70, R61, R60 ;  /* 0x0000003c3d46723e */ /* 0x000fce00000010ff */
[----:B------:R-:W4:Y:S01]  /*3fb0*/  MUFU.EX2 R131, R131 ;  /* 0x0000008300837308 */ /* 0x000f220000000800 */
[----:B------:R-:W-:-:S07]  /*3fc0*/  F2FP.BF16.F32.PACK_AB R71, R15, R62 ;  /* 0x0000003e0f47723e */ /* 0x000fce00000010ff */
[----:B------:R-:W4:Y:S01]  /*3fd0*/  MUFU.EX2 R134, R134 ;  /* 0x0000008600867308 */ /* 0x000f220000000800 */
[----:B------:R-:W-:-:S07]  /*3fe0*/  FMUL.FTZ R60, R100, R63 ;  /* 0x0000003f643c7220 */ /* 0x000fce0000410000 */
[----:B------:R-:W4:Y:S01]  /*3ff0*/  MUFU.EX2 R135, R135 ;  /* 0x0000008700877308 */ /* 0x000f220000000800 */
[----:B------:R-:W-:-:S07]  /*4000*/  FMUL.FTZ R15, R101, R108 ;  /* 0x0000006c650f7220 */ /* 0x000fce0000410000 */
[----:B------:R-:W-:Y:S01]  /*4010*/  MUFU.EX2 R102, R102 ;  /* 0x0000006600667308 */ /* 0x000fe20000000800 */
[----:B------:R-:W-:-:S07]  /*4020*/  FADD.FTZ R64, R64, -R116 ;  /* 0x8000007440407221 */ /* 0x000fce0000010000 */
[----:B------:R-:W4:Y:S08]  /*4030*/  MUFU.EX2 R138, R138 ;  /* 0x0000008a008a7308 */ /* 0x000f300000000800 */
[----:B------:R-:W4:Y:S08]  /*4040*/  MUFU.EX2 R139, R139 ;  /* 0x0000008b008b7308 */ /* 0x000f300000000800 */
        /* <DEDUP_REMOVED lines=14> */
[----:B------:R-:W-:Y:S01]  /*4130*/  FMUL.FTZ R26, R217, R26 ;  /* 0x0000001ad91a7220 */ /* 0x000fe20000410000 */
[----:B------:R-:W-:Y:S01]  /*4140*/  FMUL.FTZ R27, R218, R27 ;  /* 0x0000001bda1b7220 */ /* 0x000fe20000410000 */
[--C-:B-1----:R-:W-:Y:S01]  /*4150*/  FADD.FTZ R53, R53, -R228.reuse ;  /* 0x800000e435357221 */ /* 0x102fe20000010000 */
[----:B------:R-:W-:Y:S01]  /*4160*/  FADD.FTZ R55, R55, -R228 ;  /* 0x800000e437377221 */ /* 0x000fe20000010000 */
[----:B------:R-:W-:Y:S01]  /*4170*/  FMUL.FTZ R30, R220, R30 ;  /* 0x0000001edc1e7220 */ /* 0x000fe20000410000 */
[----:B------:R-:W-:Y:S01]  /*4180*/  FMUL.FTZ R31, R221, R31 ;  /* 0x0000001fdd1f7220 */ /* 0x000fe20000410000 */
[----:B------:R-:W-:Y:S01]  /*4190*/  FMUL.FTZ R64, R96, R64 ;  /* 0x0000004060407220 */ /* 0x000fe20000410000 */
[----:B------:R-:W-:Y:S01]  /*41a0*/  F2FP.BF16.F32.PACK_AB R60, R15, R60 ;  /* 0x0000003c0f3c723e */ /* 0x000fe200000010ff */
[----:B------:R-:W-:Y:S01]  /*41b0*/  FADD.FTZ R116, R76, -R235 ;  /* 0x800000eb4c747221 */ /* 0x000fe20000010000 */
[----:B--2---:R-:W-:Y:S01]  /*41c0*/  FADD.FTZ R124, R77, -R234 ;  /* 0x800000ea4d7c7221 */ /* 0x004fe20000010000 */
[----:B------:R-:W-:Y:S01]  /*41d0*/  FMUL.FTZ R32, R10, R32 ;  /* 0x000000200a207220 */ /* 0x000fe20000410000 */
[----:B------:R-:W-:Y:S01]  /*41e0*/  FMUL.FTZ R33, R19, R33 ;  /* 0x0000002113217220 */ /* 0x000fe20000410000 */
[----:B------:R-:W-:Y:S01]  /*41f0*/  FMUL.FTZ R34, R222, R34 ;  /* 0x00000022de227220 */ /* 0x000fe20000410000 */
[----:B-----5:R-:W-:Y:S01]  /*4200*/  FMUL.FTZ R35, R109, R35 ;  /* 0x000000236d237220 */ /* 0x020fe20000410000 */
        /* <DEDUP_REMOVED lines=14> */
[----:B------:R-:W-:Y:S01]  /*42f0*/  FADD.FTZ R125, R81, -R232 ;  /* 0x800000e8517d7221 */ /* 0x000fe20000010000 */
[----:B------:R-:W-:Y:S01]  /*4300*/  FADD.FTZ R129, R85, -R230 ;  /* 0x800000e655817221 */ /* 0x000fe20000010000 */
        /* <DEDUP_REMOVED lines=145> */
[----:B------:R-:W-:Y:S02]  /*4c20*/  SHF.R.U32.HI R10, RZ, 0x4, R10 ;  /* 0x00000004ff0a7819 */ /* 0x000fe4000001160a */
[----:B------:R-:W-:Y:S02]  /*4c30*/  R2UR UR5, R236 ;  /* 0x00000000ec0572ca */ /* 0x000fe400000e0000 */
[----:B------:R-:W-:-:S04]  /*4c40*/  LOP3.LUT R10, R10, 0x3fff, RZ, 0xc0, !PT ;  /* 0x00003fff0a0a7812 */ /* 0x000fc800078ec0ff */
[----:B------:R-:W-:-:S05]  /*4c50*/  LOP3.LUT R11, R10, 0x10000, RZ, 0xfc, !PT ;  /* 0x000100000a0b7812 */ /* 0x000fca00078efcff */
[----:B------:R-:W-:Y:S02]  /*4c60*/  IMAD R11, R0, 0x800, R11 ;  /* 0x00000800000b7824 */ /* 0x000fe400078e020b */
[----:B------:R-:W-:-:S03]  /*4c70*/  USHF.R.U32.HI UR5, URZ, 0x4, UR5 ;  /* 0x000000043f057899 */ /* 0x000fc60008011605 */
[----:B------:R-:W-:Y:S01]  /*4c80*/  R2UR UR8, R11 ;  /* 0x000000000b0872ca */ /* 0x000fe200000e0000 */
[----:B------:R-:W-:Y:S01]  /*4c90*/  ULOP3.LUT UR10, UR5, 0x3fff, URZ, 0xc0, !UPT ;  /* 0x00003fff050a7892 */ /* 0x000fe2000f8ec03f */
[----:B------:R-:W-:Y:S02]  /*4ca0*/  WARPGROUP.DEPBAR.LE gsb0, 0x0 ;  /* 0x00008000000079c5 */ /* 0x000fe40000010000 */
[----:B------:R2:W-:Y:S06]  /*4cb0*/  MEMBAR.ALL.CTA ;  /* 0x0000000000007992 */ /* 0x0005ec0000008000 */
[----:B--2---:R-:W2:Y:S02]  /*4cc0*/  FENCE.VIEW.ASYNC.S ;  /* 0x00000000000073c6 */ /* 0x004ea40000000000 */
[----:B--2---:R-:W-:Y:S06]  /*4cd0*/  BAR.SYNC.DEFER_BLOCKING 0x9, 0x100 ;  /* 0x0244000000007b1d */ /* 0x004fec0000010000 */
[----:B------:R-:W-:Y:S01]  /*4ce0*/  UMOV UR9, 0x40000040 ;  /* 0x4000004000097882 */ /* 0x000fe20000000000 */
        /* <DEDUP_REMOVED lines=55> */
.L_x_6702:
        /* <DEDUP_REMOVED lines=68> */
.L_x_6703:
        /* <DEDUP_REMOVED lines=12> */
.L_x_6693:
[----:B------:R-:W-:-:S06]  /*5560*/  UISETP.GE.AND UP0, UPT, UR45, UR44, UPT ;  /* 0x0000002c2d00728c */ /* 0x000fcc000bf06270 */
[----:B------:R-:W-:-:S13]  /*5570*/  PLOP3.LUT P0, PT, PT, PT, UP0, 0x80, 0x0 ;  /* 0x000000000000781c */ /* 0x000fda0003f0f008 */
[----:B------:R-:W-:Y:S05]  /*5580*/  @P0 BRA `(.L_x_6705) ;  /* 0x0000003800440947 */ /* 0x000fea0003800000 */
[----:B------:R-:W1:Y:S04]  /*5590*/  LDL.LU R9, [R1+0x20] ;  /* 0x0000200001097983 */ /* 0x000e680000300800 */
        /* <DEDUP_REMOVED lines=9> */
[CC--:B------:R-:W-:Y:S02]  /*5630*/  LEA.HI R7, R6.reuse, R5.reuse, RZ, 0x7 ;  /* 0x0000000506077211 */ /* 0x0c0fe400078f38ff */
[----:B------:R-:W-:Y:S02]  /*5640*/  LEA.HI R8, R6, R5, RZ, 0x5 ;  /* 0x0000000506087211 */ /* 0x000fe400078f28ff */
[----:B------:R-:W-:Y:S02]  /*5650*/  LOP3.LUT R10, R7, 0xffffff80, RZ, 0xc0, !PT ;  /* 0xffffff80070a7812 */ /* 0x000fe400078ec0ff */
[----:B------:R-:W-:Y:S02]  /*5660*/  SHF.R.S32.HI R7, RZ, 0x7, R7 ;  /* 0x00000007ff077819 */ /* 0x000fe40000011407 */
[----:B------:R-:W-:Y:S01]  /*5670*/  LOP3.LUT R8, R8, 0xffffffe0, RZ, 0xc0, !PT ;  /* 0xffffffe008087812 */ /* 0x000fe200078ec0ff */
[----:B------:R-:W-:-:S04]  /*5680*/  IMAD.IADD R10, R5, 0x1, -R10 ;  /* 0x00000001050a7824 */ /* 0x000fc800078e0a0a */
[----:B------:R-:W-:Y:S01]  /*5690*/  IMAD.IADD R8, R5, 0x1, -R8 ;  /* 0x0000000105087824 */ /* 0x000fe200078e0a08 */
[----:B-1----:R-:W-:Y:S02]  /*56a0*/  LEA.HI R13, R9, R10, RZ, 0x5 ;  /* 0x0000000a090d7211 */ /* 0x002fe400078f28ff */
[----:B------:R-:W-:Y:S02]  /*56b0*/  LEA.HI R9, R7, R7, RZ, 0x1 ;  /* 0x0000000707097211 */ /* 0x000fe400078f08ff */
[--C-:B---3--:R-:W-:Y:S02]  /*56c0*/  SHF.R.S32.HI R11, RZ, 0x2, R12.reuse ;  /* 0x00000002ff0b7819 */ /* 0x108fe4000001140c */
[----:B------:R-:W-:Y:S02]  /*56d0*/  SHF.R.S32.HI R10, RZ, 0x1f, R12 ;  /* 0x0000001fff0a7819 */ /* 0x000fe4000001140c */
[----:B------:R-:W-:Y:S02]  /*56e0*/  LOP3.LUT R12, R9, 0xfffffffe, RZ, 0xc0, !PT ;  /* 0xfffffffe090c7812 */ /* 0x000fe400078ec0ff */
        /* <DEDUP_REMOVED lines=91> */
.L_x_6716:
[----:B------:R-:W-:-:S05]  /*5ca0*/  IMAD.U32 R7, RZ, RZ, UR36 ;  /* 0x00000024ff077e24 */ /* 0x000fca000f8e00ff */
[----:B------:R-:W-:-:S04]  /*5cb0*/  LOP3.LUT R7, R7, 0x1, RZ, 0xfc, !PT ;  /* 0x0000000107077812 */ /* 0x000fc800078efcff */
[----:B------:R-:W-:-:S13]  /*5cc0*/  ISETP.NE.AND P0, PT, R7, 0x3, PT ;  /* 0x000000030700780c */ /* 0x000fda0003f05270 */
[----:B--2---:R-:W-:Y:S05]  /*5cd0*/  @!P0 BRA `(.L_x_6706) ;  /* 0x0000000000048947 */ /* 0x004fea0003800000 */
[----:B------:R-:W-:Y:S01]  /*5ce0*/  BPT.TRAP 0x1 ;  /* 0x000000040000795c */ /* 0x000fe20000300000 */
.L_x_6706:
[----:B------:R-:W-:Y:S01]  /*5cf0*/  IMAD R7, R0, 0x8, R236 ;  /* 0x0000000800077824 */ /* 0x000fe200078e02ec */
[----:B------:R-:W-:-:S04]  /*5d00*/  SHF.L.U32 R18, R4, 0x1f, RZ ;  /* 0x0000001f04127819 */ /* 0x000fc800000006ff */
[----:B------:R1:W2:Y:S01]  /*5d10*/  SYNCS.PHASECHK.TRANS64.TRYWAIT P1, [R7+URZ+0x30c10], R18 ;  /* 0x030c1012070075a7 */ /* 0x0002a2000802017f */
[----:B------:R-:W-:Y:S05]  /*5d20*/  @!P0 BRA `(.L_x_6707) ;  /* 0x0000000000048947 */ /* 0x000fea0003800000 */
[----:B------:R-:W-:Y:S01]  /*5d30*/  BPT.TRAP 0x1 ;  /* 0x000000040000795c */ /* 0x000fe20000300000 */
.L_x_6707:
[----:B---3--:R-:W-:-:S05]  /*5d40*/  VIADD R8, R236, 0x10000 ;  /* 0x00010000ec087836 */ /* 0x008fca0000000000 */
[----:B------:R-:W-:-:S04]  /*5d50*/  SHF.R.U32.HI R8, RZ, 0x4, R8 ;  /* 0x00000004ff087819 */ /* 0x000fc80000011608 */
[----:B------:R-:W-:-:S04]  /*5d60*/  LOP3.LUT R8, R8, 0x3fff, RZ, 0xc0, !PT ;  /* 0x00003fff08087812 */ /* 0x000fc800078ec0ff */
[----:B------:R-:W-:Y:S01]  /*5d70*/  LOP3.LUT R9, R8, 0x10000, RZ, 0xfc, !PT ;  /* 0x0001000008097812 */ /* 0x000fe200078efcff */
[----:B--2---:R-:W-:Y:S06]  /*5d80*/  @P1 BRA `(.L_x_6708) ;  /* 0x0000000000081947 */ /* 0x004fec0003800000 */
[----:B------:R-:W2:Y:S02]  /*5d90*/  SYNCS.PHASECHK.TRANS64.TRYWAIT P1, [R7+URZ+0x30c10], R18 ;  /* 0x030c1012070075a7 */ /* 0x000ea4000802017f */
[----:B--2---:R-:W-:Y:S05]  /*5da0*/  @!P1 BRA `(.L_x_6709) ;  /* 0x0000008c00b09947 */ /* 0x004fea0003800000 */
.L_x_6708:
        /* <DEDUP_REMOVED lines=29> */
[----:B------:R-:W-:-:S04]  /*5f80*/  IMAD R9, R3, 0x2, R12 ;  /* 0x0000000203097824 */ /* 0x000fc800078e020c */
        /* <DEDUP_REMOVED lines=18> */
[----:B------:R-:W-:-:S02]  /*60b0*/  IMAD R217, R217, 0x4, R216 ;  /* 0x00000004d9d97824 */ /* 0x000fc400078e02d8 */
        /* <DEDUP_REMOVED lines=14> */
.L_x_6710:
[----:B------:R1:W1:Y:S01]  /*61a0*/  SYNCS.PHASECHK.TRANS64.TRYWAIT P1, [R7+URZ+0x30c30], R18 ;  /* 0x030c3012070075a7 */ /* 0x000262000802017f */
[----:B------:R-:W-:Y:S05]  /*61b0*/  @!P0 BRA `(.L_x_6711) ;  /* 0x0000000000048947 */ /* 0x000fea0003800000 */
[----:B------:R-:W-:Y:S01]  /*61c0*/  BPT.TRAP 0x1 ;  /* 0x000000040000795c */ /* 0x000fe20000300000 */
.L_x_6711:
        /* <DEDUP_REMOVED lines=8> */
.L_x_6712:
        /* <DEDUP_REMOVED lines=8> */
[----:B--2---:R-:W-:Y:S01]  /*62d0*/  SHFL.IDX PT, R9, R16, R5, 0x1f ;  /* 0x00001f0510097589 */ /* 0x004fe200000e0000 */
[C---:B------:R-:W-:Y:S01]  /*62e0*/  VIADD R13, R5.reuse, 0x10 ;  /* 0x00000010050d7836 */ /* 0x040fe20000000000 */
[C---:B------:R-:W-:Y:S01]  /*62f0*/  ISETP.GT.AND P2, PT, R6.reuse, RZ, PT ;  /* 0x000000ff0600720c */ /* 0x040fe20003f44270 */
[C---:B------:R-:W-:Y:S01]  /*6300*/  VIADD R14, R5.reuse, 0x14 ;  /* 0x00000014050e7836 */ /* 0x040fe20000000000 */
[----:B---3--:R-:W-:Y:S01]  /*6310*/  SHFL.IDX PT, R18, R231, R5, 0x1f ;  /* 0x00001f05e7127589 */ /* 0x008fe200000e0000 */
[C---:B------:R-:W-:Y:S01]  /*6320*/  VIADD R15, R5.reuse, 0x18 ;  /* 0x00000018050f7836 */ /* 0x040fe20000000000 */
[----:B------:R-:W-:Y:S01]  /*6330*/  ISETP.GT.AND P1, PT, R6, 0x8, PT ;  /* 0x000000080600780c */ /* 0x000fe20003f24270 */
[C---:B------:R-:W-:Y:S01]  /*6340*/  VIADD R19, R5.reuse, 0x4 ;  /* 0x0000000405137836 */ /* 0x040fe20000000000 */
[----:B------:R-:W-:Y:S01]  /*6350*/  HGMMA.64x128x16.F32.BF16 R24, gdesc[UR4], RZ, !UPT, gsb0 ;  /* 0x01e00000041879f0 */ /* 0x000fe2000c0018ff */
[----:B------:R-:W-:Y:S01]  /*6360*/  UIADD3 UR4, UR6, 0x2, URZ ;  /* 0x0000000206047890 */ /* 0x000fe2000fffe03f */
[C---:B------:R-:W-:Y:S01]  /*6370*/  VIADD R17, R5.reuse, 0x8 ;  /* 0x0000000805117836 */ /* 0x040fe20000000000 */
[----:B------:R-:W1:Y:S01]  /*6380*/  SHFL.IDX PT, R12, R16, R12, 0x1f ;  /* 0x00001f0c100c7589 */ /* 0x000e6200000e0000 */
[----:B------:R-:W-:Y:S01]  /*6390*/  VIADD R20, R5, 0x1c ;  /* 0x0000001c05147836 */ /* 0x000fe20000000000 */
[----:B------:R-:W-:Y:S01]  /*63a0*/  FSEL R101, R101, -INF , P2 ;  /* 0xff80000065657808 */ /* 0x000fe20001000000 */
[----:B------:R-:W-:Y:S01]  /*63b0*/  ULDC UR12, c[0x0][0x744] ;  /* 0x0001d100000c7ab9 */ /* 0x000fe20000000800 */
[----:B------:R-:W2:Y:S01]  /*63c0*/  SHFL.IDX PT, R13, R16, R13, 0x1f ;  /* 0x00001f0d100d7589 */ /* 0x000ea200000e0000 */
[----:B------:R-:W-:Y:S01]  /*63d0*/  UMOV UR10, UR4 ;  /* 0x00000004000a7c82 */ /* 0x000fe20008000000 */
[----:B------:R-:W-:Y:S01]  /*63e0*/  UIADD3 UR4, UR6, 0x4, URZ ;  /* 0x0000000406047890 */ /* 0x000fe2000fffe03f */
[----:B------:R-:W-:Y:S01]  /*63f0*/  FSEL R93, R93, -INF , P2 ;  /* 0xff8000005d5d7808 */ /* 0x000fe20001000000 */
[----:B------:R-:W3:Y:S01]  /*6400*/  SHFL.IDX PT, R14, R16, R14, 0x1f ;  /* 0x00001f0e100e7589 */ /* 0x000ee200000e0000 */
[----:B------:R-:W-:Y:S01]  /*6410*/  FSEL R96, R96, -INF , P2 ;  /* 0xff80000060607808 */ /* 0x000fe20001000000 */
[----:B------:R-:W-:Y:S01]  /*6420*/  UIADD3 UR6, UR6, 0x6, URZ ;  /* 0x0000000606067890 */ /* 0x000fe2000fffe03f */
[----:B------:R-:W-:Y:S01]  /*6430*/  FSEL R104, R104, -INF , P2 ;  /* 0xff80000068687808 */ /* 0x000fe20001000000 */
[----:B------:R-:W-:Y:S01]  /*6440*/  SHFL.IDX PT, R15, R16, R15, 0x1f ;  /* 0x00001f0f100f7589 */ /* 0x000fe200000e0000 */
[----:B------:R-:W-:Y:S01]  /*6450*/  FSEL R98, R98, -INF , P1 ;  /* 0xff80000062627808 */ /* 0x000fe20000800000 */
[----:B------:R-:W-:Y:S01]  /*6460*/  UMOV UR7, 0x40000040 ;  /* 0x4000004000077882 */ /* 0x000fe20000000000 */
[----:B------:R-:W-:Y:S01]  /*6470*/  FSEL R103, R103, -INF , P1 ;  /* 0xff80000067677808 */ /* 0x000fe20000800000 */
[----:B------:R-:W-:Y:S01]  /*6480*/  SHFL.IDX PT, R22, R231, R17, 0x1f ;  /* 0x00001f11e7167589 */ /* 0x000fe200000e0000 */
[----:B------:R-:W-:Y:S01]  /*6490*/  FSEL R106, R106, -INF , P1 ;  /* 0xff8000006a6a7808 */ /* 0x000fe20000800000 */
[----:B------:R-:W-:Y:S01]  /*64a0*/  IMAD R220, R0, 0x400, R220 ;  /* 0x0000040000dc7824 */ /* 0x000fe200078e02dc */
[----:B------:R-:W-:-:S02]  /*64b0*/  FSEL R222, R88, -INF , P2 ;  /* 0xff80000058de7808 */ /* 0x000fc40001000000 */
[----:B------:R-:W-:Y:S02]  /*64c0*/  FSEL R230, R92, -INF , P2 ;  /* 0xff8000005ce67808 */ /* 0x000fe40001000000 */
[----:B------:R-:W-:Y:S01]  /*64d0*/  FSEL R90, R90, -INF , P1 ;  /* 0xff8000005a5a7808 */ /* 0x000fe20000800000 */
[----:B-1----:R-:W-:Y:S01]  /*64e0*/  FFMA.FTZ R93, R93, UR12, -R12 ;  /* 0x0000000c5d5d7c23 */ /* 0x002fe2000801080c */
[----:B------:R-:W-:Y:S01]  /*64f0*/  FSEL R94, R94, -INF , P1 ;  /* 0xff8000005e5e7808 */ /* 0x000fe20000800000 */
[----:B------:R-:W-:Y:S01]  /*6500*/  FFMA.FTZ R222, R222, UR12, -R9 ;  /* 0x0000000cdede7c23 */ /* 0x000fe20008010809 */
[----:B------:R-:W-:Y:S01]  /*6510*/  FSEL R97, R97, -INF , P2 ;  /* 0xff80000061617808 */ /* 0x000fe20001000000 */
[--C-:B--2---:R-:W-:Y:S01]  /*6520*/  FFMA.FTZ R96, R96, UR12, -R13.reuse ;  /* 0x0000000c60607c23 */ /* 0x104fe2000801080d */
[----:B------:R-:W-:Y:S01]  /*6530*/  FFMA.FTZ R13, R98, UR12, -R13 ;  /* 0x0000000c620d7c23 */ /* 0x000fe2000801080d */
[----:B------:R1:W-:Y:S01]  /*6540*/  MUFU.EX2 R227, R93 ;  /* 0x0000005d00e37308 */ /* 0x0003e20000000800 */
[----:B----4-:R-:W2:Y:S01]  /*6550*/  SHFL.IDX PT, R98, R223, R5, 0x1f ;  /* 0x00001f05df627589 */ /* 0x010ea200000e0000 */
[----:B------:R-:W-:Y:S01]  /*6560*/  FFMA.FTZ R9, R90, UR12, -R9 ;  /* 0x0000000c5a097c23 */ /* 0x000fe20008010809 */
[----:B---3--:R-:W-:Y:S01]  /*6570*/  FFMA.FTZ R97, R97, UR12, -R14 ;  /* 0x0000000c61617c23 */ /* 0x008fe2000801080e */
[----:B------:R-:W-:-:S02]  /*6580*/  FSEL R120, R120, -INF , P2 ;  /* 0xff80000078787808 */ /* 0x000fc40001000000 */
[----:B------:R-:W-:Y:S02]  /*6590*/  FSEL R95, R95, -INF , P1 ;  /* 0xff8000005f5f7808 */ /* 0x000fe40000800000 */
[----:B------:R2:W-:Y:S01]  /*65a0*/  MUFU.EX2 R226, R97 ;  /* 0x0000006100e27308 */ /* 0x0005e20000000800 */
[----:B-1----:R-:W-:Y:S01]  /*65b0*/  VIADD R93, R5, 0x1c ;  /* 0x0000001c055d7836 */ /* 0x002fe20000000000 */
[----:B------:R-:W-:Y:S01]  /*65c0*/  FSEL R117, R117, -INF , P2 ;  /* 0xff80000075757808 */ /* 0x000fe20001000000 */
[----:B------:R-:W-:Y:S01]  /*65d0*/  FFMA.FTZ R12, R95, UR12, -R12 ;  /* 0x0000000c5f0c7c23 */ /* 0x000fe2000801080c */
[----:B------:R-:W-:Y:S02]  /*65e0*/  FSEL R116, R116, -INF , P2 ;  /* 0xff80000074747808 */ /* 0x000fe40001000000 */
[----:B------:R-:W-:Y:S02]  /*65f0*/  FSEL R118, R118, -INF , P1 ;  /* 0xff80000076767808 */ /* 0x000fe40000800000 */
[----:B------:R-:W-:Y:S01]  /*6600*/  FSEL R147, R147, -INF , P1 ;  /* 0xff80000093937808 */ /* 0x000fe20000800000 */
[----:B------:R-:W-:Y:S01]  /*6610*/  MUFU.EX2 R229, R96 ;  /* 0x0000006000e57308 */ /* 0x000fe20000000800 */
[----:B------:R-:W-:-:S02]  /*6620*/  R2UR UR5, R233 ;  /* 0x00000000e90572ca */ /* 0x000fc400000e0000 */
[----:B------:R-:W-:Y:S02]  /*6630*/  FSEL R89, R89, -INF , P2 ;  /* 0xff80000059597808 */ /* 0x000fe40001000000 */
[----:B------:R-:W-:Y:S02]  /*6640*/  FSEL R91, R91, -INF , P1 ;  /* 0xff8000005b5b7808 */ /* 0x000fe40000800000 */
[----:B------:R-:W-:Y:S01]  /*6650*/  FSEL R100, R100, -INF , P2 ;  /* 0xff80000064647808 */ /* 0x000fe20001000000 */
[----:B--2---:R-:W-:Y:S01]  /*6660*/  FFMA.FTZ R97, R120, UR12, -R98 ;  /* 0x0000000c78617c23 */ /* 0x004fe20008010862 */
[----:B------:R-:W-:Y:S01]  /*6670*/  FSEL R120, R144, -INF , P2 ;  /* 0xff80000090787808 */ /* 0x000fe20001000000 */
[----:B------:R-:W-:Y:S01]  /*6680*/  VIADD R144, R5, 0x14 ;  /* 0x0000001405907836 */ /* 0x000fe20000000000 */
[----:B------:R-:W-:Y:S01]  /*6690*/  FSEL R113, R113, -INF , P2 ;  /* 0xff80000071717808 */ /* 0x000fe20001000000 */
[----:B------:R-:W-:Y:S01]  /*66a0*/  FFMA.FTZ R100, R100, UR12, -R15 ;  /* 0x0000000c64647c23 */ /* 0x000fe2000801080f */
[----:B------:R-:W-:Y:S01]  /*66b0*/  FSEL R108, R108, -INF , P2 ;  /* 0xff8000006c6c7808 */ /* 0x000fe20001000000 */
[----:B------:R-:W1:Y:S01]  /*66c0*/  MUFU.EX2 R9, R9 ;  /* 0x0000000900097308 */ /* 0x000e620000000800 */
[----:B------:R-:W-:-:S02]  /*66d0*/  FSEL R110, R110, -INF , P1 ;  /* 0xff8000006e6e7808 */ /* 0x000fc40000800000 */
[----:B------:R-:W-:Y:S01]  /*66e0*/  FSEL R112, R112, -INF , P2 ;  /* 0xff80000070707808 */ /* 0x000fe20001000000 */
[--C-:B------:R-:W-:Y:S01]  /*66f0*/  FFMA.FTZ R21, R108, UR12, -R22.reuse ;  /* 0x0000000c6c157c23 */ /* 0x100fe20008010816 */
[----:B------:R-:W-:Y:S01]  /*6700*/  FSEL R114, R114, -INF , P1 ;  /* 0xff80000072727808 */ /* 0x000fe20000800000 */
[----:B------:R-:W-:Y:S01]  /*6710*/  FFMA.FTZ R22, R110, UR12, -R22 ;  /* 0x0000000c6e167c23 */ /* 0x000fe20008010816 */
[----:B------:R-:W-:Y:S01]  /*6720*/  FSEL R102, R102, -INF , P1 ;  /* 0xff80000066667808 */ /* 0x000fe20000800000 */
[----:B------:R-:W-:Y:S01]  /*6730*/  MUFU.EX2 R228, R100 ;  /* 0x0000006400e47308 */ /* 0x000fe20000000800 */
[----:B------:R-:W-:Y:S02]  /*6740*/  FSEL R109, R109, -INF , P2 ;  /* 0xff8000006d6d7808 */ /* 0x000fe40001000000 */
[----:B------:R-:W-:Y:S01]  /*6750*/  FSEL R99, R99, -INF , P1 ;  /* 0xff80000063637808 */ /* 0x000fe20000800000 */
[----:B------:R-:W-:Y:S01]  /*6760*/  FFMA.FTZ R15, R102, UR12, -R15 ;  /* 0x0000000c660f7c23 */ /* 0x000fe2000801080f */
[----:B------:R-:W-:-:S02]  /*6770*/  FSEL R119, R119, -INF , P1 ;  /* 0xff80000077777808 */ /* 0x000fc40000800000 */
[----:B------:R-:W-:Y:S01]  /*6780*/  FSEL R105, R105, -INF , P2 ;  /* 0xff80000069697808 */ /* 0x000fe20001000000 */
[----:B------:R-:W-:Y:S01]  /*6790*/  FFMA.FTZ R14, R99, UR12, -R14 ;  /* 0x0000000c630e7c23 */ /* 0x000fe2000801080e */
        /* <DEDUP_REMOVED lines=8> */
[----:B------:R-:W-:Y:S02]  /*6820*/  FSEL R126, R126, -INF , P1 ;  /* 0xff8000007e7e7808 */ /* 0x000fe40000800000 */
[----:B------:R-:W-:Y:S02]  /*6830*/  FSEL R130, R130, -INF , P1 ;  /* 0xff80000082827808 */ /* 0x000fe40000800000 */
[----:B------:R-:W-:Y:S01]  /*6840*/  FSEL R135, R135, -INF , P1 ;  /* 0xff80000087877808 */ /* 0x000fe20000800000 */
[----:B------:R-:W-:Y:S01]  /*6850*/  MUFU.EX2 R222, R222 ;  /* 0x000000de00de7308 */ /* 0x000fe20000000800 */
[----:B------:R-:W-:Y:S02]  /*6860*/  FSEL R122, R122, -INF , P1 ;  /* 0xff8000007a7a7808 */ /* 0x000fe40000800000 */
[----:B------:R-:W-:Y:S02]  /*6870*/  FSEL R139, R139, -INF , P1 ;  /* 0xff8000008b8b7808 */ /* 0x000fe40000800000 */
[----:B------:R-:W-:Y:S01]  /*6880*/  FSEL R138, R138, -INF , P1 ;  /* 0xff8000008a8a7808 */ /* 0x000fe20000800000 */
[----:B------:R-:W-:Y:S01]  /*6890*/  FFMA.FTZ R98, R122, UR12, -R98 ;  /* 0x0000000c7a627c23 */ /* 0x000fe20008010862 */
[----:B------:R-:W-:Y:S01]  /*68a0*/  FSEL R122, R141, -INF , P2 ;  /* 0xff8000008d7a7808 */ /* 0x000fe20001000000 */
[----:B------:R-:W-:Y:S01]  /*68b0*/  MUFU.EX2 R13, R13 ;  /* 0x0000000d000d7308 */ /* 0x000fe20000000800 */
[----:B------:R-:W-:-:S02]  /*68c0*/  FSEL R143, R143, -INF , P1 ;  /* 0xff8000008f8f7808 */ /* 0x000fc40000800000 */
[----:B------:R-:W-:Y:S02]  /*68d0*/  FSEL R142, R142, -INF , P1 ;  /* 0xff8000008e8e7808 */ /* 0x000fe40000800000 */
[----:B------:R-:W-:Y:S02]  /*68e0*/  FSEL R115, R115, -INF , P1 ;  /* 0xff80000073737808 */ /* 0x000fe40000800000 */
[----:B------:R-:W-:Y:S01]  /*68f0*/  FSEL R146, R146, -INF , P1 ;  /* 0xff80000092927808 */ /* 0x000fe20000800000 */
[----:B------:R-:W-:Y:S01]  /*6900*/  MUFU.EX2 R14, R14 ;  /* 0x0000000e000e7308 */ /* 0x000fe20000000800 */
[----:B------:R-:W-:-:S07]  /*6910*/  FSEL R150, R150, -INF , P1 ;  /* 0xff80000096967808 */ /* 0x000fce0000800000 */
[----:B------:R-:W-:Y:S08]  /*6920*/  MUFU.EX2 R97, R97 ;  /* 0x0000006100617308 */ /* 0x000ff00000000800 */
[----:B------:R-:W-:Y:S01]  /*6930*/  MUFU.EX2 R98, R98 ;  /* 0x0000006200627308 */ /* 0x000fe20000000800 */
[----:B------:R-:W-:Y:S02]  /*6940*/  WARPGROUP.DEPBAR.LE gsb0, 0x0 ;  /* 0x00008000000079c5 */ /* 0x000fe40000010000 */
[----:B------:R-:W-:-:S05]  /*6950*/  WARPGROUP.ARRIVE ;  /* 0x00000000000079c5 */ /* 0x000fca0000000000 */
[----:B------:R-:W-:Y:S08]  /*6960*/  MUFU.EX2 R21, R21 ;  /* 0x0000001500157308 */ /* 0x000ff00000000800 */
[----:B------:R-:W-:Y:S01]  /*6970*/  MUFU.EX2 R22, R22 ;  /* 0x0000001600167308 */ /* 0x000fe20000000800 */
[----:B-----5:R-:W-:Y:S02]  /*6980*/  R2UR UR8, R10 ;  /* 0x000000000a0872ca */ /* 0x020fe400000e0000 */
[----:B------:R-:W-:Y:S01]  /*6990*/  R2UR UR9, R11 ;  /* 0x000000000b0972ca */ /* 0x000fe200000e0000 */
[----:B------:R-:W2:Y:S04]  /*69a0*/  SHFL.IDX PT, R10, R16, R19, 0x1f ;  /* 0x00001f13100a7589 */ /* 0x000ea800000e0000 */
[----:B------:R3:W4:Y:S04]  /*69b0*/  SHFL.IDX PT, R11, R16, R17, 0x1f ;  /* 0x00001f11100b7589 */ /* 0x00072800000e0000 */
[----:B------:R-:W5:Y:S04]  /*69c0*/  SHFL.IDX PT, R16, R16, R20, 0x1f ;  /* 0x00001f1410107589 */ /* 0x000f6800000e0000 */
[----:B------:R-:W-:Y:S01]  /*69d0*/  HGMMA.64x128x16.F32.BF16 R24, gdesc[UR8], R24, gsb0 ;  /* 0x01e00000081879f0 */ /* 0x000fe20008001818 */
[----:B------:R-:W-:Y:S01]  /*69e0*/  R2UR UR8, R234 ;  /* 0x00000000ea0872ca */ /* 0x000fe200000e0000 */
[----:B------:R-:W-:Y:S01]  /*69f0*/  UMOV UR10, UR4 ;  /* 0x00000004000a7c82 */ /* 0x000fe20008000000 */
[----:B------:R-:W-:Y:S01]  /*6a00*/  R2UR UR9, R235 ;  /* 0x00000000eb0972ca */ /* 0x000fe200000e0000 */
[----:B------:R-:W-:Y:S01]  /*6a10*/  UMOV UR11, 0x40000040 ;  /* 0x40000040000b7882 */ /* 0x000fe20000000000 */
[--C-:B---3--:R-:W-:Y:S01]  /*6a20*/  FFMA.FTZ R17, R104, UR12, -R18.reuse ;  /* 0x0000000c68117c23 */ /* 0x108fe20008010812 */
[----:B------:R-:W-:Y:S01]  /*6a30*/  FFMA.FTZ R18, R106, UR12, -R18 ;  /* 0x0000000c6a127c23 */ /* 0x000fe20008010812 */
[C---:B------:R-:W-:Y:S01]  /*6a40*/  VIADD R106, R5.reuse, 0x10 ;  /* 0x00000010056a7836 */ /* 0x040fe20000000000 */
[----:B------:R-:W3:Y:S01]  /*6a50*/  SHFL.IDX PT, R20, R231, R19, 0x1f ;  /* 0x00001f13e7147589 */ /* 0x000ee200000e0000 */
[----:B------:R-:W-:Y:S01]  /*6a60*/  VIADD R104, R5, 0x18 ;  /* 0x0000001805687836 */ /* 0x000fe20000000000 */
[----:B------:R-:W-:Y:S01]  /*6a70*/  R2UR UR4, R232 ;  /* 0x00000000e80472ca */ /* 0x000fe200000e0000 */
[----:B------:R-:W-:Y:S01]  /*6a80*/  MUFU.EX2 R17, R17 ;  /* 0x0000001100117308 */ /* 0x000fe20000000800 */
[----:B------:R-:W1:Y:S01]  /*6a90*/  SHFL.IDX PT, R90, R231, R106, 0x1f ;  /* 0x00001f6ae75a7589 */ /* 0x000e6200000e0000 */
[--C-:B--2---:R-:W-:Y:S01]  /*6aa0*/  FFMA.FTZ R89, R89, UR12, -R10.reuse ;  /* 0x0000000c59597c23 */ /* 0x104fe2000801080a */
[----:B------:R-:W-:Y:S01]  /*6ab0*/  FFMA.FTZ R10, R91, UR12, -R10 ;  /* 0x0000000c5b0a7c23 */ /* 0x000fe2000801080a */
[--C-:B----4-:R-:W-:Y:S01]  /*6ac0*/  FFMA.FTZ R230, R230, UR12, -R11.reuse ;  /* 0x0000000ce6e67c23 */ /* 0x110fe2000801080b */
[----:B------:R-:W-:Y:S01]  /*6ad0*/  FFMA.FTZ R11, R94, UR12, -R11 ;  /* 0x0000000c5e0b7c23 */ /* 0x000fe2000801080b */
[----:B------:R-:W-:Y:S02]  /*6ae0*/  SHFL.IDX PT, R110, R223, R104, 0x1f ;  /* 0x00001f68df6e7589 */ /* 0x000fe400000e0000 */
[----:B------:R-:W-:Y:S01]  /*6af0*/  MUFU.EX2 R224, R89 ;  /* 0x0000005900e07308 */ /* 0x000fe20000000800 */
[--C-:B-----5:R-:W-:Y:S01]  /*6b00*/  FFMA.FTZ R101, R101, UR12, -R16.reuse ;  /* 0x0000000c65657c23 */ /* 0x120fe20008010810 */
[----:B------:R-:W-:Y:S01]  /*6b10*/  FFMA.FTZ R16, R103, UR12, -R16 ;  /* 0x0000000c67107c23 */ /* 0x000fe20008010810 */
[----:B------:R-:W-:Y:S01]  /*6b20*/  VIADD R103, R5, 0xc ;  /* 0x0000000c05677836 */ /* 0x000fe20000000000 */
[----:B------:R2:W-:Y:S04]  /*6b30*/  SHFL.IDX PT, R94, R231, R104, 0x1f ;  /* 0x00001f68e75e7589 */ /* 0x0005e800000e0000 */
[----:B------:R4:W-:Y:S01]  /*6b40*/  MUFU.EX2 R225, R101 ;  /* 0x0000006500e17308 */ /* 0x0009e20000000800 */
[----:B------:R-:W5:Y:S04]  /*6b50*/  SHFL.IDX PT, R88, R231, R103, 0x1f ;  /* 0x00001f67e7587589 */ /* 0x000f6800000e0000 */
[----:B------:R-:W5:Y:S01]  /*6b60*/  SHFL.IDX PT, R103, R223, R103, 0x1f ;  /* 0x00001f67df677589 */ /* 0x000f6200000e0000 */
[----:B--2---:R-:W-:Y:S01]  /*6b70*/  FSEL R104, R127, -INF , P1 ;  /* 0xff8000007f687808 */ /* 0x004fe20000800000 */
[--C-:B---3--:R-:W-:Y:S01]  /*6b80*/  FFMA.FTZ R19, R105, UR12, -R20.reuse ;  /* 0x0000000c69137c23 */ /* 0x108fe20008010814 */
[----:B------:R-:W-:Y:S01]  /*6b90*/  FFMA.FTZ R20, R107, UR12, -R20 ;  /* 0x0000000c6b147c23 */ /* 0x000fe20008010814 */
[----:B----4-:R-:W-:-:S02]  /*6ba0*/  VIADD R101, R5, 0x14 ;  /* 0x0000001405657836 */ /* 0x010fc40000000000 */
[--C-:B-1----:R-:W-:Y:S01]  /*6bb0*/  FFMA.FTZ R89, R112, UR12, -R90.reuse ;  /* 0x0000000c70597c23 */ /* 0x102fe2000801085a */
[----:B------:R-:W-:Y:S01]  /*6bc0*/  FFMA.FTZ R90, R114, UR12, -R90 ;  /* 0x0000000c725a7c23 */ /* 0x000fe2000801085a */
[----:B------:R-:W-:Y:S01]  /*6bd0*/  VIADD R114, R5, 0x8 ;  /* 0x0000000805727836 */ /* 0x000fe20000000000 */
[----:B------:R-:W-:Y:S01]  /*6be0*/  SHFL.IDX PT, R106, R223, R106, 0x1f ;  /* 0x00001f6adf6a7589 */ /* 0x000fe200000e0000 */
[----:B------:R-:W-:Y:S01]  /*6bf0*/  FSEL R107, R129, -INF , P2 ;  /* 0xff800000816b7808 */ /* 0x000fe20001000000 */
[----:B------:R-:W-:Y:S01]  /*6c00*/  MUFU.EX2 R10, R10 ;  /* 0x0000000a000a7308 */ /* 0x000fe20000000800 */
[----:B------:R-:W-:Y:S01]  /*6c10*/  FSEL R105, R128, -INF , P2 ;  /* 0xff80000080697808 */ /* 0x000fe20001000000 */
[----:B------:R-:W1:Y:S04]  /*6c20*/  SHFL.IDX PT, R92, R231, R101, 0x1f ;  /* 0x00001f65e75c7589 */ /* 0x000e6800000e0000 */
[----:B------:R2:W3:Y:S02]  /*6c30*/  SHFL.IDX PT, R231, R231, R93, 0x1f ;  /* 0x00001f5de7e77589 */ /* 0x0004e400000e0000 */
[----:B------:R-:W4:Y:S02]  /*6c40*/  MUFU.EX2 R11, R11 ;  /* 0x0000000b000b7308 */ /* 0x000f240000000800 */
[----:B------:R2:W4:Y:S01]  /*6c50*/  SHFL.IDX PT, R108, R223, R101, 0x1f ;  /* 0x00001f65df6c7589 */ /* 0x00052200000e0000 */
[--C-:B-----5:R-:W-:Y:S01]  /*6c60*/  FFMA.FTZ R23, R109, UR12, -R88.reuse ;  /* 0x0000000c6d177c23 */ /* 0x120fe20008010858 */
[----:B------:R-:W-:Y:S01]  /*6c70*/  FSEL R109, R125, -INF , P2 ;  /* 0xff8000007d6d7808 */ /* 0x000fe20001000000 */
[----:B------:R-:W-:Y:S01]  /*6c80*/  FFMA.FTZ R88, R111, UR12, -R88 ;  /* 0x0000000c6f587c23 */ /* 0x000fe20008010858 */
[----:B------:R-:W5:Y:S01]  /*6c90*/  SHFL.IDX PT, R102, R223, R114, 0x1f ;  /* 0x00001f72df667589 */ /* 0x000f6200000e0000 */
[--C-:B------:R-:W-:Y:S01]  /*6ca0*/  FFMA.FTZ R104, R104, UR12, -R103.reuse ;  /* 0x0000000c68687c23 */ /* 0x100fe20008010867 */
[--C-:B--2---:R-:W-:Y:S01]  /*6cb0*/  FFMA.FTZ R93, R116, UR12, -R94.reuse ;  /* 0x0000000c745d7c23 */ /* 0x104fe2000801085e */
[----:B------:R-:W-:Y:S01]  /*6cc0*/  FFMA.FTZ R94, R118, UR12, -R94 ;  /* 0x0000000c765e7c23 */ /* 0x000fe2000801085e */
[----:B------:R-:W-:Y:S01]  /*6cd0*/  FSEL R118, R145, -INF , P2 ;  /* 0xff80000091767808 */ /* 0x000fe20001000000 */
[----:B------:R-:W-:Y:S01]  /*6ce0*/  FFMA.FTZ R109, R109, UR12, -R103 ;  /* 0x0000000c6d6d7c23 */ /* 0x000fe20008010867 */
[----:B------:R-:W-:Y:S01]  /*6cf0*/  FSEL R101, R124, -INF , P2 ;  /* 0xff8000007c657808 */ /* 0x000fe20001000000 */
[C---:B------:R-:W-:Y:S01]  /*6d00*/  VIADD R145, R5.reuse, 0x10 ;  /* 0x0000001005917836 */ /* 0x040fe20000000000 */
[----:B------:R-:W-:Y:S01]  /*6d10*/  FSEL R116, R148, -INF , P2 ;  /* 0xff80000094747808 */ /* 0x000fe20001000000 */
[----:B------:R2:W-:Y:S01]  /*6d20*/  MUFU.EX2 R103, R109 ;  /* 0x0000006d00677308 */ /* 0x0005e20000000800 */
[----:B------:R-:W-:Y:S01]  /*6d30*/  VIADD R148, R5, 0xc ;  /* 0x0000000c05947836 */ /* 0x000fe20000000000 */
[----:B------:R-:W-:Y:S01]  /*6d40*/  FSEL R111, R133, -INF , P2 ;  /* 0xff800000856f7808 */ /* 0x000fe20001000000 */
[----:B-1----:R-:W-:Y:S01]  /*6d50*/  FFMA.FTZ R91, R113, UR12, -R92 ;  /* 0x0000000c715b7c23 */ /* 0x002fe2000801085c */
[----:B------:R-:W-:-:S02]  /*6d60*/  VIADD R113, R5, 0x4 ;  /* 0x0000000405717836 */ /* 0x000fc40000000000 */
[----:B------:R-:W-:Y:S01]  /*6d70*/  FFMA.FTZ R105, R105, UR12, -R106 ;  /* 0x0000000c69697c23 */ /* 0x000fe2000801086a */
[----:B------:R-:W1:Y:S01]  /*6d80*/  SHFL.IDX PT, R121, R219, R148, 0x1f ;  /* 0x00001f94db797589 */ /* 0x000e6200000e0000 */
[--C-:B---3--:R-:W-:Y:S01]  /*6d90*/  FFMA.FTZ R95, R117, UR12, -R231.reuse ;  /* 0x0000000c755f7c23 */ /* 0x108fe200080108e7 */
[----:B------:R-:W-:Y:S01]  /*6da0*/  FFMA.FTZ R96, R119, UR12, -R231 ;  /* 0x0000000c77607c23 */ /* 0x000fe200080108e7 */
[----:B--2---:R-:W-:Y:S01]  /*6db0*/  FSEL R109, R132, -INF , P2 ;  /* 0xff800000846d7808 */ /* 0x004fe20001000000 */
[----:B------:R-:W2:Y:S01]  /*6dc0*/  SHFL.IDX PT, R117, R219, R144, 0x1f ;  /* 0x00001f90db757589 */ /* 0x000ea200000e0000 */
[----:B------:R-:W-:Y:S02]  /*6dd0*/  VIADD R231, R5, 0x1c ;  /* 0x0000001c05e77836 */ /* 0x000fe40000000000 */
[--C-:B----4-:R-:W-:Y:S01]  /*6de0*/  FFMA.FTZ R107, R107, UR12, -R108.reuse ;  /* 0x0000000c6b6b7c23 */ /* 0x110fe2000801086c */
[----:B------:R-:W-:Y:S01]  /*6df0*/  FFMA.FTZ R108, R131, UR12, -R108 ;  /* 0x0000000c836c7c23 */ /* 0x000fe2000801086c */
[----:B------:R-:W3:Y:S01]  /*6e00*/  SHFL.IDX PT, R100, R223, R113, 0x1f ;  /* 0x00001f71df647589 */ /* 0x000ee200000e0000 */
[--C-:B------:R-:W-:Y:S01]  /*6e10*/  FFMA.FTZ R109, R109, UR12, -R110.reuse ;  /* 0x0000000c6d6d7c23 */ /* 0x100fe2000801086e */
[----:B------:R-:W-:Y:S01]  /*6e20*/  FFMA.FTZ R110, R134, UR12, -R110 ;  /* 0x0000000c866e7c23 */ /* 0x000fe2000801086e */
[--C-:B-----5:R-:W-:Y:S01]  /*6e30*/  FFMA.FTZ R101, R101, UR12, -R102.reuse ;  /* 0x0000000c65657c23 */ /* 0x120fe20008010866 */
[----:B------:R4:W5:Y:S01]  /*6e40*/  SHFL.IDX PT, R112, R223, R231, 0x1f ;  /* 0x00001fe7df707589 */ /* 0x00096200000e0000 */
[----:B------:R-:W-:Y:S01]  /*6e50*/  FFMA.FTZ R102, R126, UR12, -R102 ;  /* 0x0000000c7e667c23 */ /* 0x000fe20008010866 */
[----:B------:R-:W-:Y:S01]  /*6e60*/  FFMA.FTZ R106, R130, UR12, -R106 ;  /* 0x0000000c826a7c23 */ /* 0x000fe2000801086a */
[----:B------:R-:W-:Y:S01]  /*6e70*/  FSEL R130, R136, -INF , P2 ;  /* 0xff80000088827808 */ /* 0x000fe20001000000 */
[----:B------:R2:W-:Y:S01]  /*6e80*/  SHFL.IDX PT, R134, R219, R113, 0x1f ;  /* 0x00001f71db867589 */ /* 0x0005e200000e0000 */
[----:B------:R-:W-:Y:S01]  /*6e90*/  FSEL R125, R140, -INF , P2 ;  /* 0xff8000008c7d7808 */ /* 0x000fe20001000000 */
[----:B------:R-:W-:Y:S01]  /*6ea0*/  FFMA.FTZ R92, R115, UR12, -R92 ;  /* 0x0000000c735c7c23 */ /* 0x000fe2000801085c */
[----:B------:R-:W5:Y:S01]  /*6eb0*/  MUFU.EX2 R107, R107 ;  /* 0x0000006b006b7308 */ /* 0x000f620000000800 */
[----:B------:R-:W5:Y:S01]  /*6ec0*/  SHFL.IDX PT, R131, R219, R5, 0x1f ;  /* 0x00001f05db837589 */ /* 0x000f6200000e0000 */
[----:B----4-:R-:W-:-:S02]  /*6ed0*/  VIADD R223, R5, 0x18 ;  /* 0x0000001805df7836 */ /* 0x010fc40000000000 */
[--C-:B-1----:R-:W-:Y:S01]  /*6ee0*/  FFMA.FTZ R122, R122, UR12, -R121.reuse ;  /* 0x0000000c7a7a7c23 */ /* 0x102fe20008010879 */
[----:B------:R-:W-:Y:S01]  /*6ef0*/  FFMA.FTZ R121, R143, UR12, -R121 ;  /* 0x0000000c8f797c23 */ /* 0x000fe20008010879 */
[----:B--2---:R-:W-:Y:S01]  /*6f00*/  FSEL R113, R151, -INF , P1 ;  /* 0xff80000097717808 */ /* 0x004fe20000800000 */
[----:B------:R-:W-:Y:S02]  /*6f10*/  VIADD R151, R5, 0x4 ;  /* 0x0000000405977836 */ /* 0x000fe40000000000 */
[--C-:B------:R-:W-:Y:S01]  /*6f20*/  FFMA.FTZ R118, R118, UR12, -R117.reuse ;  /* 0x0000000c76767c23 */ /* 0x100fe20008010875 */
[----:B------:R-:W-:Y:S01]  /*6f30*/  FFMA.FTZ R117, R147, UR12, -R117 ;  /* 0x0000000c93757c23 */ /* 0x000fe20008010875 */
[----:B------:R-:W1:Y:S01]  /*6f40*/  SHFL.IDX PT, R119, R219, R145, 0x1f ;  /* 0x00001f91db777589 */ /* 0x000e6200000e0000 */
[----:B------:R-:W2:Y:S01]  /*6f50*/  MUFU.EX2 R230, R230 ;  /* 0x000000e600e67308 */ /* 0x000ea20000000800 */
[--C-:B---3--:R-:W-:Y:S01]  /*6f60*/  FFMA.FTZ R99, R99, UR12, -R100.reuse ;  /* 0x0000000c63637c23 */ /* 0x108fe20008010864 */
[----:B------:R-:W-:Y:S01]  /*6f70*/  FFMA.FTZ R100, R123, UR12, -R100 ;  /* 0x0000000c7b647c23 */ /* 0x000fe20008010864 */
[----:B------:R-:W3:Y:S01]  /*6f80*/  LDL R147, [R1+0x28] ;  /* 0x0000280001937983 */ /* 0x000ee20000100800 */
[--C-:B-----5:R-:W-:Y:S01]  /*6f90*/  FFMA.FTZ R111, R111, UR12, -R112.reuse ;  /* 0x0000000c6f6f7c23 */ /* 0x120fe20008010870 */
[----:B------:R-:W-:-:S02]  /*6fa0*/  FFMA.FTZ R112, R135, UR12, -R112 ;  /* 0x0000000c87707c23 */ /* 0x000fc40008010870 */
[----:B------:R4:W5:Y:S01]  /*6fb0*/  SHFL.IDX PT, R123, R219, R114, 0x1f ;  /* 0x00001f72db7b7589 */ /* 0x00096200000e0000 */
[----:B------:R-:W-:Y:S01]  /*6fc0*/  FSEL R135, R137, -INF , P2 ;  /* 0xff80000089877808 */ /* 0x000fe20001000000 */
[----:B------:R-:W2:Y:S02]  /*6fd0*/  MUFU.EX2 R106, R106 ;  /* 0x0000006a006a7308 */ /* 0x000ea40000000800 */
[----:B------:R-:W2:Y:S01]  /*6fe0*/  SHFL.IDX PT, R115, R219, R223, 0x1f ;  /* 0x00001fdfdb737589 */ /* 0x000ea200000e0000 */
[--C-:B------:R-:W-:Y:S01]  /*6ff0*/  FFMA.FTZ R130, R130, UR12, -R131.reuse ;  /* 0x0000000c82827c23 */ /* 0x100fe20008010883 */
[--C-:B------:R-:W-:Y:S01]  /*7000*/  FFMA.FTZ R135, R135, UR12, -R134.reuse ;  /* 0x0000000c87877c23 */ /* 0x100fe20008010886 */
[----:B------:R-:W-:Y:S01]  /*7010*/  FFMA.FTZ R134, R139, UR12, -R134 ;  /* 0x0000000c8b867c23 */ /* 0x000fe20008010886 */
[----:B------:R-:W-:Y:S01]  /*7020*/  FFMA.FTZ R131, R138, UR12, -R131 ;  /* 0x0000000c8a837c23 */ /* 0x000fe20008010883 */
[----:B----4-:R-:W-:Y:S01]  /*7030*/  FSEL R114, R149, -INF , P2 ;  /* 0xff80000095727808 */ /* 0x010fe20001000000 */
[----:B------:R-:W-:Y:S01]  /*7040*/  VIADD R149, R5, 0x8 ;  /* 0x0000000805957836 */ /* 0x000fe20000000000 */
[----:B------:R-:W4:Y:S01]  /*7050*/  SHFL.IDX PT, R219, R219, R231, 0x1f ;  /* 0x00001fe7dbdb7589 */ /* 0x000f2200000e0000 */
[----:B------:R-:W3:Y:S01]  /*7060*/  MUFU.EX2 R16, R16 ;  /* 0x0000001000107308 */ /* 0x000ee20000000800 */
[--C-:B-1----:R-:W-:Y:S01]  /*7070*/  FFMA.FTZ R120, R120, UR12, -R119.reuse ;  /* 0x0000000c78787c23 */ /* 0x102fe20008010877 */
[----:B------:R-:W-:-:S06]  /*7080*/  FFMA.FTZ R119, R146, UR12, -R119 ;  /* 0x0000000c92777c23 */ /* 0x000fcc0008010877 */
[----:B------:R-:W1:Y:S01]  /*7090*/  MUFU.EX2 R101, R101 ;  /* 0x0000006500657308 */ /* 0x000e620000000800 */
[--C-:B-----5:R-:W-:Y:S01]  /*70a0*/  FFMA.FTZ R125, R125, UR12, -R123.reuse ;  /* 0x0000000c7d7d7c23 */ /* 0x120fe2000801087b */
[----:B------:R-:W-:Y:S02]  /*70b0*/  WARPGROUP.DEPBAR.LE gsb0, 0x0 ;  /* 0x00008000000079c5 */ /* 0x000fe40000010000 */
[----:B------:R-:W-:Y:S01]  /*70c0*/  WARPGROUP.ARRIVE ;  /* 0x00000000000079c5 */ /* 0x000fe20000000000 */
[----:B------:R-:W-:-:S03]  /*70d0*/  FFMA.FTZ R123, R142, UR12, -R123 ;  /* 0x0000000c8e7b7c23 */ /* 0x000fc6000801087b */
[----:B------:R-:W5:Y:S01]  /*70e0*/  MUFU.EX2 R102, R102 ;  /* 0x0000006600667308 */ /* 0x000f620000000800 */
[--C-:B--2---:R-:W-:Y:S01]  /*70f0*/  FFMA.FTZ R116, R116, UR12, -R115.reuse ;  /* 0x0000000c74747c23 */ /* 0x104fe20008010873 */
[----:B------:R-:W-:Y:S01]  /*7100*/  FFMA.FTZ R115, R150, UR12, -R115 ;  /* 0x0000000c96737c23 */ /* 0x000fe20008010873 */
[----:B------:R-:W-:Y:S01]  /*7110*/  HGMMA.64x128x16.F32.BF16 R24, gdesc[UR8], R24, gsb0 ;  /* 0x01e00000081879f0 */ /* 0x000fe20008001818 */
[----:B----4-:R-:W-:-:S04]  /*7120*/  FFMA.FTZ R114, R114, UR12, -R219 ;  /* 0x0000000c72727c23 */ /* 0x010fc800080108db */
[----:B------:R-:W2:Y:S01]  /*7130*/  MUFU.EX2 R104, R104 ;  /* 0x0000006800687308 */ /* 0x000ea20000000800 */
[----:B------:R-:W-:-:S07]  /*7140*/  FFMA.FTZ R113, R113, UR12, -R219 ;  /* 0x0000000c71717c23 */ /* 0x000fce00080108db */
        /* <DEDUP_REMOVED lines=20> */
[----:B------:R-:W-:-:S06]  /*7290*/  R2UR UR4, R220 ;  /* 0x00000000dc0472ca */ /* 0x000fcc00000e0000 */
[----:B------:R-:W-:Y:S08]  /*72a0*/  MUFU.EX2 R95, R95 ;  /* 0x0000005f005f7308 */ /* 0x000ff00000000800 */
[----:B------:R-:W-:Y:S08]  /*72b0*/  MUFU.EX2 R96, R96 ;  /* 0x0000006000607308 */ /* 0x000ff00000000800 */
[----:B------:R-:W-:Y:S08]  /*72c0*/  MUFU.EX2 R110, R110 ;  /* 0x0000006e006e7308 */ /* 0x000ff00000000800 */
[----:B------:R-:W-:Y:S01]  /*72d0*/  MUFU.EX2 R112, R112 ;  /* 0x0000007000707308 */ /* 0x000fe20000000800 */
[----:B------:R-:W-:-:S02]  /*72e0*/  WARPGROUP.DEPBAR.LE gsb0, 0x0 ;  /* 0x00008000000079c5 */ /* 0x000fc40000010000 */
[----:B------:R-:W1:Y:S04]  /*72f0*/  LDS R221, [R221+0x400] ;  /* 0x00040000dddd7984 */ /* 0x000e680000000800 */
[----:B------:R-:W5:Y:S04]  /*7300*/  LDS R218, [R218+0x400] ;  /* 0x00040000dada7984 */ /* 0x000f680000000800 */
[----:B------:R-:W-:Y:S04]  /*7310*/  LDS R217, [R217+0x400] ;  /* 0x00040000d9d97984 */ /* 0x000fe80000000800 */
[----:B------:R-:W-:Y:S04]  /*7320*/  LDS R216, [R216+0x400] ;  /* 0x00040000d8d87984 */ /* 0x000fe80000000800 */
[----:B-1----:R-:W1:Y:S04]  /*7330*/  SHFL.IDX PT, R124, R221, R5, 0x1f ;  /* 0x00001f05dd7c7589 */ /* 0x002e6800000e0000 */
[----:B------:R-:W2:Y:S04]  /*7340*/  SHFL.IDX PT, R126, R221, R151, 0x1f ;  /* 0x00001f97dd7e7589 */ /* 0x000ea800000e0000 */
[----:B------:R-:W4:Y:S04]  /*7350*/  SHFL.IDX PT, R133, R221, R149, 0x1f ;  /* 0x00001f95dd857589 */ /* 0x000f2800000e0000 */
[----:B------:R-:W4:Y:S04]  /*7360*/  SHFL.IDX PT, R128, R221, R148, 0x1f ;  /* 0x00001f94dd807589 */ /* 0x000f2800000e0000 */
[----:B------:R-:W3:Y:S04]  /*7370*/  SHFL.IDX PT, R129, R221, R145, 0x1f ;  /* 0x00001f91dd817589 */ /* 0x000ee800000e0000 */
[----:B-----5:R-:W5:Y:S01]  /*7380*/  SHFL.IDX PT, R139, R218, R149, 0x1f ;  /* 0x00001f95da8b7589 */ /* 0x020f6200000e0000 */
[--C-:B-1----:R-:W-:Y:S01]  /*7390*/  FADD.FTZ R24, R24, -R124.reuse ;  /* 0x8000007c18187221 */ /* 0x102fe20000010000 */
[----:B------:R-:W-:-:S02]  /*73a0*/  FADD.FTZ R26, R26, -R124 ;  /* 0x8000007c1a1a7221 */ /* 0x000fc40000010000 */
[----:B------:R-:W1:Y:S01]  /*73b0*/  SHFL.IDX PT, R136, R218, R223, 0x1f ;  /* 0x00001fdfda887589 */ /* 0x000e6200000e0000 */
[--C-:B--2---:R-:W-:Y:S01]  /*73c0*/  FADD.FTZ R124, R25, -R126.reuse ;  /* 0x8000007e197c7221 */ /* 0x104fe20000010000 */
[----:B------:R-:W-:Y:S02]  /*73d0*/  FADD.FTZ R126, R27, -R126 ;  /* 0x8000007e1b7e7221 */ /* 0x000fe40000010000 */
[----:B------:R-:W2:Y:S01]  /*73e0*/  SHFL.IDX PT, R143, R221, R223, 0x1f ;  /* 0x00001fdfdd8f7589 */ /* 0x000ea200000e0000 */
[--C-:B----4-:R-:W-:Y:S01]  /*73f0*/  FADD.FTZ R127, R28, -R133.reuse ;  /* 0x800000851c7f7221 */ /* 0x110fe20000010000 */
[----:B------:R-:W-:Y:S01]  /*7400*/  FADD.FTZ R25, R30, -R133 ;  /* 0x800000851e197221 */ /* 0x000fe20000010000 */
[----:B------:R4:W2:Y:S01]  /*7410*/  MUFU.EX2 R28, R130 ;  /* 0x00000082001c7308 */ /* 0x0008a20000000800 */
[----:B------:R-:W2:Y:S01]  /*7420*/  SHFL.IDX PT, R141, R218, R5, 0x1f ;  /* 0x00001f05da8d7589 */ /* 0x000ea200000e0000 */
[----:B------:R-:W-:-:S03]  /*7430*/  FADD.FTZ R27, R31, -R128 ;  /* 0x800000801f1b7221 */ /* 0x000fc60000010000 */
[----:B------:R-:W2:Y:S03]  /*7440*/  SHFL.IDX PT, R138, R218, R145, 0x1f ;  /* 0x00001f91da8a7589 */ /* 0x000ea600000e0000 */
[----:B------:R1:W2:Y:S01]  /*7450*/  MUFU.EX2 R30, R135 ;  /* 0x00000087001e7308 */ /* 0x0002a20000000800 */
[----:B----4-:R-:W-:Y:S01]  /*7460*/  FADD.FTZ R130, R29, -R128 ;  /* 0x800000801d827221 */ /* 0x010fe20000010000 */
[----:B---3--:R-:W-:Y:S01]  /*7470*/  FADD.FTZ R128, R32, -R129 ;  /* 0x8000008120807221 */ /* 0x008fe20000010000 */
[----:B------:R-:W3:Y:S01]  /*7480*/  SHFL.IDX PT, R137, R218, R148, 0x1f ;  /* 0x00001f94da897589 */ /* 0x000ee200000e0000 */
[--C-:B-----5:R-:W-:Y:S01]  /*7490*/  FADD.FTZ R44, R44, -R139.reuse ;  /* 0x8000008b2c2c7221 */ /* 0x120fe20000010000 */
[----:B------:R-:W-:Y:S01]  /*74a0*/  FADD.FTZ R46, R46, -R139 ;  /* 0x8000008b2e2e7221 */ /* 0x000fe20000010000 */
[----:B------:R-:W-:Y:S01]  /*74b0*/  FADD.FTZ R129, R34, -R129 ;  /* 0x8000008122817221 */ /* 0x000fe20000010000 */
[----:B------:R-:W4:Y:S01]  /*74c0*/  SHFL.IDX PT, R32, R218, R144, 0x1f ;  /* 0x00001f90da207589 */ /* 0x000f2200000e0000 */
[--C-:B-1----:R-:W-:Y:S01]  /*74d0*/  FADD.FTZ R52, R52, -R136.reuse ;  /* 0x8000008834347221 */ /* 0x102fe20000010000 */
[----:B------:R-:W-:Y:S01]  /*74e0*/  FADD.FTZ R54, R54, -R136 ;  /* 0x8000008836367221 */ /* 0x000fe20000010000 */
[----:B------:R1:W5:Y:S01]  /*74f0*/  MUFU.EX2 R29, R131 ;  /* 0x00000083001d7308 */ /* 0x0003620000000800 */
[----:B------:R-:W1:Y:S01]  /*7500*/  SHFL.IDX PT, R135, R217, R5, 0x1f ;  /* 0x00001f05d9877589 */ /* 0x000e6200000e0000 */
[--C-:B--2---:R-:W-:Y:S01]  /*7510*/  FADD.FTZ R133, R36, -R143.reuse ;  /* 0x8000008f24857221 */ /* 0x104fe20000010000 */
[----:B------:R-:W-:-:S02]  /*7520*/  FADD.FTZ R38, R38, -R143 ;  /* 0x8000008f26267221 */ /* 0x000fc40000010000 */
[----:B------:R-:W2:Y:S01]  /*7530*/  SHFL.IDX PT, R132, R221, R144, 0x1f ;  /* 0x00001f90dd847589 */ /* 0x000ea200000e0000 */
[--C-:B------:R-:W-:Y:S01]  /*7540*/  FADD.FTZ R40, R40, -R141.reuse ;  /* 0x8000008d28287221 */ /* 0x100fe20000010000 */
[----:B------:R-:W-:Y:S02]  /*7550*/  FADD.FTZ R42, R42, -R141 ;  /* 0x8000008d2a2a7221 */ /* 0x000fe40000010000 */
[----:B------:R-:W5:Y:S01]  /*7560*/  SHFL.IDX PT, R136, R217, R145, 0x1f ;  /* 0x00001f91d9887589 */ /* 0x000f6200000e0000 */
[----:B------:R-:W5:Y:S01]  /*7570*/  MUFU.EX2 R31, R134 ;  /* 0x00000086001f7308 */ /* 0x000f620000000800 */
[--C-:B------:R-:W-:Y:S01]  /*7580*/  FADD.FTZ R48, R48, -R138.reuse ;  /* 0x8000008a30307221 */ /* 0x100fe20000010000 */
[----:B------:R-:W-:Y:S01]  /*7590*/  FADD.FTZ R50, R50, -R138 ;  /* 0x8000008a32327221 */ /* 0x000fe20000010000 */
[----:B------:R-:W-:Y:S04]  /*75a0*/  SHFL.IDX PT, R139, R216, R145, 0x1f ;  /* 0x00001f91d88b7589 */ /* 0x000fe800000e0000 */
[----:B------:R-:W-:Y:S01]  /*75b0*/  SHFL.IDX PT, R138, R216, R149, 0x1f ;  /* 0x00001f95d88a7589 */ /* 0x000fe200000e0000 */
[--C-:B---3--:R-:W-:Y:S01]  /*75c0*/  FADD.FTZ R45, R45, -R137.reuse ;  /* 0x800000892d2d7221 */ /* 0x108fe20000010000 */
[----:B------:R-:W-:Y:S01]  /*75d0*/  FADD.FTZ R47, R47, -R137 ;  /* 0x800000892f2f7221 */ /* 0x000fe20000010000 */
[--C-:B----4-:R-:W-:Y:S01]  /*75e0*/  FADD.FTZ R49, R49, -R32.reuse ;  /* 0x8000002031317221 */ /* 0x110fe20000010000 */
[----:B------:R-:W-:Y:S01]  /*75f0*/  FADD.FTZ R51, R51, -R32 ;  /* 0x8000002033337221 */ /* 0x000fe20000010000 */
[----:B------:R-:W-:Y:S01]  /*7600*/  SHFL.IDX PT, R143, R216, R148, 0x1f ;  /* 0x00001f94d88f7589 */ /* 0x000fe200000e0000 */
[----:B------:R3:W4:Y:S01]  /*7610*/  MUFU.EX2 R32, R125 ;  /* 0x0000007d00207308 */ /* 0x0007220000000800 */
[--C-:B-1----:R-:W-:Y:S01]  /*7620*/  FADD.FTZ R56, R56, -R135.reuse ;  /* 0x8000008738387221 */ /* 0x102fe20000010000 */
[----:B------:R-:W-:Y:S01]  /*7630*/  FADD.FTZ R58, R58, -R135 ;  /* 0x800000873a3a7221 */ /* 0x000fe20000010000 */
[----:B------:R-:W-:Y:S01]  /*7640*/  SHFL.IDX PT, R141, R216, R144, 0x1f ;  /* 0x00001f90d88d7589 */ /* 0x000fe200000e0000 */
[--C-:B--2---:R-:W-:Y:S01]  /*7650*/  FADD.FTZ R131, R33, -R132.reuse ;  /* 0x8000008421837221 */ /* 0x104fe20000010000 */
[----:B------:R-:W-:-:S02]  /*7660*/  FADD.FTZ R132, R35, -R132 ;  /* 0x8000008423847221 */ /* 0x000fc40000010000 */
[----:B------:R-:W-:Y:S04]  /*7670*/  SHFL.IDX PT, R135, R216, R151, 0x1f ;  /* 0x00001f97d8877589 */ /* 0x000fe800000e0000 */
[----:B------:R-:W1:Y:S04]  /*7680*/  SHFL.IDX PT, R142, R221, R231, 0x1f ;  /* 0x00001fe7dd8e7589 */ /* 0x000e6800000e0000 */
[----:B------:R-:W2:Y:S01]  /*7690*/  SHFL.IDX PT, R140, R218, R151, 0x1f ;  /* 0x00001f97da8c7589 */ /* 0x000ea200000e0000 */
[----:B------:R-:W-:Y:S01]  /*76a0*/  FMUL.FTZ R26, R9, R26 ;  /* 0x0000001a091a7220 */ /* 0x000fe20000410000 */
[----:B------:R-:W-:Y:S01]  /*76b0*/  FMUL.FTZ R25, R11, R25 ;  /* 0x000000190b197220 */ /* 0x000fe20000410000 */
[--C-:B-----5:R-:W-:Y:S01]  /*76c0*/  FADD.FTZ R66, R66, -R136.reuse ;  /* 0x8000008842427221 */ /* 0x120fe20000010000 */
[----:B---3--:R-:W-:Y:S01]  /*76d0*/  SHFL.IDX PT, R125, R216, R5, 0x1f ;  /* 0x00001f05d87d7589 */ /* 0x008fe200000e0000 */
[----:B------:R-:W-:Y:S01]  /*76e0*/  MUFU.EX2 R119, R119 ;  /* 0x0000007700777308 */ /* 0x000fe20000000800 */
[----:B------:R-:W-:-:S02]  /*76f0*/  FADD.FTZ R64, R64, -R136 ;  /* 0x8000008840407221 */ /* 0x000fc40000010000 */
[----:B------:R-:W-:Y:S04]  /*7700*/  SHFL.IDX PT, R145, R216, R223, 0x1f ;  /* 0x00001fdfd8917589 */ /* 0x000fe800000e0000 */
[----:B------:R-:W3:Y:S04]  /*7710*/  SHFL.IDX PT, R216, R216, R231, 0x1f ;  /* 0x00001fe7d8d87589 */ /* 0x000ee800000e0000 */
[----:B------:R-:W5:Y:S04]  /*7720*/  SHFL.IDX PT, R137, R217, R149, 0x1f ;  /* 0x00001f95d9897589 */ /* 0x000f6800000e0000 */
[----:B------:R-:W4:Y:S01]  /*7730*/  SHFL.IDX PT, R34, R217, R151, 0x1f ;  /* 0x00001f97d9227589 */ /* 0x000f2200000e0000 */
[--C-:B-1----:R-:W-:Y:S01]  /*7740*/  FADD.FTZ R37, R37, -R142.reuse ;  /* 0x8000008e25257221 */ /* 0x102fe20000010000 */
[----:B------:R-:W-:Y:S01]  /*7750*/  MUFU.EX2 R118, R118 ;  /* 0x0000007600767308 */ /* 0x000fe20000000800 */
[----:B------:R-:W-:Y:S01]  /*7760*/  FADD.FTZ R39, R39, -R142 ;  /* 0x8000008e27277221 */ /* 0x000fe20000010000 */
[----:B------:R-:W1:Y:S04]  /*7770*/  SHFL.IDX PT, R35, R217, R148, 0x1f ;  /* 0x00001f94d9237589 */ /* 0x000e6800000e0000 */
[----:B------:R-:W1:Y:S04]  /*7780*/  SHFL.IDX PT, R33, R218, R231, 0x1f ;  /* 0x00001fe7da217589 */ /* 0x000e6800000e0000 */
[----:B------:R-:W1:Y:S04]  /*7790*/  SHFL.IDX PT, R134, R217, R144, 0x1f ;  /* 0x00001f90d9867589 */ /* 0x000e6800000e0000 */
[----:B------:R-:W1:Y:S01]  /*77a0*/  SHFL.IDX PT, R36, R217, R223, 0x1f ;  /* 0x00001fdfd9247589 */ /* 0x000e6200000e0000 */
[----:B------:R-:W-:Y:S01]  /*77b0*/  MUFU.EX2 R117, R117 ;  /* 0x0000007500757308 */ /* 0x000fe20000000800 */
[----:B------:R-:W-:Y:S01]  /*77c0*/  FMUL.FTZ R38, R15, R38 ;  /* 0x000000260f267220 */ /* 0x000fe20000410000 */
[----:B--2---:R-:W-:Y:S01]  /*77d0*/  FADD.FTZ R41, R41, -R140 ;  /* 0x8000008c29297221 */ /* 0x004fe20000010000 */
[----:B------:R-:W2:Y:S01]  /*77e0*/  SHFL.IDX PT, R217, R217, R231, 0x1f ;  /* 0x00001fe7d9d97589 */ /* 0x000ea200000e0000 */
[----:B---3--:R-:W-:Y:S01]  /*77f0*/  FADD.FTZ R146, R85, -R216 ;  /* 0x800000d855927221 */ /* 0x008fe20000010000 */
[--C-:B-----5:R-:W-:Y:S01]  /*7800*/  FADD.FTZ R60, R60, -R137.reuse ;  /* 0x800000893c3c7221 */ /* 0x120fe20000010000 */
[----:B------:R-:W-:Y:S01]  /*7810*/  FADD.FTZ R62, R62, -R137 ;  /* 0x800000893e3e7221 */ /* 0x000fe20000010000 */
[----:B------:R-:W-:Y:S01]  /*7820*/  FMUL.FTZ R85, R10, R126 ;  /* 0x0000007e0a557220 */ /* 0x000fe20000410000 */
[--C-:B------:R-:W-:Y:S01]  /*7830*/  FADD.FTZ R137, R80, -R139.reuse ;  /* 0x8000008b50897221 */ /* 0x100fe20000010000 */
[--C-:B----4-:R-:W-:Y:S01]  /*7840*/  FADD.FTZ R57, R57, -R34.reuse ;  /* 0x8000002239397221 */ /* 0x110fe20000010000 */
[----:B------:R-:W-:Y:S01]  /*7850*/  FADD.FTZ R59, R59, -R34 ;  /* 0x800000223b3b7221 */ /* 0x000fe20000010000 */
[----:B------:R-:W-:Y:S01]  /*7860*/  FADD.FTZ R139, R82, -R139 ;  /* 0x8000008b528b7221 */ /* 0x000fe20000010000 */
[----:B------:R3:W4:Y:S01]  /*7870*/  MUFU.EX2 R34, R122 ;  /* 0x0000007a00227308 */ /* 0x0007220000000800 */
[----:B------:R-:W-:Y:S01]  /*7880*/  FMUL.FTZ R82, R228, R133 ;  /* 0x00000085e4527220 */ /* 0x000fe20000410000 */
[----:B------:R-:W-:Y:S01]  /*7890*/  FMUL.FTZ R37, R225, R37 ;  /* 0x00000025e1257220 */ /* 0x000fe20000410000 */
[--C-:B-1----:R-:W-:Y:S01]  /*78a0*/  FADD.FTZ R61, R61, -R35.reuse ;  /* 0x800000233d3d7221 */ /* 0x102fe20000010000 */
[----:B------:R-:W-:Y:S01]  /*78b0*/  FADD.FTZ R63, R63, -R35 ;  /* 0x800000233f3f7221 */ /* 0x000fe20000010000 */
[----:B------:R-:W-:Y:S01]  /*78c0*/  F2FP.BF16.F32.PACK_AB R85, R85, R26 ;  /* 0x0000001a5555723e */ /* 0x000fe200000010ff */
[----:B------:R-:W-:Y:S01]  /*78d0*/  FMUL.FTZ R26, R12, R27 ;  /* 0x0000001b0c1a7220 */ /* 0x000fe20000410000 */
[--C-:B------:R-:W-:Y:S01]  /*78e0*/  FADD.FTZ R53, R53, -R33.reuse ;  /* 0x8000002135357221 */ /* 0x100fe20000010000 */
[----:B------:R1:W-:Y:S01]  /*78f0*/  MUFU.EX2 R35, R121 ;  /* 0x0000007900237308 */ /* 0x0003e20000000800 */
[----:B------:R-:W-:Y:S01]  /*7900*/  FADD.FTZ R55, R55, -R33 ;  /* 0x8000002137377221 */ /* 0x000fe20000010000 */
[----:B------:R-:W-:Y:S01]  /*7910*/  FADD.FTZ R65, R65, -R134 ;  /* 0x8000008641417221 */ /* 0x000fe20000010000 */
[----:B---3--:R-:W-:Y:S01]  /*7920*/  FADD.FTZ R122, R68, -R36 ;  /* 0x80000024447a7221 */ /* 0x008fe20000010000 */
[----:B------:R-:W-:Y:S01]  /*7930*/  F2FP.BF16.F32.PACK_AB R82, R37, R82 ;  /* 0x000000522552723e */ /* 0x000fe200000010ff */
[----:B------:R-:W-:Y:S01]  /*7940*/  FADD.FTZ R216, R87, -R216 ;  /* 0x800000d857d87221 */ /* 0x000fe20000010000 */
[----:B------:R-:W-:-:S02]  /*7950*/  FADD.FTZ R43, R43, -R140 ;  /* 0x8000008c2b2b7221 */ /* 0x000fc40000010000 */
[----:B------:R-:W3:Y:S01]  /*7960*/  MUFU.EX2 R33, R123 ;  /* 0x0000007b00217308 */ /* 0x000ee20000000800 */
[----:B-1----:R-:W-:Y:S01]  /*7970*/  FADD.FTZ R121, R67, -R134 ;  /* 0x8000008643797221 */ /* 0x002fe20000010000 */
[----:B------:R-:W-:Y:S01]  /*7980*/  FADD.FTZ R67, R70, -R36 ;  /* 0x8000002446437221 */ /* 0x000fe20000010000 */
[----:B--2---:R-:W-:Y:S01]  /*7990*/  FADD.FTZ R70, R69, -R217 ;  /* 0x800000d945467221 */ /* 0x004fe20000010000 */
[----:B------:R-:W-:Y:S01]  /*79a0*/  FADD.FTZ R144, R84, -R145 ;  /* 0x8000009154907221 */ /* 0x000fe20000010000 */
[----:B------:R-:W-:-:S03]  /*79b0*/  F2FP.BF16.F32.PACK_AB R87, R26, R25 ;  /* 0x000000191a57723e */ /* 0x000fc600000010ff */
[----:B------:R1:W2:Y:S01]  /*79c0*/  MUFU.EX2 R36, R120 ;  /* 0x0000007800247308 */ /* 0x0002a20000000800 */
[----:B------:R-:W-:Y:S01]  /*79d0*/  FADD.FTZ R145, R86, -R145 ;  /* 0x8000009156917221 */ /* 0x000fe20000010000 */
[----:B------:R-:W-:Y:S01]  /*79e0*/  FMUL.FTZ R25, R107, R65 ;  /* 0x000000416b197220 */ /* 0x000fe20000410000 */
[----:B------:R-:W-:Y:S01]  /*79f0*/  FMUL.FTZ R86, R230, R127 ;  /* 0x0000007fe6567220 */ /* 0x000fe20000410000 */
[----:B------:R-:W-:-:S04]  /*7a00*/  FMUL.FTZ R65, R106, R66 ;  /* 0x000000426a417220 */ /* 0x000fc80000410000 */
[----:B------:R-:W5:Y:S01]  /*7a10*/  MUFU.EX2 R116, R116 ;  /* 0x0000007400747308 */ /* 0x000f620000000800 */
[----:B-1----:R-:W-:Y:S01]  /*7a20*/  FADD.FTZ R120, R71, -R217 ;  /* 0x800000d947787221 */ /* 0x002fe20000010000 */
[----:B------:R-:W-:Y:S01]  /*7a30*/  FMUL.FTZ R71, R227, R130 ;  /* 0x00000082e3477220 */ /* 0x000fe20000410000 */
[----:B------:R-:W-:-:S05]  /*7a40*/  FMUL.FTZ R39, R16, R39 ;  /* 0x0000002710277220 */ /* 0x000fca0000410000 */
[----:B------:R-:W1:Y:S01]  /*7a50*/  MUFU.EX2 R115, R115 ;  /* 0x0000007300737308 */ /* 0x000e620000000800 */
[----:B------:R-:W-:Y:S01]  /*7a60*/  FMUL.FTZ R60, R101, R60 ;  /* 0x0000003c653c7220 */ /* 0x000fe20000410000 */
        /* <DEDUP_REMOVED lines=9> */
[----:B------:R-:W-:Y:S01]  /*7b00*/  FADD.FTZ R123, R72, -R125 ;  /* 0x8000007d487b7221 */ /* 0x000fe20000010000 */
[----:B------:R-:W-:Y:S01]  /*7b10*/  FADD.FTZ R134, R73, -R135 ;  /* 0x8000008749867221 */ /* 0x000fe20000010000 */
[----:B------:R-:W-:Y:S01]  /*7b20*/  FADD.FTZ R125, R74, -R125 ;  /* 0x8000007d4a7d7221 */ /* 0x000fe20000010000 */
        /* <DEDUP_REMOVED lines=27> */
[----:B----4-:R-:W-:Y:S01]  /*7ce0*/  FMUL.FTZ R27, R34, R142 ;  /* 0x0000008e221b7220 */ /* 0x010fe20000410000 */
        /* <DEDUP_REMOVED lines=22> */
[----:B------:R-:W-:Y:S01]  /*7e50*/  IMAD R39, R39, 0x2, R236 ;  /* 0x0000000227277824 */ /* 0x000fe200078e02ec */
[----:B------:R-:W-:Y:S01]  /*7e60*/  F2FP.BF16.F32.PACK_AB R80, R131, R80 ;  /* 0x000000508350723e */ /* 0x000fe200000010ff */
[----:B---3--:R-:W-:Y:S01]  /*7e70*/  FMUL.FTZ R63, R33, R138 ;  /* 0x0000008a213f7220 */ /* 0x008fe20000410000 */
        /* <DEDUP_REMOVED lines=13> */
[----:B-1----:R-:W-:Y:S01]  /*7f50*/  FMUL.FTZ R59, R115, R145 ;  /* 0x00000091733b7220 */ /* 0x002fe20000410000 */
        /* <DEDUP_REMOVED lines=162> */
.L_x_6714:
        /* <DEDUP_REMOVED lines=70> */
.L_x_6715:
        /* <DEDUP_REMOVED lines=12> */
.L_x_6705:
        /* <DEDUP_REMOVED lines=34> */
.L_x_6685:
        /* <DEDUP_REMOVED lines=75> */
[----:B------:R-:W-:Y:S01]  /*9570*/  STSM.16.M88.4 [R8], R200 ;  /* 0x000000c808007844 */ /* 0x000fe20000000200 */
[----:B------:R-:W-:Y:S02]  /*9580*/  PLOP3.LUT P1, PT, PT, PT, UP0, 0x80, 0x0 ;  /* 0x000000000000781c */ /* 0x000fe40003f2f008 */
[----:B------:R-:W-:Y:S01]  /*9590*/  ISETP.NE.AND.EX P4, PT, RZ, UR5, PT, P4 ;  /* 0x00000005ff007c0c */ /* 0x000fe2000bf85340 */
[----:B------:R-:W-:Y:S01]  /*95a0*/  STSM.16.M88.4 [R3], R208 ;  /* 0x000000d003007844 */ /* 0x000fe20000000200 */
[----:B------:R-:W-:Y:S02]  /*95b0*/  ULDC.64 UR4, c[0x0][0x870] ;  /* 0x00021c0000047ab9 */ /* 0x000fe40000000a00 */
[----:B------:R-:W-:Y:S01]  /*95c0*/  UIMAD.WIDE UR4, UR41, 0x4, UR4 ;  /* 0x00000004290478a5 */ /* 0x000fe2000f8e0204 */
[----:B------:R1:W-:Y:S04]  /*95d0*/  STSM.16.M88.4 [R0], R152 ;  /* 0x0000009800007844 */ /* 0x0003e80000000200 */
[----:B------:R2:W-:Y:S01]  /*95e0*/  STSM.16.M88.4 [R2+-0x4000], R160 ;  /* 0xffc000a002007844 */ /* 0x0005e20000000200 */
[----:B------:R-:W-:-:S02]  /*95f0*/  IMAD.U32 R4, RZ, RZ, UR4 ;  /* 0x00000004ff047e24 */ /* 0x000fc4000f8e00ff */
[----:B------:R-:W-:Y:S01]  /*9600*/  IMAD.U32 R5, RZ, RZ, UR5 ;  /* 0x00000005ff057e24 */ /* 0x000fe2000f8e00ff */
[----:B------:R-:W-:Y:S01]  /*9610*/  STSM.16.M88.4 [R8+-0x4000], R168 ;  /* 0xffc000a808007844 */ /* 0x000fe20000000200 */
[----:B------:R-:W-:-:S03]  /*9620*/  @UP0 ULDC.64 UR4, c[0x0][0x878] ;  /* 0x00021e0000040ab9 */ /* 0x000fc60000000a00 */
[----:B------:R3:W-:Y:S01]  /*9630*/  STSM.16.M88.4 [R3+-0x4000], R176 ;  /* 0xffc000b003007844 */ /* 0x0007e20000000200 */
[----:B------:R-:W-:Y:S01]  /*9640*/  BAR.SYNC.DEFER_BLOCKING 0x1, 0x100 ;  /* 0x0044000000007b1d */ /* 0x000fe20000010000 */
[----:B------:R-:W-:-:S06]  /*9650*/  @UP0 UIMAD.WIDE UR4, UR41, 0x4, UR4 ;  /* 0x00000004290408a5 */ /* 0x000fcc000f8e0204 */
[----:B------:R-:W-:Y:S02]  /*9660*/  IMAD.U32 R6, RZ, RZ, UR4 ;  /* 0x00000004ff067e24 */ /* 0x000fe4000f8e00ff */
        /* <DEDUP_REMOVED lines=9> */
[----:B--2---:R-:W-:Y:S02]  /*9700*/  IMAD.SHL.U32 R2, R19, 0x40, RZ ;  /* 0x0000004013027824 */ /* 0x004fe400078e00ff */
[----:B------:R-:W-:Y:S02]  /*9710*/  IMAD.SHL.U32 R20, R0, 0x8, RZ ;  /* 0x0000000800147824 */ /* 0x000fe400078e00ff */
[----:B------:R-:W-:Y:S01]  /*9720*/  IMAD.SHL.U32 R7, R7, 0x8, RZ ;  /* 0x0000000807077824 */ /* 0x000fe200078e00ff */
[----:B------:R-:W-:Y:S02]  /*9730*/  LOP3.LUT R11, R2, 0x1c0, RZ, 0xc0, !PT ;  /* 0x000001c0020b7812 */ /* 0x000fe400078ec0ff */
[----:B---3--:R-:W-:Y:S02]  /*9740*/  CS2R R2, SRZ ;  /* 0x0000000000027805 */ /* 0x008fe4000001ff00 */
[----:B------:R-:W-:-:S02]  /*9750*/  LOP3.LUT R0, R11, 0x38, R20, 0xf8, !PT ;  /* 0x000000380b007812 */ /* 0x000fc400078ef814 */
        /* <DEDUP_REMOVED lines=14> */
.L_x_6718:
        /* <DEDUP_REMOVED lines=17> */
[----:B------:R-:W-:Y:S01]  /*9950*/  IMAD.U32 R30, RZ, RZ, UR5 ;  /* 0x00000005ff1e7e24 */ /* 0x000fe2000f8e00ff */
[CC--:B------:R-:W-:Y:S01]  /*9960*/  ISETP.GE.AND P3, PT, R19.reuse, R22.reuse, PT ;  /* 0x000000161300720c */ /* 0x0c0fe20003f66270 */
[----:B------:R-:W-:Y:S01]  /*9970*/  VIADD R18, R19, 0x40 ;  /* 0x0000004013127836 */ /* 0x000fe20000000000 */
[-C--:B------:R-:W-:Y:S01]  /*9980*/  ISETP.GE.AND P2, PT, R2, R22.reuse, PT ;  /* 0x000000160200720c */ /* 0x080fe20003f46270 */
[----:B------:R-:W-:Y:S01]  /*9990*/  IMAD.WIDE.U32 R2, R3, UR40, R20 ;  /* 0x0000002803027c25 */ /* 0x000fe2000f8e0014 */
[----:B------:R-:W-:Y:S01]  /*99a0*/  SEL R30, R30, RZ, !P4 ;  /* 0x000000ff1e1e7207 */ /* 0x000fe20006000000 */
[----:B------:R-:W-:Y:S01]  /*99b0*/  BSSY B0, `(.L_x_6719) ;  /* 0x000001c000007945 */ /* 0x000fe20003800000 */
[----:B------:R-:W-:Y:S01]  /*99c0*/  ISETP.GE.AND P1, PT, R18, R22, PT ;  /* 0x000000161200720c */ /* 0x000fe20003f26270 */
[----:B------:R-:W-:Y:S01]  /*99d0*/  VIADD R3, R3, UR4 ;  /* 0x0000000403037c36 */ /* 0x000fe20008000000 */
[-C--:B-1----:R-:W-:Y:S01]  /*99e0*/  ISETP.GE.OR P6, PT, R20, R31.reuse, P3 ;  /* 0x0000001f1400720c */ /* 0x082fe20001fc6670 */
[----:B------:R-:W-:Y:S01]  /*99f0*/  ULDC.64 UR4, c[0x0][0x858] ;  /* 0x0002160000047ab9 */ /* 0x000fe20000000a00 */
[----:B------:R-:W-:Y:S01]  /*9a00*/  SEL R35, RZ, UR41, P4 ;  /* 0x00000029ff237c07 */ /* 0x000fe2000a000000 */
[----:B------:R-:W-:Y:S01]  /*9a10*/  IMAD R18, R30, UR4, RZ ;  /* 0x000000041e127c24 */ /* 0x000fe2000f8e02ff */
[CC--:B------:R-:W-:Y:S01]  /*9a20*/  ISETP.GE.OR P5, PT, R20.reuse, R31.reuse, P2 ;  /* 0x0000001f1400720c */ /* 0x0c0fe200017a6670 */
[----:B------:R-:W-:Y:S01]  /*9a30*/  VIADD R19, R19, 0x60 ;  /* 0x0000006013137836 */ /* 0x000fe20000000000 */
[----:B------:R-:W-:Y:S01]  /*9a40*/  ISETP.GE.OR P4, PT, R20, R31, P1 ;  /* 0x0000001f1400720c */ /* 0x000fe20000f86670 */
[----:B------:R-:W-:-:S02]  /*9a50*/  IMAD.U32 R27, RZ, RZ, UR37 ;  /* 0x00000025ff1b7e24 */ /* 0x000fc4000f8e00ff */
[----:B------:R-:W-:Y:S01]  /*9a60*/  IMAD R23, R35, UR5, R18 ;  /* 0x0000000523177c24 */ /* 0x000fe2000f8e0212 */
[----:B------:R-:W-:Y:S01]  /*9a70*/  ISETP.GE.AND P0, PT, R19, R22, PT ;  /* 0x000000161300720c */ /* 0x000fe20003f06270 */
[----:B------:R-:W-:-:S04]  /*9a80*/  IMAD.WIDE.U32 R28, R35, UR4, R2 ;  /* 0x00000004231c7c25 */ /* 0x000fc8000f8e0002 */
[----:B------:R-:W-:-:S04]  /*9a90*/  IMAD.WIDE R26, R27, 0x80, R16 ;  /* 0x000000801b1a7825 */ /* 0x000fc800078e0210 */
[----:B------:R-:W-:Y:S01]  /*9aa0*/  IMAD.IADD R23, R29, 0x1, R23 ;  /* 0x000000011d177824 */ /* 0x000fe200078e0217 */
[----:B--234-:R-:W-:Y:S06]  /*9ab0*/  @P6 BRA `(.L_x_6720) ;  /* 0x00000000002c6947 */ /* 0x01cfec0003800000 */
        /* <DEDUP_REMOVED lines=11> */
.L_x_6720:
[----:B------:R-:W-:Y:S05]  /*9b70*/  BSYNC B0 ;  /* 0x0000000000007941 */ /* 0x000fea0003800000 */
.L_x_6719:
        /* <DEDUP_REMOVED lines=17> */
.L_x_6722:
[----:B------:R-:W-:Y:S05]  /*9c90*/  BSYNC B0 ;  /* 0x0000000000007941 */ /* 0x000fea0003800000 */
.L_x_6721:
[----:B--23--:R2:W3:Y:S01]  /*9ca0*/  LDS.128 R16, [R0+0x6000] ;  /* 0x0060000000107984 */ /* 0x00c4e20000000c00 */
[----:B------:R-:W-:Y:S04]  /*9cb0*/  BSSY B0, `(.L_x_6723) ;  /* 0x000000f000007945 */ /* 0x000fe80003800000 */
[----:B------:R-:W-:Y:S05]  /*9cc0*/  @P4 BRA `(.L_x_6724) ;  /* 0x0000000000344947 */ /* 0x000fea0003800000 */
        /* <DEDUP_REMOVED lines=13> */
.L_x_6724:
[----:B------:R-:W-:Y:S05]  /*9da0*/  BSYNC B0 ;  /* 0x0000000000007941 */ /* 0x000fea0003800000 */
.L_x_6723:
[----:B---34-:R3:W4:Y:S01]  /*9db0*/  LDS.128 R16, [R0+0x7000] ;  /* 0x0070000000107984 */ /* 0x0187220000000c00 */
        /* <DEDUP_REMOVED lines=15> */
.L_x_6726:
[----:B------:R-:W-:Y:S05]  /*9eb0*/  BSYNC B0 ;  /* 0x0000000000007941 */ /* 0x000fea0003800000 */
.L_x_6725:
        /* <DEDUP_REMOVED lines=28> */
.L_x_6728:
[----:B------:R-:W-:Y:S05]  /*a080*/  BSYNC B0 ;  /* 0x0000000000007941 */ /* 0x000fea0003800000 */
.L_x_6727:
[----:B------:R-:W-:Y:S04]  /*a090*/  BSSY B0, `(.L_x_6729) ;  /* 0x000000f000007945 */ /* 0x000fe80003800000 */
[----:B------:R-:W-:Y:S05]  /*a0a0*/  @P2 BRA `(.L_x_6730) ;  /* 0x0000000000342947 */ /* 0x000fea0003800000 */
[----:B-1--4-:R-:W-:Y:S01]  /*a0b0*/  IADD3 R17, P2, R26, 0x20, RZ ;  /* 0x000000201a117810 */ /* 0x012fe20007f5e0ff */
[----:B------:R-:W-:Y:S01]  /*a0c0*/  ULDC.64 UR4, c[0x0][0x818] ;  /* 0x0002060000047ab9 */ /* 0x000fe20000000a00 */
[----:B------:R-:W-:Y:S02]  /*a0d0*/  IMAD.MOV.U32 R2, RZ, RZ, R24 ;  /* 0x000000ffff027224 */ /* 0x000fe400078e0018 */
        /* <DEDUP_REMOVED lines=10> */
.L_x_6730:
[----:B------:R-:W-:Y:S05]  /*a180*/  BSYNC B0 ;  /* 0x0000000000007941 */ /* 0x000fea0003800000 */
.L_x_6729:
[----:B------:R-:W-:Y:S04]  /*a190*/  BSSY B0, `(.L_x_6731) ;  /* 0x000000f000007945 */ /* 0x000fe80003800000 */
[----:B------:R-:W-:Y:S05]  /*a1a0*/  @P1 BRA `(.L_x_6732) ;  /* 0x0000000000341947 */ /* 0x000fea0003800000 */
[----:B-1----:R-:W-:Y:S01]  /*a1b0*/  IADD3 R13, P1, R26, 0x40, RZ ;  /* 0x000000401a0d7810 */ /* 0x002fe20007f3e0ff */
        /* <DEDUP_REMOVED lines=12> */
.L_x_6732:
[----:B------:R-:W-:Y:S05]  /*a280*/  BSYNC B0 ;  /* 0x0000000000007941 */ /* 0x000fea0003800000 */
.L_x_6731:
        /* <DEDUP_REMOVED lines=15> */
.L_x_6717:
        /* <DEDUP_REMOVED lines=20> */
[----:B----4-:R-:W-:Y:S01]  /*a4c0*/  VIADD R8, R2, 0xffffff80 ;  /* 0xffffff8002087836 */ /* 0x010fe20000000000 */
[----:B------:R-:W-:-:S04]  /*a4d0*/  CS2R R2, SRZ ;  /* 0x0000000000027805 */ /* 0x000fc8000001ff00 */
        /* <DEDUP_REMOVED lines=14> */
[----:B--2---:R-:W-:-:S07]  /*a5c0*/  IMAD.IADD R0, R0, 0x1, -R7 ;  /* 0x0000000100007824 */ /* 0x004fce00078e0a07 */
.L_x_6733:
        /* <DEDUP_REMOVED lines=18> */
[----:B------:R-:W-:-:S02]  /*a6f0*/  VIADD R7, R13, 0x40 ;  /* 0x000000400d077836 */ /* 0x000fc40000000000 */
[----:B------:R-:W-:Y:S02]  /*a700*/  VIADD R13, R13, 0x60 ;  /* 0x000000600d0d7836 */ /* 0x000fe40000000000 */
[----:B------:R-:W-:Y:S01]  /*a710*/  VIADD R5, R5, UR4 ;  /* 0x0000000405057c36 */ /* 0x000fe20008000000 */
[----:B------:R-:W-:Y:S01]  /*a720*/  ULDC.64 UR4, c[0x0][0x828] ;  /* 0x00020a0000047ab9 */ /* 0x000fe20000000a00 */
[-C--:B-1----:R-:W-:Y:S02]  /*a730*/  ISETP.GE.OR P6, PT, R10, R17.reuse, P3 ;  /* 0x000000110a00720c */ /* 0x082fe40001fc6670 */
[-C--:B------:R-:W-:Y:S01]  /*a740*/  ISETP.GE.AND P1, PT, R7, R0.reuse, PT ;  /* 0x000000000700720c */ /* 0x080fe20003f26270 */
[----:B------:R-:W-:Y:S01]  /*a750*/  IMAD.U32 R7, RZ, RZ, UR37 ;  /* 0x00000025ff077e24 */ /* 0x000fe2000f8e00ff */
[----:B------:R-:W-:Y:S01]  /*a760*/  ISETP.GE.AND P0, PT, R13, R0, PT ;  /* 0x000000000d00720c */ /* 0x000fe20003f06270 */
[----:B------:R-:W-:Y:S01]  /*a770*/  IMAD R0, R12, UR4, RZ ;  /* 0x000000040c007c24 */ /* 0x000fe2000f8e02ff */
[CC--:B------:R-:W-:Y:S01]  /*a780*/  ISETP.GE.OR P5, PT, R10.reuse, R17.reuse, P2 ;  /* 0x000000110a00720c */ /* 0x0c0fe200017a6670 */
[----:B------:R-:W-:Y:S01]  /*a790*/  IMAD.WIDE.U32 R8, R15, UR4, R4 ;  /* 0x000000040f087c25 */ /* 0x000fe2000f8e0004 */
[----:B------:R-:W-:-:S03]  /*a7a0*/  ISETP.GE.OR P4, PT, R10, R17, P1 ;  /* 0x000000110a00720c */ /* 0x000fc60000f86670 */
        /* <DEDUP_REMOVED lines=14> */
.L_x_6735:
[----:B------:R-:W-:Y:S05]  /*a890*/  BSYNC B0 ;  /* 0x0000000000007941 */ /* 0x000fea0003800000 */
.L_x_6734:
        /* <DEDUP_REMOVED lines=16> */
.L_x_6737:
[----:B------:R-:W-:Y:S05]  /*a9a0*/  BSYNC B0 ;  /* 0x0000000000007941 */ /* 0x000fea0003800000 */
.L_x_6736:
        /* <DEDUP_REMOVED lines=15> */
.L_x_6739:
[----:B------:R-:W-:Y:S05]  /*aaa0*/  BSYNC B0 ;  /* 0x0000000000007941 */ /* 0x000fea0003800000 */
.L_x_6738:
        /* <DEDUP_REMOVED lines=15> */
.L_x_6741:
[----:B------:R-:W-:Y:S05]  /*aba0*/  BSYNC B0 ;  /* 0x0000000000007941 */ /* 0x000fea0003800000 */
.L_x_6740:
        /* <DEDUP_REMOVED lines=27> */
.L_x_6743:
[----:B------:R-:W-:Y:S05]  /*ad60*/  BSYNC B0 ;  /* 0x0000000000007941 */ /* 0x000fea0003800000 */
.L_x_6742:
        /* <DEDUP_REMOVED lines=15> */
.L_x_6745:
[----:B------:R-:W-:Y:S05]  /*ae60*/  BSYNC B0 ;  /* 0x0000000000007941 */ /* 0x000fea0003800000 */
.L_x_6744:
        /* <DEDUP_REMOVED lines=15> */
.L_x_6747:
[----:B------:R-:W-:Y:S05]  /*af60*/  BSYNC B0 ;  /* 0x0000000000007941 */ /* 0x000fea0003800000 */
.L_x_6746:
        /* <DEDUP_REMOVED lines=15> */
.L_x_6673:
        /* <DEDUP_REMOVED lines=29> */
.L_x_6749:
[----:B------:R-:W-:Y:S01]  /*b230*/  ULDC UR9, c[0x0][0x8c4] ;  /* 0x0002310000097ab9 */ /* 0x000fe20000000800 */
[----:B------:R-:W-:Y:S01]  /*b240*/  UMOV UR7, UR8 ;  /* 0x0000000800077c82 */ /* 0x000fe20008000000 */
[----:B------:R-:W-:-:S11]  /*b250*/  UISETP.NE.AND UP0, UPT, UR9, 0x1, UPT ;  /* 0x000000010900788c */ /* 0x000fd6000bf05270 */
[----:B------:R-:W-:Y:S02]  /*b260*/  @UP0 ULDC.64 UR10, c[0x0][0x8c8] ;  /* 0x00023200000a0ab9 */ /* 0x000fe40000000a00 */
[----:B------:R-:W-:-:S04]  /*b270*/  UIMAD.WIDE.U32 UR4, UR8, UR10, URZ ;  /* 0x0000000a080472a5 */ /* 0x000fc8000f8e003f */
[----:B------:R-:W-:-:S04]  /*b280*/  @UP0 USHF.R.U32.HI UR7, URZ, UR11, UR5 ;  /* 0x0000000b3f070299 */ /* 0x000fc80008011605 */
[----:B------:R-:W-:-:S12]  /*b290*/  UIMAD UR4, UR7, UR9, URZ ;  /* 0x00000009070472a4 */ /* 0x000fd8000f8e023f */
.L_x_6750:
        /* <DEDUP_REMOVED lines=23> */
.L_x_6751:
        /* <DEDUP_REMOVED lines=11> */
[----:B------:R-:W-:Y:S01]  /*b4c0*/  R2UR UR4, R0 ;  /* 0x00000000000472ca */ /* 0x000fe200000e0000 */
[----:B------:R-:W-:-:S14]  /*b4d0*/  BRA `(.L_x_6752) ;  /* 0x0000000000047947 */ /* 0x000fdc0003800000 */
.L_x_6753:
[----:B------:R-:W-:-:S05]  /*b4e0*/  ULDC UR4, c[0x0][0x8ec] ;  /* 0x00023b0000047ab9 */ /* 0x000fca0000000800 */
.L_x_6752:
        /* <DEDUP_REMOVED lines=46> */
.L_x_6754:
        /* <DEDUP_REMOVED lines=13> */
.L_x_6755:
        /* <DEDUP_REMOVED lines=12> */
.L_x_6756:
[----:B------:R-:W-:Y:S01]  /*b960*/  ULEA UR7, UR7, UR10, 0x7 ;  /* 0x0000000a07077291 */ /* 0x000fe2000f8e383f */
[----:B------:R-:W-:Y:S01]  /*b970*/  ULDC UR9, c[0x0][0x74c] ;  /* 0x0001d30000097ab9 */ /* 0x000fe20000000800 */
[----:B------:R-:W-:Y:S02]  /*b980*/  UIADD3 UR10, UR10, 0x7f, URZ ;  /* 0x0000007f0a0a7890 */ /* 0x000fe4000fffe03f */
[----:B------:R-:W-:-:S04]  /*b990*/  UIADD3 UR7, UR7, -UR9, -UR8 ;  /* 0x8000000907077290 */ /* 0x000fc8000fffe808 */
        /* <DEDUP_REMOVED lines=11> */
[----:B------:R-:W-:Y:S01]  /*ba50*/  ULDC.64 UR14, c[0x0][0x2d8] ;  /* 0x0000b600000e7ab9 */ /* 0x000fe20000000a00 */
[----:B------:R-:W-:Y:S01]  /*ba60*/  ULDC.64 UR28, c[0x0][0x2e0] ;  /* 0x0000b800001c7ab9 */ /* 0x000fe20000000a00 */
[----:B------:R-:W-:Y:S02]  /*ba70*/  UIMAD UR10, UR11, UR14, URZ ;  /* 0x0000000e0b0a72a4 */ /* 0x000fe4000f8e023f */
[----:B------:R-:W-:Y:S02]  /*ba80*/  UIMAD.WIDE.U32 UR8, UR6, UR14, URZ ;  /* 0x0000000e060872a5 */ /* 0x000fe4000f8e003f */
[----:B------:R-:W-:Y:S02]  /*ba90*/  UIMAD UR15, UR6, UR15, UR10 ;  /* 0x0000000f060f72a4 */ /* 0x000fe4000f8e020a */
[----:B------:R-:W-:Y:S02]  /*baa0*/  UIADD3 UR6, UR7, -UR12, URZ ;  /* 0x8000000c07067290 */ /* 0x000fe4000fffe03f */
[----:B------:R-:W-:-:S02]  /*bab0*/  USHF.R.S32.HI UR11, URZ, 0x1f, UR13 ;  /* 0x0000001f3f0b7899 */ /* 0x000fc4000801140d */
[----:B------:R-:W-:Y:S02]  /*bac0*/  ULOP3.LUT UR6, UR6, 0x1, URZ, 0xc0, !UPT ;  /* 0x0000000106067892 */ /* 0x000fe4000f8ec03f */
[----:B------:R-:W-:Y:S02]  /*bad0*/  USEL UR13, UR13, URZ, !UP0 ;  /* 0x0000003f0d0d7287 */ /* 0x000fe4000c000000 */
[----:B------:R-:W-:Y:S02]  /*bae0*/  USEL UR14, UR11, URZ, !UP0 ;  /* 0x0000003f0b0e7287 */ /* 0x000fe4000c000000 */
[----:B------:R-:W-:Y:S02]  /*baf0*/  UISETP.NE.U32.AND UP0, UPT, UR6, 0x1, UPT ;  /* 0x000000010600788c */ /* 0x000fe4000bf05070 */
[----:B------:R-:W-:Y:S02]  /*bb00*/  UIADD3 UR10, UP1, UR4, UR8, URZ ;  /* 0x00000008040a7290 */ /* 0x000fe4000ff3e03f */
[----:B------:R-:W-:-:S02]  /*bb10*/  UIADD3 UR15, UR9, UR15, URZ ;  /* 0x0000000f090f7290 */ /* 0x000fc4000fffe03f */
[----:B------:R-:W-:Y:S01]  /*bb20*/  PLOP3.LUT P1, PT, PT, PT, UP0, 0x80, 0x0 ;  /* 0x000000000000781c */ /* 0x000fe20003f2f008 */
[----:B------:R-:W-:Y:S02]  /*bb30*/  UIMAD UR14, UR14, UR28, URZ ;  /* 0x0000001c0e0e72a4 */ /* 0x000fe4000f8e023f */
[----:B------:R-:W-:Y:S02]  /*bb40*/  UIADD3.X UR11, UR5, UR15, URZ, UP1, !UPT ;  /* 0x0000000f050b7290 */ /* 0x000fe40008ffe43f */
[----:B------:R-:W-:Y:S02]  /*bb50*/  UIMAD UR14, UR13, UR29, UR14 ;  /* 0x0000001d0d0e72a4 */ /* 0x000fe4000f8e020e */
[----:B------:R-:W-:Y:S01]  /*bb60*/  UIMAD.WIDE.U32 UR10, UR13, UR28, UR10 ;  /* 0x0000001c0d0a72a5 */ /* 0x000fe2000f8e000a */
[----:B------:R-:W-:-:S03]  /*bb70*/  ELECT P0, URZ, PT ;  /* 0x00000000003f782f */ /* 0x000fc60003800000 */
[----:B------:R-:W-:Y:S02]  /*bb80*/  UIADD3 UR27, UR11, UR14, URZ ;  /* 0x0000000e0b1b7290 */ /* 0x000fe4000fffe03f */
[----:B------:R-:W-:Y:S10]  /*bb90*/  @P1 BRA `(.L_x_6757) ;  /* 0x0000000000bc1947 */ /* 0x000ff40003800000 */
        /* <DEDUP_REMOVED lines=18> */
.L_x_6759:
[----:B------:R-:W-:Y:S05]  /*bcc0*/  BSYNC B0 ;  /* 0x0000000000007941 */ /* 0x000fea0003800000 */
.L_x_6758:
        /* <DEDUP_REMOVED lines=19> */
.L_x_6761:
[----:B------:R-:W-:Y:S05]  /*be00*/  BSYNC B0 ;  /* 0x0000000000007941 */ /* 0x000fea0003800000 */
.L_x_6760:
[----:B------:R-:W-:Y:S06]  /*be10*/  BAR.ARV 0xa, 0xa0 ;  /* 0x0282800000007b1d */ /* 0x000fec0000002000 */
[----:B------:R-:W-:Y:S04]  /*be20*/  BSSY B0, `(.L_x_6762) ;  /* 0x0000003000007945 */ /* 0x000fe80003800000 */
[----:B------:R-:W-:Y:S05]  /*be30*/  @!P0 BRA `(.L_x_6763) ;  /* 0x0000000000048947 */ /* 0x000fea0003800000 */
[----:B------:R-:W-:-:S04]  /*be40*/  DEPBAR.LE SB0, 0x0 ;  /* 0x000080000000791a */ /* 0x000fc80000000000 */
.L_x_6763:
[----:B------:R-:W-:Y:S05]  /*be50*/  BSYNC B0 ;  /* 0x0000000000007941 */ /* 0x000fea0003800000 */
.L_x_6762:
[----:B------:R-:W-:Y:S06]  /*be60*/  BAR.ARV 0xb, 0xa0 ;  /* 0x02c2800000007b1d */ /* 0x000fec0000002000 */
[----:B------:R-:W-:Y:S01]  /*be70*/  UIADD3 UR18, UR12, 0x1, URZ ;  /* 0x000000010c127890 */ /* 0x000fe2000fffe03f */
[----:B------:R-:W-:Y:S11]  /*be80*/  BRA `(.L_x_6764) ;  /* 0x0000000000047947 */ /* 0x000ff60003800000 */
.L_x_6757:
[----:B------:R-:W-:-:S05]  /*be90*/  UMOV UR18, UR12 ;  /* 0x0000000c00127c82 */ /* 0x000fca0008000000 */
.L_x_6764:
        /* <DEDUP_REMOVED lines=8> */
[----:B------:R-:W-:Y:S02]  /*bf20*/  USHF.L.U32 UR19, UR18, 0xd, URZ ;  /* 0x0000000d12137899 */ /* 0x000fe4000800063f */
        /* <DEDUP_REMOVED lines=13> */
.L_x_6777:
        /* <DEDUP_REMOVED lines=20> */
.L_x_6766:
[----:B------:R-:W-:Y:S05]  /*c140*/  BSYNC B0 ;  /* 0x0000000000007941 */ /* 0x000fea0003800000 */
.L_x_6765:
        /* <DEDUP_REMOVED lines=13> */
.L_x_6768:
[----:B------:R-:W-:Y:S05]  /*c220*/  BSYNC B0 ;  /* 0x0000000000007941 */ /* 0x000fea0003800000 */
.L_x_6767:
[----:B------:R-:W-:Y:S06]  /*c230*/  BAR.ARV 0xa, 0xa0 ;  /* 0x0282800000007b1d */ /* 0x000fec0000002000 */
[----:B------:R-:W-:Y:S04]  /*c240*/  BSSY B0, `(.L_x_6769) ;  /* 0x0000003000007945 */ /* 0x000fe80003800000 */
[----:B------:R-:W-:Y:S05]  /*c250*/  @!P0 BRA `(.L_x_6770) ;  /* 0x0000000000048947 */ /* 0x000fea0003800000 */
[----:B------:R-:W-:-:S04]  /*c260*/  DEPBAR.LE SB0, 0x0 ;  /* 0x000080000000791a */ /* 0x000fc80000000000 */
.L_x_6770:
[----:B------:R-:W-:Y:S05]  /*c270*/  BSYNC B0 ;  /* 0x0000000000007941 */ /* 0x000fea0003800000 */
.L_x_6769:
        /* <DEDUP_REMOVED lines=13> */
.L_x_6772:
[----:B------:R-:W-:Y:S05]  /*c350*/  BSYNC B0 ;  /* 0x0000000000007941 */ /* 0x000fea0003800000 */
.L_x_6771:
        /* <DEDUP_REMOVED lines=13> */
.L_x_6774:
[----:B------:R-:W-:Y:S05]  /*c430*/  BSYNC B0 ;  /* 0x0000000000007941 */ /* 0x000fea0003800000 */
.L_x_6773:
[----:B------:R-:W-:Y:S01]  /*c440*/  UIADD3 UR18, UR18, 0x2, URZ ;  /* 0x0000000212127890 */ /* 0x000fe2000fffe03f */
[----:B------:R-:W-:Y:S06]  /*c450*/  BAR.ARV 0xa, 0xa0 ;  /* 0x0282800000007b1d */ /* 0x000fec0000002000 */
[----:B------:R-:W-:Y:S01]  /*c460*/  UISETP.GE.AND UP0, UPT, UR18, UR7, UPT ;  /* 0x000000071200728c */ /* 0x000fe2000bf06270 */
[----:B------:R-:W-:Y:S04]  /*c470*/  BSSY B0, `(.L_x_6775) ;  /* 0x0000003000007945 */ /* 0x000fe80003800000 */
[----:B------:R-:W-:Y:S06]  /*c480*/  @!P0 BRA `(.L_x_6776) ;  /* 0x0000000000048947 */ /* 0x000fec0003800000 */
[----:B------:R-:W-:-:S04]  /*c490*/  DEPBAR.LE SB0, 0x0 ;  /* 0x000080000000791a */ /* 0x000fc80000000000 */
.L_x_6776:
[----:B------:R-:W-:Y:S05]  /*c4a0*/  BSYNC B0 ;  /* 0x0000000000007941 */ /* 0x000fea0003800000 */
.L_x_6775:
[----:B------:R-:W-:Y:S06]  /*c4b0*/  BAR.ARV 0xb, 0xa0 ;  /* 0x02c2800000007b1d */ /* 0x000fec0000002000 */
[----:B------:R-:W-:Y:S01]  /*c4c0*/  PLOP3.LUT P1, PT, PT, PT, UP0, 0x80, 0x0 ;  /* 0x000000000000781c */ /* 0x000fe20003f2f008 */
[----:B------:R-:W-:Y:S02]  /*c4d0*/  UIADD3 UR26, UR26, 0x4000, URZ ;  /* 0x000040001a1a7890 */ /* 0x000fe4000fffe03f */
[----:B------:R-:W-:-:S10]  /*c4e0*/  UIADD3 UR6, UR6, 0x4000, URZ ;  /* 0x0000400006067890 */ /* 0x000fd4000fffe03f */
[----:B------:R-:W-:Y:S05]  /*c4f0*/  @!P1 BRA `(.L_x_6777) ;  /* 0xfffffff800c09947 */ /* 0x000fea000383ffff */
[----:B------:R-:W-:Y:S05]  /*c500*/  BRA `(.L_x_6680) ;  /* 0x0000002400787947 */ /* 0x000fea0003800000 */
.L_x_6748:
        /* <DEDUP_REMOVED lines=22> */
.L_x_6778:
[----:B------:R-:W-:Y:S01]  /*c670*/  ULDC UR9, c[0x0][0x8c4] ;  /* 0x0002310000097ab9 */ /* 0x000fe20000000800 */
[----:B------:R-:W-:Y:S01]  /*c680*/  UMOV UR7, UR8 ;  /* 0x0000000800077c82 */ /* 0x000fe20008000000 */
[----:B------:R-:W-:-:S11]  /*c690*/  UISETP.NE.AND UP0, UPT, UR9, 0x1, UPT ;  /* 0x000000010900788c */ /* 0x000fd6000bf05270 */
[----:B------:R-:W-:Y:S02]  /*c6a0*/  @UP0 ULDC.64 UR10, c[0x0][0x8c8] ;  /* 0x00023200000a0ab9 */ /* 0x000fe40000000a00 */
[----:B------:R-:W-:-:S04]  /*c6b0*/  UIMAD.WIDE.U32 UR4, UR8, UR10, URZ ;  /* 0x0000000a080472a5 */ /* 0x000fc8000f8e003f */
[----:B------:R-:W-:-:S04]  /*c6c0*/  @UP0 USHF.R.U32.HI UR7, URZ, UR11, UR5 ;  /* 0x0000000b3f070299 */ /* 0x000fc80008011605 */
[----:B------:R-:W-:-:S12]  /*c6d0*/  UIMAD UR4, UR7, UR9, URZ ;  /* 0x00000009070472a4 */ /* 0x000fd8000f8e023f */
.L_x_6779:
        /* <DEDUP_REMOVED lines=23> */
.L_x_6780:
        /* <DEDUP_REMOVED lines=14> */
.L_x_6782:
[----:B------:R-:W-:-:S05]  /*c930*/  ULDC UR4, c[0x0][0x8ec] ;  /* 0x00023b0000047ab9 */ /* 0x000fca0000000800 */
.L_x_6781:
        /* <DEDUP_REMOVED lines=17> */
[----:B------:R-:W-:Y:S01]  /*ca50*/  IMAD.U32 R2, RZ, RZ, UR8 ;  /* 0x00000008ff027e24 */ /* 0x000fe2000f8e00ff */
[----:B------:R-:W-:Y:S01]  /*ca60*/  UISETP.NE.U32.AND UP0, UPT, UR4, URZ, UPT ;  /* 0x0000003f0400728c */ /* 0x000fe2000bf05070 */
[----:B------:R-:W-:Y:S01]  /*ca70*/  PLOP3.LUT P1, PT, PT, PT, UP1, 0x80, 0x0 ;  /* 0x000000000000781c */ /* 0x000fe20003f2f018 */
[----:B------:R-:W-:Y:S01]  /*ca80*/  IMAD.U32 R3, RZ, RZ, UR9 ;  /* 0x00000009ff037e24 */ /* 0x000fe2000f8e00ff */
[----:B------:R-:W-:Y:S01]  /*ca90*/  ULDC.64 UR14, c[0x0][0x778] ;  /* 0x0001de00000e7ab9 */ /* 0x000fe20000000a00 */
[----:B------:R-:W-:Y:S01]  /*caa0*/  UISETP.NE.AND.EX UP0, UPT, UR5, URZ, UPT, UP0 ;  /* 0x0000003f0500728c */ /* 0x000fe2000bf05300 */
[----:B------:R-:W-:-:S02]  /*cab0*/  ULDC.64 UR18, c[0x0][0x788] ;  /* 0x0001e20000127ab9 */ /* 0x000fc40000000a00 */
[----:B------:R-:W-:-:S07]  /*cac0*/  ULDC.64 UR4, c[0x0][0x780] ;  /* 0x0001e00000047ab9 */ /* 0x000fce0000000a00 */
[----:B------:R-:W2:Y:S01]  /*cad0*/  @P1 LDG.E R6, desc[UR38][R2.64] ;  /* 0x0000002602061981 */ /* 0x000ea2000c1e1900 */
[----:B------:R-:W-:Y:S01]  /*cae0*/  UISETP.NE.U32.AND UP2, UPT, UR4, URZ, UPT ;  /* 0x0000003f0400728c */ /* 0x000fe2000bf45070 */
[----:B------:R-:W-:Y:S01]  /*caf0*/  PLOP3.LUT P2, PT, PT, PT, UP0, 0x80, 0x0 ;  /* 0x000000000000781c */ /* 0x000fe20003f4f008 */
[----:B------:R-:W-:Y:S01]  /*cb00*/  UIMAD.WIDE UR14, UR13, 0x4, UR14 ;  /* 0x000000040d0e78a5 */ /* 0x000fe2000f8e020e */
[----:B------:R3:W4:Y:S01]  /*cb10*/  @P1 LDG.E R4, desc[UR38][R2.64] ;  /* 0x0000002602041981 */ /* 0x000722000c1e1900 */
[----:B------:R-:W-:-:S06]  /*cb20*/  UISETP.NE.AND.EX UP2, UPT, UR5, URZ, UPT, UP2 ;  /* 0x0000003f0500728c */ /* 0x000fcc000bf45320 */
[----:B------:R-:W-:Y:S01]  /*cb30*/  PLOP3.LUT P3, PT, PT, PT, UP2, 0x80, 0x0 ;  /* 0x000000000000781c */ /* 0x000fe20003f6f028 */
[----:B---3--:R-:W-:-:S04]  /*cb40*/  IMAD.U32 R2, RZ, RZ, UR14 ;  /* 0x0000000eff027e24 */ /* 0x008fc8000f8e00ff */
[----:B------:R-:W-:Y:S01]  /*cb50*/  @UP2 ULDC.64 UR4, c[0x0][0x780] ;  /* 0x0001e00000042ab9 */ /* 0x000fe20000000a00 */
[----:B------:R-:W-:Y:S01]  /*cb60*/  IMAD.U32 R3, RZ, RZ, UR15 ;  /* 0x0000000fff037e24 */ /* 0x000fe2000f8e00ff */
[----:B------:R-:W-:-:S04]  /*cb70*/  @UP2 UIMAD.WIDE UR4, UR13, 0x4, UR4 ;  /* 0x000000040d0428a5 */ /* 0x000fc8000f8e0204 */
[----:B------:R3:W4:Y:S02]  /*cb80*/  @P2 LDG.E R5, desc[UR38][R2.64] ;  /* 0x0000002602052981 */ /* 0x000724000c1e1900 */
        /* <DEDUP_REMOVED lines=13> */
[----:B------:R-:W-:-:S03]  /*cc60*/  @P2 R2UR UR11, R5 ;  /* 0x00000000050b22ca */ /* 0x000fc600000e0000 */
[----:B------:R-:W-:-:S04]  /*cc70*/  @UP1 ULOP3.LUT UR10, UR5, 0xffffff80, URZ, 0xc0, !UPT ;  /* 0xffffff80050a1892 */ /* 0x000fc8000f8ec03f */
[----:B------:R-:W-:Y:S01]  /*cc80*/  @UP1 USHF.R.S32.HI UR12, URZ, 0x1f, UR10 ;  /* 0x0000001f3f0c1899 */ /* 0x000fe2000801140a */
[----:B-1----:R-:W-:Y:S11]  /*cc90*/  @P3 BRA `(.L_x_6784) ;  /* 0x0000000000183947 */ /* 0x002ff60003800000 */
[----:B------:R-:W-:Y:S05]  /*cca0*/  @!P1 BRA `(.L_x_6784) ;  /* 0x0000000000149947 */ /* 0x000fea0003800000 */
[----:B------:R-:W-:Y:S02]  /*ccb0*/  IMAD.U32 R2, RZ, RZ, UR8 ;  /* 0x00000008ff027e24 */ /* 0x000fe4000f8e00ff */
[----:B------:R-:W-:-:S05]  /*ccc0*/  IMAD.U32 R3, RZ, RZ, UR9 ;  /* 0x00000009ff037e24 */ /* 0x000fca000f8e00ff */
[----:B------:R-:W2:Y:S04]  /*ccd0*/  LDG.E R5, desc[UR38][R2.64] ;  /* 0x0000002602057981 */ /* 0x000ea8000c1e1900 */
[----:B-----5:R-:W2:Y:S02]  /*cce0*/  LDG.E R0, desc[UR38][R2.64+0x4] ;  /* 0x0000042602007981 */ /* 0x020ea4000c1e1900 */
[----:B--2---:R-:W-:-:S07]  /*ccf0*/  IMAD.IADD R0, R0, 0x1, -R5 ;  /* 0x0000000100007824 */ /* 0x004fce00078e0a05 */
.L_x_6784:
[----:B------:R-:W-:Y:S01]  /*cd00*/  UMOV UR4, URZ ;  /* 0x0000003f00047c82 */ /* 0x000fe20008000000 */
[----:B------:R-:W-:Y:S01]  /*cd10*/  UMOV UR5, URZ ;  /* 0x0000003f00057c82 */ /* 0x000fe20008000000 */
[----:B------:R-:W-:Y:S01]  /*cd20*/  IMAD.U32 R4, RZ, RZ, UR18 ;  /* 0x00000012ff047e24 */ /* 0x000fe2000f8e00ff */
        /* <DEDUP_REMOVED lines=9> */
.L_x_6785:
[----:B------:R-:W-:Y:S05]  /*cdc0*/  @!P2 BRA `(.L_x_6786) ;  /* 0x000000000014a947 */ /* 0x000fea0003800000 */
[----:B------:R-:W-:Y:S02]  /*cdd0*/  IMAD.U32 R2, RZ, RZ, UR14 ;  /* 0x0000000eff027e24 */ /* 0x000fe4000f8e00ff */
[----:B------:R-:W-:-:S05]  /*cde0*/  IMAD.U32 R3, RZ, RZ, UR15 ;  /* 0x0000000fff037e24 */ /* 0x000fca000f8e00ff */
[----:B------:R-:W2:Y:S04]  /*cdf0*/  LDG.E R5, desc[UR38][R2.64] ;  /* 0x0000002602057981 */ /* 0x000ea8000c1e1900 */
[----:B------:R-:W2:Y:S02]  /*ce00*/  LDG.E R4, desc[UR38][R2.64+0x4] ;  /* 0x0000042602047981 */ /* 0x000ea4000c1e1900 */
[----:B--2---:R-:W-:-:S07]  /*ce10*/  IMAD.IADD R4, R4, 0x1, -R5 ;  /* 0x0000000104047824 */ /* 0x004fce00078e0a05 */
.L_x_6786:
[----:B-1----:R-:W-:Y:S01]  /*ce20*/  IMAD.U32 R3, RZ, RZ, UR7 ;  /* 0x00000007ff037e24 */ /* 0x002fe2000f8e00ff */
[----:B------:R-:W-:-:S03]  /*ce30*/  ULDC UR8, c[0x0][0x74c] ;  /* 0x0001d30000087ab9 */ /* 0x000fc60000000800 */
[----:B-----5:R-:W-:Y:S02]  /*ce40*/  IMAD R3, R3, 0x80, R0 ;  /* 0x0000008003037824 */ /* 0x020fe400078e0200 */
[----:B------:R-:W-:-:S03]  /*ce50*/  VIADD R0, R0, 0x7f ;  /* 0x0000007f00007836 */ /* 0x000fc60000000000 */
[----:B------:R-:W-:-:S04]  /*ce60*/  IADD3 R3, R3, -UR8, -R4 ;  /* 0x8000000803037c10 */ /* 0x000fc8000fffe804 */
[----:B------:R-:W-:-:S04]  /*ce70*/  SHF.R.S32.HI R2, RZ, 0x1f, R3 ;  /* 0x0000001fff027819 */ /* 0x000fc80000011403 */
[----:B------:R-:W-:Y:S02]  /*ce80*/  LEA.HI R2, R2, R3, RZ, 0x7 ;  /* 0x0000000302027211 */ /* 0x000fe400078f38ff */
[----:B------:R-:W-:Y:S02]  /*ce90*/  SHF.R.S32.HI R3, RZ, 0x1f, R0 ;  /* 0x0000001fff037819 */ /* 0x000fe40000011400 */
[----:B------:R-:W-:Y:S02]  /*cea0*/  SHF.R.S32.HI R2, RZ, 0x7, R2 ;  /* 0x00000007ff027819 */ /* 0x000fe40000011402 */
[----:B------:R-:W-:Y:S02]  /*ceb0*/  LEA.HI R0, R3, R0, RZ, 0x7 ;  /* 0x0000000003007211 */ /* 0x000fe400078f38ff */
[----:B------:R-:W-:Y:S01]  /*cec0*/  VIMNMX R4, RZ, R2, !PT ;  /* 0x00000002ff047248 */ /* 0x000fe20007fe0100 */
[----:B------:R-:W-:Y:S01]  /*ced0*/  IMAD.MOV.U32 R2, RZ, RZ, RZ ;  /* 0x000000ffff027224 */ /* 0x000fe200078e00ff */
[----:B------:R-:W-:-:S04]  /*cee0*/  SHF.R.S32.HI R0, RZ, 0x7, R0 ;  /* 0x00000007ff007819 */ /* 0x000fc80000011400 */
        /* <DEDUP_REMOVED lines=49> */
.L_x_6816:
        /* <DEDUP_REMOVED lines=15> */
.L_x_6789:
        /* <DEDUP_REMOVED lines=30> */
[----:B------:R-:W-:Y:S01]  /*d4d0*/  IMAD.MOV.U32 R12, RZ, RZ, 0x8000 ;  /* 0x00008000ff0c7424 */ /* 0x000fe200078e00ff */
[----:B------:R-:W-:Y:S01]  /*d4e0*/  LEA.HI.X R2, R2, R8, R3, 0x2, P1 ;  /* 0x0000000802027211 */ /* 0x000fe200008f1403 */
[----:B------:R-:W-:Y:S01]  /*d4f0*/  UIADD3 UR9, UR8, 0x30c00, URZ ;  /* 0x00030c0008097890 */ /* 0x000fe2000fffe03f */
[----:B------:R-:W-:Y:S01]  /*d500*/  R2UR UR30, R5 ;  /* 0x00000000051e72ca */ /* 0x000fe200000e0000 */
[----:B------:R1:W-:Y:S01]  /*d510*/  STL [R1+0x4], R13 ;  /* 0x0000040d01007387 */ /* 0x0003e20000100800 */
[----:B------:R-:W-:Y:S01]  /*d520*/  R2UR UR31, R2 ;  /* 0x00000000021f72ca */ /* 0x000fe200000e0000 */
[----:B------:R-:W-:Y:S01]  /*d530*/  UIADD3 UR24, UR8, 0x4000, URZ ;  /* 0x0000400008187890 */ /* 0x000fe2000fffe03f */
        /* <DEDUP_REMOVED lines=8> */
[--C-:B------:R-:W-:Y:S02]  /*d5c0*/  IMAD.X R2, RZ, RZ, R6.reuse, P1 ;  /* 0x000000ffff027224 */ /* 0x100fe400008e0606 */
[----:B------:R-:W-:-:S03]  /*d5d0*/  IMAD.X R5, RZ, RZ, R6, P2 ;  /* 0x000000ffff057224 */ /* 0x000fc600010e0606 */
        /* <DEDUP_REMOVED lines=13> */
[-C--:B------:R-:W-:Y:S01]  /*d6b0*/  LOP3.LUT R17, RZ, R4.reuse, RZ, 0x33, !PT ;  /* 0x00000004ff117212 */ /* 0x080fe200078e33ff */
[C---:B------:R-:W-:Y:S02]  /*d6c0*/  VIADD R5, R0.reuse, 0xfffffffe ;  /* 0xfffffffe00057836 */ /* 0x040fe40000000000 */
[----:B------:R-:W-:Y:S02]  /*d6d0*/  IMAD.MOV.U32 R10, RZ, RZ, 0x1 ;  /* 0x00000001ff0a7424 */ /* 0x000fe400078e00ff */
[----:B------:R-:W-:Y:S01]  /*d6e0*/  IMAD.IADD R17, R0, 0x1, R17 ;  /* 0x0000000100117824 */ /* 0x000fe200078e0211 */
[----:B------:R-:W-:Y:S01]  /*d6f0*/  ISETP.NE.AND P1, PT, R5, R4, PT ;  /* 0x000000040500720c */ /* 0x000fe20003f25270 */
[----:B------:R-:W-:-:S03]  /*d700*/  IMAD.MOV.U32 R0, RZ, RZ, R4 ;  /* 0x000000ffff007224 */ /* 0x000fc600078e0004 */
[----:B------:R-:W-:-:S05]  /*d710*/  LOP3.LUT R5, R17, 0x1, RZ, 0xc0, !PT ;  /* 0x0000000111057812 */ /* 0x000fca00078ec0ff */
[----:B------:R2:W-:Y:S04]  /*d720*/  STL [R1+0x8], R5 ;  /* 0x0000080501007387 */ /* 0x0005e80000100800 */
[----:B------:R-:W-:Y:S05]  /*d730*/  @!P1 BRA `(.L_x_6791) ;  /* 0x0000000800609947 */ /* 0x000fea0003800000 */
[----:B------:R-:W-:Y:S02]  /*d740*/  IMAD.IADD R17, R17, 0x1, -R5 ;  /* 0x0000000111117824 */ /* 0x000fe400078e0a05 */
[----:B------:R-:W-:Y:S02]  /*d750*/  IMAD.MOV.U32 R0, RZ, RZ, R4 ;  /* 0x000000ffff007224 */ /* 0x000fe400078e0004 */
[----:B------:R-:W-:-:S07]  /*d760*/  IMAD.MOV.U32 R10, RZ, RZ, 0x1 ;  /* 0x00000001ff0a7424 */ /* 0x000fce00078e00ff */
.L_x_6800:
[----:B-123--:R-:W-:-:S04]  /*d770*/  SHF.L.U32 R18, R10, 0x1f, RZ ;  /* 0x0000001f0a127819 */ /* 0x00efc800000006ff */
[----:B------:R-:W3:Y:S02]  /*d780*/  SYNCS.PHASECHK.TRANS64.TRYWAIT P1, [R15+URZ+0x30c40], R18 ;  /* 0x030c40120f0075a7 */ /* 0x000ee4000802017f */
[----:B---3--:R-:W-:Y:S05]  /*d790*/  @!P1 BRA `(.L_x_6792) ;  /* 0x0000001400709947 */ /* 0x008fea0003800000 */
.L_x_6817:
        /* <DEDUP_REMOVED lines=8> */
.L_x_6793:
[----:B-1----:R-:W1:Y:S01]  /*d820*/  LDC.64 R12, c[0x0][0x728] ;  /* 0x0001ca00ff0c7b82 */ /* 0x002e620000000a00 */
[----:B------:R-:W-:Y:S01]  /*d830*/  IMAD.SHL.U32 R19, R0, 0x80, RZ ;  /* 0x0000008000137824 */ /* 0x000fe200078e00ff */
        /* <DEDUP_REMOVED lines=28> */
.L_x_6818:
        /* <DEDUP_REMOVED lines=8> */
.L_x_6795:
        /* <DEDUP_REMOVED lines=30> */
.L_x_6819:
        /* <DEDUP_REMOVED lines=8> */
.L_x_6797:
        /* <DEDUP_REMOVED lines=24> */
.L_x_6821:
        /* <DEDUP_REMOVED lines=8> */
.L_x_6799:
        /* <DEDUP_REMOVED lines=30> */
.L_x_6791:
[----:B------:R-:W4:Y:S02]  /*e0c0*/  LDL.LU R4, [R1+0x8] ;  /* 0x0000080001047983 */ /* 0x000f240000300800 */
[----:B----4-:R-:W-:Y:S02]  /*e0d0*/  ISETP.NE.AND P1, PT, R4, RZ, PT ;  /* 0x000000ff0400720c */ /* 0x010fe40003f25270 */
[----:B------:R4:W5:Y:S11]  /*e0e0*/  LDL R4, [R1+0x4] ;  /* 0x0000040001047983 */ /* 0x0009760000100800 */
[----:B----4-:R-:W-:Y:S05]  /*e0f0*/  @!P1 BRA `(.L_x_6790) ;  /* 0x0000000400249947 */ /* 0x010fea0003800000 */
[----:B-1----:R-:W-:-:S04]  /*e100*/  SHF.L.U32 R12, R10, 0x1f, RZ ;  /* 0x0000001f0a0c7819 */ /* 0x002fc800000006ff */
[----:B------:R-:W1:Y:S02]  /*e110*/  SYNCS.PHASECHK.TRANS64.TRYWAIT P1, [R15+URZ+0x30c40], R12 ;  /* 0x030c400c0f0075a7 */ /* 0x000e64000802017f */
[----:B-1----:R-:W-:Y:S05]  /*e120*/  @!P1 BRA `(.L_x_6801) ;  /* 0x0000000c00609947 */ /* 0x002fea0003800000 */
.L_x_6822:
        /* <DEDUP_REMOVED lines=8> */
.L_x_6802:
        /* <DEDUP_REMOVED lines=27> */
.L_x_6823:
        /* <DEDUP_REMOVED lines=8> */
.L_x_6804:
[----:B------:R4:W5:Y:S01]  /*e3e0*/  LDL.LU R4, [R1+0x4] ;  /* 0x0000040001047983 */ /* 0x0009620000300800 */
        /* <DEDUP_REMOVED lines=23> */
[----:B------:R-:W-:-:S13]  /*e560*/  R2UR UR29, R8 ;  /* 0x00000000081d72ca */ /* 0x000fda00000e0000 */
[----:B------:R4:W-:Y:S02]  /*e570*/  UBLKCP.S.G [UR26], [UR28], UR7 ;  /* 0x0000001a1c0073ba */ /* 0x0009e40008000207 */
[----:B----4-:R-:W-:-:S07]  /*e580*/  IMAD.MOV.U32 R16, RZ, RZ, 0x1 ;  /* 0x00000001ff107424 */ /* 0x010fce00078e00ff */
.L_x_6790:
[----:B------:R-:W4:Y:S01]  /*e590*/  S2R R0, SR_TID.X ;  /* 0x0000000000007919 */ /* 0x000f220000002100 */
[----:B------:R-:W-:Y:S01]  /*e5a0*/  IMAD R3, R16, 0x8, R15 ;  /* 0x0000000810037824 */ /* 0x000fe200078e020f */
[----:B----4-:R-:W-:Y:S02]  /*e5b0*/  LOP3.LUT R2, R0, 0x7f, RZ, 0xc0, !PT ;  /* 0x0000007f00027812 */ /* 0x010fe400078ec0ff */
[----:B------:R-:W-:Y:S02]  /*e5c0*/  SHF.L.U32 R0, R10, 0x1f, RZ ;  /* 0x0000001f0a007819 */ /* 0x000fe400000006ff */
[----:B------:R-:W-:Y:S02]  /*e5d0*/  ISETP.NE.AND P1, PT, R2, RZ, PT ;  /* 0x000000ff0200720c */ /* 0x000fe40003f25270 */
[----:B------:R-:W4:Y:S02]  /*e5e0*/  SYNCS.PHASECHK.TRANS64.TRYWAIT P0, [R3+URZ+0x30c40], R0 ;  /* 0x030c4000030075a7 */ /* 0x000f24000800017f */
[----:B----4-:R-:W-:Y:S09]  /*e5f0*/  @!P0 BRA `(.L_x_6805) ;  /* 0x0000000800548947 */ /* 0x010ff20003800000 */
.L_x_6824:
[----:B------:R-:W-:Y:S05]  /*e600*/  @P1 BRA `(.L_x_6806) ;  /* 0x0000000000181947 */ /* 0x000fea0003800000 */
[----:B------:R-:W1:Y:S01]  /*e610*/  S2R R2, SR_TID.X ;  /* 0x0000000000027919 */ /* 0x000e620000002100 */
[----:B----4-:R-:W-:-:S04]  /*e620*/  IMAD.MOV.U32 R0, RZ, RZ, 0x4200 ;  /* 0x00004200ff007424 */ /* 0x010fc800078e00ff */
[----:B------:R4:W-:Y:S01]  /*e630*/  SYNCS.ARRIVE.TRANS64 RZ, [R3+URZ+0x30c30], R0 ;  /* 0x030c300003ff79a7 */ /* 0x0009e2000800003f */
[----:B-1----:R-:W-:-:S13]  /*e640*/  LOP3.LUT P0, RZ, R2, 0x1f, RZ, 0xc0, !PT ;  /* 0x0000001f02ff7812 */ /* 0x002fda000780c0ff */
[----:B----4-:R-:W-:Y:S05]  /*e650*/  @!P0 BRA `(.L_x_6806) ;  /* 0x0000000000048947 */ /* 0x010fea0003800000 */
[----:B------:R-:W-:Y:S01]  /*e660*/  BPT.TRAP 0x1 ;  /* 0x000000040000795c */ /* 0x000fe20000300000 */
.L_x_6806:
[----:B-1---5:R-:W-:Y:S01]  /*e670*/  R2UR UR19, R4 ;  /* 0x00000000041372ca */ /* 0x022fe200000e0000 */
[C-C-:B----4-:R-:W-:Y:S01]  /*e680*/  IMAD R0, R16.reuse, 0x4000, R15.reuse ;  /* 0x0000400010007824 */ /* 0x150fe200078e020f */
[----:B------:R-:W-:Y:S01]  /*e690*/  R2UR UR9, R11 ;  /* 0x000000000b0972ca */ /* 0x000fe200000e0000 */
[----:B--23--:R-:W-:Y:S01]  /*e6a0*/  IMAD R15, R16, 0x200, R15 ;  /* 0x00000200100f7824 */ /* 0x00cfe200078e020f */
        /* <DEDUP_REMOVED lines=30> */
.L_x_6787:
[----:B------:R-:W-:Y:S05]  /*e890*/  BSYNC B0 ;  /* 0x0000000000007941 */ /* 0x000fea0003800000 */
.L_x_6783:
[----:B------:R-:W-:-:S03]  /*e8a0*/  UMOV UR7, 0xffffffff ;  /* 0xffffffff00077882 */ /* 0x000fc60000000000 */
[----:B------:R-:W-:Y:S05]  /*e8b0*/  BRA.DIV UR7, `(.L_x_6807) ;  /* 0x0000000607b87947 */ /* 0x000fea000b800000 */
[----:B------:R-:W-:-:S13]  /*e8c0*/  ELECT P6, URZ, PT ;  /* 0x00000000003f782f */ /* 0x000fda00038c0000 */
.L_x_6827:
[----:B------:R-:W-:Y:S05]  /*e8d0*/  @!P6 BRA `(.L_x_6680) ;  /* 0x000000000084e947 */ /* 0x000fea0003800000 */
[----:B------:R-:W-:-:S06]  /*e8e0*/  ULOP3.LUT UR7, UR36, 0x2, URZ, 0xfc, !UPT ;  /* 0x0000000224077892 */ /* 0x000fcc000f8efc3f */
[----:B------:R-:W-:-:S05]  /*e8f0*/  IMAD.U32 R0, RZ, RZ, UR7 ;  /* 0x00000007ff007e24 */ /* 0x000fca000f8e00ff */
[----:B------:R-:W-:-:S13]  /*e900*/  ISETP.NE.AND P2, PT, R0, 0x3, PT ;  /* 0x000000030000780c */ /* 0x000fda0003f45270 */
[----:B------:R-:W-:Y:S05]  /*e910*/  @!P2 BRA `(.L_x_6808) ;  /* 0x000000000004a947 */ /* 0x000fea0003800000 */
[----:B------:R-:W-:Y:S01]  /*e920*/  BPT.TRAP 0x1 ;  /* 0x000000040000795c */ /* 0x000fe20000300000 */
.L_x_6808:
        /* <DEDUP_REMOVED lines=15> */
.L_x_6828:
[----:B------:R-:W2:Y:S02]  /*ea20*/  SYNCS.PHASECHK.TRANS64.TRYWAIT P0, [R3+URZ], R0 ;  /* 0x00000000030075a7 */ /* 0x000ea4000800017f */
[----:B--2---:R-:W-:Y:S05]  /*ea30*/  @!P0 BRA `(.L_x_6810) ;  /* 0x00000004008c8947 */ /* 0x004fea0003800000 */
.L_x_6829:
[----:B------:R-:W-:Y:S05]  /*ea40*/  @!P2 BRA `(.L_x_6811) ;  /* 0x000000000004a947 */ /* 0x000fea0003800000 */
[----:B------:R-:W-:Y:S01]  /*ea50*/  BPT.TRAP 0x1 ;  /* 0x000000040000795c */ /* 0x000fe20000300000 */
.L_x_6811:
[----:B--2---:R-:W-:-:S04]  /*ea60*/  VIADD R3, R8, 0x30c40 ;  /* 0x00030c4008037836 */ /* 0x004fc80000000000 */
[----:B------:R-:W-:-:S04]  /*ea70*/  IMAD R5, R2, 0x8, R3 ;  /* 0x0000000802057824 */ /* 0x000fc800078e0203 */
[----:B------:R-:W2:Y:S02]  /*ea80*/  SYNCS.PHASECHK.TRANS64.TRYWAIT P0, [R5+URZ], R4 ;  /* 0x00000004050075a7 */ /* 0x000ea4000800017f */
[----:B--2---:R-:W-:Y:S05]  /*ea90*/  @!P0 BRA `(.L_x_6812) ;  /* 0x0000000400888947 */ /* 0x004fea0003800000 */
.L_x_6830:
[----:B------:R-:W-:-:S07]  /*eaa0*/  IMAD R3, R6, 0x8, R3 ;  /* 0x0000000806037824 */ /* 0x000fce00078e0203 */
.L_x_6813:
[----:B---3--:R3:W4:Y:S02]  /*eab0*/  SYNCS.PHASECHK.TRANS64.TRYWAIT P0, [R3+URZ], R0 ;  /* 0x00000000030075a7 */ /* 0x008724000800017f */
[----:B----4-:R-:W-:Y:S05]  /*eac0*/  @!P0 NANOSLEEP.SYNCS 0x989680 ;  /* 0x009896800000895d */ /* 0x010fea0003900000 */
[----:B------:R-:W4:Y:S02]  /*ead0*/  @!P0 SYNCS.PHASECHK.TRANS64 P0, [R3+URZ], R0 ;  /* 0x00000000030085a7 */ /* 0x000f24000800007f */
[----:B----4-:R-:W-:Y:S05]  /*eae0*/  @!P0 BRA `(.L_x_6813) ;  /* 0xfffffffc00f08947 */ /* 0x010fea000383ffff */
.L_x_6680:
[----:B------:R-:W-:Y:S05]  /*eaf0*/  BSYNC B6 ;  /* 0x0000000000067941 */ /* 0x000fea0003800000 */
.L_x_6672:
[----:B------:R-:W-:Y:S05]  /*eb00*/  EXIT ;  /* 0x000000000000794d */ /* 0x000fea0003800000 */
.L_x_6690:
[----:B------:R-:W-:Y:S02]  /*eb10*/  IMAD.MOV.U32 R12, RZ, RZ, RZ ;  /* 0x000000ffff0c7224 */ /* 0x000fe400078e00ff */
[----:B------:R-:W-:Y:S02]  /*eb20*/  IMAD.MOV.U32 R11, RZ, RZ, 0x1f ;  /* 0x0000001fff0b7424 */ /* 0x000fe400078e00ff */
[----:B------:R-:W-:-:S07]  /*eb30*/  IMAD.MOV.U32 R15, RZ, RZ, -0x1 ;  /* 0xffffffffff0f7424 */ /* 0x000fce00078e00ff */
[----:B------:R-:W-:Y:S05]  /*eb40*/  WARPSYNC.COLLECTIVE R15, `(.L_x_6814) ;  /* 0x000000000f087348 */ /* 0x000fea0003c00000 */
[----:B------:R1:W2:Y:S02]  /*eb50*/  SHFL.IDX P6, R14, R13, R12, R11 ;  /* 0x0000000c0d0e7389 */ /* 0x0002a400000c000b */
[----:B-12---:R-:W-:Y:S01]  /*eb60*/  ENDCOLLECTIVE ;  /* 0x000000000000791b */ /* 0x006fe20003800000 */
.L_x_6814:
[----:B------:R-:W-:Y:S05]  /*eb70*/  BRA `(.L_x_6815) ;  /* 0xffffff2800a87947 */ /* 0x000fea000383ffff */
.L_x_6692:
[----:B--2---:R2:W3:Y:S02]  /*eb80*/  SYNCS.PHASECHK.TRANS64.TRYWAIT P0, [R236+URZ+0x30c00], R15 ;  /* 0x030c000fec0075a7 */ /* 0x0044e4000800017f */
[----:B---3--:R-:W-:Y:S05]  /*eb90*/  @!P0 NANOSLEEP.SYNCS 0x989680 ;  /* 0x009896800000895d */ /* 0x008fea0003900000 */
[----:B------:R-:W3:Y:S02]  /*eba0*/  @!P0 SYNCS.PHASECHK.TRANS64 P0, [R236+URZ+0x30c00], R15 ;  /* 0x030c000fec0085a7 */ /* 0x000ee4000800007f */
[----:B---3--:R-:W-:Y:S05]  /*ebb0*/  @!P0 BRA `(.L_x_6692) ;  /* 0xfffffffc00f08947 */ /* 0x008fea000383ffff */
[----:B------:R-:W-:Y:S05]  /*ebc0*/  BRA `(.L_x_6691) ;  /* 0xffffff2800f47947 */ /* 0x000fea000383ffff */
.L_x_6697:
[----:B--2---:R2:W3:Y:S02]  /*ebd0*/  SYNCS.PHASECHK.TRANS64.TRYWAIT P1, [R6+URZ+0x30c10], R21 ;  /* 0x030c1015060075a7 */ /* 0x0044e4000802017f */
[----:B---3--:R-:W-:Y:S05]  /*ebe0*/  @!P1 NANOSLEEP.SYNCS 0x989680 ;  /* 0x009896800000995d */ /* 0x008fea0003900000 */
[----:B------:R-:W3:Y:S02]  /*ebf0*/  @!P1 SYNCS.PHASECHK.TRANS64 P1, [R6+URZ+0x30c10], R21 ;  /* 0x030c1015060095a7 */ /* 0x000ee4000802007f */
[----:B---3--:R-:W-:Y:S05]  /*ec00*/  @!P1 BRA `(.L_x_6697) ;  /* 0xfffffffc00f09947 */ /* 0x008fea000383ffff */
[----:B------:R-:W-:Y:S05]  /*ec10*/  BRA `(.L_x_6696) ;  /* 0xffffff3400207947 */ /* 0x000fea000383ffff */
.L_x_6701:
[----:B------:R1:W1:Y:S02]  /*ec20*/  SYNCS.PHASECHK.TRANS64.TRYWAIT P1, [R6+URZ+0x30c30], R21 ;  /* 0x030c3015060075a7 */ /* 0x000264000802017f */
[----:B-1----:R-:W-:Y:S05]  /*ec30*/  @!P1 NANOSLEEP.SYNCS 0x989680 ;  /* 0x009896800000995d */ /* 0x002fea0003900000 */
[----:B------:R-:W1:Y:S02]  /*ec40*/  @!P1 SYNCS.PHASECHK.TRANS64 P1, [R6+URZ+0x30c30], R21 ;  /* 0x030c3015060095a7 */ /* 0x000e64000802007f */
[----:B-1----:R-:W-:Y:S05]  /*ec50*/  @!P1 BRA `(.L_x_6701) ;  /* 0xfffffffc00f09947 */ /* 0x002fea000383ffff */
[----:B------:R-:W-:Y:S05]  /*ec60*/  BRA `(.L_x_6700) ;  /* 0xffffff3800347947 */ /* 0x000fea000383ffff */
.L_x_6709:
[----:B--2---:R2:W3:Y:S02]  /*ec70*/  SYNCS.PHASECHK.TRANS64.TRYWAIT P1, [R7+URZ+0x30c10], R18 ;  /* 0x030c1012070075a7 */ /* 0x0044e4000802017f */
[----:B---3--:R-:W-:Y:S05]  /*ec80*/  @!P1 NANOSLEEP.SYNCS 0x989680 ;  /* 0x009896800000995d */ /* 0x008fea0003900000 */
[----:B------:R-:W3:Y:S02]  /*ec90*/  @!P1 SYNCS.PHASECHK.TRANS64 P1, [R7+URZ+0x30c10], R18 ;  /* 0x030c1012070095a7 */ /* 0x000ee4000802007f */
[----:B---3--:R-:W-:Y:S05]  /*eca0*/  @!P1 BRA `(.L_x_6709) ;  /* 0xfffffffc00f09947 */ /* 0x008fea000383ffff */
[----:B------:R-:W-:Y:S05]  /*ecb0*/  BRA `(.L_x_6708) ;  /* 0xffffff70003c7947 */ /* 0x000fea000383ffff */
.L_x_6713:
[----:B------:R1:W1:Y:S02]  /*ecc0*/  SYNCS.PHASECHK.TRANS64.TRYWAIT P1, [R7+URZ+0x30c30], R18 ;  /* 0x030c3012070075a7 */ /* 0x000264000802017f */
[----:B-1----:R-:W-:Y:S05]  /*ecd0*/  @!P1 NANOSLEEP.SYNCS 0x989680 ;  /* 0x009896800000995d */ /* 0x002fea0003900000 */
[----:B------:R-:W1:Y:S02]  /*ece0*/  @!P1 SYNCS.PHASECHK.TRANS64 P1, [R7+URZ+0x30c30], R18 ;  /* 0x030c3012070095a7 */ /* 0x000e64000802007f */
[----:B-1----:R-:W-:Y:S05]  /*ecf0*/  @!P1 BRA `(.L_x_6713) ;  /* 0xfffffffc00f09947 */ /* 0x002fea000383ffff */
[----:B------:R-:W-:Y:S05]  /*ed00*/  BRA `(.L_x_6712) ;  /* 0xffffff7400507947 */ /* 0x000fea000383ffff */
.L_x_6788:
[----:B-1----:R1:W2:Y:S02]  /*ed10*/  SYNCS.PHASECHK.TRANS64.TRYWAIT P0, [R15+URZ+0x30c20], R2 ;  /* 0x030c20020f0075a7 */ /* 0x0022a4000800017f */
[----:B--2---:R-:W-:Y:S05]  /*ed20*/  @!P0 NANOSLEEP.SYNCS 0x989680 ;  /* 0x009896800000895d */ /* 0x004fea0003900000 */
[----:B------:R-:W2:Y:S02]  /*ed30*/  @!P0 SYNCS.PHASECHK.TRANS64 P0, [R15+URZ+0x30c20], R2 ;  /* 0x030c20020f0085a7 */ /* 0x000ea4000800007f */
[----:B--2---:R-:W-:Y:S05]  /*ed40*/  @!P0 BRA `(.L_x_6788) ;  /* 0xfffffffc00f08947 */ /* 0x004fea000383ffff */
[----:B------:R-:W-:Y:S05]  /*ed50*/  BRA `(.L_x_6816) ;  /* 0xffffffe400287947 */ /* 0x000fea000383ffff */
.L_x_6792:
[----:B---3--:R3:W4:Y:S02]  /*ed60*/  SYNCS.PHASECHK.TRANS64.TRYWAIT P1, [R15+URZ+0x30c40], R18 ;  /* 0x030c40120f0075a7 */ /* 0x008724000802017f */
[----:B----4-:R-:W-:Y:S05]  /*ed70*/  @!P1 NANOSLEEP.SYNCS 0x989680 ;  /* 0x009896800000995d */ /* 0x010fea0003900000 */
[----:B------:R-:W4:Y:S02]  /*ed80*/  @!P1 SYNCS.PHASECHK.TRANS64 P1, [R15+URZ+0x30c40], R18 ;  /* 0x030c40120f0095a7 */ /* 0x000f24000802007f */
[----:B----4-:R-:W-:Y:S05]  /*ed90*/  @!P1 BRA `(.L_x_6792) ;  /* 0xfffffffc00f09947 */ /* 0x010fea000383ffff */
[----:B------:R-:W-:Y:S05]  /*eda0*/  BRA `(.L_x_6817) ;  /* 0xffffffe8007c7947 */ /* 0x000fea000383ffff */
.L_x_6794:
[----:B-1----:R1:W2:Y:S02]  /*edb0*/  SYNCS.PHASECHK.TRANS64.TRYWAIT P1, [R15+URZ+0x30c28], R18 ;  /* 0x030c28120f0075a7 */ /* 0x0022a4000802017f */
[----:B--2---:R-:W-:Y:S05]  /*edc0*/  @!P1 NANOSLEEP.SYNCS 0x989680 ;  /* 0x009896800000995d */ /* 0x004fea0003900000 */
[----:B------:R-:W2:Y:S02]  /*edd0*/  @!P1 SYNCS.PHASECHK.TRANS64 P1, [R15+URZ+0x30c28], R18 ;  /* 0x030c28120f0095a7 */ /* 0x000ea4000802007f */
[----:B--2---:R-:W-:Y:S05]  /*ede0*/  @!P1 BRA `(.L_x_6794) ;  /* 0xfffffffc00f09947 */ /* 0x004fea000383ffff */
[----:B------:R-:W-:Y:S05]  /*edf0*/  BRA `(.L_x_6818) ;  /* 0xffffffec00007947 */ /* 0x000fea000383ffff */
.L_x_6796:
[----:B--2---:R2:W4:Y:S02]  /*ee00*/  SYNCS.PHASECHK.TRANS64.TRYWAIT P1, [R15+URZ+0x30c48], R18 ;  /* 0x030c48120f0075a7 */ /* 0x004524000802017f */
[----:B----4-:R-:W-:Y:S05]  /*ee10*/  @!P1 NANOSLEEP.SYNCS 0x989680 ;  /* 0x009896800000995d */ /* 0x010fea0003900000 */
[----:B------:R-:W4:Y:S02]  /*ee20*/  @!P1 SYNCS.PHASECHK.TRANS64 P1, [R15+URZ+0x30c48], R18 ;  /* 0x030c48120f0095a7 */ /* 0x000f24000802007f */
[----:B----4-:R-:W-:Y:S05]  /*ee30*/  @!P1 BRA `(.L_x_6796) ;  /* 0xfffffffc00f09947 */ /* 0x010fea000383ffff */
[----:B------:R-:W-:Y:S05]  /*ee40*/  BRA `(.L_x_6819) ;  /* 0xffffffec00847947 */ /* 0x000fea000383ffff */
.L_x_6798:
[----:B------:R-:W-:-:S07]  /*ee50*/  SHF.L.U32 R4, R10, 0x1f, RZ ;  /* 0x0000001f0a047819 */ /* 0x000fce00000006ff */
.L_x_6820:
[----:B----4-:R4:W1:Y:S02]  /*ee60*/  SYNCS.PHASECHK.TRANS64.TRYWAIT P1, [R15+URZ+0x30c20], R4 ;  /* 0x030c20040f0075a7 */ /* 0x010864000802017f */
[----:B-1----:R-:W-:Y:S05]  /*ee70*/  @!P1 NANOSLEEP.SYNCS 0x989680 ;  /* 0x009896800000995d */ /* 0x002fea0003900000 */
[----:B------:R-:W1:Y:S02]  /*ee80*/  @!P1 SYNCS.PHASECHK.TRANS64 P1, [R15+URZ+0x30c20], R4 ;  /* 0x030c20040f0095a7 */ /* 0x000e64000802007f */
[----:B-1----:R-:W-:Y:S05]  /*ee90*/  @!P1 BRA `(.L_x_6820) ;  /* 0xfffffffc00f09947 */ /* 0x002fea000383ffff */
[----:B------:R-:W-:Y:S05]  /*eea0*/  BRA `(.L_x_6821) ;  /* 0xffffffec00ec7947 */ /* 0x000fea000383ffff */
.L_x_6801:
[----:B-1----:R1:W4:Y:S02]  /*eeb0*/  SYNCS.PHASECHK.TRANS64.TRYWAIT P1, [R15+URZ+0x30c40], R12 ;  /* 0x030c400c0f0075a7 */ /* 0x002324000802017f */
[----:B----4-:R-:W-:Y:S05]  /*eec0*/  @!P1 NANOSLEEP.SYNCS 0x989680 ;  /* 0x009896800000995d */ /* 0x010fea0003900000 */
[----:B------:R-:W4:Y:S02]  /*eed0*/  @!P1 SYNCS.PHASECHK.TRANS64 P1, [R15+URZ+0x30c40], R12 ;  /* 0x030c400c0f0095a7 */ /* 0x000f24000802007f */
[----:B----4-:R-:W-:Y:S05]  /*eee0*/  @!P1 BRA `(.L_x_6801) ;  /* 0xfffffffc00f09947 */ /* 0x010fea000383ffff */
[----:B------:R-:W-:Y:S05]  /*eef0*/  BRA `(.L_x_6822) ;  /* 0xfffffff0008c7947 */ /* 0x000fea000383ffff */
.L_x_6803:
[----:B--2---:R2:W4:Y:S02]  /*ef00*/  SYNCS.PHASECHK.TRANS64.TRYWAIT P1, [R15+URZ+0x30c28], R12 ;  /* 0x030c280c0f0075a7 */ /* 0x004524000802017f */
[----:B----4-:R-:W-:Y:S05]  /*ef10*/  @!P1 NANOSLEEP.SYNCS 0x989680 ;  /* 0x009896800000995d */ /* 0x010fea0003900000 */
[----:B------:R-:W4:Y:S02]  /*ef20*/  @!P1 SYNCS.PHASECHK.TRANS64 P1, [R15+URZ+0x30c28], R12 ;  /* 0x030c280c0f0095a7 */ /* 0x000f24000802007f */
[----:B----4-:R-:W-:Y:S05]  /*ef30*/  @!P1 BRA `(.L_x_6803) ;  /* 0xfffffffc00f09947 */ /* 0x010fea000383ffff */
[----:B------:R-:W-:Y:S05]  /*ef40*/  BRA `(.L_x_6823) ;  /* 0xfffffff400047947 */ /* 0x000fea000383ffff */
.L_x_6805:
[----:B----4-:R4:W1:Y:S02]  /*ef50*/  SYNCS.PHASECHK.TRANS64.TRYWAIT P0, [R3+URZ+0x30c40], R0 ;  /* 0x030c4000030075a7 */ /* 0x010864000800017f */
[----:B-1----:R-:W-:Y:S05]  /*ef60*/  @!P0 NANOSLEEP.SYNCS 0x989680 ;  /* 0x009896800000895d */ /* 0x002fea0003900000 */
[----:B------:R-:W1:Y:S02]  /*ef70*/  @!P0 SYNCS.PHASECHK.TRANS64 P0, [R3+URZ+0x30c40], R0 ;  /* 0x030c4000030085a7 */ /* 0x000e64000800007f */
[----:B-1----:R-:W-:Y:S05]  /*ef80*/  @!P0 BRA `(.L_x_6805) ;  /* 0xfffffffc00f08947 */ /* 0x002fea000383ffff */
[----:B------:R-:W-:Y:S05]  /*ef90*/  BRA `(.L_x_6824) ;  /* 0xfffffff400987947 */ /* 0x000fea000383ffff */
.L_x_6807:
[----:B------:R-:W-:Y:S01]  /*efa0*/  BSSY B0, `(.L_x_6825) ;  /* 0x0000006000007945 */ /* 0x000fe20003800000 */
[----:B------:R-:W-:-:S07]  /*efb0*/  IMAD.MOV.U32 R15, RZ, RZ, -0x1 ;  /* 0xffffffffff0f7424 */ /* 0x000fce00078e00ff */
[----:B------:R-:W-:Y:S05]  /*efc0*/  WARPSYNC.COLLECTIVE R15, `(.L_x_6826) ;  /* 0x000000000f0c7348 */ /* 0x000fea0003c00000 */
[----:B------:R-:W-:Y:S02]  /*efd0*/  ELECT P6, UR62, PT ;  /* 0x00000000003e782f */ /* 0x000fe400038c0000 */
[----:B------:R-:W-:Y:S01]  /*efe0*/  MOV R14, UR62 ;  /* 0x0000003e000e7c02 */ /* 0x000fe20008000f00 */
[----:B------:R-:W-:Y:S10]  /*eff0*/  ENDCOLLECTIVE ;  /* 0x000000000000791b */ /* 0x000ff40003800000 */
.L_x_6826:
[----:B------:R-:W-:Y:S05]  /*f000*/  BSYNC B0 ;  /* 0x0000000000007941 */ /* 0x000fea0003800000 */
.L_x_6825:
[----:B------:R-:W-:Y:S05]  /*f010*/  BRA `(.L_x_6827) ;  /* 0xfffffff8002c7947 */ /* 0x000fea000383ffff */
.L_x_6809:
[----:B-1----:R1:W2:Y:S02]  /*f020*/  SYNCS.PHASECHK.TRANS64.TRYWAIT P0, [R7+URZ], R4 ;  /* 0x00000004070075a7 */ /* 0x0022a4000800017f */
[----:B--2---:R-:W-:Y:S05]  /*f030*/  @!P0 NANOSLEEP.SYNCS 0x989680 ;  /* 0x009896800000895d */ /* 0x004fea0003900000 */
[----:B------:R-:W2:Y:S02]  /*f040*/  @!P0 SYNCS.PHASECHK.TRANS64 P0, [R7+URZ], R4 ;  /* 0x00000004070085a7 */ /* 0x000ea4000800007f */
[----:B--2---:R-:W-:Y:S05]  /*f050*/  @!P0 BRA `(.L_x_6809) ;  /* 0xfffffffc00f08947 */ /* 0x004fea000383ffff */
[----:B------:R-:W-:Y:S05]  /*f060*/  BRA `(.L_x_6828) ;  /* 0xfffffff8006c7947 */ /* 0x000fea000383ffff */
.L_x_6810:
[----:B--2---:R2:W3:Y:S02]  /*f070*/  SYNCS.PHASECHK.TRANS64.TRYWAIT P0, [R3+URZ], R0 ;  /* 0x00000000030075a7 */ /* 0x0044e4000800017f */
[----:B---3--:R-:W-:Y:S05]  /*f080*/  @!P0 NANOSLEEP.SYNCS 0x989680 ;  /* 0x009896800000895d */ /* 0x008fea0003900000 */
[----:B------:R-:W3:Y:S02]  /*f090*/  @!P0 SYNCS.PHASECHK.TRANS64 P0, [R3+URZ], R0 ;  /* 0x00000000030085a7 */ /* 0x000ee4000800007f */
[----:B---3--:R-:W-:Y:S05]  /*f0a0*/  @!P0 BRA `(.L_x_6810) ;  /* 0xfffffffc00f08947 */ /* 0x008fea000383ffff */
[----:B------:R-:W-:Y:S05]  /*f0b0*/  BRA `(.L_x_6829) ;  /* 0xfffffff800607947 */ /* 0x000fea000383ffff */
.L_x_6812:
[----:B--2---:R2:W3:Y:S02]  /*f0c0*/  SYNCS.PHASECHK.TRANS64.TRYWAIT P0, [R5+URZ], R4 ;  /* 0x00000004050075a7 */ /* 0x0044e4000800017f */
[----:B---3--:R-:W-:Y:S05]  /*f0d0*/  @!P0 NANOSLEEP.SYNCS 0x989680 ;  /* 0x009896800000895d */ /* 0x008fea0003900000 */
[----:B------:R-:W3:Y:S02]  /*f0e0*/  @!P0 SYNCS.PHASECHK.TRANS64 P0, [R5+URZ], R4 ;  /* 0x00000004050085a7 */ /* 0x000ee4000800007f */
[----:B---3--:R-:W-:Y:S05]  /*f0f0*/  @!P0 BRA `(.L_x_6812) ;  /* 0xfffffffc00f08947 */ /* 0x008fea000383ffff */
[----:B------:R-:W-:Y:S05]  /*f100*/  BRA `(.L_x_6830) ;  /* 0xfffffff800647947 */ /* 0x000fea000383ffff */
.L_x_6831:
        /* <DEDUP_REMOVED lines=15> */
.L_x_7422:


//--------------------- .text._ZN7cutlass13device_kernelIN5flash11enable_sm90INS1_16FlashAttnBwdSm90INS1_25CollectiveMainloopBwdSm90ILi2ELi2ELi2EN4cute5tupleIJNS5_1CILi1EEES8_S8_EEENS6_IJNS7_ILi128EEESA_NS7_ILi64EEEEEENS_10bfloat16_tEfNS_4arch4Sm90ELb1ELb0ELb0ELb1ELb1ELb1ELb0ELb0ELi2ELi1ELi2ELi2ELb0EEENS1_21CollectiveEpilogueBwdISC_SD_SF_Li256ELb1ELb0ELi1EEENS1_25SingleTileBwdLPTSchedulerILb1ELi128ELb1EEEEEEEEEvNT_6ParamsE --------------------------
	.section	.text._ZN7cutlass13device_kernelIN5flash11enable_sm90INS1_16FlashAttnBwdSm90INS1_25CollectiveMainloopBwdSm90ILi2ELi2ELi2EN4cute5tupleIJNS5_1CILi1EEES8_S8_EEENS6_IJNS7_ILi128EEESA_NS7_ILi64EEEEEENS_10bfloat16_tEfNS_4arch4Sm90ELb1ELb0ELb0ELb1ELb1ELb1ELb0ELb0ELi2ELi1ELi2ELi2ELb0EEENS1_21CollectiveEpilogueBwdISC_SD_SF_Li256ELb1ELb0ELi1EEENS1_25SingleTileBwdLPTSchedulerILb1ELi128ELb1EEEEEEEEEvNT_6ParamsE,"ax",@progbits
	.align	128
.text._ZN7cutlass13device_kernelIN5flash11enable_sm90INS1_16FlashAttnBwdSm90INS1_25CollectiveMainloopBwdSm90ILi2ELi2ELi2EN4cute5tupleIJNS5_1CILi1EEES8_S8_EEENS6_IJNS7_ILi128EEESA_NS7_ILi64EEEEEENS_10bfloat16_tEfNS_4arch4Sm90ELb1ELb0ELb0ELb1ELb1ELb1ELb0ELb0ELi2ELi1ELi2ELi2ELb0EEENS1_21CollectiveEpilogueBwdISC_SD_SF_Li256ELb1ELb0ELi1EEENS1_25SingleTileBwdLPTSchedulerILb1ELi128ELb1EEEEEEEEEvNT_6ParamsE:
        .type           _ZN7cutlass13device_kernelIN5flash11enable_sm90INS1_16FlashAttnBwdSm90INS1_25CollectiveMainloopBwdSm90ILi2ELi2ELi2EN4cute5tupleIJNS5_1CILi1EEES8_S8_EEENS6_IJNS7_ILi128EEESA_NS7_ILi64EEEEEENS_10bfloat16_tEfNS_4arch4Sm90ELb1ELb0ELb0ELb1ELb1ELb1ELb0ELb0ELi2ELi1ELi2ELi2ELb0EEENS1_21CollectiveEpilogueBwdISC_SD_SF_Li256ELb1ELb0ELi1EEENS1_25SingleTileBwdLPTSchedulerILb1ELi128ELb1EEEEEEEEEvNT_6ParamsE,@function
        .size           _ZN7cutlass13device_kernelIN5flash11enable_sm90INS1_16FlashAttnBwdSm90INS1_25CollectiveMainloopBwdSm90ILi2ELi2ELi2EN4cute5tupleIJNS5_1CILi1EEES8_S8_EEENS6_IJNS7_ILi128EEESA_NS7_ILi64EEEEEENS_10bfloat16_tEfNS_4arch4Sm90ELb1ELb0ELb0ELb1ELb1ELb1ELb0ELb0ELi2ELi1ELi2ELi2ELb0EEENS1_21CollectiveEpilogueBwdISC_SD_SF_Li256ELb1ELb0ELi1EEENS1_25SingleTileBwdLPTSchedulerILb1ELi128ELb1EEEEEEEEEvNT_6ParamsE,(.L_x_7423 - _ZN7cutlass13device_kernelIN5flash11enable_sm90INS1_16FlashAttnBwdSm90INS1_25CollectiveMainloopBwdSm90ILi2ELi2ELi2EN4cute5tupleIJNS5_1CILi1EEES8_S8_EEENS6_IJNS7_ILi128EEESA_NS7_ILi64EEEEEENS_10bfloat16_tEfNS_4arch4Sm90ELb1ELb0ELb0ELb1ELb1ELb1ELb0ELb0ELi2ELi1ELi2ELi2ELb0EEENS1_21CollectiveEpilogueBwdISC_SD_SF_Li256ELb1ELb0ELi1EEENS1_25SingleTileBwdLPTSchedulerILb1ELi128ELb1EEEEEEEEEvNT_6ParamsE)
        .other          _ZN7cutlass13device_kernelIN5flash11enable_sm90INS1_16FlashAttnBwdSm90INS1_25CollectiveMainloopBwdSm90ILi2ELi2ELi2EN4cute5tupleIJNS5_1CILi1EEES8_S8_EEENS6_IJNS7_ILi128EEESA_NS7_ILi64EEEEEENS_10bfloat16_tEfNS_4arch4Sm90ELb1ELb0ELb0ELb1ELb1ELb1ELb0ELb0ELi2ELi1ELi2ELi2ELb0EEENS1_21CollectiveEpilogueBwdISC_SD_SF_Li256ELb1ELb0ELi1EEENS1_25SingleTileBwdLPTSchedulerILb1ELi128ELb1EEEEEEEEEvNT_6ParamsE,@"STO_CUDA_ENTRY STV_DEFAULT"
_ZN7cutlass13device_kernelIN5flash11enable_sm90INS1_16FlashAttnBwdSm90INS1_25CollectiveMainloopBwdSm90ILi2ELi2ELi2EN4cute5tupleIJNS5_1CILi1EEES8_S8_EEENS6_IJNS7_ILi128EEESA_NS7_ILi64EEEEEENS_10bfloat16_tEfNS_4arch4Sm90ELb1ELb0ELb0ELb1ELb1ELb1ELb0ELb0ELi2ELi1ELi2ELi2ELb0EEENS1_21CollectiveEpilogueBwdISC_SD_SF_Li256ELb1ELb0ELi1EEENS1_25SingleTileBwdLPTSchedulerILb1ELi128ELb1EEEEEEEEEvNT_6ParamsE:
        /* <DEDUP_REMOVED lines=24> */
.L_x_6833:
[----:B------:R-:W-:Y:S05]  /*0180*/  BSYNC B0 ;  /* 0x0000000000007941 */ /* 0x000fea0003800000 */
.L_x_6832:
        /* <DEDUP_REMOVED lines=37> */
.L_x_6834:
        /* <DEDUP_REMOVED lines=22> */
.L_x_6835:
[----:B------:R-:W-:Y:S01]  /*0540*/  PLOP3.LUT P0, PT, PT, PT, UP0, 0x80, 0x0 ;  /* 0x000000000000781c */ /* 0x000fe20003f0f008 */
[----:B------:R-:W-:Y:S01]  /*0550*/  NOP ;  /* 0x0000000000007918 */ /* 0x000fe20000000000 */
[----:B------:R-:W-:Y:S01]  /*0560*/  ULDC.64 UR38, c[0x0][0x208] ;  /* 0x0000820000267ab9 */ /* 0x000fe20000000a00 */
[----:B------:R-:W-:Y:S01]  /*0570*/  BSSY B6, `(.L_x_6836) ;  /* 0x0000eea000067945 */ /* 0x000fe20003800000 */
[----:B-12-4-:R-:W-:Y:S09]  /*0580*/  BAR.SYNC.DEFER_BLOCKING 0x0 ;  /* 0x0000000000007b1d */ /* 0x016ff20000010000 */
[----:B------:R-:W-:Y:S05]  /*0590*/  @!P0 BRA `(.L_x_6837) ;  /* 0x000000a800b88947 */ /* 0x000fea0003800000 */
.L_x_6838:
        /* <DEDUP_REMOVED lines=32> */
.L_x_6839:
[----:B------:R-:W-:Y:S01]  /*07a0*/  ULDC UR8, c[0x0][0x8c4] ;  /* 0x0002310000087ab9 */ /* 0x000fe20000000800 */
[----:B------:R-:W-:Y:S01]  /*07b0*/  UMOV UR7, UR9 ;  /* 0x0000000900077c82 */ /* 0x000fe20008000000 */
[----:B------:R-:W-:-:S11]  /*07c0*/  UISETP.NE.AND UP0, UPT, UR8, 0x1, UPT ;  /* 0x000000010800788c */ /* 0x000fd6000bf05270 */
[----:B------:R-:W-:Y:S02]  /*07d0*/  @UP0 ULDC.64 UR10, c[0x0][0x8c8] ;  /* 0x00023200000a0ab9 */ /* 0x000fe40000000a00 */
[----:B------:R-:W-:-:S04]  /*07e0*/  UIMAD.WIDE.U32 UR4, UR9, UR10, URZ ;  /* 0x0000000a090472a5 */ /* 0x000fc8000f8e003f */
[----:B------:R-:W-:-:S04]  /*07f0*/  @UP0 USHF.R.U32.HI UR7, URZ, UR11, UR5 ;  /* 0x0000000b3f070299 */ /* 0x000fc80008011605 */
[----:B------:R-:W-:-:S12]  /*0800*/  UIMAD UR4, UR7, UR8, URZ ;  /* 0x00000008070472a4 */ /* 0x000fd8000f8e023f */
.L_x_6840:
        /* <DEDUP_REMOVED lines=23> */
.L_x_6841:
        /* <DEDUP_REMOVED lines=14> */
.L_x_6843:
[----:B------:R-:W-:-:S05]  /*0a60*/  ULDC UR4, c[0x0][0x8ec] ;  /* 0x00023b0000047ab9 */ /* 0x000fca0000000800 */
.L_x_6842:
        /* <DEDUP_REMOVED lines=25> */
.L_x_6845:
        /* <DEDUP_REMOVED lines=14> */
.L_x_6846:
        /* <DEDUP_REMOVED lines=11> */
.L_x_6847:
        /* <DEDUP_REMOVED lines=13> */
.L_x_6848:
        /* <DEDUP_REMOVED lines=68> */
.L_x_6851:
        /* <DEDUP_REMOVED lines=15> */
.L_x_6850:
        /* <DEDUP_REMOVED lines=22> */
.L_x_6853:
        /* <DEDUP_REMOVED lines=15> */
.L_x_6852:
[----:B------:R-:W-:Y:S01]  /*15e0*/  SHF.R.S32.HI R5, RZ, 0x1f, R16 ;  /* 0x0000001fff057819 */ /* 0x000fe20000011410 */
[----:B------:R-:W-:-:S03]  /*15f0*/  UMOV UR4, 0xffffffff ;  /* 0xffffffff00047882 */ /* 0x000fc60000000000 */
[----:B------:R-:W-:-:S04]  /*1600*/  LEA.HI R0, R5, R16, RZ, 0x7 ;  /* 0x0000001005007211 */ /* 0x000fc800078f38ff */
[----:B------:R-:W-:Y:S01]  /*1610*/  SHF.R.S32.HI R13, RZ, 0x7, R0 ;  /* 0x00000007ff0d7819 */ /* 0x000fe20000011400 */
[----:B------:R-:W-:Y:S06]  /*1620*/  BRA.DIV UR4, `(.L_x_6854) ;  /* 0x000000de04807947 */ /* 0x000fec000b800000 */
[----:B------:R1:W2:Y:S02]  /*1630*/  SHFL.IDX PT, R14, R13, RZ, 0x1f ;  /* 0x00001fff0d0e7589 */ /* 0x0002a400000e0000 */
.L_x_6997:
        /* <DEDUP_REMOVED lines=24> */
.L_x_6855:
        /* <DEDUP_REMOVED lines=128> */
.L_x_6868:
[----:B------:R-:W-:-:S06]  /*1fc0*/  ULOP3.LUT UR4, UR36, 0x1, URZ, 0xfc, !UPT ;  /* 0x0000000124047892 */ /* 0x000fcc000f8efc3f */
[----:B---3--:R-:W-:-:S05]  /*1fd0*/  IMAD.U32 R5, RZ, RZ, UR4 ;  /* 0x00000004ff057e24 */ /* 0x008fca000f8e00ff */
[----:B------:R-:W-:-:S13]  /*1fe0*/  ISETP.NE.AND P0, PT, R5, 0x3, PT ;  /* 0x000000030500780c */ /* 0x000fda0003f05270 */
[----:B------:R-:W-:Y:S05]  /*1ff0*/  @!P0 BRA `(.L_x_6858) ;  /* 0x0000000000048947 */ /* 0x000fea0003800000 */
[----:B------:R-:W-:Y:S01]  /*2000*/  BPT.TRAP 0x1 ;  /* 0x000000040000795c */ /* 0x000fe20000300000 */
.L_x_6858:
[----:B------:R-:W-:Y:S01]  /*2010*/  IMAD R6, R0, 0x8, R236 ;  /* 0x0000000800067824 */ /* 0x000fe200078e02ec */
[----:B------:R-:W-:-:S04]  /*2020*/  SHF.L.U32 R21, R4, 0x1f, RZ ;  /* 0x0000001f04157819 */ /* 0x000fc800000006ff */
[----:B------:R1:W2:Y:S01]  /*2030*/  SYNCS.PHASECHK.TRANS64.TRYWAIT P1, [R6+URZ+0x30c10], R21 ;  /* 0x030c1015060075a7 */ /* 0x0002a2000802017f */
[----:B------:R-:W-:Y:S05]  /*2040*/  @!P0 BRA `(.L_x_6859) ;  /* 0x0000000000048947 */ /* 0x000fea0003800000 */
[----:B------:R-:W-:Y:S01]  /*2050*/  BPT.TRAP 0x1 ;  /* 0x000000040000795c */ /* 0x000fe20000300000 */
.L_x_6859:
[----:B------:R-:W-:-:S05]  /*2060*/  VIADD R5, R236, 0x10000 ;  /* 0x00010000ec057836 */ /* 0x000fca0000000000 */
[----:B------:R-:W-:-:S04]  /*2070*/  SHF.R.U32.HI R5, RZ, 0x4, R5 ;  /* 0x00000004ff057819 */ /* 0x000fc80000011605 */
[----:B------:R-:W-:Y:S01]  /*2080*/  LOP3.LUT R5, R5, 0x3fff, RZ, 0xc0, !PT ;  /* 0x00003fff05057812 */ /* 0x000fe200078ec0ff */
[----:B--2---:R-:W-:Y:S06]  /*2090*/  @P1 BRA `(.L_x_6860) ;  /* 0x0000000000081947 */ /* 0x004fec0003800000 */
[----:B------:R-:W2:Y:S02]  /*20a0*/  SYNCS.PHASECHK.TRANS64.TRYWAIT P1, [R6+URZ+0x30c10], R21 ;  /* 0x030c1015060075a7 */ /* 0x000ea4000802017f */
[----:B--2---:R-:W-:Y:S05]  /*20b0*/  @!P1 BRA `(.L_x_6861) ;  /* 0x000000d4000c9947 */ /* 0x004fea0003800000 */
.L_x_6860:
        /* <DEDUP_REMOVED lines=64> */
.L_x_6862:
[----:B------:R1:W1:Y:S01]  /*24c0*/  SYNCS.PHASECHK.TRANS64.TRYWAIT P1, [R6+URZ+0x30c30], R21 ;  /* 0x030c3015060075a7 */ /* 0x000262000802017f */
[----:B------:R-:W-:Y:S05]  /*24d0*/  @!P0 BRA `(.L_x_6863) ;  /* 0x0000000000048947 */ /* 0x000fea0003800000 */
[----:B------:R-:W-:Y:S01]  /*24e0*/  BPT.TRAP 0x1 ;  /* 0x000000040000795c */ /* 0x000fe20000300000 */
.L_x_6863:
[----:B------:R-:W-:-:S05]  /*24f0*/  VIADD R15, R236, 0x18000 ;  /* 0x00018000ec0f7836 */ /* 0x000fca0000000000 */
[----:B------:R-:W-:-:S04]  /*2500*/  SHF.R.U32.HI R15, RZ, 0x4, R15 ;  /* 0x00000004ff0f7819 */ /* 0x000fc8000001160f */
[----:B------:R-:W-:-:S04]  /*2510*/  LOP3.LUT R15, R15, 0x3fff, RZ, 0xc0, !PT ;  /* 0x00003fff0f0f7812 */ /* 0x000fc800078ec0ff */
[----:B------:R-:W-:Y:S01]  /*2520*/  LOP3.LUT R17, R15, 0x10000, RZ, 0xfc, !PT ;  /* 0x000100000f117812 */ /* 0x000fe200078efcff */
[----:B-1----:R-:W-:Y:S06]  /*2530*/  @P1 BRA `(.L_x_6864) ;  /* 0x0000000000081947 */ /* 0x002fec0003800000 */
[----:B------:R-:W1:Y:S02]  /*2540*/  SYNCS.PHASECHK.TRANS64.TRYWAIT P1, [R6+URZ+0x30c30], R21 ;  /* 0x030c3015060075a7 */ /* 0x000e64000802017f */
[----:B-1----:R-:W-:Y:S05]  /*2550*/  @!P1 BRA `(.L_x_6865) ;  /* 0x000000cc00f89947 */ /* 0x002fea0003800000 */
.L_x_6864:
        /* <DEDUP_REMOVED lines=690> */
.L_x_6866:
        /* <DEDUP_REMOVED lines=68> */
.L_x_6867:
        /* <DEDUP_REMOVED lines=12> */
.L_x_6857:
        /* <DEDUP_REMOVED lines=116> */
.L_x_6880:
[----:B------:R-:W-:-:S05]  /*5cc0*/  IMAD.U32 R7, RZ, RZ, UR36 ;  /* 0x00000024ff077e24 */ /* 0x000fca000f8e00ff */
[----:B------:R-:W-:-:S04]  /*5cd0*/  LOP3.LUT R7, R7, 0x1, RZ, 0xfc, !PT ;  /* 0x0000000107077812 */ /* 0x000fc800078efcff */
[----:B------:R-:W-:-:S13]  /*5ce0*/  ISETP.NE.AND P0, PT, R7, 0x3, PT ;  /* 0x000000030700780c */ /* 0x000fda0003f05270 */
[----:B--2---:R-:W-:Y:S05]  /*5cf0*/  @!P0 BRA `(.L_x_6870) ;  /* 0x0000000000048947 */ /* 0x004fea0003800000 */
[----:B------:R-:W-:Y:S01]  /*5d00*/  BPT.TRAP 0x1 ;  /* 0x000000040000795c */ /* 0x000fe20000300000 */
.L_x_6870:
[----:B------:R-:W-:Y:S01]  /*5d10*/  IMAD R7, R0, 0x8, R236 ;  /* 0x0000000800077824 */ /* 0x000fe200078e02ec */
[----:B------:R-:W-:-:S04]  /*5d20*/  SHF.L.U32 R18, R4, 0x1f, RZ ;  /* 0x0000001f04127819 */ /* 0x000fc800000006ff */
[----:B------:R1:W2:Y:S01]  /*5d30*/  SYNCS.PHASECHK.TRANS64.TRYWAIT P1, [R7+URZ+0x30c10], R18 ;  /* 0x030c1012070075a7 */ /* 0x0002a2000802017f */
[----:B------:R-:W-:Y:S05]  /*5d40*/  @!P0 BRA `(.L_x_6871) ;  /* 0x0000000000048947 */ /* 0x000fea0003800000 */
[----:B------:R-:W-:Y:S01]  /*5d50*/  BPT.TRAP 0x1 ;  /* 0x000000040000795c */ /* 0x000fe20000300000 */
.L_x_6871:
[----:B---3--:R-:W-:-:S05]  /*5d60*/  VIADD R8, R236, 0x10000 ;  /* 0x00010000ec087836 */ /* 0x008fca0000000000 */
[----:B------:R-:W-:-:S04]  /*5d70*/  SHF.R.U32.HI R8, RZ, 0x4, R8 ;  /* 0x00000004ff087819 */ /* 0x000fc80000011608 */
[----:B------:R-:W-:-:S04]  /*5d80*/  LOP3.LUT R8, R8, 0x3fff, RZ, 0xc0, !PT ;  /* 0x00003fff08087812 */ /* 0x000fc800078ec0ff */
[----:B------:R-:W-:Y:S01]  /*5d90*/  LOP3.LUT R9, R8, 0x10000, RZ, 0xfc, !PT ;  /* 0x0001000008097812 */ /* 0x000fe200078efcff */
[----:B--2---:R-:W-:Y:S06]  /*5da0*/  @P1 BRA `(.L_x_6872) ;  /* 0x0000000000081947 */ /* 0x004fec0003800000 */
[----:B------:R-:W2:Y:S02]  /*5db0*/  SYNCS.PHASECHK.TRANS64.TRYWAIT P1, [R7+URZ+0x30c10], R18 ;  /* 0x030c1012070075a7 */ /* 0x000ea4000802017f */
[----:B--2---:R-:W-:Y:S05]  /*5dc0*/  @!P1 BRA `(.L_x_6873) ;  /* 0x0000009400f09947 */ /* 0x004fea0003800000 */
.L_x_6872:
        /* <DEDUP_REMOVED lines=63> */
.L_x_6874:
[----:B------:R1:W1:Y:S01]  /*61c0*/  SYNCS.PHASECHK.TRANS64.TRYWAIT P1, [R7+URZ+0x30c30], R18 ;  /* 0x030c3012070075a7 */ /* 0x000262000802017f */
[----:B------:R-:W-:Y:S05]  /*61d0*/  @!P0 BRA `(.L_x_6875) ;  /* 0x0000000000048947 */ /* 0x000fea0003800000 */
[----:B------:R-:W-:Y:S01]  /*61e0*/  BPT.TRAP 0x1 ;  /* 0x000000040000795c */ /* 0x000fe20000300000 */
.L_x_6875:
        /* <DEDUP_REMOVED lines=8> */
.L_x_6876:
        /* <DEDUP_REMOVED lines=627> */
.L_x_6878:
        /* <DEDUP_REMOVED lines=70> */
.L_x_6879:
        /* <DEDUP_REMOVED lines=12> */
.L_x_6869:
        /* <DEDUP_REMOVED lines=34> */
.L_x_6849:
        /* <DEDUP_REMOVED lines=120> */
.L_x_6882:
        /* <DEDUP_REMOVED lines=51> */
.L_x_6884:
[----:B------:R-:W-:Y:S05]  /*9b90*/  BSYNC B0 ;  /* 0x0000000000007941 */ /* 0x000fea0003800000 */
.L_x_6883:
        /* <DEDUP_REMOVED lines=17> */
.L_x_6886:
[----:B------:R-:W-:Y:S05]  /*9cb0*/  BSYNC B0 ;  /* 0x0000000000007941 */ /* 0x000fea0003800000 */
.L_x_6885:
        /* <DEDUP_REMOVED lines=16> */
.L_x_6888:
[----:B------:R-:W-:Y:S05]  /*9dc0*/  BSYNC B0 ;  /* 0x0000000000007941 */ /* 0x000fea0003800000 */
.L_x_6887:
        /* <DEDUP_REMOVED lines=16> */
.L_x_6890:
[----:B------:R-:W-:Y:S05]  /*9ed0*/  BSYNC B0 ;  /* 0x0000000000007941 */ /* 0x000fea0003800000 */
.L_x_6889:
        /* <DEDUP_REMOVED lines=28> */
.L_x_6892:
[----:B------:R-:W-:Y:S05]  /*a0a0*/  BSYNC B0 ;  /* 0x0000000000007941 */ /* 0x000fea0003800000 */
.L_x_6891:
        /* <DEDUP_REMOVED lines=15> */
.L_x_6894:
[----:B------:R-:W-:Y:S05]  /*a1a0*/  BSYNC B0 ;  /* 0x0000000000007941 */ /* 0x000fea0003800000 */
.L_x_6893:
        /* <DEDUP_REMOVED lines=15> */
.L_x_6896:
[----:B------:R-:W-:Y:S05]  /*a2a0*/  BSYNC B0 ;  /* 0x0000000000007941 */ /* 0x000fea0003800000 */
.L_x_6895:
        /* <DEDUP_REMOVED lines=15> */
.L_x_6881:
        /* <DEDUP_REMOVED lines=37> */
.L_x_6897:
        /* <DEDUP_REMOVED lines=44> */
.L_x_6899:
[----:B------:R-:W-:Y:S05]  /*a8b0*/  BSYNC B0 ;  /* 0x0000000000007941 */ /* 0x000fea0003800000 */
.L_x_6898:
        /* <DEDUP_REMOVED lines=16> */
.L_x_6901:
[----:B------:R-:W-:Y:S05]  /*a9c0*/  BSYNC B0 ;  /* 0x0000000000007941 */ /* 0x000fea0003800000 */
.L_x_6900:
        /* <DEDUP_REMOVED lines=15> */
.L_x_6903:
[----:B------:R-:W-:Y:S05]  /*aac0*/  BSYNC B0 ;  /* 0x0000000000007941 */ /* 0x000fea0003800000 */
.L_x_6902:
        /* <DEDUP_REMOVED lines=15> */
.L_x_6905:
[----:B------:R-:W-:Y:S05]  /*abc0*/  BSYNC B0 ;  /* 0x0000000000007941 */ /* 0x000fea0003800000 */
.L_x_6904:
        /* <DEDUP_REMOVED lines=27> */
.L_x_6907:
[----:B------:R-:W-:Y:S05]  /*ad80*/  BSYNC B0 ;  /* 0x0000000000007941 */ /* 0x000fea0003800000 */
.L_x_6906:
        /* <DEDUP_REMOVED lines=15> */
.L_x_6909:
[----:B------:R-:W-:Y:S05]  /*ae80*/  BSYNC B0 ;  /* 0x0000000000007941 */ /* 0x000fea0003800000 */
.L_x_6908:
        /* <DEDUP_REMOVED lines=15> */
.L_x_6911:
[----:B------:R-:W-:Y:S05]  /*af80*/  BSYNC B0 ;  /* 0x0000000000007941 */ /* 0x000fea0003800000 */
.L_x_6910:
        /* <DEDUP_REMOVED lines=15> */
.L_x_6837:
        /* <DEDUP_REMOVED lines=29> */
.L_x_6913:
[----:B------:R-:W-:Y:S01]  /*b250*/  ULDC UR9, c[0x0][0x8c4] ;  /* 0x0002310000097ab9 */ /* 0x000fe20000000800 */
[----:B------:R-:W-:Y:S01]  /*b260*/  UMOV UR7, UR8 ;  /* 0x0000000800077c82 */ /* 0x000fe20008000000 */
[----:B------:R-:W-:-:S11]  /*b270*/  UISETP.NE.AND UP0, UPT, UR9, 0x1, UPT ;  /* 0x000000010900788c */ /* 0x000fd6000bf05270 */
[----:B------:R-:W-:Y:S02]  /*b280*/  @UP0 ULDC.64 UR10, c[0x0][0x8c8] ;  /* 0x00023200000a0ab9 */ /* 0x000fe40000000a00 */
[----:B------:R-:W-:-:S04]  /*b290*/  UIMAD.WIDE.U32 UR4, UR8, UR10, URZ ;  /* 0x0000000a080472a5 */ /* 0x000fc8000f8e003f */
[----:B------:R-:W-:-:S04]  /*b2a0*/  @UP0 USHF.R.U32.HI UR7, URZ, UR11, UR5 ;  /* 0x0000000b3f070299 */ /* 0x000fc80008011605 */
[----:B------:R-:W-:-:S12]  /*b2b0*/  UIMAD UR4, UR7, UR9, URZ ;  /* 0x00000009070472a4 */ /* 0x000fd8000f8e023f */
.L_x_6914:
        /* <DEDUP_REMOVED lines=23> */
.L_x_6915:
        /* <DEDUP_REMOVED lines=13> */
.L_x_6917:
[----:B------:R-:W-:-:S05]  /*b500*/  ULDC UR4, c[0x0][0x8ec] ;  /* 0x00023b0000047ab9 */ /* 0x000fca0000000800 */
.L_x_6916:
        /* <DEDUP_REMOVED lines=48> */
.L_x_6918:
        /* <DEDUP_REMOVED lines=13> */
.L_x_6919:
        /* <DEDUP_REMOVED lines=12> */
.L_x_6920:
[----:B------:R-:W-:Y:S01]  /*b9a0*/  ULEA UR8, UR7, UR14, 0x7 ;  /* 0x0000000e07087291 */ /* 0x000fe2000f8e383f */
[----:B------:R-:W-:-:S03]  /*b9b0*/  ULDC UR9, c[0x0][0x74c] ;  /* 0x0001d30000097ab9 */ /* 0x000fc60000000800 */
[----:B------:R-:W-:Y:S02]  /*b9c0*/  UIADD3 UR9, UR8, -UR9, -UR11 ;  /* 0x8000000908097290 */ /* 0x000fe4000fffe80b */
        /* <DEDUP_REMOVED lines=65> */
.L_x_6924:
[----:B------:R-:W2:Y:S04]  /*bde0*/  LDG.E.STRONG.GPU R4, desc[UR38][R2.64] ;  /* 0x0000002602047981 */ /* 0x000ea8000c1ef900 */
[----:B--2---:R-:W-:Y:S01]  /*bdf0*/  CCTL.IVALL ;  /* 0x00000000ff00798f */ /* 0x004fe20002000000 */
[----:B------:R-:W-:Y:S05]  /*be00*/  YIELD ;  /* 0x0000000000007946 */ /* 0x000fea0003800000 */
[----:B------:R-:W-:-:S13]  /*be10*/  ISETP.NE.AND P1, PT, R4, R5, PT ;  /* 0x000000050400720c */ /* 0x000fda0003f25270 */
[----:B------:R-:W-:Y:S05]  /*be20*/  @P1 BRA `(.L_x_6924) ;  /* 0xfffffffc00ec1947 */ /* 0x000fea000383ffff */
.L_x_6923:
[----:B------:R-:W-:Y:S05]  /*be30*/  BSYNC B0 ;  /* 0x0000000000007941 */ /* 0x000fea0003800000 */
.L_x_6922:
[----:B------:R-:W-:-:S03]  /*be40*/  UMOV UR6, 0xffffffff ;  /* 0xffffffff00067882 */ /* 0x000fc60000000000 */
[----:B------:R-:W-:Y:S05]  /*be50*/  BRA.DIV UR6, `(.L_x_6925) ;  /* 0x0000003606f47947 */ /* 0x000fea000b800000 */
[----:B------:R-:W-:Y:S01]  /*be60*/  NOP ;  /* 0x0000000000007918 */ /* 0x000fe20000000000 */
.L_x_7000:
        /* <DEDUP_REMOVED lines=22> */
.L_x_6927:
[----:B------:R-:W-:Y:S05]  /*bfd0*/  BSYNC B0 ;  /* 0x0000000000007941 */ /* 0x000fea0003800000 */
.L_x_6926:
        /* <DEDUP_REMOVED lines=20> */
.L_x_6929:
[----:B------:R-:W-:Y:S05]  /*c120*/  BSYNC B0 ;  /* 0x0000000000007941 */ /* 0x000fea0003800000 */
.L_x_6928:
[----:B------:R-:W-:Y:S06]  /*c130*/  BAR.ARV 0xa, 0xa0 ;  /* 0x0282800000007b1d */ /* 0x000fec0000002000 */
[----:B------:R-:W-:Y:S04]  /*c140*/  BSSY B0, `(.L_x_6930) ;  /* 0x0000003000007945 */ /* 0x000fe80003800000 */
[----:B------:R-:W-:Y:S05]  /*c150*/  @!P0 BRA `(.L_x_6931) ;  /* 0x0000000000048947 */ /* 0x000fea0003800000 */
[----:B------:R-:W-:-:S04]  /*c160*/  DEPBAR.LE SB0, 0x0 ;  /* 0x000080000000791a */ /* 0x000fc80000000000 */
.L_x_6931:
[----:B------:R-:W-:Y:S05]  /*c170*/  BSYNC B0 ;  /* 0x0000000000007941 */ /* 0x000fea0003800000 */
.L_x_6930:
        /* <DEDUP_REMOVED lines=19> */
.L_x_6933:
[----:B------:R-:W-:Y:S05]  /*c2b0*/  BSYNC B0 ;  /* 0x0000000000007941 */ /* 0x000fea0003800000 */
.L_x_6932:
[----:B------:R-:W-:Y:S01]  /*c2c0*/  UIADD3 UR7, UR13, 0x1, URZ ;  /* 0x000000010d077890 */ /* 0x000fe2000fffe03f */
[----:B------:R-:W-:Y:S11]  /*c2d0*/  BRA `(.L_x_6934) ;  /* 0x0000000000047947 */ /* 0x000ff60003800000 */
.L_x_6921:
[----:B------:R-:W-:-:S05]  /*c2e0*/  UMOV UR7, UR13 ;  /* 0x0000000d00077c82 */ /* 0x000fca0008000000 */
.L_x_6934:
        /* <DEDUP_REMOVED lines=16> */
.L_x_6959:
        /* <DEDUP_REMOVED lines=18> */
.L_x_6937:
[----:B------:R-:W2:Y:S04]  /*c510*/  LDG.E.STRONG.GPU R4, desc[UR38][R2.64] ;  /* 0x0000002602047981 */ /* 0x000ea8000c1ef900 */
[----:B--2---:R-:W-:Y:S01]  /*c520*/  CCTL.IVALL ;  /* 0x00000000ff00798f */ /* 0x004fe20002000000 */
[----:B------:R-:W-:Y:S05]  /*c530*/  YIELD ;  /* 0x0000000000007946 */ /* 0x000fea0003800000 */
[----:B------:R-:W-:-:S13]  /*c540*/  ISETP.NE.AND P1, PT, R4, R5, PT ;  /* 0x000000050400720c */ /* 0x000fda0003f25270 */
[----:B------:R-:W-:Y:S05]  /*c550*/  @P1 BRA `(.L_x_6937) ;  /* 0xfffffffc00ec1947 */ /* 0x000fea000383ffff */
.L_x_6936:
[----:B------:R-:W-:Y:S05]  /*c560*/  BSYNC B0 ;  /* 0x0000000000007941 */ /* 0x000fea0003800000 */
.L_x_6935:
[----:B------:R-:W-:-:S03]  /*c570*/  UMOV UR24, 0xffffffff ;  /* 0xffffffff00187882 */ /* 0x000fc60000000000 */
[----:B------:R-:W-:Y:S05]  /*c580*/  BRA.DIV UR24, `(.L_x_6938) ;  /* 0x0000003218447947 */ /* 0x000fea000b800000 */
[----:B------:R-:W-:Y:S01]  /*c590*/  NOP ;  /* 0x0000000000007918 */ /* 0x000fe20000000000 */
.L_x_7003:
        /* <DEDUP_REMOVED lines=19> */
.L_x_6940:
[----:B------:R-:W-:Y:S05]  /*c6d0*/  BSYNC B0 ;  /* 0x0000000000007941 */ /* 0x000fea0003800000 */
.L_x_6939:
        /* <DEDUP_REMOVED lines=15> */
.L_x_6942:
[----:B------:R-:W-:Y:S05]  /*c7d0*/  BSYNC B0 ;  /* 0x0000000000007941 */ /* 0x000fea0003800000 */
.L_x_6941:
[----:B------:R-:W-:Y:S06]  /*c7e0*/  BAR.ARV 0xa, 0xa0 ;  /* 0x0282800000007b1d */ /* 0x000fec0000002000 */
[----:B------:R-:W-:Y:S04]  /*c7f0*/  BSSY B0, `(.L_x_6943) ;  /* 0x0000003000007945 */ /* 0x000fe80003800000 */
[----:B------:R-:W-:Y:S05]  /*c800*/  @!P0 BRA `(.L_x_6944) ;  /* 0x0000000000048947 */ /* 0x000fea0003800000 */
[----:B------:R-:W-:-:S04]  /*c810*/  DEPBAR.LE SB0, 0x0 ;  /* 0x000080000000791a */ /* 0x000fc80000000000 */
.L_x_6944:
[----:B------:R-:W-:Y:S05]  /*c820*/  BSYNC B0 ;  /* 0x0000000000007941 */ /* 0x000fea0003800000 */
.L_x_6943:
        /* <DEDUP_REMOVED lines=19> */
.L_x_6946:
[----:B------:R-:W-:Y:S05]  /*c960*/  BSYNC B0 ;  /* 0x0000000000007941 */ /* 0x000fea0003800000 */
.L_x_6945:
        /* <DEDUP_REMOVED lines=17> */
.L_x_6949:
[----:B------:R-:W2:Y:S04]  /*ca80*/  LDG.E.STRONG.GPU R4, desc[UR38][R2.64] ;  /* 0x0000002602047981 */ /* 0x000ea8000c1ef900 */
[----:B--2---:R-:W-:Y:S01]  /*ca90*/  CCTL.IVALL ;  /* 0x00000000ff00798f */ /* 0x004fe20002000000 */
[----:B------:R-:W-:Y:S05]  /*caa0*/  YIELD ;  /* 0x0000000000007946 */ /* 0x000fea0003800000 */
[----:B------:R-:W-:-:S13]  /*cab0*/  ISETP.NE.AND P1, PT, R4, R5, PT ;  /* 0x000000050400720c */ /* 0x000fda0003f25270 */
[----:B------:R-:W-:Y:S05]  /*cac0*/  @P1 BRA `(.L_x_6949) ;  /* 0xfffffffc00ec1947 */ /* 0x000fea000383ffff */
.L_x_6948:
[----:B------:R-:W-:Y:S05]  /*cad0*/  BSYNC B0 ;  /* 0x0000000000007941 */ /* 0x000fea0003800000 */
.L_x_6947:
[----:B------:R-:W-:-:S03]  /*cae0*/  UMOV UR18, 0xffffffff ;  /* 0xffffffff00127882 */ /* 0x000fc60000000000 */
[----:B------:R-:W-:Y:S05]  /*caf0*/  BRA.DIV UR18, `(.L_x_6950) ;  /* 0x0000002e12047947 */ /* 0x000fea000b800000 */
[----:B------:R-:W-:Y:S01]  /*cb00*/  NOP ;  /* 0x0000000000007918 */ /* 0x000fe20000000000 */
.L_x_7006:
        /* <DEDUP_REMOVED lines=15> */
.L_x_6952:
[----:B------:R-:W-:Y:S05]  /*cc00*/  BSYNC B0 ;  /* 0x0000000000007941 */ /* 0x000fea0003800000 */
.L_x_6951:
        /* <DEDUP_REMOVED lines=15> */
.L_x_6954:
[----:B------:R-:W-:Y:S05]  /*cd00*/  BSYNC B0 ;  /* 0x0000000000007941 */ /* 0x000fea0003800000 */
.L_x_6953:
[----:B------:R-:W-:Y:S06]  /*cd10*/  BAR.ARV 0xa, 0xa0 ;  /* 0x0282800000007b1d */ /* 0x000fec0000002000 */
[----:B------:R-:W-:Y:S04]  /*cd20*/  BSSY B0, `(.L_x_6955) ;  /* 0x0000003000007945 */ /* 0x000fe80003800000 */
[----:B------:R-:W-:Y:S05]  /*cd30*/  @!P0 BRA `(.L_x_6956) ;  /* 0x0000000000048947 */ /* 0x000fea0003800000 */
[----:B------:R-:W-:-:S04]  /*cd40*/  DEPBAR.LE SB0, 0x0 ;  /* 0x000080000000791a */ /* 0x000fc80000000000 */
.L_x_6956:
[----:B------:R-:W-:Y:S05]  /*cd50*/  BSYNC B0 ;  /* 0x0000000000007941 */ /* 0x000fea0003800000 */
.L_x_6955:
        /* <DEDUP_REMOVED lines=19> */
.L_x_6958:
[----:B------:R-:W-:Y:S05]  /*ce90*/  BSYNC B0 ;  /* 0x0000000000007941 */ /* 0x000fea0003800000 */
.L_x_6957:
[----:B------:R-:W-:Y:S02]  /*cea0*/  UIADD3 UR7, UR7, 0x2, URZ ;  /* 0x0000000207077890 */ /* 0x000fe4000fffe03f */
[----:B------:R-:W-:Y:S02]  /*ceb0*/  UIADD3 UR6, UR6, 0x4000, URZ ;  /* 0x0000400006067890 */ /* 0x000fe4000fffe03f */
[----:B------:R-:W-:-:S06]  /*cec0*/  UISETP.GE.AND UP0, UPT, UR7, UR12, UPT ;  /* 0x0000000c0700728c */ /* 0x000fcc000bf06270 */
[----:B------:R-:W-:-:S13]  /*ced0*/  PLOP3.LUT P1, PT, PT, PT, UP0, 0x80, 0x0 ;  /* 0x000000000000781c */ /* 0x000fda0003f2f008 */
[----:B------:R-:W-:Y:S05]  /*cee0*/  @!P1 BRA `(.L_x_6959) ;  /* 0xfffffff400409947 */ /* 0x000fea000383ffff */
[----:B------:R-:W-:Y:S05]  /*cef0*/  BRA `(.L_x_6844) ;  /* 0x0000002400447947 */ /* 0x000fea0003800000 */
.L_x_6912:
        /* <DEDUP_REMOVED lines=21> */
.L_x_6960:
[----:B------:R-:W1:Y:S01]  /*d050*/  LDC R3, c[0x0][0x8c4] ;  /* 0x00023100ff037b82 */ /* 0x000e620000000800 */
[----:B------:R-:W-:Y:S01]  /*d060*/  IMAD.MOV.U32 R0, RZ, RZ, R5 ;  /* 0x000000ffff007224 */ /* 0x000fe200078e0005 */
[----:B-1----:R-:W-:-:S13]  /*d070*/  ISETP.NE.AND P0, PT, R3, 0x1, PT ;  /* 0x000000010300780c */ /* 0x002fda0003f05270 */
[----:B------:R-:W1:Y:S02]  /*d080*/  @P0 LDC.64 R6, c[0x0][0x8c8] ;  /* 0x00023200ff060b82 */ /* 0x000e640000000a00 */
[----:B-1----:R-:W-:-:S05]  /*d090*/  @P0 IMAD.HI.U32 R4, R5, R6, RZ ;  /* 0x0000000605040227 */ /* 0x002fca00078e00ff */
[----:B------:R-:W-:-:S05]  /*d0a0*/  @P0 SHF.R.U32.HI R0, RZ, R7, R4 ;  /* 0x00000007ff000219 */ /* 0x000fca0000011604 */
[----:B------:R-:W-:-:S07]  /*d0b0*/  IMAD R3, R0, R3, RZ ;  /* 0x0000000300037224 */ /* 0x000fce00078e02ff */
.L_x_6961:
        /* <DEDUP_REMOVED lines=23> */
.L_x_6962:
        /* <DEDUP_REMOVED lines=10> */
.L_x_6964:
[----:B------:R-:W1:Y:S02]  /*d2d0*/  LDC R4, c[0x0][0x8ec] ;  /* 0x00023b00ff047b82 */ /* 0x000e640000000800 */
.L_x_6963:
[----:B-1---5:R-:W-:Y:S01]  /*d2e0*/  VIADD R4, R4, 0x7f ;  /* 0x0000007f04047836 */ /* 0x022fe20000000000 */
[----:B------:R-:W-:Y:S01]  /*d2f0*/  LOP3.LUT R12, R0, 0x1ffffff, RZ, 0x3c, !PT ;  /* 0x01ffffff000c7812 */ /* 0x000fe200078e3cff */
[----:B------:R-:W-:Y:S02]  /*d300*/  IMAD.MOV.U32 R10, RZ, RZ, 0x1 ;  /* 0x00000001ff0a7424 */ /* 0x000fe400078e00ff */
[----:B--2---:R-:W-:Y:S01]  /*d310*/  IMAD.MOV.U32 R2, RZ, RZ, RZ ;  /* 0x000000ffff027224 */ /* 0x004fe200078e00ff */
[----:B------:R-:W-:-:S04]  /*d320*/  SHF.R.S32.HI R3, RZ, 0x1f, R4 ;  /* 0x0000001fff037819 */ /* 0x000fc80000011404 */
[----:B------:R-:W-:-:S04]  /*d330*/  LEA.HI R3, R3, R4, RZ, 0x7 ;  /* 0x0000000403037211 */ /* 0x000fc800078f38ff */
[----:B------:R-:W-:-:S04]  /*d340*/  SHF.R.S32.HI R3, RZ, 0x7, R3 ;  /* 0x00000007ff037819 */ /* 0x000fc80000011403 */
[C---:B------:R-:W-:Y:S01]  /*d350*/  ISETP.GT.AND P0, PT, R3.reuse, R0, PT ;  /* 0x000000000300720c */ /* 0x040fe20003f04270 */
[----:B------:R-:W-:-:S03]  /*d360*/  IMAD.IADD R12, R3, 0x1, R12 ;  /* 0x00000001030c7824 */ /* 0x000fc600078e020c */
        /* <DEDUP_REMOVED lines=11> */
[----:B------:R-:W-:-:S05]  /*d420*/  ISETP.NE.AND.EX P1, PT, R3, RZ, PT, P1 ;  /* 0x000000ff0300720c */ /* 0x000fca0003f25310 */
[----:B------:R-:W-:Y:S01]  /*d430*/  VOTEU.ANY UP0, P0 ;  /* 0x00000000003f7886 */ /* 0x000fe20000000100 */
[----:B---3--:R-:W-:Y:S02]  /*d440*/  ISETP.NE.U32.AND P0, PT, R6, RZ, PT ;  /* 0x000000ff0600720c */ /* 0x008fe40003f05070 */
[----:B------:R-:W-:Y:S02]  /*d450*/  PLOP3.LUT P2, PT, PT, PT, UP0, 0x80, 0x0 ;  /* 0x000000000000781c */ /* 0x000fe40003f4f008 */
[----:B------:R-:W-:-:S03]  /*d460*/  ISETP.NE.AND.EX P0, PT, R7, RZ, PT, P0 ;  /* 0x000000ff0700720c */ /* 0x000fc60003f05300 */
[----:B------:R-:W3:Y:S01]  /*d470*/  @P1 LDC.64 R6, c[0x0][0x780] ;  /* 0x0001e000ff061b82 */ /* 0x000ee20000000a00 */
[----:B-1----:R-:W-:-:S07]  /*d480*/  IMAD.WIDE R2, R11, 0x4, R14 ;  /* 0x000000040b027825 */ /* 0x002fce00078e020e */
[----:B------:R-:W1:Y:S01]  /*d490*/  LDC R15, c[0x0][0x280] ;  /* 0x0000a000ff0f7b82 */ /* 0x000e620000000800 */
[----:B--2---:R-:W-:-:S05]  /*d4a0*/  IMAD.WIDE R4, R11, 0x4, R4 ;  /* 0x000000040b047825 */ /* 0x004fca00078e0204 */
[----:B------:R-:W2:Y:S01]  /*d4b0*/  @P2 LDG.E R16, desc[UR38][R4.64] ;  /* 0x0000002604102981 */ /* 0x000ea2000c1e1900 */
[----:B------:R-:W-:-:S03]  /*d4c0*/  IMAD.MOV.U32 R13, RZ, RZ, RZ ;  /* 0x000000ffff0d7224 */ /* 0x000fc600078e00ff */
[----:B------:R4:W5:Y:S04]  /*d4d0*/  @P2 LDG.E R0, desc[UR38][R4.64] ;  /* 0x0000002604002981 */ /* 0x000968000c1e1900 */
[----:B------:R4:W5:Y:S01]  /*d4e0*/  @P0 LDG.E R13, desc[UR38][R2.64] ;  /* 0x00000026020d0981 */ /* 0x000962000c1e1900 */
[----:B---3--:R-:W-:-:S05]  /*d4f0*/  @P1 IMAD.WIDE R6, R11, 0x4, R6 ;  /* 0x000000040b061825 */ /* 0x008fca00078e0206 */
[----:B-1----:R4:W5:Y:S01]  /*d500*/  @P1 LDG.E R15, desc[UR38][R6.64] ;  /* 0x00000026060f1981 */ /* 0x002962000c1e1900 */
[----:B--2---:R-:W-:-:S05]  /*d510*/  @P2 IMAD R16, R11, 0x80, R16 ;  /* 0x000000800b102824 */ /* 0x004fca00078e0210 */
[----:B------:R-:W-:Y:S01]  /*d520*/  @P2 R2UR UR4, R16 ;  /* 0x00000000100422ca */ /* 0x000fe200000e0000 */
[----:B----4-:R-:W-:-:S14]  /*d530*/  @P1 BRA `(.L_x_6966) ;  /* 0x0000000000101947 */ /* 0x010fdc0003800000 */
[----:B------:R-:W-:Y:S05]  /*d540*/  @!P2 BRA `(.L_x_6966) ;  /* 0x00000000000ca947 */ /* 0x000fea0003800000 */
[----:B------:R-:W2:Y:S04]  /*d550*/  LDG.E R6, desc[UR38][R4.64] ;  /* 0x0000002604067981 */ /* 0x000ea8000c1e1900 */
[----:B-----5:R-:W2:Y:S02]  /*d560*/  LDG.E R15, desc[UR38][R4.64+0x4] ;  /* 0x00000426040f7981 */ /* 0x020ea4000c1e1900 */
[----:B--2---:R-:W-:-:S07]  /*d570*/  IMAD.IADD R15, R15, 0x1, -R6 ;  /* 0x000000010f0f7824 */ /* 0x004fce00078e0a06 */
.L_x_6966:
[----:B------:R-:W-:Y:S01]  /*d580*/  @UP0 USHF.R.S32.HI UR5, URZ, 0x1f, UR4 ;  /* 0x0000001f3f050899 */ /* 0x000fe20008011404 */
[----:B------:R-:W-:Y:S01]  /*d590*/  ULDC.64 UR8, c[0x0][0x788] ;  /* 0x0001e20000087ab9 */ /* 0x000fe20000000a00 */
[----:B------:R-:W-:Y:S01]  /*d5a0*/  UMOV UR6, URZ ;  /* 0x0000003f00067c82 */ /* 0x000fe20008000000 */
[----:B------:R-:W-:Y:S01]  /*d5b0*/  ISETP.NE.U32.AND P1, PT, RZ, UR8, PT ;  /* 0x00000008ff007c0c */ /* 0x000fe2000bf25070 */
[----:B------:R-:W-:Y:S01]  /*d5c0*/  @UP0 ULEA.HI UR5, UR5, UR4, URZ, 0x7 ;  /* 0x0000000405050291 */ /* 0x000fe2000f8f383f */
[----:B-----5:R-:W-:Y:S02]  /*d5d0*/  @P2 R2UR UR6, R0 ;  /* 0x00000000000622ca */ /* 0x020fe400000e0000 */
[----:B------:R-:W-:Y:S01]  /*d5e0*/  ISETP.NE.AND.EX P1, PT, RZ, UR9, PT, P1 ;  /* 0x00000009ff007c0c */ /* 0x000fe2000bf25310 */
[----:B------:R-:W-:Y:S01]  /*d5f0*/  @UP0 ULOP3.LUT UR7, UR5, 0xffffff80, URZ, 0xc0, !UPT ;  /* 0xffffff8005070892 */ /* 0x000fe2000f8ec03f */
[----:B------:R-:W-:Y:S01]  /*d600*/  ULDC UR9, c[0x0][0x290] ;  /* 0x0000a40000097ab9 */ /* 0x000fe20000000800 */
[----:B------:R-:W-:-:S02]  /*d610*/  UMOV UR4, URZ ;  /* 0x0000003f00047c82 */ /* 0x000fc40008000000 */
        /* <DEDUP_REMOVED lines=10> */
.L_x_6967:
[----:B------:R-:W-:Y:S05]  /*d6c0*/  @!P0 BRA `(.L_x_6968) ;  /* 0x00000000000c8947 */ /* 0x000fea0003800000 */
[----:B------:R-:W2:Y:S04]  /*d6d0*/  LDG.E R5, desc[UR38][R2.64] ;  /* 0x0000002602057981 */ /* 0x000ea8000c1e1900 */
[----:B------:R-:W2:Y:S02]  /*d6e0*/  LDG.E R0, desc[UR38][R2.64+0x4] ;  /* 0x0000042602007981 */ /* 0x000ea4000c1e1900 */
[----:B--2---:R-:W-:-:S07]  /*d6f0*/  IMAD.IADD R0, R0, 0x1, -R5 ;  /* 0x0000000100007824 */ /* 0x004fce00078e0a05 */
.L_x_6968:
[----:B-1----:R-:W-:Y:S01]  /*d700*/  IMAD R3, R12, 0x80, R15 ;  /* 0x000000800c037824 */ /* 0x002fe200078e020f */
[----:B------:R-:W-:Y:S01]  /*d710*/  ULDC UR7, c[0x0][0x74c] ;  /* 0x0001d30000077ab9 */ /* 0x000fe20000000800 */
[----:B------:R-:W-:Y:S02]  /*d720*/  VIADD R15, R15, 0x7f ;  /* 0x0000007f0f0f7836 */ /* 0x000fe40000000000 */
[----:B------:R-:W-:Y:S01]  /*d730*/  IMAD.MOV.U32 R2, RZ, RZ, RZ ;  /* 0x000000ffff027224 */ /* 0x000fe200078e00ff */
[----:B-----5:R-:W-:-:S04]  /*d740*/  IADD3 R0, R3, -UR7, -R0 ;  /* 0x8000000703007c10 */ /* 0x020fc8000fffe800 */
[----:B------:R-:W-:-:S04]  /*d750*/  SHF.R.S32.HI R3, RZ, 0x1f, R0 ;  /* 0x0000001fff037819 */ /* 0x000fc80000011400 */
[----:B------:R-:W-:Y:S02]  /*d760*/  LEA.HI R3, R3, R0, RZ, 0x7 ;  /* 0x0000000003037211 */ /* 0x000fe400078f38ff */
[----:B------:R-:W-:Y:S02]  /*d770*/  SHF.R.S32.HI R0, RZ, 0x1f, R15 ;  /* 0x0000001fff007819 */ /* 0x000fe4000001140f */
[----:B------:R-:W-:Y:S02]  /*d780*/  SHF.R.S32.HI R3, RZ, 0x7, R3 ;  /* 0x00000007ff037819 */ /* 0x000fe40000011403 */
[----:B------:R-:W-:Y:S02]  /*d790*/  LEA.HI R0, R0, R15, RZ, 0x7 ;  /* 0x0000000f00007211 */ /* 0x000fe400078f38ff */
[----:B------:R-:W-:Y:S02]  /*d7a0*/  VIMNMX R4, RZ, R3, !PT ;  /* 0x00000003ff047248 */ /* 0x000fe40007fe0100 */
[----:B------:R-:W-:-:S04]  /*d7b0*/  SHF.R.S32.HI R0, RZ, 0x7, R0 ;  /* 0x00000007ff007819 */ /* 0x000fc80000011400 */
        /* <DEDUP_REMOVED lines=54> */
.L_x_7007:
        /* <DEDUP_REMOVED lines=15> */
.L_x_6971:
        /* <DEDUP_REMOVED lines=72> */
.L_x_6982:
[----:B-123--:R-:W-:-:S04]  /*e090*/  SHF.L.U32 R18, R10, 0x1f, RZ ;  /* 0x0000001f0a127819 */ /* 0x00efc800000006ff */
[----:B------:R-:W3:Y:S02]  /*e0a0*/  SYNCS.PHASECHK.TRANS64.TRYWAIT P1, [R15+URZ+0x30c40], R18 ;  /* 0x030c40120f0075a7 */ /* 0x000ee4000802017f */
[----:B---3--:R-:W-:Y:S05]  /*e0b0*/  @!P1 BRA `(.L_x_6974) ;  /* 0x0000001400c49947 */ /* 0x008fea0003800000 */
.L_x_7008:
        /* <DEDUP_REMOVED lines=8> */
.L_x_6975:
        /* <DEDUP_REMOVED lines=30> */
.L_x_7009:
        /* <DEDUP_REMOVED lines=8> */
.L_x_6977:
        /* <DEDUP_REMOVED lines=30> */
.L_x_7010:
        /* <DEDUP_REMOVED lines=8> */
.L_x_6979:
        /* <DEDUP_REMOVED lines=24> */
.L_x_7012:
        /* <DEDUP_REMOVED lines=8> */
.L_x_6981:
        /* <DEDUP_REMOVED lines=30> */
.L_x_6973:
[----:B------:R-:W4:Y:S02]  /*e9e0*/  LDL.LU R4, [R1+0x8] ;  /* 0x0000080001047983 */ /* 0x000f240000300800 */
[----:B----4-:R-:W-:Y:S02]  /*e9f0*/  ISETP.NE.AND P1, PT, R4, RZ, PT ;  /* 0x000000ff0400720c */ /* 0x010fe40003f25270 */
[----:B------:R4:W5:Y:S11]  /*ea00*/  LDL R4, [R1+0x4] ;  /* 0x0000040001047983 */ /* 0x0009760000100800 */
[----:B----4-:R-:W-:Y:S05]  /*ea10*/  @!P1 BRA `(.L_x_6972) ;  /* 0x0000000400249947 */ /* 0x010fea0003800000 */
[----:B-1----:R-:W-:-:S04]  /*ea20*/  SHF.L.U32 R12, R10, 0x1f, RZ ;  /* 0x0000001f0a0c7819 */ /* 0x002fc800000006ff */
[----:B------:R-:W1:Y:S02]  /*ea30*/  SYNCS.PHASECHK.TRANS64.TRYWAIT P1, [R15+URZ+0x30c40], R12 ;  /* 0x030c400c0f0075a7 */ /* 0x000e64000802017f */
[----:B-1----:R-:W-:Y:S05]  /*ea40*/  @!P1 BRA `(.L_x_6983) ;  /* 0x0000000c00b49947 */ /* 0x002fea0003800000 */
.L_x_7013:
        /* <DEDUP_REMOVED lines=8> */
.L_x_6984:
        /* <DEDUP_REMOVED lines=27> */
.L_x_7014:
        /* <DEDUP_REMOVED lines=8> */
.L_x_6986:
        /* <DEDUP_REMOVED lines=27> */
.L_x_6972:
[----:B------:R-:W4:Y:S01]  /*eeb0*/  S2R R0, SR_TID.X ;  /* 0x0000000000007919 */ /* 0x000f220000002100 */
[----:B------:R-:W-:Y:S01]  /*eec0*/  IMAD R3, R16, 0x8, R15 ;  /* 0x0000000810037824 */ /* 0x000fe200078e020f */
[----:B----4-:R-:W-:Y:S02]  /*eed0*/  LOP3.LUT R2, R0, 0x7f, RZ, 0xc0, !PT ;  /* 0x0000007f00027812 */ /* 0x010fe400078ec0ff */
[----:B------:R-:W-:Y:S02]  /*eee0*/  SHF.L.U32 R0, R10, 0x1f, RZ ;  /* 0x0000001f0a007819 */ /* 0x000fe400000006ff */
[----:B------:R-:W-:Y:S02]  /*eef0*/  ISETP.NE.AND P1, PT, R2, RZ, PT ;  /* 0x000000ff0200720c */ /* 0x000fe40003f25270 */
[----:B------:R-:W4:Y:S02]  /*ef00*/  SYNCS.PHASECHK.TRANS64.TRYWAIT P0, [R3+URZ+0x30c40], R0 ;  /* 0x030c4000030075a7 */ /* 0x000f24000800017f */
[----:B----4-:R-:W-:Y:S09]  /*ef10*/  @!P0 BRA `(.L_x_6987) ;  /* 0x0000000800a88947 */ /* 0x010ff20003800000 */
.L_x_7015:
[----:B------:R-:W-:Y:S05]  /*ef20*/  @P1 BRA `(.L_x_6988) ;  /* 0x0000000000181947 */ /* 0x000fea0003800000 */
[----:B------:R-:W1:Y:S01]  /*ef30*/  S2R R2, SR_TID.X ;  /* 0x0000000000027919 */ /* 0x000e620000002100 */
[----:B----4-:R-:W-:-:S04]  /*ef40*/  IMAD.MOV.U32 R0, RZ, RZ, 0x4200 ;  /* 0x00004200ff007424 */ /* 0x010fc800078e00ff */
[----:B------:R4:W-:Y:S01]  /*ef50*/  SYNCS.ARRIVE.TRANS64 RZ, [R3+URZ+0x30c30], R0 ;  /* 0x030c300003ff79a7 */ /* 0x0009e2000800003f */
[----:B-1----:R-:W-:-:S13]  /*ef60*/  LOP3.LUT P0, RZ, R2, 0x1f, RZ, 0xc0, !PT ;  /* 0x0000001f02ff7812 */ /* 0x002fda000780c0ff */
[----:B----4-:R-:W-:Y:S05]  /*ef70*/  @!P0 BRA `(.L_x_6988) ;  /* 0x0000000000048947 */ /* 0x010fea0003800000 */
[----:B------:R-:W-:Y:S01]  /*ef80*/  BPT.TRAP 0x1 ;  /* 0x000000040000795c */ /* 0x000fe20000300000 */
.L_x_6988:
        /* <DEDUP_REMOVED lines=34> */
.L_x_6969:
[----:B------:R-:W-:Y:S05]  /*f1b0*/  BSYNC B0 ;  /* 0x0000000000007941 */ /* 0x000fea0003800000 */
.L_x_6965:
[----:B------:R-:W-:-:S03]  /*f1c0*/  UMOV UR7, 0xffffffff ;  /* 0xffffffff00077882 */ /* 0x000fc60000000000 */
[----:B------:R-:W-:Y:S05]  /*f1d0*/  BRA.DIV UR7, `(.L_x_6989) ;  /* 0x0000000a070c7947 */ /* 0x000fea000b800000 */
[----:B------:R-:W-:-:S13]  /*f1e0*/  ELECT P6, URZ, PT ;  /* 0x00000000003f782f */ /* 0x000fda00038c0000 */
.L_x_7018:
[----:B------:R-:W-:Y:S05]  /*f1f0*/  @!P6 BRA `(.L_x_6844) ;  /* 0x000000000084e947 */ /* 0x000fea0003800000 */
[----:B------:R-:W-:-:S06]  /*f200*/  ULOP3.LUT UR7, UR36, 0x2, URZ, 0xfc, !UPT ;  /* 0x0000000224077892 */ /* 0x000fcc000f8efc3f */
[----:B------:R-:W-:-:S05]  /*f210*/  IMAD.U32 R0, RZ, RZ, UR7 ;  /* 0x00000007ff007e24 */ /* 0x000fca000f8e00ff */
[----:B------:R-:W-:-:S13]  /*f220*/  ISETP.NE.AND P2, PT, R0, 0x3, PT ;  /* 0x000000030000780c */ /* 0x000fda0003f45270 */
[----:B------:R-:W-:Y:S05]  /*f230*/  @!P2 BRA `(.L_x_6990) ;  /* 0x000000000004a947 */ /* 0x000fea0003800000 */
[----:B------:R-:W-:Y:S01]  /*f240*/  BPT.TRAP 0x1 ;  /* 0x000000040000795c */ /* 0x000fe20000300000 */
.L_x_6990:
        /* <DEDUP_REMOVED lines=15> */
.L_x_7019:
[----:B------:R-:W2:Y:S02]  /*f340*/  SYNCS.PHASECHK.TRANS64.TRYWAIT P0, [R3+URZ], R0 ;  /* 0x00000000030075a7 */ /* 0x000ea4000800017f */
[----:B--2---:R-:W-:Y:S05]  /*f350*/  @!P0 BRA `(.L_x_6992) ;  /* 0x0000000400e08947 */ /* 0x004fea0003800000 */
.L_x_7020:
[----:B------:R-:W-:Y:S05]  /*f360*/  @!P2 BRA `(.L_x_6993) ;  /* 0x000000000004a947 */ /* 0x000fea0003800000 */
[----:B------:R-:W-:Y:S01]  /*f370*/  BPT.TRAP 0x1 ;  /* 0x000000040000795c */ /* 0x000fe20000300000 */
.L_x_6993:
[----:B--2---:R-:W-:-:S04]  /*f380*/  VIADD R3, R8, 0x30c40 ;  /* 0x00030c4008037836 */ /* 0x004fc80000000000 */
[----:B------:R-:W-:-:S04]  /*f390*/  IMAD R5, R2, 0x8, R3 ;  /* 0x0000000802057824 */ /* 0x000fc800078e0203 */
[----:B------:R-:W2:Y:S02]  /*f3a0*/  SYNCS.PHASECHK.TRANS64.TRYWAIT P0, [R5+URZ], R4 ;  /* 0x00000004050075a7 */ /* 0x000ea4000800017f */
[----:B--2---:R-:W-:Y:S05]  /*f3b0*/  @!P0 BRA `(.L_x_6994) ;  /* 0x0000000400dc8947 */ /* 0x004fea0003800000 */
.L_x_7021:
[----:B------:R-:W-:-:S07]  /*f3c0*/  IMAD R3, R6, 0x8, R3 ;  /* 0x0000000806037824 */ /* 0x000fce00078e0203 */
.L_x_6995:
[----:B---3--:R3:W4:Y:S02]  /*f3d0*/  SYNCS.PHASECHK.TRANS64.TRYWAIT P0, [R3+URZ], R0 ;  /* 0x00000000030075a7 */ /* 0x008724000800017f */
[----:B----4-:R-:W-:Y:S05]  /*f3e0*/  @!P0 NANOSLEEP.SYNCS 0x989680 ;  /* 0x009896800000895d */ /* 0x010fea0003900000 */
[----:B------:R-:W4:Y:S02]  /*f3f0*/  @!P0 SYNCS.PHASECHK.TRANS64 P0, [R3+URZ], R0 ;  /* 0x00000000030085a7 */ /* 0x000f24000800007f */
[----:B----4-:R-:W-:Y:S05]  /*f400*/  @!P0 BRA `(.L_x_6995) ;  /* 0xfffffffc00f08947 */ /* 0x010fea000383ffff */
.L_x_6844:
[----:B------:R-:W-:Y:S05]  /*f410*/  BSYNC B6 ;  /* 0x0000000000067941 */ /* 0x000fea0003800000 */
.L_x_6836:
[----:B------:R-:W-:Y:S05]  /*f420*/  EXIT ;  /* 0x000000000000794d */ /* 0x000fea0003800000 */
.L_x_6854:
[----:B------:R-:W-:Y:S02]  /*f430*/  IMAD.MOV.U32 R12, RZ, RZ, RZ ;  /* 0x000000ffff0c7224 */ /* 0x000fe400078e00ff */
[----:B------:R-:W-:Y:S02]  /*f440*/  IMAD.MOV.U32 R11, RZ, RZ, 0x1f ;  /* 0x0000001fff0b7424 */ /* 0x000fe400078e00ff */
[----:B------:R-:W-:-:S07]  /*f450*/  IMAD.MOV.U32 R15, RZ, RZ, -0x1 ;  /* 0xffffffffff0f7424 */ /* 0x000fce00078e00ff */
[----:B------:R-:W-:Y:S05]  /*f460*/  WARPSYNC.COLLECTIVE R15, `(.L_x_6996) ;  /* 0x000000000f087348 */ /* 0x000fea0003c00000 */
[----:B------:R1:W2:Y:S02]  /*f470*/  SHFL.IDX P6, R14, R13, R12, R11 ;  /* 0x0000000c0d0e7389 */ /* 0x0002a400000c000b */
[----:B-12---:R-:W-:Y:S01]  /*f480*/  ENDCOLLECTIVE ;  /* 0x000000000000791b */ /* 0x006fe20003800000 */
.L_x_6996:
[----:B------:R-:W-:Y:S05]  /*f490*/  BRA `(.L_x_6997) ;  /* 0xffffff2000687947 */ /* 0x000fea000383ffff */
.L_x_6856:
[----:B--2---:R2:W3:Y:S02]  /*f4a0*/  SYNCS.PHASECHK.TRANS64.TRYWAIT P0, [R236+URZ+0x30c00], R15 ;  /* 0x030c000fec0075a7 */ /* 0x0044e4000800017f */
[----:B---3--:R-:W-:Y:S05]  /*f4b0*/  @!P0 NANOSLEEP.SYNCS 0x989680 ;  /* 0x009896800000895d */ /* 0x008fea0003900000 */
[----:B------:R-:W3:Y:S02]  /*f4c0*/  @!P0 SYNCS.PHASECHK.TRANS64 P0, [R236+URZ+0x30c00], R15 ;  /* 0x030c000fec0085a7 */ /* 0x000ee4000800007f */
[----:B---3--:R-:W-:Y:S05]  /*f4d0*/  @!P0 BRA `(.L_x_6856) ;  /* 0xfffffffc00f08947 */ /* 0x008fea000383ffff */
[----:B------:R-:W-:Y:S05]  /*f4e0*/  BRA `(.L_x_6855) ;  /* 0xffffff2000b47947 */ /* 0x000fea000383ffff */
.L_x_6861:
[----:B--2---:R2:W3:Y:S02]  /*f4f0*/  SYNCS.PHASECHK.TRANS64.TRYWAIT P1, [R6+URZ+0x30c10], R21 ;  /* 0x030c1015060075a7 */ /* 0x0044e4000802017f */
[----:B---3--:R-:W-:Y:S05]  /*f500*/  @!P1 NANOSLEEP.SYNCS 0x989680 ;  /* 0x009896800000995d */ /* 0x008fea0003900000 */
[----:B------:R-:W3:Y:S02]  /*f510*/  @!P1 SYNCS.PHASECHK.TRANS64 P1, [R6+URZ+0x30c10], R21 ;  /* 0x030c1015060095a7 */ /* 0x000ee4000802007f */
[----:B---3--:R-:W-:Y:S05]  /*f520*/  @!P1 BRA `(.L_x_6861) ;  /* 0xfffffffc00f09947 */ /* 0x008fea000383ffff */
[----:B------:R-:W-:Y:S05]  /*f530*/  BRA `(.L_x_6860) ;  /* 0xffffff2800e07947 */ /* 0x000fea000383ffff */
.L_x_6865:
[----:B------:R1:W1:Y:S02]  /*f540*/  SYNCS.PHASECHK.TRANS64.TRYWAIT P1, [R6+URZ+0x30c30], R21 ;  /* 0x030c3015060075a7 */ /* 0x000264000802017f */
[----:B-1----:R-:W-:Y:S05]  /*f550*/  @!P1 NANOSLEEP.SYNCS 0x989680 ;  /* 0x009896800000995d */ /* 0x002fea0003900000 */
[----:B------:R-:W1:Y:S02]  /*f560*/  @!P1 SYNCS.PHASECHK.TRANS64 P1, [R6+URZ+0x30c30], R21 ;  /* 0x030c3015060095a7 */ /* 0x000e64000802007f */
[----:B-1----:R-:W-:Y:S05]  /*f570*/  @!P1 BRA `(.L_x_6865) ;  /* 0xfffffffc00f09947 */ /* 0x002fea000383ffff */
[----:B------:R-:W-:Y:S05]  /*f580*/  BRA `(.L_x_6864) ;  /* 0xffffff2c00f47947 */ /* 0x000fea000383ffff */
.L_x_6873:
[----:B--2---:R2:W3:Y:S02]  /*f590*/  SYNCS.PHASECHK.TRANS64.TRYWAIT P1, [R7+URZ+0x30c10], R18 ;  /* 0x030c1012070075a7 */ /* 0x0044e4000802017f */
[----:B---3--:R-:W-:Y:S05]  /*f5a0*/  @!P1 NANOSLEEP.SYNCS 0x989680 ;  /* 0x009896800000995d */ /* 0x008fea0003900000 */
[----:B------:R-:W3:Y:S02]  /*f5b0*/  @!P1 SYNCS.PHASECHK.TRANS64 P1, [R7+URZ+0x30c10], R18 ;  /* 0x030c1012070095a7 */ /* 0x000ee4000802007f */
[----:B---3--:R-:W-:Y:S05]  /*f5c0*/  @!P1 BRA `(.L_x_6873) ;  /* 0xfffffffc00f09947 */ /* 0x008fea000383ffff */
[----:B------:R-:W-:Y:S05]  /*f5d0*/  BRA `(.L_x_6872) ;  /* 0xffffff6400fc7947 */ /* 0x000fea000383ffff */
.L_x_6877:
[----:B------:R1:W1:Y:S02]  /*f5e0*/  SYNCS.PHASECHK.TRANS64.TRYWAIT P1, [R7+URZ+0x30c30], R18 ;  /* 0x030c3012070075a7 */ /* 0x000264000802017f */
[----:B-1----:R-:W-:Y:S05]  /*f5f0*/  @!P1 NANOSLEEP.SYNCS 0x989680 ;  /* 0x009896800000995d */ /* 0x002fea0003900000 */
[----:B------:R-:W1:Y:S02]  /*f600*/  @!P1 SYNCS.PHASECHK.TRANS64 P1, [R7+URZ+0x30c30], R18 ;  /* 0x030c3012070095a7 */ /* 0x000e64000802007f */
[----:B-1----:R-:W-:Y:S05]  /*f610*/  @!P1 BRA `(.L_x_6877) ;  /* 0xfffffffc00f09947 */ /* 0x002fea000383ffff */
[----:B------:R-:W-:Y:S05]  /*f620*/  BRA `(.L_x_6876) ;  /* 0xffffff6c00107947 */ /* 0x000fea000383ffff */
.L_x_6925:
[----:B------:R-:W-:Y:S01]  /*f630*/  BSSY B0, `(.L_x_6998) ;  /* 0x0000005000007945 */ /* 0x000fe20003800000 */
[----:B------:R-:W-:-:S07]  /*f640*/  IMAD.MOV.U32 R15, RZ, RZ, -0x1 ;  /* 0xffffffffff0f7424 */ /* 0x000fce00078e00ff */
[----:B------:R-:W-:Y:S05]  /*f650*/  WARPSYNC.COLLECTIVE R15, `(.L_x_6999) ;  /* 0x000000000f087348 */ /* 0x000fea0003c00000 */
[----:B------:R-:W-:Y:S01]  /*f660*/  NOP ;  /* 0x0000000000007918 */ /* 0x000fe20000000000 */
[----:B------:R-:W-:Y:S01]  /*f670*/  ENDCOLLECTIVE ;  /* 0x000000000000791b */ /* 0x000fe20003800000 */
.L_x_6999:
[----:B------:R-:W-:Y:S05]  /*f680*/  BSYNC B0 ;  /* 0x0000000000007941 */ /* 0x000fea0003800000 */
.L_x_6998:
[----:B------:R-:W-:Y:S05]  /*f690*/  BRA `(.L_x_7000) ;  /* 0xffffffc400f47947 */ /* 0x000fea000383ffff */
.L_x_6938:
[----:B------:R-:W-:Y:S01]  /*f6a0*/  BSSY B0, `(.L_x_7001) ;  /* 0x0000005000007945 */ /* 0x000fe20003800000 */
[----:B------:R-:W-:-:S07]  /*f6b0*/  IMAD.MOV.U32 R15, RZ, RZ, -0x1 ;  /* 0xffffffffff0f7424 */ /* 0x000fce00078e00ff */
[----:B------:R-:W-:Y:S05]  /*f6c0*/  WARPSYNC.COLLECTIVE R15, `(.L_x_7002) ;  /* 0x000000000f087348 */ /* 0x000fea0003c00000 */
[----:B------:R-:W-:Y:S01]  /*f6d0*/  NOP ;  /* 0x0000000000007918 */ /* 0x000fe20000000000 */
[----:B------:R-:W-:Y:S01]  /*f6e0*/  ENDCOLLECTIVE ;  /* 0x000000000000791b */ /* 0x000fe20003800000 */
.L_x_7002:
[----:B------:R-:W-:Y:S05]  /*f6f0*/  BSYNC B0 ;  /* 0x0000000000007941 */ /* 0x000fea0003800000 */
.L_x_7001:
[----:B------:R-:W-:Y:S05]  /*f700*/  BRA `(.L_x_7003) ;  /* 0xffffffcc00a47947 */ /* 0x000fea000383ffff */
.L_x_6950:
[----:B------:R-:W-:Y:S01]  /*f710*/  BSSY B0, `(.L_x_7004) ;  /* 0x0000005000007945 */ /* 0x000fe20003800000 */
[----:B------:R-:W-:-:S07]  /*f720*/  IMAD.MOV.U32 R15, RZ, RZ, -0x1 ;  /* 0xffffffffff0f7424 */ /* 0x000fce00078e00ff */
[----:B------:R-:W-:Y:S05]  /*f730*/  WARPSYNC.COLLECTIVE R15, `(.L_x_7005) ;  /* 0x000000000f087348 */ /* 0x000fea0003c00000 */
[----:B------:R-:W-:Y:S01]  /*f740*/  NOP ;  /* 0x0000000000007918 */ /* 0x000fe20000000000 */
[----:B------:R-:W-:Y:S01]  /*f750*/  ENDCOLLECTIVE ;  /* 0x000000000000791b */ /* 0x000fe20003800000 */
.L_x_7005:
[----:B------:R-:W-:Y:S05]  /*f760*/  BSYNC B0 ;  /* 0x0000000000007941 */ /* 0x000fea0003800000 */
.L_x_7004:
[----:B------:R-:W-:Y:S05]  /*f770*/  BRA `(.L_x_7006) ;  /* 0xffffffd000e47947 */ /* 0x000fea000383ffff */
.L_x_6970:
[----:B-1----:R1:W2:Y:S02]  /*f780*/  SYNCS.PHASECHK.TRANS64.TRYWAIT P0, [R15+URZ+0x30c20], R2 ;  /* 0x030c20020f0075a7 */ /* 0x0022a4000800017f */
[----:B--2---:R-:W-:Y:S05]  /*f790*/  @!P0 NANOSLEEP.SYNCS 0x989680 ;  /* 0x009896800000895d */ /* 0x004fea0003900000 */
[----:B------:R-:W2:Y:S02]  /*f7a0*/  @!P0 SYNCS.PHASECHK.TRANS64 P0, [R15+URZ+0x30c20], R2 ;  /* 0x030c20020f0085a7 */ /* 0x000ea4000800007f */
[----:B--2---:R-:W-:Y:S05]  /*f7b0*/  @!P0 BRA `(.L_x_6970) ;  /* 0xfffffffc00f08947 */ /* 0x004fea000383ffff */
[----:B------:R-:W-:Y:S05]  /*f7c0*/  BRA `(.L_x_7007) ;  /* 0xffffffe000d47947 */ /* 0x000fea000383ffff */
.L_x_6974:
[----:B---3--:R3:W4:Y:S02]  /*f7d0*/  SYNCS.PHASECHK.TRANS64.TRYWAIT P1, [R15+URZ+0x30c40], R18 ;  /* 0x030c40120f0075a7 */ /* 0x008724000802017f */
[----:B----4-:R-:W-:Y:S05]  /*f7e0*/  @!P1 NANOSLEEP.SYNCS 0x989680 ;  /* 0x009896800000995d */ /* 0x010fea0003900000 */
[----:B------:R-:W4:Y:S02]  /*f7f0*/  @!P1 SYNCS.PHASECHK.TRANS64 P1, [R15+URZ+0x30c40], R18 ;  /* 0x030c40120f0095a7 */ /* 0x000f24000802007f */
[----:B----4-:R-:W-:Y:S05]  /*f800*/  @!P1 BRA `(.L_x_6974) ;  /* 0xfffffffc00f09947 */ /* 0x010fea000383ffff */
[----:B------:R-:W-:Y:S05]  /*f810*/  BRA `(.L_x_7008) ;  /* 0xffffffe800287947 */ /* 0x000fea000383ffff */
.L_x_6976:
[----:B-1----:R1:W2:Y:S02]  /*f820*/  SYNCS.PHASECHK.TRANS64.TRYWAIT P1, [R15+URZ+0x30c28], R18 ;  /* 0x030c28120f0075a7 */ /* 0x0022a4000802017f */
[----:B--2---:R-:W-:Y:S05]  /*f830*/  @!P1 NANOSLEEP.SYNCS 0x989680 ;  /* 0x009896800000995d */ /* 0x004fea0003900000 */
[----:B------:R-:W2:Y:S02]  /*f840*/  @!P1 SYNCS.PHASECHK.TRANS64 P1, [R15+URZ+0x30c28], R18 ;  /* 0x030c28120f0095a7 */ /* 0x000ea4000802007f */
[----:B--2---:R-:W-:Y:S05]  /*f850*/  @!P1 BRA `(.L_x_6976) ;  /* 0xfffffffc00f09947 */ /* 0x004fea000383ffff */
[----:B------:R-:W-:Y:S05]  /*f860*/  BRA `(.L_x_7009) ;  /* 0xffffffe800ac7947 */ /* 0x000fea000383ffff */
.L_x_6978:
[----:B--2---:R2:W4:Y:S02]  /*f870*/  SYNCS.PHASECHK.TRANS64.TRYWAIT P1, [R15+URZ+0x30c48], R18 ;  /* 0x030c48120f0075a7 */ /* 0x004524000802017f */
[----:B----4-:R-:W-:Y:S05]  /*f880*/  @!P1 NANOSLEEP.SYNCS 0x989680 ;  /* 0x009896800000995d */ /* 0x010fea0003900000 */
[----:B------:R-:W4:Y:S02]  /*f890*/  @!P1 SYNCS.PHASECHK.TRANS64 P1, [R15+URZ+0x30c48], R18 ;  /* 0x030c48120f0095a7 */ /* 0x000f24000802007f */
[----:B----4-:R-:W-:Y:S05]  /*f8a0*/  @!P1 BRA `(.L_x_6978) ;  /* 0xfffffffc00f09947 */ /* 0x010fea000383ffff */
[----:B------:R-:W-:Y:S05]  /*f8b0*/  BRA `(.L_x_7010) ;  /* 0xffffffec00307947 */ /* 0x000fea000383ffff */
.L_x_6980:
[----:B------:R-:W-:-:S07]  /*f8c0*/  SHF.L.U32 R4, R10, 0x1f, RZ ;  /* 0x0000001f0a047819 */ /* 0x000fce00000006ff */
.L_x_7011:
[----:B----4-:R4:W1:Y:S02]  /*f8d0*/  SYNCS.PHASECHK.TRANS64.TRYWAIT P1, [R15+URZ+0x30c20], R4 ;  /* 0x030c20040f0075a7 */ /* 0x010864000802017f */
[----:B-1----:R-:W-:Y:S05]  /*f8e0*/  @!P1 NANOSLEEP.SYNCS 0x989680 ;  /* 0x009896800000995d */ /* 0x002fea0003900000 */
[----:B------:R-:W1:Y:S02]  /*f8f0*/  @!P1 SYNCS.PHASECHK.TRANS64 P1, [R15+URZ+0x30c20], R4 ;  /* 0x030c20040f0095a7 */ /* 0x000e64000802007f */
[----:B-1----:R-:W-:Y:S05]  /*f900*/  @!P1 BRA `(.L_x_7011) ;  /* 0xfffffffc00f09947 */ /* 0x002fea000383ffff */
[----:B------:R-:W-:Y:S05]  /*f910*/  BRA `(.L_x_7012) ;  /* 0xffffffec00987947 */ /* 0x000fea000383ffff */
.L_x_6983:
[----:B-1----:R1:W4:Y:S02]  /*f920*/  SYNCS.PHASECHK.TRANS64.TRYWAIT P1, [R15+URZ+0x30c40], R12 ;  /* 0x030c400c0f0075a7 */ /* 0x002324000802017f */
[----:B----4-:R-:W-:Y:S05]  /*f930*/  @!P1 NANOSLEEP.SYNCS 0x989680 ;  /* 0x009896800000995d */ /* 0x010fea0003900000 */
[----:B------:R-:W4:Y:S02]  /*f940*/  @!P1 SYNCS.PHASECHK.TRANS64 P1, [R15+URZ+0x30c40], R12 ;  /* 0x030c400c0f0095a7 */ /* 0x000f24000802007f */
[----:B----4-:R-:W-:Y:S05]  /*f950*/  @!P1 BRA `(.L_x_6983) ;  /* 0xfffffffc00f09947 */ /* 0x010fea000383ffff */
[----:B------:R-:W-:Y:S05]  /*f960*/  BRA `(.L_x_7013) ;  /* 0xfffffff000387947 */ /* 0x000fea000383ffff */
.L_x_6985:
[----:B--2---:R2:W4:Y:S02]  /*f970*/  SYNCS.PHASECHK.TRANS64.TRYWAIT P1, [R15+URZ+0x30c28], R12 ;  /* 0x030c280c0f0075a7 */ /* 0x004524000802017f */
[----:B----4-:R-:W-:Y:S05]  /*f980*/  @!P1 NANOSLEEP.SYNCS 0x989680 ;  /* 0x009896800000995d */ /* 0x010fea0003900000 */
[----:B------:R-:W4:Y:S02]  /*f990*/  @!P1 SYNCS.PHASECHK.TRANS64 P1, [R15+URZ+0x30c28], R12 ;  /* 0x030c280c0f0095a7 */ /* 0x000f24000802007f */
[----:B----4-:R-:W-:Y:S05]  /*f9a0*/  @!P1 BRA `(.L_x_6985) ;  /* 0xfffffffc00f09947 */ /* 0x010fea000383ffff */
[----:B------:R-:W-:Y:S05]  /*f9b0*/  BRA `(.L_x_7014) ;  /* 0xfffffff000b07947 */ /* 0x000fea000383ffff */
.L_x_6987:
[----:B----4-:R4:W1:Y:S02]  /*f9c0*/  SYNCS.PHASECHK.TRANS64.TRYWAIT P0, [R3+URZ+0x30c40], R0 ;  /* 0x030c4000030075a7 */ /* 0x010864000800017f */
[----:B-1----:R-:W-:Y:S05]  /*f9d0*/  @!P0 NANOSLEEP.SYNCS 0x989680 ;  /* 0x009896800000895d */ /* 0x002fea0003900000 */
[----:B------:R-:W1:Y:S02]  /*f9e0*/  @!P0 SYNCS.PHASECHK.TRANS64 P0, [R3+URZ+0x30c40], R0 ;  /* 0x030c4000030085a7 */ /* 0x000e64000800007f */
[----:B-1----:R-:W-:Y:S05]  /*f9f0*/  @!P0 BRA `(.L_x_6987) ;  /* 0xfffffffc00f08947 */ /* 0x002fea000383ffff */
[----:B------:R-:W-:Y:S05]  /*fa00*/  BRA `(.L_x_7015) ;  /* 0xfffffff400447947 */ /* 0x000fea000383ffff */
.L_x_6989:
[----:B------:R-:W-:Y:S01]  /*fa10*/  BSSY B0, `(.L_x_7016) ;  /* 0x0000006000007945 */ /* 0x000fe20003800000 */
[----:B------:R-:W-:-:S07]  /*fa20*/  IMAD.MOV.U32 R15, RZ, RZ, -0x1 ;  /* 0xffffffffff0f7424 */ /* 0x000fce00078e00ff */
[----:B------:R-:W-:Y:S05]  /*fa30*/  WARPSYNC.COLLECTIVE R15, `(.L_x_7017) ;  /* 0x000000000f0c7348 */ /* 0x000fea0003c00000 */
[----:B------:R-:W-:Y:S02]  /*fa40*/  ELECT P6, UR62, PT ;  /* 0x00000000003e782f */ /* 0x000fe400038c0000 */
[----:B------:R-:W-:Y:S01]  /*fa50*/  MOV R14, UR62 ;  /* 0x0000003e000e7c02 */ /* 0x000fe20008000f00 */
[----:B------:R-:W-:Y:S10]  /*fa60*/  ENDCOLLECTIVE ;  /* 0x000000000000791b */ /* 0x000ff40003800000 */
.L_x_7017:
[----:B------:R-:W-:Y:S05]  /*fa70*/  BSYNC B0 ;  /* 0x0000000000007941 */ /* 0x000fea0003800000 */
.L_x_7016:
[----:B------:R-:W-:Y:S05]  /*fa80*/  BRA `(.L_x_7018) ;  /* 0xfffffff400d87947 */ /* 0x000fea000383ffff */
.L_x_6991:
[----:B-1----:R1:W2:Y:S02]  /*fa90*/  SYNCS.PHASECHK.TRANS64.TRYWAIT P0, [R7+URZ], R4 ;  /* 0x00000004070075a7 */ /* 0x0022a4000800017f */
[----:B--2---:R-:W-:Y:S05]  /*faa0*/  @!P0 NANOSLEEP.SYNCS 0x989680 ;  /* 0x009896800000895d */ /* 0x004fea0003900000 */
[----:B------:R-:W2:Y:S02]  /*fab0*/  @!P0 SYNCS.PHASECHK.TRANS64 P0, [R7+URZ], R4 ;  /* 0x00000004070085a7 */ /* 0x000ea4000800007f */
[----:B--2---:R-:W-:Y:S05]  /*fac0*/  @!P0 BRA `(.L_x_6991) ;  /* 0xfffffffc00f08947 */ /* 0x004fea000383ffff */
[----:B------:R-:W-:Y:S05]  /*fad0*/  BRA `(.L_x_7019) ;  /* 0xfffffff800187947 */ /* 0x000fea000383ffff */
.L_x_6992:
[----:B--2---:R2:W3:Y:S02]  /*fae0*/  SYNCS.PHASECHK.TRANS64.TRYWAIT P0, [R3+URZ], R0 ;  /* 0x00000000030075a7 */ /* 0x0044e4000800017f */
[----:B---3--:R-:W-:Y:S05]  /*faf0*/  @!P0 NANOSLEEP.SYNCS 0x989680 ;  /* 0x009896800000895d */ /* 0x008fea0003900000 */
[----:B------:R-:W3:Y:S02]  /*fb00*/  @!P0 SYNCS.PHASECHK.TRANS64 P0, [R3+URZ], R0 ;  /* 0x00000000030085a7 */ /* 0x000ee4000800007f */
[----:B---3--:R-:W-:Y:S05]  /*fb10*/  @!P0 BRA `(.L_x_6992) ;  /* 0xfffffffc00f08947 */ /* 0x008fea000383ffff */
[----:B------:R-:W-:Y:S05]  /*fb20*/  BRA `(.L_x_7020) ;  /* 0xfffffff8000c7947 */ /* 0x000fea000383ffff */
.L_x_6994:
[----:B--2---:R2:W3:Y:S02]  /*fb30*/  SYNCS.PHASECHK.TRANS64.TRYWAIT P0, [R5+URZ], R4 ;  /* 0x00000004050075a7 */ /* 0x0044e4000800017f */
[----:B---3--:R-:W-:Y:S05]  /*fb40*/  @!P0 NANOSLEEP.SYNCS 0x989680 ;  /* 0x009896800000895d */ /* 0x008fea0003900000 */
[----:B------:R-:W3:Y:S02]  /*fb50*/  @!P0 SYNCS.PHASECHK.TRANS64 P0, [R5+URZ], R4 ;  /* 0x00000004050085a7 */ /* 0x000ee4000800007f */
[----:B---3--:R-:W-:Y:S05]  /*fb60*/  @!P0 BRA `(.L_x_6994) ;  /* 0xfffffffc00f08947 */ /* 0x008fea000383ffff */
[----:B------:R-:W-:Y:S05]  /*fb70*/  BRA `(.L_x_7021) ;  /* 0xfffffff800107947 */ /* 0x000fea000383ffff */
.L_x_7022:
        /* <DEDUP_REMOVED lines=16> */
.L_x_7423:


//--------------------- .text._ZN7cutlass13device_kernelIN5flash11enable_sm90INS1_16FlashAttnBwdSm90INS1_25CollectiveMainloopBwdSm90ILi2ELi2ELi2EN4cute5tupleIJNS5_1CILi1EEES8_S8_EEENS6_IJNS7_ILi128EEESA_NS7_ILi64EEEEEENS_10bfloat16_tEfNS_4arch4Sm90ELb1ELb0ELb0ELb1ELb0ELb1ELb0ELb0ELi2ELi1ELi2ELi2ELb0EEENS1_24CollectiveEpilogueBwdGQAISC_fSF_Li256ELb1ELb0EEENS1_25SingleTileBwdLPTSchedulerILb1ELi128ELb0EEEEEEEEEvNT_6ParamsE --------------------------
	.section	.text._ZN7cutlass13device_kernelIN5flash11enable_sm90INS1_16FlashAttnBwdSm90INS1_25CollectiveMainloopBwdSm90ILi2ELi2ELi2EN4cute5tupleIJNS5_1CILi1EEES8_S8_EEENS6_IJNS7_ILi128EEESA_NS7_ILi64EEEEEENS_10bfloat16_tEfNS_4arch4Sm90ELb1ELb0ELb0ELb1ELb0ELb1ELb0ELb0ELi2ELi1ELi2ELi2ELb0EEENS1_24CollectiveEpilogueBwdGQAISC_fSF_Li256ELb1ELb0EEENS1_25SingleTileBwdLPTSchedulerILb1ELi128ELb0EEEEEEEEEvNT_6ParamsE,"ax",@progbits
	.align	128
.text._ZN7cutlass13device_kernelIN5flash11enable_sm90INS1_16FlashAttnBwdSm90INS1_25CollectiveMainloopBwdSm90ILi2ELi2ELi2EN4cute5tupleIJNS5_1CILi1EEES8_S8_EEENS6_IJNS7_ILi128EEESA_NS7_ILi64EEEEEENS_10bfloat16_tEfNS_4arch4Sm90ELb1ELb0ELb0ELb1ELb0ELb1ELb0ELb0ELi2ELi1ELi2ELi2ELb0EEENS1_24CollectiveEpilogueBwdGQAISC_fSF_Li256ELb1ELb0EEENS1_25SingleTileBwdLPTSchedulerILb1ELi128ELb0EEEEEEEEEvNT_6ParamsE:
        .type           _ZN7cutlass13device_kernelIN5flash11enable_sm90INS1_16FlashAttnBwdSm90INS1_25CollectiveMainloopBwdSm90ILi2ELi2ELi2EN4cute5tupleIJNS5_1CILi1EEES8_S8_EEENS6_IJNS7_ILi128EEESA_NS7_ILi64EEEEEENS_10bfloat16_tEfNS_4arch4Sm90ELb1ELb0ELb0ELb1ELb0ELb1ELb0ELb0ELi2ELi1ELi2ELi2ELb0EEENS1_24CollectiveEpilogueBwdGQAISC_fSF_Li256ELb1ELb0EEENS1_25SingleTileBwdLPTSchedulerILb1ELi128ELb0EEEEEEEEEvNT_6ParamsE,@function
        .size           _ZN7cutlass13device_kernelIN5flash11enable_sm90INS1_16FlashAttnBwdSm90INS1_25CollectiveMainloopBwdSm90ILi2ELi2ELi2EN4cute5tupleIJNS5_1CILi1EEES8_S8_EEENS6_IJNS7_ILi128EEESA_NS7_ILi64EEEEEENS_10bfloat16_tEfNS_4arch4Sm90ELb1ELb0ELb0ELb1ELb0ELb1ELb0ELb0ELi2ELi1ELi2ELi2ELb0EEENS1_24CollectiveEpilogueBwdGQAISC_fSF_Li256ELb1ELb0EEENS1_25SingleTileBwdLPTSchedulerILb1ELi128ELb0EEEEEEEEEvNT_6ParamsE,(.L_x_7424 - _ZN7cutlass13device_kernelIN5flash11enable_sm90INS1_16FlashAttnBwdSm90INS1_25CollectiveMainloopBwdSm90ILi2ELi2ELi2EN4cute5tupleIJNS5_1CILi1EEES8_S8_EEENS6_IJNS7_ILi128EEESA_NS7_ILi64EEEEEENS_10bfloat16_tEfNS_4arch4Sm90ELb1ELb0ELb0ELb1ELb0ELb1ELb0ELb0ELi2ELi1ELi2ELi2ELb0EEENS1_24CollectiveEpilogueBwdGQAISC_fSF_Li256ELb1ELb0EEENS1_25SingleTileBwdLPTSchedulerILb1ELi128ELb0EEEEEEEEEvNT_6ParamsE)
        .other          _ZN7cutlass13device_kernelIN5flash11enable_sm90INS1_16FlashAttnBwdSm90INS1_25CollectiveMainloopBwdSm90ILi2ELi2ELi2EN4cute5tupleIJNS5_1CILi1EEES8_S8_EEENS6_IJNS7_ILi128EEESA_NS7_ILi64EEEEEENS_10bfloat16_tEfNS_4arch4Sm90ELb1ELb0ELb0ELb1ELb0ELb1ELb0ELb0ELi2ELi1ELi2ELi2ELb0EEENS1_24CollectiveEpilogueBwdGQAISC_fSF_Li256ELb1ELb0EEENS1_25SingleTileBwdLPTSchedulerILb1ELi128ELb0EEEEEEEEEvNT_6ParamsE,@"STO_CUDA_ENTRY STV_DEFAULT"
_ZN7cutlass13device_kernelIN5flash11enable_sm90INS1_16FlashAttnBwdSm90INS1_25CollectiveMainloopBwdSm90ILi2ELi2ELi2EN4cute5tupleIJNS5_1CILi1EEES8_S8_EEENS6_IJNS7_ILi128EEESA_NS7_ILi64EEEEEENS_10bfloat16_tEfNS_4arch4Sm90ELb1ELb0ELb0ELb1ELb0ELb1ELb0ELb0ELi2ELi1ELi2ELi2ELb0EEENS1_24CollectiveEpilogueBwdGQAISC_fSF_Li256ELb1ELb0EEENS1_25SingleTileBwdLPTSchedulerILb1ELi128ELb0EEEEEEEEEvNT_6ParamsE:
        /* <DEDUP_REMOVED lines=24> */
.L_x_7024:
[----:B------:R-:W-:Y:S05]  /*0180*/  BSYNC B0 ;  /* 0x0000000000007941 */ /* 0x000fea0003800000 */
.L_x_7023:
        /* <DEDUP_REMOVED lines=37> */
.L_x_7025:
        /* <DEDUP_REMOVED lines=22> */
.L_x_7026:
[----:B------:R-:W-:Y:S01]  /*0540*/  PLOP3.LUT P0, PT, PT, PT, UP0, 0x80, 0x0 ;  /* 0x000000000000781c */ /* 0x000fe20003f0f008 */
[----:B------:R-:W-:Y:S01]  /*0550*/  NOP ;  /* 0x0000000000007918 */ /* 0x000fe20000000000 */
[----:B------:R-:W-:Y:S01]  /*0560*/  ULDC.64 UR38, c[0x0][0x208] ;  /* 0x0000820000267ab9 */ /* 0x000fe20000000a00 */
[----:B------:R-:W-:Y:S01]  /*0570*/  BSSY B6, `(.L_x_7027) ;  /* 0x0000d12000067945 */ /* 0x000fe20003800000 */
[----:B-12-4-:R-:W-:Y:S09]  /*0580*/  BAR.SYNC.DEFER_BLOCKING 0x0 ;  /* 0x0000000000007b1d */ /* 0x016ff20000010000 */
[----:B------:R-:W-:Y:S05]  /*0590*/  @!P0 BRA `(.L_x_7028) ;  /* 0x0000009400988947 */ /* 0x000fea0003800000 */
.L_x_7029:
        /* <DEDUP_REMOVED lines=32> */
.L_x_7030:
[----:B------:R-:W-:Y:S01]  /*07a0*/  ULDC UR7, c[0x0][0x8cc] ;  /* 0x0002330000077ab9 */ /* 0x000fe20000000800 */
[----:B------:R-:W-:Y:S01]  /*07b0*/  UMOV UR37, UR10 ;  /* 0x0000000a00257c82 */ /* 0x000fe20008000000 */
[----:B------:R-:W-:-:S11]  /*07c0*/  UISETP.NE.AND UP0, UPT, UR7, 0x1, UPT ;  /* 0x000000010700788c */ /* 0x000fd6000bf05270 */
[----:B------:R-:W-:Y:S02]  /*07d0*/  @UP0 ULDC.64 UR8, c[0x0][0x8d0] ;  /* 0x0002340000080ab9 */ /* 0x000fe40000000a00 */
[----:B------:R-:W-:-:S04]  /*07e0*/  UIMAD.WIDE.U32 UR4, UR10, UR8, URZ ;  /* 0x000000080a0472a5 */ /* 0x000fc8000f8e003f */
[----:B------:R-:W-:-:S04]  /*07f0*/  @UP0 USHF.R.U32.HI UR37, URZ, UR9, UR5 ;  /* 0x000000093f250299 */ /* 0x000fc80008011605 */
[----:B------:R-:W-:-:S12]  /*0800*/  UIMAD UR4, UR37, UR7, URZ ;  /* 0x00000007250472a4 */ /* 0x000fd8000f8e023f */
.L_x_7031:
        /* <DEDUP_REMOVED lines=14> */
[----:B------:R-:W-:-:S06]  /*08f0*/  UIMAD UR4, UR7, UR4, UR6 ;  /* 0x00000004070472a4 */ /* 0x000fcc000f8e0206 */
[----:B------:R-:W-:-:S05]  /*0900*/  IMAD.U32 R0, RZ, RZ, UR4 ;  /* 0x00000004ff007e24 */ /* 0x000fca000f8e00ff */
[----:B------:R1:W-:Y:S01]  /*0910*/  STL [R1+0x3c], R0 ;  /* 0x00003c0001007387 */ /* 0x0003e20000100800 */
        /* <DEDUP_REMOVED lines=8> */
.L_x_7032:
        /* <DEDUP_REMOVED lines=9> */
[----:B-1----:R-:W3:Y:S01]  /*0a30*/  LDG.E R0, desc[UR38][R2.64+0x4] ;  /* 0x0000042602007981 */ /* 0x002ee2000c1e1900 */
[----:B--2---:R-:W-:Y:S02]  /*0a40*/  R2UR UR4, R4 ;  /* 0x00000000040472ca */ /* 0x004fe400000e0000 */
[----:B---3--:R-:W-:-:S13]  /*0a50*/  R2UR UR5, R0 ;  /* 0x00000000000572ca */ /* 0x008fda00000e0000 */
[----:B------:R-:W-:Y:S01]  /*0a60*/  UIADD3 UR4, -UR4, UR5, URZ ;  /* 0x0000000504047290 */ /* 0x000fe2000fffe13f */
[----:B------:R-:W-:Y:S11]  /*0a70*/  BRA `(.L_x_7033) ;  /* 0x0000000000047947 */ /* 0x000ff60003800000 */
.L_x_7034:
[----:B------:R-:W-:-:S05]  /*0a80*/  ULDC UR4, c[0x0][0x8f4] ;  /* 0x00023d0000047ab9 */ /* 0x000fca0000000800 */
.L_x_7033:
        /* <DEDUP_REMOVED lines=8> */
[----:B-1----:R-:W1:Y:S01]  /*0b10*/  S2R R0, SR_TID.X ;  /* 0x0000000000007919 */ /* 0x002e620000002100 */
        /* <DEDUP_REMOVED lines=13> */
.L_x_7036:
        /* <DEDUP_REMOVED lines=14> */
.L_x_7037:
        /* <DEDUP_REMOVED lines=11> */
.L_x_7038:
        /* <DEDUP_REMOVED lines=13> */
.L_x_7039:
        /* <DEDUP_REMOVED lines=68> */
.L_x_7042:
        /* <DEDUP_REMOVED lines=15> */
.L_x_7041:
        /* <DEDUP_REMOVED lines=22> */
.L_x_7044:
        /* <DEDUP_REMOVED lines=15> */
.L_x_7043:
[----:B------:R-:W-:Y:S01]  /*15d0*/  SHF.R.S32.HI R5, RZ, 0x1f, R16 ;  /* 0x0000001fff057819 */ /* 0x000fe20000011410 */
[----:B------:R-:W-:-:S03]  /*15e0*/  UMOV UR4, 0xffffffff ;  /* 0xffffffff00047882 */ /* 0x000fc60000000000 */
[----:B------:R-:W-:-:S04]  /*15f0*/  LEA.HI R0, R5, R16, RZ, 0x7 ;  /* 0x0000001005007211 */ /* 0x000fc800078f38ff */
[----:B------:R-:W-:Y:S01]  /*1600*/  SHF.R.S32.HI R13, RZ, 0x7, R0 ;  /* 0x00000007ff0d7819 */ /* 0x000fe20000011400 */
[----:B------:R-:W-:Y:S06]  /*1610*/  BRA.DIV UR4, `(.L_x_7045) ;  /* 0x000000c204247947 */ /* 0x000fec000b800000 */
[----:B------:R1:W2:Y:S02]  /*1620*/  SHFL.IDX PT, R14, R13, RZ, 0x1f ;  /* 0x00001fff0d0e7589 */ /* 0x0002a400000e0000 */
.L_x_7143:
        /* <DEDUP_REMOVED lines=24> */
.L_x_7046:
        /* <DEDUP_REMOVED lines=159> */
.L_x_7059:
[----:B------:R-:W-:-:S06]  /*21a0*/  ULOP3.LUT UR4, UR36, 0x1, URZ, 0xfc, !UPT ;  /* 0x0000000124047892 */ /* 0x000fcc000f8efc3f */
[----:B---3--:R-:W-:-:S05]  /*21b0*/  IMAD.U32 R5, RZ, RZ, UR4 ;  /* 0x00000004ff057e24 */ /* 0x008fca000f8e00ff */
[----:B------:R-:W-:-:S13]  /*21c0*/  ISETP.NE.AND P0, PT, R5, 0x3, PT ;  /* 0x000000030500780c */ /* 0x000fda0003f05270 */
[----:B------:R-:W-:Y:S05]  /*21d0*/  @!P0 BRA `(.L_x_7049) ;  /* 0x0000000000048947 */ /* 0x000fea0003800000 */
[----:B------:R-:W-:Y:S01]  /*21e0*/  BPT.TRAP 0x1 ;  /* 0x000000040000795c */ /* 0x000fe20000300000 */
.L_x_7049:
[----:B------:R-:W-:Y:S01]  /*21f0*/  IMAD R6, R0, 0x8, R236 ;  /* 0x0000000800067824 */ /* 0x000fe200078e02ec */
[----:B------:R-:W-:-:S04]  /*2200*/  SHF.L.U32 R21, R4, 0x1f, RZ ;  /* 0x0000001f04157819 */ /* 0x000fc800000006ff */
[----:B------:R1:W2:Y:S01]  /*2210*/  SYNCS.PHASECHK.TRANS64.TRYWAIT P1, [R6+URZ+0x30c10], R21 ;  /* 0x030c1015060075a7 */ /* 0x0002a2000802017f */
[----:B------:R-:W-:Y:S05]  /*2220*/  @!P0 BRA `(.L_x_7050) ;  /* 0x0000000000048947 */ /* 0x000fea0003800000 */
[----:B------:R-:W-:Y:S01]  /*2230*/  BPT.TRAP 0x1 ;  /* 0x000000040000795c */ /* 0x000fe20000300000 */
.L_x_7050:
[----:B------:R-:W-:-:S05]  /*2240*/  VIADD R5, R236, 0x10000 ;  /* 0x00010000ec057836 */ /* 0x000fca0000000000 */
[----:B------:R-:W-:-:S04]  /*2250*/  SHF.R.U32.HI R5, RZ, 0x4, R5 ;  /* 0x00000004ff057819 */ /* 0x000fc80000011605 */
[----:B------:R-:W-:Y:S01]  /*2260*/  LOP3.LUT R5, R5, 0x3fff, RZ, 0xc0, !PT ;  /* 0x00003fff05057812 */ /* 0x000fe200078ec0ff */
[----:B--2---:R-:W-:Y:S06]  /*2270*/  @P1 BRA `(.L_x_7051) ;  /* 0x0000000000081947 */ /* 0x004fec0003800000 */
[----:B------:R-:W2:Y:S02]  /*2280*/  SYNCS.PHASECHK.TRANS64.TRYWAIT P1, [R6+URZ+0x30c10], R21 ;  /* 0x030c1015060075a7 */ /* 0x000ea4000802017f */
[----:B--2---:R-:W-:Y:S05]  /*2290*/  @!P1 BRA `(.L_x_7052) ;  /* 0x000000b400349947 */ /* 0x004fea0003800000 */
.L_x_7051:
        /* <DEDUP_REMOVED lines=64> */
.L_x_7053:
[----:B------:R1:W1:Y:S01]  /*26a0*/  SYNCS.PHASECHK.TRANS64.TRYWAIT P1, [R6+URZ+0x30c30], R21 ;  /* 0x030c3015060075a7 */ /* 0x000262000802017f */
[----:B------:R-:W-:Y:S05]  /*26b0*/  @!P0 BRA `(.L_x_7054) ;  /* 0x0000000000048947 */ /* 0x000fea0003800000 */
[----:B------:R-:W-:Y:S01]  /*26c0*/  BPT.TRAP 0x1 ;  /* 0x000000040000795c */ /* 0x000fe20000300000 */
.L_x_7054:
[----:B------:R-:W-:-:S05]  /*26d0*/  VIADD R15, R236, 0x18000 ;  /* 0x00018000ec0f7836 */ /* 0x000fca0000000000 */
[----:B------:R-:W-:-:S04]  /*26e0*/  SHF.R.U32.HI R15, RZ, 0x4, R15 ;  /* 0x00000004ff0f7819 */ /* 0x000fc8000001160f */
[----:B------:R-:W-:-:S04]  /*26f0*/  LOP3.LUT R15, R15, 0x3fff, RZ, 0xc0, !PT ;  /* 0x00003fff0f0f7812 */ /* 0x000fc800078ec0ff */
[----:B------:R-:W-:Y:S01]  /*2700*/  LOP3.LUT R17, R15, 0x10000, RZ, 0xfc, !PT ;  /* 0x000100000f117812 */ /* 0x000fe200078efcff */
[----:B-1----:R-:W-:Y:S06]  /*2710*/  @P1 BRA `(.L_x_7055) ;  /* 0x0000000000081947 */ /* 0x002fec0003800000 */
[----:B------:R-:W1:Y:S02]  /*2720*/  SYNCS.PHASECHK.TRANS64.TRYWAIT P1, [R6+URZ+0x30c30], R21 ;  /* 0x030c3015060075a7 */ /* 0x000e64000802017f */
[----:B-1----:R-:W-:Y:S05]  /*2730*/  @!P1 BRA `(.L_x_7056) ;  /* 0x000000b000209947 */ /* 0x002fea0003800000 */
.L_x_7055:
        /* <DEDUP_REMOVED lines=21> */
[----:B--2---:R-:W1:Y:S01]  /*2890*/  SHFL.IDX PT, R19, R10, R237, 0x1f ;  /* 0x00001fed0a137589 */ /* 0x004e6200000e0000 */
[----:B------:R-:W-:Y:S01]  /*28a0*/  HGMMA.64x128x16.F32.BF16 R24, gdesc[UR4], RZ, !UPT, gsb0 ;  /* 0x01e00000041879f0 */ /* 0x000fe2000c0018ff */
[----:B------:R-:W-:Y:S01]  /*28b0*/  UIADD3 UR6, UR8, 0x2, URZ ;  /* 0x0000000208067890 */ /* 0x000fe2000fffe03f */
[C---:B------:R-:W-:Y:S01]  /*28c0*/  ISETP.GT.AND P5, PT, R18.reuse, RZ, PT ;  /* 0x000000ff1200720c */ /* 0x040fe20003fa4270 */
[----:B------:R-:W-:Y:S01]  /*28d0*/  UIADD3 UR4, UR9, 0x2, URZ ;  /* 0x0000000209047890 */ /* 0x000fe2000fffe03f */
[----:B------:R-:W-:Y:S01]  /*28e0*/  ISETP.GT.AND P6, PT, R18, 0x1, PT ;  /* 0x000000011200780c */ /* 0x000fe20003fc4270 */
[----:B------:R-:W-:Y:S01]  /*28f0*/  UMOV UR7, 0x40000040 ;  /* 0x4000004000077882 */ /* 0x000fe20000000000 */
[----:B------:R-:W-:Y:S01]  /*2900*/  UMOV UR5, 0x40000040 ;  /* 0x4000004000057882 */ /* 0x000fe20000000000 */
[----:B------:R-:W-:Y:S01]  /*2910*/  FSEL R88, R88, -INF , !P5 ;  /* 0xff80000058587808 */ /* 0x000fe20006800000 */
[----:B------:R-:W2:Y:S01]  /*2920*/  SHFL.IDX PT, R222, R10, R233, 0x1f ;  /* 0x00001fe90ade7589 */ /* 0x000ea200000e0000 */
[----:B------:R-:W-:Y:S01]  /*2930*/  FSEL R89, R89, -INF , !P6 ;  /* 0xff80000059597808 */ /* 0x000fe20007000000 */
[----:B------:R-:W-:Y:S01]  /*2940*/  VIADD R232, R8, 0x14 ;  /* 0x0000001408e87836 */ /* 0x000fe20000000000 */
        /* <DEDUP_REMOVED lines=11> */
[----:B------:R-:W-:Y:S01]  /*2a00*/  SHFL.IDX PT, R221, R10, R234, 0x1f ;  /* 0x00001fea0add7589 */ /* 0x000fe200000e0000 */
[----:B------:R-:W-:Y:S01]  /*2a10*/  FSEL R92, R92, -INF , !P1 ;  /* 0xff8000005c5c7808 */ /* 0x000fe20004800000 */
[----:B-1----:R-:W-:Y:S01]  /*2a20*/  FFMA.FTZ R219, R89, UR10, -R19 ;  /* 0x0000000a59db7c23 */ /* 0x002fe20008010813 */
[----:B------:R-:W-:Y:S01]  /*2a30*/  FSEL R93, R93, -INF , !P2 ;  /* 0xff8000005d5d7808 */ /* 0x000fe20005000000 */
[----:B------:R-:W1:Y:S01]  /*2a40*/  SHFL.IDX PT, R89, R10, R232, 0x1f ;  /* 0x00001fe80a597589 */ /* 0x000e6200000e0000 */
[----:B------:R-:W-:-:S02]  /*2a50*/  FSEL R96, R96, -INF , !P3 ;  /* 0xff80000060607808 */ /* 0x000fc40005800000 */
[----:B------:R-:W-:Y:S01]  /*2a60*/  FSEL R97, R97, -INF , !P4 ;  /* 0xff80000061617808 */ /* 0x000fe20006000000 */
[----:B---3--:R-:W-:Y:S01]  /*2a70*/  SHFL.IDX PT, R223, R14, R230, 0x1f ;  /* 0x00001fe60edf7589 */ /* 0x008fe200000e0000 */
[----:B------:R-:W-:Y:S01]  /*2a80*/  FSEL R100, R100, -INF , !P5 ;  /* 0xff80000064647808 */ /* 0x000fe20006800000 */
[----:B--2---:R-:W-:Y:S01]  /*2a90*/  FFMA.FTZ R21, R96, UR10, -R222 ;  /* 0x0000000a60157c23 */ /* 0x004fe200080108de */
[----:B------:R-:W-:Y:S01]  /*2aa0*/  FSEL R101, R101, -INF , !P6 ;  /* 0xff80000065657808 */ /* 0x000fe20007000000 */
[----:B------:R-:W-:Y:S01]  /*2ab0*/  SHFL.IDX PT, R96, R14, R235, 0x1f ;  /* 0x00001feb0e607589 */ /* 0x000fe200000e0000 */
[----:B------:R-:W-:Y:S01]  /*2ac0*/  ISETP.GT.AND P1, PT, R18, 0x20, PT ;  /* 0x000000201200780c */ /* 0x000fe20003f24270 */
[----:B------:R-:W-:Y:S01]  /*2ad0*/  IMAD R15, R0, 0x400, R15 ;  /* 0x00000400000f7824 */ /* 0x000fe200078e020f */
[C---:B------:R-:W-:Y:S01]  /*2ae0*/  ISETP.GT.AND P2, PT, R18.reuse, 0x21, PT ;  /* 0x000000211200780c */ /* 0x040fe20003f44270 */
[----:B------:R-:W-:Y:S01]  /*2af0*/  SHFL.IDX PT, R225, R11, R235, 0x1f ;  /* 0x00001feb0be17589 */ /* 0x000fe200000e0000 */
[C---:B------:R-:W-:Y:S01]  /*2b00*/  ISETP.GT.AND P3, PT, R18.reuse, 0x28, PT ;  /* 0x000000281200780c */ /* 0x040fe20003f64270 */
[----:B------:R-:W-:Y:S01]  /*2b10*/  MUFU.EX2 R219, R219 ;  /* 0x000000db00db7308 */ /* 0x000fe20000000800 */
[C---:B------:R-:W-:Y:S01]  /*2b20*/  ISETP.GT.AND P4, PT, R18.reuse, 0x29, PT ;  /* 0x000000291200780c */ /* 0x040fe20003f84270 */
[----:B------:R-:W-:Y:S01]  /*2b30*/  SHFL.IDX PT, R226, R11, R234, 0x1f ;  /* 0x00001fea0be27589 */ /* 0x000fe200000e0000 */
[----:B------:R-:W-:-:S02]  /*2b40*/  ISETP.GT.AND P5, PT, R18, 0x30, PT ;  /* 0x000000301200780c */ /* 0x000fc40003fa4270 */
[----:B------:R-:W-:Y:S01]  /*2b50*/  ISETP.GT.AND P6, PT, R18, 0x31, PT ;  /* 0x000000311200780c */ /* 0x000fe20003fc4270 */
[----:B------:R-:W-:Y:S01]  /*2b60*/  SHFL.IDX PT, R227, R13, R231, 0x1f ;  /* 0x00001fe70de37589 */ /* 0x000fe200000e0000 */
        /* <DEDUP_REMOVED lines=38> */
[----:B------:R-:W2:Y:S01]  /*2dd0*/  SHFL.IDX PT, R17, R10, R8, 0x1f ;  /* 0x00001f080a117589 */ /* 0x000ea200000e0000 */
[----:B------:R-:W-:Y:S02]  /*2de0*/  ISETP.GT.AND P1, PT, R7, 0x8, PT ;  /* 0x000000080700780c */ /* 0x000fe40003f24270 */
[----:B------:R-:W-:Y:S02]  /*2df0*/  FSEL R149, R149, -INF , !P6 ;  /* 0xff80000095957808 */ /* 0x000fe40007000000 */
[----:B------:R-:W-:Y:S02]  /*2e00*/  SEL R18, R18, 0x80, P1 ;  /* 0x0000008012127807 */ /* 0x000fe40000800000 */
[----:B------:R-:W-:-:S02]  /*2e10*/  FSEL R141, R141, -INF , !P2 ;  /* 0xff8000008d8d7808 */ /* 0x000fc40005000000 */
[C---:B------:R-:W-:Y:S02]  /*2e20*/  ISETP.GT.AND P1, PT, R18.reuse, 0x1, PT ;  /* 0x000000011200780c */ /* 0x040fe40003f24270 */
[----:B------:R-:W-:Y:S02]  /*2e30*/  ISETP.GT.AND P6, PT, R18, RZ, PT ;  /* 0x000000ff1200720c */ /* 0x000fe40003fc4270 */
[----:B------:R-:W-:Y:S01]  /*2e40*/  FSEL R218, R91, -INF , !P1 ;  /* 0xff8000005bda7808 */ /* 0x000fe20004800000 */
[----:B------:R-:W-:Y:S02]  /*2e50*/  WARPGROUP.DEPBAR.LE gsb0, 0x0 ;  /* 0x00008000000079c5 */ /* 0x000fe40000010000 */
[----:B------:R-:W-:Y:S01]  /*2e60*/  WARPGROUP.ARRIVE ;  /* 0x00000000000079c5 */ /* 0x000fe20000000000 */
[----:B------:R-:W3:Y:S01]  /*2e70*/  SHFL.IDX PT, R91, R10, R231, 0x1f ;  /* 0x00001fe70a5b7589 */ /* 0x000ee200000e0000 */
[----:B------:R-:W-:Y:S01]  /*2e80*/  FFMA.FTZ R218, R218, UR10, -R19 ;  /* 0x0000000adada7c23 */ /* 0x000fe20008010813 */
[----:B-1----:R-:W-:Y:S01]  /*2e90*/  FFMA.FTZ R19, R97, UR10, -R89 ;  /* 0x0000000a61137c23 */ /* 0x002fe20008010859 */
[----:B------:R-:W-:Y:S01]  /*2ea0*/  FSEL R144, R144, -INF , !P3 ;  /* 0xff80000090907808 */ /* 0x000fe20005800000 */
[----:B------:R-:W-:Y:S01]  /*2eb0*/  SHFL.IDX PT, R97, R14, R234, 0x1f ;  /* 0x00001fea0e617589 */ /* 0x000fe200000e0000 */
[----:B------:R-:W-:Y:S01]  /*2ec0*/  HGMMA.64x128x16.F32.BF16 R24, gdesc[UR4], R24, gsb0 ;  /* 0x01e00000041879f0 */ /* 0x000fe20008001818 */
[----:B------:R-:W-:Y:S01]  /*2ed0*/  FSEL R145, R145, -INF , !P4 ;  /* 0xff80000091917808 */ /* 0x000fe20006000000 */
[--C-:B--2---:R-:W-:Y:S01]  /*2ee0*/  FFMA.FTZ R88, R88, UR10, -R17.reuse ;  /* 0x0000000a58587c23 */ /* 0x104fe20008010811 */
[----:B------:R-:W-:Y:S01]  /*2ef0*/  FSEL R148, R148, -INF , !P5 ;  /* 0xff80000094947808 */ /* 0x000fe20006800000 */
[----:B------:R-:W-:Y:S01]  /*2f00*/  UIADD3 UR6, UR8, 0x4, URZ ;  /* 0x0000000408067890 */ /* 0x000fe2000fffe03f */
[----:B------:R-:W-:Y:S01]  /*2f10*/  FSEL R217, R90, -INF , !P6 ;  /* 0xff8000005ad97808 */ /* 0x000fe20007000000 */
[----:B------:R1:W2:Y:S01]  /*2f20*/  MUFU.EX2 R216, R88 ;  /* 0x0000005800d87308 */ /* 0x0002a20000000800 */
[C---:B------:R-:W-:Y:S01]  /*2f30*/  ISETP.GT.AND P2, PT, R18.reuse, 0x8, PT ;  /* 0x000000081200780c */ /* 0x040fe20003f44270 */
[----:B------:R-:W4:Y:S01]  /*2f40*/  SHFL.IDX PT, R90, R10, R230, 0x1f ;  /* 0x00001fe60a5a7589 */ /* 0x000f2200000e0000 */
[C---:B------:R-:W-:Y:S01]  /*2f50*/  ISETP.GT.AND P3, PT, R18.reuse, 0x9, PT ;  /* 0x000000091200780c */ /* 0x040fe20003f64270 */
[----:B------:R-:W-:Y:S01]  /*2f60*/  FFMA.FTZ R217, R217, UR10, -R17 ;  /* 0x0000000ad9d97c23 */ /* 0x000fe20008010811 */
[----:B------:R-:W-:Y:S01]  /*2f70*/  ISETP.GT.AND P4, PT, R18, 0x10, PT ;  /* 0x000000101200780c */ /* 0x000fe20003f84270 */
[----:B------:R-:W-:Y:S01]  /*2f80*/  FFMA.FTZ R17, R92, UR10, -R20 ;  /* 0x0000000a5c117c23 */ /* 0x000fe20008010814 */
[----:B------:R-:W-:Y:S01]  /*2f90*/  ISETP.GT.AND P5, PT, R18, 0x11, PT ;  /* 0x000000111200780c */ /* 0x000fe20003fa4270 */
[----:B------:R-:W5:Y:S01]  /*2fa0*/  SHFL.IDX PT, R92, R14, R8, 0x1f ;  /* 0x00001f080e5c7589 */ /* 0x000f6200000e0000 */
[----:B-1----:R-:W-:Y:S01]  /*2fb0*/  FFMA.FTZ R88, R108, UR10, -R96 ;  /* 0x0000000a6c587c23 */ /* 0x002fe20008010860 */
[C---:B------:R-:W-:Y:S01]  /*2fc0*/  ISETP.GT.AND P6, PT, R18.reuse, 0x18, PT ;  /* 0x000000181200780c */ /* 0x040fe20003fc4270 */
[----:B------:R-:W-:Y:S01]  /*2fd0*/  UIADD3 UR4, UR9, 0x4, URZ ;  /* 0x0000000409047890 */ /* 0x000fe2000fffe03f */
[----:B------:R-:W-:Y:S01]  /*2fe0*/  ISETP.GT.AND P1, PT, R18, 0x19, PT ;  /* 0x000000191200780c */ /* 0x000fe20003f24270 */
[----:B------:R-:W-:Y:S01]  /*2ff0*/  SHFL.IDX PT, R108, R14, R231, 0x1f ;  /* 0x00001fe70e6c7589 */ /* 0x000fe200000e0000 */
[----:B------:R-:W-:Y:S01]  /*3000*/  FSEL R220, R94, -INF , !P2 ;  /* 0xff8000005edc7808 */ /* 0x000fe20005000000 */
[----:B------:R-:W-:Y:S01]  /*3010*/  UMOV UR7, 0x40000040 ;  /* 0x4000004000077882 */ /* 0x000fe20000000000 */
[----:B------:R-:W-:Y:S01]  /*3020*/  FSEL R95, R95, -INF , !P3 ;  /* 0xff8000005f5f7808 */ /* 0x000fe20005800000 */
[----:B------:R-:W1:Y:S01]  /*3030*/  SHFL.IDX PT, R94, R14, R237, 0x1f ;  /* 0x00001fed0e5e7589 */ /* 0x000e6200000e0000 */
[----:B------:R-:W-:Y:S01]  /*3040*/  FSEL R98, R98, -INF , !P4 ;  /* 0xff80000062627808 */ /* 0x000fe20006000000 */
[----:B------:R-:W-:Y:S01]  /*3050*/  FFMA.FTZ R220, R220, UR10, -R20 ;  /* 0x0000000adcdc7c23 */ /* 0x000fe20008010814 */
[----:B------:R-:W-:Y:S01]  /*3060*/  FSEL R99, R99, -INF , !P5 ;  /* 0xff80000063637808 */ /* 0x000fe20006800000 */
[----:B---3--:R-:W-:Y:S01]  /*3070*/  FFMA.FTZ R20, R100, UR10, -R91 ;  /* 0x0000000a64147c23 */ /* 0x008fe2000801085b */
[----:B------:R-:W-:Y:S01]  /*3080*/  FSEL R102, R102, -INF , !P6 ;  /* 0xff80000066667808 */ /* 0x000fe20007000000 */
[----:B------:R-:W-:Y:S01]  /*3090*/  FFMA.FTZ R222, R98, UR10, -R222 ;  /* 0x0000000a62de7c23 */ /* 0x000fe200080108de */
[----:B------:R-:W-:Y:S01]  /*30a0*/  FSEL R103, R103, -INF , !P1 ;  /* 0xff80000067677808 */ /* 0x000fe20004800000 */
[----:B------:R-:W3:Y:S01]  /*30b0*/  SHFL.IDX PT, R98, R14, R233, 0x1f ;  /* 0x00001fe90e627589 */ /* 0x000ee200000e0000 */
[C---:B------:R-:W-:Y:S01]  /*30c0*/  ISETP.GT.AND P2, PT, R18.reuse, 0x20, PT ;  /* 0x000000201200780c */ /* 0x040fe20003f44270 */
[----:B------:R-:W-:Y:S01]  /*30d0*/  UMOV UR5, 0x40000040 ;  /* 0x4000004000057882 */ /* 0x000fe20000000000 */
[C---:B------:R-:W-:Y:S01]  /*30e0*/  ISETP.GT.AND P3, PT, R18.reuse, 0x21, PT ;  /* 0x000000211200780c */ /* 0x040fe20003f64270 */
[----:B------:R3:W2:Y:S01]  /*30f0*/  SHFL.IDX PT, R100, R14, R232, 0x1f ;  /* 0x00001fe80e647589 */ /* 0x0006a200000e0000 */
[C---:B------:R-:W-:Y:S01]  /*3100*/  ISETP.GT.AND P4, PT, R18.reuse, 0x28, PT ;  /* 0x000000281200780c */ /* 0x040fe20003f84270 */
[----:B----4-:R-:W-:Y:S01]  /*3110*/  FFMA.FTZ R101, R101, UR10, -R90 ;  /* 0x0000000a65657c23 */ /* 0x010fe2000801085a */
[----:B------:R-:W-:Y:S01]  /*3120*/  ISETP.GT.AND P5, PT, R18, 0x29, PT ;  /* 0x000000291200780c */ /* 0x000fe20003fa4270 */
[----:B-----5:R-:W-:Y:S01]  /*3130*/  FFMA.FTZ R22, R104, UR10, -R92 ;  /* 0x0000000a68167c23 */ /* 0x020fe2000801085c */
[C---:B------:R-:W-:Y:S01]  /*3140*/  ISETP.GT.AND P6, PT, R18.reuse, 0x30, PT ;  /* 0x000000301200780c */ /* 0x040fe20003fc4270 */
[----:B------:R-:W-:Y:S01]  /*3150*/  MUFU.EX2 R10, R21 ;  /* 0x00000015000a7308 */ /* 0x000fe20000000800 */
[----:B------:R-:W-:-:S02]  /*3160*/  ISETP.GT.AND P1, PT, R18, 0x31, PT ;  /* 0x000000311200780c */ /* 0x000fc40003f24270 */
[----:B------:R-:W-:Y:S02]  /*3170*/  FSEL R106, R106, -INF , !P2 ;  /* 0xff8000006a6a7808 */ /* 0x000fe40005000000 */
[----:B------:R-:W-:Y:S01]  /*3180*/  FSEL R107, R107, -INF , !P3 ;  /* 0xff8000006b6b7808 */ /* 0x000fe20005800000 */
[--C-:B-1----:R-:W-:Y:S01]  /*3190*/  FFMA.FTZ R23, R105, UR10, -R94.reuse ;  /* 0x0000000a69177c23 */ /* 0x102fe2000801085e */
[----:B------:R-:W-:Y:S01]  /*31a0*/  FSEL R110, R110, -INF , !P4 ;  /* 0xff8000006e6e7808 */ /* 0x000fe20006000000 */
[----:B------:R-:W-:Y:S01]  /*31b0*/  MUFU.EX2 R21, R101 ;  /* 0x0000006500157308 */ /* 0x000fe20000000800 */
[----:B------:R-:W-:Y:S01]  /*31c0*/  FSEL R111, R111, -INF , !P5 ;  /* 0xff8000006f6f7808 */ /* 0x000fe20006800000 */
[----:B------:R-:W-:Y:S01]  /*31d0*/  FFMA.FTZ R107, R107, UR10, -R94 ;  /* 0x0000000a6b6b7c23 */ /* 0x000fe2000801085e */
[----:B------:R-:W-:Y:S01]  /*31e0*/  FSEL R114, R114, -INF , !P6 ;  /* 0xff80000072727808 */ /* 0x000fe20007000000 */
[----:B------:R-:W-:Y:S01]  /*31f0*/  FFMA.FTZ R110, R110, UR10, -R96 ;  /* 0x0000000a6e6e7c23 */ /* 0x000fe20008010860 */
[----:B------:R-:W-:Y:S01]  /*3200*/  FSEL R115, R115, -INF , !P1 ;  /* 0xff80000073737808 */ /* 0x000fe20004800000 */
[----:B---3--:R-:W-:Y:S01]  /*3210*/  FFMA.FTZ R14, R112, UR10, -R98 ;  /* 0x0000000a700e7c23 */ /* 0x008fe20008010862 */
[----:B------:R-:W-:Y:S01]  /*3220*/  ISETP.GT.AND P2, PT, R18, 0x38, PT ;  /* 0x000000381200780c */ /* 0x000fe20003f44270 */
[----:B------:R-:W-:Y:S01]  /*3230*/  FFMA.FTZ R112, R102, UR10, -R91 ;  /* 0x0000000a66707c23 */ /* 0x000fe2000801085b */
[C---:B------:R-:W-:Y:S01]  /*3240*/  ISETP.GT.AND P3, PT, R18.reuse, 0x39, PT ;  /* 0x000000391200780c */ /* 0x040fe20003f64270 */
[----:B--2---:R-:W-:Y:S01]  /*3250*/  FFMA.FTZ R91, R113, UR10, -R100 ;  /* 0x0000000a715b7c23 */ /* 0x004fe20008010864 */
[C---:B------:R-:W-:Y:S01]  /*3260*/  ISETP.GT.AND P4, PT, R18.reuse, 0x40, PT ;  /* 0x000000401200780c */ /* 0x040fe20003f84270 */
[----:B------:R-:W-:Y:S01]  /*3270*/  FFMA.FTZ R113, R103, UR10, -R90 ;  /* 0x0000000a67717c23 */ /* 0x000fe2000801085a */
[C---:B------:R-:W-:Y:S01]  /*3280*/  ISETP.GT.AND P5, PT, R18.reuse, 0x41, PT ;  /* 0x000000411200780c */ /* 0x040fe20003fa4270 */
[----:B------:R-:W-:Y:S01]  /*3290*/  MUFU.EX2 R90, R91 ;  /* 0x0000005b005a7308 */ /* 0x000fe20000000800 */
[----:B------:R-:W-:Y:S01]  /*32a0*/  ISETP.GT.AND P6, PT, R18, 0x48, PT ;  /* 0x000000481200780c */ /* 0x000fe20003fc4270 */
[----:B------:R-:W-:Y:S01]  /*32b0*/  FFMA.FTZ R114, R114, UR10, -R98 ;  /* 0x0000000a72727c23 */ /* 0x000fe20008010862 */
[----:B------:R-:W-:Y:S01]  /*32c0*/  ISETP.GT.AND P1, PT, R18, 0x49, PT ;  /* 0x000000491200780c */ /* 0x000fe20003f24270 */
[----:B------:R-:W-:Y:S01]  /*32d0*/  FFMA.FTZ R111, R111, UR10, -R97 ;  /* 0x0000000a6f6f7c23 */ /* 0x000fe20008010861 */
[----:B------:R-:W-:Y:S01]  /*32e0*/  FSEL R118, R118, -INF , !P2 ;  /* 0xff80000076767808 */ /* 0x000fe20005000000 */
[----:B------:R-:W-:Y:S01]  /*32f0*/  FFMA.FTZ R115, R115, UR10, -R100 ;  /* 0x0000000a73737c23 */ /* 0x000fe20008010864 */
        /* <DEDUP_REMOVED lines=13> */
[----:B------:R-:W-:Y:S02]  /*33d0*/  ISETP.GT.AND P1, PT, R18, 0x61, PT ;  /* 0x000000611200780c */ /* 0x000fe40003f24270 */
[----:B------:R-:W-:Y:S02]  /*33e0*/  FSEL R130, R130, -INF , !P2 ;  /* 0xff80000082827808 */ /* 0x000fe40005000000 */
[----:B------:R-:W-:Y:S01]  /*33f0*/  FSEL R131, R131, -INF , !P3 ;  /* 0xff80000083837808 */ /* 0x000fe20005800000 */
[----:B------:R-:W-:Y:S02]  /*3400*/  WARPGROUP.DEPBAR.LE gsb0, 0x0 ;  /* 0x00008000000079c5 */ /* 0x000fe40000010000 */
[----:B------:R-:W-:Y:S01]  /*3410*/  FSEL R134, R134, -INF , !P4 ;  /* 0xff80000086867808 */ /* 0x000fe20006000000 */
[----:B------:R-:W-:Y:S01]  /*3420*/  WARPGROUP.ARRIVE ;  /* 0x00000000000079c5 */ /* 0x000fe20000000000 */
[----:B------:R-:W-:Y:S01]  /*3430*/  FSEL R135, R135, -INF , !P5 ;  /* 0xff80000087877808 */ /* 0x000fe20006800000 */
[----:B------:R-:W-:Y:S01]  /*3440*/  MUFU.EX2 R217, R217 ;  /* 0x000000d900d97308 */ /* 0x000fe20000000800 */
[----:B------:R-:W-:-:S02]  /*3450*/  FSEL R138, R138, -INF , !P6 ;  /* 0xff8000008a8a7808 */ /* 0x000fc40007000000 */
[----:B------:R-:W-:Y:S01]  /*3460*/  FSEL R139, R139, -INF , !P1 ;  /* 0xff8000008b8b7808 */ /* 0x000fe20004800000 */
[----:B------:R-:W-:Y:S01]  /*3470*/  HGMMA.64x128x16.F32.BF16 R24, gdesc[UR4], R24, gsb0 ;  /* 0x01e00000041879f0 */ /* 0x000fe20008001818 */
[C---:B------:R-:W-:Y:S01]  /*3480*/  ISETP.GT.AND P2, PT, R18.reuse, 0x68, PT ;  /* 0x000000681200780c */ /* 0x040fe20003f44270 */
[----:B------:R-:W-:Y:S01]  /*3490*/  UIADD3 UR6, UR8, 0x6, URZ ;  /* 0x0000000608067890 */ /* 0x000fe2000fffe03f */
[C---:B------:R-:W-:Y:S01]  /*34a0*/  ISETP.GT.AND P3, PT, R18.reuse, 0x69, PT ;  /* 0x000000691200780c */ /* 0x040fe20003f64270 */
[----:B------:R-:W-:Y:S01]  /*34b0*/  UIADD3 UR4, UR9, 0x6, URZ ;  /* 0x0000000609047890 */ /* 0x000fe2000fffe03f */
[C---:B------:R-:W-:Y:S01]  /*34c0*/  ISETP.GT.AND P4, PT, R18.reuse, 0x70, PT ;  /* 0x000000701200780c */ /* 0x040fe20003f84270 */
[----:B------:R-:W-:Y:S01]  /*34d0*/  UMOV UR7, 0x40000040 ;  /* 0x4000004000077882 */ /* 0x000fe20000000000 */
[C---:B------:R-:W-:Y:S01]  /*34e0*/  ISETP.GT.AND P5, PT, R18.reuse, 0x71, PT ;  /* 0x000000711200780c */ /* 0x040fe20003fa4270 */
[----:B------:R-:W-:Y:S01]  /*34f0*/  UMOV UR5, 0x40000040 ;  /* 0x4000004000057882 */ /* 0x000fe20000000000 */
[C---:B------:R-:W-:Y:S01]  /*3500*/  ISETP.GT.AND P6, PT, R18.reuse, 0x78, PT ;  /* 0x000000781200780c */ /* 0x040fe20003fc4270 */
[----:B------:R-:W-:Y:S01]  /*3510*/  MUFU.EX2 R220, R220 ;  /* 0x000000dc00dc7308 */ /* 0x000fe20000000800 */
[----:B------:R-:W-:Y:S01]  /*3520*/  ISETP.GT.AND P1, PT, R18, 0x79, PT ;  /* 0x000000791200780c */ /* 0x000fe20003f24270 */
[----:B------:R-:W-:Y:S01]  /*3530*/  FFMA.FTZ R18, R93, UR10, -R221 ;  /* 0x0000000a5d127c23 */ /* 0x000fe200080108dd */
[----:B------:R-:W-:Y:S01]  /*3540*/  FFMA.FTZ R93, R109, UR10, -R97 ;  /* 0x0000000a6d5d7c23 */ /* 0x000fe20008010861 */
[----:B------:R-:W-:Y:S01]  /*3550*/  FFMA.FTZ R221, R95, UR10, -R221 ;  /* 0x0000000a5fdd7c23 */ /* 0x000fe200080108dd */
[----:B------:R-:W-:Y:S01]  /*3560*/  FFMA.FTZ R95, R116, UR10, -R108 ;  /* 0x0000000a745f7c23 */ /* 0x000fe2000801086c */
[----:B------:R-:W-:Y:S01]  /*3570*/  FFMA.FTZ R109, R99, UR10, -R89 ;  /* 0x0000000a636d7c23 */ /* 0x000fe20008010859 */
[----:B------:R-:W1:Y:S01]  /*3580*/  SHFL.IDX PT, R116, R11, R237, 0x1f ;  /* 0x00001fed0b747589 */ /* 0x000e6200000e0000 */
[----:B------:R2:W-:Y:S01]  /*3590*/  MUFU.EX2 R89, R93 ;  /* 0x0000005d00597308 */ /* 0x0005e20000000800 */
[----:B------:R-:W-:-:S02]  /*35a0*/  FFMA.FTZ R99, R125, UR10, -R226 ;  /* 0x0000000a7d637c23 */ /* 0x000fc400080108e2 */
[----:B------:R-:W-:Y:S05]  /*35b0*/  SHFL.IDX PT, R125, R11, R230, 0x1f ;  /* 0x00001fe60b7d7589 */ /* 0x000fea00000e0000 */
[----:B------:R3:W-:Y:S01]  /*35c0*/  MUFU.EX2 R91, R95 ;  /* 0x0000005f005b7308 */ /* 0x0007e20000000800 */
[----:B--2---:R-:W-:Y:S01]  /*35d0*/  FFMA.FTZ R93, R117, UR10, -R223 ;  /* 0x0000000a755d7c23 */ /* 0x004fe200080108df */
[----:B------:R-:W-:-:S06]  /*35e0*/  FFMA.FTZ R117, R106, UR10, -R92 ;  /* 0x0000000a6a757c23 */ /* 0x000fcc000801085c */
[----:B------:R2:W-:Y:S01]  /*35f0*/  MUFU.EX2 R92, R93 ;  /* 0x0000005d005c7308 */ /* 0x0005e20000000800 */
[----:B---3--:R-:W-:Y:S02]  /*3600*/  FFMA.FTZ R95, R124, UR10, -R225 ;  /* 0x0000000a7c5f7c23 */ /* 0x008fe400080108e1 */
[----:B------:R-:W3:Y:S01]  /*3610*/  SHFL.IDX PT, R124, R11, R231, 0x1f ;  /* 0x00001fe70b7c7589 */ /* 0x000ee200000e0000 */
[----:B-1----:R-:W-:-:S04]  /*3620*/  FFMA.FTZ R121, R121, UR10, -R116 ;  /* 0x0000000a79797c23 */ /* 0x002fc80008010874 */
[----:B------:R-:W-:Y:S01]  /*3630*/  MUFU.EX2 R20, R20 ;  /* 0x0000001400147308 */ /* 0x000fe20000000800 */
[----:B--2---:R-:W-:Y:S02]  /*3640*/  FFMA.FTZ R93, R120, UR10, -R224 ;  /* 0x0000000a785d7c23 */ /* 0x004fe400080108e0 */
[----:B------:R-:W1:Y:S05]  /*3650*/  SHFL.IDX PT, R120, R11, R233, 0x1f ;  /* 0x00001fe90b787589 */ /* 0x000e6a00000e0000 */
[----:B------:R2:W-:Y:S01]  /*3660*/  MUFU.EX2 R94, R121 ;  /* 0x00000079005e7308 */ /* 0x0005e20000000800 */
[----:B------:R-:W-:-:S07]  /*3670*/  FFMA.FTZ R105, R148, UR10, -R227 ;  /* 0x0000000a94697c23 */ /* 0x000fce00080108e3 */
[----:B------:R-:W-:Y:S01]  /*3680*/  MUFU.EX2 R222, R222 ;  /* 0x000000de00de7308 */ /* 0x000fe20000000800 */
[----:B--2---:R2:W4:Y:S01]  /*3690*/  SHFL.IDX PT, R121, R11, R232, 0x1f ;  /* 0x00001fe80b797589 */ /* 0x00452200000e0000 */
[----:B---3--:R-:W-:-:S03]  /*36a0*/  FFMA.FTZ R98, R132, UR10, -R124 ;  /* 0x0000000a84627c23 */ /* 0x008fc6000801087c */
[----:B------:R-:W3:Y:S03]  /*36b0*/  SHFL.IDX PT, R132, R13, R235, 0x1f ;  /* 0x00001feb0d847589 */ /* 0x000ee600000e0000 */
[----:B------:R-:W-:Y:S01]  /*36c0*/  MUFU.EX2 R22, R22 ;  /* 0x0000001600167308 */ /* 0x000fe20000000800 */
[----:B-1----:R-:W-:Y:S02]  /*36d0*/  FFMA.FTZ R96, R128, UR10, -R120 ;  /* 0x0000000a80607c23 */ /* 0x002fe40008010878 */
[----:B------:R-:W1:Y:S05]  /*36e0*/  SHFL.IDX PT, R128, R13, R8, 0x1f ;  /* 0x00001f080d807589 */ /* 0x000e6a00000e0000 */
[----:B--2---:R2:W-:Y:S08]  /*36f0*/  MUFU.EX2 R11, R99 ;  /* 0x00000063000b7308 */ /* 0x0045f00000000800 */
[----:B------:R-:W-:Y:S01]  /*3700*/  MUFU.EX2 R23, R23 ;  /* 0x0000001700177308 */ /* 0x000fe20000000800 */
[----:B----4-:R-:W-:Y:S01]  /*3710*/  FFMA.FTZ R97, R129, UR10, -R121 ;  /* 0x0000000a81617c23 */ /* 0x010fe20008010879 */
[----:B--2---:R-:W-:Y:S01]  /*3720*/  FFMA.FTZ R99, R133, UR10, -R125 ;  /* 0x0000000a85637c23 */ /* 0x004fe2000801087d */
[----:B------:R-:W2:Y:S01]  /*3730*/  SHFL.IDX PT, R129, R13, R237, 0x1f ;  /* 0x00001fed0d817589 */ /* 0x000ea200000e0000 */
[----:B---3--:R-:W-:-:S03]  /*3740*/  FFMA.FTZ R102, R140, UR10, -R132 ;  /* 0x0000000a8c667c23 */ /* 0x008fc60008010884 */
[----:B------:R-:W-:Y:S01]  /*3750*/  SHFL.IDX PT, R133, R13, R233, 0x1f ;  /* 0x00001fe90d857589 */ /* 0x000fe200000e0000 */
[----:B------:R-:W-:Y:S03]  /*3760*/  MUFU.EX2 R88, R88 ;  /* 0x0000005800587308 */ /* 0x000fe60000000800 */
[----:B------:R-:W-:Y:S01]  /*3770*/  SHFL.IDX PT, R140, R13, R230, 0x1f ;  /* 0x00001fe60d8c7589 */ /* 0x000fe200000e0000 */
[----:B-1----:R-:W-:-:S03]  /*3780*/  FFMA.FTZ R100, R136, UR10, -R128 ;  /* 0x0000000a88647c23 */ /* 0x002fc60008010880 */
[----:B------:R-:W1:Y:S01]  /*3790*/  SHFL.IDX PT, R136, R13, R234, 0x1f ;  /* 0x00001fea0d887589 */ /* 0x000e6200000e0000 */
[----:B------:R-:W-:Y:S08]  /*37a0*/  MUFU.EX2 R107, R107 ;  /* 0x0000006b006b7308 */ /* 0x000ff00000000800 */
[----:B------:R-:W-:Y:S01]  /*37b0*/  MUFU.EX2 R110, R110 ;  /* 0x0000006e006e7308 */ /* 0x000fe20000000800 */
[----:B--2---:R-:W-:-:S02]  /*37c0*/  FFMA.FTZ R101, R137, UR10, -R129 ;  /* 0x0000000a89657c23 */ /* 0x004fc40008010881 */
[----:B------:R2:W3:Y:S05]  /*37d0*/  SHFL.IDX PT, R137, R13, R232, 0x1f ;  /* 0x00001fe80d897589 */ /* 0x0004ea00000e0000 */
[----:B------:R-:W-:Y:S08]  /*37e0*/  MUFU.EX2 R14, R14 ;  /* 0x0000000e000e7308 */ /* 0x000ff00000000800 */
[----:B--2---:R1:W-:Y:S01]  /*37f0*/  MUFU.EX2 R13, R102 ;  /* 0x00000066000d7308 */ /* 0x0043e20000000800 */
[----:B------:R-:W-:-:S02]  /*3800*/  WARPGROUP.DEPBAR.LE gsb0, 0x0 ;  /* 0x00008000000079c5 */ /* 0x000fc40000010000 */
[----:B-1----:R-:W-:Y:S01]  /*3810*/  FFMA.FTZ R102, R141, UR10, -R136 ;  /* 0x0000000a8d667c23 */ /* 0x002fe20008010888 */
[----:B------:R-:W-:Y:S01]  /*3820*/  WARPGROUP.ARRIVE ;  /* 0x00000000000079c5 */ /* 0x000fe20000000000 */
[----:B------:R-:W2:Y:S01]  /*3830*/  LDL R141, [R1+0x28] ;  /* 0x00002800018d7983 */ /* 0x000ea20000100800 */
[----:B------:R-:W-:Y:S01]  /*3840*/  FFMA.FTZ R118, R118, UR10, -R108 ;  /* 0x0000000a76767c23 */ /* 0x000fe2000801086c */
[----:B------:R-:W-:Y:S01]  /*3850*/  FFMA.FTZ R135, R135, UR10, -R125 ;  /* 0x0000000a87877c23 */ /* 0x000fe2000801087d */
[----:B------:R-:W-:Y:S01]  /*3860*/  FFMA.FTZ R123, R123, UR10, -R116 ;  /* 0x0000000a7b7b7c23 */ /* 0x000fe20008010874 */
[----:B------:R-:W-:Y:S01]  /*3870*/  FFMA.FTZ R131, R131, UR10, -R121 ;  /* 0x0000000a83837c23 */ /* 0x000fe20008010879 */
[----:B------:R-:W-:Y:S01]  /*3880*/  HGMMA.64x128x16.F32.BF16 R24, gdesc[UR4], R24, gsb0 ;  /* 0x01e00000041879f0 */ /* 0x000fe20008001818 */
[----:B------:R-:W-:Y:S01]  /*3890*/  R2UR UR4, R15 ;  /* 0x000000000f0472ca */ /* 0x000fe200000e0000 */
[----:B------:R-:W-:Y:S01]  /*38a0*/  FFMA.FTZ R134, R134, UR10, -R124 ;  /* 0x0000000a86867c23 */ /* 0x000fe2000801087c */
[----:B------:R-:W-:Y:S01]  /*38b0*/  FSEL R108, R147, -INF , !P5 ;  /* 0xff800000936c7808 */ /* 0x000fe20006800000 */
[----:B------:R-:W-:Y:S01]  /*38c0*/  FFMA.FTZ R130, R130, UR10, -R120 ;  /* 0x0000000a82827c23 */ /* 0x000fe20008010878 */
[----:B------:R-:W-:Y:S01]  /*38d0*/  FSEL R15, R142, -INF , !P2 ;  /* 0xff8000008e0f7808 */ /* 0x000fe20005000000 */
[--C-:B---3--:R-:W-:Y:S01]  /*38e0*/  FFMA.FTZ R104, R145, UR10, -R137.reuse ;  /* 0x0000000a91687c23 */ /* 0x108fe20008010889 */
[----:B------:R-:W1:Y:S01]  /*38f0*/  MUFU.EX2 R97, R97 ;  /* 0x0000006100617308 */ /* 0x000e620000000800 */
[----:B------:R-:W-:-:S02]  /*3900*/  FFMA.FTZ R137, R108, UR10, -R137 ;  /* 0x0000000a6c897c23 */ /* 0x000fc40008010889 */
[----:B------:R-:W-:Y:S01]  /*3910*/  FFMA.FTZ R132, R15, UR10, -R132 ;  /* 0x0000000a0f847c23 */ /* 0x000fe20008010884 */
[----:B------:R-:W-:Y:S01]  /*3920*/  FFMA.FTZ R126, R126, UR10, -R225 ;  /* 0x0000000a7e7e7c23 */ /* 0x000fe200080108e1 */
[----:B------:R-:W-:-:S03]  /*3930*/  FFMA.FTZ R127, R127, UR10, -R226 ;  /* 0x0000000a7f7f7c23 */ /* 0x000fc600080108e2 */
[----:B------:R-:W3:Y:S01]  /*3940*/  MUFU.EX2 R130, R130 ;  /* 0x0000008200827308 */ /* 0x000ee20000000800 */
[----:B------:R-:W-:-:S07]  /*3950*/  FFMA.FTZ R138, R138, UR10, -R128 ;  /* 0x0000000a8a8a7c23 */ /* 0x000fce0008010880 */
[----:B------:R-:W4:Y:S08]  /*3960*/  MUFU.EX2 R18, R18 ;  /* 0x0000001200127308 */ /* 0x000f300000000800 */
[----:B------:R-:W5:Y:S08]  /*3970*/  MUFU.EX2 R98, R98 ;  /* 0x0000006200627308 */ /* 0x000f700000000800 */
        /* <DEDUP_REMOVED lines=14> */
[----:B------:R-:W-:Y:S01]  /*3a60*/  MUFU.EX2 R93, R93 ;  /* 0x0000005d005d7308 */ /* 0x000fe20000000800 */
[----:B------:R-:W-:-:S02]  /*3a70*/  WARPGROUP.DEPBAR.LE gsb0, 0x0 ;  /* 0x00008000000079c5 */ /* 0x000fc40000010000 */
[----:B------:R-:W1:Y:S04]  /*3a80*/  LDS R16, [R16+0x400] ;  /* 0x0004000010107984 */ /* 0x000e680000000800 */
[----:B------:R-:W-:Y:S04]  /*3a90*/  LDS R228, [R228+0x400] ;  /* 0x00040000e4e47984 */ /* 0x000fe80000000800 */
[----:B------:R-:W-:Y:S04]  /*3aa0*/  LDS R12, [R12+0x400] ;  /* 0x000400000c0c7984 */ /* 0x000fe80000000800 */
[----:B------:R-:W-:Y:S04]  /*3ab0*/  LDS R9, [R9+0x400] ;  /* 0x0004000009097984 */ /* 0x000fe80000000800 */
[----:B-1----:R-:W1:Y:S04]  /*3ac0*/  SHFL.IDX PT, R125, R16, R8, 0x1f ;  /* 0x00001f08107d7589 */ /* 0x002e6800000e0000 */
[----:B------:R-:W3:Y:S04]  /*3ad0*/  SHFL.IDX PT, R108, R16, R232, 0x1f ;  /* 0x00001fe8106c7589 */ /* 0x000ee800000e0000 */
[----:B------:R-:W4:Y:S04]  /*3ae0*/  SHFL.IDX PT, R124, R16, R237, 0x1f ;  /* 0x00001fed107c7589 */ /* 0x000f2800000e0000 */
[----:B------:R-:W5:Y:S04]  /*3af0*/  SHFL.IDX PT, R121, R16, R235, 0x1f ;  /* 0x00001feb10797589 */ /* 0x000f6800000e0000 */
[----:B------:R-:W5:Y:S04]  /*3b00*/  SHFL.IDX PT, R116, R16, R233, 0x1f ;  /* 0x00001fe910747589 */ /* 0x000f6800000e0000 */
[----:B------:R-:W5:Y:S04]  /*3b10*/  SHFL.IDX PT, R15, R16, R231, 0x1f ;  /* 0x00001fe7100f7589 */ /* 0x000f6800000e0000 */
[----:B------:R-:W5:Y:S01]  /*3b20*/  SHFL.IDX PT, R120, R16, R234, 0x1f ;  /* 0x00001fea10787589 */ /* 0x000f6200000e0000 */
[--C-:B-1----:R-:W-:Y:S01]  /*3b30*/  FADD.FTZ R24, R24, -R125.reuse ;  /* 0x8000007d18187221 */ /* 0x102fe20000010000 */
[----:B------:R-:W-:-:S02]  /*3b40*/  FADD.FTZ R26, R26, -R125 ;  /* 0x8000007d1a1a7221 */ /* 0x000fc40000010000 */
[----:B------:R-:W-:Y:S01]  /*3b50*/  SHFL.IDX PT, R125, R16, R230, 0x1f ;  /* 0x00001fe6107d7589 */ /* 0x000fe200000e0000 */
[----:B---3--:R-:W-:-:S03]  /*3b60*/  FADD.FTZ R33, R33, -R108 ;  /* 0x8000006c21217221 */ /* 0x008fc60000010000 */
[----:B------:R-:W1:Y:S01]  /*3b70*/  SHFL.IDX PT, R16, R228, R232, 0x1f ;  /* 0x00001fe8e4107589 */ /* 0x000e6200000e0000 */
[----:B------:R-:W-:Y:S01]  /*3b80*/  FADD.FTZ R35, R35, -R108 ;  /* 0x8000006c23237221 */ /* 0x000fe20000010000 */
[--C-:B----4-:R-:W-:Y:S01]  /*3b90*/  FADD.FTZ R25, R25, -R124.reuse ;  /* 0x8000007c19197221 */ /* 0x110fe20000010000 */
[----:B------:R-:W-:Y:S01]  /*3ba0*/  FADD.FTZ R27, R27, -R124 ;  /* 0x8000007c1b1b7221 */ /* 0x000fe20000010000 */
[--C-:B-----5:R-:W-:Y:S01]  /*3bb0*/  FADD.FTZ R28, R28, -R121.reuse ;  /* 0x800000791c1c7221 */ /* 0x120fe20000010000 */
[----:B------:R-:W-:Y:S01]  /*3bc0*/  FADD.FTZ R30, R30, -R121 ;  /* 0x800000791e1e7221 */ /* 0x000fe20000010000 */
[----:B------:R-:W3:Y:S01]  /*3bd0*/  SHFL.IDX PT, R108, R228, R233, 0x1f ;  /* 0x00001fe9e46c7589 */ /* 0x000ee200000e0000 */
[--C-:B------:R-:W-:Y:S01]  /*3be0*/  FADD.FTZ R32, R32, -R116.reuse ;  /* 0x8000007420207221 */ /* 0x100fe20000010000 */
[----:B------:R-:W-:Y:S02]  /*3bf0*/  FADD.FTZ R34, R34, -R116 ;  /* 0x8000007422227221 */ /* 0x000fe40000010000 */
[----:B------:R-:W4:Y:S01]  /*3c00*/  SHFL.IDX PT, R124, R228, R8, 0x1f ;  /* 0x00001f08e47c7589 */ /* 0x000f2200000e0000 */
        /* <DEDUP_REMOVED lines=11> */
[--C-:B---3--:R-:W-:Y:S01]  /*3cc0*/  FADD.FTZ R48, R48, -R108.reuse ;  /* 0x8000006c30307221 */ /* 0x108fe20000010000 */
[----:B------:R-:W-:Y:S02]  /*3cd0*/  FADD.FTZ R50, R50, -R108 ;  /* 0x8000006c32327221 */ /* 0x000fe40000010000 */
[----:B------:R-:W1:Y:S01]  /*3ce0*/  SHFL.IDX PT, R231, R9, R231, 0x1f ;  /* 0x00001fe709e77589 */ /* 0x000e6200000e0000 */
[--C-:B------:R-:W-:Y:S01]  /*3cf0*/  FADD.FTZ R37, R37, -R125.reuse ;  /* 0x8000007d25257221 */ /* 0x100fe20000010000 */
[----:B------:R-:W-:Y:S01]  /*3d00*/  FADD.FTZ R39, R39, -R125 ;  /* 0x8000007d27277221 */ /* 0x000fe20000010000 */
[--C-:B----4-:R-:W-:Y:S01]  /*3d10*/  FADD.FTZ R40, R40, -R124.reuse ;  /* 0x8000007c28287221 */ /* 0x110fe20000010000 */
[----:B------:R-:W-:Y:S01]  /*3d20*/  FADD.FTZ R42, R42, -R124 ;  /* 0x8000007c2a2a7221 */ /* 0x000fe20000010000 */
[--C-:B-----5:R-:W-:Y:S01]  /*3d30*/  FADD.FTZ R44, R44, -R121.reuse ;  /* 0x800000792c2c7221 */ /* 0x120fe20000010000 */
[----:B------:R-:W-:Y:S01]  /*3d40*/  FADD.FTZ R46, R46, -R121 ;  /* 0x800000792e2e7221 */ /* 0x000fe20000010000 */
[----:B------:R-:W3:Y:S01]  /*3d50*/  SHFL.IDX PT, R108, R12, R232, 0x1f ;  /* 0x00001fe80c6c7589 */ /* 0x000ee200000e0000 */
        /* <DEDUP_REMOVED lines=8> */
[----:B------:R-:W4:Y:S04]  /*3de0*/  SHFL.IDX PT, R116, R12, R233, 0x1f ;  /* 0x00001fe90c747589 */ /* 0x000f2800000e0000 */
[----:B------:R-:W5:Y:S01]  /*3df0*/  SHFL.IDX PT, R12, R12, R230, 0x1f ;  /* 0x00001fe60c0c7589 */ /* 0x000f6200000e0000 */
[--C-:B------:R-:W-:Y:S01]  /*3e00*/  FADD.FTZ R41, R41, -R120.reuse ;  /* 0x8000007829297221 */ /* 0x100fe20000010000 */
[----:B------:R-:W-:-:S02]  /*3e10*/  FADD.FTZ R43, R43, -R120 ;  /* 0x800000782b2b7221 */ /* 0x000fc40000010000 */
[----:B------:R-:W-:Y:S04]  /*3e20*/  SHFL.IDX PT, R237, R9, R237, 0x1f ;  /* 0x00001fed09ed7589 */ /* 0x000fe800000e0000 */
[----:B------:R-:W2:Y:S01]  /*3e30*/  SHFL.IDX PT, R120, R9, R8, 0x1f ;  /* 0x00001f0809787589 */ /* 0x000ea200000e0000 */
[----:B------:R-:W5:Y:S01]  /*3e40*/  MUFU.EX2 R126, R126 ;  /* 0x0000007e007e7308 */ /* 0x000f620000000800 */
[----:B-1----:R-:W-:Y:S01]  /*3e50*/  FADD.FTZ R128, R84, -R231 ;  /* 0x800000e754807221 */ /* 0x002fe20000010000 */
[----:B------:R-:W-:Y:S01]  /*3e60*/  FMUL.FTZ R84, R216, R24 ;  /* 0x00000018d8547220 */ /* 0x000fe20000410000 */
[----:B------:R-:W1:Y:S01]  /*3e70*/  SHFL.IDX PT, R228, R228, R230, 0x1f ;  /* 0x00001fe6e4e47589 */ /* 0x000e6200000e0000 */
[----:B------:R-:W-:-:S04]  /*3e80*/  FMUL.FTZ R25, R219, R25 ;  /* 0x00000019db197220 */ /* 0x000fc80000410000 */
[----:B------:R-:W1:Y:S01]  /*3e90*/  MUFU.EX2 R127, R127 ;  /* 0x0000007f007f7308 */ /* 0x000e620000000800 */
[----:B------:R-:W2:Y:S01]  /*3ea0*/  SHFL.IDX PT, R235, R9, R235, 0x1f ;  /* 0x00001feb09eb7589 */ /* 0x000ea200000e0000 */
[----:B---3--:R-:W-:Y:S01]  /*3eb0*/  FADD.FTZ R65, R65, -R108 ;  /* 0x8000006c41417221 */ /* 0x008fe20000010000 */
[----:B----4-:R-:W-:Y:S02]  /*3ec0*/  FADD.FTZ R66, R66, -R116 ;  /* 0x8000007442427221 */ /* 0x010fe40000010000 */
[----:B------:R-:W3:Y:S04]  /*3ed0*/  SHFL.IDX PT, R234, R9, R234, 0x1f ;  /* 0x00001fea09ea7589 */ /* 0x000ee800000e0000 */
[----:B------:R-:W4:Y:S04]  /*3ee0*/  SHFL.IDX PT, R233, R9, R233, 0x1f ;  /* 0x00001fe909e97589 */ /* 0x000f2800000e0000 */
[----:B------:R-:W4:Y:S04]  /*3ef0*/  SHFL.IDX PT, R232, R9, R232, 0x1f ;  /* 0x00001fe809e87589 */ /* 0x000f2800000e0000 */
[----:B------:R5:W4:Y:S01]  /*3f00*/  SHFL.IDX PT, R230, R9, R230, 0x1f ;  /* 0x00001fe609e67589 */ /* 0x000b2200000e0000 */
        /* <DEDUP_REMOVED lines=16> */
[----:B------:R-:W4:Y:S01]  /*4010*/  MUFU.EX2 R112, R112 ;  /* 0x0000007000707308 */ /* 0x000f220000000800 */
[----:B------:R-:W-:Y:S01]  /*4020*/  FADD.FTZ R62, R62, -R121 ;  /* 0x800000793e3e7221 */ /* 0x000fe20000010000 */
[----:B------:R-:W-:Y:S01]  /*4030*/  FADD.FTZ R15, R63, -R15 ;  /* 0x8000000f3f0f7221 */ /* 0x000fe20000010000 */
[----:B------:R-:W-:Y:S01]  /*4040*/  FFMA.FTZ R227, R150, UR10, -R227 ;  /* 0x0000000a96e37c23 */ /* 0x000fe200080108e3 */
[----:B------:R-:W-:-:S04]  /*4050*/  FFMA.FTZ R140, R151, UR10, -R140 ;  /* 0x0000000a978c7c23 */ /* 0x000fc8000801088c */
[----:B------:R-:W4:Y:S01]  /*4060*/  MUFU.EX2 R113, R113 ;  /* 0x0000007100717308 */ /* 0x000f220000000800 */
[----:B------:R-:W-:Y:S01]  /*4070*/  FADD.FTZ R231, R86, -R231 ;  /* 0x800000e756e77221 */ /* 0x000fe20000010000 */
[----:B------:R-:W-:Y:S01]  /*4080*/  F2FP.BF16.F32.PACK_AB R86, R29, R28 ;  /* 0x0000001c1d56723e */ /* 0x000fe200000010ff */
[----:B------:R-:W-:-:S05]  /*4090*/  FMUL.FTZ R60, R95, R60 ;  /* 0x0000003c5f3c7220 */ /* 0x000fca0000410000 */
[----:B------:R-:W4:Y:S01]  /*40a0*/  MUFU.EX2 R122, R122 ;  /* 0x0000007a007a7308 */ /* 0x000f220000000800 */
[----:B------:R-:W-:Y:S01]  /*40b0*/  FMUL.FTZ R61, R11, R61 ;  /* 0x0000003d0b3d7220 */ /* 0x000fe20000410000 */
[----:B------:R-:W-:Y:S01]  /*40c0*/  FMUL.FTZ R62, R126, R62 ;  /* 0x0000003e7e3e7220 */ /* 0x000fe20000410000 */
[----:B-1----:R-:W-:-:S05]  /*40d0*/  FMUL.FTZ R15, R127, R15 ;  /* 0x0000000f7f0f7220 */ /* 0x002fca0000410000 */
[----:B------:R-:W1:Y:S01]  /*40e0*/  MUFU.EX2 R123, R123 ;  /* 0x0000007b007b7308 */ /* 0x000e620000000800 */
[----:B------:R-:W-:Y:S01]  /*40f0*/  F2FP.BF16.F32.PACK_AB R66, R66, R9 ;  /* 0x000000094242723e */ /* 0x000fe200000010ff */
[----:B------:R-:W-:-:S06]  /*4100*/  FADD.FTZ R67, R67, -R108 ;  /* 0x8000006c43437221 */ /* 0x000fcc0000010000 */
[----:B------:R-:W1:Y:S01]  /*4110*/  MUFU.EX2 R117, R117 ;  /* 0x0000007500757308 */ /* 0x000e620000000800 */
[----:B--2---:R-:W-:Y:S01]  /*4120*/  FADD.FTZ R63, R72, -R120 ;  /* 0x80000078483f7221 */ /* 0x004fe20000010000 */
[----:B------:R-:W-:-:S06]  /*4130*/  FADD.FTZ R108, R73, -R237 ;  /* 0x800000ed496c7221 */ /* 0x000fcc0000010000 */
[----:B------:R-:W2:Y:S01]  /*4140*/  MUFU.EX2 R111, R111 ;  /* 0x0000006f006f7308 */ /* 0x000ea20000000800 */
[----:B------:R-:W-:-:S07]  /*4150*/  FADD.FTZ R12, R71, -R12 ;  /* 0x8000000c470c7221 */ /* 0x000fce0000010000 */
[----:B------:R-:W2:Y:S08]  /*4160*/  MUFU.EX2 R114, R114 ;  /* 0x0000007200727308 */ /* 0x000eb00000000800 */
[----:B------:R-:W2:Y:S08]  /*4170*/  MUFU.EX2 R115, R115 ;  /* 0x0000007300737308 */ /* 0x000eb00000000800 */
[----:B------:R-:W2:Y:S08]  /*4180*/  MUFU.EX2 R118, R118 ;  /* 0x0000007600767308 */ /* 0x000eb00000000800 */
[----:B------:R-:W2:Y:S01]  /*4190*/  MUFU.EX2 R119, R119 ;  /* 0x0000007700777308 */ /* 0x000ea20000000800 */
[----:B------:R-:W-:-:S07]  /*41a0*/  F2FP.BF16.F32.PACK_AB R70, R61, R60 ;  /* 0x0000003c3d46723e */ /* 0x000fce00000010ff */
[----:B------:R-:W2:Y:S01]  /*41b0*/  MUFU.EX2 R131, R131 ;  /* 0x0000008300837308 */ /* 0x000ea20000000800 */
[----:B------:R-:W-:-:S07]  /*41c0*/  F2FP.BF16.F32.PACK_AB R71, R15, R62 ;  /* 0x0000003e0f47723e */ /* 0x000fce00000010ff */
[----:B------:R-:W2:Y:S01]  /*41d0*/  MUFU.EX2 R134, R134 ;  /* 0x0000008600867308 */ /* 0x000ea20000000800 */
[----:B------:R-:W-:-:S07]  /*41e0*/  FMUL.FTZ R60, R100, R63 ;  /* 0x0000003f643c7220 */ /* 0x000fce0000410000 */
[----:B------:R-:W2:Y:S01]  /*41f0*/  MUFU.EX2 R135, R135 ;  /* 0x0000008700877308 */ /* 0x000ea20000000800 */
[----:B------:R-:W-:-:S07]  /*4200*/  FMUL.FTZ R15, R101, R108 ;  /* 0x0000006c650f7220 */ /* 0x000fce0000410000 */
[----:B------:R-:W-:Y:S01]  /*4210*/  MUFU.EX2 R102, R102 ;  /* 0x0000006600667308 */ /* 0x000fe20000000800 */
[----:B------:R-:W-:-:S07]  /*4220*/  FADD.FTZ R64, R64, -R116 ;  /* 0x8000007440407221 */ /* 0x000fce0000010000 */
[----:B------:R-:W2:Y:S08]  /*4230*/  MUFU.EX2 R138, R138 ;  /* 0x0000008a008a7308 */ /* 0x000eb00000000800 */
[----:B------:R-:W2:Y:S08]  /*4240*/  MUFU.EX2 R139, R139 ;  /* 0x0000008b008b7308 */ /* 0x000eb00000000800 */
[----:B------:R-:W2:Y:S08]  /*4250*/  MUFU.EX2 R132, R132 ;  /* 0x0000008400847308 */ /* 0x000eb00000000800 */
[----:B------:R-:W2:Y:S01]  /*4260*/  MUFU.EX2 R136, R136 ;  /* 0x0000008800887308 */ /* 0x000ea20000000800 */
[----:B------:R-:W-:-:S07]  /*4270*/  FADD.FTZ R56, R56, -R124 ;  /* 0x8000007c38387221 */ /* 0x000fce0000010000 */
[----:B------:R-:W2:Y:S01]  /*4280*/  MUFU.EX2 R103, R103 ;  /* 0x0000006700677308 */ /* 0x000ea20000000800 */
[----:B------:R-:W-:-:S07]  /*4290*/  FADD.FTZ R58, R58, -R124 ;  /* 0x8000007c3a3a7221 */ /* 0x000fce0000010000 */
[----:B------:R-:W-:Y:S01]  /*42a0*/  MUFU.EX2 R104, R104 ;  /* 0x0000006800687308 */ /* 0x000fe20000000800 */
[----:B------:R-:W-:-:S07]  /*42b0*/  FADD.FTZ R57, R57, -R125 ;  /* 0x8000007d39397221 */ /* 0x000fce0000010000 */
[----:B------:R-:W-:Y:S01]  /*42c0*/  MUFU.EX2 R105, R105 ;  /* 0x0000006900697308 */ /* 0x000fe20000000800 */
[----:B------:R-:W-:-:S07]  /*42d0*/  FADD.FTZ R59, R59, -R125 ;  /* 0x8000007d3b3b7221 */ /* 0x000fce0000010000 */
[----:B------:R-:W-:Y:S08]  /*42e0*/  MUFU.EX2 R106, R106 ;  /* 0x0000006a006a7308 */ /* 0x000ff00000000800 */
[----:B------:R-:W2:Y:S08]  /*42f0*/  MUFU.EX2 R133, R133 ;  /* 0x0000008500857308 */ /* 0x000eb00000000800 */
[----:B------:R-:W2:Y:S08]  /*4300*/  MUFU.EX2 R137, R137 ;  /* 0x0000008900897308 */ /* 0x000eb00000000800 */
[----:B------:R-:W2:Y:S08]  /*4310*/  MUFU.EX2 R28, R227 ;  /* 0x000000e3001c7308 */ /* 0x000eb00000000800 */
[----:B------:R-:W2:Y:S01]  /*4320*/  MUFU.EX2 R9, R140 ;  /* 0x0000008c00097308 */ /* 0x000ea20000000800 */
[----:B------:R-:W-:Y:S01]  /*4330*/  FMUL.FTZ R26, R217, R26 ;  /* 0x0000001ad91a7220 */ /* 0x000fe20000410000 */
[----:B------:R-:W-:Y:S01]  /*4340*/  FMUL.FTZ R27, R218, R27 ;  /* 0x0000001bda1b7220 */ /* 0x000fe20000410000 */
[--C-:B------:R-:W-:Y:S01]  /*4350*/  FADD.FTZ R53, R53, -R228.reuse ;  /* 0x800000e435357221 */ /* 0x100fe20000010000 */
[----:B------:R-:W-:Y:S01]  /*4360*/  FADD.FTZ R55, R55, -R228 ;  /* 0x800000e437377221 */ /* 0x000fe20000010000 */
[----:B------:R-:W-:Y:S01]  /*4370*/  FMUL.FTZ R30, R220, R30 ;  /* 0x0000001edc1e7220 */ /* 0x000fe20000410000 */
[----:B------:R-:W-:Y:S01]  /*4380*/  FMUL.FTZ R31, R221, R31 ;  /* 0x0000001fdd1f7220 */ /* 0x000fe20000410000 */
[----:B------:R-:W-:Y:S01]  /*4390*/  FMUL.FTZ R64, R96, R64 ;  /* 0x0000004060407220 */ /* 0x000fe20000410000 */
[----:B------:R-:W-:Y:S01]  /*43a0*/  F2FP.BF16.F32.PACK_AB R60, R15, R60 ;  /* 0x0000003c0f3c723e */ /* 0x000fe200000010ff */
[----:B------:R-:W-:Y:S01]  /*43b0*/  FADD.FTZ R116, R76, -R235 ;  /* 0x800000eb4c747221 */ /* 0x000fe20000010000 */
[----:B---3--:R-:W-:Y:S01]  /*43c0*/  FADD.FTZ R124, R77, -R234 ;  /* 0x800000ea4d7c7221 */ /* 0x008fe20000010000 */
[----:B------:R-:W-:Y:S01]  /*43d0*/  FMUL.FTZ R32, R10, R32 ;  /* 0x000000200a207220 */ /* 0x000fe20000410000 */
[----:B------:R-:W-:Y:S01]  /*43e0*/  FMUL.FTZ R33, R19, R33 ;  /* 0x0000002113217220 */ /* 0x000fe20000410000 */
[----:B------:R-:W-:Y:S01]  /*43f0*/  FMUL.FTZ R34, R222, R34 ;  /* 0x00000022de227220 */ /* 0x000fe20000410000 */
[----:B-----5:R-:W-:Y:S01]  /*4400*/  FMUL.FTZ R35, R109, R35 ;  /* 0x000000236d237220 */ /* 0x020fe20000410000 */
[----:B------:R-:W-:Y:S01]  /*4410*/  FMUL.FTZ R36, R20, R36 ;  /* 0x0000002414247220 */ /* 0x000fe20000410000 */
[----:B------:R-:W-:Y:S01]  /*4420*/  FMUL.FTZ R37, R21, R37 ;  /* 0x0000002515257220 */ /* 0x000fe20000410000 */
[----:B----4-:R-:W-:Y:S01]  /*4430*/  FMUL.FTZ R38, R112, R38 ;  /* 0x0000002670267220 */ /* 0x010fe20000410000 */
[----:B------:R-:W-:Y:S01]  /*4440*/  FMUL.FTZ R39, R113, R39 ;  /* 0x0000002771277220 */ /* 0x000fe20000410000 */
[----:B------:R-:W-:Y:S01]  /*4450*/  FMUL.FTZ R56, R93, R56 ;  /* 0x000000385d387220 */ /* 0x000fe20000410000 */
[----:B------:R-:W-:Y:S01]  /*4460*/  FMUL.FTZ R57, R94, R57 ;  /* 0x000000395e397220 */ /* 0x000fe20000410000 */
[----:B------:R-:W-:Y:S01]  /*4470*/  FMUL.FTZ R58, R122, R58 ;  /* 0x0000003a7a3a7220 */ /* 0x000fe20000410000 */
[----:B-1----:R-:W-:Y:S01]  /*4480*/  FMUL.FTZ R59, R123, R59 ;  /* 0x0000003b7b3b7220 */ /* 0x002fe20000410000 */
        /* <DEDUP_REMOVED lines=15> */
[----:B--2---:R-:W-:Y:S01]  /*4580*/  FMUL.FTZ R47, R111, R47 ;  /* 0x0000002f6f2f7220 */ /* 0x004fe20000410000 */
        /* <DEDUP_REMOVED lines=207> */
.L_x_7057:
        /* <DEDUP_REMOVED lines=68> */
.L_x_7058:
        /* <DEDUP_REMOVED lines=12> */
.L_x_7048:
        /* <DEDUP_REMOVED lines=116> */
.L_x_7071:
[----:B------:R-:W-:-:S05]  /*5ec0*/  IMAD.U32 R7, RZ, RZ, UR36 ;  /* 0x00000024ff077e24 */ /* 0x000fca000f8e00ff */
[----:B------:R-:W-:-:S04]  /*5ed0*/  LOP3.LUT R7, R7, 0x1, RZ, 0xfc, !PT ;  /* 0x0000000107077812 */ /* 0x000fc800078efcff */
[----:B------:R-:W-:-:S13]  /*5ee0*/  ISETP.NE.AND P0, PT, R7, 0x3, PT ;  /* 0x000000030700780c */ /* 0x000fda0003f05270 */
[----:B--2---:R-:W-:Y:S05]  /*5ef0*/  @!P0 BRA `(.L_x_7061) ;  /* 0x0000000000048947 */ /* 0x004fea0003800000 */
[----:B------:R-:W-:Y:S01]  /*5f00*/  BPT.TRAP 0x1 ;  /* 0x000000040000795c */ /* 0x000fe20000300000 */
.L_x_7061:
[----:B------:R-:W-:Y:S01]  /*5f10*/  IMAD R7, R0, 0x8, R236 ;  /* 0x0000000800077824 */ /* 0x000fe200078e02ec */
[----:B------:R-:W-:-:S04]  /*5f20*/  SHF.L.U32 R18, R4, 0x1f, RZ ;  /* 0x0000001f04127819 */ /* 0x000fc800000006ff */
[----:B------:R1:W2:Y:S01]  /*5f30*/  SYNCS.PHASECHK.TRANS64.TRYWAIT P1, [R7+URZ+0x30c10], R18 ;  /* 0x030c1012070075a7 */ /* 0x0002a2000802017f */
[----:B------:R-:W-:Y:S05]  /*5f40*/  @!P0 BRA `(.L_x_7062) ;  /* 0x0000000000048947 */ /* 0x000fea0003800000 */
[----:B------:R-:W-:Y:S01]  /*5f50*/  BPT.TRAP 0x1 ;  /* 0x000000040000795c */ /* 0x000fe20000300000 */
.L_x_7062:
[----:B---3--:R-:W-:-:S05]  /*5f60*/  VIADD R8, R236, 0x10000 ;  /* 0x00010000ec087836 */ /* 0x008fca0000000000 */
[----:B------:R-:W-:-:S04]  /*5f70*/  SHF.R.U32.HI R8, RZ, 0x4, R8 ;  /* 0x00000004ff087819 */ /* 0x000fc80000011608 */
[----:B------:R-:W-:-:S04]  /*5f80*/  LOP3.LUT R8, R8, 0x3fff, RZ, 0xc0, !PT ;  /* 0x00003fff08087812 */ /* 0x000fc800078ec0ff */
[----:B------:R-:W-:Y:S01]  /*5f90*/  LOP3.LUT R9, R8, 0x10000, RZ, 0xfc, !PT ;  /* 0x0001000008097812 */ /* 0x000fe200078efcff */
[----:B--2---:R-:W-:Y:S06]  /*5fa0*/  @P1 BRA `(.L_x_7063) ;  /* 0x0000000000081947 */ /* 0x004fec0003800000 */
[----:B------:R-:W2:Y:S02]  /*5fb0*/  SYNCS.PHASECHK.TRANS64.TRYWAIT P1, [R7+URZ+0x30c10], R18 ;  /* 0x030c1012070075a7 */ /* 0x000ea4000802017f */
[----:B--2---:R-:W-:Y:S05]  /*5fc0*/  @!P1 BRA `(.L_x_7064) ;  /* 0x0000007800109947 */ /* 0x004fea0003800000 */
.L_x_7063:
        /* <DEDUP_REMOVED lines=63> */
.L_x_7065:
[----:B------:R1:W1:Y:S01]  /*63c0*/  SYNCS.PHASECHK.TRANS64.TRYWAIT P1, [R7+URZ+0x30c30], R18 ;  /* 0x030c3012070075a7 */ /* 0x000262000802017f */
[----:B------:R-:W-:Y:S05]  /*63d0*/  @!P0 BRA `(.L_x_7066) ;  /* 0x0000000000048947 */ /* 0x000fea0003800000 */
[----:B------:R-:W-:Y:S01]  /*63e0*/  BPT.TRAP 0x1 ;  /* 0x000000040000795c */ /* 0x000fe20000300000 */
.L_x_7066:
        /* <DEDUP_REMOVED lines=8> */
.L_x_7067:
        /* <DEDUP_REMOVED lines=8> */
[----:B---3--:R-:W-:Y:S01]  /*64f0*/  SHFL.IDX PT, R18, R231, R5, 0x1f ;  /* 0x00001f05e7127589 */ /* 0x008fe200000e0000 */
[C---:B------:R-:W-:Y:S01]  /*6500*/  VIADD R13, R5.reuse, 0x10 ;  /* 0x00000010050d7836 */ /* 0x040fe20000000000 */
[----:B------:R-:W-:Y:S01]  /*6510*/  ISETP.GT.AND P2, PT, R6, RZ, PT ;  /* 0x000000ff0600720c */ /* 0x000fe20003f44270 */
[C---:B------:R-:W-:Y:S01]  /*6520*/  VIADD R14, R5.reuse, 0x14 ;  /* 0x00000014050e7836 */ /* 0x040fe20000000000 */
[----:B--2---:R-:W-:Y:S01]  /*6530*/  SHFL.IDX PT, R9, R16, R5, 0x1f ;  /* 0x00001f0510097589 */ /* 0x004fe200000e0000 */
[C---:B------:R-:W-:Y:S01]  /*6540*/  VIADD R15, R5.reuse, 0x18 ;  /* 0x00000018050f7836 */ /* 0x040fe20000000000 */
[----:B------:R-:W-:Y:S01]  /*6550*/  FSEL R104, R104, -INF , P2 ;  /* 0xff80000068687808 */ /* 0x000fe20001000000 */
[C---:B------:R-:W-:Y:S01]  /*6560*/  VIADD R19, R5.reuse, 0x4 ;  /* 0x0000000405137836 */ /* 0x040fe20000000000 */
[----:B------:R-:W-:Y:S01]  /*6570*/  HGMMA.64x128x16.F32.BF16 R24, gdesc[UR4], RZ, !UPT, gsb0 ;  /* 0x01e00000041879f0 */ /* 0x000fe2000c0018ff */
[----:B------:R-:W-:Y:S01]  /*6580*/  UIADD3 UR4, UR6, 0x2, URZ ;  /* 0x0000000206047890 */ /* 0x000fe2000fffe03f */
[C---:B------:R-:W-:Y:S01]  /*6590*/  VIADD R17, R5.reuse, 0x8 ;  /* 0x0000000805117836 */ /* 0x040fe20000000000 */
[----:B------:R-:W1:Y:S01]  /*65a0*/  SHFL.IDX PT, R12, R16, R12, 0x1f ;  /* 0x00001f0c100c7589 */ /* 0x000e6200000e0000 */
[----:B------:R-:W-:Y:S01]  /*65b0*/  VIADD R20, R5, 0x1c ;  /* 0x0000001c05147836 */ /* 0x000fe20000000000 */
[----:B------:R-:W-:Y:S01]  /*65c0*/  ISETP.GT.AND P1, PT, R6, 0x8, PT ;  /* 0x000000080600780c */ /* 0x000fe20003f24270 */
[----:B------:R-:W-:Y:S01]  /*65d0*/  ULDC UR5, c[0x0][0x744] ;  /* 0x0001d10000057ab9 */ /* 0x000fe20000000800 */
[----:B------:R-:W-:Y:S01]  /*65e0*/  SHFL.IDX PT, R13, R16, R13, 0x1f ;  /* 0x00001f0d100d7589 */ /* 0x000fe200000e0000 */
[----:B------:R-:W-:Y:S01]  /*65f0*/  UMOV UR10, UR4 ;  /* 0x00000004000a7c82 */ /* 0x000fe20008000000 */
[----:B------:R-:W-:Y:S01]  /*6600*/  UIADD3 UR4, UR6, 0x4, URZ ;  /* 0x0000000406047890 */ /* 0x000fe2000fffe03f */
[----:B------:R-:W-:Y:S01]  /*6610*/  FSEL R101, R101, -INF , P2 ;  /* 0xff80000065657808 */ /* 0x000fe20001000000 */
[----:B------:R-:W-:Y:S01]  /*6620*/  SHFL.IDX PT, R14, R16, R14, 0x1f ;  /* 0x00001f0e100e7589 */ /* 0x000fe200000e0000 */
[----:B------:R-:W-:Y:S01]  /*6630*/  FSEL R93, R93, -INF , P2 ;  /* 0xff8000005d5d7808 */ /* 0x000fe20001000000 */
[----:B------:R-:W-:Y:S01]  /*6640*/  UIADD3 UR6, UR6, 0x6, URZ ;  /* 0x0000000606067890 */ /* 0x000fe2000fffe03f */
[----:B------:R-:W-:Y:S01]  /*6650*/  FSEL R230, R92, -INF , P2 ;  /* 0xff8000005ce67808 */ /* 0x000fe20001000000 */
[----:B------:R-:W2:Y:S01]  /*6660*/  SHFL.IDX PT, R15, R16, R15, 0x1f ;  /* 0x00001f0f100f7589 */ /* 0x000ea200000e0000 */
[----:B------:R-:W-:Y:S01]  /*6670*/  FSEL R94, R94, -INF , P1 ;  /* 0xff8000005e5e7808 */ /* 0x000fe20000800000 */
[----:B------:R-:W-:Y:S01]  /*6680*/  IMAD R217, R0, 0x400, R217 ;  /* 0x0000040000d97824 */ /* 0x000fe200078e02d9 */
[----:B------:R-:W-:Y:S01]  /*6690*/  FSEL R103, R103, -INF , P1 ;  /* 0xff80000067677808 */ /* 0x000fe20000800000 */
[----:B------:R-:W3:Y:S01]  /*66a0*/  SHFL.IDX PT, R22, R231, R17, 0x1f ;  /* 0x00001f11e7167589 */ /* 0x000ee200000e0000 */
[----:B------:R-:W-:-:S02]  /*66b0*/  FSEL R106, R106, -INF , P1 ;  /* 0xff8000006a6a7808 */ /* 0x000fc40000800000 */
        /* <DEDUP_REMOVED lines=10> */
[----:B------:R-:W-:Y:S01]  /*6760*/  FSEL R147, R147, -INF , P1 ;  /* 0xff80000093937808 */ /* 0x000fe20000800000 */
[----:B------:R-:W-:Y:S01]  /*6770*/  FFMA.FTZ R12, R95, UR5, -R12 ;  /* 0x000000055f0c7c23 */ /* 0x000fe2000801080c */
[----:B------:R-:W-:Y:S01]  /*6780*/  FSEL R89, R89, -INF , P2 ;  /* 0xff80000059597808 */ /* 0x000fe20001000000 */
[----:B------:R-:W5:Y:S01]  /*6790*/  MUFU.EX2 R9, R9 ;  /* 0x0000000900097308 */ /* 0x000f620000000800 */
[----:B-1----:R-:W-:Y:S01]  /*67a0*/  VIADD R93, R5, 0x1c ;  /* 0x0000001c055d7836 */ /* 0x002fe20000000000 */
[----:B------:R-:W-:Y:S02]  /*67b0*/  FSEL R91, R91, -INF , P1 ;  /* 0xff8000005b5b7808 */ /* 0x000fe40000800000 */
[----:B------:R-:W-:Y:S02]  /*67c0*/  FSEL R100, R100, -INF , P2 ;  /* 0xff80000064647808 */ /* 0x000fe40001000000 */
[----:B------:R-:W-:-:S02]  /*67d0*/  FSEL R113, R113, -INF , P2 ;  /* 0xff80000071717808 */ /* 0x000fc40001000000 */
[----:B------:R-:W-:Y:S01]  /*67e0*/  FSEL R108, R108, -INF , P2 ;  /* 0xff8000006c6c7808 */ /* 0x000fe20001000000 */
[----:B--2---:R-:W-:Y:S01]  /*67f0*/  FFMA.FTZ R100, R100, UR5, -R15 ;  /* 0x0000000564647c23 */ /* 0x004fe2000801080f */
[----:B------:R-:W-:Y:S01]  /*6800*/  FSEL R110, R110, -INF , P1 ;  /* 0xff8000006e6e7808 */ /* 0x000fe20000800000 */
[----:B------:R-:W-:Y:S01]  /*6810*/  MUFU.EX2 R12, R12 ;  /* 0x0000000c000c7308 */ /* 0x000fe20000000800 */
[----:B------:R-:W-:Y:S01]  /*6820*/  FSEL R112, R112, -INF , P2 ;  /* 0xff80000070707808 */ /* 0x000fe20001000000 */
[--C-:B---3--:R-:W-:Y:S01]  /*6830*/  FFMA.FTZ R21, R108, UR5, -R22.reuse ;  /* 0x000000056c157c23 */ /* 0x108fe20008010816 */
[----:B------:R-:W-:Y:S01]  /*6840*/  FSEL R114, R114, -INF , P1 ;  /* 0xff80000072727808 */ /* 0x000fe20000800000 */
[----:B------:R-:W-:Y:S01]  /*6850*/  FFMA.FTZ R22, R110, UR5, -R22 ;  /* 0x000000056e167c23 */ /* 0x000fe20008010816 */
[----:B------:R-:W-:Y:S02]  /*6860*/  FSEL R96, R96, -INF , P2 ;  /* 0xff80000060607808 */ /* 0x000fe40001000000 */
[----:B------:R-:W-:Y:S01]  /*6870*/  FSEL R98, R98, -INF , P1 ;  /* 0xff80000062627808 */ /* 0x000fe20000800000 */
[----:B------:R-:W-:Y:S01]  /*6880*/  MUFU.EX2 R228, R100 ;  /* 0x0000006400e47308 */ /* 0x000fe20000000800 */
[----:B------:R-:W-:Y:S01]  /*6890*/  FSEL R102, R102, -INF , P1 ;  /* 0xff80000066667808 */ /* 0x000fe20000800000 */
[--C-:B------:R-:W-:Y:S01]  /*68a0*/  FFMA.FTZ R96, R96, UR5, -R13.reuse ;  /* 0x0000000560607c23 */ /* 0x100fe2000801080d */
[----:B------:R-:W-:Y:S01]  /*68b0*/  FSEL R109, R109, -INF , P2 ;  /* 0xff8000006d6d7808 */ /* 0x000fe20001000000 */
[----:B------:R-:W-:Y:S01]  /*68c0*/  FFMA.FTZ R13, R98, UR5, -R13 ;  /* 0x00000005620d7c23 */ /* 0x000fe2000801080d */
[----:B------:R-:W-:Y:S01]  /*68d0*/  FSEL R97, R97, -INF , P2 ;  /* 0xff80000061617808 */ /* 0x000fe20001000000 */
[----:B----4-:R-:W1:Y:S01]  /*68e0*/  SHFL.IDX PT, R98, R223, R5, 0x1f ;  /* 0x00001f05df627589 */ /* 0x010e6200000e0000 */
[----:B------:R-:W-:Y:S01]  /*68f0*/  FFMA.FTZ R15, R102, UR5, -R15 ;  /* 0x00000005660f7c23 */ /* 0x000fe2000801080f */
[----:B------:R-:W-:Y:S01]  /*6900*/  FSEL R99, R99, -INF , P1 ;  /* 0xff80000063637808 */ /* 0x000fe20000800000 */
[----:B------:R-:W-:Y:S01]  /*6910*/  MUFU.EX2 R229, R96 ;  /* 0x0000006000e57308 */ /* 0x000fe20000000800 */
[----:B------:R-:W-:Y:S01]  /*6920*/  FSEL R119, R119, -INF , P1 ;  /* 0xff80000077777808 */ /* 0x000fe20000800000 */
[--C-:B------:R-:W-:Y:S01]  /*6930*/  FFMA.FTZ R97, R97, UR5, -R14.reuse ;  /* 0x0000000561617c23 */ /* 0x100fe2000801080e */
[----:B------:R-:W-:Y:S01]  /*6940*/  FSEL R105, R105, -INF , P2 ;  /* 0xff80000069697808 */ /* 0x000fe20001000000 */
[----:B------:R-:W-:Y:S01]  /*6950*/  FFMA.FTZ R14, R99, UR5, -R14 ;  /* 0x00000005630e7c23 */ /* 0x000fe2000801080e */
[----:B------:R-:W-:-:S02]  /*6960*/  FSEL R107, R107, -INF , P1 ;  /* 0xff8000006b6b7808 */ /* 0x000fc40000800000 */
[----:B------:R-:W-:Y:S01]  /*6970*/  FSEL R99, R121, -INF , P2 ;  /* 0xff80000079637808 */ /* 0x000fe20001000000 */
[----:B------:R1:W-:Y:S01]  /*6980*/  MUFU.EX2 R226, R97 ;  /* 0x0000006100e27308 */ /* 0x0003e20000000800 */
[----:B------:R-:W-:Y:S02]  /*6990*/  FSEL R123, R123, -INF , P1 ;  /* 0xff8000007b7b7808 */ /* 0x000fe40000800000 */
[----:B------:R-:W-:Y:S02]  /*69a0*/  FSEL R134, R134, -INF , P1 ;  /* 0xff80000086867808 */ /* 0x000fe40000800000 */
[----:B------:R-:W-:Y:S02]  /*69b0*/  FSEL R120, R120, -INF , P2 ;  /* 0xff80000078787808 */ /* 0x000fe40001000000 */
[----:B------:R-:W-:Y:S01]  /*69c0*/  FSEL R131, R131, -INF , P1 ;  /* 0xff80000083837808 */ /* 0x000fe20000800000 */
[----:B------:R-:W-:Y:S01]  /*69d0*/  MUFU.EX2 R15, R15 ;  /* 0x0000000f000f7308 */ /* 0x000fe20000000800 */
[----:B------:R-:W-:-:S02]  /*69e0*/  FSEL R111, R111, -INF , P1 ;  /* 0xff8000006f6f7808 */ /* 0x000fc40000800000 */
[----:B------:R-:W-:Y:S01]  /*69f0*/  FSEL R126, R126, -INF , P1 ;  /* 0xff8000007e7e7808 */ /* 0x000fe20000800000 */
[----:B-1----:R-:W-:Y:S01]  /*6a00*/  FFMA.FTZ R97, R120, UR5, -R98 ;  /* 0x0000000578617c23 */ /* 0x002fe20008010862 */
[----:B------:R-:W-:Y:S01]  /*6a10*/  FSEL R120, R144, -INF , P2 ;  /* 0xff80000090787808 */ /* 0x000fe20001000000 */
[----:B------:R-:W-:Y:S01]  /*6a20*/  VIADD R144, R5, 0xc ;  /* 0x0000000c05907836 */ /* 0x000fe20000000000 */
[----:B------:R-:W-:Y:S01]  /*6a30*/  FSEL R130, R130, -INF , P1 ;  /* 0xff80000082827808 */ /* 0x000fe20000800000 */
[----:B------:R-:W-:Y:S01]  /*6a40*/  MUFU.EX2 R222, R222 ;  /* 0x000000de00de7308 */ /* 0x000fe20000000800 */
[----:B------:R-:W-:Y:S02]  /*6a50*/  FSEL R135, R135, -INF , P1 ;  /* 0xff80000087877808 */ /* 0x000fe40000800000 */
[----:B------:R-:W1:Y:S01]  /*6a60*/  SHFL.IDX PT, R121, R218, R144, 0x1f ;  /* 0x00001f90da797589 */ /* 0x000e6200000e0000 */
[----:B------:R-:W-:Y:S02]  /*6a70*/  FSEL R142, R142, -INF , P1 ;  /* 0xff8000008e8e7808 */ /* 0x000fe40000800000 */
[----:B------:R-:W-:-:S02]  /*6a80*/  FSEL R139, R139, -INF , P1 ;  /* 0xff8000008b8b7808 */ /* 0x000fc40000800000 */
        /* <DEDUP_REMOVED lines=9> */
[----:B------:R-:W-:-:S05]  /*6b20*/  FSEL R150, R150, -INF , P1 ;  /* 0xff80000096967808 */ /* 0x000fca0000800000 */
[----:B------:R-:W-:Y:S01]  /*6b30*/  MUFU.EX2 R97, R97 ;  /* 0x0000006100617308 */ /* 0x000fe20000000800 */
[--C-:B-1----:R-:W-:Y:S01]  /*6b40*/  FFMA.FTZ R122, R122, UR5, -R121.reuse ;  /* 0x000000057a7a7c23 */ /* 0x102fe20008010879 */
[----:B------:R-:W-:-:S06]  /*6b50*/  FFMA.FTZ R121, R143, UR5, -R121 ;  /* 0x000000058f797c23 */ /* 0x000fcc0008010879 */
[----:B------:R-:W-:Y:S08]  /*6b60*/  MUFU.EX2 R98, R98 ;  /* 0x0000006200627308 */ /* 0x000ff00000000800 */
[----:B------:R-:W-:Y:S01]  /*6b70*/  MUFU.EX2 R21, R21 ;  /* 0x0000001500157308 */ /* 0x000fe20000000800 */
[----:B------:R-:W-:Y:S02]  /*6b80*/  WARPGROUP.DEPBAR.LE gsb0, 0x0 ;  /* 0x00008000000079c5 */ /* 0x000fe40000010000 */
[----:B------:R-:W-:-:S05]  /*6b90*/  WARPGROUP.ARRIVE ;  /* 0x00000000000079c5 */ /* 0x000fca0000000000 */
[----:B------:R-:W-:Y:S01]  /*6ba0*/  MUFU.EX2 R22, R22 ;  /* 0x0000001600167308 */ /* 0x000fe20000000800 */
[----:B-----5:R-:W-:Y:S02]  /*6bb0*/  R2UR UR8, R10 ;  /* 0x000000000a0872ca */ /* 0x020fe400000e0000 */
[----:B------:R-:W-:Y:S01]  /*6bc0*/  R2UR UR9, R11 ;  /* 0x000000000b0972ca */ /* 0x000fe200000e0000 */
[----:B------:R-:W1:Y:S04]  /*6bd0*/  SHFL.IDX PT, R10, R16, R19, 0x1f ;  /* 0x00001f13100a7589 */ /* 0x000e6800000e0000 */
[----:B------:R2:W3:Y:S04]  /*6be0*/  SHFL.IDX PT, R11, R16, R17, 0x1f ;  /* 0x00001f11100b7589 */ /* 0x0004e800000e0000 */
[----:B------:R-:W4:Y:S04]  /*6bf0*/  SHFL.IDX PT, R16, R16, R20, 0x1f ;  /* 0x00001f1410107589 */ /* 0x000f2800000e0000 */
[----:B------:R-:W-:Y:S01]  /*6c00*/  HGMMA.64x128x16.F32.BF16 R24, gdesc[UR8], R24, gsb0 ;  /* 0x01e00000081879f0 */ /* 0x000fe20008001818 */
[----:B------:R-:W-:Y:S01]  /*6c10*/  R2UR UR8, R234 ;  /* 0x00000000ea0872ca */ /* 0x000fe200000e0000 */
[----:B------:R-:W-:Y:S01]  /*6c20*/  UMOV UR10, UR4 ;  /* 0x00000004000a7c82 */ /* 0x000fe20008000000 */
[----:B------:R-:W-:Y:S01]  /*6c30*/  R2UR UR9, R235 ;  /* 0x00000000eb0972ca */ /* 0x000fe200000e0000 */
[----:B------:R-:W-:Y:S01]  /*6c40*/  UMOV UR11, 0x40000040 ;  /* 0x40000040000b7882 */ /* 0x000fe20000000000 */
[----:B--2---:R-:W-:Y:S01]  /*6c50*/  FFMA.FTZ R17, R104, UR5, -R18 ;  /* 0x0000000568117c23 */ /* 0x004fe20008010812 */
[----:B------:R-:W-:-:S02]  /*6c60*/  VIADD R104, R5, 0x18 ;  /* 0x0000001805687836 */ /* 0x000fc40000000000 */
[----:B------:R-:W-:Y:S01]  /*6c70*/  FFMA.FTZ R18, R106, UR5, -R18 ;  /* 0x000000056a127c23 */ /* 0x000fe20008010812 */
[----:B------:R-:W-:Y:S01]  /*6c80*/  VIADD R106, R5, 0x10 ;  /* 0x00000010056a7836 */ /* 0x000fe20000000000 */
[----:B------:R-:W2:Y:S01]  /*6c90*/  SHFL.IDX PT, R20, R231, R19, 0x1f ;  /* 0x00001f13e7147589 */ /* 0x000ea200000e0000 */
[----:B------:R-:W-:Y:S01]  /*6ca0*/  R2UR UR4, R217 ;  /* 0x00000000d90472ca */ /* 0x000fe200000e0000 */
[----:B------:R-:W-:Y:S01]  /*6cb0*/  MUFU.EX2 R17, R17 ;  /* 0x0000001100117308 */ /* 0x000fe20000000800 */
[--C-:B-1----:R-:W-:Y:S01]  /*6cc0*/  FFMA.FTZ R89, R89, UR5, -R10.reuse ;  /* 0x0000000559597c23 */ /* 0x102fe2000801080a */
[----:B------:R-:W1:Y:S01]  /*6cd0*/  SHFL.IDX PT, R90, R231, R106, 0x1f ;  /* 0x00001f6ae75a7589 */ /* 0x000e6200000e0000 */
[----:B------:R-:W-:Y:S01]  /*6ce0*/  FFMA.FTZ R10, R91, UR5, -R10 ;  /* 0x000000055b0a7c23 */ /* 0x000fe2000801080a */
[--C-:B---3--:R-:W-:Y:S01]  /*6cf0*/  FFMA.FTZ R230, R230, UR5, -R11.reuse ;  /* 0x00000005e6e67c23 */ /* 0x108fe2000801080b */
[----:B------:R-:W-:Y:S01]  /*6d00*/  FFMA.FTZ R11, R94, UR5, -R11 ;  /* 0x000000055e0b7c23 */ /* 0x000fe2000801080b */
[----:B------:R-:W-:Y:S02]  /*6d10*/  SHFL.IDX PT, R110, R223, R104, 0x1f ;  /* 0x00001f68df6e7589 */ /* 0x000fe400000e0000 */
[----:B------:R-:W-:Y:S01]  /*6d20*/  MUFU.EX2 R224, R89 ;  /* 0x0000005900e07308 */ /* 0x000fe20000000800 */
[--C-:B----4-:R-:W-:Y:S01]  /*6d30*/  FFMA.FTZ R101, R101, UR5, -R16.reuse ;  /* 0x0000000565657c23 */ /* 0x110fe20008010810 */
[----:B------:R-:W-:Y:S01]  /*6d40*/  FFMA.FTZ R16, R103, UR5, -R16 ;  /* 0x0000000567107c23 */ /* 0x000fe20008010810 */
[----:B------:R3:W-:Y:S01]  /*6d50*/  SHFL.IDX PT, R94, R231, R104, 0x1f ;  /* 0x00001f68e75e7589 */ /* 0x0007e200000e0000 */
[----:B------:R-:W-:-:S03]  /*6d60*/  VIADD R103, R5, 0xc ;  /* 0x0000000c05677836 */ /* 0x000fc60000000000 */
[----:B------:R-:W4:Y:S01]  /*6d70*/  SHFL.IDX PT, R106, R223, R106, 0x1f ;  /* 0x00001f6adf6a7589 */ /* 0x000f2200000e0000 */
[----:B------:R5:W-:Y:S03]  /*6d80*/  MUFU.EX2 R225, R101 ;  /* 0x0000006500e17308 */ /* 0x000be60000000800 */
[----:B------:R-:W4:Y:S01]  /*6d90*/  SHFL.IDX PT, R88, R231, R103, 0x1f ;  /* 0x00001f67e7587589 */ /* 0x000f2200000e0000 */
[----:B---3--:R-:W-:Y:S01]  /*6da0*/  FSEL R104, R127, -INF , P1 ;  /* 0xff8000007f687808 */ /* 0x008fe20000800000 */
[--C-:B--2---:R-:W-:Y:S02]  /*6db0*/  FFMA.FTZ R19, R105, UR5, -R20.reuse ;  /* 0x0000000569137c23 */ /* 0x104fe40008010814 */
[----:B------:R-:W2:Y:S01]  /*6dc0*/  SHFL.IDX PT, R103, R223, R103, 0x1f ;  /* 0x00001f67df677589 */ /* 0x000ea200000e0000 */
[----:B------:R-:W-:Y:S01]  /*6dd0*/  FFMA.FTZ R20, R107, UR5, -R20 ;  /* 0x000000056b147c23 */ /* 0x000fe20008010814 */
[----:B-----5:R-:W-:-:S02]  /*6de0*/  VIADD R101, R5, 0x14 ;  /* 0x0000001405657836 */ /* 0x020fc40000000000 */
[--C-:B-1----:R-:W-:Y:S01]  /*6df0*/  FFMA.FTZ R89, R112, UR5, -R90.reuse ;  /* 0x0000000570597c23 */ /* 0x102fe2000801085a */
[----:B------:R-:W-:Y:S01]  /*6e00*/  FFMA.FTZ R90, R114, UR5, -R90 ;  /* 0x00000005725a7c23 */ /* 0x000fe2000801085a */
[----:B------:R-:W-:Y:S01]  /*6e10*/  VIADD R114, R5, 0x8 ;  /* 0x0000000805727836 */ /* 0x000fe20000000000 */
[----:B------:R-:W-:Y:S01]  /*6e20*/  FSEL R107, R129, -INF , P2 ;  /* 0xff800000816b7808 */ /* 0x000fe20001000000 */
[----:B------:R-:W1:Y:S01]  /*6e30*/  SHFL.IDX PT, R92, R231, R101, 0x1f ;  /* 0x00001f65e75c7589 */ /* 0x000e6200000e0000 */
[----:B------:R-:W-:Y:S01]  /*6e40*/  FSEL R105, R128, -INF , P2 ;  /* 0xff80000080697808 */ /* 0x000fe20001000000 */
[----:B------:R-:W-:Y:S02]  /*6e50*/  MUFU.EX2 R10, R10 ;  /* 0x0000000a000a7308 */ /* 0x000fe40000000800 */
[----:B------:R3:W5:Y:S04]  /*6e60*/  SHFL.IDX PT, R231, R231, R93, 0x1f ;  /* 0x00001f5de7e77589 */ /* 0x00076800000e0000 */
[----:B------:R2:W5:Y:S01]  /*6e70*/  SHFL.IDX PT, R108, R223, R101, 0x1f ;  /* 0x00001f65df6c7589 */ /* 0x00056200000e0000 */
[--C-:B----4-:R-:W-:Y:S01]  /*6e80*/  FFMA.FTZ R105, R105, UR5, -R106.reuse ;  /* 0x0000000569697c23 */ /* 0x110fe2000801086a */
[----:B------:R-:W-:Y:S01]  /*6e90*/  FFMA.FTZ R106, R130, UR5, -R106 ;  /* 0x00000005826a7c23 */ /* 0x000fe2000801086a */
[----:B------:R-:W-:Y:S01]  /*6ea0*/  FSEL R130, R136, -INF , P2 ;  /* 0xff80000088827808 */ /* 0x000fe20001000000 */
[----:B------:R-:W4:Y:S01]  /*6eb0*/  SHFL.IDX PT, R102, R223, R114, 0x1f ;  /* 0x00001f72df667589 */ /* 0x000f2200000e0000 */
[----:B------:R-:W-:Y:S01]  /*6ec0*/  FFMA.FTZ R23, R109, UR5, -R88 ;  /* 0x000000056d177c23 */ /* 0x000fe20008010858 */
[--C-:B---3--:R-:W-:Y:S01]  /*6ed0*/  FFMA.FTZ R93, R116, UR5, -R94.reuse ;  /* 0x00000005745d7c23 */ /* 0x108fe2000801085e */
[----:B------:R-:W-:Y:S01]  /*6ee0*/  FFMA.FTZ R94, R118, UR5, -R94 ;  /* 0x00000005765e7c23 */ /* 0x000fe2000801085e */
[----:B------:R-:W-:Y:S01]  /*6ef0*/  FSEL R118, R145, -INF , P2 ;  /* 0xff80000091767808 */ /* 0x000fe20001000000 */
[----:B------:R-:W-:Y:S01]  /*6f00*/  VIADD R145, R5, 0x14 ;  /* 0x0000001405917836 */ /* 0x000fe20000000000 */
[----:B------:R-:W-:Y:S01]  /*6f10*/  FSEL R109, R125, -INF , P2 ;  /* 0xff8000007d6d7808 */ /* 0x000fe20001000000 */
[--C-:B--2---:R-:W-:Y:S01]  /*6f20*/  FFMA.FTZ R104, R104, UR5, -R103.reuse ;  /* 0x0000000568687c23 */ /* 0x104fe20008010867 */
[----:B------:R-:W-:Y:S01]  /*6f30*/  FSEL R101, R124, -INF , P2 ;  /* 0xff8000007c657808 */ /* 0x000fe20001000000 */
[----:B------:R-:W-:Y:S01]  /*6f40*/  FFMA.FTZ R88, R111, UR5, -R88 ;  /* 0x000000056f587c23 */ /* 0x000fe20008010858 */
[----:B------:R-:W-:Y:S01]  /*6f50*/  FSEL R116, R148, -INF , P2 ;  /* 0xff80000094747808 */ /* 0x000fe20001000000 */
[----:B------:R-:W-:Y:S01]  /*6f60*/  FFMA.FTZ R109, R109, UR5, -R103 ;  /* 0x000000056d6d7c23 */ /* 0x000fe20008010867 */
[----:B-1----:R-:W-:Y:S01]  /*6f70*/  FFMA.FTZ R91, R113, UR5, -R92 ;  /* 0x00000005715b7c23 */ /* 0x002fe2000801085c */
[----:B------:R-:W-:Y:S01]  /*6f80*/  VIADD R113, R5, 0x4 ;  /* 0x0000000405717836 */ /* 0x000fe20000000000 */
[----:B------:R-:W-:Y:S01]  /*6f90*/  FSEL R111, R133, -INF , P2 ;  /* 0xff800000856f7808 */ /* 0x000fe20001000000 */
[----:B------:R1:W-:Y:S01]  /*6fa0*/  MUFU.EX2 R103, R109 ;  /* 0x0000006d00677308 */ /* 0x0003e20000000800 */
[--C-:B-----5:R-:W-:Y:S01]  /*6fb0*/  FFMA.FTZ R95, R117, UR5, -R231.reuse ;  /* 0x00000005755f7c23 */ /* 0x120fe200080108e7 */
[----:B------:R-:W-:Y:S01]  /*6fc0*/  FFMA.FTZ R96, R119, UR5, -R231 ;  /* 0x0000000577607c23 */ /* 0x000fe200080108e7 */
[----:B------:R-:W2:Y:S01]  /*6fd0*/  SHFL.IDX PT, R117, R218, R145, 0x1f ;  /* 0x00001f91da757589 */ /* 0x000ea200000e0000 */
[----:B------:R-:W-:-:S02]  /*6fe0*/  VIADD R231, R5, 0x1c ;  /* 0x0000001c05e77836 */ /* 0x000fc40000000000 */
[--C-:B------:R-:W-:Y:S01]  /*6ff0*/  FFMA.FTZ R107, R107, UR5, -R108.reuse ;  /* 0x000000056b6b7c23 */ /* 0x100fe2000801086c */
[----:B------:R-:W-:Y:S01]  /*7000*/  FFMA.FTZ R108, R131, UR5, -R108 ;  /* 0x00000005836c7c23 */ /* 0x000fe2000801086c */
[----:B------:R-:W3:Y:S01]  /*7010*/  SHFL.IDX PT, R100, R223, R113, 0x1f ;  /* 0x00001f71df647589 */ /* 0x000ee200000e0000 */
[----:B------:R-:W-:Y:S01]  /*7020*/  VIADD R148, R5, 0x10 ;  /* 0x0000001005947836 */ /* 0x000fe20000000000 */
[----:B-1----:R-:W-:Y:S01]  /*7030*/  FSEL R109, R132, -INF , P2 ;  /* 0xff800000846d7808 */ /* 0x002fe20001000000 */
[--C-:B----4-:R-:W-:Y:S01]  /*7040*/  FFMA.FTZ R101, R101, UR5, -R102.reuse ;  /* 0x0000000565657c23 */ /* 0x110fe20008010866 */
[----:B------:R1:W4:Y:S01]  /*7050*/  SHFL.IDX PT, R112, R223, R231, 0x1f ;  /* 0x00001fe7df707589 */ /* 0x00032200000e0000 */
[----:B------:R-:W-:Y:S01]  /*7060*/  FFMA.FTZ R102, R126, UR5, -R102 ;  /* 0x000000057e667c23 */ /* 0x000fe20008010866 */
[----:B------:R-:W-:Y:S01]  /*7070*/  FSEL R125, R140, -INF , P2 ;  /* 0xff8000008c7d7808 */ /* 0x000fe20001000000 */
[--C-:B------:R-:W-:Y:S01]  /*7080*/  FFMA.FTZ R109, R109, UR5, -R110.reuse ;  /* 0x000000056d6d7c23 */ /* 0x100fe2000801086e */
[----:B------:R-:W-:Y:S01]  /*7090*/  FFMA.FTZ R110, R134, UR5, -R110 ;  /* 0x00000005866e7c23 */ /* 0x000fe2000801086e */
[----:B------:R-:W5:Y:S01]  /*70a0*/  SHFL.IDX PT, R131, R218, R5, 0x1f ;  /* 0x00001f05da837589 */ /* 0x000f6200000e0000 */
[----:B------:R-:W-:Y:S01]  /*70b0*/  FFMA.FTZ R92, R115, UR5, -R92 ;  /* 0x00000005735c7c23 */ /* 0x000fe2000801085c */
[----:B------:R-:W5:Y:S02]  /*70c0*/  MUFU.EX2 R11, R11 ;  /* 0x0000000b000b7308 */ /* 0x000f640000000800 */
[----:B------:R3:W5:Y:S01]  /*70d0*/  SHFL.IDX PT, R134, R218, R113, 0x1f ;  /* 0x00001f71da867589 */ /* 0x00076200000e0000 */
[----:B-1----:R-:W-:-:S03]  /*70e0*/  VIADD R223, R5, 0x18 ;  /* 0x0000001805df7836 */ /* 0x002fc60000000000 */
[----:B------:R-:W1:Y:S02]  /*70f0*/  SHFL.IDX PT, R119, R218, R148, 0x1f ;  /* 0x00001f94da777589 */ /* 0x000e6400000e0000 */
[----:B------:R-:W-:Y:S01]  /*7100*/  MUFU.EX2 R107, R107 ;  /* 0x0000006b006b7308 */ /* 0x000fe20000000800 */
[--C-:B--2---:R-:W-:Y:S01]  /*7110*/  FFMA.FTZ R118, R118, UR5, -R117.reuse ;  /* 0x0000000576767c23 */ /* 0x104fe20008010875 */
[----:B------:R-:W-:Y:S01]  /*7120*/  FFMA.FTZ R117, R147, UR5, -R117 ;  /* 0x0000000593757c23 */ /* 0x000fe20008010875 */
[----:B------:R-:W2:Y:S01]  /*7130*/  SHFL.IDX PT, R115, R218, R223, 0x1f ;  /* 0x00001fdfda737589 */ /* 0x000ea200000e0000 */
[----:B---3--:R-:W-:Y:S01]  /*7140*/  FSEL R113, R151, -INF , P1 ;  /* 0xff80000097717808 */ /* 0x008fe20000800000 */
[--C-:B------:R-:W-:Y:S01]  /*7150*/  FFMA.FTZ R99, R99, UR5, -R100.reuse ;  /* 0x0000000563637c23 */ /* 0x100fe20008010864 */
[----:B------:R-:W-:Y:S01]  /*7160*/  FFMA.FTZ R100, R123, UR5, -R100 ;  /* 0x000000057b647c23 */ /* 0x000fe20008010864 */
[----:B------:R-:W3:Y:S01]  /*7170*/  LDL R147, [R1+0x28] ;  /* 0x0000280001937983 */ /* 0x000ee20000100800 */
[----:B------:R-:W-:-:S02]  /*7180*/  VIADD R151, R5, 0x4 ;  /* 0x0000000405977836 */ /* 0x000fc40000000000 */
[--C-:B----4-:R-:W-:Y:S01]  /*7190*/  FFMA.FTZ R111, R111, UR5, -R112.reuse ;  /* 0x000000056f6f7c23 */ /* 0x110fe20008010870 */
[----:B------:R-:W-:Y:S01]  /*71a0*/  FFMA.FTZ R112, R135, UR5, -R112 ;  /* 0x0000000587707c23 */ /* 0x000fe20008010870 */
[----:B------:R4:W2:Y:S01]  /*71b0*/  SHFL.IDX PT, R123, R218, R114, 0x1f ;  /* 0x00001f72da7b7589 */ /* 0x0008a200000e0000 */
[----:B------:R-:W-:Y:S01]  /*71c0*/  FSEL R135, R137, -INF , P2 ;  /* 0xff80000089877808 */ /* 0x000fe20001000000 */
[----:B------:R-:W3:Y:S01]  /*71d0*/  MUFU.EX2 R16, R16 ;  /* 0x0000001000107308 */ /* 0x000ee20000000800 */
[--C-:B-----5:R-:W-:Y:S01]  /*71e0*/  FFMA.FTZ R130, R130, UR5, -R131.reuse ;  /* 0x0000000582827c23 */ /* 0x120fe20008010883 */
[----:B------:R-:W-:Y:S01]  /*71f0*/  FFMA.FTZ R131, R138, UR5, -R131 ;  /* 0x000000058a837c23 */ /* 0x000fe20008010883 */
[----:B------:R-:W5:Y:S01]  /*7200*/  SHFL.IDX PT, R218, R218, R231, 0x1f ;  /* 0x00001fe7dada7589 */ /* 0x000f6200000e0000 */
[--C-:B------:R-:W-:Y:S01]  /*7210*/  FFMA.FTZ R135, R135, UR5, -R134.reuse ;  /* 0x0000000587877c23 */ /* 0x100fe20008010886 */
[----:B------:R-:W-:Y:S01]  /*7220*/  FFMA.FTZ R134, R139, UR5, -R134 ;  /* 0x000000058b867c23 */ /* 0x000fe20008010886 */
[----:B----4-:R-:W-:Y:S01]  /*7230*/  FSEL R114, R149, -INF , P2 ;  /* 0xff80000095727808 */ /* 0x010fe20001000000 */
[----:B------:R-:W-:Y:S01]  /*7240*/  VIADD R149, R5, 0x8 ;  /* 0x0000000805957836 */ /* 0x000fe20000000000 */
[----:B------:R-:W4:Y:S01]  /*7250*/  MUFU.EX2 R101, R101 ;  /* 0x0000006500657308 */ /* 0x000f220000000800 */
[--C-:B-1----:R-:W-:Y:S01]  /*7260*/  FFMA.FTZ R120, R120, UR5, -R119.reuse ;  /* 0x0000000578787c23 */ /* 0x102fe20008010877 */
[----:B------:R-:W-:Y:S01]  /*7270*/  FFMA.FTZ R119, R146, UR5, -R119 ;  /* 0x0000000592777c23 */ /* 0x000fe20008010877 */
[--C-:B--2---:R-:W-:Y:S01]  /*7280*/  FFMA.FTZ R116, R116, UR5, -R115.reuse ;  /* 0x0000000574747c23 */ /* 0x104fe20008010873 */
[----:B------:R-:W-:-:S04]  /*7290*/  FFMA.FTZ R115, R150, UR5, -R115 ;  /* 0x0000000596737c23 */ /* 0x000fc80008010873 */
[----:B------:R-:W1:Y:S01]  /*72a0*/  MUFU.EX2 R105, R105 ;  /* 0x0000006900697308 */ /* 0x000e620000000800 */
[--C-:B------:R-:W-:Y:S01]  /*72b0*/  FFMA.FTZ R125, R125, UR5, -R123.reuse ;  /* 0x000000057d7d7c23 */ /* 0x100fe2000801087b */
[----:B------:R-:W-:-:S06]  /*72c0*/  FFMA.FTZ R123, R142, UR5, -R123 ;  /* 0x000000058e7b7c23 */ /* 0x000fcc000801087b */
        /* <DEDUP_REMOVED lines=44> */
[----:B------:R-:W5:Y:S04]  /*7590*/  SHFL.IDX PT, R127, R216, R144, 0x1f ;  /* 0x00001f90d87f7589 */ /* 0x000f6800000e0000 */
[----:B------:R-:W3:Y:S04]  /*75a0*/  SHFL.IDX PT, R129, R216, R148, 0x1f ;  /* 0x00001f94d8817589 */ /* 0x000ee800000e0000 */
[----:B------:R-:W-:Y:S01]  /*75b0*/  SHFL.IDX PT, R132, R216, R145, 0x1f ;  /* 0x00001f91d8847589 */ /* 0x000fe200000e0000 */
[--C-:B----4-:R-:W-:Y:S01]  /*75c0*/  FADD.FTZ R24, R24, -R124.reuse ;  /* 0x8000007c18187221 */ /* 0x110fe20000010000 */
[----:B------:R-:W-:-:S02]  /*75d0*/  FADD.FTZ R26, R26, -R124 ;  /* 0x8000007c1a1a7221 */ /* 0x000fc40000010000 */
[----:B------:R-:W4:Y:S01]  /*75e0*/  SHFL.IDX PT, R142, R216, R231, 0x1f ;  /* 0x00001fe7d88e7589 */ /* 0x000f2200000e0000 */
[--C-:B-1----:R-:W-:Y:S01]  /*75f0*/  FADD.FTZ R124, R25, -R126.reuse ;  /* 0x8000007e197c7221 */ /* 0x102fe20000010000 */
[----:B------:R-:W-:Y:S02]  /*7600*/  FADD.FTZ R126, R27, -R126 ;  /* 0x8000007e1b7e7221 */ /* 0x000fe40000010000 */
[----:B------:R-:W1:Y:S01]  /*7610*/  SHFL.IDX PT, R139, R220, R149, 0x1f ;  /* 0x00001f95dc8b7589 */ /* 0x000e6200000e0000 */
[--C-:B--2---:R-:W-:Y:S01]  /*7620*/  FADD.FTZ R128, R28, -R133.reuse ;  /* 0x800000851c807221 */ /* 0x104fe20000010000 */
[----:B------:R-:W-:Y:S01]  /*7630*/  FADD.FTZ R25, R30, -R133 ;  /* 0x800000851e197221 */ /* 0x000fe20000010000 */
[----:B------:R2:W1:Y:S01]  /*7640*/  MUFU.EX2 R28, R130 ;  /* 0x00000082001c7308 */ /* 0x0004620000000800 */
[----:B------:R-:W1:Y:S01]  /*7650*/  SHFL.IDX PT, R138, R220, R148, 0x1f ;  /* 0x00001f94dc8a7589 */ /* 0x000e6200000e0000 */
[----:B-----5:R-:W-:-:S03]  /*7660*/  FADD.FTZ R27, R31, -R127 ;  /* 0x8000007f1f1b7221 */ /* 0x020fc60000010000 */
[----:B------:R-:W5:Y:S03]  /*7670*/  SHFL.IDX PT, R137, R220, R144, 0x1f ;  /* 0x00001f90dc897589 */ /* 0x000f6600000e0000 */
[----:B------:R4:W5:Y:S01]  /*7680*/  MUFU.EX2 R30, R135 ;  /* 0x00000087001e7308 */ /* 0x0009620000000800 */
[----:B--2---:R-:W-:Y:S01]  /*7690*/  FADD.FTZ R130, R29, -R127 ;  /* 0x8000007f1d827221 */ /* 0x004fe20000010000 */
[--C-:B---3--:R-:W-:Y:S01]  /*76a0*/  FADD.FTZ R127, R32, -R129.reuse ;  /* 0x80000081207f7221 */ /* 0x108fe20000010000 */
[----:B------:R-:W2:Y:S01]  /*76b0*/  SHFL.IDX PT, R143, R216, R223, 0x1f ;  /* 0x00001fdfd88f7589 */ /* 0x000ea200000e0000 */
[----:B------:R-:W-:-:S03]  /*76c0*/  FADD.FTZ R129, R34, -R129 ;  /* 0x8000008122817221 */ /* 0x000fc60000010000 */
[----:B------:R-:W3:Y:S01]  /*76d0*/  SHFL.IDX PT, R32, R220, R145, 0x1f ;  /* 0x00001f91dc207589 */ /* 0x000ee200000e0000 */
[----:B------:R5:W3:Y:S01]  /*76e0*/  MUFU.EX2 R29, R131 ;  /* 0x00000083001d7308 */ /* 0x000ae20000000800 */
[--C-:B----4-:R-:W-:Y:S01]  /*76f0*/  FADD.FTZ R37, R37, -R142.reuse ;  /* 0x8000008e25257221 */ /* 0x110fe20000010000 */
[----:B------:R-:W-:Y:S01]  /*7700*/  FADD.FTZ R39, R39, -R142 ;  /* 0x8000008e27277221 */ /* 0x000fe20000010000 */
[----:B------:R-:W4:Y:S01]  /*7710*/  SHFL.IDX PT, R135, R219, R5, 0x1f ;  /* 0x00001f05db877589 */ /* 0x000f2200000e0000 */
[--C-:B-1----:R-:W-:Y:S01]  /*7720*/  FADD.FTZ R44, R44, -R139.reuse ;  /* 0x8000008b2c2c7221 */ /* 0x102fe20000010000 */
[----:B------:R-:W-:Y:S02]  /*7730*/  FADD.FTZ R46, R46, -R139 ;  /* 0x8000008b2e2e7221 */ /* 0x000fe40000010000 */
[----:B------:R-:W1:Y:S01]  /*7740*/  SHFL.IDX PT, R136, R220, R223, 0x1f ;  /* 0x00001fdfdc887589 */ /* 0x000e6200000e0000 */
[----:B------:R2:W1:Y:S01]  /*7750*/  MUFU.EX2 R31, R134 ;  /* 0x00000086001f7308 */ /* 0x0004620000000800 */
[--C-:B-----5:R-:W-:Y:S01]  /*7760*/  FADD.FTZ R131, R33, -R132.reuse ;  /* 0x8000008421837221 */ /* 0x120fe20000010000 */
[----:B------:R-:W-:Y:S01]  /*7770*/  FADD.FTZ R132, R35, -R132 ;  /* 0x8000008423847221 */ /* 0x000fe20000010000 */
[--C-:B------:R-:W-:Y:S01]  /*7780*/  FADD.FTZ R48, R48, -R138.reuse ;  /* 0x8000008a30307221 */ /* 0x100fe20000010000 */
[----:B------:R-:W-:Y:S01]  /*7790*/  FADD.FTZ R50, R50, -R138 ;  /* 0x8000008a32327221 */ /* 0x000fe20000010000 */
[----:B------:R-:W5:Y:S01]  /*77a0*/  SHFL.IDX PT, R35, R219, R144, 0x1f ;  /* 0x00001f90db237589 */ /* 0x000f6200000e0000 */
[--C-:B------:R-:W-:Y:S01]  /*77b0*/  FADD.FTZ R45, R45, -R137.reuse ;  /* 0x800000892d2d7221 */ /* 0x100fe20000010000 */
[----:B------:R-:W-:-:S02]  /*77c0*/  FADD.FTZ R47, R47, -R137 ;  /* 0x800000892f2f7221 */ /* 0x000fc40000010000 */
[----:B--2---:R-:W2:Y:S01]  /*77d0*/  SHFL.IDX PT, R134, R219, R145, 0x1f ;  /* 0x00001f91db867589 */ /* 0x004ea200000e0000 */
[----:B------:R-:W-:-:S03]  /*77e0*/  FADD.FTZ R133, R36, -R143 ;  /* 0x8000008f24857221 */ /* 0x000fc60000010000 */
[----:B------:R-:W-:Y:S04]  /*77f0*/  SHFL.IDX PT, R140, R220, R151, 0x1f ;  /* 0x00001f97dc8c7589 */ /* 0x000fe800000e0000 */
[----:B------:R-:W-:Y:S01]  /*7800*/  SHFL.IDX PT, R141, R220, R5, 0x1f ;  /* 0x00001f05dc8d7589 */ /* 0x000fe200000e0000 */
[--C-:B---3--:R-:W-:Y:S01]  /*7810*/  FADD.FTZ R49, R49, -R32.reuse ;  /* 0x8000002031317221 */ /* 0x108fe20000010000 */
[----:B------:R-:W-:Y:S01]  /*7820*/  FADD.FTZ R51, R51, -R32 ;  /* 0x8000002033337221 */ /* 0x000fe20000010000 */
[--C-:B----4-:R-:W-:Y:S01]  /*7830*/  FADD.FTZ R56, R56, -R135.reuse ;  /* 0x8000008738387221 */ /* 0x110fe20000010000 */
[----:B------:R3:W4:Y:S01]  /*7840*/  MUFU.EX2 R32, R125 ;  /* 0x0000007d00207308 */ /* 0x0007220000000800 */
[----:B------:R-:W-:Y:S01]  /*7850*/  FADD.FTZ R58, R58, -R135 ;  /* 0x800000873a3a7221 */ /* 0x000fe20000010000 */
[----:B------:R-:W-:Y:S01]  /*7860*/  SHFL.IDX PT, R142, R221, R145, 0x1f ;  /* 0x00001f91dd8e7589 */ /* 0x000fe200000e0000 */
[--C-:B-1----:R-:W-:Y:S01]  /*7870*/  FADD.FTZ R52, R52, -R136.reuse ;  /* 0x8000008834347221 */ /* 0x102fe20000010000 */
[----:B------:R-:W-:Y:S01]  /*7880*/  FADD.FTZ R54, R54, -R136 ;  /* 0x8000008836367221 */ /* 0x000fe20000010000 */
[----:B------:R-:W-:Y:S01]  /*7890*/  FMUL.FTZ R26, R9, R26 ;  /* 0x0000001a091a7220 */ /* 0x000fe20000410000 */
[----:B------:R-:W-:Y:S01]  /*78a0*/  SHFL.IDX PT, R135, R221, R151, 0x1f ;  /* 0x00001f97dd877589 */ /* 0x000fe200000e0000 */
[----:B------:R-:W-:Y:S01]  /*78b0*/  FMUL.FTZ R25, R11, R25 ;  /* 0x000000190b197220 */ /* 0x000fe20000410000 */
[----:B------:R-:W-:Y:S01]  /*78c0*/  MUFU.EX2 R119, R119 ;  /* 0x0000007700777308 */ /* 0x000fe20000000800 */
[----:B------:R-:W-:Y:S01]  /*78d0*/  FADD.FTZ R38, R38, -R143 ;  /* 0x8000008f26267221 */ /* 0x000fe20000010000 */
[----:B---3--:R-:W-:Y:S04]  /*78e0*/  SHFL.IDX PT, R125, R221, R5, 0x1f ;  /* 0x00001f05dd7d7589 */ /* 0x008fe800000e0000 */
[----:B------:R-:W1:Y:S01]  /*78f0*/  SHFL.IDX PT, R34, R219, R151, 0x1f ;  /* 0x00001f97db227589 */ /* 0x000e6200000e0000 */
[----:B------:R-:W-:Y:S01]  /*7900*/  FMUL.FTZ R37, R225, R37 ;  /* 0x00000025e1257220 */ /* 0x000fe20000410000 */
[--C-:B-----5:R-:W-:Y:S01]  /*7910*/  FADD.FTZ R61, R61, -R35.reuse ;  /* 0x800000233d3d7221 */ /* 0x120fe20000010000 */
[----:B------:R-:W-:Y:S01]  /*7920*/  FADD.FTZ R63, R63, -R35 ;  /* 0x800000233f3f7221 */ /* 0x000fe20000010000 */
[----:B------:R-:W-:Y:S01]  /*7930*/  SHFL.IDX PT, R139, R221, R149, 0x1f ;  /* 0x00001f95dd8b7589 */ /* 0x000fe200000e0000 */
[----:B------:R3:W-:Y:S03]  /*7940*/  MUFU.EX2 R35, R121 ;  /* 0x0000007900237308 */ /* 0x0007e60000000800 */
[----:B------:R-:W-:Y:S04]  /*7950*/  SHFL.IDX PT, R144, R221, R144, 0x1f ;  /* 0x00001f90dd907589 */ /* 0x000fe800000e0000 */
[----:B------:R-:W-:Y:S04]  /*7960*/  SHFL.IDX PT, R138, R221, R148, 0x1f ;  /* 0x00001f94dd8a7589 */ /* 0x000fe800000e0000 */
[----:B------:R-:W5:Y:S04]  /*7970*/  SHFL.IDX PT, R137, R219, R149, 0x1f ;  /* 0x00001f95db897589 */ /* 0x000f6800000e0000 */
[----:B------:R-:W4:Y:S01]  /*7980*/  SHFL.IDX PT, R33, R220, R231, 0x1f ;  /* 0x00001fe7dc217589 */ /* 0x000f2200000e0000 */
[----:B--2---:R-:W-:Y:S01]  /*7990*/  FADD.FTZ R65, R65, -R134 ;  /* 0x8000008641417221 */ /* 0x004fe20000010000 */
[----:B------:R-:W-:Y:S01]  /*79a0*/  MUFU.EX2 R118, R118 ;  /* 0x0000007600767308 */ /* 0x000fe20000000800 */
[----:B------:R-:W-:Y:S01]  /*79b0*/  FMUL.FTZ R39, R16, R39 ;  /* 0x0000002710277220 */ /* 0x000fe20000410000 */
[----:B------:R-:W-:Y:S01]  /*79c0*/  SHFL.IDX PT, R145, R221, R223, 0x1f ;  /* 0x00001fdfdd917589 */ /* 0x000fe200000e0000 */
[--C-:B-1----:R-:W-:Y:S01]  /*79d0*/  FADD.FTZ R57, R57, -R34.reuse ;  /* 0x8000002239397221 */ /* 0x102fe20000010000 */
[----:B------:R-:W-:Y:S01]  /*79e0*/  FADD.FTZ R59, R59, -R34 ;  /* 0x800000223b3b7221 */ /* 0x000fe20000010000 */
[--C-:B------:R-:W-:Y:S01]  /*79f0*/  FADD.FTZ R41, R41, -R140.reuse ;  /* 0x8000008c29297221 */ /* 0x100fe20000010000 */
[----:B------:R-:W1:Y:S01]  /*7a00*/  SHFL.IDX PT, R221, R221, R231, 0x1f ;  /* 0x00001fe7dddd7589 */ /* 0x000e6200000e0000 */
[----:B------:R-:W-:Y:S01]  /*7a10*/  FADD.FTZ R43, R43, -R140 ;  /* 0x8000008c2b2b7221 */ /* 0x000fe20000010000 */
[----:B------:R-:W-:Y:S01]  /*7a20*/  MUFU.EX2 R117, R117 ;  /* 0x0000007500757308 */ /* 0x000fe20000000800 */
[--C-:B------:R-:W-:Y:S01]  /*7a30*/  FADD.FTZ R40, R40, -R141.reuse ;  /* 0x8000008d28287221 */ /* 0x100fe20000010000 */
[----:B------:R-:W2:Y:S01]  /*7a40*/  SHFL.IDX PT, R36, R219, R223, 0x1f ;  /* 0x00001fdfdb247589 */ /* 0x000ea200000e0000 */
[----:B------:R-:W-:-:S03]  /*7a50*/  FADD.FTZ R42, R42, -R141 ;  /* 0x8000008d2a2a7221 */ /* 0x000fc60000010000 */
[----:B------:R-:W2:Y:S01]  /*7a60*/  SHFL.IDX PT, R136, R219, R148, 0x1f ;  /* 0x00001f94db887589 */ /* 0x000ea200000e0000 */
[----:B---3--:R-:W-:Y:S01]  /*7a70*/  FADD.FTZ R121, R67, -R134 ;  /* 0x8000008643797221 */ /* 0x008fe20000010000 */
[----:B------:R-:W-:Y:S02]  /*7a80*/  MUFU.EX2 R34, R122 ;  /* 0x0000007a00227308 */ /* 0x000fe40000000800 */
[----:B------:R-:W3:Y:S01]  /*7a90*/  SHFL.IDX PT, R219, R219, R231, 0x1f ;  /* 0x00001fe7dbdb7589 */ /* 0x000ee200000e0000 */
[--C-:B-----5:R-:W-:Y:S01]  /*7aa0*/  FADD.FTZ R60, R60, -R137.reuse ;  /* 0x800000893c3c7221 */ /* 0x120fe20000010000 */
[----:B------:R-:W-:Y:S01]  /*7ab0*/  FADD.FTZ R62, R62, -R137 ;  /* 0x800000893e3e7221 */ /* 0x000fe20000010000 */
[--C-:B------:R-:W-:Y:S01]  /*7ac0*/  FADD.FTZ R137, R80, -R138.reuse ;  /* 0x8000008a50897221 */ /* 0x100fe20000010000 */
[----:B------:R-:W-:Y:S01]  /*7ad0*/  FADD.FTZ R138, R82, -R138 ;  /* 0x8000008a528a7221 */ /* 0x000fe20000010000 */
[----:B------:R-:W-:Y:S01]  /*7ae0*/  FMUL.FTZ R82, R228, R133 ;  /* 0x00000085e4527220 */ /* 0x000fe20000410000 */
[--C-:B----4-:R-:W-:Y:S01]  /*7af0*/  FADD.FTZ R53, R53, -R33.reuse ;  /* 0x8000002135357221 */ /* 0x110fe20000010000 */
[----:B------:R-:W-:-:S02]  /*7b00*/  FADD.FTZ R55, R55, -R33 ;  /* 0x8000002137377221 */ /* 0x000fc40000010000 */
[----:B------:R4:W5:Y:S01]  /*7b10*/  MUFU.EX2 R33, R123 ;  /* 0x0000007b00217308 */ /* 0x0009620000000800 */
[----:B-1----:R-:W-:Y:S01]  /*7b20*/  FADD.FTZ R146, R85, -R221 ;  /* 0x800000dd55927221 */ /* 0x002fe20000010000 */
[----:B------:R-:W-:Y:S01]  /*7b30*/  FMUL.FTZ R85, R10, R126 ;  /* 0x0000007e0a557220 */ /* 0x000fe20000410000 */
[----:B------:R-:W-:Y:S01]  /*7b40*/  F2FP.BF16.F32.PACK_AB R82, R37, R82 ;  /* 0x000000522552723e */ /* 0x000fe200000010ff */
[----:B--2---:R-:W-:-:S03]  /*7b50*/  FADD.FTZ R67, R70, -R36 ;  /* 0x8000002446437221 */ /* 0x004fc60000010000 */
[----:B------:R-:W-:Y:S01]  /*7b60*/  F2FP.BF16.F32.PACK_AB R85, R85, R26 ;  /* 0x0000001a5555723e */ /* 0x000fe200000010ff */
[----:B------:R-:W-:Y:S01]  /*7b70*/  FMUL.FTZ R26, R12, R27 ;  /* 0x0000001b0c1a7220 */ /* 0x000fe20000410000 */
[----:B----4-:R-:W-:Y:S01]  /*7b80*/  FADD.FTZ R123, R68, -R36 ;  /* 0x80000024447b7221 */ /* 0x010fe20000010000 */
[----:B------:R-:W-:Y:S01]  /*7b90*/  MUFU.EX2 R116, R116 ;  /* 0x0000007400747308 */ /* 0x000fe20000000800 */
[--C-:B------:R-:W-:Y:S01]  /*7ba0*/  FADD.FTZ R64, R64, -R136.reuse ;  /* 0x8000008840407221 */ /* 0x100fe20000010000 */
[----:B------:R-:W-:Y:S01]  /*7bb0*/  FADD.FTZ R66, R66, -R136 ;  /* 0x8000008842427221 */ /* 0x000fe20000010000 */
[----:B------:R-:W-:Y:S01]  /*7bc0*/  FADD.FTZ R221, R87, -R221 ;  /* 0x800000dd57dd7221 */ /* 0x000fe20000010000 */
[----:B------:R-:W-:-:S04]  /*7bd0*/  F2FP.BF16.F32.PACK_AB R87, R26, R25 ;  /* 0x000000191a57723e */ /* 0x000fc800000010ff */
[----:B------:R1:W2:Y:S01]  /*7be0*/  MUFU.EX2 R36, R120 ;  /* 0x0000007800247308 */ /* 0x0002a20000000800 */
[----:B------:R-:W-:Y:S01]  /*7bf0*/  FMUL.FTZ R25, R107, R65 ;  /* 0x000000416b197220 */ /* 0x000fe20000410000 */
[----:B---3--:R-:W-:Y:S01]  /*7c00*/  FADD.FTZ R70, R69, -R219 ;  /* 0x800000db45467221 */ /* 0x008fe20000010000 */
[----:B------:R-:W-:-:S05]  /*7c10*/  FMUL.FTZ R38, R15, R38 ;  /* 0x000000260f267220 */ /* 0x000fca0000410000 */
[----:B------:R-:W3:Y:S01]  /*7c20*/  MUFU.EX2 R115, R115 ;  /* 0x0000007300737308 */ /* 0x000ee20000000800 */
        /* <DEDUP_REMOVED lines=12> */
[----:B-1----:R-:W-:Y:S01]  /*7cf0*/  FADD.FTZ R120, R71, -R219 ;  /* 0x800000db47787221 */ /* 0x002fe20000010000 */
        /* <DEDUP_REMOVED lines=235> */
.L_x_7069:
        /* <DEDUP_REMOVED lines=70> */
.L_x_7070:
        /* <DEDUP_REMOVED lines=12> */
.L_x_7060:
        /* <DEDUP_REMOVED lines=34> */
.L_x_7040:
[----:B------:R-:W-:Y:S05]  /*92f0*/  @P0 BRA `(.L_x_7035) ;  /* 0x0000004000e40947 */ /* 0x000fea0003800000 */
[----:B------:R-:W-:Y:S01]  /*9300*/  ULDC.64 UR4, c[0x0][0x878] ;  /* 0x00021e0000047ab9 */ /* 0x000fe20000000a00 */
[----:B--2---:R-:W2:Y:S01]  /*9310*/  LDL.LU R8, [R1+0x3c] ;  /* 0x00003c0001087983 */ /* 0x004ea20000300800 */
[----:B------:R-:W-:Y:S01]  /*9320*/  UISETP.NE.U32.AND UP0, UPT, UR4, URZ, UPT ;  /* 0x0000003f0400728c */ /* 0x000fe2000bf05070 */
[----:B------:R-:W3:Y:S01]  /*9330*/  LDC R0, c[0x0][0x850] ;  /* 0x00021400ff007b82 */ /* 0x000ee20000000800 */
[----:B------:R-:W1:Y:S02]  /*9340*/  S2R R12, SR_TID.X ;  /* 0x00000000000c7919 */ /* 0x000e640000002100 */
[----:B------:R-:W-:Y:S01]  /*9350*/  UISETP.NE.AND.EX UP0, UPT, UR5, URZ, UPT, UP0 ;  /* 0x0000003f0500728c */ /* 0x000fe2000bf05300 */
[----:B------:R-:W4:Y:S01]  /*9360*/  S2R R7, SR_CgaCtaId ;  /* 0x0000000000077919 */ /* 0x000f220000008800 */
[----:B------:R-:W-:-:S04]  /*9370*/  USHF.L.U32 UR6, UR37, 0xd, URZ ;  /* 0x0000000d25067899 */ /* 0x000fc8000800063f */
[----:B------:R-:W-:Y:S01]  /*9380*/  PLOP3.LUT P1, PT, PT, PT, UP0, 0x80, 0x0 ;  /* 0x000000000000781c */ /* 0x000fe20003f2f008 */
[----:B------:R-:W-:-:S04]  /*9390*/  ULDC.64 UR8, c[0x0][0x818] ;  /* 0x0002060000087ab9 */ /* 0x000fc80000000a00 */
[----:B------:R-:W-:Y:S02]  /*93a0*/  @UP0 ULDC.64 UR4, c[0x0][0x878] ;  /* 0x00021e0000040ab9 */ /* 0x000fe40000000a00 */
[----:B------:R-:W-:-:S06]  /*93b0*/  @UP0 UIMAD.WIDE UR4, UR40, 0x4, UR4 ;  /* 0x00000004280408a5 */ /* 0x000fcc000f8e0204 */
[----:B------:R-:W-:Y:S02]  /*93c0*/  IMAD.U32 R2, RZ, RZ, UR4 ;  /* 0x00000004ff027e24 */ /* 0x000fe4000f8e00ff */
[----:B------:R-:W-:-:S05]  /*93d0*/  IMAD.U32 R3, RZ, RZ, UR5 ;  /* 0x00000005ff037e24 */ /* 0x000fca000f8e00ff */
[----:B------:R-:W5:Y:S01]  /*93e0*/  @P1 LDG.E R2, desc[UR38][R2.64] ;  /* 0x0000002602021981 */ /* 0x000f62000c1e1900 */
[----:B---3--:R-:W-:Y:S01]  /*93f0*/  ISETP.NE.AND P0, PT, R0, 0x1, PT ;  /* 0x000000010000780c */ /* 0x008fe20003f05270 */
[----:B------:R-:W-:Y:S01]  /*9400*/  USEL UR10, UR40, URZ, !UP0 ;  /* 0x0000003f280a7287 */ /* 0x000fe2000c000000 */
[----:B-1----:R-:W-:-:S05]  /*9410*/  VIADD R13, R12, 0xffffff80 ;  /* 0xffffff800c0d7836 */ /* 0x002fca0000000000 */
[----:B------:R-:W-:-:S06]  /*9420*/  SHF.R.S32.HI R6, RZ, 0x1f, R13 ;  /* 0x0000001fff067819 */ /* 0x000fcc000001140d */
[----:B------:R-:W2:Y:S01]  /*9430*/  @P0 LDC R0, c[0x0][0x854] ;  /* 0x00021500ff000b82 */ /* 0x000ea20000000800 */
[----:B------:R-:W-:-:S07]  /*9440*/  LEA.HI R6, R6, R13, RZ, 0x7 ;  /* 0x0000000d06067211 */ /* 0x000fce00078f38ff */
[----:B------:R-:W1:Y:S01]  /*9450*/  @P0 LDC R5, c[0x0][0x858] ;  /* 0x00021600ff050b82 */ /* 0x000e620000000800 */
[----:B--2---:R-:W-:-:S05]  /*9460*/  @P0 IMAD.HI.U32 R0, R8, R0, RZ ;  /* 0x0000000008000227 */ /* 0x004fca00078e00ff */
[----:B-1----:R-:W-:-:S04]  /*9470*/  @P0 SHF.R.U32.HI R8, RZ, R5, R0 ;  /* 0x00000005ff080219 */ /* 0x002fc80000011600 */
[----:B------:R-:W-:Y:S01]  /*9480*/  SHF.R.S32.HI R0, RZ, 0x1f, R8 ;  /* 0x0000001fff007819 */ /* 0x000fe20000011408 */
[----:B------:R1:W-:Y:S01]  /*9490*/  @P0 STL [R1+0x3c], R8 ;  /* 0x00003c0801000387 */ /* 0x0003e20000100800 */
[----:B-----5:R-:W-:Y:S02]  /*94a0*/  @P1 R2UR UR4, R2 ;  /* 0x00000000020412ca */ /* 0x020fe400000e0000 */
[----:B------:R-:W-:-:S04]  /*94b0*/  MOV R2, 0x400 ;  /* 0x0000040000027802 */ /* 0x000fc80000000f00 */
[----:B----4-:R-:W-:Y:S01]  /*94c0*/  LEA R15, R7, R2, 0x18 ;  /* 0x00000002070f7211 */ /* 0x010fe200078ec0ff */
[----:B------:R-:W-:-:S04]  /*94d0*/  IMAD R2, R0, UR8, RZ ;  /* 0x0000000800027c24 */ /* 0x000fc8000f8e02ff */
[----:B------:R-:W-:Y:S02]  /*94e0*/  IMAD R9, R8, UR9, R2 ;  /* 0x0000000908097c24 */ /* 0x000fe4000f8e0202 */
[----:B------:R-:W-:-:S04]  /*94f0*/  @UP0 ULEA UR4, UR40, UR4, 0x7 ;  /* 0x0000000428040291 */ /* 0x000fc8000f8e383f */
        /* <DEDUP_REMOVED lines=9> */
[----:B------:R-:W-:Y:S01]  /*9590*/  IMAD.U32 R4, RZ, RZ, UR7 ;  /* 0x00000007ff047e24 */ /* 0x000fe2000f8e00ff */
[----:B------:R-:W-:-:S03]  /*95a0*/  ULDC.64 UR6, c[0x0][0x820] ;  /* 0x0002080000067ab9 */ /* 0x000fc60000000a00 */
[----:B------:R-:W-:Y:S01]  /*95b0*/  IMAD.U32 R5, RZ, RZ, UR4 ;  /* 0x00000004ff057e24 */ /* 0x000fe2000f8e00ff */
[----:B------:R-:W-:Y:S02]  /*95c0*/  ULDC.64 UR4, c[0x0][0x840] ;  /* 0x0002100000047ab9 */ /* 0x000fe40000000a00 */
[----:B------:R-:W-:Y:S01]  /*95d0*/  IMAD R7, R0, UR4, RZ ;  /* 0x0000000400077c24 */ /* 0x000fe2000f8e02ff */
[----:B------:R-:W-:Y:S01]  /*95e0*/  LOP3.LUT R0, R6, 0xfffff80, RZ, 0xc0, !PT ;  /* 0x0fffff8006007812 */ /* 0x000fe200078ec0ff */
[----:B------:R-:W-:Y:S01]  /*95f0*/  IMAD.WIDE.U32 R2, R8, UR8, R4 ;  /* 0x0000000808027c25 */ /* 0x000fe2000f8e0004 */
[----:B------:R-:W-:-:S03]  /*9600*/  ULDC.64 UR8, c[0x0][0x848] ;  /* 0x0002120000087ab9 */ /* 0x000fc60000000a00 */
[----:B------:R-:W-:Y:S01]  /*9610*/  IMAD.WIDE.U32 R4, R8, UR4, R4 ;  /* 0x0000000408047c25 */ /* 0x000fe2000f8e0004 */
[----:B------:R-:W-:-:S03]  /*9620*/  USHF.R.S32.HI UR4, URZ, 0x1f, UR40 ;  /* 0x0000001f3f047899 */ /* 0x000fc60008011428 */
[----:B------:R-:W-:Y:S01]  /*9630*/  IMAD.SHL.U32 R6, R6, 0x20, RZ ;  /* 0x0000002006067824 */ /* 0x000fe200078e00ff */
[----:B------:R-:W-:Y:S01]  /*9640*/  USEL UR4, UR4, URZ, !UP0 ;  /* 0x0000003f04047287 */ /* 0x000fe2000c000000 */
[----:B------:R-:W-:Y:S02]  /*9650*/  IMAD R11, R8, UR5, R7 ;  /* 0x00000005080b7c24 */ /* 0x000fe4000f8e0207 */
[----:B------:R-:W-:Y:S01]  /*9660*/  IMAD.IADD R0, R13, 0x1, -R0 ;  /* 0x000000010d007824 */ /* 0x000fe200078e0a00 */
[----:B------:R-:W-:Y:S01]  /*9670*/  LOP3.LUT R7, R6, 0x3ffff000, RZ, 0xc0, !PT ;  /* 0x3ffff00006077812 */ /* 0x000fe200078ec0ff */
[----:B------:R-:W-:Y:S01]  /*9680*/  UIMAD UR5, UR4, UR6, URZ ;  /* 0x00000006040572a4 */ /* 0x000fe2000f8e023f */
[----:B------:R-:W-:Y:S01]  /*9690*/  IMAD.IADD R3, R3, 0x1, R9 ;  /* 0x0000000103037824 */ /* 0x000fe200078e0209 */
[----:B------:R-:W-:Y:S01]  /*96a0*/  UIMAD UR4, UR4, UR8, URZ ;  /* 0x00000008040472a4 */ /* 0x000fe2000f8e023f */
[----:B------:R-:W-:Y:S01]  /*96b0*/  IMAD.IADD R5, R5, 0x1, R11 ;  /* 0x0000000105057824 */ /* 0x000fe200078e020b */
[----:B------:R-:W-:Y:S01]  /*96c0*/  UIMAD UR5, UR10, UR7, UR5 ;  /* 0x000000070a0572a4 */ /* 0x000fe2000f8e0205 */
[----:B------:R-:W-:Y:S01]  /*96d0*/  IMAD R0, R0, 0x4, R7 ;  /* 0x0000000400007824 */ /* 0x000fe200078e0207 */
[----:B------:R-:W-:Y:S01]  /*96e0*/  UIMAD UR4, UR10, UR9, UR4 ;  /* 0x000000090a0472a4 */ /* 0x000fe2000f8e0204 */
[----:B------:R-:W-:-:S02]  /*96f0*/  IMAD.U32 R7, RZ, RZ, UR6 ;  /* 0x00000006ff077e24 */ /* 0x000fc4000f8e00ff */
        /* <DEDUP_REMOVED lines=9> */
[----:B-1----:R-:W1:Y:S01]  /*9790*/  LDC.64 R8, c[0x0][0x800] ;  /* 0x00020000ff087b82 */ /* 0x002e620000000a00 */
        /* <DEDUP_REMOVED lines=29> */
.L_x_7074:
[----:B------:R-:W-:Y:S01]  /*9970*/  @P0 ELECT P1, URZ, PT ;  /* 0x00000000003f082f */ /* 0x000fe20003820000 */
[----:B------:R1:W-:-:S12]  /*9980*/  UBLKRED.G.S.ADD.F32.RN [UR4], [UR6], UR7, desc[UR8] ;  /* 0x00000804060073bb */ /* 0x0003d800080a1407 */
[----:B------:R-:W-:Y:S02]  /*9990*/  @P1 PLOP3.LUT P0, PT, P1, PT, PT, 0x8, 0x0 ;  /* 0x000000000000181c */ /* 0x000fe40000f0e170 */
[----:B------:R-:W-:-:S11]  /*99a0*/  PLOP3.LUT P1, PT, PT, PT, PT, 0x8, 0x0 ;  /* 0x000000000000781c */ /* 0x000fd60003f2e170 */
[----:B-1----:R-:W-:Y:S05]  /*99b0*/  @P0 BRA.U.ANY `(.L_x_7074) ;  /* 0xfffffffd00ec0947 */ /* 0x002fea000393ffff */
[----:B------:R0:W-:Y:S01]  /*99c0*/  UTMACMDFLUSH ;  /* 0x00000000000079b7 */ /* 0x0001e20000000000 */
[----:B------:R-:W-:-:S04]  /*99d0*/  DEPBAR.LE SB0, 0x0 ;  /* 0x000080000000791a */ /* 0x000fc80000000000 */
.L_x_7073:
[----:B------:R-:W-:Y:S05]  /*99e0*/  BSYNC B0 ;  /* 0x0000000000007941 */ /* 0x000fea0003800000 */
.L_x_7072:
        /* <DEDUP_REMOVED lines=25> */
.L_x_7075:
        /* <DEDUP_REMOVED lines=8> */
.L_x_7028:
        /* <DEDUP_REMOVED lines=29> */
.L_x_7077:
[----:B------:R-:W-:Y:S01]  /*9dd0*/  ULDC UR9, c[0x0][0x8cc] ;  /* 0x0002330000097ab9 */ /* 0x000fe20000000800 */
[----:B------:R-:W-:Y:S01]  /*9de0*/  UMOV UR7, UR8 ;  /* 0x0000000800077c82 */ /* 0x000fe20008000000 */
[----:B------:R-:W-:-:S11]  /*9df0*/  UISETP.NE.AND UP0, UPT, UR9, 0x1, UPT ;  /* 0x000000010900788c */ /* 0x000fd6000bf05270 */
[----:B------:R-:W-:Y:S02]  /*9e00*/  @UP0 ULDC.64 UR10, c[0x0][0x8d0] ;  /* 0x00023400000a0ab9 */ /* 0x000fe40000000a00 */
[----:B------:R-:W-:-:S04]  /*9e10*/  UIMAD.WIDE.U32 UR4, UR8, UR10, URZ ;  /* 0x0000000a080472a5 */ /* 0x000fc8000f8e003f */
[----:B------:R-:W-:-:S04]  /*9e20*/  @UP0 USHF.R.U32.HI UR7, URZ, UR11, UR5 ;  /* 0x0000000b3f070299 */ /* 0x000fc80008011605 */
[----:B------:R-:W-:-:S12]  /*9e30*/  UIMAD UR4, UR7, UR9, URZ ;  /* 0x00000009070472a4 */ /* 0x000fd8000f8e023f */
.L_x_7078:
        /* <DEDUP_REMOVED lines=23> */
.L_x_7079:
        /* <DEDUP_REMOVED lines=13> */
.L_x_7081:
[----:B------:R-:W-:-:S05]  /*a080*/  ULDC UR4, c[0x0][0x8f4] ;  /* 0x00023d0000047ab9 */ /* 0x000fca0000000800 */
.L_x_7080:
        /* <DEDUP_REMOVED lines=46> */
.L_x_7082:
        /* <DEDUP_REMOVED lines=13> */
.L_x_7083:
        /* <DEDUP_REMOVED lines=12> */
.L_x_7084:
        /* <DEDUP_REMOVED lines=54> */
.L_x_7087:
[----:B------:R-:W-:Y:S05]  /*a860*/  BSYNC B0 ;  /* 0x0000000000007941 */ /* 0x000fea0003800000 */
.L_x_7086:
        /* <DEDUP_REMOVED lines=19> */
.L_x_7089:
[----:B------:R-:W-:Y:S05]  /*a9a0*/  BSYNC B0 ;  /* 0x0000000000007941 */ /* 0x000fea0003800000 */
.L_x_7088:
[----:B------:R-:W-:Y:S06]  /*a9b0*/  BAR.ARV 0xa, 0xa0 ;  /* 0x0282800000007b1d */ /* 0x000fec0000002000 */
[----:B------:R-:W-:Y:S04]  /*a9c0*/  BSSY B0, `(.L_x_7090) ;  /* 0x0000003000007945 */ /* 0x000fe80003800000 */
[----:B------:R-:W-:Y:S05]  /*a9d0*/  @!P0 BRA `(.L_x_7091) ;  /* 0x0000000000048947 */ /* 0x000fea0003800000 */
[----:B------:R-:W-:-:S04]  /*a9e0*/  DEPBAR.LE SB0, 0x0 ;  /* 0x000080000000791a */ /* 0x000fc80000000000 */
.L_x_7091:
[----:B------:R-:W-:Y:S05]  /*a9f0*/  BSYNC B0 ;  /* 0x0000000000007941 */ /* 0x000fea0003800000 */
.L_x_7090:
[----:B------:R-:W-:Y:S06]  /*aa00*/  BAR.ARV 0xb, 0xa0 ;  /* 0x02c2800000007b1d */ /* 0x000fec0000002000 */
[----:B------:R-:W-:Y:S01]  /*aa10*/  UIADD3 UR18, UR12, 0x1, URZ ;  /* 0x000000010c127890 */ /* 0x000fe2000fffe03f */
[----:B------:R-:W-:Y:S11]  /*aa20*/  BRA `(.L_x_7092) ;  /* 0x0000000000047947 */ /* 0x000ff60003800000 */
.L_x_7085:
[----:B------:R-:W-:-:S05]  /*aa30*/  UMOV UR18, UR12 ;  /* 0x0000000c00127c82 */ /* 0x000fca0008000000 */
.L_x_7092:
        /* <DEDUP_REMOVED lines=22> */
.L_x_7105:
        /* <DEDUP_REMOVED lines=20> */
.L_x_7094:
[----:B------:R-:W-:Y:S05]  /*ace0*/  BSYNC B0 ;  /* 0x0000000000007941 */ /* 0x000fea0003800000 */
.L_x_7093:
        /* <DEDUP_REMOVED lines=13> */
.L_x_7096:
[----:B------:R-:W-:Y:S05]  /*adc0*/  BSYNC B0 ;  /* 0x0000000000007941 */ /* 0x000fea0003800000 */
.L_x_7095:
[----:B------:R-:W-:Y:S06]  /*add0*/  BAR.ARV 0xa, 0xa0 ;  /* 0x0282800000007b1d */ /* 0x000fec0000002000 */
[----:B------:R-:W-:Y:S04]  /*ade0*/  BSSY B0, `(.L_x_7097) ;  /* 0x0000003000007945 */ /* 0x000fe80003800000 */
[----:B------:R-:W-:Y:S05]  /*adf0*/  @!P0 BRA `(.L_x_7098) ;  /* 0x0000000000048947 */ /* 0x000fea0003800000 */
[----:B------:R-:W-:-:S04]  /*ae00*/  DEPBAR.LE SB0, 0x0 ;  /* 0x000080000000791a */ /* 0x000fc80000000000 */
.L_x_7098:
[----:B------:R-:W-:Y:S05]  /*ae10*/  BSYNC B0 ;  /* 0x0000000000007941 */ /* 0x000fea0003800000 */
.L_x_7097:
        /* <DEDUP_REMOVED lines=13> */
.L_x_7100:
[----:B------:R-:W-:Y:S05]  /*aef0*/  BSYNC B0 ;  /* 0x0000000000007941 */ /* 0x000fea0003800000 */
.L_x_7099:
        /* <DEDUP_REMOVED lines=13> */
.L_x_7102:
[----:B------:R-:W-:Y:S05]  /*afd0*/  BSYNC B0 ;  /* 0x0000000000007941 */ /* 0x000fea0003800000 */
.L_x_7101:
[----:B------:R-:W-:Y:S01]  /*afe0*/  UIADD3 UR18, UR18, 0x2, URZ ;  /* 0x0000000212127890 */ /* 0x000fe2000fffe03f */
[----:B------:R-:W-:Y:S06]  /*aff0*/  BAR.ARV 0xa, 0xa0 ;  /* 0x0282800000007b1d */ /* 0x000fec0000002000 */
[----:B------:R-:W-:Y:S01]  /*b000*/  UISETP.GE.AND UP0, UPT, UR18, UR7, UPT ;  /* 0x000000071200728c */ /* 0x000fe2000bf06270 */
[----:B------:R-:W-:Y:S04]  /*b010*/  BSSY B0, `(.L_x_7103) ;  /* 0x0000003000007945 */ /* 0x000fe80003800000 */
[----:B------:R-:W-:Y:S06]  /*b020*/  @!P0 BRA `(.L_x_7104) ;  /* 0x0000000000048947 */ /* 0x000fec0003800000 */
[----:B------:R-:W-:-:S04]  /*b030*/  DEPBAR.LE SB0, 0x0 ;  /* 0x000080000000791a */ /* 0x000fc80000000000 */
.L_x_7104:
[----:B------:R-:W-:Y:S05]  /*b040*/  BSYNC B0 ;  /* 0x0000000000007941 */ /* 0x000fea0003800000 */
.L_x_7103:
[----:B------:R-:W-:Y:S06]  /*b050*/  BAR.ARV 0xb, 0xa0 ;  /* 0x02c2800000007b1d */ /* 0x000fec0000002000 */
[----:B------:R-:W-:Y:S01]  /*b060*/  PLOP3.LUT P1, PT, PT, PT, UP0, 0x80, 0x0 ;  /* 0x000000000000781c */ /* 0x000fe20003f2f008 */
[----:B------:R-:W-:Y:S02]  /*b070*/  UIADD3 UR26, UR26, 0x4000, URZ ;  /* 0x000040001a1a7890 */ /* 0x000fe4000fffe03f */
[----:B------:R-:W-:-:S10]  /*b080*/  UIADD3 UR6, UR6, 0x4000, URZ ;  /* 0x0000400006067890 */ /* 0x000fd4000fffe03f */
[----:B------:R-:W-:Y:S05]  /*b090*/  @!P1 BRA `(.L_x_7105) ;  /* 0xfffffff800c09947 */ /* 0x000fea000383ffff */
[----:B------:R-:W-:Y:S05]  /*b0a0*/  BRA `(.L_x_7035) ;  /* 0x0000002400787947 */ /* 0x000fea0003800000 */
.L_x_7076:
        /* <DEDUP_REMOVED lines=22> */
.L_x_7106:
[----:B------:R-:W-:Y:S01]  /*b210*/  ULDC UR9, c[0x0][0x8cc] ;  /* 0x0002330000097ab9 */ /* 0x000fe20000000800 */
[----:B------:R-:W-:Y:S01]  /*b220*/  UMOV UR7, UR8 ;  /* 0x0000000800077c82 */ /* 0x000fe20008000000 */
[----:B------:R-:W-:-:S11]  /*b230*/  UISETP.NE.AND UP0, UPT, UR9, 0x1, UPT ;  /* 0x000000010900788c */ /* 0x000fd6000bf05270 */
[----:B------:R-:W-:Y:S02]  /*b240*/  @UP0 ULDC.64 UR10, c[0x0][0x8d0] ;  /* 0x00023400000a0ab9 */ /* 0x000fe40000000a00 */
[----:B------:R-:W-:-:S04]  /*b250*/  UIMAD.WIDE.U32 UR4, UR8, UR10, URZ ;  /* 0x0000000a080472a5 */ /* 0x000fc8000f8e003f */
[----:B------:R-:W-:-:S04]  /*b260*/  @UP0 USHF.R.U32.HI UR7, URZ, UR11, UR5 ;  /* 0x0000000b3f070299 */ /* 0x000fc80008011605 */
[----:B------:R-:W-:-:S12]  /*b270*/  UIMAD UR4, UR7, UR9, URZ ;  /* 0x00000009070472a4 */ /* 0x000fd8000f8e023f */
.L_x_7107:
        /* <DEDUP_REMOVED lines=23> */
.L_x_7108:
        /* <DEDUP_REMOVED lines=14> */
.L_x_7110:
[----:B------:R-:W-:-:S05]  /*b4d0*/  ULDC UR4, c[0x0][0x8f4] ;  /* 0x00023d0000047ab9 */ /* 0x000fca0000000800 */
.L_x_7109:
        /* <DEDUP_REMOVED lines=60> */
.L_x_7112:
        /* <DEDUP_REMOVED lines=12> */
.L_x_7113:
[----:B------:R-:W-:Y:S05]  /*b960*/  @!P2 BRA `(.L_x_7114) ;  /* 0x000000000014a947 */ /* 0x000fea0003800000 */
[----:B------:R-:W-:Y:S02]  /*b970*/  IMAD.U32 R2, RZ, RZ, UR14 ;  /* 0x0000000eff027e24 */ /* 0x000fe4000f8e00ff */
[----:B------:R-:W-:-:S05]  /*b980*/  IMAD.U32 R3, RZ, RZ, UR15 ;  /* 0x0000000fff037e24 */ /* 0x000fca000f8e00ff */
[----:B------:R-:W2:Y:S04]  /*b990*/  LDG.E R5, desc[UR38][R2.64] ;  /* 0x0000002602057981 */ /* 0x000ea8000c1e1900 */
[----:B------:R-:W2:Y:S02]  /*b9a0*/  LDG.E R4, desc[UR38][R2.64+0x4] ;  /* 0x0000042602047981 */ /* 0x000ea4000c1e1900 */
[----:B--2---:R-:W-:-:S07]  /*b9b0*/  IMAD.IADD R4, R4, 0x1, -R5 ;  /* 0x0000000104047824 */ /* 0x004fce00078e0a05 */
.L_x_7114:
        /* <DEDUP_REMOVED lines=62> */
.L_x_7144:
        /* <DEDUP_REMOVED lines=15> */
.L_x_7117:
        /* <DEDUP_REMOVED lines=72> */
.L_x_7128:
[----:B-123--:R-:W-:-:S04]  /*c310*/  SHF.L.U32 R18, R10, 0x1f, RZ ;  /* 0x0000001f0a127819 */ /* 0x00efc800000006ff */
[----:B------:R-:W3:Y:S02]  /*c320*/  SYNCS.PHASECHK.TRANS64.TRYWAIT P1, [R15+URZ+0x30c40], R18 ;  /* 0x030c40120f0075a7 */ /* 0x000ee4000802017f */
[----:B---3--:R-:W-:Y:S05]  /*c330*/  @!P1 BRA `(.L_x_7120) ;  /* 0x0000001400709947 */ /* 0x008fea0003800000 */
.L_x_7145:
        /* <DEDUP_REMOVED lines=8> */
.L_x_7121:
        /* <DEDUP_REMOVED lines=30> */
.L_x_7146:
        /* <DEDUP_REMOVED lines=8> */
.L_x_7123:
        /* <DEDUP_REMOVED lines=30> */
.L_x_7147:
        /* <DEDUP_REMOVED lines=8> */
.L_x_7125:
        /* <DEDUP_REMOVED lines=24> */
.L_x_7149:
        /* <DEDUP_REMOVED lines=8> */
.L_x_7127:
        /* <DEDUP_REMOVED lines=30> */
.L_x_7119:
[----:B------:R-:W4:Y:S02]  /*cc60*/  LDL.LU R4, [R1+0x8] ;  /* 0x0000080001047983 */ /* 0x000f240000300800 */
[----:B----4-:R-:W-:Y:S02]  /*cc70*/  ISETP.NE.AND P1, PT, R4, RZ, PT ;  /* 0x000000ff0400720c */ /* 0x010fe40003f25270 */
[----:B------:R4:W5:Y:S11]  /*cc80*/  LDL R4, [R1+0x4] ;  /* 0x0000040001047983 */ /* 0x0009760000100800 */
[----:B----4-:R-:W-:Y:S05]  /*cc90*/  @!P1 BRA `(.L_x_7118) ;  /* 0x0000000400249947 */ /* 0x010fea0003800000 */
[----:B-1----:R-:W-:-:S04]  /*cca0*/  SHF.L.U32 R12, R10, 0x1f, RZ ;  /* 0x0000001f0a0c7819 */ /* 0x002fc800000006ff */
[----:B------:R-:W1:Y:S02]  /*ccb0*/  SYNCS.PHASECHK.TRANS64.TRYWAIT P1, [R15+URZ+0x30c40], R12 ;  /* 0x030c400c0f0075a7 */ /* 0x000e64000802017f */
[----:B-1----:R-:W-:Y:S05]  /*ccc0*/  @!P1 BRA `(.L_x_7129) ;  /* 0x0000000c00609947 */ /* 0x002fea0003800000 */
.L_x_7150:
        /* <DEDUP_REMOVED lines=8> */
.L_x_7130:
        /* <DEDUP_REMOVED lines=27> */
.L_x_7151:
        /* <DEDUP_REMOVED lines=8> */
.L_x_7132:
        /* <DEDUP_REMOVED lines=27> */
.L_x_7118:
[----:B------:R-:W4:Y:S01]  /*d130*/  S2R R0, SR_TID.X ;  /* 0x0000000000007919 */ /* 0x000f220000002100 */
[----:B------:R-:W-:Y:S01]  /*d140*/  IMAD R3, R16, 0x8, R15 ;  /* 0x0000000810037824 */ /* 0x000fe200078e020f */
[----:B----4-:R-:W-:Y:S02]  /*d150*/  LOP3.LUT R2, R0, 0x7f, RZ, 0xc0, !PT ;  /* 0x0000007f00027812 */ /* 0x010fe400078ec0ff */
[----:B------:R-:W-:Y:S02]  /*d160*/  SHF.L.U32 R0, R10, 0x1f, RZ ;  /* 0x0000001f0a007819 */ /* 0x000fe400000006ff */
[----:B------:R-:W-:Y:S02]  /*d170*/  ISETP.NE.AND P1, PT, R2, RZ, PT ;  /* 0x000000ff0200720c */ /* 0x000fe40003f25270 */
[----:B------:R-:W4:Y:S02]  /*d180*/  SYNCS.PHASECHK.TRANS64.TRYWAIT P0, [R3+URZ+0x30c40], R0 ;  /* 0x030c4000030075a7 */ /* 0x000f24000800017f */
[----:B----4-:R-:W-:Y:S09]  /*d190*/  @!P0 BRA `(.L_x_7133) ;  /* 0x0000000800548947 */ /* 0x010ff20003800000 */
.L_x_7152:
[----:B------:R-:W-:Y:S05]  /*d1a0*/  @P1 BRA `(.L_x_7134) ;  /* 0x0000000000181947 */ /* 0x000fea0003800000 */
[----:B------:R-:W1:Y:S01]  /*d1b0*/  S2R R2, SR_TID.X ;  /* 0x0000000000027919 */ /* 0x000e620000002100 */
[----:B----4-:R-:W-:-:S04]  /*d1c0*/  IMAD.MOV.U32 R0, RZ, RZ, 0x4200 ;  /* 0x00004200ff007424 */ /* 0x010fc800078e00ff */
[----:B------:R4:W-:Y:S01]  /*d1d0*/  SYNCS.ARRIVE.TRANS64 RZ, [R3+URZ+0x30c30], R0 ;  /* 0x030c300003ff79a7 */ /* 0x0009e2000800003f */
[----:B-1----:R-:W-:-:S13]  /*d1e0*/  LOP3.LUT P0, RZ, R2, 0x1f, RZ, 0xc0, !PT ;  /* 0x0000001f02ff7812 */ /* 0x002fda000780c0ff */
[----:B----4-:R-:W-:Y:S05]  /*d1f0*/  @!P0 BRA `(.L_x_7134) ;  /* 0x0000000000048947 */ /* 0x010fea0003800000 */
[----:B------:R-:W-:Y:S01]  /*d200*/  BPT.TRAP 0x1 ;  /* 0x000000040000795c */ /* 0x000fe20000300000 */
.L_x_7134:
        /* <DEDUP_REMOVED lines=34> */
.L_x_7115:
[----:B------:R-:W-:Y:S05]  /*d430*/  BSYNC B0 ;  /* 0x0000000000007941 */ /* 0x000fea0003800000 */
.L_x_7111:
[----:B------:R-:W-:-:S03]  /*d440*/  UMOV UR7, 0xffffffff ;  /* 0xffffffff00077882 */ /* 0x000fc60000000000 */
[----:B------:R-:W-:Y:S05]  /*d450*/  BRA.DIV UR7, `(.L_x_7135) ;  /* 0x0000000607b87947 */ /* 0x000fea000b800000 */
[----:B------:R-:W-:-:S13]  /*d460*/  ELECT P6, URZ, PT ;  /* 0x00000000003f782f */ /* 0x000fda00038c0000 */
.L_x_7155:
[----:B------:R-:W-:Y:S05]  /*d470*/  @!P6 BRA `(.L_x_7035) ;  /* 0x000000000084e947 */ /* 0x000fea0003800000 */
[----:B------:R-:W-:-:S06]  /*d480*/  ULOP3.LUT UR7, UR36, 0x2, URZ, 0xfc, !UPT ;  /* 0x0000000224077892 */ /* 0x000fcc000f8efc3f */
[----:B------:R-:W-:-:S05]  /*d490*/  IMAD.U32 R0, RZ, RZ, UR7 ;  /* 0x00000007ff007e24 */ /* 0x000fca000f8e00ff */
[----:B------:R-:W-:-:S13]  /*d4a0*/  ISETP.NE.AND P2, PT, R0, 0x3, PT ;  /* 0x000000030000780c */ /* 0x000fda0003f45270 */
[----:B------:R-:W-:Y:S05]  /*d4b0*/  @!P2 BRA `(.L_x_7136) ;  /* 0x000000000004a947 */ /* 0x000fea0003800000 */
[----:B------:R-:W-:Y:S01]  /*d4c0*/  BPT.TRAP 0x1 ;  /* 0x000000040000795c */ /* 0x000fe20000300000 */
.L_x_7136:
        /* <DEDUP_REMOVED lines=15> */
.L_x_7156:
[----:B------:R-:W2:Y:S02]  /*d5c0*/  SYNCS.PHASECHK.TRANS64.TRYWAIT P0, [R3+URZ], R0 ;  /* 0x00000000030075a7 */ /* 0x000ea4000800017f */
[----:B--2---:R-:W-:Y:S05]  /*d5d0*/  @!P0 BRA `(.L_x_7138) ;  /* 0x00000004008c8947 */ /* 0x004fea0003800000 */
.L_x_7157:
[----:B------:R-:W-:Y:S05]  /*d5e0*/  @!P2 BRA `(.L_x_7139) ;  /* 0x000000000004a947 */ /* 0x000fea0003800000 */
[----:B------:R-:W-:Y:S01]  /*d5f0*/  BPT.TRAP 0x1 ;  /* 0x000000040000795c */ /* 0x000fe20000300000 */
.L_x_7139:
[----:B--2---:R-:W-:-:S04]  /*d600*/  VIADD R3, R8, 0x30c40 ;  /* 0x00030c4008037836 */ /* 0x004fc80000000000 */
[----:B------:R-:W-:-:S04]  /*d610*/  IMAD R5, R2, 0x8, R3 ;  /* 0x0000000802057824 */ /* 0x000fc800078e0203 */
[----:B------:R-:W2:Y:S02]  /*d620*/  SYNCS.PHASECHK.TRANS64.TRYWAIT P0, [R5+URZ], R4 ;  /* 0x00000004050075a7 */ /* 0x000ea4000800017f */
[----:B--2---:R-:W-:Y:S05]  /*d630*/  @!P0 BRA `(.L_x_7140) ;  /* 0x0000000400888947 */ /* 0x004fea0003800000 */
.L_x_7158:
[----:B------:R-:W-:-:S07]  /*d640*/  IMAD R3, R6, 0x8, R3 ;  /* 0x0000000806037824 */ /* 0x000fce00078e0203 */
.L_x_7141:
[----:B---3--:R3:W4:Y:S02]  /*d650*/  SYNCS.PHASECHK.TRANS64.TRYWAIT P0, [R3+URZ], R0 ;  /* 0x00000000030075a7 */ /* 0x008724000800017f */
[----:B----4-:R-:W-:Y:S05]  /*d660*/  @!P0 NANOSLEEP.SYNCS 0x989680 ;  /* 0x009896800000895d */ /* 0x010fea0003900000 */
[----:B------:R-:W4:Y:S02]  /*d670*/  @!P0 SYNCS.PHASECHK.TRANS64 P0, [R3+URZ], R0 ;  /* 0x00000000030085a7 */ /* 0x000f24000800007f */
[----:B----4-:R-:W-:Y:S05]  /*d680*/  @!P0 BRA `(.L_x_7141) ;  /* 0xfffffffc00f08947 */ /* 0x010fea000383ffff */
.L_x_7035:
[----:B------:R-:W-:Y:S05]  /*d690*/  BSYNC B6 ;  /* 0x0000000000067941 */ /* 0x000fea0003800000 */
.L_x_7027:
[----:B------:R-:W-:Y:S05]  /*d6a0*/  EXIT ;  /* 0x000000000000794d */ /* 0x000fea0003800000 */
.L_x_7045:
[----:B------:R-:W-:Y:S02]  /*d6b0*/  IMAD.MOV.U32 R12, RZ, RZ, RZ ;  /* 0x000000ffff0c7224 */ /* 0x000fe400078e00ff */
[----:B------:R-:W-:Y:S02]  /*d6c0*/  IMAD.MOV.U32 R11, RZ, RZ, 0x1f ;  /* 0x0000001fff0b7424 */ /* 0x000fe400078e00ff */
[----:B------:R-:W-:-:S07]  /*d6d0*/  IMAD.MOV.U32 R15, RZ, RZ, -0x1 ;  /* 0xffffffffff0f7424 */ /* 0x000fce00078e00ff */
[----:B------:R-:W-:Y:S05]  /*d6e0*/  WARPSYNC.COLLECTIVE R15, `(.L_x_7142) ;  /* 0x000000000f087348 */ /* 0x000fea0003c00000 */
[----:B------:R1:W2:Y:S02]  /*d6f0*/  SHFL.IDX P6, R14, R13, R12, R11 ;  /* 0x0000000c0d0e7389 */ /* 0x0002a400000c000b */
[----:B-12---:R-:W-:Y:S01]  /*d700*/  ENDCOLLECTIVE ;  /* 0x000000000000791b */ /* 0x006fe20003800000 */
.L_x_7142:
[----:B------:R-:W-:Y:S05]  /*d710*/  BRA `(.L_x_7143) ;  /* 0xffffff3c00c47947 */ /* 0x000fea000383ffff */
.L_x_7047:
[----:B--2---:R2:W3:Y:S02]  /*d720*/  SYNCS.PHASECHK.TRANS64.TRYWAIT P0, [R236+URZ+0x30c00], R15 ;  /* 0x030c000fec0075a7 */ /* 0x0044e4000800017f */
[----:B---3--:R-:W-:Y:S05]  /*d730*/  @!P0 NANOSLEEP.SYNCS 0x989680 ;  /* 0x009896800000895d */ /* 0x008fea0003900000 */
[----:B------:R-:W3:Y:S02]  /*d740*/  @!P0 SYNCS.PHASECHK.TRANS64 P0, [R236+URZ+0x30c00], R15 ;  /* 0x030c000fec0085a7 */ /* 0x000ee4000800007f */
[----:B---3--:R-:W-:Y:S05]  /*d750*/  @!P0 BRA `(.L_x_7047) ;  /* 0xfffffffc00f08947 */ /* 0x008fea000383ffff */
[----:B------:R-:W-:Y:S05]  /*d760*/  BRA `(.L_x_7046) ;  /* 0xffffff4000107947 */ /* 0x000fea000383ffff */
.L_x_7052:
[----:B--2---:R2:W3:Y:S02]  /*d770*/  SYNCS.PHASECHK.TRANS64.TRYWAIT P1, [R6+URZ+0x30c10], R21 ;  /* 0x030c1015060075a7 */ /* 0x0044e4000802017f */
[----:B---3--:R-:W-:Y:S05]  /*d780*/  @!P1 NANOSLEEP.SYNCS 0x989680 ;  /* 0x009896800000995d */ /* 0x008fea0003900000 */
[----:B------:R-:W3:Y:S02]  /*d790*/  @!P1 SYNCS.PHASECHK.TRANS64 P1, [R6+URZ+0x30c10], R21 ;  /* 0x030c1015060095a7 */ /* 0x000ee4000802007f */
[----:B---3--:R-:W-:Y:S05]  /*d7a0*/  @!P1 BRA `(.L_x_7052) ;  /* 0xfffffffc00f09947 */ /* 0x008fea000383ffff */
[----:B------:R-:W-:Y:S05]  /*d7b0*/  BRA `(.L_x_7051) ;  /* 0xffffff4800b87947 */ /* 0x000fea000383ffff */
.L_x_7056:
[----:B------:R1:W1:Y:S02]  /*d7c0*/  SYNCS.PHASECHK.TRANS64.TRYWAIT P1, [R6+URZ+0x30c30], R21 ;  /* 0x030c3015060075a7 */ /* 0x000264000802017f */
[----:B-1----:R-:W-:Y:S05]  /*d7d0*/  @!P1 NANOSLEEP.SYNCS 0x989680 ;  /* 0x009896800000995d */ /* 0x002fea0003900000 */
[----:B------:R-:W1:Y:S02]  /*d7e0*/  @!P1 SYNCS.PHASECHK.TRANS64 P1, [R6+URZ+0x30c30], R21 ;  /* 0x030c3015060095a7 */ /* 0x000e64000802007f */
[----:B-1----:R-:W-:Y:S05]  /*d7f0*/  @!P1 BRA `(.L_x_7056) ;  /* 0xfffffffc00f09947 */ /* 0x002fea000383ffff */
[----:B------:R-:W-:Y:S05]  /*d800*/  BRA `(.L_x_7055) ;  /* 0xffffff4c00cc7947 */ /* 0x000fea000383ffff */
.L_x_7064:
[----:B--2---:R2:W3:Y:S02]  /*d810*/  SYNCS.PHASECHK.TRANS64.TRYWAIT P1, [R7+URZ+0x30c10], R18 ;  /* 0x030c1012070075a7 */ /* 0x0044e4000802017f */
[----:B---3--:R-:W-:Y:S05]  /*d820*/  @!P1 NANOSLEEP.SYNCS 0x989680 ;  /* 0x009896800000995d */ /* 0x008fea0003900000 */
[----:B------:R-:W3:Y:S02]  /*d830*/  @!P1 SYNCS.PHASECHK.TRANS64 P1, [R7+URZ+0x30c10], R18 ;  /* 0x030c1012070095a7 */ /* 0x000ee4000802007f */
[----:B---3--:R-:W-:Y:S05]  /*d840*/  @!P1 BRA `(.L_x_7064) ;  /* 0xfffffffc00f09947 */ /* 0x008fea000383ffff */
[----:B------:R-:W-:Y:S05]  /*d850*/  BRA `(.L_x_7063) ;  /* 0xffffff8400dc7947 */ /* 0x000fea000383ffff */
.L_x_7068:
[----:B------:R1:W1:Y:S02]  /*d860*/  SYNCS.PHASECHK.TRANS64.TRYWAIT P1, [R7+URZ+0x30c30], R18 ;  /* 0x030c3012070075a7 */ /* 0x000264000802017f */
[----:B-1----:R-:W-:Y:S05]  /*d870*/  @!P1 NANOSLEEP.SYNCS 0x989680 ;  /* 0x009896800000995d */ /* 0x002fea0003900000 */
[----:B------:R-:W1:Y:S02]  /*d880*/  @!P1 SYNCS.PHASECHK.TRANS64 P1, [R7+URZ+0x30c30], R18 ;  /* 0x030c3012070095a7 */ /* 0x000e64000802007f */
[----:B-1----:R-:W-:Y:S05]  /*d890*/  @!P1 BRA `(.L_x_7068) ;  /* 0xfffffffc00f09947 */ /* 0x002fea000383ffff */
[----:B------:R-:W-:Y:S05]  /*d8a0*/  BRA `(.L_x_7067) ;  /* 0xffffff8800f07947 */ /* 0x000fea000383ffff */
.L_x_7116:
[----:B-1----:R1:W2:Y:S02]  /*d8b0*/  SYNCS.PHASECHK.TRANS64.TRYWAIT P0, [R15+URZ+0x30c20], R2 ;  /* 0x030c20020f0075a7 */ /* 0x0022a4000800017f */
[----:B--2---:R-:W-:Y:S05]  /*d8c0*/  @!P0 NANOSLEEP.SYNCS 0x989680 ;  /* 0x009896800000895d */ /* 0x004fea0003900000 */
[----:B------:R-:W2:Y:S02]  /*d8d0*/  @!P0 SYNCS.PHASECHK.TRANS64 P0, [R15+URZ+0x30c20], R2 ;  /* 0x030c20020f0085a7 */ /* 0x000ea4000800007f */
[----:B--2---:R-:W-:Y:S05]  /*d8e0*/  @!P0 BRA `(.L_x_7116) ;  /* 0xfffffffc00f08947 */ /* 0x004fea000383ffff */
[----:B------:R-:W-:Y:S05]  /*d8f0*/  BRA `(.L_x_7144) ;  /* 0xffffffe400287947 */ /* 0x000fea000383ffff */
.L_x_7120:
[----:B---3--:R3:W4:Y:S02]  /*d900*/  SYNCS.PHASECHK.TRANS64.TRYWAIT P1, [R15+URZ+0x30c40], R18 ;  /* 0x030c40120f0075a7 */ /* 0x008724000802017f */
[----:B----4-:R-:W-:Y:S05]  /*d910*/  @!P1 NANOSLEEP.SYNCS 0x989680 ;  /* 0x009896800000995d */ /* 0x010fea0003900000 */
[----:B------:R-:W4:Y:S02]  /*d920*/  @!P1 SYNCS.PHASECHK.TRANS64 P1, [R15+URZ+0x30c40], R18 ;  /* 0x030c40120f0095a7 */ /* 0x000f24000802007f */
[----:B----4-:R-:W-:Y:S05]  /*d930*/  @!P1 BRA `(.L_x_7120) ;  /* 0xfffffffc00f09947 */ /* 0x010fea000383ffff */
[----:B------:R-:W-:Y:S05]  /*d940*/  BRA `(.L_x_7145) ;  /* 0xffffffe8007c7947 */ /* 0x000fea000383ffff */
.L_x_7122:
[----:B-1----:R1:W2:Y:S02]  /*d950*/  SYNCS.PHASECHK.TRANS64.TRYWAIT P1, [R15+URZ+0x30c28], R18 ;  /* 0x030c28120f0075a7 */ /* 0x0022a4000802017f */
[----:B--2---:R-:W-:Y:S05]  /*d960*/  @!P1 NANOSLEEP.SYNCS 0x989680 ;  /* 0x009896800000995d */ /* 0x004fea0003900000 */
[----:B------:R-:W2:Y:S02]  /*d970*/  @!P1 SYNCS.PHASECHK.TRANS64 P1, [R15+URZ+0x30c28], R18 ;  /* 0x030c28120f0095a7 */ /* 0x000ea4000802007f */
[----:B--2---:R-:W-:Y:S05]  /*d980*/  @!P1 BRA `(.L_x_7122) ;  /* 0xfffffffc00f09947 */ /* 0x004fea000383ffff */
[----:B------:R-:W-:Y:S05]  /*d990*/  BRA `(.L_x_7146) ;  /* 0xffffffec00007947 */ /* 0x000fea000383ffff */
.L_x_7124:
[----:B--2---:R2:W4:Y:S02]  /*d9a0*/  SYNCS.PHASECHK.TRANS64.TRYWAIT P1, [R15+URZ+0x30c48], R18 ;  /* 0x030c48120f0075a7 */ /* 0x004524000802017f */
[----:B----4-:R-:W-:Y:S05]  /*d9b0*/  @!P1 NANOSLEEP.SYNCS 0x989680 ;  /* 0x009896800000995d */ /* 0x010fea0003900000 */
[----:B------:R-:W4:Y:S02]  /*d9c0*/  @!P1 SYNCS.PHASECHK.TRANS64 P1, [R15+URZ+0x30c48], R18 ;  /* 0x030c48120f0095a7 */ /* 0x000f24000802007f */
[----:B----4-:R-:W-:Y:S05]  /*d9d0*/  @!P1 BRA `(.L_x_7124) ;  /* 0xfffffffc00f09947 */ /* 0x010fea000383ffff */
[----:B------:R-:W-:Y:S05]  /*d9e0*/  BRA `(.L_x_7147) ;  /* 0xffffffec00847947 */ /* 0x000fea000383ffff */
.L_x_7126:
[----:B------:R-:W-:-:S07]  /*d9f0*/  SHF.L.U32 R4, R10, 0x1f, RZ ;  /* 0x0000001f0a047819 */ /* 0x000fce00000006ff */
.L_x_7148:
[----:B----4-:R4:W1:Y:S02]  /*da00*/  SYNCS.PHASECHK.TRANS64.TRYWAIT P1, [R15+URZ+0x30c20], R4 ;  /* 0x030c20040f0075a7 */ /* 0x010864000802017f */
[----:B-1----:R-:W-:Y:S05]  /*da10*/  @!P1 NANOSLEEP.SYNCS 0x989680 ;  /* 0x009896800000995d */ /* 0x002fea0003900000 */
[----:B------:R-:W1:Y:S02]  /*da20*/  @!P1 SYNCS.PHASECHK.TRANS64 P1, [R15+URZ+0x30c20], R4 ;  /* 0x030c20040f0095a7 */ /* 0x000e64000802007f */
[----:B-1----:R-:W-:Y:S05]  /*da30*/  @!P1 BRA `(.L_x_7148) ;  /* 0xfffffffc00f09947 */ /* 0x002fea000383ffff */
[----:B------:R-:W-:Y:S05]  /*da40*/  BRA `(.L_x_7149) ;  /* 0xffffffec00ec7947 */ /* 0x000fea000383ffff */
.L_x_7129:
[----:B-1----:R1:W4:Y:S02]  /*da50*/  SYNCS.PHASECHK.TRANS64.TRYWAIT P1, [R15+URZ+0x30c40], R12 ;  /* 0x030c400c0f0075a7 */ /* 0x002324000802017f */
[----:B----4-:R-:W-:Y:S05]  /*da60*/  @!P1 NANOSLEEP.SYNCS 0x989680 ;  /* 0x009896800000995d */ /* 0x010fea0003900000 */
[----:B------:R-:W4:Y:S02]  /*da70*/  @!P1 SYNCS.PHASECHK.TRANS64 P1, [R15+URZ+0x30c40], R12 ;  /* 0x030c400c0f0095a7 */ /* 0x000f24000802007f */
[----:B----4-:R-:W-:Y:S05]  /*da80*/  @!P1 BRA `(.L_x_7129) ;  /* 0xfffffffc00f09947 */ /* 0x010fea000383ffff */
[----:B------:R-:W-:Y:S05]  /*da90*/  BRA `(.L_x_7150) ;  /* 0xfffffff0008c7947 */ /* 0x000fea000383ffff */
.L_x_7131:
[----:B--2---:R2:W4:Y:S02]  /*daa0*/  SYNCS.PHASECHK.TRANS64.TRYWAIT P1, [R15+URZ+0x30c28], R12 ;  /* 0x030c280c0f0075a7 */ /* 0x004524000802017f */
[----:B----4-:R-:W-:Y:S05]  /*dab0*/  @!P1 NANOSLEEP.SYNCS 0x989680 ;  /* 0x009896800000995d */ /* 0x010fea0003900000 */
[----:B------:R-:W4:Y:S02]  /*dac0*/  @!P1 SYNCS.PHASECHK.TRANS64 P1, [R15+URZ+0x30c28], R12 ;  /* 0x030c280c0f0095a7 */ /* 0x000f24000802007f */
[----:B----4-:R-:W-:Y:S05]  /*dad0*/  @!P1 BRA `(.L_x_7131) ;  /* 0xfffffffc00f09947 */ /* 0x010fea000383ffff */
[----:B------:R-:W-:Y:S05]  /*dae0*/  BRA `(.L_x_7151) ;  /* 0xfffffff400047947 */ /* 0x000fea000383ffff */
.L_x_7133:
[----:B----4-:R4:W1:Y:S02]  /*daf0*/  SYNCS.PHASECHK.TRANS64.TRYWAIT P0, [R3+URZ+0x30c40], R0 ;  /* 0x030c4000030075a7 */ /* 0x010864000800017f */
[----:B-1----:R-:W-:Y:S05]  /*db00*/  @!P0 NANOSLEEP.SYNCS 0x989680 ;  /* 0x009896800000895d */ /* 0x002fea0003900000 */
[----:B------:R-:W1:Y:S02]  /*db10*/  @!P0 SYNCS.PHASECHK.TRANS64 P0, [R3+URZ+0x30c40], R0 ;  /* 0x030c4000030085a7 */ /* 0x000e64000800007f */
[----:B-1----:R-:W-:Y:S05]  /*db20*/  @!P0 BRA `(.L_x_7133) ;  /* 0xfffffffc00f08947 */ /* 0x002fea000383ffff */
[----:B------:R-:W-:Y:S05]  /*db30*/  BRA `(.L_x_7152) ;  /* 0xfffffff400987947 */ /* 0x000fea000383ffff */
.L_x_7135:
[----:B------:R-:W-:Y:S01]  /*db40*/  BSSY B0, `(.L_x_7153) ;  /* 0x0000006000007945 */ /* 0x000fe20003800000 */
[----:B------:R-:W-:-:S07]  /*db50*/  IMAD.MOV.U32 R15, RZ, RZ, -0x1 ;  /* 0xffffffffff0f7424 */ /* 0x000fce00078e00ff */
[----:B------:R-:W-:Y:S05]  /*db60*/  WARPSYNC.COLLECTIVE R15, `(.L_x_7154) ;  /* 0x000000000f0c7348 */ /* 0x000fea0003c00000 */
[----:B------:R-:W-:Y:S02]  /*db70*/  ELECT P6, UR62, PT ;  /* 0x00000000003e782f */ /* 0x000fe400038c0000 */
[----:B------:R-:W-:Y:S01]  /*db80*/  MOV R14, UR62 ;  /* 0x0000003e000e7c02 */ /* 0x000fe20008000f00 */
[----:B------:R-:W-:Y:S10]  /*db90*/  ENDCOLLECTIVE ;  /* 0x000000000000791b */ /* 0x000ff40003800000 */
.L_x_7154:
[----:B------:R-:W-:Y:S05]  /*dba0*/  BSYNC B0 ;  /* 0x0000000000007941 */ /* 0x000fea0003800000 */
.L_x_7153:
[----:B------:R-:W-:Y:S05]  /*dbb0*/  BRA `(.L_x_7155) ;  /* 0xfffffff8002c7947 */ /* 0x000fea000383ffff */
.L_x_7137:
[----:B-1----:R1:W2:Y:S02]  /*dbc0*/  SYNCS.PHASECHK.TRANS64.TRYWAIT P0, [R7+URZ], R4 ;  /* 0x00000004070075a7 */ /* 0x0022a4000800017f */
[----:B--2---:R-:W-:Y:S05]  /*dbd0*/  @!P0 NANOSLEEP.SYNCS 0x989680 ;  /* 0x009896800000895d */ /* 0x004fea0003900000 */
[----:B------:R-:W2:Y:S02]  /*dbe0*/  @!P0 SYNCS.PHASECHK.TRANS64 P0, [R7+URZ], R4 ;  /* 0x00000004070085a7 */ /* 0x000ea4000800007f */
[----:B--2---:R-:W-:Y:S05]  /*dbf0*/  @!P0 BRA `(.L_x_7137) ;  /* 0xfffffffc00f08947 */ /* 0x004fea000383ffff */
[----:B------:R-:W-:Y:S05]  /*dc00*/  BRA `(.L_x_7156) ;  /* 0xfffffff8006c7947 */ /* 0x000fea000383ffff */
.L_x_7138:
[----:B--2---:R2:W3:Y:S02]  /*dc10*/  SYNCS.PHASECHK.TRANS64.TRYWAIT P0, [R3+URZ], R0 ;  /* 0x00000000030075a7 */ /* 0x0044e4000800017f */
[----:B---3--:R-:W-:Y:S05]  /*dc20*/  @!P0 NANOSLEEP.SYNCS 0x989680 ;  /* 0x009896800000895d */ /* 0x008fea0003900000 */
[----:B------:R-:W3:Y:S02]  /*dc30*/  @!P0 SYNCS.PHASECHK.TRANS64 P0, [R3+URZ], R0 ;  /* 0x00000000030085a7 */ /* 0x000ee4000800007f */
[----:B---3--:R-:W-:Y:S05]  /*dc40*/  @!P0 BRA `(.L_x_7138) ;  /* 0xfffffffc00f08947 */ /* 0x008fea000383ffff */
[----:B------:R-:W-:Y:S05]  /*dc50*/  BRA `(.L_x_7157) ;  /* 0xfffffff800607947 */ /* 0x000fea000383ffff */
.L_x_7140:
[----:B--2---:R2:W3:Y:S02]  /*dc60*/  SYNCS.PHASECHK.TRANS64.TRYWAIT P0, [R5+URZ], R4 ;  /* 0x00000004050075a7 */ /* 0x0044e4000800017f */
[----:B---3--:R-:W-:Y:S05]  /*dc70*/  @!P0 NANOSLEEP.SYNCS 0x989680 ;  /* 0x009896800000895d */ /* 0x008fea0003900000 */
[----:B------:R-:W3:Y:S02]  /*dc80*/  @!P0 SYNCS.PHASECHK.TRANS64 P0, [R5+URZ], R4 ;  /* 0x00000004050085a7 */ /* 0x000ee4000800007f */
[----:B---3--:R-:W-:Y:S05]  /*dc90*/  @!P0 BRA `(.L_x_7140) ;  /* 0xfffffffc00f08947 */ /* 0x008fea000383ffff */
[----:B------:R-:W-:Y:S05]  /*dca0*/  BRA `(.L_x_7158) ;  /* 0xfffffff800647947 */ /* 0x000fea000383ffff */
.L_x_7159:
        /* <DEDUP_REMOVED lines=13> */
.L_x_7424:


//--------------------- .text._ZN7cutlass13device_kernelIN5flash32FlashAttnBwdPostprocessConvertdQIN4cute5tupleIJNS3_1CILi128EEENS5_ILi64EEEEEENS_10bfloat16_tEfNS_4arch4Sm90ELi256ENS3_8TiledMMAINS3_8MMA_AtomIJNS3_4SM904GMMA27MMA_64x64x16_F32BF16BF16_RSILNSF_5MajorE0ELSH_1ELNSF_7ScaleInE1ELSI_1EEEEEENS3_6LayoutINS4_IJNS5_ILi2EEENS5_ILi1EEESN_EEENS4_IJSN_NS5_ILi0EEESP_EEEEENS4_IJNS3_10UnderscoreESS_SS_EEEEELb0EEEEEvNT_6ParamsE --------------------------
	.section	.text._ZN7cutlass13device_kernelIN5flash32FlashAttnBwdPostprocessConvertdQIN4cute5tupleIJNS3_1CILi128EEENS5_ILi64EEEEEENS_10bfloat16_tEfNS_4arch4Sm90ELi256ENS3_8TiledMMAINS3_8MMA_AtomIJNS3_4SM904GMMA27MMA_64x64x16_F32BF16BF16_RSILNSF_5MajorE0ELSH_1ELNSF_7ScaleInE1ELSI_1EEEEEENS3_6LayoutINS4_IJNS5_ILi2EEENS5_ILi1EEESN_EEENS4_IJSN_NS5_ILi0EEESP_EEEEENS4_IJNS3_10UnderscoreESS_SS_EEEEELb0EEEEEvNT_6ParamsE,"ax",@progbits
	.align	128
.text._ZN7cutlass13device_kernelIN5flash32FlashAttnBwdPostprocessConvertdQIN4cute5tupleIJNS3_1CILi128EEENS5_ILi64EEEEEENS_10bfloat16_tEfNS_4arch4Sm90ELi256ENS3_8TiledMMAINS3_8MMA_AtomIJNS3_4SM904GMMA27MMA_64x64x16_F32BF16BF16_RSILNSF_5MajorE0ELSH_1ELNSF_7ScaleInE1ELSI_1EEEEEENS3_6LayoutINS4_IJNS5_ILi2EEENS5_ILi1EEESN_EEENS4_IJSN_NS5_ILi0EEESP_EEEEENS4_IJNS3_10UnderscoreESS_SS_EEEEELb0EEEEEvNT_6ParamsE:
        .type           _ZN7cutlass13device_kernelIN5flash32FlashAttnBwdPostprocessConvertdQIN4cute5tupleIJNS3_1CILi128EEENS5_ILi64EEEEEENS_10bfloat16_tEfNS_4arch4Sm90ELi256ENS3_8TiledMMAINS3_8MMA_AtomIJNS3_4SM904GMMA27MMA_64x64x16_F32BF16BF16_RSILNSF_5MajorE0ELSH_1ELNSF_7ScaleInE1ELSI_1EEEEEENS3_6LayoutINS4_IJNS5_ILi2EEENS5_ILi1EEESN_EEENS4_IJSN_NS5_ILi0EEESP_EEEEENS4_IJNS3_10UnderscoreESS_SS_EEEEELb0EEEEEvNT_6ParamsE,@function
        .size           _ZN7cutlass13device_kernelIN5flash32FlashAttnBwdPostprocessConvertdQIN4cute5tupleIJNS3_1CILi128EEENS5_ILi64EEEEEENS_10bfloat16_tEfNS_4arch4Sm90ELi256ENS3_8TiledMMAINS3_8MMA_AtomIJNS3_4SM904GMMA27MMA_64x64x16_F32BF16BF16_RSILNSF_5MajorE0ELSH_1ELNSF_7ScaleInE1ELSI_1EEEEEENS3_6LayoutINS4_IJNS5_ILi2EEENS5_ILi1EEESN_EEENS4_IJSN_NS5_ILi0EEESP_EEEEENS4_IJNS3_10UnderscoreESS_SS_EEEEELb0EEEEEvNT_6ParamsE,(.L_x_7425 - _ZN7cutlass13device_kernelIN5flash32FlashAttnBwdPostprocessConvertdQIN4cute5tupleIJNS3_1CILi128EEENS5_ILi64EEEEEENS_10bfloat16_tEfNS_4arch4Sm90ELi256ENS3_8TiledMMAINS3_8MMA_AtomIJNS3_4SM904GMMA27MMA_64x64x16_F32BF16BF16_RSILNSF_5MajorE0ELSH_1ELNSF_7ScaleInE1ELSI_1EEEEEENS3_6LayoutINS4_IJNS5_ILi2EEENS5_ILi1EEESN_EEENS4_IJSN_NS5_ILi0EEESP_EEEEENS4_IJNS3_10UnderscoreESS_SS_EEEEELb0EEEEEvNT_6ParamsE)
        .other          _ZN7cutlass13device_kernelIN5flash32FlashAttnBwdPostprocessConvertdQIN4cute5tupleIJNS3_1CILi128EEENS5_ILi64EEEEEENS_10bfloat16_tEfNS_4arch4Sm90ELi256ENS3_8TiledMMAINS3_8MMA_AtomIJNS3_4SM904GMMA27MMA_64x64x16_F32BF16BF16_RSILNSF_5MajorE0ELSH_1ELNSF_7ScaleInE1ELSI_1EEEEEENS3_6LayoutINS4_IJNS5_ILi2EEENS5_ILi1EEESN_EEENS4_IJSN_NS5_ILi0EEESP_EEEEENS4_IJNS3_10UnderscoreESS_SS_EEEEELb0EEEEEvNT_6ParamsE,@"STO_CUDA_ENTRY STV_DEFAULT"
_ZN7cutlass13device_kernelIN5flash32FlashAttnBwdPostprocessConvertdQIN4cute5tupleIJNS3_1CILi128EEENS5_ILi64EEEEEENS_10bfloat16_tEfNS_4arch4Sm90ELi256ENS3_8TiledMMAINS3_8MMA_AtomIJNS3_4SM904GMMA27MMA_64x64x16_F32BF16BF16_RSILNSF_5MajorE0ELSH_1ELNSF_7ScaleInE1ELSI_1EEEEEENS3_6LayoutINS4_IJNS5_ILi2EEENS5_ILi1EEESN_EEENS4_IJSN_NS5_ILi0EEESP_EEEEENS4_IJNS3_10UnderscoreESS_SS_EEEEELb0EEEEEvNT_6ParamsE:
[----:B------:R-:W-:Y:S08]  /*0000*/  LDC R1, c[0x0][0x28] ;  /* 0x00000a00ff017b82 */ /* 0x000ff00000000800 */
[----:B------:R-:W0:Y:S01]  /*0010*/  LDC.64 R2, c[0x0][0x278] ;  /* 0x00009e00ff027b82 */ /* 0x000e220000000a00 */
[----:B------:R-:W1:Y:S01]  /*0020*/  S2R R13, SR_CTAID.Z ;  /* 0x00000000000d7919 */ /* 0x000e620000002700 */
[----:B------:R-:W-:-:S06]  /*0030*/  ULDC.64 UR8, c[0x0][0x208] ;  /* 0x0000820000087ab9 */ /* 0x000fcc0000000a00 */
[----:B------:R-:W2:Y:S08]  /*0040*/  LDC.64 R10, c[0x0][0x270] ;  /* 0x00009c00ff0a7b82 */ /* 0x000eb00000000a00 */
[----:B------:R-:W1:Y:S01]  /*0050*/  LDC.64 R4, c[0x0][0x270] ;  /* 0x00009c00ff047b82 */ /* 0x000e620000000a00 */
[----:B0-----:R-:W-:-:S04]  /*0060*/  ISETP.NE.U32.AND P2, PT, R2, RZ, PT ;  /* 0x000000ff0200720c */ /* 0x001fc80003f45070 */
[----:B------:R-:W-:Y:S02]  /*0070*/  ISETP.NE.AND.EX P2, PT, R3, RZ, PT, P2 ;  /* 0x000000ff0300720c */ /* 0x000fe40003f45320 */
[----:B--2---:R-:W-:-:S04]  /*0080*/  ISETP.NE.U32.AND P1, PT, R10, RZ, PT ;  /* 0x000000ff0a00720c */ /* 0x004fc80003f25070 */
[----:B------:R-:W-:Y:S01]  /*0090*/  ISETP.NE.AND.EX P1, PT, R11, RZ, PT, P1 ;  /* 0x000000ff0b00720c */ /* 0x000fe20003f25310 */
[----:B------:R-:W-:Y:S01]  /*00a0*/  ULDC UR4, c[0x0][0x240] ;  /* 0x0000900000047ab9 */ /* 0x000fe20000000800 */
[----:B-1----:R-:W-:-:S05]  /*00b0*/  IMAD.WIDE R4, R13, 0x4, R4 ;  /* 0x000000040d047825 */ /* 0x002fca00078e0204 */
[----:B------:R-:W0:Y:S01]  /*00c0*/  @P2 LDC.64 R6, c[0x0][0x278] ;  /* 0x00009e00ff062b82 */ /* 0x000e220000000a00 */
[----:B------:R-:W-:-:S05]  /*00d0*/  IMAD.U32 R43, RZ, RZ, UR4 ;  /* 0x00000004ff2b7e24 */ /* 0x000fca000f8e00ff */
[----:B------:R1:W5:Y:S01]  /*00e0*/  @P1 LDG.E R9, desc[UR8][R4.64] ;  /* 0x0000000804091981 */ /* 0x000362000c1e1900 */
[----:B0-----:R-:W-:-:S05]  /*00f0*/  @P2 IMAD.WIDE R6, R13, 0x4, R6 ;  /* 0x000000040d062825 */ /* 0x001fca00078e0206 */
[----:B------:R1:W5:Y:S01]  /*0100*/  @P2 LDG.E R43, desc[UR8][R6.64] ;  /* 0x00000008062b2981 */ /* 0x000362000c1e1900 */
[----:B------:R-:W-:Y:S01]  /*0110*/  ISETP.NE.U32.AND P0, PT, R10, RZ, PT ;  /* 0x000000ff0a00720c */ /* 0x000fe20003f05070 */
[----:B------:R-:W0:Y:S03]  /*0120*/  S2R R3, SR_CTAID.X ;  /* 0x0000000000037919 */ /* 0x000e260000002500 */
[----:B------:R-:W-:Y:S01]  /*0130*/  ISETP.NE.AND.EX P0, PT, R11, RZ, PT, P0 ;  /* 0x000000ff0b00720c */ /* 0x000fe20003f05300 */
[----:B0-----:R-:W-:Y:S01]  /*0140*/  IMAD.SHL.U32 R40, R3, 0x80, RZ ;  /* 0x0000008003287824 */ /* 0x001fe200078e00ff */
[----:B-1----:R-:W-:Y:S11]  /*0150*/  @P2 BRA `(.L_x_7160) ;  /* 0x0000000000102947 */ /* 0x002ff60003800000 */
[----:B------:R-:W-:Y:S05]  /*0160*/  @!P1 BRA `(.L_x_7160) ;  /* 0x00000000000c9947 */ /* 0x000fea0003800000 */
[----:B------:R-:W2:Y:S04]  /*0170*/  LDG.E R0, desc[UR8][R4.64] ;  /* 0x0000000804007981 */ /* 0x000ea8000c1e1900 */
[----:B-----5:R-:W2:Y:S02]  /*0180*/  LDG.E R43, desc[UR8][R4.64+0x4] ;  /* 0x00000408042b7981 */ /* 0x020ea4000c1e1900 */
[----:B--2---:R-:W-:-:S07]  /*0190*/  IMAD.IADD R43, R43, 0x1, -R0 ;  /* 0x000000012b2b7824 */ /* 0x004fce00078e0a00 */
.L_x_7160:
[----:B-----5:R-:W-:-:S13]  /*01a0*/  ISETP.LE.AND P2, PT, R43, R40, PT ;  /* 0x000000282b00720c */ /* 0x020fda0003f43270 */
[----:B------:R-:W-:Y:S05]  /*01b0*/  @P0 EXIT P2 ;  /* 0x000000000000094d */ /* 0x000fea0001000000 */
[----:B------:R-:W0:Y:S01]  /*01c0*/  S2R R6, SR_CTAID.Y ;  /* 0x0000000000067919 */ /* 0x000e220000002600 */
[----:B------:R-:W-:Y:S01]  /*01d0*/  @P1 IMAD R0, R13, 0x80, R9 ;  /* 0x000000800d001824 */ /* 0x000fe200078e0209 */
[----:B------:R-:W1:Y:S01]  /*01e0*/  LDC.64 R14, c[0x0][0x228] ;  /* 0x00008a00ff0e7b82 */ /* 0x000e620000000a00 */
[----:B------:R-:W-:Y:S01]  /*01f0*/  CS2R R10, SRZ ;  /* 0x00000000000a7805 */ /* 0x000fe2000001ff00 */
[----:B------:R-:W2:Y:S01]  /*0200*/  S2R R46, SR_TID.X ;  /* 0x00000000002e7919 */ /* 0x000ea20000002100 */
[----:B------:R-:W-:Y:S01]  /*0210*/  IMAD.SHL.U32 R7, R3, 0x2000, RZ ;  /* 0x0000200003077824 */ /* 0x000fe200078e00ff */
[----:B------:R-:W-:Y:S01]  /*0220*/  @P1 SHF.R.S32.HI R5, RZ, 0x1f, R0 ;  /* 0x0000001fff051819 */ /* 0x000fe20000011400 */
[----:B------:R-:W-:Y:S01]  /*0230*/  BSSY B0, `(.L_x_7161) ;  /* 0x0000030000007945 */ /* 0x000fe20003800000 */
[----:B------:R-:W3:Y:S01]  /*0240*/  S2R R2, SR_CgaCtaId ;  /* 0x0000000000027919 */ /* 0x000ee20000008800 */
[----:B------:R-:W-:Y:S01]  /*0250*/  SEL R4, R13, RZ, !P0 ;  /* 0x000000ff0d047207 */ /* 0x000fe20004000000 */
[----:B------:R-:W4:Y:S01]  /*0260*/  LDC.64 R16, c[0x0][0x230] ;  /* 0x00008c00ff107b82 */ /* 0x000f220000000a00 */
[----:B------:R-:W-:-:S05]  /*0270*/  @P1 LEA.HI R5, R5, R0, RZ, 0x7 ;  /* 0x0000000005051211 */ /* 0x000fca00078f38ff */
[----:B------:R-:W-:Y:S02]  /*0280*/  @P1 IMAD.SHL.U32 R5, R5, 0x40, RZ ;  /* 0x0000004005051824 */ /* 0x000fe400078e00ff */
[----:B------:R-:W5:Y:S03]  /*0290*/  LDC.64 R18, c[0x0][0x210] ;  /* 0x00008400ff127b82 */ /* 0x000f660000000a00 */
[----:B------:R-:W-:-:S04]  /*02a0*/  @P1 LOP3.LUT R5, R5, 0xffffe000, RZ, 0xc0, !PT ;  /* 0xffffe00005051812 */ /* 0x000fc800078ec0ff */
[----:B------:R-:W-:Y:S02]  /*02b0*/  @P1 MOV R10, R5 ;  /* 0x00000005000a1202 */ /* 0x000fe40000000f00 */
[----:B------:R-:W-:Y:S02]  /*02c0*/  @P1 SHF.R.S32.HI R11, RZ, 0x1f, R5 ;  /* 0x0000001fff0b1819 */ /* 0x000fe40000011405 */
[C---:B------:R-:W-:Y:S02]  /*02d0*/  IADD3 R10, P2, R7.reuse, R10, RZ ;  /* 0x0000000a070a7210 */ /* 0x040fe40007f5e0ff */
[----:B0-----:R-:W-:Y:S02]  /*02e0*/  SHF.R.S32.HI R5, RZ, 0x1f, R6 ;  /* 0x0000001fff057819 */ /* 0x001fe40000011406 */
[----:B------:R-:W-:Y:S02]  /*02f0*/  LEA.HI.X.SX32 R11, R7, R11, 0x1, P2 ;  /* 0x0000000b070b7211 */ /* 0x000fe400010f0eff */
[----:B------:R-:W-:Y:S01]  /*0300*/  SHF.R.S32.HI R7, RZ, 0x1f, R13 ;  /* 0x0000001fff077819 */ /* 0x000fe2000001140d */
[----:B-1----:R-:W-:-:S02]  /*0310*/  IMAD R0, R5, R14, RZ ;  /* 0x0000000e05007224 */ /* 0x002fc400078e02ff */
[----:B------:R-:W-:Y:S01]  /*0320*/  IMAD.WIDE.U32 R10, R6, R14, R10 ;  /* 0x0000000e060a7225 */ /* 0x000fe200078e000a */
[----:B------:R-:W-:Y:S02]  /*0330*/  SEL R7, R7, RZ, !P0 ;  /* 0x000000ff07077207 */ /* 0x000fe40004000000 */
[----:B--2---:R-:W-:Y:S01]  /*0340*/  ISETP.NE.AND P0, PT, R46, RZ, PT ;  /* 0x000000ff2e00720c */ /* 0x004fe20003f05270 */
[----:B------:R-:W-:Y:S02]  /*0350*/  IMAD R15, R6, R15, R0 ;  /* 0x0000000f060f7224 */ /* 0x000fe400078e0200 */
[----:B----4-:R-:W-:Y:S02]  /*0360*/  IMAD R0, R7, R16, RZ ;  /* 0x0000001007007224 */ /* 0x010fe400078e02ff */
[----:B------:R-:W-:Y:S02]  /*0370*/  IMAD.IADD R11, R11, 0x1, R15 ;  /* 0x000000010b0b7824 */ /* 0x000fe400078e020f */
[----:B------:R-:W-:-:S02]  /*0380*/  IMAD R13, R4, R17, R0 ;  /* 0x00000011040d7224 */ /* 0x000fc400078e0200 */
[----:B------:R-:W-:-:S04]  /*0390*/  IMAD.WIDE.U32 R10, R4, R16, R10 ;  /* 0x00000010040a7225 */ /* 0x000fc800078e000a */
[----:B------:R-:W-:Y:S01]  /*03a0*/  IMAD.IADD R0, R11, 0x1, R13 ;  /* 0x000000010b007824 */ /* 0x000fe200078e020d */
[----:B-----5:R-:W-:-:S04]  /*03b0*/  LEA R18, P2, R10, R18, 0x2 ;  /* 0x000000120a127211 */ /* 0x020fc800078410ff */
[----:B------:R-:W-:Y:S01]  /*03c0*/  LEA.HI.X R0, R10, R19, R0, 0x2, P2 ;  /* 0x000000130a007211 */ /* 0x000fe200010f1400 */
[----:B---3--:R-:W-:Y:S08]  /*03d0*/  @P0 BRA `(.L_x_7162) ;  /* 0x0000000000540947 */ /* 0x008ff00003800000 */
        /* <DEDUP_REMOVED lines=16> */
.L_x_7163:
[----:B------:R-:W-:Y:S01]  /*04e0*/  @P0 ELECT P2, URZ, PT ;  /* 0x00000000003f082f */ /* 0x000fe20003840000 */
[----:B------:R1:W-:-:S12]  /*04f0*/  UBLKCP.S.G [UR6], [UR4], UR10 ;  /* 0x00000006040073ba */ /* 0x0003d8000800020a */
[----:B------:R-:W-:Y:S02]  /*0500*/  @P2 PLOP3.LUT P0, PT, P2, PT, PT, 0x8, 0x0 ;  /* 0x000000000000281c */ /* 0x000fe4000170e170 */
[----:B------:R-:W-:-:S11]  /*0510*/  PLOP3.LUT P2, PT, PT, PT, PT, 0x8, 0x0 ;  /* 0x000000000000781c */ /* 0x000fd60003f4e170 */
[----:B-1----:R-:W-:Y:S05]  /*0520*/  @P0 BRA.U.ANY `(.L_x_7163) ;  /* 0xfffffffd00ec0947 */ /* 0x002fea000393ffff */
.L_x_7162:
[----:B------:R-:W-:Y:S05]  /*0530*/  BSYNC B0 ;  /* 0x0000000000007941 */ /* 0x000fea0003800000 */
.L_x_7161:
[----:B------:R-:W-:Y:S01]  /*0540*/  BAR.SYNC.DEFER_BLOCKING 0x0 ;  /* 0x0000000000007b1d */ /* 0x000fe20000010000 */
[----:B------:R-:W-:Y:S02]  /*0550*/  MOV R41, 0x400 ;  /* 0x0000040000297802 */ /* 0x000fe40000000f00 */
[----:B------:R-:W-:Y:S02]  /*0560*/  CS2R R50, SRZ ;  /* 0x0000000000327805 */ /* 0x000fe4000001ff00 */
[----:B------:R-:W-:Y:S01]  /*0570*/  SHF.L.U32 R0, RZ, 0x1f, RZ ;  /* 0x0000001fff007819 */ /* 0x000fe200000006ff */
[--C-:B------:R-:W-:Y:S01]  /*0580*/  @P1 IMAD.MOV.U32 R50, RZ, RZ, R9.reuse ;  /* 0x000000ffff321224 */ /* 0x100fe200078e0009 */
[----:B------:R-:W-:Y:S02]  /*0590*/  LEA R41, R2, R41, 0x18 ;  /* 0x0000002902297211 */ /* 0x000fe400078ec0ff */
[----:B------:R-:W-:-:S07]  /*05a0*/  @P1 SHF.R.S32.HI R51, RZ, 0x1f, R9 ;  /* 0x0000001fff331819 */ /* 0x000fce0000011409 */
.L_x_7164:
[----:B-1----:R1:W2:Y:S02]  /*05b0*/  SYNCS.PHASECHK.TRANS64.TRYWAIT P0, [R41+URZ+0xc000], R0 ;  /* 0x00c00000290075a7 */ /* 0x0022a4000800017f */
[----:B--2---:R-:W-:Y:S05]  /*05c0*/  @!P0 NANOSLEEP.SYNCS 0x989680 ;  /* 0x009896800000895d */ /* 0x004fea0003900000 */
[----:B------:R-:W2:Y:S02]  /*05d0*/  @!P0 SYNCS.PHASECHK.TRANS64 P0, [R41+URZ+0xc000], R0 ;  /* 0x00c00000290085a7 */ /* 0x000ea4000800007f */
[----:B--2---:R-:W-:Y:S05]  /*05e0*/  @!P0 BRA `(.L_x_7164) ;  /* 0xfffffffc00f08947 */ /* 0x004fea000383ffff */
[----:B------:R-:W-:Y:S01]  /*05f0*/  SHF.R.S32.HI R37, RZ, 0x1f, R46 ;  /* 0x0000001fff257819 */ /* 0x000fe2000001142e */
[----:B------:R-:W-:Y:S01]  /*0600*/  ULDC UR4, c[0x0][0x268] ;  /* 0x00009a0000047ab9 */ /* 0x000fe20000000800 */
[----:B------:R-:W-:Y:S01]  /*0610*/  ULDC.64 UR6, c[0x0][0x258] ;  /* 0x0000960000067ab9 */ /* 0x000fe20000000a00 */
[----:B------:R-:W-:Y:S01]  /*0620*/  VIADDMNMX R43, R43, -R40, 0x80, PT ;  /* 0x000000802b2b7446 */ /* 0x000fe20003800928 */
[----:B------:R-:W-:Y:S01]  /*0630*/  IMAD R5, R5, UR6, RZ ;  /* 0x0000000605057c24 */ /* 0x000fe2000f8e02ff */
[CC--:B-1----:R-:W-:Y:S01]  /*0640*/  LEA.HI R0, R37.reuse, R46.reuse, RZ, 0x7 ;  /* 0x0000002e25007211 */ /* 0x0c2fe200078f38ff */
[----:B------:R-:W-:Y:S01]  /*0650*/  BSSY B0, `(.L_x_7165) ;  /* 0x0000092000007945 */ /* 0x000fe20003800000 */
[----:B------:R-:W-:Y:S02]  /*0660*/  LEA.HI R48, R37, R46, RZ, 0x4 ;  /* 0x0000002e25307211 */ /* 0x000fe400078f20ff */
[C---:B------:R-:W-:Y:S01]  /*0670*/  LOP3.LUT R9, R0.reuse, 0xfffff80, RZ, 0xc0, !PT ;  /* 0x0fffff8000097812 */ /* 0x040fe200078ec0ff */
[----:B------:R-:W-:Y:S01]  /*0680*/  IMAD.SHL.U32 R0, R0, 0x20, RZ ;  /* 0x0000002000007824 */ /* 0x000fe200078e00ff */
[----:B------:R-:W-:-:S02]  /*0690*/  LOP3.LUT R11, R48, 0xfffffff0, RZ, 0xc0, !PT ;  /* 0xfffffff0300b7812 */ /* 0x000fc400078ec0ff */
[-C--:B------:R-:W-:Y:S02]  /*06a0*/  IADD3 R9, -R9, R46.reuse, RZ ;  /* 0x0000002e09097210 */ /* 0x080fe40007ffe1ff */
[----:B------:R-:W-:Y:S01]  /*06b0*/  LOP3.LUT R0, R0, 0x3ffff000, RZ, 0xc0, !PT ;  /* 0x3ffff00000007812 */ /* 0x000fe200078ec0ff */
[----:B------:R-:W-:Y:S01]  /*06c0*/  IMAD.IADD R42, R46, 0x1, -R11 ;  /* 0x000000012e2a7824 */ /* 0x000fe200078e0a0b */
[-C--:B------:R-:W-:Y:S02]  /*06d0*/  LEA.HI R2, R37, R46.reuse, RZ, 0x5 ;  /* 0x0000002e25027211 */ /* 0x080fe400078f28ff */
[----:B------:R-:W-:Y:S01]  /*06e0*/  SHF.R.U32.HI R48, RZ, 0x1, R48 ;  /* 0x00000001ff307819 */ /* 0x000fe20000011630 */
[----:B------:R-:W-:Y:S01]  /*06f0*/  IMAD R0, R9, 0x4, R0 ;  /* 0x0000000409007824 */ /* 0x000fe200078e0200 */
[----:B------:R-:W-:Y:S01]  /*0700*/  SHF.R.S32.HI R45, RZ, 0x1f, R42 ;  /* 0x0000001fff2d7819 */ /* 0x000fe2000001142a */
[----:B------:R-:W-:Y:S02]  /*0710*/  IMAD.SHL.U32 R2, R2, 0x20, RZ ;  /* 0x0000002002027824 */ /* 0x000fe400078e00ff */
[----:B------:R-:W-:Y:S01]  /*0720*/  IMAD R52, R0, 0x4, R41 ;  /* 0x0000000400347824 */ /* 0x000fe200078e0229 */
[----:B------:R-:W-:-:S02]  /*0730*/  LEA.HI R0, R37, R46, RZ, 0x3 ;  /* 0x0000002e25007211 */ /* 0x000fc400078f18ff */
[----:B------:R-:W-:Y:S02]  /*0740*/  LEA.HI R45, R45, R42, RZ, 0x3 ;  /* 0x0000002a2d2d7211 */ /* 0x000fe400078f18ff */
[----:B------:R-:W-:Y:S01]  /*0750*/  LOP3.LUT R23, R0, 0x1ffffff8, RZ, 0xc0, !PT ;  /* 0x1ffffff800177812 */ /* 0x000fe200078ec0ff */
[----:B------:R-:W1:Y:S01]  /*0760*/  LDS.128 R12, [R52+0x800] ;  /* 0x00080000340c7984 */ /* 0x000e620000000c00 */
[----:B------:R-:W-:Y:S02]  /*0770*/  SHF.R.S32.HI R0, RZ, 0x3, R0 ;  /* 0x00000003ff007819 */ /* 0x000fe40000011400 */
[----:B------:R-:W-:Y:S01]  /*0780*/  LOP3.LUT R21, R45, 0xfffffff8, RZ, 0xc0, !PT ;  /* 0xfffffff82d157812 */ /* 0x000fe200078ec0ff */
[----:B------:R-:W-:Y:S01]  /*0790*/  IMAD.IADD R44, R46, 0x1, -R23 ;  /* 0x000000012e2c7824 */ /* 0x000fe200078e0a17 */
[----:B------:R-:W-:Y:S01]  /*07a0*/  SHF.L.U32 R28, R0, 0x6, RZ ;  /* 0x00000006001c7819 */ /* 0x000fe200000006ff */
[----:B0-----:R-:W0:Y:S01]  /*07b0*/  LDS.128 R8, [R52] ;  /* 0x0000000034087984 */ /* 0x001e220000000c00 */
[----:B------:R-:W-:Y:S01]  /*07c0*/  LEA.HI R46, R37, R46, RZ, 0x6 ;  /* 0x0000002e252e7211 */ /* 0x000fe200078f30ff */
[----:B------:R-:W-:Y:S01]  /*07d0*/  IMAD.SHL.U32 R44, R44, 0x8, RZ ;  /* 0x000000082c2c7824 */ /* 0x000fe200078e00ff */
[----:B------:R-:W-:Y:S01]  /*07e0*/  LOP3.LUT R33, R28, 0x1c0, RZ, 0xc0, !PT ;  /* 0x000001c01c217812 */ /* 0x000fe200078ec0ff */
[----:B------:R-:W-:Y:S01]  /*07f0*/  IMAD.IADD R42, R42, 0x1, -R21 ;  /* 0x000000012a2a7824 */ /* 0x000fe200078e0a15 */
[----:B------:R-:W2:Y:S01]  /*0800*/  LDS.128 R24, [R52+0x2000] ;  /* 0x0020000034187984 */ /* 0x000ea20000000c00 */
[----:B------:R-:W-:Y:S01]  /*0810*/  IMAD.SHL.U32 R45, R45, 0x40, RZ ;  /* 0x000000402d2d7824 */ /* 0x000fe200078e00ff */
[----:B------:R-:W-:Y:S01]  /*0820*/  SHF.R.U32.HI R36, RZ, 0x3, R33 ;  /* 0x00000003ff247819 */ /* 0x000fe20000011621 */
[----:B------:R-:W-:Y:S01]  /*0830*/  IMAD.SHL.U32 R49, R42, 0x40, RZ ;  /* 0x000000402a317824 */ /* 0x000fe200078e00ff */
[----:B------:R-:W3:Y:S01]  /*0840*/  LDS.128 R20, [R52+0x1800] ;  /* 0x0018000034147984 */ /* 0x000ee20000000c00 */
[----:B------:R-:W-:Y:S01]  /*0850*/  LOP3.LUT R47, R33, 0x38, R44, 0xf8, !PT ;  /* 0x00000038212f7812 */ /* 0x000fe200078ef82c */
[----:B------:R-:W-:Y:S01]  /*0860*/  IMAD.SHL.U32 R46, R46, 0x8, RZ ;  /* 0x000000082e2e7824 */ /* 0x000fe200078e00ff */
[----:B------:R-:W-:Y:S01]  /*0870*/  LOP3.LUT R45, R45, 0x7ffffe00, RZ, 0xc0, !PT ;  /* 0x7ffffe002d2d7812 */ /* 0x000fe200078ec0ff */
[----:B------:R-:W4:Y:S01]  /*0880*/  LDS.128 R16, [R52+0x1000] ;  /* 0x0010000034107984 */ /* 0x000f220000000c00 */
[----:B------:R-:W-:-:S02]  /*0890*/  LOP3.LUT R47, R47, R36, RZ, 0x3c, !PT ;  /* 0x000000242f2f7212 */ /* 0x000fc400078e3cff */
[----:B------:R-:W-:Y:S01]  /*08a0*/  LOP3.LUT R49, R49, 0x1c0, RZ, 0xc0, !PT ;  /* 0x000001c031317812 */ /* 0x000fe200078ec0ff */
[----:B------:R-:W5:Y:S01]  /*08b0*/  LDS.128 R32, [R52+0x3000] ;  /* 0x0030000034207984 */ /* 0x000f620000000c00 */
[----:B------:R-:W-:Y:S02]  /*08c0*/  R2P PR, R42, 0x6 ;  /* 0x000000062a007804 */ /* 0x000fe40000000000 */
[----:B------:R-:W-:Y:S01]  /*08d0*/  LOP3.LUT R48, R49, 0x8, R48, 0xf8, !PT ;  /* 0x0000000831307812 */ /* 0x000fe200078ef830 */
[----:B------:R-:W5:Y:S01]  /*08e0*/  LDS.128 R28, [R52+0x2800] ;  /* 0x00280000341c7984 */ /* 0x000f620000000c00 */
[----:B------:R-:W-:-:S03]  /*08f0*/  SHF.R.U32.HI R49, RZ, 0x3, R49 ;  /* 0x00000003ff317819 */ /* 0x000fc60000011631 */
[----:B------:R-:W5:Y:S01]  /*0900*/  LDS.128 R36, [R52+0x3800] ;  /* 0x0038000034247984 */ /* 0x000f620000000c00 */
[----:B------:R-:W-:Y:S02]  /*0910*/  LOP3.LUT R48, R48, R49, RZ, 0x3c, !PT ;  /* 0x0000003130307212 */ /* 0x000fe400078e3cff */
[----:B------:R-:W-:Y:S02]  /*0920*/  LOP3.LUT R49, R2, 0x7ffffc00, RZ, 0xc0, !PT ;  /* 0x7ffffc0002317812 */ /* 0x000fe400078ec0ff */
[----:B------:R-:W-:Y:S02]  /*0930*/  LOP3.LUT R2, R47, 0x7ffffe00, R46, 0xf8, !PT ;  /* 0x7ffffe002f027812 */ /* 0x000fe400078ef82e */
[----:B------:R-:W-:Y:S01]  /*0940*/  IADD3 R42, R48, R45, R49 ;  /* 0x0000002d302a7210 */ /* 0x000fe20007ffe031 */
[----:B-1----:R-:W-:Y:S01]  /*0950*/  FMUL.FTZ R48, R15, UR4 ;  /* 0x000000040f307c20 */ /* 0x002fe20008410000 */
[----:B------:R-:W-:Y:S01]  /*0960*/  FMUL.FTZ R13, R13, UR4 ;  /* 0x000000040d0d7c20 */ /* 0x000fe20008410000 */
[----:B0-----:R-:W-:Y:S01]  /*0970*/  FMUL.FTZ R45, R9, UR4 ;  /* 0x00000004092d7c20 */ /* 0x001fe20008410000 */
[----:B------:R-:W-:Y:S01]  /*0980*/  FMUL.FTZ R46, R11, UR4 ;  /* 0x000000040b2e7c20 */ /* 0x000fe20008410000 */
[----:B------:R-:W-:Y:S01]  /*0990*/  FMUL.FTZ R9, R10, UR4 ;  /* 0x000000040a097c20 */ /* 0x000fe20008410000 */
[----:B------:R-:W-:Y:S01]  /*09a0*/  FMUL.FTZ R11, R14, UR4 ;  /* 0x000000040e0b7c20 */ /* 0x000fe20008410000 */
[----:B------:R-:W-:Y:S01]  /*09b0*/  FMUL.FTZ R10, R12, UR4 ;  /* 0x000000040c0a7c20 */ /* 0x000fe20008410000 */
[----:B--2---:R-:W-:Y:S01]  /*09c0*/  FMUL.FTZ R25, R25, UR4 ;  /* 0x0000000419197c20 */ /* 0x004fe20008410000 */
[----:B------:R-:W-:Y:S01]  /*09d0*/  FMUL.FTZ R8, R8, UR4 ;  /* 0x0000000408087c20 */ /* 0x000fe20008410000 */
[----:B------:R-:W-:Y:S01]  /*09e0*/  F2FP.BF16.F32.PACK_AB R9, R46, R9 ;  /* 0x000000092e09723e */ /* 0x000fe200000010ff */
        /* <DEDUP_REMOVED lines=12> */
[----:B------:R-:W-:Y:S01]  /*0ab0*/  FMUL.FTZ R24, R30, UR4 ;  /* 0x000000041e187c20 */ /* 0x000fe20008410000 */
[----:B------:R-:W-:Y:S01]  /*0ac0*/  FMUL.FTZ R31, R31, UR4 ;  /* 0x000000041f1f7c20 */ /* 0x000fe20008410000 */
[----:B------:R-:W-:Y:S01]  /*0ad0*/  F2FP.BF16.F32.PACK_AB R10, R13, R10 ;  /* 0x0000000a0d0a723e */ /* 0x000fe200000010ff */
[----:B------:R-:W-:Y:S01]  /*0ae0*/  FMUL.FTZ R22, R28, UR4 ;  /* 0x000000041c167c20 */ /* 0x000fe20008410000 */
[----:B------:R-:W-:Y:S01]  /*0af0*/  FMUL.FTZ R33, R38, UR4 ;  /* 0x0000000426217c20 */ /* 0x000fe20008410000 */
[----:B------:R-:W-:Y:S01]  /*0b00*/  FMUL.FTZ R38, R39, UR4 ;  /* 0x0000000427267c20 */ /* 0x000fe20008410000 */
[----:B------:R-:W-:Y:S01]  /*0b10*/  IADD3 R39, R41, 0x8000, RZ ;  /* 0x0000800029277810 */ /* 0x000fe20007ffe0ff */
[----:B------:R-:W-:Y:S01]  /*0b20*/  FMUL.FTZ R29, R29, UR4 ;  /* 0x000000041d1d7c20 */ /* 0x000fe20008410000 */
[----:B------:R-:W-:Y:S01]  /*0b30*/  F2FP.BF16.F32.PACK_AB R13, R19, R14 ;  /* 0x0000000e130d723e */ /* 0x000fe200000010ff */
[----:B------:R-:W-:Y:S01]  /*0b40*/  FMUL.FTZ R30, R36, UR4 ;  /* 0x00000004241e7c20 */ /* 0x000fe20008410000 */
[----:B------:R-:W-:Y:S01]  /*0b50*/  F2FP.BF16.F32.PACK_AB R19, R31, R24 ;  /* 0x000000181f13723e */ /* 0x000fe200000010ff */
[----:B------:R-:W-:Y:S01]  /*0b60*/  IMAD.MOV.U32 R24, RZ, RZ, 0x20 ;  /* 0x00000020ff187424 */ /* 0x000fe200078e00ff */
[----:B------:R-:W-:Y:S01]  /*0b70*/  F2FP.BF16.F32.PACK_AB R14, R20, R15 ;  /* 0x0000000f140e723e */ /* 0x000fe200000010ff */
[----:B------:R-:W-:Y:S01]  /*0b80*/  FMUL.FTZ R37, R37, UR4 ;  /* 0x0000000425257c20 */ /* 0x000fe20008410000 */
[----:B------:R-:W-:Y:S01]  /*0b90*/  F2FP.BF16.F32.PACK_AB R15, R23, R16 ;  /* 0x00000010170f723e */ /* 0x000fe200000010ff */
[----:B------:R-:W-:-:S02]  /*0ba0*/  IMAD R23, R42, 0x2, R39 ;  /* 0x000000022a177824 */ /* 0x000fc400078e0227 */
[----:B------:R-:W-:Y:S01]  /*0bb0*/  FMUL.FTZ R17, R17, UR4 ;  /* 0x0000000411117c20 */ /* 0x000fe20008410000 */
[----:B------:R-:W-:Y:S01]  /*0bc0*/  SEL R24, R24, 0xffffffe0, !P1 ;  /* 0xffffffe018187807 */ /* 0x000fe20004800000 */
[----:B------:R-:W-:Y:S01]  /*0bd0*/  FMUL.FTZ R28, R34, UR4 ;  /* 0x00000004221c7c20 */ /* 0x000fe20008410000 */
[----:B------:R-:W-:Y:S01]  /*0be0*/  FMUL.FTZ R35, R35, UR4 ;  /* 0x0000000423237c20 */ /* 0x000fe20008410000 */
[----:B------:R-:W-:Y:S01]  /*0bf0*/  F2FP.BF16.F32.PACK_AB R16, R25, R18 ;  /* 0x000000121910723e */ /* 0x000fe200000010ff */
[----:B------:R-:W-:Y:S01]  /*0c00*/  VIADD R31, R23, 0x40 ;  /* 0x00000040171f7836 */ /* 0x000fe20000000000 */
[----:B------:R-:W-:Y:S01]  /*0c10*/  F2FP.BF16.F32.PACK_AB R18, R29, R22 ;  /* 0x000000161d12723e */ /* 0x000fe200000010ff */
[----:B------:R-:W-:Y:S01]  /*0c20*/  @P2 VIADD R31, R23, 0xffffffc0 ;  /* 0xffffffc0171f2836 */ /* 0x000fe20000000000 */
[----:B------:R-:W-:Y:S01]  /*0c30*/  F2FP.BF16.F32.PACK_AB R8, R45, R8 ;  /* 0x000000082d08723e */ /* 0x000fe200000010ff */
[--C-:B------:R-:W-:Y:S01]  /*0c40*/  IMAD R42, R42, 0x2, R41.reuse ;  /* 0x000000022a2a7824 */ /* 0x100fe200078e0229 */
[----:B------:R-:W-:Y:S01]  /*0c50*/  F2FP.BF16.F32.PACK_AB R11, R48, R11 ;  /* 0x0000000b300b723e */ /* 0x000fe200000010ff */
[----:B------:R-:W-:Y:S01]  /*0c60*/  IMAD R41, R2, 0x2, R41 ;  /* 0x0000000202297824 */ /* 0x000fe200078e0229 */
[----:B------:R-:W-:Y:S01]  /*0c70*/  F2FP.BF16.F32.PACK_AB R22, R37, R30 ;  /* 0x0000001e2516723e */ /* 0x000fe200000010ff */
[----:B------:R-:W-:Y:S01]  /*0c80*/  ULDC UR4, c[0x0][0x244] ;  /* 0x0000910000047ab9 */ /* 0x000fe20000000800 */
[----:B------:R-:W-:Y:S01]  /*0c90*/  F2FP.BF16.F32.PACK_AB R12, R17, R12 ;  /* 0x0000000c110c723e */ /* 0x000fe200000010ff */
[----:B------:R0:W-:Y:S01]  /*0ca0*/  STSM.16.M88.4 [R42+0x8000], R8 ;  /* 0x008000082a007844 */ /* 0x0001e20000000200 */
[----:B------:R-:W-:-:S02]  /*0cb0*/  IADD3 R30, R23, R24, RZ ;  /* 0x00000018171e7210 */ /* 0x000fc40007ffe0ff */
[----:B------:R-:W-:Y:S02]  /*0cc0*/  F2FP.BF16.F32.PACK_AB R17, R26, R21 ;  /* 0x000000151a11723e */ /* 0x000fe400000010ff */
[----:B------:R-:W-:Y:S01]  /*0cd0*/  F2FP.BF16.F32.PACK_AB R20, R32, R27 ;  /* 0x0000001b2014723e */ /* 0x000fe200000010ff */
[----:B------:R-:W-:Y:S01]  /*0ce0*/  IMAD.IADD R32, R24, 0x1, R31 ;  /* 0x0000000118207824 */ /* 0x000fe200078e021f */
[----:B------:R-:W-:Y:S01]  /*0cf0*/  F2FP.BF16.F32.PACK_AB R21, R35, R28 ;  /* 0x0000001c2315723e */ /* 0x000fe200000010ff */
[----:B------:R1:W-:Y:S01]  /*0d00*/  STSM.16.M88.4 [R30], R12 ;  /* 0x0000000c1e007844 */ /* 0x0003e20000000200 */
[----:B------:R-:W-:Y:S02]  /*0d10*/  F2FP.BF16.F32.PACK_AB R23, R38, R33 ;  /* 0x000000212617723e */ /* 0x000fe400000010ff */
[----:B------:R-:W-:Y:S01]  /*0d20*/  IADD3 R28, P0, R0, R50, RZ ;  /* 0x00000032001c7210 */ /* 0x000fe20007f1e0ff */
[----:B------:R1:W-:Y:S01]  /*0d30*/  STSM.16.M88.4 [R31], R16 ;  /* 0x000000101f007844 */ /* 0x0003e20000000200 */
[----:B------:R-:W-:-:S02]  /*0d40*/  SHF.R.S32.HI R45, RZ, 0x1f, R44 ;  /* 0x0000001fff2d7819 */ /* 0x000fc4000001142c */
[----:B------:R-:W-:Y:S01]  /*0d50*/  LEA.HI.X.SX32 R29, R0, R51, 0x1, P0 ;  /* 0x00000033001d7211 */ /* 0x000fe200000f0eff */
[----:B------:R1:W-:Y:S01]  /*0d60*/  STSM.16.M88.4 [R32], R20 ;  /* 0x0000001420007844 */ /* 0x0003e20000000200 */
[----:B------:R-:W-:Y:S01]  /*0d70*/  BAR.SYNC.DEFER_BLOCKING 0x0 ;  /* 0x0000000000007b1d */ /* 0x000fe20000010000 */
[----:B------:R-:W-:Y:S01]  /*0d80*/  ISETP.GE.AND P0, PT, R44, UR4, PT ;  /* 0x000000042c007c0c */ /* 0x000fe2000bf06270 */
[C---:B0-----:R-:W-:Y:S02]  /*0d90*/  IMAD R9, R6.reuse, UR7, R5 ;  /* 0x0000000706097c24 */ /* 0x041fe4000f8e0205 */
[----:B------:R-:W-:Y:S01]  /*0da0*/  IMAD.WIDE.U32 R44, R6, UR6, R44 ;  /* 0x00000006062c7c25 */ /* 0x000fe2000f8e002c */
[C---:B------:R-:W-:Y:S01]  /*0db0*/  ISETP.GE.OR P3, PT, R0.reuse, R43, P0 ;  /* 0x0000002b0000720c */ /* 0x040fe20000766670 */
[----:B------:R-:W-:Y:S02]  /*0dc0*/  ULDC.64 UR4, c[0x0][0x260] ;  /* 0x0000980000047ab9 */ /* 0x000fe40000000a00 */
[----:B------:R-:W-:Y:S01]  /*0dd0*/  VIADD R5, R0, 0x20 ;  /* 0x0000002000057836 */ /* 0x000fe20000000000 */
[----:B------:R-:W-:Y:S01]  /*0de0*/  IADD3 R45, R45, R9, RZ ;  /* 0x000000092d2d7210 */ /* 0x000fe20007ffe0ff */
[----:B------:R-:W-:-:S02]  /*0df0*/  IMAD R7, R7, UR4, RZ ;  /* 0x0000000407077c24 */ /* 0x000fc4000f8e02ff */
[C---:B------:R-:W-:Y:S01]  /*0e00*/  VIADD R6, R0.reuse, 0x40 ;  /* 0x0000004000067836 */ /* 0x040fe20000000000 */
[-C--:B------:R-:W-:Y:S01]  /*0e10*/  ISETP.GE.OR P2, PT, R5, R43.reuse, P0 ;  /* 0x0000002b0500720c */ /* 0x080fe20000746670 */
[----:B------:R-:W-:Y:S02]  /*0e20*/  VIADD R0, R0, 0x60 ;  /* 0x0000006000007836 */ /* 0x000fe40000000000 */
[----:B------:R-:W-:Y:S01]  /*0e30*/  IMAD R9, R4, UR5, R7 ;  /* 0x0000000504097c24 */ /* 0x000fe2000f8e0207 */
[-C--:B------:R-:W-:Y:S01]  /*0e40*/  ISETP.GE.OR P1, PT, R6, R43.reuse, P0 ;  /* 0x0000002b0600720c */ /* 0x080fe20000726670 */
[----:B------:R-:W-:Y:S01]  /*0e50*/  IMAD.WIDE.U32 R4, R4, UR4, R44 ;  /* 0x0000000404047c25 */ /* 0x000fe2000f8e002c */
[----:B------:R-:W-:-:S03]  /*0e60*/  ISETP.GE.OR P0, PT, R0, R43, P0 ;  /* 0x0000002b0000720c */ /* 0x000fc60000706670 */
[----:B------:R-:W-:Y:S01]  /*0e70*/  IMAD.WIDE R6, R3, 0x80, R28 ;  /* 0x0000008003067825 */ /* 0x000fe200078e021c */
[----:B------:R1:W0:Y:S03]  /*0e80*/  LDS.128 R24, [R41+0xb000] ;  /* 0x00b0000029187984 */ /* 0x0002260000000c00 */
[----:B------:R-:W-:Y:S02]  /*0e90*/  IMAD R8, R2, 0x2, R39 ;  /* 0x0000000202087824 */ /* 0x000fe400078e0227 */
        /* <DEDUP_REMOVED lines=13> */
.L_x_7166:
[----:B------:R-:W-:Y:S05]  /*0f70*/  BSYNC B0 ;  /* 0x0000000000007941 */ /* 0x000fea0003800000 */
.L_x_7165:
[----:B--2---:R2:W3:Y:S01]  /*0f80*/  LDS.128 R8, [R41+0x9000] ;  /* 0x0090000029087984 */ /* 0x0044e20000000c00 */
        /* <DEDUP_REMOVED lines=15> */
.L_x_7168:
[----:B------:R-:W-:Y:S05]  /*1080*/  BSYNC B0 ;  /* 0x0000000000007941 */ /* 0x000fea0003800000 */
.L_x_7167:
[----:B---34-:R3:W4:Y:S01]  /*1090*/  LDS.128 R8, [R41+0xa000] ;  /* 0x00a0000029087984 */ /* 0x0187220000000c00 */
        /* <DEDUP_REMOVED lines=14> */
[----:B----4-:R1:W-:Y:S02]  /*1180*/  STG.E.128 desc[UR8][R14.64], R8 ;  /* 0x000000080e007986 */ /* 0x0103e4000c101d08 */
.L_x_7170:
[----:B------:R-:W-:Y:S05]  /*1190*/  BSYNC B0 ;  /* 0x0000000000007941 */ /* 0x000fea0003800000 */
.L_x_7169:
[----:B------:R-:W-:Y:S05]  /*11a0*/  @P0 EXIT ;  /* 0x000000000000094d */ /* 0x000fea0003800000 */
        /* <DEDUP_REMOVED lines=11> */
[----:B0-----:R-:W-:Y:S01]  /*1260*/  STG.E.128 desc[UR8][R4.64], R24 ;  /* 0x0000001804007986 */ /* 0x001fe2000c101d08 */
[----:B------:R-:W-:Y:S05]  /*1270*/  EXIT ;  /* 0x000000000000794d */ /* 0x000fea0003800000 */
.L_x_7171:
        /* <DEDUP_REMOVED lines=16> */
.L_x_7425:


//--------------------- .text._ZN7cutlass13device_kernelIN5flash32FlashAttnBwdPostprocessConvertdQIN4cute5tupleIJNS3_1CILi128EEENS5_ILi64EEEEEENS_10bfloat16_tEfNS_4arch4Sm90ELi256ENS3_8TiledMMAINS3_8MMA_AtomIJNS3_4SM904GMMA27MMA_64x64x16_F32BF16BF16_SSILNSF_5MajorE0ELSH_1ELNSF_7ScaleInE1ELSI_1EEEEEENS3_6LayoutINS4_IJNS5_ILi2EEENS5_ILi1EEESN_EEENS4_IJSN_NS5_ILi0EEESP_EEEEENS4_IJNS3_10UnderscoreESS_SS_EEEEELb0EEEEEvNT_6ParamsE --------------------------
	.section	.text._ZN7cutlass13device_kernelIN5flash32FlashAttnBwdPostprocessConvertdQIN4cute5tupleIJNS3_1CILi128EEENS5_ILi64EEEEEENS_10bfloat16_tEfNS_4arch4Sm90ELi256ENS3_8TiledMMAINS3_8MMA_AtomIJNS3_4SM904GMMA27MMA_64x64x16_F32BF16BF16_SSILNSF_5MajorE0ELSH_1ELNSF_7ScaleInE1ELSI_1EEEEEENS3_6LayoutINS4_IJNS5_ILi2EEENS5_ILi1EEESN_EEENS4_IJSN_NS5_ILi0EEESP_EEEEENS4_IJNS3_10UnderscoreESS_SS_EEEEELb0EEEEEvNT_6ParamsE,"ax",@progbits
	.align	128
.text._ZN7cutlass13device_kernelIN5flash32FlashAttnBwdPostprocessConvertdQIN4cute5tupleIJNS3_1CILi128EEENS5_ILi64EEEEEENS_10bfloat16_tEfNS_4arch4Sm90ELi256ENS3_8TiledMMAINS3_8MMA_AtomIJNS3_4SM904GMMA27MMA_64x64x16_F32BF16BF16_SSILNSF_5MajorE0ELSH_1ELNSF_7ScaleInE1ELSI_1EEEEEENS3_6LayoutINS4_IJNS5_ILi2EEENS5_ILi1EEESN_EEENS4_IJSN_NS5_ILi0EEESP_EEEEENS4_IJNS3_10UnderscoreESS_SS_EEEEELb0EEEEEvNT_6ParamsE:
        .type           _ZN7cutlass13device_kernelIN5flash32FlashAttnBwdPostprocessConvertdQIN4cute5tupleIJNS3_1CILi128EEENS5_ILi64EEEEEENS_10bfloat16_tEfNS_4arch4Sm90ELi256ENS3_8TiledMMAINS3_8MMA_AtomIJNS3_4SM904GMMA27MMA_64x64x16_F32BF16BF16_SSILNSF_5MajorE0ELSH_1ELNSF_7ScaleInE1ELSI_1EEEEEENS3_6LayoutINS4_IJNS5_ILi2EEENS5_ILi1EEESN_EEENS4_IJSN_NS5_ILi0EEESP_EEEEENS4_IJNS3_10UnderscoreESS_SS_EEEEELb0EEEEEvNT_6ParamsE,@function
        .size           _ZN7cutlass13device_kernelIN5flash32FlashAttnBwdPostprocessConvertdQIN4cute5tupleIJNS3_1CILi128EEENS5_ILi64EEEEEENS_10bfloat16_tEfNS_4arch4Sm90ELi256ENS3_8TiledMMAINS3_8MMA_AtomIJNS3_4SM904GMMA27MMA_64x64x16_F32BF16BF16_SSILNSF_5MajorE0ELSH_1ELNSF_7ScaleInE1ELSI_1EEEEEENS3_6LayoutINS4_IJNS5_ILi2EEENS5_ILi1EEESN_EEENS4_IJSN_NS5_ILi0EEESP_EEEEENS4_IJNS3_10UnderscoreESS_SS_EEEEELb0EEEEEvNT_6ParamsE,(.L_x_7426 - _ZN7cutlass13device_kernelIN5flash32FlashAttnBwdPostprocessConvertdQIN4cute5tupleIJNS3_1CILi128EEENS5_ILi64EEEEEENS_10bfloat16_tEfNS_4arch4Sm90ELi256ENS3_8TiledMMAINS3_8MMA_AtomIJNS3_4SM904GMMA27MMA_64x64x16_F32BF16BF16_SSILNSF_5MajorE0ELSH_1ELNSF_7ScaleInE1ELSI_1EEEEEENS3_6LayoutINS4_IJNS5_ILi2EEENS5_ILi1EEESN_EEENS4_IJSN_NS5_ILi0EEESP_EEEEENS4_IJNS3_10UnderscoreESS_SS_EEEEELb0EEEEEvNT_6ParamsE)
        .other          _ZN7cutlass13device_kernelIN5flash32FlashAttnBwdPostprocessConvertdQIN4cute5tupleIJNS3_1CILi128EEENS5_ILi64EEEEEENS_10bfloat16_tEfNS_4arch4Sm90ELi256ENS3_8TiledMMAINS3_8MMA_AtomIJNS3_4SM904GMMA27MMA_64x64x16_F32BF16BF16_SSILNSF_5MajorE0ELSH_1ELNSF_7ScaleInE1ELSI_1EEEEEENS3_6LayoutINS4_IJNS5_ILi2EEENS5_ILi1EEESN_EEENS4_IJSN_NS5_ILi0EEESP_EEEEENS4_IJNS3_10UnderscoreESS_SS_EEEEELb0EEEEEvNT_6ParamsE,@"STO_CUDA_ENTRY STV_DEFAULT"
_ZN7cutlass13device_kernelIN5flash32FlashAttnBwdPostprocessConvertdQIN4cute5tupleIJNS3_1CILi128EEENS5_ILi64EEEEEENS_10bfloat16_tEfNS_4arch4Sm90ELi256ENS3_8TiledMMAINS3_8MMA_AtomIJNS3_4SM904GMMA27MMA_64x64x16_F32BF16BF16_SSILNSF_5MajorE0ELSH_1ELNSF_7ScaleInE1ELSI_1EEEEEENS3_6LayoutINS4_IJNS5_ILi2EEENS5_ILi1EEESN_EEENS4_IJSN_NS5_ILi0EEESP_EEEEENS4_IJNS3_10UnderscoreESS_SS_EEEEELb0EEEEEvNT_6ParamsE:
        /* <DEDUP_REMOVED lines=26> */
.L_x_7172:
        /* <DEDUP_REMOVED lines=52> */
.L_x_7175:
[----:B------:R-:W-:Y:S01]  /*04e0*/  @P0 ELECT P2, URZ, PT ;  /* 0x00000000003f082f */ /* 0x000fe20003840000 */
[----:B------:R1:W-:-:S12]  /*04f0*/  UBLKCP.S.G [UR6], [UR4], UR10 ;  /* 0x00000006040073ba */ /* 0x0003d8000800020a */
[----:B------:R-:W-:Y:S02]  /*0500*/  @P2 PLOP3.LUT P0, PT, P2, PT, PT, 0x8, 0x0 ;  /* 0x000000000000281c */ /* 0x000fe4000170e170 */
[----:B------:R-:W-:-:S11]  /*0510*/  PLOP3.LUT P2, PT, PT, PT, PT, 0x8, 0x0 ;  /* 0x000000000000781c */ /* 0x000fd60003f4e170 */
[----:B-1----:R-:W-:Y:S05]  /*0520*/  @P0 BRA.U.ANY `(.L_x_7175) ;  /* 0xfffffffd00ec0947 */ /* 0x002fea000393ffff */
.L_x_7174:
[----:B------:R-:W-:Y:S05]  /*0530*/  BSYNC B0 ;  /* 0x0000000000007941 */ /* 0x000fea0003800000 */
.L_x_7173:
[----:B------:R-:W-:Y:S01]  /*0540*/  BAR.SYNC.DEFER_BLOCKING 0x0 ;  /* 0x0000000000007b1d */ /* 0x000fe20000010000 */
[----:B------:R-:W-:Y:S02]  /*0550*/  MOV R41, 0x400 ;  /* 0x0000040000297802 */ /* 0x000fe40000000f00 */
[----:B------:R-:W-:Y:S02]  /*0560*/  CS2R R50, SRZ ;  /* 0x0000000000327805 */ /* 0x000fe4000001ff00 */
[----:B------:R-:W-:Y:S01]  /*0570*/  SHF.L.U32 R0, RZ, 0x1f, RZ ;  /* 0x0000001fff007819 */ /* 0x000fe200000006ff */
[--C-:B------:R-:W-:Y:S01]  /*0580*/  @P1 IMAD.MOV.U32 R50, RZ, RZ, R9.reuse ;  /* 0x000000ffff321224 */ /* 0x100fe200078e0009 */
[----:B------:R-:W-:Y:S02]  /*0590*/  LEA R41, R2, R41, 0x18 ;  /* 0x0000002902297211 */ /* 0x000fe400078ec0ff */
[----:B------:R-:W-:-:S07]  /*05a0*/  @P1 SHF.R.S32.HI R51, RZ, 0x1f, R9 ;  /* 0x0000001fff331819 */ /* 0x000fce0000011409 */
.L_x_7176:
        /* <DEDUP_REMOVED lines=156> */
.L_x_7178:
[----:B------:R-:W-:Y:S05]  /*0f70*/  BSYNC B0 ;  /* 0x0000000000007941 */ /* 0x000fea0003800000 */
.L_x_7177:
        /* <DEDUP_REMOVED lines=16> */
.L_x_7180:
[----:B------:R-:W-:Y:S05]  /*1080*/  BSYNC B0 ;  /* 0x0000000000007941 */ /* 0x000fea0003800000 */
.L_x_7179:
        /* <DEDUP_REMOVED lines=16> */
.L_x_7182:
[----:B------:R-:W-:Y:S05]  /*1190*/  BSYNC B0 ;  /* 0x0000000000007941 */ /* 0x000fea0003800000 */
.L_x_7181:
        /* <DEDUP_REMOVED lines=14> */
.L_x_7183:
        /* <DEDUP_REMOVED lines=16> */
.L_x_7426:


//--------------------- .text._ZN7cutlass13device_kernelIN5flash11enable_sm90INS1_16FlashAttnBwdSm90INS1_25CollectiveMainloopBwdSm90ILi2ELi2ELi2EN4cute5tupleIJNS5_1CILi1EEES8_S8_EEENS6_IJNS7_ILi128EEESA_NS7_ILi64EEEEEENS_10bfloat16_tEfNS_4arch4Sm90ELb1ELb0ELb0ELb1ELb1ELb1ELb0ELb0ELi2ELi1ELi2ELi2ELb0EEENS1_24CollectiveEpilogueBwdGQAISC_fSF_Li256ELb1ELb1EEENS1_25SingleTileBwdLPTSchedulerILb1ELi128ELb1EEEEEEEEEvNT_6ParamsE --------------------------
	.section	.text._ZN7cutlass13device_kernelIN5flash11enable_sm90INS1_16FlashAttnBwdSm90INS1_25CollectiveMainloopBwdSm90ILi2ELi2ELi2EN4cute5tupleIJNS5_1CILi1EEES8_S8_EEENS6_IJNS7_ILi128EEESA_NS7_ILi64EEEEEENS_10bfloat16_tEfNS_4arch4Sm90ELb1ELb0ELb0ELb1ELb1ELb1ELb0ELb0ELi2ELi1ELi2ELi2ELb0EEENS1_24CollectiveEpilogueBwdGQAISC_fSF_Li256ELb1ELb1EEENS1_25SingleTileBwdLPTSchedulerILb1ELi128ELb1EEEEEEEEEvNT_6ParamsE,"ax",@progbits
	.align	128
.text._ZN7cutlass13device_kernelIN5flash11enable_sm90INS1_16FlashAttnBwdSm90INS1_25CollectiveMainloopBwdSm90ILi2ELi2ELi2EN4cute5tupleIJNS5_1CILi1EEES8_S8_EEENS6_IJNS7_ILi128EEESA_NS7_ILi64EEEEEENS_10bfloat16_tEfNS_4arch4Sm90ELb1ELb0ELb0ELb1ELb1ELb1ELb0ELb0ELi2ELi1ELi2ELi2ELb0EEENS1_24CollectiveEpilogueBwdGQAISC_fSF_Li256ELb1ELb1EEENS1_25SingleTileBwdLPTSchedulerILb1ELi128ELb1EEEEEEEEEvNT_6ParamsE:
        .type           _ZN7cutlass13device_kernelIN5flash11enable_sm90INS1_16FlashAttnBwdSm90INS1_25CollectiveMainloopBwdSm90ILi2ELi2ELi2EN4cute5tupleIJNS5_1CILi1EEES8_S8_EEENS6_IJNS7_ILi128EEESA_NS7_ILi64EEEEEENS_10bfloat16_tEfNS_4arch4Sm90ELb1ELb0ELb0ELb1ELb1ELb1ELb0ELb0ELi2ELi1ELi2ELi2ELb0EEENS1_24CollectiveEpilogueBwdGQAISC_fSF_Li256ELb1ELb1EEENS1_25SingleTileBwdLPTSchedulerILb1ELi128ELb1EEEEEEEEEvNT_6ParamsE,@function
        .size           _ZN7cutlass13device_kernelIN5flash11enable_sm90INS1_16FlashAttnBwdSm90INS1_25CollectiveMainloopBwdSm90ILi2ELi2ELi2EN4cute5tupleIJNS5_1CILi1EEES8_S8_EEENS6_IJNS7_ILi128EEESA_NS7_ILi64EEEEEENS_10bfloat16_tEfNS_4arch4Sm90ELb1ELb0ELb0ELb1ELb1ELb1ELb0ELb0ELi2ELi1ELi2ELi2ELb0EEENS1_24CollectiveEpilogueBwdGQAISC_fSF_Li256ELb1ELb1EEENS1_25SingleTileBwdLPTSchedulerILb1ELi128ELb1EEEEEEEEEvNT_6ParamsE,(.L_x_7427 - _ZN7cutlass13device_kernelIN5flash11enable_sm90INS1_16FlashAttnBwdSm90INS1_25CollectiveMainloopBwdSm90ILi2ELi2ELi2EN4cute5tupleIJNS5_1CILi1EEES8_S8_EEENS6_IJNS7_ILi128EEESA_NS7_ILi64EEEEEENS_10bfloat16_tEfNS_4arch4Sm90ELb1ELb0ELb0ELb1ELb1ELb1ELb0ELb0ELi2ELi1ELi2ELi2ELb0EEENS1_24CollectiveEpilogueBwdGQAISC_fSF_Li256ELb1ELb1EEENS1_25SingleTileBwdLPTSchedulerILb1ELi128ELb1EEEEEEEEEvNT_6ParamsE)
        .other          _ZN7cutlass13device_kernelIN5flash11enable_sm90INS1_16FlashAttnBwdSm90INS1_25CollectiveMainloopBwdSm90ILi2ELi2ELi2EN4cute5tupleIJNS5_1CILi1EEES8_S8_EEENS6_IJNS7_ILi128EEESA_NS7_ILi64EEEEEENS_10bfloat16_tEfNS_4arch4Sm90ELb1ELb0ELb0ELb1ELb1ELb1ELb0ELb0ELi2ELi1ELi2ELi2ELb0EEENS1_24CollectiveEpilogueBwdGQAISC_fSF_Li256ELb1ELb1EEENS1_25SingleTileBwdLPTSchedulerILb1ELi128ELb1EEEEEEEEEvNT_6ParamsE,@"STO_CUDA_ENTRY STV_DEFAULT"
_ZN7cutlass13device_kernelIN5flash11enable_sm90INS1_16FlashAttnBwdSm90INS1_25CollectiveMainloopBwdSm90ILi2ELi2ELi2EN4cute5tupleIJNS5_1CILi1EEES8_S8_EEENS6_IJNS7_ILi128EEESA_NS7_ILi64EEEEEENS_10bfloat16_tEfNS_4arch4Sm90ELb1ELb0ELb0ELb1ELb1ELb1ELb0ELb0ELi2ELi1ELi2ELi2ELb0EEENS1_24CollectiveEpilogueBwdGQAISC_fSF_Li256ELb1ELb1EEENS1_25SingleTileBwdLPTSchedulerILb1ELi128ELb1EEEEEEEEEvNT_6ParamsE:
        /* <DEDUP_REMOVED lines=24> */
.L_x_7185:
[----:B------:R-:W-:Y:S05]  /*0180*/  BSYNC B0 ;  /* 0x0000000000007941 */ /* 0x000fea0003800000 */
.L_x_7184:
        /* <DEDUP_REMOVED lines=37> */
.L_x_7186:
        /* <DEDUP_REMOVED lines=22> */
.L_x_7187:
[----:B------:R-:W-:Y:S01]  /*0540*/  PLOP3.LUT P0, PT, PT, PT, UP0, 0x80, 0x0 ;  /* 0x000000000000781c */ /* 0x000fe20003f0f008 */
[----:B------:R-:W-:Y:S01]  /*0550*/  NOP ;  /* 0x0000000000007918 */ /* 0x000fe20000000000 */
[----:B------:R-:W-:Y:S01]  /*0560*/  ULDC.64 UR38, c[0x0][0x208] ;  /* 0x0000820000267ab9 */ /* 0x000fe20000000a00 */
[----:B------:R-:W-:Y:S01]  /*0570*/  BSSY B6, `(.L_x_7188) ;  /* 0x0000df3000067945 */ /* 0x000fe20003800000 */
[----:B-12-4-:R-:W-:Y:S09]  /*0580*/  BAR.SYNC.DEFER_BLOCKING 0x0 ;  /* 0x0000000000007b1d */ /* 0x016ff20000010000 */
[----:B------:R-:W-:Y:S05]  /*0590*/  @!P0 BRA `(.L_x_7189) ;  /* 0x0000009800dc8947 */ /* 0x000fea0003800000 */
.L_x_7190:
        /* <DEDUP_REMOVED lines=32> */
.L_x_7191:
[----:B------:R-:W-:Y:S01]  /*07a0*/  ULDC UR8, c[0x0][0x8cc] ;  /* 0x0002330000087ab9 */ /* 0x000fe20000000800 */
[----:B------:R-:W-:Y:S01]  /*07b0*/  UMOV UR7, UR9 ;  /* 0x0000000900077c82 */ /* 0x000fe20008000000 */
[----:B------:R-:W-:-:S11]  /*07c0*/  UISETP.NE.AND UP0, UPT, UR8, 0x1, UPT ;  /* 0x000000010800788c */ /* 0x000fd6000bf05270 */
[----:B------:R-:W-:Y:S02]  /*07d0*/  @UP0 ULDC.64 UR10, c[0x0][0x8d0] ;  /* 0x00023400000a0ab9 */ /* 0x000fe40000000a00 */
[----:B------:R-:W-:-:S04]  /*07e0*/  UIMAD.WIDE.U32 UR4, UR9, UR10, URZ ;  /* 0x0000000a090472a5 */ /* 0x000fc8000f8e003f */
[----:B------:R-:W-:-:S04]  /*07f0*/  @UP0 USHF.R.U32.HI UR7, URZ, UR11, UR5 ;  /* 0x0000000b3f070299 */ /* 0x000fc80008011605 */
[----:B------:R-:W-:-:S12]  /*0800*/  UIMAD UR4, UR7, UR8, URZ ;  /* 0x00000008070472a4 */ /* 0x000fd8000f8e023f */
.L_x_7192:
        /* <DEDUP_REMOVED lines=23> */
.L_x_7193:
        /* <DEDUP_REMOVED lines=14> */
.L_x_7195:
[----:B------:R-:W-:-:S05]  /*0a60*/  ULDC UR4, c[0x0][0x8f4] ;  /* 0x00023d0000047ab9 */ /* 0x000fca0000000800 */
.L_x_7194:
        /* <DEDUP_REMOVED lines=24> */
.L_x_7197:
        /* <DEDUP_REMOVED lines=14> */
.L_x_7198:
        /* <DEDUP_REMOVED lines=11> */
.L_x_7199:
        /* <DEDUP_REMOVED lines=13> */
.L_x_7200:
        /* <DEDUP_REMOVED lines=68> */
.L_x_7203:
        /* <DEDUP_REMOVED lines=15> */
.L_x_7202:
        /* <DEDUP_REMOVED lines=22> */
.L_x_7205:
        /* <DEDUP_REMOVED lines=15> */
.L_x_7204:
[----:B------:R-:W-:Y:S01]  /*15d0*/  SHF.R.S32.HI R5, RZ, 0x1f, R16 ;  /* 0x0000001fff057819 */ /* 0x000fe20000011410 */
[----:B------:R-:W-:-:S03]  /*15e0*/  UMOV UR4, 0xffffffff ;  /* 0xffffffff00047882 */ /* 0x000fc60000000000 */
[----:B------:R-:W-:-:S04]  /*15f0*/  LEA.HI R0, R5, R16, RZ, 0x7 ;  /* 0x0000001005007211 */ /* 0x000fc800078f38ff */
[----:B------:R-:W-:Y:S01]  /*1600*/  SHF.R.S32.HI R13, RZ, 0x7, R0 ;  /* 0x00000007ff0d7819 */ /* 0x000fe20000011400 */
[----:B------:R-:W-:Y:S06]  /*1610*/  BRA.DIV UR4, `(.L_x_7206) ;  /* 0x000000ce04a87947 */ /* 0x000fec000b800000 */
[----:B------:R1:W2:Y:S02]  /*1620*/  SHFL.IDX PT, R14, R13, RZ, 0x1f ;  /* 0x00001fff0d0e7589 */ /* 0x0002a400000e0000 */
.L_x_7334:
        /* <DEDUP_REMOVED lines=24> */
.L_x_7207:
        /* <DEDUP_REMOVED lines=159> */
.L_x_7220:
[----:B------:R-:W-:-:S06]  /*21a0*/  ULOP3.LUT UR4, UR36, 0x1, URZ, 0xfc, !UPT ;  /* 0x0000000124047892 */ /* 0x000fcc000f8efc3f */
[----:B---3--:R-:W-:-:S05]  /*21b0*/  IMAD.U32 R5, RZ, RZ, UR4 ;  /* 0x00000004ff057e24 */ /* 0x008fca000f8e00ff */
[----:B------:R-:W-:-:S13]  /*21c0*/  ISETP.NE.AND P0, PT, R5, 0x3, PT ;  /* 0x000000030500780c */ /* 0x000fda0003f05270 */
[----:B------:R-:W-:Y:S05]  /*21d0*/  @!P0 BRA `(.L_x_7210) ;  /* 0x0000000000048947 */ /* 0x000fea0003800000 */
[----:B------:R-:W-:Y:S01]  /*21e0*/  BPT.TRAP 0x1 ;  /* 0x000000040000795c */ /* 0x000fe20000300000 */
.L_x_7210:
[----:B------:R-:W-:Y:S01]  /*21f0*/  IMAD R6, R0, 0x8, R236 ;  /* 0x0000000800067824 */ /* 0x000fe200078e02ec */
[----:B------:R-:W-:-:S04]  /*2200*/  SHF.L.U32 R21, R4, 0x1f, RZ ;  /* 0x0000001f04157819 */ /* 0x000fc800000006ff */
[----:B------:R1:W2:Y:S01]  /*2210*/  SYNCS.PHASECHK.TRANS64.TRYWAIT P1, [R6+URZ+0x30c10], R21 ;  /* 0x030c1015060075a7 */ /* 0x0002a2000802017f */
[----:B------:R-:W-:Y:S05]  /*2220*/  @!P0 BRA `(.L_x_7211) ;  /* 0x0000000000048947 */ /* 0x000fea0003800000 */
[----:B------:R-:W-:Y:S01]  /*2230*/  BPT.TRAP 0x1 ;  /* 0x000000040000795c */ /* 0x000fe20000300000 */
.L_x_7211:
[----:B------:R-:W-:-:S05]  /*2240*/  VIADD R5, R236, 0x10000 ;  /* 0x00010000ec057836 */ /* 0x000fca0000000000 */
[----:B------:R-:W-:-:S04]  /*2250*/  SHF.R.U32.HI R5, RZ, 0x4, R5 ;  /* 0x00000004ff057819 */ /* 0x000fc80000011605 */
[----:B------:R-:W-:Y:S01]  /*2260*/  LOP3.LUT R5, R5, 0x3fff, RZ, 0xc0, !PT ;  /* 0x00003fff05057812 */ /* 0x000fe200078ec0ff */
[----:B--2---:R-:W-:Y:S06]  /*2270*/  @P1 BRA `(.L_x_7212) ;  /* 0x0000000000081947 */ /* 0x004fec0003800000 */
[----:B------:R-:W2:Y:S02]  /*2280*/  SYNCS.PHASECHK.TRANS64.TRYWAIT P1, [R6+URZ+0x30c10], R21 ;  /* 0x030c1015060075a7 */ /* 0x000ea4000802017f */
[----:B--2---:R-:W-:Y:S05]  /*2290*/  @!P1 BRA `(.L_x_7213) ;  /* 0x000000c000b89947 */ /* 0x004fea0003800000 */
.L_x_7212:
        /* <DEDUP_REMOVED lines=64> */
.L_x_7214:
[----:B------:R1:W1:Y:S01]  /*26a0*/  SYNCS.PHASECHK.TRANS64.TRYWAIT P1, [R6+URZ+0x30c30], R21 ;  /* 0x030c3015060075a7 */ /* 0x000262000802017f */
[----:B------:R-:W-:Y:S05]  /*26b0*/  @!P0 BRA `(.L_x_7215) ;  /* 0x0000000000048947 */ /* 0x000fea0003800000 */
[----:B------:R-:W-:Y:S01]  /*26c0*/  BPT.TRAP 0x1 ;  /* 0x000000040000795c */ /* 0x000fe20000300000 */
.L_x_7215:
[----:B------:R-:W-:-:S05]  /*26d0*/  VIADD R15, R236, 0x18000 ;  /* 0x00018000ec0f7836 */ /* 0x000fca0000000000 */
[----:B------:R-:W-:-:S04]  /*26e0*/  SHF.R.U32.HI R15, RZ, 0x4, R15 ;  /* 0x00000004ff0f7819 */ /* 0x000fc8000001160f */
[----:B------:R-:W-:-:S04]  /*26f0*/  LOP3.LUT R15, R15, 0x3fff, RZ, 0xc0, !PT ;  /* 0x00003fff0f0f7812 */ /* 0x000fc800078ec0ff */
[----:B------:R-:W-:Y:S01]  /*2700*/  LOP3.LUT R17, R15, 0x10000, RZ, 0xfc, !PT ;  /* 0x000100000f117812 */ /* 0x000fe200078efcff */
[----:B-1----:R-:W-:Y:S06]  /*2710*/  @P1 BRA `(.L_x_7216) ;  /* 0x0000000000081947 */ /* 0x002fec0003800000 */
[----:B------:R-:W1:Y:S02]  /*2720*/  SYNCS.PHASECHK.TRANS64.TRYWAIT P1, [R6+URZ+0x30c30], R21 ;  /* 0x030c3015060075a7 */ /* 0x000e64000802017f */
[----:B-1----:R-:W-:Y:S05]  /*2730*/  @!P1 BRA `(.L_x_7217) ;  /* 0x000000bc00a49947 */ /* 0x002fea0003800000 */
.L_x_7216:
        /* <DEDUP_REMOVED lines=50> */
[----:B---3--:R-:W-:Y:S01]  /*2a60*/  SHFL.IDX PT, R223, R14, R230, 0x1f ;  /* 0x00001fe60edf7589 */ /* 0x008fe200000e0000 */
[----:B------:R-:W-:Y:S02]  /*2a70*/  FSEL R100, R100, -INF , !P5 ;  /* 0xff80000064647808 */ /* 0x000fe40006800000 */
[----:B------:R-:W-:Y:S01]  /*2a80*/  FSEL R101, R101, -INF , !P6 ;  /* 0xff80000065657808 */ /* 0x000fe20007000000 */
[----:B------:R-:W-:Y:S01]  /*2a90*/  SHFL.IDX PT, R226, R11, R234, 0x1f ;  /* 0x00001fea0be27589 */ /* 0x000fe200000e0000 */
        /* <DEDUP_REMOVED lines=60> */
[----:B------:R-:W2:Y:S01]  /*2e60*/  SHFL.IDX PT, R90, R10, R230, 0x1f ;  /* 0x00001fe60a5a7589 */ /* 0x000ea200000e0000 */
        /* <DEDUP_REMOVED lines=11> */
[----:B------:R1:W3:Y:S01]  /*2f20*/  MUFU.EX2 R216, R88 ;  /* 0x0000005800d87308 */ /* 0x0002e20000000800 */
[----:B------:R-:W-:Y:S01]  /*2f30*/  FSEL R144, R144, -INF , !P3 ;  /* 0xff80000090907808 */ /* 0x000fe20005800000 */
[----:B------:R-:W-:Y:S01]  /*2f40*/  FFMA.FTZ R222, R98, UR10, -R222 ;  /* 0x0000000a62de7c23 */ /* 0x000fe200080108de */
[----:B------:R-:W-:Y:S01]  /*2f50*/  FSEL R148, R148, -INF , !P5 ;  /* 0xff80000094947808 */ /* 0x000fe20006800000 */
[----:B------:R-:W-:Y:S01]  /*2f60*/  SHFL.IDX PT, R98, R14, R233, 0x1f ;  /* 0x00001fe90e627589 */ /* 0x000fe200000e0000 */
[----:B------:R-:W-:Y:S01]  /*2f70*/  FSEL R218, R91, -INF , !P1 ;  /* 0xff8000005bda7808 */ /* 0x000fe20004800000 */
[----:B------:R-:W-:Y:S01]  /*2f80*/  UIADD3 UR6, UR8, 0x4, URZ ;  /* 0x0000000408067890 */ /* 0x000fe2000fffe03f */
[C---:B------:R-:W-:Y:S01]  /*2f90*/  ISETP.GT.AND P3, PT, R18.reuse, 0x9, PT ;  /* 0x000000091200780c */ /* 0x040fe20003f64270 */
[----:B------:R4:W5:Y:S01]  /*2fa0*/  SHFL.IDX PT, R91, R10, R231, 0x1f ;  /* 0x00001fe70a5b7589 */ /* 0x00096200000e0000 */
[C---:B------:R-:W-:Y:S01]  /*2fb0*/  ISETP.GT.AND P5, PT, R18.reuse, 0x11, PT ;  /* 0x000000111200780c */ /* 0x040fe20003fa4270 */
[----:B------:R-:W-:Y:S01]  /*2fc0*/  UIADD3 UR4, UR9, 0x4, URZ ;  /* 0x0000000409047890 */ /* 0x000fe2000fffe03f */
[C---:B------:R-:W-:Y:S01]  /*2fd0*/  ISETP.GT.AND P6, PT, R18.reuse, 0x18, PT ;  /* 0x000000181200780c */ /* 0x040fe20003fc4270 */
[----:B--2---:R-:W-:Y:S01]  /*2fe0*/  FFMA.FTZ R101, R101, UR10, -R90 ;  /* 0x0000000a65657c23 */ /* 0x004fe2000801085a */
[----:B------:R-:W-:Y:S01]  /*2ff0*/  ISETP.GT.AND P1, PT, R18, 0x19, PT ;  /* 0x000000191200780c */ /* 0x000fe20003f24270 */
[----:B------:R-:W2:Y:S01]  /*3000*/  SHFL.IDX PT, R94, R14, R237, 0x1f ;  /* 0x00001fed0e5e7589 */ /* 0x000ea200000e0000 */
[----:B------:R-:W-:Y:S01]  /*3010*/  FSEL R95, R95, -INF , !P3 ;  /* 0xff8000005f5f7808 */ /* 0x000fe20005800000 */
[----:B------:R-:W-:Y:S01]  /*3020*/  UMOV UR7, 0x40000040 ;  /* 0x4000004000077882 */ /* 0x000fe20000000000 */
[----:B------:R-:W-:Y:S01]  /*3030*/  FSEL R99, R99, -INF , !P5 ;  /* 0xff80000063637808 */ /* 0x000fe20006800000 */
[----:B----4-:R-:W-:Y:S01]  /*3040*/  MUFU.EX2 R10, R21 ;  /* 0x00000015000a7308 */ /* 0x010fe20000000800 */
[----:B------:R-:W-:Y:S01]  /*3050*/  FSEL R102, R102, -INF , !P6 ;  /* 0xff80000066667808 */ /* 0x000fe20007000000 */
[----:B------:R-:W-:Y:S01]  /*3060*/  UMOV UR5, 0x40000040 ;  /* 0x4000004000057882 */ /* 0x000fe20000000000 */
[----:B------:R-:W-:Y:S01]  /*3070*/  FSEL R103, R103, -INF , !P1 ;  /* 0xff80000067677808 */ /* 0x000fe20004800000 */
[----:B-1----:R-:W-:Y:S01]  /*3080*/  FFMA.FTZ R88, R108, UR10, -R96 ;  /* 0x0000000a6c587c23 */ /* 0x002fe20008010860 */
[C---:B------:R-:W-:Y:S01]  /*3090*/  ISETP.GT.AND P2, PT, R18.reuse, 0x20, PT ;  /* 0x000000201200780c */ /* 0x040fe20003f44270 */
[----:B------:R-:W-:Y:S01]  /*30a0*/  SHFL.IDX PT, R108, R14, R231, 0x1f ;  /* 0x00001fe70e6c7589 */ /* 0x000fe200000e0000 */
[C---:B------:R-:W-:Y:S01]  /*30b0*/  ISETP.GT.AND P3, PT, R18.reuse, 0x21, PT ;  /* 0x000000211200780c */ /* 0x040fe20003f64270 */
[----:B------:R1:W-:Y:S01]  /*30c0*/  MUFU.EX2 R21, R101 ;  /* 0x0000006500157308 */ /* 0x0003e20000000800 */
[----:B------:R-:W-:Y:S01]  /*30d0*/  ISETP.GT.AND P4, PT, R18, 0x28, PT ;  /* 0x000000281200780c */ /* 0x000fe20003f84270 */
[----:B------:R-:W-:Y:S01]  /*30e0*/  FFMA.FTZ R218, R218, UR10, -R19 ;  /* 0x0000000adada7c23 */ /* 0x000fe20008010813 */
[C---:B------:R-:W-:Y:S01]  /*30f0*/  ISETP.GT.AND P5, PT, R18.reuse, 0x29, PT ;  /* 0x000000291200780c */ /* 0x040fe20003fa4270 */
[----:B------:R-:W-:Y:S01]  /*3100*/  FFMA.FTZ R19, R97, UR10, -R89 ;  /* 0x0000000a61137c23 */ /* 0x000fe20008010859 */
[----:B------:R-:W-:Y:S01]  /*3110*/  ISETP.GT.AND P6, PT, R18, 0x30, PT ;  /* 0x000000301200780c */ /* 0x000fe20003fc4270 */
[----:B-----5:R-:W-:Y:S01]  /*3120*/  FFMA.FTZ R20, R100, UR10, -R91 ;  /* 0x0000000a64147c23 */ /* 0x020fe2000801085b */
[----:B------:R-:W-:Y:S01]  /*3130*/  ISETP.GT.AND P1, PT, R18, 0x31, PT ;  /* 0x000000311200780c */ /* 0x000fe20003f24270 */
[----:B------:R-:W4:Y:S01]  /*3140*/  SHFL.IDX PT, R97, R14, R234, 0x1f ;  /* 0x00001fea0e617589 */ /* 0x000f2200000e0000 */
[----:B------:R-:W-:Y:S01]  /*3150*/  FSEL R106, R106, -INF , !P2 ;  /* 0xff8000006a6a7808 */ /* 0x000fe20005000000 */
[----:B-1----:R-:W-:Y:S01]  /*3160*/  FFMA.FTZ R101, R120, UR10, -R224 ;  /* 0x0000000a78657c23 */ /* 0x002fe200080108e0 */
[----:B------:R-:W-:Y:S01]  /*3170*/  FSEL R107, R107, -INF , !P3 ;  /* 0xff8000006b6b7808 */ /* 0x000fe20005800000 */
[----:B------:R-:W1:Y:S01]  /*3180*/  SHFL.IDX PT, R120, R11, R233, 0x1f ;  /* 0x00001fe90b787589 */ /* 0x000e6200000e0000 */
[----:B------:R-:W-:Y:S01]  /*3190*/  FSEL R110, R110, -INF , !P4 ;  /* 0xff8000006e6e7808 */ /* 0x000fe20006000000 */
[--C-:B--2---:R-:W-:Y:S01]  /*31a0*/  FFMA.FTZ R23, R105, UR10, -R94.reuse ;  /* 0x0000000a69177c23 */ /* 0x104fe2000801085e */
[----:B------:R-:W-:Y:S01]  /*31b0*/  FSEL R111, R111, -INF , !P5 ;  /* 0xff8000006f6f7808 */ /* 0x000fe20006800000 */
[----:B------:R-:W-:Y:S01]  /*31c0*/  SHFL.IDX PT, R92, R14, R8, 0x1f ;  /* 0x00001f080e5c7589 */ /* 0x000fe200000e0000 */
[----:B------:R-:W-:Y:S01]  /*31d0*/  FSEL R114, R114, -INF , !P6 ;  /* 0xff80000072727808 */ /* 0x000fe20007000000 */
[----:B------:R-:W-:Y:S01]  /*31e0*/  FFMA.FTZ R107, R107, UR10, -R94 ;  /* 0x0000000a6b6b7c23 */ /* 0x000fe2000801085e */
[----:B------:R-:W-:Y:S01]  /*31f0*/  FSEL R115, R115, -INF , !P1 ;  /* 0xff80000073737808 */ /* 0x000fe20004800000 */
[----:B------:R-:W2:Y:S01]  /*3200*/  SHFL.IDX PT, R100, R14, R232, 0x1f ;  /* 0x00001fe80e647589 */ /* 0x000ea200000e0000 */
[----:B------:R-:W-:Y:S01]  /*3210*/  ISETP.GT.AND P2, PT, R18, 0x38, PT ;  /* 0x000000381200780c */ /* 0x000fe20003f44270 */
[----:B------:R-:W-:Y:S01]  /*3220*/  FFMA.FTZ R110, R110, UR10, -R96 ;  /* 0x0000000a6e6e7c23 */ /* 0x000fe20008010860 */
[----:B------:R-:W-:Y:S01]  /*3230*/  ISETP.GT.AND P3, PT, R18, 0x39, PT ;  /* 0x000000391200780c */ /* 0x000fe20003f64270 */
[----:B------:R-:W-:Y:S01]  /*3240*/  FFMA.FTZ R114, R114, UR10, -R98 ;  /* 0x0000000a72727c23 */ /* 0x000fe20008010862 */
[C---:B------:R-:W-:Y:S01]  /*3250*/  ISETP.GT.AND P4, PT, R18.reuse, 0x40, PT ;  /* 0x000000401200780c */ /* 0x040fe20003f84270 */
[----:B------:R-:W-:Y:S01]  /*3260*/  MUFU.EX2 R17, R17 ;  /* 0x0000001100117308 */ /* 0x000fe20000000800 */
[----:B------:R-:W-:-:S02]  /*3270*/  ISETP.GT.AND P5, PT, R18, 0x41, PT ;  /* 0x000000411200780c */ /* 0x000fc40003fa4270 */
[C---:B------:R-:W-:Y:S02]  /*3280*/  ISETP.GT.AND P6, PT, R18.reuse, 0x48, PT ;  /* 0x000000481200780c */ /* 0x040fe40003fc4270 */
[----:B------:R-:W-:Y:S01]  /*3290*/  ISETP.GT.AND P1, PT, R18, 0x49, PT ;  /* 0x000000491200780c */ /* 0x000fe20003f24270 */
[----:B----4-:R-:W-:Y:S01]  /*32a0*/  FFMA.FTZ R111, R111, UR10, -R97 ;  /* 0x0000000a6f6f7c23 */ /* 0x010fe20008010861 */
[----:B------:R-:W-:Y:S01]  /*32b0*/  FSEL R118, R118, -INF , !P2 ;  /* 0xff80000076767808 */ /* 0x000fe20005000000 */
[----:B------:R-:W-:Y:S02]  /*32c0*/  WARPGROUP.DEPBAR.LE gsb0, 0x0 ;  /* 0x00008000000079c5 */ /* 0x000fe40000010000 */
[----:B------:R-:W-:Y:S01]  /*32d0*/  FSEL R119, R119, -INF , !P3 ;  /* 0xff80000077777808 */ /* 0x000fe20005800000 */
[----:B------:R-:W-:Y:S01]  /*32e0*/  WARPGROUP.ARRIVE ;  /* 0x00000000000079c5 */ /* 0x000fe20000000000 */
[----:B------:R-:W-:Y:S01]  /*32f0*/  FSEL R122, R122, -INF , !P4 ;  /* 0xff8000007a7a7808 */ /* 0x000fe20006000000 */
[----:B-1----:R-:W-:Y:S01]  /*3300*/  FFMA.FTZ R96, R128, UR10, -R120 ;  /* 0x0000000a80607c23 */ /* 0x002fe20008010878 */
[----:B------:R-:W-:Y:S01]  /*3310*/  FSEL R123, R123, -INF , !P5 ;  /* 0xff8000007b7b7808 */ /* 0x000fe20006800000 */
[----:B------:R-:W1:Y:S01]  /*3320*/  SHFL.IDX PT, R128, R13, R8, 0x1f ;  /* 0x00001f080d807589 */ /* 0x000e6200000e0000 */
[----:B------:R-:W-:Y:S01]  /*3330*/  FSEL R126, R126, -INF , !P6 ;  /* 0xff8000007e7e7808 */ /* 0x000fe20007000000 */
[----:B------:R-:W-:Y:S01]  /*3340*/  HGMMA.64x128x16.F32.BF16 R24, gdesc[UR4], R24, gsb0 ;  /* 0x01e00000041879f0 */ /* 0x000fe20008001818 */
[----:B------:R-:W-:Y:S01]  /*3350*/  FSEL R127, R127, -INF , !P1 ;  /* 0xff8000007f7f7808 */ /* 0x000fe20004800000 */
[----:B--2---:R-:W-:Y:S01]  /*3360*/  FFMA.FTZ R115, R115, UR10, -R100 ;  /* 0x0000000a73737c23 */ /* 0x004fe20008010864 */
[----:B------:R-:W-:Y:S01]  /*3370*/  ISETP.GT.AND P2, PT, R18, 0x50, PT ;  /* 0x000000501200780c */ /* 0x000fe20003f44270 */
[----:B------:R-:W-:Y:S01]  /*3380*/  FFMA.FTZ R22, R104, UR10, -R92 ;  /* 0x0000000a68167c23 */ /* 0x000fe2000801085c */
        /* <DEDUP_REMOVED lines=8> */
[----:B------:R-:W-:Y:S01]  /*3410*/  ISETP.GT.AND P1, PT, R18, 0x61, PT ;  /* 0x000000611200780c */ /* 0x000fe20003f24270 */
[----:B------:R-:W-:Y:S01]  /*3420*/  FFMA.FTZ R118, R118, UR10, -R108 ;  /* 0x0000000a76767c23 */ /* 0x000fe2000801086c */
[----:B------:R-:W-:Y:S01]  /*3430*/  FSEL R130, R130, -INF , !P2 ;  /* 0xff80000082827808 */ /* 0x000fe20005000000 */
        /* <DEDUP_REMOVED lines=8> */
[C---:B------:R-:W-:Y:S01]  /*34c0*/  ISETP.GT.AND P2, PT, R18.reuse, 0x68, PT ;  /* 0x000000681200780c */ /* 0x040fe20003f44270 */
[----:B------:R-:W-:Y:S01]  /*34d0*/  MUFU.EX2 R218, R218 ;  /* 0x000000da00da7308 */ /* 0x000fe20000000800 */
[C---:B------:R-:W-:Y:S02]  /*34e0*/  ISETP.GT.AND P3, PT, R18.reuse, 0x69, PT ;  /* 0x000000691200780c */ /* 0x040fe40003f64270 */
[C---:B------:R-:W-:Y:S02]  /*34f0*/  ISETP.GT.AND P4, PT, R18.reuse, 0x70, PT ;  /* 0x000000701200780c */ /* 0x040fe40003f84270 */
[----:B------:R-:W-:-:S02]  /*3500*/  ISETP.GT.AND P5, PT, R18, 0x71, PT ;  /* 0x000000711200780c */ /* 0x000fc40003fa4270 */
[C---:B------:R-:W-:Y:S01]  /*3510*/  ISETP.GT.AND P6, PT, R18.reuse, 0x78, PT ;  /* 0x000000781200780c */ /* 0x040fe20003fc4270 */
[----:B------:R-:W-:Y:S01]  /*3520*/  MUFU.EX2 R96, R96 ;  /* 0x0000006000607308 */ /* 0x000fe20000000800 */
[----:B------:R-:W-:Y:S01]  /*3530*/  ISETP.GT.AND P1, PT, R18, 0x79, PT ;  /* 0x000000791200780c */ /* 0x000fe20003f24270 */
[--C-:B------:R-:W-:Y:S01]  /*3540*/  FFMA.FTZ R18, R93, UR10, -R221.reuse ;  /* 0x0000000a5d127c23 */ /* 0x100fe200080108dd */
[----:B------:R-:W-:Y:S01]  /*3550*/  FFMA.FTZ R221, R95, UR10, -R221 ;  /* 0x0000000a5fdd7c23 */ /* 0x000fe200080108dd */
[----:B------:R-:W-:Y:S01]  /*3560*/  FFMA.FTZ R95, R112, UR10, -R98 ;  /* 0x0000000a705f7c23 */ /* 0x000fe20008010862 */
[----:B------:R-:W-:Y:S01]  /*3570*/  FFMA.FTZ R112, R102, UR10, -R91 ;  /* 0x0000000a66707c23 */ /* 0x000fe2000801085b */
[----:B------:R-:W-:Y:S01]  /*3580*/  FFMA.FTZ R91, R116, UR10, -R108 ;  /* 0x0000000a745b7c23 */ /* 0x000fe2000801086c */
[----:B------:R-:W-:Y:S01]  /*3590*/  FFMA.FTZ R93, R109, UR10, -R97 ;  /* 0x0000000a6d5d7c23 */ /* 0x000fe20008010861 */
[----:B------:R-:W2:Y:S01]  /*35a0*/  SHFL.IDX PT, R116, R11, R237, 0x1f ;  /* 0x00001fed0b747589 */ /* 0x000ea200000e0000 */
[----:B------:R4:W-:Y:S01]  /*35b0*/  MUFU.EX2 R14, R95 ;  /* 0x0000005f000e7308 */ /* 0x0009e20000000800 */
[----:B------:R-:W-:Y:S01]  /*35c0*/  FFMA.FTZ R109, R99, UR10, -R89 ;  /* 0x0000000a636d7c23 */ /* 0x000fe20008010859 */
[----:B------:R-:W-:Y:S01]  /*35d0*/  FFMA.FTZ R99, R113, UR10, -R100 ;  /* 0x0000000a71637c23 */ /* 0x000fe20008010864 */
[----:B------:R-:W-:Y:S01]  /*35e0*/  FFMA.FTZ R113, R103, UR10, -R90 ;  /* 0x0000000a67717c23 */ /* 0x000fe2000801085a */
[----:B-1----:R-:W-:-:S02]  /*35f0*/  FFMA.FTZ R100, R136, UR10, -R128 ;  /* 0x0000000a88647c23 */ /* 0x002fc40008010880 */
[----:B------:R-:W-:Y:S02]  /*3600*/  SHFL.IDX PT, R136, R13, R234, 0x1f ;  /* 0x00001fea0d887589 */ /* 0x000fe400000e0000 */
[----:B------:R1:W-:Y:S01]  /*3610*/  MUFU.EX2 R90, R99 ;  /* 0x00000063005a7308 */ /* 0x0003e20000000800 */
[----:B----4-:R-:W-:Y:S02]  /*3620*/  FFMA.FTZ R95, R124, UR10, -R225 ;  /* 0x0000000a7c5f7c23 */ /* 0x010fe400080108e1 */
[----:B------:R-:W4:Y:S05]  /*3630*/  SHFL.IDX PT, R124, R11, R231, 0x1f ;  /* 0x00001fe70b7c7589 */ /* 0x000f2a00000e0000 */
[----:B------:R5:W-:Y:S01]  /*3640*/  MUFU.EX2 R89, R93 ;  /* 0x0000005d00597308 */ /* 0x000be20000000800 */
[----:B-1----:R-:W-:-:S02]  /*3650*/  FFMA.FTZ R99, R125, UR10, -R226 ;  /* 0x0000000a7d637c23 */ /* 0x002fc400080108e2 */
[----:B------:R-:W-:Y:S01]  /*3660*/  SHFL.IDX PT, R125, R11, R230, 0x1f ;  /* 0x00001fe60b7d7589 */ /* 0x000fe200000e0000 */
[----:B--2---:R-:W-:-:S04]  /*3670*/  FFMA.FTZ R121, R121, UR10, -R116 ;  /* 0x0000000a79797c23 */ /* 0x004fc80008010874 */
[----:B------:R-:W-:Y:S01]  /*3680*/  MUFU.EX2 R220, R220 ;  /* 0x000000dc00dc7308 */ /* 0x000fe20000000800 */
[----:B-----5:R-:W-:Y:S01]  /*3690*/  FFMA.FTZ R93, R117, UR10, -R223 ;  /* 0x0000000a755d7c23 */ /* 0x020fe200080108df */
[----:B------:R-:W-:-:S06]  /*36a0*/  FFMA.FTZ R117, R106, UR10, -R92 ;  /* 0x0000000a6a757c23 */ /* 0x000fcc000801085c */
[----:B------:R1:W-:Y:S01]  /*36b0*/  MUFU.EX2 R94, R121 ;  /* 0x00000079005e7308 */ /* 0x0003e20000000800 */
[----:B----4-:R-:W-:Y:S02]  /*36c0*/  FFMA.FTZ R98, R132, UR10, -R124 ;  /* 0x0000000a84627c23 */ /* 0x010fe4000801087c */
[----:B------:R-:W2:Y:S05]  /*36d0*/  SHFL.IDX PT, R132, R13, R235, 0x1f ;  /* 0x00001feb0d847589 */ /* 0x000eaa00000e0000 */
[----:B------:R-:W-:Y:S01]  /*36e0*/  MUFU.EX2 R92, R93 ;  /* 0x0000005d005c7308 */ /* 0x000fe20000000800 */
[----:B-1----:R1:W4:Y:S07]  /*36f0*/  SHFL.IDX PT, R121, R11, R232, 0x1f ;  /* 0x00001fe80b797589 */ /* 0x00232e00000e0000 */
[----:B------:R-:W-:Y:S08]  /*3700*/  MUFU.EX2 R93, R101 ;  /* 0x00000065005d7308 */ /* 0x000ff00000000800 */
[----:B-1----:R1:W-:Y:S01]  /*3710*/  MUFU.EX2 R11, R99 ;  /* 0x00000063000b7308 */ /* 0x0023e20000000800 */
[----:B--2---:R-:W-:-:S02]  /*3720*/  FFMA.FTZ R102, R140, UR10, -R132 ;  /* 0x0000000a8c667c23 */ /* 0x004fc40008010884 */
[----:B------:R-:W-:Y:S05]  /*3730*/  SHFL.IDX PT, R140, R13, R230, 0x1f ;  /* 0x00001fe60d8c7589 */ /* 0x000fea00000e0000 */
[----:B------:R-:W-:Y:S01]  /*3740*/  MUFU.EX2 R19, R19 ;  /* 0x0000001300137308 */ /* 0x000fe20000000800 */
[----:B----4-:R-:W-:Y:S01]  /*3750*/  FFMA.FTZ R97, R129, UR10, -R121 ;  /* 0x0000000a81617c23 */ /* 0x010fe20008010879 */
[----:B-1----:R-:W-:Y:S01]  /*3760*/  FFMA.FTZ R99, R133, UR10, -R125 ;  /* 0x0000000a85637c23 */ /* 0x002fe2000801087d */
[----:B------:R-:W1:Y:S04]  /*3770*/  SHFL.IDX PT, R129, R13, R237, 0x1f ;  /* 0x00001fed0d817589 */ /* 0x000e6800000e0000 */
[----:B------:R-:W-:Y:S01]  /*3780*/  SHFL.IDX PT, R133, R13, R233, 0x1f ;  /* 0x00001fe90d857589 */ /* 0x000fe200000e0000 */
[----:B------:R-:W-:Y:S01]  /*3790*/  MUFU.EX2 R20, R20 ;  /* 0x0000001400147308 */ /* 0x000fe20000000800 */
[----:B------:R-:W-:-:S07]  /*37a0*/  FFMA.FTZ R105, R148, UR10, -R227 ;  /* 0x0000000a94697c23 */ /* 0x000fce00080108e3 */
[----:B------:R-:W-:Y:S08]  /*37b0*/  MUFU.EX2 R222, R222 ;  /* 0x000000de00de7308 */ /* 0x000ff00000000800 */
[----:B------:R-:W-:Y:S01]  /*37c0*/  MUFU.EX2 R23, R23 ;  /* 0x0000001700177308 */ /* 0x000fe20000000800 */
[----:B------:R-:W-:Y:S02]  /*37d0*/  WARPGROUP.DEPBAR.LE gsb0, 0x0 ;  /* 0x00008000000079c5 */ /* 0x000fe40000010000 */
[----:B-1----:R-:W-:Y:S01]  /*37e0*/  FFMA.FTZ R101, R137, UR10, -R129 ;  /* 0x0000000a89657c23 */ /* 0x002fe20008010881 */
[----:B------:R-:W-:Y:S01]  /*37f0*/  WARPGROUP.ARRIVE ;  /* 0x00000000000079c5 */ /* 0x000fe20000000000 */
[----:B------:R1:W2:Y:S01]  /*3800*/  SHFL.IDX PT, R137, R13, R232, 0x1f ;  /* 0x00001fe80d897589 */ /* 0x0002a200000e0000 */
[----:B------:R-:W-:Y:S01]  /*3810*/  FFMA.FTZ R135, R135, UR10, -R125 ;  /* 0x0000000a87877c23 */ /* 0x000fe2000801087d */
[----:B------:R-:W-:Y:S01]  /*3820*/  FSEL R108, R147, -INF , !P5 ;  /* 0xff800000936c7808 */ /* 0x000fe20006800000 */
[----:B------:R-:W-:Y:S01]  /*3830*/  FFMA.FTZ R123, R123, UR10, -R116 ;  /* 0x0000000a7b7b7c23 */ /* 0x000fe20008010874 */
[----:B------:R-:W-:Y:S01]  /*3840*/  FFMA.FTZ R131, R131, UR10, -R121 ;  /* 0x0000000a83837c23 */ /* 0x000fe20008010879 */
[----:B------:R-:W-:Y:S01]  /*3850*/  HGMMA.64x128x16.F32.BF16 R24, gdesc[UR4], R24, gsb0 ;  /* 0x01e00000041879f0 */ /* 0x000fe20008001818 */
[----:B------:R-:W-:Y:S01]  /*3860*/  FFMA.FTZ R134, R134, UR10, -R124 ;  /* 0x0000000a86867c23 */ /* 0x000fe2000801087c */
[----:B------:R-:W-:Y:S01]  /*3870*/  FFMA.FTZ R130, R130, UR10, -R120 ;  /* 0x0000000a82827c23 */ /* 0x000fe20008010878 */
[----:B------:R-:W4:Y:S08]  /*3880*/  MUFU.EX2 R97, R97 ;  /* 0x0000006100617308 */ /* 0x000f300000000800 */
[----:B-1----:R1:W-:Y:S01]  /*3890*/  MUFU.EX2 R13, R102 ;  /* 0x00000066000d7308 */ /* 0x0023e20000000800 */
[----:B------:R-:W-:Y:S01]  /*38a0*/  FFMA.FTZ R126, R126, UR10, -R225 ;  /* 0x0000000a7e7e7c23 */ /* 0x000fe200080108e1 */
[----:B------:R-:W-:-:S06]  /*38b0*/  FFMA.FTZ R127, R127, UR10, -R226 ;  /* 0x0000000a7f7f7c23 */ /* 0x000fcc00080108e2 */
[----:B------:R-:W-:Y:S01]  /*38c0*/  MUFU.EX2 R18, R18 ;  /* 0x0000001200127308 */ /* 0x000fe20000000800 */
[----:B-1----:R-:W-:Y:S02]  /*38d0*/  FFMA.FTZ R102, R141, UR10, -R136 ;  /* 0x0000000a8d667c23 */ /* 0x002fe40008010888 */
[----:B------:R-:W5:Y:S01]  /*38e0*/  LDL R141, [R1+0x28] ;  /* 0x00002800018d7983 */ /* 0x000f620000100800 */
[----:B------:R-:W-:Y:S02]  /*38f0*/  R2UR UR6, R15 ;  /* 0x000000000f0672ca */ /* 0x000fe400000e0000 */
[----:B------:R-:W-:Y:S01]  /*3900*/  FSEL R15, R142, -INF , !P2 ;  /* 0xff8000008e0f7808 */ /* 0x000fe20005000000 */
[--C-:B--2---:R-:W-:Y:S01]  /*3910*/  FFMA.FTZ R104, R145, UR10, -R137.reuse ;  /* 0x0000000a91687c23 */ /* 0x104fe20008010889 */
[----:B------:R-:W-:Y:S01]  /*3920*/  FFMA.FTZ R137, R108, UR10, -R137 ;  /* 0x0000000a6c897c23 */ /* 0x000fe20008010889 */
[----:B------:R-:W-:Y:S02]  /*3930*/  MUFU.EX2 R98, R98 ;  /* 0x0000006200627308 */ /* 0x000fe40000000800 */
[----:B------:R-:W-:-:S06]  /*3940*/  FFMA.FTZ R132, R15, UR10, -R132 ;  /* 0x0000000a0f847c23 */ /* 0x000fcc0008010884 */
[----:B------:R-:W-:Y:S01]  /*3950*/  MUFU.EX2 R99, R99 ;  /* 0x0000006300637308 */ /* 0x000fe20000000800 */
[----:B------:R-:W-:Y:S01]  /*3960*/  FFMA.FTZ R138, R138, UR10, -R128 ;  /* 0x0000000a8a8a7c23 */ /* 0x000fe20008010880 */
[----:B------:R-:W-:-:S06]  /*3970*/  FSEL R143, R143, -INF , !P3 ;  /* 0xff8000008f8f7808 */ /* 0x000fcc0005800000 */
[----:B------:R-:W-:Y:S01]  /*3980*/  MUFU.EX2 R95, R95 ;  /* 0x0000005f005f7308 */ /* 0x000fe20000000800 */
[----:B------:R-:W-:Y:S02]  /*3990*/  FSEL R146, R146, -INF , !P4 ;  /* 0xff80000092927808 */ /* 0x000fe40006000000 */
        /* <DEDUP_REMOVED lines=21> */
[----:B------:R-:W2:Y:S04]  /*3af0*/  SHFL.IDX PT, R108, R16, R232, 0x1f ;  /* 0x00001fe8106c7589 */ /* 0x000ea800000e0000 */
[----:B------:R-:W3:Y:S04]  /*3b00*/  SHFL.IDX PT, R124, R16, R237, 0x1f ;  /* 0x00001fed107c7589 */ /* 0x000ee800000e0000 */
[----:B------:R-:W4:Y:S04]  /*3b10*/  SHFL.IDX PT, R121, R16, R235, 0x1f ;  /* 0x00001feb10797589 */ /* 0x000f2800000e0000 */
[----:B------:R-:W4:Y:S04]  /*3b20*/  SHFL.IDX PT, R116, R16, R233, 0x1f ;  /* 0x00001fe910747589 */ /* 0x000f2800000e0000 */
[----:B------:R-:W4:Y:S04]  /*3b30*/  SHFL.IDX PT, R15, R16, R231, 0x1f ;  /* 0x00001fe7100f7589 */ /* 0x000f2800000e0000 */
[----:B------:R-:W4:Y:S01]  /*3b40*/  SHFL.IDX PT, R120, R16, R234, 0x1f ;  /* 0x00001fea10787589 */ /* 0x000f2200000e0000 */
[--C-:B-1----:R-:W-:Y:S01]  /*3b50*/  FADD.FTZ R24, R24, -R125.reuse ;  /* 0x8000007d18187221 */ /* 0x102fe20000010000 */
[----:B------:R-:W-:-:S02]  /*3b60*/  FADD.FTZ R26, R26, -R125 ;  /* 0x8000007d1a1a7221 */ /* 0x000fc40000010000 */
[----:B------:R-:W-:Y:S01]  /*3b70*/  SHFL.IDX PT, R125, R16, R230, 0x1f ;  /* 0x00001fe6107d7589 */ /* 0x000fe200000e0000 */
[----:B--2---:R-:W-:-:S03]  /*3b80*/  FADD.FTZ R33, R33, -R108 ;  /* 0x8000006c21217221 */ /* 0x004fc60000010000 */
[----:B------:R-:W1:Y:S01]  /*3b90*/  SHFL.IDX PT, R16, R228, R232, 0x1f ;  /* 0x00001fe8e4107589 */ /* 0x000e6200000e0000 */
[----:B------:R-:W-:Y:S01]  /*3ba0*/  FADD.FTZ R35, R35, -R108 ;  /* 0x8000006c23237221 */ /* 0x000fe20000010000 */
[--C-:B---3--:R-:W-:Y:S01]  /*3bb0*/  FADD.FTZ R25, R25, -R124.reuse ;  /* 0x8000007c19197221 */ /* 0x108fe20000010000 */
[----:B------:R-:W-:Y:S01]  /*3bc0*/  FADD.FTZ R27, R27, -R124 ;  /* 0x8000007c1b1b7221 */ /* 0x000fe20000010000 */
[--C-:B----4-:R-:W-:Y:S01]  /*3bd0*/  FADD.FTZ R28, R28, -R121.reuse ;  /* 0x800000791c1c7221 */ /* 0x110fe20000010000 */
[----:B------:R-:W-:Y:S01]  /*3be0*/  FADD.FTZ R30, R30, -R121 ;  /* 0x800000791e1e7221 */ /* 0x000fe20000010000 */
[----:B------:R-:W2:Y:S01]  /*3bf0*/  SHFL.IDX PT, R108, R228, R233, 0x1f ;  /* 0x00001fe9e46c7589 */ /* 0x000ea200000e0000 */
[--C-:B------:R-:W-:Y:S01]  /*3c00*/  FADD.FTZ R32, R32, -R116.reuse ;  /* 0x8000007420207221 */ /* 0x100fe20000010000 */
[----:B------:R-:W-:Y:S02]  /*3c10*/  FADD.FTZ R34, R34, -R116 ;  /* 0x8000007422227221 */ /* 0x000fe40000010000 */
[----:B------:R-:W3:Y:S01]  /*3c20*/  SHFL.IDX PT, R124, R228, R8, 0x1f ;  /* 0x00001f08e47c7589 */ /* 0x000ee200000e0000 */
[--C-:B------:R-:W-:Y:S01]  /*3c30*/  FADD.FTZ R36, R36, -R15.reuse ;  /* 0x8000000f24247221 */ /* 0x100fe20000010000 */
[----:B------:R-:W-:-:S02]  /*3c40*/  FADD.FTZ R38, R38, -R15 ;  /* 0x8000000f26267221 */ /* 0x000fc40000010000 */
[----:B------:R-:W4:Y:S04]  /*3c50*/  SHFL.IDX PT, R121, R228, R235, 0x1f ;  /* 0x00001febe4797589 */ /* 0x000f2800000e0000 */
[----:B------:R-:W4:Y:S04]  /*3c60*/  SHFL.IDX PT, R116, R228, R234, 0x1f ;  /* 0x00001feae4747589 */ /* 0x000f2800000e0000 */
[----:B------:R-:W4:Y:S01]  /*3c70*/  SHFL.IDX PT, R15, R228, R231, 0x1f ;  /* 0x00001fe7e40f7589 */ /* 0x000f2200000e0000 */
[--C-:B------:R-:W-:Y:S01]  /*3c80*/  FADD.FTZ R29, R29, -R120.reuse ;  /* 0x800000781d1d7221 */ /* 0x100fe20000010000 */
[----:B------:R-:W-:-:S02]  /*3c90*/  FADD.FTZ R31, R31, -R120 ;  /* 0x800000781f1f7221 */ /* 0x000fc40000010000 */
[----:B------:R-:W4:Y:S01]  /*3ca0*/  SHFL.IDX PT, R120, R228, R237, 0x1f ;  /* 0x00001fede4787589 */ /* 0x000f2200000e0000 */
        /* <DEDUP_REMOVED lines=10> */
[--C-:B----4-:R-:W-:Y:S01]  /*3d50*/  FADD.FTZ R44, R44, -R121.reuse ;  /* 0x800000792c2c7221 */ /* 0x110fe20000010000 */
        /* <DEDUP_REMOVED lines=11> */
[----:B------:R-:W4:Y:S01]  /*3e10*/  SHFL.IDX PT, R12, R12, R230, 0x1f ;  /* 0x00001fe60c0c7589 */ /* 0x000f2200000e0000 */
[--C-:B------:R-:W-:Y:S01]  /*3e20*/  FADD.FTZ R41, R41, -R120.reuse ;  /* 0x8000007829297221 */ /* 0x100fe20000010000 */
[----:B------:R-:W-:Y:S01]  /*3e30*/  FADD.FTZ R43, R43, -R120 ;  /* 0x800000782b2b7221 */ /* 0x000fe20000010000 */
[----:B------:R-:W4:Y:S01]  /*3e40*/  MUFU.EX2 R130, R130 ;  /* 0x0000008200827308 */ /* 0x000f220000000800 */
[----:B------:R-:W-:Y:S04]  /*3e50*/  SHFL.IDX PT, R237, R9, R237, 0x1f ;  /* 0x00001fed09ed7589 */ /* 0x000fe800000e0000 */
[----:B------:R-:W5:Y:S03]  /*3e60*/  SHFL.IDX PT, R120, R9, R8, 0x1f ;  /* 0x00001f0809787589 */ /* 0x000f6600000e0000 */
[----:B------:R-:W5:Y:S01]  /*3e70*/  MUFU.EX2 R126, R126 ;  /* 0x0000007e007e7308 */ /* 0x000f620000000800 */
[----:B------:R-:W5:Y:S01]  /*3e80*/  SHFL.IDX PT, R228, R228, R230, 0x1f ;  /* 0x00001fe6e4e47589 */ /* 0x000f6200000e0000 */
[----:B-1----:R-:W-:Y:S01]  /*3e90*/  FADD.FTZ R128, R84, -R231 ;  /* 0x800000e754807221 */ /* 0x002fe20000010000 */
[----:B------:R-:W-:Y:S01]  /*3ea0*/  FMUL.FTZ R84, R216, R24 ;  /* 0x00000018d8547220 */ /* 0x000fe20000410000 */
[----:B------:R-:W-:-:S04]  /*3eb0*/  FMUL.FTZ R25, R219, R25 ;  /* 0x00000019db197220 */ /* 0x000fc80000410000 */
[----:B------:R-:W1:Y:S01]  /*3ec0*/  MUFU.EX2 R127, R127 ;  /* 0x0000007f007f7308 */ /* 0x000e620000000800 */
        /* <DEDUP_REMOVED lines=10> */
[----:B----4-:R-:W-:Y:S01]  /*3f70*/  FMUL.FTZ R65, R130, R66 ;  /* 0x0000004282417220 */ /* 0x010fe20000410000 */
[--C-:B-1----:R-:W-:Y:S01]  /*3f80*/  FADD.FTZ R9, R68, -R16.reuse ;  /* 0x8000001044097221 */ /* 0x102fe20000010000 */
[----:B------:R-:W-:Y:S01]  /*3f90*/  FADD.FTZ R16, R70, -R16 ;  /* 0x8000001046107221 */ /* 0x000fe20000010000 */
[----:B------:R-:W-:Y:S01]  /*3fa0*/  FADD.FTZ R70, R69, -R12 ;  /* 0x8000000c45467221 */ /* 0x000fe20000010000 */
[--C-:B------:R-:W-:Y:S01]  /*3fb0*/  FFMA.FTZ R106, R149, UR10, -R140.reuse ;  /* 0x0000000a956a7c23 */ /* 0x100fe2000801088c */
[----:B------:R-:W1:Y:S01]  /*3fc0*/  MUFU.EX2 R109, R109 ;  /* 0x0000006d006d7308 */ /* 0x000e620000000800 */
        /* <DEDUP_REMOVED lines=12> */
[----:B------:R-:W3:Y:S01]  /*4090*/  MUFU.EX2 R123, R123 ;  /* 0x0000007b007b7308 */ /* 0x000ee20000000800 */
[----:B------:R-:W-:Y:S01]  /*40a0*/  FADD.FTZ R231, R86, -R231 ;  /* 0x800000e756e77221 */ /* 0x000fe20000010000 */
[----:B------:R-:W-:Y:S01]  /*40b0*/  F2FP.BF16.F32.PACK_AB R86, R29, R28 ;  /* 0x0000001c1d56723e */ /* 0x000fe200000010ff */
[----:B------:R-:W-:Y:S01]  /*40c0*/  FMUL.FTZ R60, R95, R60 ;  /* 0x0000003c5f3c7220 */ /* 0x000fe20000410000 */
[----:B------:R-:W-:-:S04]  /*40d0*/  FMUL.FTZ R61, R11, R61 ;  /* 0x0000003d0b3d7220 */ /* 0x000fc80000410000 */
[----:B------:R-:W3:Y:S01]  /*40e0*/  MUFU.EX2 R117, R117 ;  /* 0x0000007500757308 */ /* 0x000ee20000000800 */
[----:B-----5:R-:W-:Y:S01]  /*40f0*/  FMUL.FTZ R62, R126, R62 ;  /* 0x0000003e7e3e7220 */ /* 0x020fe20000410000 */
[----:B------:R-:W-:Y:S01]  /*4100*/  FMUL.FTZ R15, R127, R15 ;  /* 0x0000000f7f0f7220 */ /* 0x000fe20000410000 */
[----:B------:R-:W-:Y:S01]  /*4110*/  F2FP.BF16.F32.PACK_AB R66, R66, R9 ;  /* 0x000000094242723e */ /* 0x000fe200000010ff */
[----:B------:R-:W-:-:S04]  /*4120*/  FADD.FTZ R67, R67, -R108 ;  /* 0x8000006c43437221 */ /* 0x000fc80000010000 */
[----:B------:R-:W5:Y:S01]  /*4130*/  MUFU.EX2 R114, R114 ;  /* 0x0000007200727308 */ /* 0x000f620000000800 */
[----:B------:R-:W-:Y:S01]  /*4140*/  FADD.FTZ R63, R72, -R120 ;  /* 0x80000078483f7221 */ /* 0x000fe20000010000 */
[----:B------:R-:W-:-:S06]  /*4150*/  FADD.FTZ R108, R73, -R237 ;  /* 0x800000ed496c7221 */ /* 0x000fcc0000010000 */
[----:B------:R-:W5:Y:S01]  /*4160*/  MUFU.EX2 R115, R115 ;  /* 0x0000007300737308 */ /* 0x000f620000000800 */
[----:B------:R-:W-:-:S07]  /*4170*/  FADD.FTZ R12, R71, -R12 ;  /* 0x8000000c470c7221 */ /* 0x000fce0000010000 */
[----:B------:R-:W5:Y:S08]  /*4180*/  MUFU.EX2 R118, R118 ;  /* 0x0000007600767308 */ /* 0x000f700000000800 */
[----:B------:R-:W5:Y:S01]  /*4190*/  MUFU.EX2 R119, R119 ;  /* 0x0000007700777308 */ /* 0x000f620000000800 */
[----:B------:R-:W-:-:S07]  /*41a0*/  F2FP.BF16.F32.PACK_AB R70, R61, R60 ;  /* 0x0000003c3d46723e */ /* 0x000fce00000010ff */
[----:B------:R-:W5:Y:S01]  /*41b0*/  MUFU.EX2 R131, R131 ;  /* 0x0000008300837308 */ /* 0x000f620000000800 */
[----:B------:R-:W-:-:S07]  /*41c0*/  F2FP.BF16.F32.PACK_AB R71, R15, R62 ;  /* 0x0000003e0f47723e */ /* 0x000fce00000010ff */
[----:B------:R-:W5:Y:S01]  /*41d0*/  MUFU.EX2 R134, R134 ;  /* 0x0000008600867308 */ /* 0x000f620000000800 */
[----:B------:R-:W-:-:S07]  /*41e0*/  FMUL.FTZ R60, R100, R63 ;  /* 0x0000003f643c7220 */ /* 0x000fce0000410000 */
[----:B------:R-:W5:Y:S01]  /*41f0*/  MUFU.EX2 R135, R135 ;  /* 0x0000008700877308 */ /* 0x000f620000000800 */
[----:B------:R-:W-:-:S07]  /*4200*/  FMUL.FTZ R15, R101, R108 ;  /* 0x0000006c650f7220 */ /* 0x000fce0000410000 */
[----:B------:R-:W-:Y:S01]  /*4210*/  MUFU.EX2 R102, R102 ;  /* 0x0000006600667308 */ /* 0x000fe20000000800 */
[----:B------:R-:W-:-:S07]  /*4220*/  FADD.FTZ R64, R64, -R116 ;  /* 0x8000007440407221 */ /* 0x000fce0000010000 */
[----:B------:R-:W5:Y:S08]  /*4230*/  MUFU.EX2 R138, R138 ;  /* 0x0000008a008a7308 */ /* 0x000f700000000800 */
[----:B------:R-:W5:Y:S08]  /*4240*/  MUFU.EX2 R139, R139 ;  /* 0x0000008b008b7308 */ /* 0x000f700000000800 */
[----:B------:R-:W5:Y:S08]  /*4250*/  MUFU.EX2 R132, R132 ;  /* 0x0000008400847308 */ /* 0x000f700000000800 */
[----:B------:R-:W5:Y:S01]  /*4260*/  MUFU.EX2 R136, R136 ;  /* 0x0000008800887308 */ /* 0x000f620000000800 */
[----:B------:R-:W-:-:S07]  /*4270*/  FADD.FTZ R56, R56, -R124 ;  /* 0x8000007c38387221 */ /* 0x000fce0000010000 */
[----:B------:R-:W5:Y:S01]  /*4280*/  MUFU.EX2 R103, R103 ;  /* 0x0000006700677308 */ /* 0x000f620000000800 */
[----:B------:R-:W-:-:S07]  /*4290*/  FADD.FTZ R58, R58, -R124 ;  /* 0x8000007c3a3a7221 */ /* 0x000fce0000010000 */
[----:B------:R-:W-:Y:S01]  /*42a0*/  MUFU.EX2 R104, R104 ;  /* 0x0000006800687308 */ /* 0x000fe20000000800 */
[----:B------:R-:W-:-:S07]  /*42b0*/  FADD.FTZ R57, R57, -R125 ;  /* 0x8000007d39397221 */ /* 0x000fce0000010000 */
[----:B------:R-:W-:Y:S01]  /*42c0*/  MUFU.EX2 R105, R105 ;  /* 0x0000006900697308 */ /* 0x000fe20000000800 */
[----:B------:R-:W-:-:S07]  /*42d0*/  FADD.FTZ R59, R59, -R125 ;  /* 0x8000007d3b3b7221 */ /* 0x000fce0000010000 */
[----:B------:R-:W-:Y:S08]  /*42e0*/  MUFU.EX2 R106, R106 ;  /* 0x0000006a006a7308 */ /* 0x000ff00000000800 */
[----:B------:R-:W5:Y:S08]  /*42f0*/  MUFU.EX2 R133, R133 ;  /* 0x0000008500857308 */ /* 0x000f700000000800 */
[----:B------:R-:W5:Y:S08]  /*4300*/  MUFU.EX2 R137, R137 ;  /* 0x0000008900897308 */ /* 0x000f700000000800 */
[----:B------:R-:W5:Y:S08]  /*4310*/  MUFU.EX2 R28, R227 ;  /* 0x000000e3001c7308 */ /* 0x000f700000000800 */
[----:B------:R-:W5:Y:S01]  /*4320*/  MUFU.EX2 R9, R140 ;  /* 0x0000008c00097308 */ /* 0x000f620000000800 */
        /* <DEDUP_REMOVED lines=13> */
[----:B-1----:R-:W-:Y:S01]  /*4400*/  FMUL.FTZ R35, R109, R35 ;  /* 0x000000236d237220 */ /* 0x002fe20000410000 */
[----:B------:R-:W-:Y:S01]  /*4410*/  FMUL.FTZ R36, R20, R36 ;  /* 0x0000002414247220 */ /* 0x000fe20000410000 */
[----:B------:R-:W-:Y:S01]  /*4420*/  FMUL.FTZ R37, R21, R37 ;  /* 0x0000002515257220 */ /* 0x000fe20000410000 */
[----:B------:R-:W-:Y:S01]  /*4430*/  FMUL.FTZ R38, R112, R38 ;  /* 0x0000002670267220 */ /* 0x000fe20000410000 */
[----:B----4-:R-:W-:Y:S01]  /*4440*/  FMUL.FTZ R39, R113, R39 ;  /* 0x0000002771277220 */ /* 0x010fe20000410000 */
[----:B------:R-:W-:Y:S01]  /*4450*/  FMUL.FTZ R56, R93, R56 ;  /* 0x000000385d387220 */ /* 0x000fe20000410000 */
[----:B------:R-:W-:Y:S01]  /*4460*/  FMUL.FTZ R57, R94, R57 ;  /* 0x000000395e397220 */ /* 0x000fe20000410000 */
[----:B------:R-:W-:Y:S01]  /*4470*/  FMUL.FTZ R58, R122, R58 ;  /* 0x0000003a7a3a7220 */ /* 0x000fe20000410000 */
[----:B---3--:R-:W-:Y:S01]  /*4480*/  FMUL.FTZ R59, R123, R59 ;  /* 0x0000003b7b3b7220 */ /* 0x008fe20000410000 */
        /* <DEDUP_REMOVED lines=22> */
[----:B-----5:R-:W-:Y:S01]  /*45f0*/  FMUL.FTZ R50, R114, R50 ;  /* 0x0000003272327220 */ /* 0x020fe20000410000 */
        /* <DEDUP_REMOVED lines=61> */
[----:B------:R-:W-:-:S05]  /*49d0*/  UMOV UR7, 0x40000040 ;  /* 0x4000004000077882 */ /* 0x000fca0000000000 */
        /* <DEDUP_REMOVED lines=141> */
.L_x_7218:
        /* <DEDUP_REMOVED lines=68> */
.L_x_7219:
        /* <DEDUP_REMOVED lines=12> */
.L_x_7209:
        /* <DEDUP_REMOVED lines=116> */
.L_x_7232:
[----:B------:R-:W-:-:S05]  /*5ef0*/  IMAD.U32 R7, RZ, RZ, UR36 ;  /* 0x00000024ff077e24 */ /* 0x000fca000f8e00ff */
[----:B------:R-:W-:-:S04]  /*5f00*/  LOP3.LUT R7, R7, 0x1, RZ, 0xfc, !PT ;  /* 0x0000000107077812 */ /* 0x000fc800078efcff */
[----:B------:R-:W-:-:S13]  /*5f10*/  ISETP.NE.AND P0, PT, R7, 0x3, PT ;  /* 0x000000030700780c */ /* 0x000fda0003f05270 */
[----:B--2---:R-:W-:Y:S05]  /*5f20*/  @!P0 BRA `(.L_x_7222) ;  /* 0x0000000000048947 */ /* 0x004fea0003800000 */
[----:B------:R-:W-:Y:S01]  /*5f30*/  BPT.TRAP 0x1 ;  /* 0x000000040000795c */ /* 0x000fe20000300000 */
.L_x_7222:
[----:B------:R-:W-:Y:S01]  /*5f40*/  IMAD R7, R0, 0x8, R236 ;  /* 0x0000000800077824 */ /* 0x000fe200078e02ec */
[----:B------:R-:W-:-:S04]  /*5f50*/  SHF.L.U32 R18, R4, 0x1f, RZ ;  /* 0x0000001f04127819 */ /* 0x000fc800000006ff */
[----:B------:R1:W2:Y:S01]  /*5f60*/  SYNCS.PHASECHK.TRANS64.TRYWAIT P1, [R7+URZ+0x30c10], R18 ;  /* 0x030c1012070075a7 */ /* 0x0002a2000802017f */
[----:B------:R-:W-:Y:S05]  /*5f70*/  @!P0 BRA `(.L_x_7223) ;  /* 0x0000000000048947 */ /* 0x000fea0003800000 */
[----:B------:R-:W-:Y:S01]  /*5f80*/  BPT.TRAP 0x1 ;  /* 0x000000040000795c */ /* 0x000fe20000300000 */
.L_x_7223:
[----:B---3--:R-:W-:-:S05]  /*5f90*/  VIADD R8, R236, 0x10000 ;  /* 0x00010000ec087836 */ /* 0x008fca0000000000 */
[----:B------:R-:W-:-:S04]  /*5fa0*/  SHF.R.U32.HI R8, RZ, 0x4, R8 ;  /* 0x00000004ff087819 */ /* 0x000fc80000011608 */
[----:B------:R-:W-:-:S04]  /*5fb0*/  LOP3.LUT R8, R8, 0x3fff, RZ, 0xc0, !PT ;  /* 0x00003fff08087812 */ /* 0x000fc800078ec0ff */
[----:B------:R-:W-:Y:S01]  /*5fc0*/  LOP3.LUT R9, R8, 0x10000, RZ, 0xfc, !PT ;  /* 0x0001000008097812 */ /* 0x000fe200078efcff */
[----:B--2---:R-:W-:Y:S06]  /*5fd0*/  @P1 BRA `(.L_x_7224) ;  /* 0x0000000000081947 */ /* 0x004fec0003800000 */
[----:B------:R-:W2:Y:S02]  /*5fe0*/  SYNCS.PHASECHK.TRANS64.TRYWAIT P1, [R7+URZ+0x30c10], R18 ;  /* 0x030c1012070075a7 */ /* 0x000ea4000802017f */
[----:B--2---:R-:W-:Y:S05]  /*5ff0*/  @!P1 BRA `(.L_x_7225) ;  /* 0x0000008400889947 */ /* 0x004fea0003800000 */
.L_x_7224:
        /* <DEDUP_REMOVED lines=63> */
.L_x_7226:
[----:B------:R1:W1:Y:S01]  /*63f0*/  SYNCS.PHASECHK.TRANS64.TRYWAIT P1, [R7+URZ+0x30c30], R18 ;  /* 0x030c3012070075a7 */ /* 0x000262000802017f */
[----:B------:R-:W-:Y:S05]  /*6400*/  @!P0 BRA `(.L_x_7227) ;  /* 0x0000000000048947 */ /* 0x000fea0003800000 */
[----:B------:R-:W-:Y:S01]  /*6410*/  BPT.TRAP 0x1 ;  /* 0x000000040000795c */ /* 0x000fe20000300000 */
.L_x_7227:
        /* <DEDUP_REMOVED lines=8> */
.L_x_7228:
        /* <DEDUP_REMOVED lines=131> */
[----:B------:R-:W-:Y:S01]  /*6cd0*/  MUFU.EX2 R17, R17 ;  /* 0x0000001100117308 */ /* 0x000fe20000000800 */
[--C-:B-1----:R-:W-:Y:S02]  /*6ce0*/  FFMA.FTZ R89, R89, UR5, -R10.reuse ;  /* 0x0000000559597c23 */ /* 0x102fe4000801080a */
[----:B------:R-:W1:Y:S01]  /*6cf0*/  SHFL.IDX PT, R90, R231, R106, 0x1f ;  /* 0x00001f6ae75a7589 */ /* 0x000e6200000e0000 */
[----:B------:R-:W-:Y:S01]  /*6d00*/  FFMA.FTZ R10, R91, UR5, -R10 ;  /* 0x000000055b0a7c23 */ /* 0x000fe2000801080a */
[--C-:B---3--:R-:W-:Y:S01]  /*6d10*/  FFMA.FTZ R230, R230, UR5, -R11.reuse ;  /* 0x00000005e6e67c23 */ /* 0x108fe2000801080b */
[----:B------:R-:W-:Y:S01]  /*6d20*/  FFMA.FTZ R11, R94, UR5, -R11 ;  /* 0x000000055e0b7c23 */ /* 0x000fe2000801080b */
[----:B------:R-:W-:Y:S01]  /*6d30*/  SHFL.IDX PT, R110, R223, R104, 0x1f ;  /* 0x00001f68df6e7589 */ /* 0x000fe200000e0000 */
        /* <DEDUP_REMOVED lines=101> */
[----:B------:R-:W-:Y:S01]  /*7390*/  UMOV UR11, 0x40000040 ;  /* 0x40000040000b7882 */ /* 0x000fe20000000000 */
[----:B------:R-:W-:Y:S02]  /*73a0*/  R2UR UR6, R217 ;  /* 0x00000000d90672ca */ /* 0x000fe400000e0000 */
        /* <DEDUP_REMOVED lines=230> */
[----:B------:R-:W-:Y:S01]  /*8210*/  UMOV UR7, 0x40000040 ;  /* 0x4000004000077882 */ /* 0x000fe20000000000 */
[----:B------:R-:W-:Y:S01]  /*8220*/  F2FP.BF16.F32.PACK_AB R73, R51, R50 ;  /* 0x000000323349723e */ /* 0x000fe200000010ff */
[----:B------:R-:W-:Y:S01]  /*8230*/  UIADD3 UR4, UR6, 0x80, URZ ;  /* 0x0000008006047890 */ /* 0x000fe2000fffe03f */
[----:B------:R-:W-:Y:S01]  /*8240*/  F2FP.BF16.F32.PACK_AB R74, R53, R52 ;  /* 0x00000034354a723e */ /* 0x000fe200000010ff */
[----:B------:R-:W-:Y:S01]  /*8250*/  UMOV UR11, 0x40000040 ;  /* 0x40000040000b7882 */ /* 0x000fe20000000000 */
        /* <DEDUP_REMOVED lines=17> */
[----:B------:R-:W-:-:S03]  /*8370*/  F2FP.BF16.F32.PACK_AB R27, R12, R11 ;  /* 0x0000000b0c1b723e */ /* 0x000fc600000010ff */
[----:B------:R-:W-:Y:S04]  /*8380*/  STSM.16.MT88.4 [R39+0x23c00], R60 ;  /* 0x023c003c27007844 */ /* 0x000fe80000004200 */
[----:B------:R1:W-:Y:S01]  /*8390*/  STSM.16.MT88.4 [R39+0x24400], R56 ;  /* 0x0244003827007844 */ /* 0x0003e20000004200 */
[----:B------:R-:W-:-:S03]  /*83a0*/  WARPGROUP.ARRIVE ;  /* 0x00000000000079c5 */ /* 0x000fc60000000000 */
[----:B------:R-:W2:Y:S03]  /*83b0*/  LDL R38, [R1+0x30] ;  /* 0x0000300001267983 */ /* 0x000ea60000100800 */
[----:B------:R-:W-:Y:S01]  /*83c0*/  HGMMA.64x64x16.F32.BF16 R184, R24, gdesc[UR4].tnspB, R184, gsb0 ;  /* 0x40e0000418b87df0 */ /* 0x000fe200080018b8 */
[----:B------:R-:W-:Y:S02]  /*83d0*/  UMOV UR10, UR4 ;  /* 0x00000004000a7c82 */ /* 0x000fe40008000000 */
[----:B------:R-:W-:Y:S02]  /*83e0*/  WARPGROUP.DEPBAR.LE gsb0, 0x0 ;  /* 0x00008000000079c5 */ /* 0x000fe40000010000 */
[----:B------:R-:W-:Y:S02]  /*83f0*/  F2FP.BF16.F32.PACK_AB R24, R226, R229 ;  /* 0x000000e5e218723e */ /* 0x000fe400000010ff */
[----:B------:R-:W-:-:S02]  /*8400*/  F2FP.BF16.F32.PACK_AB R25, R14, R13 ;  /* 0x0000000d0e19723e */ /* 0x000fc400000010ff */
        /* <DEDUP_REMOVED lines=69> */
[----:B------:R-:W-:-:S04]  /*8860*/  UMOV UR5, 0x40000040 ;  /* 0x4000004000057882 */ /* 0x000fc80000000000 */
        /* <DEDUP_REMOVED lines=59> */
.L_x_7230:
        /* <DEDUP_REMOVED lines=70> */
.L_x_7231:
        /* <DEDUP_REMOVED lines=12> */
.L_x_7221:
        /* <DEDUP_REMOVED lines=34> */
.L_x_7201:
[----:B------:R-:W-:Y:S05]  /*9360*/  @P0 BRA `(.L_x_7196) ;  /* 0x00000050004c0947 */ /* 0x000fea0003800000 */
[----:B------:R-:W-:Y:S01]  /*9370*/  ULDC.64 UR4, c[0x0][0x878] ;  /* 0x00021e0000047ab9 */ /* 0x000fe20000000a00 */
[----:B------:R-:W3:Y:S01]  /*9380*/  LDC R10, c[0x0][0x850] ;  /* 0x00021400ff0a7b82 */ /* 0x000ee20000000800 */
[----:B------:R-:W-:Y:S01]  /*9390*/  UISETP.NE.U32.AND UP0, UPT, UR4, URZ, UPT ;  /* 0x0000003f0400728c */ /* 0x000fe2000bf05070 */
[----:B------:R-:W4:Y:S01]  /*93a0*/  S2R R16, SR_TID.X ;  /* 0x0000000000107919 */ /* 0x000f220000002100 */
[----:B--2---:R-:W2:Y:S02]  /*93b0*/  S2R R9, SR_CgaCtaId ;  /* 0x0000000000097919 */ /* 0x004ea40000008800 */
        /* <DEDUP_REMOVED lines=8> */
[----:B------:R-:W-:Y:S02]  /*9440*/  IMAD.U32 R2, RZ, RZ, UR4 ;  /* 0x00000004ff027e24 */ /* 0x000fe4000f8e00ff */
[----:B------:R-:W-:-:S05]  /*9450*/  IMAD.U32 R3, RZ, RZ, UR5 ;  /* 0x00000005ff037e24 */ /* 0x000fca000f8e00ff */
[----:B------:R-:W5:Y:S01]  /*9460*/  @P1 LDG.E R2, desc[UR38][R2.64] ;  /* 0x0000002602021981 */ /* 0x000f62000c1e1900 */
[----:B---3--:R-:W-:Y:S01]  /*9470*/  ISETP.NE.AND P0, PT, R10, 0x1, PT ;  /* 0x000000010a00780c */ /* 0x008fe20003f05270 */
[----:B----4-:R-:W-:-:S12]  /*9480*/  VIADD R15, R16, 0xffffff80 ;  /* 0xffffff80100f7836 */ /* 0x010fd80000000000 */
[----:B------:R-:W3:Y:S08]  /*9490*/  @P0 LDC R0, c[0x0][0x854] ;  /* 0x00021500ff000b82 */ /* 0x000ef00000000800 */
[----:B------:R-:W4:Y:S01]  /*94a0*/  @P0 LDC R5, c[0x0][0x858] ;  /* 0x00021600ff050b82 */ /* 0x000f220000000800 */
[----:B---3--:R-:W-:-:S05]  /*94b0*/  @P0 IMAD.HI.U32 R0, R0, UR37, RZ ;  /* 0x0000002500000c27 */ /* 0x008fca000f8e00ff */
[----:B----4-:R-:W-:Y:S02]  /*94c0*/  @P0 SHF.R.U32.HI R7, RZ, R5, R0 ;  /* 0x00000005ff070219 */ /* 0x010fe40000011600 */
[----:B------:R-:W-:Y:S02]  /*94d0*/  MOV R0, 0x400 ;  /* 0x0000040000007802 */ /* 0x000fe40000000f00 */
[----:B------:R-:W-:Y:S02]  /*94e0*/  SHF.R.S32.HI R8, RZ, 0x1f, R7 ;  /* 0x0000001fff087819 */ /* 0x000fe40000011407 */
[----:B--2---:R-:W-:-:S03]  /*94f0*/  LEA R19, R9, R0, 0x18 ;  /* 0x0000000009137211 */ /* 0x004fc600078ec0ff */
        /* <DEDUP_REMOVED lines=18> */
[----:B------:R-:W-:-:S03]  /*9620*/  USEL UR6, UR40, URZ, !UP0 ;  /* 0x0000003f28067287 */ /* 0x000fc6000c000000 */
[----:B------:R-:W-:Y:S01]  /*9630*/  IMAD.U32 R5, RZ, RZ, UR4 ;  /* 0x00000004ff057e24 */ /* 0x000fe2000f8e00ff */
[----:B------:R-:W-:Y:S02]  /*9640*/  ULDC.64 UR4, c[0x0][0x840] ;  /* 0x0002100000047ab9 */ /* 0x000fe40000000a00 */
[----:B------:R-:W-:Y:S02]  /*9650*/  IMAD R6, R8, UR4, RZ ;  /* 0x0000000408067c24 */ /* 0x000fe4000f8e02ff */
[----:B------:R-:W-:Y:S01]  /*9660*/  IMAD.WIDE.U32 R2, R7, UR8, R4 ;  /* 0x0000000807027c25 */ /* 0x000fe2000f8e0004 */
[----:B------:R-:W-:-:S03]  /*9670*/  ULDC.64 UR8, c[0x0][0x820] ;  /* 0x0002080000087ab9 */ /* 0x000fc60000000a00 */
[----:B------:R-:W-:Y:S01]  /*9680*/  IMAD.WIDE.U32 R4, R7, UR4, R4 ;  /* 0x0000000407047c25 */ /* 0x000fe2000f8e0004 */
[----:B------:R-:W-:-:S03]  /*9690*/  USHF.R.S32.HI UR4, URZ, 0x1f, UR40 ;  /* 0x0000001f3f047899 */ /* 0x000fc60008011428 */
[----:B-1----:R-:W-:Y:S01]  /*96a0*/  IMAD R13, R7, UR5, R6 ;  /* 0x00000005070d7c24 */ /* 0x002fe2000f8e0206 */
[----:B------:R-:W-:Y:S01]  /*96b0*/  USEL UR4, UR4, URZ, !UP0 ;  /* 0x0000003f04047287 */ /* 0x000fe2000c000000 */
[----:B------:R-:W-:Y:S02]  /*96c0*/  IMAD.SHL.U32 R6, R9, 0x20, RZ ;  /* 0x0000002009067824 */ /* 0x000fe400078e00ff */
[----:B------:R-:W-:Y:S01]  /*96d0*/  IMAD.IADD R3, R3, 0x1, R11 ;  /* 0x0000000103037824 */ /* 0x000fe200078e020b */
[----:B------:R-:W-:Y:S01]  /*96e0*/  UIMAD UR5, UR4, UR8, URZ ;  /* 0x00000008040572a4 */ /* 0x000fe2000f8e023f */
[----:B------:R-:W-:Y:S01]  /*96f0*/  IMAD.IADD R5, R5, 0x1, R13 ;  /* 0x0000000105057824 */ /* 0x000fe200078e020d */
[----:B------:R-:W-:Y:S01]  /*9700*/  LOP3.LUT R9, R6, 0x3ffff000, RZ, 0xc0, !PT ;  /* 0x3ffff00006097812 */ /* 0x000fe200078ec0ff */
[----:B------:R-:W-:Y:S01]  /*9710*/  UIMAD UR4, UR4, UR10, URZ ;  /* 0x0000000a040472a4 */ /* 0x000fe2000f8e023f */
[----:B------:R-:W-:Y:S01]  /*9720*/  IMAD.U32 R11, RZ, RZ, UR8 ;  /* 0x00000008ff0b7e24 */ /* 0x000fe2000f8e00ff */
[----:B------:R-:W-:Y:S01]  /*9730*/  UIMAD UR5, UR6, UR9, UR5 ;  /* 0x00000009060572a4 */ /* 0x000fe2000f8e0205 */
[----:B------:R-:W-:Y:S01]  /*9740*/  IMAD.U32 R13, RZ, RZ, UR10 ;  /* 0x0000000aff0d7e24 */ /* 0x000fe2000f8e00ff */
[----:B------:R-:W-:Y:S01]  /*9750*/  UIMAD UR4, UR6, UR11, UR4 ;  /* 0x0000000b060472a4 */ /* 0x000fe2000f8e0204 */
[----:B------:R-:W-:-:S02]  /*9760*/  IMAD R0, R0, 0x4, R9 ;  /* 0x0000000400007824 */ /* 0x000fc400078e0209 */
[----:B------:R-:W-:Y:S02]  /*9770*/  IMAD.MOV R9, RZ, RZ, -R7 ;  /* 0x000000ffff097224 */ /* 0x000fe400078e0a07 */
[----:B------:R-:W-:-:S04]  /*9780*/  IMAD.WIDE.U32 R2, R11, UR6, R2 ;  /* 0x000000060b027c25 */ /* 0x000fc8000f8e0002 */
[----:B------:R-:W-:-:S04]  /*9790*/  IMAD.WIDE.U32 R4, R13, UR6, R4 ;  /* 0x000000060d047c25 */ /* 0x000fc8000f8e0004 */
[----:B------:R-:W-:Y:S02]  /*97a0*/  IMAD R11, R10, R9, UR37 ;  /* 0x000000250a0b7e24 */ /* 0x000fe4000f8e0209 */
[----:B------:R-:W-:Y:S02]  /*97b0*/  VIADD R10, R3, UR5 ;  /* 0x00000005030a7c36 */ /* 0x000fe40008000000 */
        /* <DEDUP_REMOVED lines=36> */
.L_x_7235:
[----:B------:R-:W2:Y:S04]  /*9a00*/  LDG.E.STRONG.GPU R8, desc[UR38][R6.64] ;  /* 0x0000002606087981 */ /* 0x000ea8000c1ef900 */
[----:B--2---:R-:W-:Y:S01]  /*9a10*/  CCTL.IVALL ;  /* 0x00000000ff00798f */ /* 0x004fe20002000000 */
[----:B------:R-:W-:Y:S05]  /*9a20*/  YIELD ;  /* 0x0000000000007946 */ /* 0x000fea0003800000 */
[----:B------:R-:W-:-:S13]  /*9a30*/  ISETP.NE.AND P0, PT, R8, R11, PT ;  /* 0x0000000b0800720c */ /* 0x000fda0003f05270 */
[----:B------:R-:W-:Y:S05]  /*9a40*/  @P0 BRA `(.L_x_7235) ;  /* 0xfffffffc00ec0947 */ /* 0x000fea000383ffff */
.L_x_7234:
[----:B------:R-:W-:Y:S05]  /*9a50*/  BSYNC B0 ;  /* 0x0000000000007941 */ /* 0x000fea0003800000 */
.L_x_7233:
[----:B------:R-:W-:Y:S01]  /*9a60*/  UMOV UR4, 0xffffffff ;  /* 0xffffffff00047882 */ /* 0x000fe20000000000 */
[----:B------:R-:W-:Y:S02]  /*9a70*/  LEA.HI.X R10, R2, R13, R10, 0x2, P2 ;  /* 0x0000000d020a7211 */ /* 0x000fe400010f140a */
[----:B------:R-:W-:Y:S01]  /*9a80*/  LEA.HI.X R9, R4, R15, R9, 0x2, P3 ;  /* 0x0000000f04097211 */ /* 0x000fe200018f1409 */
[----:B------:R-:W-:Y:S06]  /*9a90*/  BRA.DIV UR4, `(.L_x_7236) ;  /* 0x0000004e04087947 */ /* 0x000fec000b800000 */
[----:B------:R-:W-:Y:S01]  /*9aa0*/  NOP ;  /* 0x0000000000007918 */ /* 0x000fe20000000000 */
.L_x_7337:
        /* <DEDUP_REMOVED lines=17> */
.L_x_7239:
[----:B------:R-:W-:Y:S01]  /*9bc0*/  @P0 ELECT P2, URZ, PT ;  /* 0x00000000003f082f */ /* 0x000fe20003840000 */
[----:B------:R1:W-:-:S12]  /*9bd0*/  UBLKRED.G.S.ADD.F32.RN [UR4], [UR6], UR7, desc[UR8] ;  /* 0x00000804060073bb */ /* 0x0003d800080a1407 */
[----:B------:R-:W-:Y:S02]  /*9be0*/  @P2 PLOP3.LUT P0, PT, P2, PT, PT, 0x8, 0x0 ;  /* 0x000000000000281c */ /* 0x000fe4000170e170 */
[----:B------:R-:W-:-:S11]  /*9bf0*/  PLOP3.LUT P2, PT, PT, PT, PT, 0x8, 0x0 ;  /* 0x000000000000781c */ /* 0x000fd60003f4e170 */
[----:B-1----:R-:W-:Y:S05]  /*9c00*/  @P0 BRA.U.ANY `(.L_x_7239) ;  /* 0xfffffffd00ec0947 */ /* 0x002fea000393ffff */
[----:B------:R0:W-:Y:S01]  /*9c10*/  UTMACMDFLUSH ;  /* 0x00000000000079b7 */ /* 0x0001e20000000000 */
[----:B------:R-:W-:-:S04]  /*9c20*/  DEPBAR.LE SB0, 0x0 ;  /* 0x000080000000791a */ /* 0x000fc80000000000 */
.L_x_7238:
[----:B------:R-:W-:Y:S05]  /*9c30*/  BSYNC B0 ;  /* 0x0000000000007941 */ /* 0x000fea0003800000 */
.L_x_7237:
        /* <DEDUP_REMOVED lines=14> */
.L_x_7241:
[----:B------:R-:W-:Y:S05]  /*9d20*/  BSYNC B0 ;  /* 0x0000000000007941 */ /* 0x000fea0003800000 */
.L_x_7240:
        /* <DEDUP_REMOVED lines=14> */
.L_x_7244:
[----:B-1-3--:R-:W2:Y:S04]  /*9e10*/  LDG.E.STRONG.GPU R0, desc[UR38][R2.64] ;  /* 0x0000002602007981 */ /* 0x00aea8000c1ef900 */
[----:B--2---:R-:W-:Y:S01]  /*9e20*/  CCTL.IVALL ;  /* 0x00000000ff00798f */ /* 0x004fe20002000000 */
[----:B------:R-:W-:Y:S05]  /*9e30*/  YIELD ;  /* 0x0000000000007946 */ /* 0x000fea0003800000 */
[----:B------:R-:W-:-:S13]  /*9e40*/  ISETP.NE.AND P0, PT, R0, R11, PT ;  /* 0x0000000b0000720c */ /* 0x000fda0003f05270 */
[----:B------:R-:W-:Y:S05]  /*9e50*/  @P0 BRA `(.L_x_7244) ;  /* 0xfffffffc00ec0947 */ /* 0x000fea000383ffff */
.L_x_7243:
[----:B------:R-:W-:Y:S05]  /*9e60*/  BSYNC B0 ;  /* 0x0000000000007941 */ /* 0x000fea0003800000 */
.L_x_7242:
[----:B------:R-:W-:-:S03]  /*9e70*/  UMOV UR4, 0xffffffff ;  /* 0xffffffff00047882 */ /* 0x000fc60000000000 */
[----:B------:R-:W-:Y:S05]  /*9e80*/  BRA.DIV UR4, `(.L_x_7245) ;  /* 0x0000004a04287947 */ /* 0x000fea000b800000 */
[----:B------:R-:W-:Y:S01]  /*9e90*/  NOP ;  /* 0x0000000000007918 */ /* 0x000fe20000000000 */
.L_x_7340:
        /* <DEDUP_REMOVED lines=17> */
.L_x_7248:
[----:B------:R-:W-:Y:S01]  /*9fb0*/  @P0 ELECT P2, URZ, PT ;  /* 0x00000000003f082f */ /* 0x000fe20003840000 */
[----:B------:R2:W-:-:S12]  /*9fc0*/  UBLKRED.G.S.ADD.F32.RN [UR4], [UR6], UR7, desc[UR8] ;  /* 0x00000804060073bb */ /* 0x0005d800080a1407 */
[----:B------:R-:W-:Y:S02]  /*9fd0*/  @P2 PLOP3.LUT P0, PT, P2, PT, PT, 0x8, 0x0 ;  /* 0x000000000000281c */ /* 0x000fe4000170e170 */
[----:B------:R-:W-:-:S11]  /*9fe0*/  PLOP3.LUT P2, PT, PT, PT, PT, 0x8, 0x0 ;  /* 0x000000000000781c */ /* 0x000fd60003f4e170 */
[----:B--2---:R-:W-:Y:S05]  /*9ff0*/  @P0 BRA.U.ANY `(.L_x_7248) ;  /* 0xfffffffd00ec0947 */ /* 0x004fea000393ffff */
[----:B------:R0:W-:Y:S01]  /*a000*/  UTMACMDFLUSH ;  /* 0x00000000000079b7 */ /* 0x0001e20000000000 */
[----:B------:R-:W-:-:S04]  /*a010*/  DEPBAR.LE SB0, 0x0 ;  /* 0x000080000000791a */ /* 0x000fc80000000000 */
.L_x_7247:
[----:B------:R-:W-:Y:S05]  /*a020*/  BSYNC B0 ;  /* 0x0000000000007941 */ /* 0x000fea0003800000 */
.L_x_7246:
        /* <DEDUP_REMOVED lines=14> */
.L_x_7189:
        /* <DEDUP_REMOVED lines=29> */
.L_x_7250:
[----:B------:R-:W-:Y:S01]  /*a2e0*/  ULDC UR9, c[0x0][0x8cc] ;  /* 0x0002330000097ab9 */ /* 0x000fe20000000800 */
[----:B------:R-:W-:Y:S01]  /*a2f0*/  UMOV UR7, UR8 ;  /* 0x0000000800077c82 */ /* 0x000fe20008000000 */
[----:B------:R-:W-:-:S11]  /*a300*/  UISETP.NE.AND UP0, UPT, UR9, 0x1, UPT ;  /* 0x000000010900788c */ /* 0x000fd6000bf05270 */
[----:B------:R-:W-:Y:S02]  /*a310*/  @UP0 ULDC.64 UR10, c[0x0][0x8d0] ;  /* 0x00023400000a0ab9 */ /* 0x000fe40000000a00 */
[----:B------:R-:W-:-:S04]  /*a320*/  UIMAD.WIDE.U32 UR4, UR8, UR10, URZ ;  /* 0x0000000a080472a5 */ /* 0x000fc8000f8e003f */
[----:B------:R-:W-:-:S04]  /*a330*/  @UP0 USHF.R.U32.HI UR7, URZ, UR11, UR5 ;  /* 0x0000000b3f070299 */ /* 0x000fc80008011605 */
[----:B------:R-:W-:-:S12]  /*a340*/  UIMAD UR4, UR7, UR9, URZ ;  /* 0x00000009070472a4 */ /* 0x000fd8000f8e023f */
.L_x_7251:
        /* <DEDUP_REMOVED lines=23> */
.L_x_7252:
        /* <DEDUP_REMOVED lines=13> */
.L_x_7254:
[----:B------:R-:W-:-:S05]  /*a590*/  ULDC UR4, c[0x0][0x8f4] ;  /* 0x00023d0000047ab9 */ /* 0x000fca0000000800 */
.L_x_7253:
        /* <DEDUP_REMOVED lines=48> */
.L_x_7255:
        /* <DEDUP_REMOVED lines=13> */
.L_x_7256:
        /* <DEDUP_REMOVED lines=12> */
.L_x_7257:
        /* <DEDUP_REMOVED lines=68> */
.L_x_7261:
[----:B------:R-:W2:Y:S04]  /*ae70*/  LDG.E.STRONG.GPU R4, desc[UR38][R2.64] ;  /* 0x0000002602047981 */ /* 0x000ea8000c1ef900 */
[----:B--2---:R-:W-:Y:S01]  /*ae80*/  CCTL.IVALL ;  /* 0x00000000ff00798f */ /* 0x004fe20002000000 */
[----:B------:R-:W-:Y:S05]  /*ae90*/  YIELD ;  /* 0x0000000000007946 */ /* 0x000fea0003800000 */
[----:B------:R-:W-:-:S13]  /*aea0*/  ISETP.NE.AND P1, PT, R4, R5, PT ;  /* 0x000000050400720c */ /* 0x000fda0003f25270 */
[----:B------:R-:W-:Y:S05]  /*aeb0*/  @P1 BRA `(.L_x_7261) ;  /* 0xfffffffc00ec1947 */ /* 0x000fea000383ffff */
.L_x_7260:
[----:B------:R-:W-:Y:S05]  /*aec0*/  BSYNC B0 ;  /* 0x0000000000007941 */ /* 0x000fea0003800000 */
.L_x_7259:
[----:B------:R-:W-:-:S03]  /*aed0*/  UMOV UR6, 0xffffffff ;  /* 0xffffffff00067882 */ /* 0x000fc60000000000 */
[----:B------:R-:W-:Y:S05]  /*aee0*/  BRA.DIV UR6, `(.L_x_7262) ;  /* 0x0000003a062c7947 */ /* 0x000fea000b800000 */
[----:B------:R-:W-:Y:S01]  /*aef0*/  NOP ;  /* 0x0000000000007918 */ /* 0x000fe20000000000 */
.L_x_7343:
        /* <DEDUP_REMOVED lines=22> */
.L_x_7264:
[----:B------:R-:W-:Y:S05]  /*b060*/  BSYNC B0 ;  /* 0x0000000000007941 */ /* 0x000fea0003800000 */
.L_x_7263:
        /* <DEDUP_REMOVED lines=20> */
.L_x_7266:
[----:B------:R-:W-:Y:S05]  /*b1b0*/  BSYNC B0 ;  /* 0x0000000000007941 */ /* 0x000fea0003800000 */
.L_x_7265:
[----:B------:R-:W-:Y:S06]  /*b1c0*/  BAR.ARV 0xa, 0xa0 ;  /* 0x0282800000007b1d */ /* 0x000fec0000002000 */
[----:B------:R-:W-:Y:S04]  /*b1d0*/  BSSY B0, `(.L_x_7267) ;  /* 0x0000003000007945 */ /* 0x000fe80003800000 */
[----:B------:R-:W-:Y:S05]  /*b1e0*/  @!P0 BRA `(.L_x_7268) ;  /* 0x0000000000048947 */ /* 0x000fea0003800000 */
[----:B------:R-:W-:-:S04]  /*b1f0*/  DEPBAR.LE SB0, 0x0 ;  /* 0x000080000000791a */ /* 0x000fc80000000000 */
.L_x_7268:
[----:B------:R-:W-:Y:S05]  /*b200*/  BSYNC B0 ;  /* 0x0000000000007941 */ /* 0x000fea0003800000 */
.L_x_7267:
        /* <DEDUP_REMOVED lines=19> */
.L_x_7270:
[----:B------:R-:W-:Y:S05]  /*b340*/  BSYNC B0 ;  /* 0x0000000000007941 */ /* 0x000fea0003800000 */
.L_x_7269:
[----:B------:R-:W-:Y:S01]  /*b350*/  UIADD3 UR7, UR13, 0x1, URZ ;  /* 0x000000010d077890 */ /* 0x000fe2000fffe03f */
[----:B------:R-:W-:Y:S11]  /*b360*/  BRA `(.L_x_7271) ;  /* 0x0000000000047947 */ /* 0x000ff60003800000 */
.L_x_7258:
[----:B------:R-:W-:-:S05]  /*b370*/  UMOV UR7, UR13 ;  /* 0x0000000d00077c82 */ /* 0x000fca0008000000 */
.L_x_7271:
        /* <DEDUP_REMOVED lines=16> */
.L_x_7296:
        /* <DEDUP_REMOVED lines=18> */
.L_x_7274:
[----:B------:R-:W2:Y:S04]  /*b5a0*/  LDG.E.STRONG.GPU R4, desc[UR38][R2.64] ;  /* 0x0000002602047981 */ /* 0x000ea8000c1ef900 */
[----:B--2---:R-:W-:Y:S01]  /*b5b0*/  CCTL.IVALL ;  /* 0x00000000ff00798f */ /* 0x004fe20002000000 */
[----:B------:R-:W-:Y:S05]  /*b5c0*/  YIELD ;  /* 0x0000000000007946 */ /* 0x000fea0003800000 */
[----:B------:R-:W-:-:S13]  /*b5d0*/  ISETP.NE.AND P1, PT, R4, R5, PT ;  /* 0x000000050400720c */ /* 0x000fda0003f25270 */
[----:B------:R-:W-:Y:S05]  /*b5e0*/  @P1 BRA `(.L_x_7274) ;  /* 0xfffffffc00ec1947 */ /* 0x000fea000383ffff */
.L_x_7273:
[----:B------:R-:W-:Y:S05]  /*b5f0*/  BSYNC B0 ;  /* 0x0000000000007941 */ /* 0x000fea0003800000 */
.L_x_7272:
[----:B------:R-:W-:-:S03]  /*b600*/  UMOV UR24, 0xffffffff ;  /* 0xffffffff00187882 */ /* 0x000fc60000000000 */
[----:B------:R-:W-:Y:S05]  /*b610*/  BRA.DIV UR24, `(.L_x_7275) ;  /* 0x00000032187c7947 */ /* 0x000fea000b800000 */
[----:B------:R-:W-:Y:S01]  /*b620*/  NOP ;  /* 0x0000000000007918 */ /* 0x000fe20000000000 */
.L_x_7346:
        /* <DEDUP_REMOVED lines=19> */
.L_x_7277:
[----:B------:R-:W-:Y:S05]  /*b760*/  BSYNC B0 ;  /* 0x0000000000007941 */ /* 0x000fea0003800000 */
.L_x_7276:
        /* <DEDUP_REMOVED lines=15> */
.L_x_7279:
[----:B------:R-:W-:Y:S05]  /*b860*/  BSYNC B0 ;  /* 0x0000000000007941 */ /* 0x000fea0003800000 */
.L_x_7278:
[----:B------:R-:W-:Y:S06]  /*b870*/  BAR.ARV 0xa, 0xa0 ;  /* 0x0282800000007b1d */ /* 0x000fec0000002000 */
[----:B------:R-:W-:Y:S04]  /*b880*/  BSSY B0, `(.L_x_7280) ;  /* 0x0000003000007945 */ /* 0x000fe80003800000 */
[----:B------:R-:W-:Y:S05]  /*b890*/  @!P0 BRA `(.L_x_7281) ;  /* 0x0000000000048947 */ /* 0x000fea0003800000 */
[----:B------:R-:W-:-:S04]  /*b8a0*/  DEPBAR.LE SB0, 0x0 ;  /* 0x000080000000791a */ /* 0x000fc80000000000 */
.L_x_7281:
[----:B------:R-:W-:Y:S05]  /*b8b0*/  BSYNC B0 ;  /* 0x0000000000007941 */ /* 0x000fea0003800000 */
.L_x_7280:
        /* <DEDUP_REMOVED lines=19> */
.L_x_7283:
[----:B------:R-:W-:Y:S05]  /*b9f0*/  BSYNC B0 ;  /* 0x0000000000007941 */ /* 0x000fea0003800000 */
.L_x_7282:
        /* <DEDUP_REMOVED lines=17> */
.L_x_7286:
[----:B------:R-:W2:Y:S04]  /*bb10*/  LDG.E.STRONG.GPU R4, desc[UR38][R2.64] ;  /* 0x0000002602047981 */ /* 0x000ea8000c1ef900 */
[----:B--2---:R-:W-:Y:S01]  /*bb20*/  CCTL.IVALL ;  /* 0x00000000ff00798f */ /* 0x004fe20002000000 */
[----:B------:R-:W-:Y:S05]  /*bb30*/  YIELD ;  /* 0x0000000000007946 */ /* 0x000fea0003800000 */
[----:B------:R-:W-:-:S13]  /*bb40*/  ISETP.NE.AND P1, PT, R4, R5, PT ;  /* 0x000000050400720c */ /* 0x000fda0003f25270 */
[----:B------:R-:W-:Y:S05]  /*bb50*/  @P1 BRA `(.L_x_7286) ;  /* 0xfffffffc00ec1947 */ /* 0x000fea000383ffff */
.L_x_7285:
[----:B------:R-:W-:Y:S05]  /*bb60*/  BSYNC B0 ;  /* 0x0000000000007941 */ /* 0x000fea0003800000 */
.L_x_7284:
[----:B------:R-:W-:-:S03]  /*bb70*/  UMOV UR18, 0xffffffff ;  /* 0xffffffff00127882 */ /* 0x000fc60000000000 */
[----:B------:R-:W-:Y:S05]  /*bb80*/  BRA.DIV UR18, `(.L_x_7287) ;  /* 0x0000002e123c7947 */ /* 0x000fea000b800000 */
[----:B------:R-:W-:Y:S01]  /*bb90*/  NOP ;  /* 0x0000000000007918 */ /* 0x000fe20000000000 */
.L_x_7349:
        /* <DEDUP_REMOVED lines=15> */
.L_x_7289:
[----:B------:R-:W-:Y:S05]  /*bc90*/  BSYNC B0 ;  /* 0x0000000000007941 */ /* 0x000fea0003800000 */
.L_x_7288:
        /* <DEDUP_REMOVED lines=15> */
.L_x_7291:
[----:B------:R-:W-:Y:S05]  /*bd90*/  BSYNC B0 ;  /* 0x0000000000007941 */ /* 0x000fea0003800000 */
.L_x_7290:
[----:B------:R-:W-:Y:S06]  /*bda0*/  BAR.ARV 0xa, 0xa0 ;  /* 0x0282800000007b1d */ /* 0x000fec0000002000 */
[----:B------:R-:W-:Y:S04]  /*bdb0*/  BSSY B0, `(.L_x_7292) ;  /* 0x0000003000007945 */ /* 0x000fe80003800000 */
[----:B------:R-:W-:Y:S05]  /*bdc0*/  @!P0 BRA `(.L_x_7293) ;  /* 0x0000000000048947 */ /* 0x000fea0003800000 */
[----:B------:R-:W-:-:S04]  /*bdd0*/  DEPBAR.LE SB0, 0x0 ;  /* 0x000080000000791a */ /* 0x000fc80000000000 */
.L_x_7293:
[----:B------:R-:W-:Y:S05]  /*bde0*/  BSYNC B0 ;  /* 0x0000000000007941 */ /* 0x000fea0003800000 */
.L_x_7292:
        /* <DEDUP_REMOVED lines=19> */
.L_x_7295:
[----:B------:R-:W-:Y:S05]  /*bf20*/  BSYNC B0 ;  /* 0x0000000000007941 */ /* 0x000fea0003800000 */
.L_x_7294:
[----:B------:R-:W-:Y:S02]  /*bf30*/  UIADD3 UR7, UR7, 0x2, URZ ;  /* 0x0000000207077890 */ /* 0x000fe4000fffe03f */
[----:B------:R-:W-:Y:S02]  /*bf40*/  UIADD3 UR6, UR6, 0x4000, URZ ;  /* 0x0000400006067890 */ /* 0x000fe4000fffe03f */
[----:B------:R-:W-:-:S06]  /*bf50*/  UISETP.GE.AND UP0, UPT, UR7, UR12, UPT ;  /* 0x0000000c0700728c */ /* 0x000fcc000bf06270 */
[----:B------:R-:W-:-:S13]  /*bf60*/  PLOP3.LUT P1, PT, PT, PT, UP0, 0x80, 0x0 ;  /* 0x000000000000781c */ /* 0x000fda0003f2f008 */
[----:B------:R-:W-:Y:S05]  /*bf70*/  @!P1 BRA `(.L_x_7296) ;  /* 0xfffffff400409947 */ /* 0x000fea000383ffff */
[----:B------:R-:W-:Y:S05]  /*bf80*/  BRA `(.L_x_7196) ;  /* 0x0000002400447947 */ /* 0x000fea0003800000 */
.L_x_7249:
        /* <DEDUP_REMOVED lines=21> */
.L_x_7297:
[----:B------:R-:W1:Y:S01]  /*c0e0*/  LDC R3, c[0x0][0x8cc] ;  /* 0x00023300ff037b82 */ /* 0x000e620000000800 */
[----:B------:R-:W-:Y:S01]  /*c0f0*/  IMAD.MOV.U32 R0, RZ, RZ, R5 ;  /* 0x000000ffff007224 */ /* 0x000fe200078e0005 */
[----:B-1----:R-:W-:-:S13]  /*c100*/  ISETP.NE.AND P0, PT, R3, 0x1, PT ;  /* 0x000000010300780c */ /* 0x002fda0003f05270 */
[----:B------:R-:W1:Y:S02]  /*c110*/  @P0 LDC.64 R6, c[0x0][0x8d0] ;  /* 0x00023400ff060b82 */ /* 0x000e640000000a00 */
[----:B-1----:R-:W-:-:S05]  /*c120*/  @P0 IMAD.HI.U32 R4, R5, R6, RZ ;  /* 0x0000000605040227 */ /* 0x002fca00078e00ff */
[----:B------:R-:W-:-:S05]  /*c130*/  @P0 SHF.R.U32.HI R0, RZ, R7, R4 ;  /* 0x00000007ff000219 */ /* 0x000fca0000011604 */
[----:B------:R-:W-:-:S07]  /*c140*/  IMAD R3, R0, R3, RZ ;  /* 0x0000000300037224 */ /* 0x000fce00078e02ff */
.L_x_7298:
        /* <DEDUP_REMOVED lines=23> */
.L_x_7299:
        /* <DEDUP_REMOVED lines=10> */
.L_x_7301:
[----:B------:R-:W2:Y:S02]  /*c360*/  LDC R4, c[0x0][0x8f4] ;  /* 0x00023d00ff047b82 */ /* 0x000ea40000000800 */
.L_x_7300:
[----:B--2--5:R-:W-:Y:S01]  /*c370*/  VIADD R4, R4, 0x7f ;  /* 0x0000007f04047836 */ /* 0x024fe20000000000 */
[----:B------:R-:W-:Y:S01]  /*c380*/  LOP3.LUT R12, R0, 0x1ffffff, RZ, 0x3c, !PT ;  /* 0x01ffffff000c7812 */ /* 0x000fe200078e3cff */
[----:B------:R-:W-:Y:S02]  /*c390*/  IMAD.MOV.U32 R10, RZ, RZ, 0x1 ;  /* 0x00000001ff0a7424 */ /* 0x000fe400078e00ff */
[----:B-1----:R-:W-:Y:S01]  /*c3a0*/  IMAD.MOV.U32 R2, RZ, RZ, RZ ;  /* 0x000000ffff027224 */ /* 0x002fe200078e00ff */
        /* <DEDUP_REMOVED lines=38> */
.L_x_7303:
        /* <DEDUP_REMOVED lines=20> */
.L_x_7304:
[----:B------:R-:W-:Y:S05]  /*c750*/  @!P0 BRA `(.L_x_7305) ;  /* 0x00000000000c8947 */ /* 0x000fea0003800000 */
[----:B------:R-:W2:Y:S04]  /*c760*/  LDG.E R5, desc[UR38][R2.64] ;  /* 0x0000002602057981 */ /* 0x000ea8000c1e1900 */
[----:B------:R-:W2:Y:S02]  /*c770*/  LDG.E R0, desc[UR38][R2.64+0x4] ;  /* 0x0000042602007981 */ /* 0x000ea4000c1e1900 */
[----:B--2---:R-:W-:-:S07]  /*c780*/  IMAD.IADD R0, R0, 0x1, -R5 ;  /* 0x0000000100007824 */ /* 0x004fce00078e0a05 */
.L_x_7305:
        /* <DEDUP_REMOVED lines=66> */
.L_x_7350:
        /* <DEDUP_REMOVED lines=15> */
.L_x_7308:
        /* <DEDUP_REMOVED lines=72> */
.L_x_7319:
[----:B-123--:R-:W-:-:S04]  /*d120*/  SHF.L.U32 R18, R10, 0x1f, RZ ;  /* 0x0000001f0a127819 */ /* 0x00efc800000006ff */
[----:B------:R-:W3:Y:S02]  /*d130*/  SYNCS.PHASECHK.TRANS64.TRYWAIT P1, [R15+URZ+0x30c40], R18 ;  /* 0x030c40120f0075a7 */ /* 0x000ee4000802017f */
[----:B---3--:R-:W-:Y:S05]  /*d140*/  @!P1 BRA `(.L_x_7311) ;  /* 0x0000001400fc9947 */ /* 0x008fea0003800000 */
.L_x_7351:
        /* <DEDUP_REMOVED lines=8> */
.L_x_7312:
        /* <DEDUP_REMOVED lines=30> */
.L_x_7352:
        /* <DEDUP_REMOVED lines=8> */
.L_x_7314:
        /* <DEDUP_REMOVED lines=30> */
.L_x_7353:
        /* <DEDUP_REMOVED lines=8> */
.L_x_7316:
        /* <DEDUP_REMOVED lines=24> */
.L_x_7355:
        /* <DEDUP_REMOVED lines=8> */
.L_x_7318:
        /* <DEDUP_REMOVED lines=30> */
.L_x_7310:
[----:B------:R-:W4:Y:S02]  /*da70*/  LDL.LU R4, [R1+0x8] ;  /* 0x0000080001047983 */ /* 0x000f240000300800 */
[----:B----4-:R-:W-:Y:S02]  /*da80*/  ISETP.NE.AND P1, PT, R4, RZ, PT ;  /* 0x000000ff0400720c */ /* 0x010fe40003f25270 */
[----:B------:R4:W5:Y:S11]  /*da90*/  LDL R4, [R1+0x4] ;  /* 0x0000040001047983 */ /* 0x0009760000100800 */
[----:B----4-:R-:W-:Y:S05]  /*daa0*/  @!P1 BRA `(.L_x_7309) ;  /* 0x0000000400249947 */ /* 0x010fea0003800000 */
[----:B-1----:R-:W-:-:S04]  /*dab0*/  SHF.L.U32 R12, R10, 0x1f, RZ ;  /* 0x0000001f0a0c7819 */ /* 0x002fc800000006ff */
[----:B------:R-:W1:Y:S02]  /*dac0*/  SYNCS.PHASECHK.TRANS64.TRYWAIT P1, [R15+URZ+0x30c40], R12 ;  /* 0x030c400c0f0075a7 */ /* 0x000e64000802017f */
[----:B-1----:R-:W-:Y:S05]  /*dad0*/  @!P1 BRA `(.L_x_7320) ;  /* 0x0000000c00ec9947 */ /* 0x002fea0003800000 */
.L_x_7356:
        /* <DEDUP_REMOVED lines=8> */
.L_x_7321:
        /* <DEDUP_REMOVED lines=27> */
.L_x_7357:
        /* <DEDUP_REMOVED lines=8> */
.L_x_7323:
        /* <DEDUP_REMOVED lines=27> */
.L_x_7309:
[----:B------:R-:W4:Y:S01]  /*df40*/  S2R R0, SR_TID.X ;  /* 0x0000000000007919 */ /* 0x000f220000002100 */
[----:B------:R-:W-:Y:S01]  /*df50*/  IMAD R3, R16, 0x8, R15 ;  /* 0x0000000810037824 */ /* 0x000fe200078e020f */
[----:B----4-:R-:W-:Y:S02]  /*df60*/  LOP3.LUT R2, R0, 0x7f, RZ, 0xc0, !PT ;  /* 0x0000007f00027812 */ /* 0x010fe400078ec0ff */
[----:B------:R-:W-:Y:S02]  /*df70*/  SHF.L.U32 R0, R10, 0x1f, RZ ;  /* 0x0000001f0a007819 */ /* 0x000fe400000006ff */
[----:B------:R-:W-:Y:S02]  /*df80*/  ISETP.NE.AND P1, PT, R2, RZ, PT ;  /* 0x000000ff0200720c */ /* 0x000fe40003f25270 */
[----:B------:R-:W4:Y:S02]  /*df90*/  SYNCS.PHASECHK.TRANS64.TRYWAIT P0, [R3+URZ+0x30c40], R0 ;  /* 0x030c4000030075a7 */ /* 0x000f24000800017f */
[----:B----4-:R-:W-:Y:S09]  /*dfa0*/  @!P0 BRA `(.L_x_7324) ;  /* 0x0000000800e08947 */ /* 0x010ff20003800000 */
.L_x_7358:
[----:B------:R-:W-:Y:S05]  /*dfb0*/  @P1 BRA `(.L_x_7325) ;  /* 0x0000000000181947 */ /* 0x000fea0003800000 */
[----:B------:R-:W1:Y:S01]  /*dfc0*/  S2R R2, SR_TID.X ;  /* 0x0000000000027919 */ /* 0x000e620000002100 */
[----:B----4-:R-:W-:-:S04]  /*dfd0*/  IMAD.MOV.U32 R0, RZ, RZ, 0x4200 ;  /* 0x00004200ff007424 */ /* 0x010fc800078e00ff */
[----:B------:R4:W-:Y:S01]  /*dfe0*/  SYNCS.ARRIVE.TRANS64 RZ, [R3+URZ+0x30c30], R0 ;  /* 0x030c300003ff79a7 */ /* 0x0009e2000800003f */
[----:B-1----:R-:W-:-:S13]  /*dff0*/  LOP3.LUT P0, RZ, R2, 0x1f, RZ, 0xc0, !PT ;  /* 0x0000001f02ff7812 */ /* 0x002fda000780c0ff */
[----:B----4-:R-:W-:Y:S05]  /*e000*/  @!P0 BRA `(.L_x_7325) ;  /* 0x0000000000048947 */ /* 0x010fea0003800000 */
[----:B------:R-:W-:Y:S01]  /*e010*/  BPT.TRAP 0x1 ;  /* 0x000000040000795c */ /* 0x000fe20000300000 */
.L_x_7325:
        /* <DEDUP_REMOVED lines=34> */
.L_x_7306:
[----:B------:R-:W-:Y:S05]  /*e240*/  BSYNC B0 ;  /* 0x0000000000007941 */ /* 0x000fea0003800000 */
.L_x_7302:
[----:B------:R-:W-:-:S03]  /*e250*/  UMOV UR7, 0xffffffff ;  /* 0xffffffff00077882 */ /* 0x000fc60000000000 */
[----:B------:R-:W-:Y:S05]  /*e260*/  BRA.DIV UR7, `(.L_x_7326) ;  /* 0x0000000a07447947 */ /* 0x000fea000b800000 */
[----:B------:R-:W-:-:S13]  /*e270*/  ELECT P6, URZ, PT ;  /* 0x00000000003f782f */ /* 0x000fda00038c0000 */
.L_x_7361:
[----:B------:R-:W-:Y:S05]  /*e280*/  @!P6 BRA `(.L_x_7196) ;  /* 0x000000000084e947 */ /* 0x000fea0003800000 */
[----:B------:R-:W-:-:S06]  /*e290*/  ULOP3.LUT UR7, UR36, 0x2, URZ, 0xfc, !UPT ;  /* 0x0000000224077892 */ /* 0x000fcc000f8efc3f */
[----:B------:R-:W-:-:S05]  /*e2a0*/  IMAD.U32 R0, RZ, RZ, UR7 ;  /* 0x00000007ff007e24 */ /* 0x000fca000f8e00ff */
[----:B------:R-:W-:-:S13]  /*e2b0*/  ISETP.NE.AND P2, PT, R0, 0x3, PT ;  /* 0x000000030000780c */ /* 0x000fda0003f45270 */
[----:B------:R-:W-:Y:S05]  /*e2c0*/  @!P2 BRA `(.L_x_7327) ;  /* 0x000000000004a947 */ /* 0x000fea0003800000 */
[----:B------:R-:W-:Y:S01]  /*e2d0*/  BPT.TRAP 0x1 ;  /* 0x000000040000795c */ /* 0x000fe20000300000 */
.L_x_7327:
        /* <DEDUP_REMOVED lines=15> */
.L_x_7362:
[----:B------:R-:W2:Y:S02]  /*e3d0*/  SYNCS.PHASECHK.TRANS64.TRYWAIT P0, [R3+URZ], R0 ;  /* 0x00000000030075a7 */ /* 0x000ea4000800017f */
[----:B--2---:R-:W-:Y:S05]  /*e3e0*/  @!P0 BRA `(.L_x_7329) ;  /* 0x0000000800188947 */ /* 0x004fea0003800000 */
.L_x_7363:
[----:B------:R-:W-:Y:S05]  /*e3f0*/  @!P2 BRA `(.L_x_7330) ;  /* 0x000000000004a947 */ /* 0x000fea0003800000 */
[----:B------:R-:W-:Y:S01]  /*e400*/  BPT.TRAP 0x1 ;  /* 0x000000040000795c */ /* 0x000fe20000300000 */
.L_x_7330:
[----:B--2---:R-:W-:-:S04]  /*e410*/  VIADD R3, R8, 0x30c40 ;  /* 0x00030c4008037836 */ /* 0x004fc80000000000 */
[----:B------:R-:W-:-:S04]  /*e420*/  IMAD R5, R2, 0x8, R3 ;  /* 0x0000000802057824 */ /* 0x000fc800078e0203 */
[----:B------:R-:W2:Y:S02]  /*e430*/  SYNCS.PHASECHK.TRANS64.TRYWAIT P0, [R5+URZ], R4 ;  /* 0x00000004050075a7 */ /* 0x000ea4000800017f */
[----:B--2---:R-:W-:Y:S05]  /*e440*/  @!P0 BRA `(.L_x_7331) ;  /* 0x0000000800148947 */ /* 0x004fea0003800000 */
.L_x_7364:
[----:B------:R-:W-:-:S07]  /*e450*/  IMAD R3, R6, 0x8, R3 ;  /* 0x0000000806037824 */ /* 0x000fce00078e0203 */
.L_x_7332:
[----:B---3--:R3:W4:Y:S02]  /*e460*/  SYNCS.PHASECHK.TRANS64.TRYWAIT P0, [R3+URZ], R0 ;  /* 0x00000000030075a7 */ /* 0x008724000800017f */
[----:B----4-:R-:W-:Y:S05]  /*e470*/  @!P0 NANOSLEEP.SYNCS 0x989680 ;  /* 0x009896800000895d */ /* 0x010fea0003900000 */
[----:B------:R-:W4:Y:S02]  /*e480*/  @!P0 SYNCS.PHASECHK.TRANS64 P0, [R3+URZ], R0 ;  /* 0x00000000030085a7 */ /* 0x000f24000800007f */
[----:B----4-:R-:W-:Y:S05]  /*e490*/  @!P0 BRA `(.L_x_7332) ;  /* 0xfffffffc00f08947 */ /* 0x010fea000383ffff */
.L_x_7196:
[----:B------:R-:W-:Y:S05]  /*e4a0*/  BSYNC B6 ;  /* 0x0000000000067941 */ /* 0x000fea0003800000 */
.L_x_7188:
[----:B------:R-:W-:Y:S05]  /*e4b0*/  EXIT ;  /* 0x000000000000794d */ /* 0x000fea0003800000 */
.L_x_7206:
[----:B------:R-:W-:Y:S02]  /*e4c0*/  IMAD.MOV.U32 R12, RZ, RZ, RZ ;  /* 0x000000ffff0c7224 */ /* 0x000fe400078e00ff */
[----:B------:R-:W-:Y:S02]  /*e4d0*/  IMAD.MOV.U32 R11, RZ, RZ, 0x1f ;  /* 0x0000001fff0b7424 */ /* 0x000fe400078e00ff */
[----:B------:R-:W-:-:S07]  /*e4e0*/  IMAD.MOV.U32 R15, RZ, RZ, -0x1 ;  /* 0xffffffffff0f7424 */ /* 0x000fce00078e00ff */
[----:B------:R-:W-:Y:S05]  /*e4f0*/  WARPSYNC.COLLECTIVE R15, `(.L_x_7333) ;  /* 0x000000000f087348 */ /* 0x000fea0003c00000 */
[----:B------:R1:W2:Y:S02]  /*e500*/  SHFL.IDX P6, R14, R13, R12, R11 ;  /* 0x0000000c0d0e7389 */ /* 0x0002a400000c000b */
[----:B-12---:R-:W-:Y:S01]  /*e510*/  ENDCOLLECTIVE ;  /* 0x000000000000791b */ /* 0x006fe20003800000 */
.L_x_7333:
[----:B------:R-:W-:Y:S05]  /*e520*/  BRA `(.L_x_7334) ;  /* 0xffffff3000407947 */ /* 0x000fea000383ffff */
.L_x_7208:
[----:B--2---:R2:W3:Y:S02]  /*e530*/  SYNCS.PHASECHK.TRANS64.TRYWAIT P0, [R236+URZ+0x30c00], R15 ;  /* 0x030c000fec0075a7 */ /* 0x0044e4000800017f */
[----:B---3--:R-:W-:Y:S05]  /*e540*/  @!P0 NANOSLEEP.SYNCS 0x989680 ;  /* 0x009896800000895d */ /* 0x008fea0003900000 */
[----:B------:R-:W3:Y:S02]  /*e550*/  @!P0 SYNCS.PHASECHK.TRANS64 P0, [R236+URZ+0x30c00], R15 ;  /* 0x030c000fec0085a7 */ /* 0x000ee4000800007f */
[----:B---3--:R-:W-:Y:S05]  /*e560*/  @!P0 BRA `(.L_x_7208) ;  /* 0xfffffffc00f08947 */ /* 0x008fea000383ffff */
[----:B------:R-:W-:Y:S05]  /*e570*/  BRA `(.L_x_7207) ;  /* 0xffffff30008c7947 */ /* 0x000fea000383ffff */
.L_x_7213:
[----:B--2---:R2:W3:Y:S02]  /*e580*/  SYNCS.PHASECHK.TRANS64.TRYWAIT P1, [R6+URZ+0x30c10], R21 ;  /* 0x030c1015060075a7 */ /* 0x0044e4000802017f */
[----:B---3--:R-:W-:Y:S05]  /*e590*/  @!P1 NANOSLEEP.SYNCS 0x989680 ;  /* 0x009896800000995d */ /* 0x008fea0003900000 */
[----:B------:R-:W3:Y:S02]  /*e5a0*/  @!P1 SYNCS.PHASECHK.TRANS64 P1, [R6+URZ+0x30c10], R21 ;  /* 0x030c1015060095a7 */ /* 0x000ee4000802007f */
[----:B---3--:R-:W-:Y:S05]  /*e5b0*/  @!P1 BRA `(.L_x_7213) ;  /* 0xfffffffc00f09947 */ /* 0x008fea000383ffff */
[----:B------:R-:W-:Y:S05]  /*e5c0*/  BRA `(.L_x_7212) ;  /* 0xffffff3c00347947 */ /* 0x000fea000383ffff */
.L_x_7217:
[----:B------:R1:W1:Y:S02]  /*e5d0*/  SYNCS.PHASECHK.TRANS64.TRYWAIT P1, [R6+URZ+0x30c30], R21 ;  /* 0x030c3015060075a7 */ /* 0x000264000802017f */
[----:B-1----:R-:W-:Y:S05]  /*e5e0*/  @!P1 NANOSLEEP.SYNCS 0x989680 ;  /* 0x009896800000995d */ /* 0x002fea0003900000 */
[----:B------:R-:W1:Y:S02]  /*e5f0*/  @!P1 SYNCS.PHASECHK.TRANS64 P1, [R6+URZ+0x30c30], R21 ;  /* 0x030c3015060095a7 */ /* 0x000e64000802007f */
[----:B-1----:R-:W-:Y:S05]  /*e600*/  @!P1 BRA `(.L_x_7217) ;  /* 0xfffffffc00f09947 */ /* 0x002fea000383ffff */
[----:B------:R-:W-:Y:S05]  /*e610*/  BRA `(.L_x_7216) ;  /* 0xffffff4000487947 */ /* 0x000fea000383ffff */
.L_x_7225:
[----:B--2---:R2:W3:Y:S02]  /*e620*/  SYNCS.PHASECHK.TRANS64.TRYWAIT P1, [R7+URZ+0x30c10], R18 ;  /* 0x030c1012070075a7 */ /* 0x0044e4000802017f */
[----:B---3--:R-:W-:Y:S05]  /*e630*/  @!P1 NANOSLEEP.SYNCS 0x989680 ;  /* 0x009896800000995d */ /* 0x008fea0003900000 */
[----:B------:R-:W3:Y:S02]  /*e640*/  @!P1 SYNCS.PHASECHK.TRANS64 P1, [R7+URZ+0x30c10], R18 ;  /* 0x030c1012070095a7 */ /* 0x000ee4000802007f */
[----:B---3--:R-:W-:Y:S05]  /*e650*/  @!P1 BRA `(.L_x_7225) ;  /* 0xfffffffc00f09947 */ /* 0x008fea000383ffff */
[----:B------:R-:W-:Y:S05]  /*e660*/  BRA `(.L_x_7224) ;  /* 0xffffff7800647947 */ /* 0x000fea000383ffff */
.L_x_7229:
[----:B------:R1:W1:Y:S02]  /*e670*/  SYNCS.PHASECHK.TRANS64.TRYWAIT P1, [R7+URZ+0x30c30], R18 ;  /* 0x030c3012070075a7 */ /* 0x000264000802017f */
[----:B-1----:R-:W-:Y:S05]  /*e680*/  @!P1 NANOSLEEP.SYNCS 0x989680 ;  /* 0x009896800000995d */ /* 0x002fea0003900000 */
[----:B------:R-:W1:Y:S02]  /*e690*/  @!P1 SYNCS.PHASECHK.TRANS64 P1, [R7+URZ+0x30c30], R18 ;  /* 0x030c3012070095a7 */ /* 0x000e64000802007f */
[----:B-1----:R-:W-:Y:S05]  /*e6a0*/  @!P1 BRA `(.L_x_7229) ;  /* 0xfffffffc00f09947 */ /* 0x002fea000383ffff */
[----:B------:R-:W-:Y:S05]  /*e6b0*/  BRA `(.L_x_7228) ;  /* 0xffffff7c00787947 */ /* 0x000fea000383ffff */
.L_x_7236:
[----:B------:R-:W-:Y:S01]  /*e6c0*/  BSSY B0, `(.L_x_7335) ;  /* 0x0000005000007945 */ /* 0x000fe20003800000 */
[----:B------:R-:W-:-:S07]  /*e6d0*/  IMAD.MOV.U32 R15, RZ, RZ, -0x1 ;  /* 0xffffffffff0f7424 */ /* 0x000fce00078e00ff */
[----:B---3--:R-:W-:Y:S05]  /*e6e0*/  WARPSYNC.COLLECTIVE R15, `(.L_x_7336) ;  /* 0x000000000f087348 */ /* 0x008fea0003c00000 */
[----:B------:R-:W-:Y:S01]  /*e6f0*/  NOP ;  /* 0x0000000000007918 */ /* 0x000fe20000000000 */
[----:B---3--:R-:W-:Y:S01]  /*e700*/  ENDCOLLECTIVE ;  /* 0x000000000000791b */ /* 0x008fe20003800000 */
.L_x_7336:
[----:B------:R-:W-:Y:S05]  /*e710*/  BSYNC B0 ;  /* 0x0000000000007941 */ /* 0x000fea0003800000 */
.L_x_7335:
[----:B------:R-:W-:Y:S05]  /*e720*/  BRA `(.L_x_7337) ;  /* 0xffffffb000e07947 */ /* 0x000fea000383ffff */
.L_x_7245:
[----:B------:R-:W-:Y:S01]  /*e730*/  BSSY B0, `(.L_x_7338) ;  /* 0x0000005000007945 */ /* 0x000fe20003800000 */
[----:B------:R-:W-:-:S07]  /*e740*/  IMAD.MOV.U32 R15, RZ, RZ, -0x1 ;  /* 0xffffffffff0f7424 */ /* 0x000fce00078e00ff */
[----:B-1-3--:R-:W-:Y:S05]  /*e750*/  WARPSYNC.COLLECTIVE R15, `(.L_x_7339) ;  /* 0x000000000f087348 */ /* 0x00afea0003c00000 */
[----:B------:R-:W-:Y:S01]  /*e760*/  NOP ;  /* 0x0000000000007918 */ /* 0x000fe20000000000 */
[----:B-1-3--:R-:W-:Y:S01]  /*e770*/  ENDCOLLECTIVE ;  /* 0x000000000000791b */ /* 0x00afe20003800000 */
.L_x_7339:
[----:B------:R-:W-:Y:S05]  /*e780*/  BSYNC B0 ;  /* 0x0000000000007941 */ /* 0x000fea0003800000 */
.L_x_7338:
[----:B------:R-:W-:Y:S05]  /*e790*/  BRA `(.L_x_7340) ;  /* 0xffffffb400c07947 */ /* 0x000fea000383ffff */
.L_x_7262:
[----:B------:R-:W-:Y:S01]  /*e7a0*/  BSSY B0, `(.L_x_7341) ;  /* 0x0000005000007945 */ /* 0x000fe20003800000 */
[----:B------:R-:W-:-:S07]  /*e7b0*/  IMAD.MOV.U32 R15, RZ, RZ, -0x1 ;  /* 0xffffffffff0f7424 */ /* 0x000fce00078e00ff */
[----:B------:R-:W-:Y:S05]  /*e7c0*/  WARPSYNC.COLLECTIVE R15, `(.L_x_7342) ;  /* 0x000000000f087348 */ /* 0x000fea0003c00000 */
[----:B------:R-:W-:Y:S01]  /*e7d0*/  NOP ;  /* 0x0000000000007918 */ /* 0x000fe20000000000 */
[----:B------:R-:W-:Y:S01]  /*e7e0*/  ENDCOLLECTIVE ;  /* 0x000000000000791b */ /* 0x000fe20003800000 */
.L_x_7342:
[----:B------:R-:W-:Y:S05]  /*e7f0*/  BSYNC B0 ;  /* 0x0000000000007941 */ /* 0x000fea0003800000 */
.L_x_7341:
[----:B------:R-:W-:Y:S05]  /*e800*/  BRA `(.L_x_7343) ;  /* 0xffffffc400bc7947 */ /* 0x000fea000383ffff */
.L_x_7275:
[----:B------:R-:W-:Y:S01]  /*e810*/  BSSY B0, `(.L_x_7344) ;  /* 0x0000005000007945 */ /* 0x000fe20003800000 */
[----:B------:R-:W-:-:S07]  /*e820*/  IMAD.MOV.U32 R15, RZ, RZ, -0x1 ;  /* 0xffffffffff0f7424 */ /* 0x000fce00078e00ff */
[----:B------:R-:W-:Y:S05]  /*e830*/  WARPSYNC.COLLECTIVE R15, `(.L_x_7345) ;  /* 0x000000000f087348 */ /* 0x000fea0003c00000 */
[----:B------:R-:W-:Y:S01]  /*e840*/  NOP ;  /* 0x0000000000007918 */ /* 0x000fe20000000000 */
[----:B------:R-:W-:Y:S01]  /*e850*/  ENDCOLLECTIVE ;  /* 0x000000000000791b */ /* 0x000fe20003800000 */
.L_x_7345:
[----:B------:R-:W-:Y:S05]  /*e860*/  BSYNC B0 ;  /* 0x0000000000007941 */ /* 0x000fea0003800000 */
.L_x_7344:
[----:B------:R-:W-:Y:S05]  /*e870*/  BRA `(.L_x_7346) ;  /* 0xffffffcc006c7947 */ /* 0x000fea000383ffff */
.L_x_7287:
[----:B------:R-:W-:Y:S01]  /*e880*/  BSSY B0, `(.L_x_7347) ;  /* 0x0000005000007945 */ /* 0x000fe20003800000 */
[----:B------:R-:W-:-:S07]  /*e890*/  IMAD.MOV.U32 R15, RZ, RZ, -0x1 ;  /* 0xffffffffff0f7424 */ /* 0x000fce00078e00ff */
[----:B------:R-:W-:Y:S05]  /*e8a0*/  WARPSYNC.COLLECTIVE R15, `(.L_x_7348) ;  /* 0x000000000f087348 */ /* 0x000fea0003c00000 */
[----:B------:R-:W-:Y:S01]  /*e8b0*/  NOP ;  /* 0x0000000000007918 */ /* 0x000fe20000000000 */
[----:B------:R-:W-:Y:S01]  /*e8c0*/  ENDCOLLECTIVE ;  /* 0x000000000000791b */ /* 0x000fe20003800000 */
.L_x_7348:
[----:B------:R-:W-:Y:S05]  /*e8d0*/  BSYNC B0 ;  /* 0x0000000000007941 */ /* 0x000fea0003800000 */
.L_x_7347:
[----:B------:R-:W-:Y:S05]  /*e8e0*/  BRA `(.L_x_7349) ;  /* 0xffffffd000ac7947 */ /* 0x000fea000383ffff */
.L_x_7307:
[----:B-1----:R1:W2:Y:S02]  /*e8f0*/  SYNCS.PHASECHK.TRANS64.TRYWAIT P0, [R15+URZ+0x30c20], R2 ;  /* 0x030c20020f0075a7 */ /* 0x0022a4000800017f */
[----:B--2---:R-:W-:Y:S05]  /*e900*/  @!P0 NANOSLEEP.SYNCS 0x989680 ;  /* 0x009896800000895d */ /* 0x004fea0003900000 */
[----:B------:R-:W2:Y:S02]  /*e910*/  @!P0 SYNCS.PHASECHK.TRANS64 P0, [R15+URZ+0x30c20], R2 ;  /* 0x030c20020f0085a7 */ /* 0x000ea4000800007f */
[----:B--2---:R-:W-:Y:S05]  /*e920*/  @!P0 BRA `(.L_x_7307) ;  /* 0xfffffffc00f08947 */ /* 0x004fea000383ffff */
[----:B------:R-:W-:Y:S05]  /*e930*/  BRA `(.L_x_7350) ;  /* 0xffffffe0009c7947 */ /* 0x000fea000383ffff */
.L_x_7311:
[----:B---3--:R3:W4:Y:S02]  /*e940*/  SYNCS.PHASECHK.TRANS64.TRYWAIT P1, [R15+URZ+0x30c40], R18 ;  /* 0x030c40120f0075a7 */ /* 0x008724000802017f */
[----:B----4-:R-:W-:Y:S05]  /*e950*/  @!P1 NANOSLEEP.SYNCS 0x989680 ;  /* 0x009896800000995d */ /* 0x010fea0003900000 */
[----:B------:R-:W4:Y:S02]  /*e960*/  @!P1 SYNCS.PHASECHK.TRANS64 P1, [R15+URZ+0x30c40], R18 ;  /* 0x030c40120f0095a7 */ /* 0x000f24000802007f */
[----:B----4-:R-:W-:Y:S05]  /*e970*/  @!P1 BRA `(.L_x_7311) ;  /* 0xfffffffc00f09947 */ /* 0x010fea000383ffff */
[----:B------:R-:W-:Y:S05]  /*e980*/  BRA `(.L_x_7351) ;  /* 0xffffffe400f07947 */ /* 0x000fea000383ffff */
.L_x_7313:
[----:B-1----:R1:W2:Y:S02]  /*e990*/  SYNCS.PHASECHK.TRANS64.TRYWAIT P1, [R15+URZ+0x30c28], R18 ;  /* 0x030c28120f0075a7 */ /* 0x0022a4000802017f */
[----:B--2---:R-:W-:Y:S05]  /*e9a0*/  @!P1 NANOSLEEP.SYNCS 0x989680 ;  /* 0x009896800000995d */ /* 0x004fea0003900000 */
[----:B------:R-:W2:Y:S02]  /*e9b0*/  @!P1 SYNCS.PHASECHK.TRANS64 P1, [R15+URZ+0x30c28], R18 ;  /* 0x030c28120f0095a7 */ /* 0x000ea4000802007f */
[----:B--2---:R-:W-:Y:S05]  /*e9c0*/  @!P1 BRA `(.L_x_7313) ;  /* 0xfffffffc00f09947 */ /* 0x004fea000383ffff */
[----:B------:R-:W-:Y:S05]  /*e9d0*/  BRA `(.L_x_7352) ;  /* 0xffffffe800747947 */ /* 0x000fea000383ffff */
.L_x_7315:
[----:B--2---:R2:W4:Y:S02]  /*e9e0*/  SYNCS.PHASECHK.TRANS64.TRYWAIT P1, [R15+URZ+0x30c48], R18 ;  /* 0x030c48120f0075a7 */ /* 0x004524000802017f */
[----:B----4-:R-:W-:Y:S05]  /*e9f0*/  @!P1 NANOSLEEP.SYNCS 0x989680 ;  /* 0x009896800000995d */ /* 0x010fea0003900000 */
[----:B------:R-:W4:Y:S02]  /*ea00*/  @!P1 SYNCS.PHASECHK.TRANS64 P1, [R15+URZ+0x30c48], R18 ;  /* 0x030c48120f0095a7 */ /* 0x000f24000802007f */
[----:B----4-:R-:W-:Y:S05]  /*ea10*/  @!P1 BRA `(.L_x_7315) ;  /* 0xfffffffc00f09947 */ /* 0x010fea000383ffff */
[----:B------:R-:W-:Y:S05]  /*ea20*/  BRA `(.L_x_7353) ;  /* 0xffffffe800f87947 */ /* 0x000fea000383ffff */
.L_x_7317:
[----:B------:R-:W-:-:S07]  /*ea30*/  SHF.L.U32 R4, R10, 0x1f, RZ ;  /* 0x0000001f0a047819 */ /* 0x000fce00000006ff */
.L_x_7354:
[----:B----4-:R4:W1:Y:S02]  /*ea40*/  SYNCS.PHASECHK.TRANS64.TRYWAIT P1, [R15+URZ+0x30c20], R4 ;  /* 0x030c20040f0075a7 */ /* 0x010864000802017f */
[----:B-1----:R-:W-:Y:S05]  /*ea50*/  @!P1 NANOSLEEP.SYNCS 0x989680 ;  /* 0x009896800000995d */ /* 0x002fea0003900000 */
[----:B------:R-:W1:Y:S02]  /*ea60*/  @!P1 SYNCS.PHASECHK.TRANS64 P1, [R15+URZ+0x30c20], R4 ;  /* 0x030c20040f0095a7 */ /* 0x000e64000802007f */
[----:B-1----:R-:W-:Y:S05]  /*ea70*/  @!P1 BRA `(.L_x_7354) ;  /* 0xfffffffc00f09947 */ /* 0x002fea000383ffff */
[----:B------:R-:W-:Y:S05]  /*ea80*/  BRA `(.L_x_7355) ;  /* 0xffffffec00607947 */ /* 0x000fea000383ffff */
.L_x_7320:
[----:B-1----:R1:W4:Y:S02]  /*ea90*/  SYNCS.PHASECHK.TRANS64.TRYWAIT P1, [R15+URZ+0x30c40], R12 ;  /* 0x030c400c0f0075a7 */ /* 0x002324000802017f */
[----:B----4-:R-:W-:Y:S05]  /*eaa0*/  @!P1 NANOSLEEP.SYNCS 0x989680 ;  /* 0x009896800000995d */ /* 0x010fea0003900000 */
[----:B------:R-:W4:Y:S02]  /*eab0*/  @!P1 SYNCS.PHASECHK.TRANS64 P1, [R15+URZ+0x30c40], R12 ;  /* 0x030c400c0f0095a7 */ /* 0x000f24000802007f */
[----:B----4-:R-:W-:Y:S05]  /*eac0*/  @!P1 BRA `(.L_x_7320) ;  /* 0xfffffffc00f09947 */ /* 0x010fea000383ffff */
[----:B------:R-:W-:Y:S05]  /*ead0*/  BRA `(.L_x_7356) ;  /* 0xfffffff000007947 */ /* 0x000fea000383ffff */
.L_x_7322:
[----:B--2---:R2:W4:Y:S02]  /*eae0*/  SYNCS.PHASECHK.TRANS64.TRYWAIT P1, [R15+URZ+0x30c28], R12 ;  /* 0x030c280c0f0075a7 */ /* 0x004524000802017f */
[----:B----4-:R-:W-:Y:S05]  /*eaf0*/  @!P1 NANOSLEEP.SYNCS 0x989680 ;  /* 0x009896800000995d */ /* 0x010fea0003900000 */
[----:B------:R-:W4:Y:S02]  /*eb00*/  @!P1 SYNCS.PHASECHK.TRANS64 P1, [R15+URZ+0x30c28], R12 ;  /* 0x030c280c0f0095a7 */ /* 0x000f24000802007f */
[----:B----4-:R-:W-:Y:S05]  /*eb10*/  @!P1 BRA `(.L_x_7322) ;  /* 0xfffffffc00f09947 */ /* 0x010fea000383ffff */
[----:B------:R-:W-:Y:S05]  /*eb20*/  BRA `(.L_x_7357) ;  /* 0xfffffff000787947 */ /* 0x000fea000383ffff */
.L_x_7324:
[----:B----4-:R4:W1:Y:S02]  /*eb30*/  SYNCS.PHASECHK.TRANS64.TRYWAIT P0, [R3+URZ+0x30c40], R0 ;  /* 0x030c4000030075a7 */ /* 0x010864000800017f */
[----:B-1----:R-:W-:Y:S05]  /*eb40*/  @!P0 NANOSLEEP.SYNCS 0x989680 ;  /* 0x009896800000895d */ /* 0x002fea0003900000 */
[----:B------:R-:W1:Y:S02]  /*eb50*/  @!P0 SYNCS.PHASECHK.TRANS64 P0, [R3+URZ+0x30c40], R0 ;  /* 0x030c4000030085a7 */ /* 0x000e64000800007f */
[----:B-1----:R-:W-:Y:S05]  /*eb60*/  @!P0 BRA `(.L_x_7324) ;  /* 0xfffffffc00f08947 */ /* 0x002fea000383ffff */
[----:B------:R-:W-:Y:S05]  /*eb70*/  BRA `(.L_x_7358) ;  /* 0xfffffff4000c7947 */ /* 0x000fea000383ffff */
.L_x_7326:
[----:B------:R-:W-:Y:S01]  /*eb80*/  BSSY B0, `(.L_x_7359) ;  /* 0x0000006000007945 */ /* 0x000fe20003800000 */
[----:B------:R-:W-:-:S07]  /*eb90*/  IMAD.MOV.U32 R15, RZ, RZ, -0x1 ;  /* 0xffffffffff0f7424 */ /* 0x000fce00078e00ff */
[----:B------:R-:W-:Y:S05]  /*eba0*/  WARPSYNC.COLLECTIVE R15, `(.L_x_7360) ;  /* 0x000000000f0c7348 */ /* 0x000fea0003c00000 */
[----:B------:R-:W-:Y:S02]  /*ebb0*/  ELECT P6, UR62, PT ;  /* 0x00000000003e782f */ /* 0x000fe400038c0000 */
[----:B------:R-:W-:Y:S01]  /*ebc0*/  MOV R14, UR62 ;  /* 0x0000003e000e7c02 */ /* 0x000fe20008000f00 */
[----:B------:R-:W-:Y:S10]  /*ebd0*/  ENDCOLLECTIVE ;  /* 0x000000000000791b */ /* 0x000ff40003800000 */
.L_x_7360:
[----:B------:R-:W-:Y:S05]  /*ebe0*/  BSYNC B0 ;  /* 0x0000000000007941 */ /* 0x000fea0003800000 */
.L_x_7359:
[----:B------:R-:W-:Y:S05]  /*ebf0*/  BRA `(.L_x_7361) ;  /* 0xfffffff400a07947 */ /* 0x000fea000383ffff */
.L_x_7328:
[----:B-1----:R1:W2:Y:S02]  /*ec00*/  SYNCS.PHASECHK.TRANS64.TRYWAIT P0, [R7+URZ], R4 ;  /* 0x00000004070075a7 */ /* 0x0022a4000800017f */
[----:B--2---:R-:W-:Y:S05]  /*ec10*/  @!P0 NANOSLEEP.SYNCS 0x989680 ;  /* 0x009896800000895d */ /* 0x004fea0003900000 */
[----:B------:R-:W2:Y:S02]  /*ec20*/  @!P0 SYNCS.PHASECHK.TRANS64 P0, [R7+URZ], R4 ;  /* 0x00000004070085a7 */ /* 0x000ea4000800007f */
[----:B--2---:R-:W-:Y:S05]  /*ec30*/  @!P0 BRA `(.L_x_7328) ;  /* 0xfffffffc00f08947 */ /* 0x004fea000383ffff */
[----:B------:R-:W-:Y:S05]  /*ec40*/  BRA `(.L_x_7362) ;  /* 0xfffffff400e07947 */ /* 0x000fea000383ffff */
.L_x_7329:
[----:B--2---:R2:W3:Y:S02]  /*ec50*/  SYNCS.PHASECHK.TRANS64.TRYWAIT P0, [R3+URZ], R0 ;  /* 0x00000000030075a7 */ /* 0x0044e4000800017f */
[----:B---3--:R-:W-:Y:S05]  /*ec60*/  @!P0 NANOSLEEP.SYNCS 0x989680 ;  /* 0x009896800000895d */ /* 0x008fea0003900000 */
[----:B------:R-:W3:Y:S02]  /*ec70*/  @!P0 SYNCS.PHASECHK.TRANS64 P0, [R3+URZ], R0 ;  /* 0x00000000030085a7 */ /* 0x000ee4000800007f */
[----:B---3--:R-:W-:Y:S05]  /*ec80*/  @!P0 BRA `(.L_x_7329) ;  /* 0xfffffffc00f08947 */ /* 0x008fea000383ffff */
[----:B------:R-:W-:Y:S05]  /*ec90*/  BRA `(.L_x_7363) ;  /* 0xfffffff400d47947 */ /* 0x000fea000383ffff */
.L_x_7331:
[----:B--2---:R2:W3:Y:S02]  /*eca0*/  SYNCS.PHASECHK.TRANS64.TRYWAIT P0, [R5+URZ], R4 ;  /* 0x00000004050075a7 */ /* 0x0044e4000800017f */
[----:B---3--:R-:W-:Y:S05]  /*ecb0*/  @!P0 NANOSLEEP.SYNCS 0x989680 ;  /* 0x009896800000895d */ /* 0x008fea0003900000 */
[----:B------:R-:W3:Y:S02]  /*ecc0*/  @!P0 SYNCS.PHASECHK.TRANS64 P0, [R5+URZ], R4 ;  /* 0x00000004050085a7 */ /* 0x000ee4000800007f */
[----:B---3--:R-:W-:Y:S05]  /*ecd0*/  @!P0 BRA `(.L_x_7331) ;  /* 0xfffffffc00f08947 */ /* 0x008fea000383ffff */
[----:B------:R-:W-:Y:S05]  /*ece0*/  BRA `(.L_x_7364) ;  /* 0xfffffff400d87947 */ /* 0x000fea000383ffff */
.L_x_7365:
        /* <DEDUP_REMOVED lines=9> */
.L_x_7427:


//--------------------- .text._ZN7cutlass13device_kernelIN5flash22FlashAttnBwdPreprocessIN4cute5tupleIJNS3_1CILi128EEENS5_ILi64EEEEEENS_10bfloat16_tEfNS_4arch4Sm90ELb1ELb1EEEEEvNT_6ParamsE --------------------------
	.section	.text._ZN7cutlass13device_kernelIN5flash22FlashAttnBwdPreprocessIN4cute5tupleIJNS3_1CILi128EEENS5_ILi64EEEEEENS_10bfloat16_tEfNS_4arch4Sm90ELb1ELb1EEEEEvNT_6ParamsE,"ax",@progbits
	.align	128
.text._ZN7cutlass13device_kernelIN5flash22FlashAttnBwdPreprocessIN4cute5tupleIJNS3_1CILi128EEENS5_ILi64EEEEEENS_10bfloat16_tEfNS_4arch4Sm90ELb1ELb1EEEEEvNT_6ParamsE:
        .type           _ZN7cutlass13device_kernelIN5flash22FlashAttnBwdPreprocessIN4cute5tupleIJNS3_1CILi128EEENS5_ILi64EEEEEENS_10bfloat16_tEfNS_4arch4Sm90ELb1ELb1EEEEEvNT_6ParamsE,@function
        .size           _ZN7cutlass13device_kernelIN5flash22FlashAttnBwdPreprocessIN4cute5tupleIJNS3_1CILi128EEENS5_ILi64EEEEEENS_10bfloat16_tEfNS_4arch4Sm90ELb1ELb1EEEEEvNT_6ParamsE,(.L_x_7428 - _ZN7cutlass13device_kernelIN5flash22FlashAttnBwdPreprocessIN4cute5tupleIJNS3_1CILi128EEENS5_ILi64EEEEEENS_10bfloat16_tEfNS_4arch4Sm90ELb1ELb1EEEEEvNT_6ParamsE)
        .other          _ZN7cutlass13device_kernelIN5flash22FlashAttnBwdPreprocessIN4cute5tupleIJNS3_1CILi128EEENS5_ILi64EEEEEENS_10bfloat16_tEfNS_4arch4Sm90ELb1ELb1EEEEEvNT_6ParamsE,@"STO_CUDA_ENTRY STV_DEFAULT"
_ZN7cutlass13device_kernelIN5flash22FlashAttnBwdPreprocessIN4cute5tupleIJNS3_1CILi128EEENS5_ILi64EEEEEENS_10bfloat16_tEfNS_4arch4Sm90ELb1ELb1EEEEEvNT_6ParamsE:
        /* <DEDUP_REMOVED lines=11> */
[----:B------:R-:W-:Y:S01]  /*00b0*/  ISETP.NE.U32.AND P2, PT, R4, RZ, PT ;  /* 0x000000ff0400720c */ /* 0x000fe20003f45070 */
[----:B-1----:R-:W-:-:S04]  /*00c0*/  IMAD.WIDE R6, R0, 0x4, R6 ;  /* 0x0000000400067825 */ /* 0x002fc800078e0206 */
[----:B------:R-:W0:Y:S01]  /*00d0*/  @P1 LDC.64 R8, c[0x0][0x2f8] ;  /* 0x0000be00ff081b82 */ /* 0x000e220000000a00 */
[----:B------:R-:W-:-:S05]  /*00e0*/  IMAD.U32 R4, RZ, RZ, UR6 ;  /* 0x00000006ff047e24 */ /* 0x000fca000f8e00ff */
[----:B------:R1:W5:Y:S01]  /*00f0*/  @P0 LDG.E R48, desc[UR4][R6.64] ;  /* 0x0000000406300981 */ /* 0x000362000c1e1900 */
[----:B------:R-:W-:Y:S01]  /*0100*/  ISETP.NE.AND.EX P2, PT, R5, RZ, PT, P2 ;  /* 0x000000ff0500720c */ /* 0x000fe20003f45320 */
[----:B------:R-:W2:Y:S01]  /*0110*/  S2R R2, SR_CTAID.X ;  /* 0x0000000000027919 */ /* 0x000ea20000002500 */
[----:B------:R-:W3:Y:S01]  /*0120*/  S2R R3, SR_TID.X ;  /* 0x0000000000037919 */ /* 0x000ee20000002100 */
[----:B0-----:R-:W-:-:S05]  /*0130*/  @P1 IMAD.WIDE R8, R0, 0x4, R8 ;  /* 0x0000000400081825 */ /* 0x001fca00078e0208 */
[----:B------:R1:W5:Y:S01]  /*0140*/  @P1 LDG.E R4, desc[UR4][R8.64] ;  /* 0x0000000408041981 */ /* 0x000362000c1e1900 */
[----:B--2---:R-:W-:Y:S01]  /*0150*/  IMAD.SHL.U32 R5, R2, 0x80, RZ ;  /* 0x0000008002057824 */ /* 0x004fe200078e00ff */
[----:B---3--:R-:W-:Y:S06]  /*0160*/  @P1 BRA `(.L_x_7366) ;  /* 0x0000000000101947 */ /* 0x008fec0003800000 */
[----:B------:R-:W-:Y:S05]  /*0170*/  @!P0 BRA `(.L_x_7366) ;  /* 0x00000000000c8947 */ /* 0x000fea0003800000 */
[----:B-1----:R-:W2:Y:S04]  /*0180*/  LDG.E R9, desc[UR4][R6.64] ;  /* 0x0000000406097981 */ /* 0x002ea8000c1e1900 */
[----:B-----5:R-:W2:Y:S02]  /*0190*/  LDG.E R4, desc[UR4][R6.64+0x4] ;  /* 0x0000040406047981 */ /* 0x020ea4000c1e1900 */
[----:B--2---:R-:W-:-:S07]  /*01a0*/  IMAD.IADD R4, R4, 0x1, -R9 ;  /* 0x0000000104047824 */ /* 0x004fce00078e0a09 */
.L_x_7366:
[----:B-----5:R-:W-:-:S13]  /*01b0*/  ISETP.LE.AND P1, PT, R4, R5, PT ;  /* 0x000000050400720c */ /* 0x020fda0003f23270 */
[----:B------:R-:W-:Y:S05]  /*01c0*/  @P2 EXIT P1 ;  /* 0x000000000000294d */ /* 0x000fea0000800000 */
[----:B------:R-:W0:Y:S01]  /*01d0*/  S2UR UR6, SR_CTAID.Y ;  /* 0x00000000000679c3 */ /* 0x000e220000002600 */
[----:B------:R-:W-:Y:S01]  /*01e0*/  ISETP.GT.AND P1, PT, R3, 0x7f, PT ;  /* 0x0000007f0300780c */ /* 0x000fe20003f24270 */
[----:B------:R-:W-:Y:S01]  /*01f0*/  BSSY B0, `(.L_x_7367) ;  /* 0x0000026000007945 */ /* 0x000fe20003800000 */
[----:B------:R-:W-:Y:S02]  /*0200*/  IADD3 R47, -R5, R4, RZ ;  /* 0x00000004052f7210 */ /* 0x000fe40007ffe1ff */
[----:B------:R-:W-:Y:S02]  /*0210*/  CS2R R14, SRZ ;  /* 0x00000000000e7805 */ /* 0x000fe4000001ff00 */
[----:B-1----:R-:W-:Y:S01]  /*0220*/  SHF.R.S32.HI R6, RZ, 0x1f, R3 ;  /* 0x0000001fff067819 */ /* 0x002fe20000011403 */
[----:B------:R-:W-:Y:S01]  /*0230*/  @P0 IMAD.MOV.U32 R14, RZ, RZ, R48 ;  /* 0x000000ffff0e0224 */ /* 0x000fe200078e0030 */
[----:B------:R-:W-:Y:S01]  /*0240*/  ISETP.GE.OR P4, PT, R3, R47, P1 ;  /* 0x0000002f0300720c */ /* 0x000fe20000f86670 */
[----:B------:R-:W1:Y:S01]  /*0250*/  LDC.64 R10, c[0x0][0x230] ;  /* 0x00008c00ff0a7b82 */ /* 0x000e620000000a00 */
[----:B------:R-:W-:Y:S01]  /*0260*/  LEA.HI R7, R6, R3, RZ, 0x3 ;  /* 0x0000000306077211 */ /* 0x000fe200078f18ff */
[----:B------:R-:W-:Y:S01]  /*0270*/  IMAD.MOV.U32 R40, RZ, RZ, 0x7f800000 ;  /* 0x7f800000ff287424 */ /* 0x000fe200078e00ff */
[----:B------:R-:W-:-:S02]  /*0280*/  SHF.R.S32.HI R41, RZ, 0x1f, R0 ;  /* 0x0000001fff297819 */ /* 0x000fc40000011400 */
[----:B------:R-:W-:Y:S02]  /*0290*/  LOP3.LUT R8, R7, 0xfffffff8, RZ, 0xc0, !PT ;  /* 0xfffffff807087812 */ /* 0x000fe400078ec0ff */
[----:B------:R-:W-:Y:S02]  /*02a0*/  SHF.R.S32.HI R6, RZ, 0x3, R7 ;  /* 0x00000003ff067819 */ /* 0x000fe40000011407 */
[----:B------:R-:W-:Y:S01]  /*02b0*/  @P0 SHF.R.S32.HI R15, RZ, 0x1f, R48 ;  /* 0x0000001fff0f0819 */ /* 0x000fe20000011430 */
[----:B------:R-:W-:Y:S01]  /*02c0*/  IMAD.IADD R45, R3, 0x1, -R8 ;  /* 0x00000001032d7824 */ /* 0x000fe200078e0a08 */
[----:B------:R-:W-:Y:S02]  /*02d0*/  ISETP.GE.AND P3, PT, R6, R47, PT ;  /* 0x0000002f0600720c */ /* 0x000fe40003f66270 */
[----:B------:R-:W-:Y:S02]  /*02e0*/  SEL R7, R0, RZ, !P2 ;  /* 0x000000ff00077207 */ /* 0x000fe40005000000 */
[----:B------:R-:W-:Y:S01]  /*02f0*/  SHF.L.U32 R8, R45, 0x3, RZ ;  /* 0x000000032d087819 */ /* 0x000fe200000006ff */
[----:B0-----:R-:W-:Y:S01]  /*0300*/  USHF.R.S32.HI UR7, URZ, 0x1f, UR6 ;  /* 0x0000001f3f077899 */ /* 0x001fe20008011406 */
[----:B------:R-:W-:Y:S01]  /*0310*/  SEL R41, R41, RZ, !P2 ;  /* 0x000000ff29297207 */ /* 0x000fe20005000000 */
[----:B------:R-:W-:Y:S10]  /*0320*/  @P4 BRA `(.L_x_7368) ;  /* 0x0000000000484947 */ /* 0x000ff40003800000 */
[----:B------:R-:W0:Y:S01]  /*0330*/  LDC.64 R18, c[0x0][0x290] ;  /* 0x0000a400ff127b82 */ /* 0x000e220000000a00 */
[----:B------:R-:W-:Y:S01]  /*0340*/  SHF.R.S32.HI R13, RZ, 0x1f, R5 ;  /* 0x0000001fff0d7819 */ /* 0x000fe20000011405 */
[----:B------:R-:W-:Y:S01]  /*0350*/  ULDC.64 UR8, c[0x0][0x298] ;  /* 0x0000a60000087ab9 */ /* 0x000fe20000000a00 */
[--C-:B------:R-:W-:Y:S02]  /*0360*/  SHF.R.S32.HI R16, RZ, 0x1f, R3.reuse ;  /* 0x0000001fff107819 */ /* 0x100fe40000011403 */
[----:B------:R-:W-:-:S04]  /*0370*/  IADD3 R12, P2, P4, R14, R5, R3 ;  /* 0x000000050e0c7210 */ /* 0x000fc80007c5e003 */
[----:B------:R-:W-:Y:S01]  /*0380*/  IADD3.X R13, R15, R13, R16, P2, P4 ;  /* 0x0000000d0f0d7210 */ /* 0x000fe200017e8410 */
[C---:B0-----:R-:W-:Y:S02]  /*0390*/  IMAD R16, R18.reuse, UR7, RZ ;  /* 0x0000000712107c24 */ /* 0x041fe4000f8e02ff */
[----:B------:R-:W-:-:S04]  /*03a0*/  IMAD.WIDE.U32 R12, R18, UR6, R12 ;  /* 0x00000006120c7c25 */ /* 0x000fc8000f8e000c */
[----:B------:R-:W-:Y:S02]  /*03b0*/  IMAD R17, R19, UR6, R16 ;  /* 0x0000000613117c24 */ /* 0x000fe4000f8e0210 */
[----:B------:R-:W-:Y:S02]  /*03c0*/  IMAD R16, R41, UR8, RZ ;  /* 0x0000000829107c24 */ /* 0x000fe4000f8e02ff */
[----:B------:R-:W-:Y:S02]  /*03d0*/  IMAD.IADD R13, R13, 0x1, R17 ;  /* 0x000000010d0d7824 */ /* 0x000fe400078e0211 */
[C---:B------:R-:W-:Y:S02]  /*03e0*/  IMAD R17, R7.reuse, UR9, R16 ;  /* 0x0000000907117c24 */ /* 0x040fe4000f8e0210 */
[----:B------:R-:W-:Y:S01]  /*03f0*/  IMAD.WIDE.U32 R12, R7, UR8, R12 ;  /* 0x00000008070c7c25 */ /* 0x000fe2000f8e000c */
[----:B------:R-:W-:-:S03]  /*0400*/  ULDC.64 UR8, c[0x0][0x288] ;  /* 0x0000a20000087ab9 */ /* 0x000fc60000000a00 */
[----:B------:R-:W-:Y:S01]  /*0410*/  IMAD.IADD R13, R13, 0x1, R17 ;  /* 0x000000010d0d7824 */ /* 0x000fe200078e0211 */
[----:B------:R-:W-:-:S04]  /*0420*/  LEA R16, P2, R12, UR8, 0x2 ;  /* 0x000000080c107c11 */ /* 0x000fc8000f8410ff */
[----:B------:R-:W-:-:S05]  /*0430*/  LEA.HI.X R17, R12, UR9, R13, 0x2, P2 ;  /* 0x000000090c117c11 */ /* 0x000fca00090f140d */
[----:B------:R0:W5:Y:S04]  /*0440*/  LDG.E R40, desc[UR4][R16.64] ;  /* 0x0000000410287981 */ /* 0x000168000c1e1900 */
.L_x_7368:
[----:B------:R-:W-:Y:S05]  /*0450*/  BSYNC B0 ;  /* 0x0000000000007941 */ /* 0x000fea0003800000 */
.L_x_7367:
[----:B------:R-:W-:Y:S01]  /*0460*/  ULDC UR8, c[0x0][0x21c] ;  /* 0x0000870000087ab9 */ /* 0x000fe20000000800 */
[----:B0-----:R-:W0:Y:S01]  /*0470*/  LDC.64 R16, c[0x0][0x250] ;  /* 0x00009400ff107b82 */ /* 0x001e220000000a00 */
[----:B------:R-:W-:Y:S01]  /*0480*/  ISETP.LT.AND P6, PT, R8, UR8, !P3 ;  /* 0x0000000808007c0c */ /* 0x000fe2000dfc1270 */
[C---:B------:R-:W-:Y:S01]  /*0490*/  VIADD R44, R6.reuse, 0x20 ;  /* 0x00000020062c7836 */ /* 0x040fe20000000000 */
[----:B------:R-:W-:Y:S01]  /*04a0*/  SHF.R.S32.HI R42, RZ, 0x1f, R6 ;  /* 0x0000001fff2a7819 */ /* 0x000fe20000011406 */
[C---:B------:R-:W-:Y:S01]  /*04b0*/  VIADD R43, R6.reuse, 0x40 ;  /* 0x00000040062b7836 */ /* 0x040fe20000000000 */
[----:B------:R-:W-:Y:S01]  /*04c0*/  IADD3 R36, P2, R6, R14, RZ ;  /* 0x0000000e06247210 */ /* 0x000fe20007f5e0ff */
[----:B-1----:R-:W-:Y:S01]  /*04d0*/  IMAD R14, R10, UR7, RZ ;  /* 0x000000070a0e7c24 */ /* 0x002fe2000f8e02ff */
[----:B------:R-:W-:Y:S02]  /*04e0*/  SHF.R.S32.HI R9, RZ, 0x1f, R8 ;  /* 0x0000001fff097819 */ /* 0x000fe40000011408 */
[----:B------:R-:W-:Y:S01]  /*04f0*/  IADD3.X R37, R42, R15, RZ, P2, !PT ;  /* 0x0000000f2a257210 */ /* 0x000fe200017fe4ff */
[----:B------:R-:W-:Y:S01]  /*0500*/  IMAD R11, R11, UR6, R14 ;  /* 0x000000060b0b7c24 */ /* 0x000fe2000f8e020e */
[----:B------:R-:W-:Y:S01]  /*0510*/  ISETP.GE.AND P2, PT, R8, UR8, PT ;  /* 0x0000000808007c0c */ /* 0x000fe2000bf46270 */
[----:B------:R-:W-:Y:S01]  /*0520*/  IMAD.WIDE.U32 R14, R10, UR6, R8 ;  /* 0x000000060a0e7c25 */ /* 0x000fe2000f8e0008 */
[----:B------:R-:W-:Y:S01]  /*0530*/  ULDC.64 UR8, c[0x0][0x238] ;  /* 0x00008e0000087ab9 */ /* 0x000fe20000000a00 */
[----:B------:R-:W1:Y:S01]  /*0540*/  @P6 LDC.64 R12, c[0x0][0x228] ;  /* 0x00008a00ff0c6b82 */ /* 0x000e620000000a00 */
[----:B------:R-:W-:Y:S01]  /*0550*/  ISETP.LT.AND P4, PT, R44, R47, !P2 ;  /* 0x0000002f2c00720c */ /* 0x000fe20005781270 */
[----:B------:R-:W-:-:S02]  /*0560*/  IMAD.IADD R15, R15, 0x1, R11 ;  /* 0x000000010f0f7824 */ /* 0x000fc400078e020b */
[----:B------:R-:W-:Y:S02]  /*0570*/  IMAD R18, R41, UR8, RZ ;  /* 0x0000000829127c24 */ /* 0x000fe4000f8e02ff */
[----:B------:R-:W-:Y:S02]  /*0580*/  IMAD.WIDE R36, R2, 0x80, R36 ;  /* 0x0000008002247825 */ /* 0x000fe400078e0224 */
[----:B------:R-:W2:Y:S02]  /*0590*/  @P6 LDC.64 R20, c[0x0][0x210] ;  /* 0x00008400ff146b82 */ /* 0x000ea40000000a00 */
[C---:B------:R-:W-:Y:S02]  /*05a0*/  IMAD R19, R7.reuse, UR9, R18 ;  /* 0x0000000907137c24 */ /* 0x040fe4000f8e0212 */
[C---:B0-----:R-:W-:Y:S02]  /*05b0*/  IMAD R22, R16.reuse, UR7, RZ ;  /* 0x0000000710167c24 */ /* 0x041fe4000f8e02ff */
[----:B------:R-:W-:Y:S01]  /*05c0*/  IMAD.WIDE.U32 R38, R7, UR8, R14 ;  /* 0x0000000807267c25 */ /* 0x000fe2000f8e000e */
[----:B------:R-:W-:Y:S01]  /*05d0*/  ULDC.64 UR8, c[0x0][0x258] ;  /* 0x0000960000087ab9 */ /* 0x000fe20000000a00 */
[----:B------:R-:W0:Y:S02]  /*05e0*/  @P6 LDC.64 R10, c[0x0][0x248] ;  /* 0x00009200ff0a6b82 */ /* 0x000e240000000a00 */
[----:B------:R-:W-:Y:S01]  /*05f0*/  IMAD R17, R17, UR6, R22 ;  /* 0x0000000611117c24 */ /* 0x000fe2000f8e0216 */
[----:B------:R-:W-:Y:S01]  /*0600*/  IADD3 R39, R39, R19, RZ ;  /* 0x0000001327277210 */ /* 0x000fe20007ffe0ff */
[----:B------:R-:W-:-:S03]  /*0610*/  IMAD.WIDE.U32 R8, R16, UR6, R8 ;  /* 0x0000000610087c25 */ /* 0x000fc6000f8e0008 */
[----:B------:R-:W-:Y:S01]  /*0620*/  @P4 MOV R25, R39 ;  /* 0x0000002700194202 */ /* 0x000fe20000000f00 */
[-C--:B-1----:R-:W-:Y:S01]  /*0630*/  @P6 IMAD R18, R37, R12.reuse, RZ ;  /* 0x0000000c25126224 */ /* 0x082fe200078e02ff */
[----:B------:R-:W1:Y:S01]  /*0640*/  @P6 LDC.64 R22, c[0x0][0x240] ;  /* 0x00009000ff166b82 */ /* 0x000e620000000a00 */
[----:B------:R-:W-:Y:S02]  /*0650*/  IMAD.IADD R9, R9, 0x1, R17 ;  /* 0x0000000109097824 */ /* 0x000fe400078e0211 */
[C---:B------:R-:W-:Y:S02]  /*0660*/  @P6 IMAD R15, R36.reuse, R13, R18 ;  /* 0x0000000d240f6224 */ /* 0x040fe400078e0212 */
[----:B------:R-:W-:Y:S02]  /*0670*/  IMAD R14, R41, UR8, RZ ;  /* 0x00000008290e7c24 */ /* 0x000fe4000f8e02ff */
[----:B------:R-:W-:Y:S01]  /*0680*/  @P6 IMAD.WIDE.U32 R12, R36, R12, R38 ;  /* 0x0000000c240c6225 */ /* 0x000fe200078e0026 */
[----:B------:R-:W3:Y:S03]  /*0690*/  @P4 LDC.64 R18, c[0x0][0x228] ;  /* 0x00008a00ff124b82 */ /* 0x000ee60000000a00 */
[----:B------:R-:W-:Y:S01]  /*06a0*/  IMAD.WIDE.U32 R58, R7, UR8, R8 ;  /* 0x00000008073a7c25 */ /* 0x000fe2000f8e0008 */
[----:B--2---:R-:W-:-:S03]  /*06b0*/  @P6 LEA R20, P5, R12, R20, 0x1 ;  /* 0x000000140c146211 */ /* 0x004fc600078a08ff */
[----:B------:R-:W-:Y:S01]  /*06c0*/  IMAD R53, R7, UR9, R14 ;  /* 0x0000000907357c24 */ /* 0x000fe2000f8e020e */
[----:B------:R-:W2:Y:S01]  /*06d0*/  @P4 LDC.64 R60, c[0x0][0x210] ;  /* 0x00008400ff3c4b82 */ /* 0x000ea20000000a00 */
[----:B------:R-:W-:Y:S01]  /*06e0*/  @P6 IMAD.IADD R8, R13, 0x1, R15 ;  /* 0x000000010d086824 */ /* 0x000fe200078e020f */
[----:B------:R-:W-:Y:S01]  /*06f0*/  CS2R R14, SRZ ;  /* 0x00000000000e7805 */ /* 0x000fe2000001ff00 */
[-C--:B0-----:R-:W-:Y:S01]  /*0700*/  @P6 IMAD R9, R37, R10.reuse, RZ ;  /* 0x0000000a25096224 */ /* 0x081fe200078e02ff */
[----:B------:R-:W-:Y:S01]  /*0710*/  IADD3 R53, R59, R53, RZ ;  /* 0x000000353b357210 */ /* 0x000fe20007ffe0ff */
[----:B------:R-:W-:Y:S01]  /*0720*/  @P6 IMAD.MOV.U32 R52, RZ, RZ, R58 ;  /* 0x000000ffff346224 */ /* 0x000fe200078e003a */
[----:B------:R-:W-:Y:S01]  /*0730*/  @P6 LEA.HI.X R21, R12, R21, R8, 0x1, P5 ;  /* 0x000000150c156211 */ /* 0x000fe200028f0c08 */
[C---:B------:R-:W-:Y:S01]  /*0740*/  @P6 IMAD R13, R36.reuse, R11, R9 ;  /* 0x0000000b240d6224 */ /* 0x040fe200078e0209 */
[C---:B------:R-:W-:Y:S01]  /*0750*/  @P4 IADD3 R27, P5, R36.reuse, 0x20, RZ ;  /* 0x00000020241b4810 */ /* 0x040fe20007fbe0ff */
[----:B------:R-:W-:Y:S01]  /*0760*/  @P6 IMAD.WIDE.U32 R10, R36, R10, R52 ;  /* 0x0000000a240a6225 */ /* 0x000fe200078e0034 */
[----:B------:R-:W0:Y:S03]  /*0770*/  @P4 LDC.64 R16, c[0x0][0x248] ;  /* 0x00009200ff104b82 */ /* 0x000e260000000a00 */
[----:B------:R-:W-:Y:S01]  /*0780*/  @P4 IMAD.X R9, RZ, RZ, R37, P5 ;  /* 0x000000ffff094224 */ /* 0x000fe200028e0625 */
[----:B------:R-:W-:Y:S01]  /*0790*/  @P6 IADD3 R8, R11, R13, RZ ;  /* 0x0000000d0b086210 */ /* 0x000fe20007ffe0ff */
[----:B------:R-:W-:Y:S01]  /*07a0*/  @P4 IMAD.MOV.U32 R24, RZ, RZ, R38 ;  /* 0x000000ffff184224 */ /* 0x000fe200078e0026 */
[C---:B-1----:R-:W-:Y:S01]  /*07b0*/  @P6 LEA R22, P5, R10.reuse, R22, 0x1 ;  /* 0x000000160a166211 */ /* 0x042fe200078a08ff */
[----:B---3--:R-:W-:Y:S01]  /*07c0*/  @P4 IMAD R12, R9, R18, RZ ;  /* 0x00000012090c4224 */ /* 0x008fe200078e02ff */
[----:B------:R-:W1:Y:S02]  /*07d0*/  @P4 LDC.64 R32, c[0x0][0x240] ;  /* 0x00009000ff204b82 */ /* 0x000e640000000a00 */
[----:B------:R-:W-:Y:S01]  /*07e0*/  @P6 LEA.HI.X R23, R10, R23, R8, 0x1, P5 ;  /* 0x000000170a176211 */ /* 0x000fe200028f0c08 */
[----:B------:R-:W-:Y:S01]  /*07f0*/  @P4 IMAD R29, R27, R19, R12 ;  /* 0x000000131b1d4224 */ /* 0x000fe200078e020c */
[----:B------:R-:W-:-:S02]  /*0800*/  CS2R R8, SRZ ;  /* 0x0000000000087805 */ /* 0x000fc4000001ff00 */
[----:B------:R-:W-:Y:S02]  /*0810*/  CS2R R10, SRZ ;  /* 0x00000000000a7805 */ /* 0x000fe4000001ff00 */
[----:B------:R-:W-:Y:S01]  /*0820*/  CS2R R12, SRZ ;  /* 0x00000000000c7805 */ /* 0x000fe2000001ff00 */
[----:B------:R-:W-:Y:S01]  /*0830*/  @P4 IMAD.WIDE.U32 R18, R27, R18, R24 ;  /* 0x000000121b124225 */ /* 0x000fe200078e0018 */
[----:B------:R-:W-:Y:S02]  /*0840*/  ISETP.LT.AND P5, PT, R43, R47, !P2 ;  /* 0x0000002f2b00720c */ /* 0x000fe400057a1270 */
[----:B------:R3:W4:Y:S01]  /*0850*/  @P6 LDG.E.128 R8, desc[UR4][R20.64] ;  /* 0x0000000414086981 */ /* 0x000722000c1e1d00 */
[----:B------:R-:W-:Y:S02]  /*0860*/  @P4 IMAD.IADD R19, R19, 0x1, R29 ;  /* 0x0000000113134824 */ /* 0x000fe400078e021d */
[----:B------:R-:W-:Y:S01]  /*0870*/  VIADD R46, R6, 0x60 ;  /* 0x00000060062e7836 */ /* 0x000fe20000000000 */
[----:B------:R0:W4:Y:S01]  /*0880*/  @P6 LDG.E.128 R12, desc[UR4][R22.64] ;  /* 0x00000004160c6981 */ /* 0x000122000c1e1d00 */
[----:B--2---:R-:W-:-:S03]  /*0890*/  @P4 LEA R60, P6, R18, R60, 0x1 ;  /* 0x0000003c123c4211 */ /* 0x004fc600078c08ff */
[----:B------:R-:W-:Y:S02]  /*08a0*/  ISETP.LT.AND P2, PT, R46, R47, !P2 ;  /* 0x0000002f2e00720c */ /* 0x000fe40005741270 */
[----:B------:R-:W-:Y:S01]  /*08b0*/  @P4 LEA.HI.X R61, R18, R61, R19, 0x1, P6 ;  /* 0x0000003d123d4211 */ /* 0x000fe200030f0c13 */
[----:B------:R-:W2:Y:S01]  /*08c0*/  @P5 LDC.64 R56, c[0x0][0x228] ;  /* 0x00008a00ff385b82 */ /* 0x000ea20000000a00 */
[C---:B------:R-:W-:Y:S01]  /*08d0*/  @P4 IADD3 R27, P6, R36.reuse, 0x20, RZ ;  /* 0x00000020241b4810 */ /* 0x040fe20007fde0ff */
[----:B---3--:R-:W-:Y:S01]  /*08e0*/  @P4 IMAD.MOV.U32 R20, RZ, RZ, R58 ;  /* 0x000000ffff144224 */ /* 0x008fe200078e003a */
[----:B------:R-:W-:Y:S01]  /*08f0*/  @P4 MOV R21, R53 ;  /* 0x0000003500154202 */ /* 0x000fe20000000f00 */
[----:B------:R-:W-:Y:S01]  /*0900*/  @P5 IMAD.MOV.U32 R55, RZ, RZ, R39 ;  /* 0x000000ffff375224 */ /* 0x000fe200078e0027 */
[----:B------:R-:W-:Y:S02]  /*0910*/  @P4 IADD3.X R19, RZ, R37, RZ, P6, !PT ;  /* 0x00000025ff134210 */ /* 0x000fe400037fe4ff */
[----:B------:R-:W-:Y:S01]  /*0920*/  @P5 MOV R54, R38 ;  /* 0x0000002600365202 */ /* 0x000fe20000000f00 */
[----:B------:R-:W3:Y:S02]  /*0930*/  @P5 LDC.64 R50, c[0x0][0x248] ;  /* 0x00009200ff325b82 */ /* 0x000ee40000000a00 */
[----:B0-----:R-:W-:Y:S01]  /*0940*/  @P4 IMAD R18, R19, R16, RZ ;  /* 0x0000001013124224 */ /* 0x001fe200078e02ff */
[----:B------:R-:W-:-:S03]  /*0950*/  @P5 IADD3 R19, P6, R36, 0x40, RZ ;  /* 0x0000004024135810 */ /* 0x000fc60007fde0ff */
[C---:B------:R-:W-:Y:S02]  /*0960*/  @P4 IMAD R25, R27.reuse, R17, R18 ;  /* 0x000000111b194224 */ /* 0x040fe400078e0212 */
[----:B------:R-:W0:Y:S01]  /*0970*/  @P2 LDC.64 R34, c[0x0][0x228] ;  /* 0x00008a00ff222b82 */ /* 0x000e220000000a00 */
[----:B------:R-:W-:Y:S01]  /*0980*/  @P5 IMAD.X R23, RZ, RZ, R37, P6 ;  /* 0x000000ffff175224 */ /* 0x000fe200030e0625 */
[----:B------:R-:W-:Y:S01]  /*0990*/  @P5 IADD3 R18, P6, R36, 0x40, RZ ;  /* 0x0000004024125810 */ /* 0x000fe20007fde0ff */
[----:B------:R-:W-:-:S04]  /*09a0*/  @P4 IMAD.WIDE.U32 R16, R27, R16, R20 ;  /* 0x000000101b104225 */ /* 0x000fc800078e0014 */
[----:B------:R-:W-:Y:S01]  /*09b0*/  @P5 IMAD.X R49, RZ, RZ, R37, P6 ;  /* 0x000000ffff315224 */ /* 0x000fe200030e0625 */
[C---:B-1----:R-:W-:Y:S01]  /*09c0*/  @P4 LEA R32, P6, R16.reuse, R32, 0x1 ;  /* 0x0000002010204211 */ /* 0x042fe200078c08ff */
[----:B------:R-:W-:Y:S01]  /*09d0*/  @P4 IMAD.IADD R17, R17, 0x1, R25 ;  /* 0x0000000111114824 */ /* 0x000fe200078e0219 */
[----:B------:R-:W1:Y:S01]  /*09e0*/  @P5 LDC.64 R30, c[0x0][0x210] ;  /* 0x00008400ff1e5b82 */ /* 0x000e620000000a00 */
[-C--:B--2---:R-:W-:Y:S01]  /*09f0*/  @P5 IMAD R20, R23, R56.reuse, RZ ;  /* 0x0000003817145224 */ /* 0x084fe200078e02ff */
[----:B------:R-:W-:Y:S01]  /*0a00*/  CS2R R22, SRZ ;  /* 0x0000000000167805 */ /* 0x000fe2000001ff00 */
[C---:B------:R-:W-:Y:S01]  /*0a10*/  @P5 IMAD.WIDE.U32 R54, R19.reuse, R56, R54 ;  /* 0x0000003813365225 */ /* 0x040fe200078e0036 */
[----:B------:R-:W-:Y:S02]  /*0a20*/  @P4 LEA.HI.X R33, R16, R33, R17, 0x1, P6 ;  /* 0x0000002110214211 */ /* 0x000fe400030f0c11 */
[----:B------:R-:W-:Y:S01]  /*0a30*/  @P2 IADD3 R52, P6, R36, 0x60, RZ ;  /* 0x0000006024342810 */ /* 0x000fe20007fde0ff */
[----:B------:R-:W-:Y:S01]  /*0a40*/  @P5 IMAD R57, R19, R57, R20 ;  /* 0x0000003913395224 */ /* 0x000fe200078e0214 */
[----:B------:R-:W2:Y:S01]  /*0a50*/  @P2 LDC.64 R24, c[0x0][0x248] ;  /* 0x00009200ff182b82 */ /* 0x000ea20000000a00 */
[----:B---3--:R-:W-:Y:S01]  /*0a60*/  @P5 IMAD R49, R49, R50, RZ ;  /* 0x0000003231315224 */ /* 0x008fe200078e02ff */
[----:B------:R-:W-:Y:S01]  /*0a70*/  @P5 MOV R17, R53 ;  /* 0x0000003500115202 */ /* 0x000fe20000000f00 */
[----:B------:R-:W-:-:S02]  /*0a80*/  @P2 IMAD.X R21, RZ, RZ, R37, P6 ;  /* 0x000000ffff152224 */ /* 0x000fc400030e0625 */
[----:B------:R-:W-:Y:S02]  /*0a90*/  @P5 IMAD.MOV.U32 R16, RZ, RZ, R58 ;  /* 0x000000ffff105224 */ /* 0x000fe400078e003a */
[----:B0-----:R-:W-:Y:S01]  /*0aa0*/  @P2 IMAD R56, R21, R34, RZ ;  /* 0x0000002215382224 */ /* 0x001fe200078e02ff */
[----:B------:R-:W0:Y:S01]  /*0ab0*/  @P2 LDC.64 R28, c[0x0][0x210] ;  /* 0x00008400ff1c2b82 */ /* 0x000e220000000a00 */
[----:B------:R-:W-:Y:S01]  /*0ac0*/  CS2R R20, SRZ ;  /* 0x0000000000147805 */ /* 0x000fe2000001ff00 */
[C---:B------:R-:W-:Y:S02]  /*0ad0*/  @P5 IMAD R49, R18.reuse, R51, R49 ;  /* 0x0000003312315224 */ /* 0x040fe400078e0231 */
[----:B------:R-:W-:Y:S01]  /*0ae0*/  @P5 IMAD.WIDE.U32 R50, R18, R50, R16 ;  /* 0x0000003212325225 */ /* 0x000fe200078e0010 */
[----:B------:R-:W-:Y:S02]  /*0af0*/  CS2R R16, SRZ ;  /* 0x0000000000107805 */ /* 0x000fe4000001ff00 */
[----:B------:R-:W-:Y:S01]  /*0b00*/  CS2R R18, SRZ ;  /* 0x0000000000127805 */ /* 0x000fe2000001ff00 */
[----:B------:R3:W4:Y:S01]  /*0b10*/  @P4 LDG.E.128 R20, desc[UR4][R32.64] ;  /* 0x0000000420144981 */ /* 0x000722000c1e1d00 */
[----:B------:R-:W0:Y:S01]  /*0b20*/  @P5 LDC.64 R26, c[0x0][0x240] ;  /* 0x00009000ff1a5b82 */ /* 0x000e220000000a00 */
[----:B------:R-:W-:Y:S01]  /*0b30*/  @P2 IMAD R35, R52, R35, R56 ;  /* 0x0000002334232224 */ /* 0x000fe200078e0238 */
[----:B------:R-:W-:-:S02]  /*0b40*/  @P2 IADD3 R56, P6, R36, 0x60, RZ ;  /* 0x0000006024382810 */ /* 0x000fc40007fde0ff */
[----:B------:R-:W4:Y:S04]  /*0b50*/  @P4 LDG.E.128 R16, desc[UR4][R60.64] ;  /* 0x000000043c104981 */ /* 0x000f28000c1e1d00 */
[----:B---3--:R-:W3:Y:S01]  /*0b60*/  @P2 LDC.64 R32, c[0x0][0x240] ;  /* 0x00009000ff202b82 */ /* 0x008ee20000000a00 */
[----:B-1----:R-:W-:Y:S02]  /*0b70*/  @P5 LEA R36, P4, R54, R30, 0x1 ;  /* 0x0000001e36245211 */ /* 0x002fe400078808ff */
[----:B------:R-:W-:Y:S01]  /*0b80*/  @P2 IADD3.X R30, RZ, R37, RZ, P6, !PT ;  /* 0x00000025ff1e2210 */ /* 0x000fe200037fe4ff */
[----:B------:R-:W-:Y:S01]  /*0b90*/  @P5 IMAD.IADD R55, R55, 0x1, R57 ;  /* 0x0000000137375824 */ /* 0x000fe200078e0239 */
[----:B------:R-:W-:Y:S01]  /*0ba0*/  @P2 MOV R59, R53 ;  /* 0x00000035003b2202 */ /* 0x000fe20000000f00 */
[----:B------:R-:W-:-:S04]  /*0bb0*/  @P2 IMAD.WIDE.U32 R38, R52, R34, R38 ;  /* 0x0000002234262225 */ /* 0x000fc800078e0026 */
[----:B--2---:R-:W-:Y:S01]  /*0bc0*/  @P2 IMAD R30, R30, R24, RZ ;  /* 0x000000181e1e2224 */ /* 0x004fe200078e02ff */
[----:B------:R-:W-:Y:S01]  /*0bd0*/  @P5 LEA.HI.X R37, R54, R31, R55, 0x1, P4 ;  /* 0x0000001f36255211 */ /* 0x000fe200020f0c37 */
[----:B------:R-:W-:Y:S01]  /*0be0*/  @P2 IMAD.IADD R35, R39, 0x1, R35 ;  /* 0x0000000127232824 */ /* 0x000fe200078e0223 */
[----:B0-----:R-:W-:Y:S01]  /*0bf0*/  @P2 LEA R52, P4, R38, R28, 0x1 ;  /* 0x0000001c26342211 */ /* 0x001fe200078808ff */
[----:B------:R-:W-:Y:S01]  /*0c00*/  @P5 IMAD.IADD R49, R51, 0x1, R49 ;  /* 0x0000000133315824 */ /* 0x000fe200078e0231 */
[----:B------:R-:W-:Y:S01]  /*0c10*/  @P5 LEA R34, P6, R50, R26, 0x1 ;  /* 0x0000001a32225211 */ /* 0x000fe200078c08ff */
[C---:B------:R-:W-:Y:S02]  /*0c20*/  @P2 IMAD R31, R56.reuse, R25, R30 ;  /* 0x00000019381f2224 */ /* 0x040fe400078e021e */
[----:B------:R-:W-:Y:S01]  /*0c30*/  @P2 IMAD.WIDE.U32 R58, R56, R24, R58 ;  /* 0x00000018383a2225 */ /* 0x000fe200078e003a */
[----:B------:R-:W-:Y:S02]  /*0c40*/  @P2 LEA.HI.X R53, R38, R29, R35, 0x1, P4 ;  /* 0x0000001d26352211 */ /* 0x000fe400020f0c23 */
[----:B------:R-:W-:-:S02]  /*0c50*/  CS2R R24, SRZ ;  /* 0x0000000000187805 */ /* 0x000fc4000001ff00 */
[----:B------:R-:W-:Y:S01]  /*0c60*/  @P5 LEA.HI.X R35, R50, R27, R49, 0x1, P6 ;  /* 0x0000001b32235211 */ /* 0x000fe200030f0c31 */
[----:B------:R-:W-:Y:S01]  /*0c70*/  @P2 IMAD.IADD R38, R59, 0x1, R31 ;  /* 0x000000013b262824 */ /* 0x000fe200078e021f */
[----:B------:R-:W-:Y:S02]  /*0c80*/  CS2R R26, SRZ ;  /* 0x00000000001a7805 */ /* 0x000fe4000001ff00 */
[----:B------:R-:W-:Y:S02]  /*0c90*/  CS2R R28, SRZ ;  /* 0x00000000001c7805 */ /* 0x000fe4000001ff00 */
[----:B------:R-:W-:Y:S02]  /*0ca0*/  CS2R R30, SRZ ;  /* 0x00000000001e7805 */ /* 0x000fe4000001ff00 */
[C---:B---3--:R-:W-:Y:S01]  /*0cb0*/  @P2 LEA R50, P4, R58.reuse, R32, 0x1 ;  /* 0x000000203a322211 */ /* 0x048fe200078808ff */
[----:B------:R0:W2:Y:S03]  /*0cc0*/  @P5 LDG.E.128 R24, desc[UR4][R36.64] ;  /* 0x0000000424185981 */ /* 0x0000a6000c1e1d00 */
[----:B------:R-:W-:-:S02]  /*0cd0*/  @P2 LEA.HI.X R51, R58, R33, R38, 0x1, P4 ;  /* 0x000000213a332211 */ /* 0x000fc400020f0c26 */
[----:B------:R-:W-:Y:S02]  /*0ce0*/  CS2R R32, SRZ ;  /* 0x0000000000207805 */ /* 0x000fe4000001ff00 */
[----:B------:R-:W-:Y:S01]  /*0cf0*/  CS2R R38, SRZ ;  /* 0x0000000000267805 */ /* 0x000fe2000001ff00 */
[----:B------:R1:W3:Y:S01]  /*0d00*/  @P5 LDG.E.128 R28, desc[UR4][R34.64] ;  /* 0x00000004221c5981 */ /* 0x0002e2000c1e1d00 */
[----:B0-----:R-:W-:Y:S02]  /*0d10*/  CS2R R36, SRZ ;  /* 0x0000000000247805 */ /* 0x001fe4000001ff00 */
[----:B-1----:R-:W-:-:S04]  /*0d20*/  CS2R R34, SRZ ;  /* 0x0000000000227805 */ /* 0x002fc8000001ff00 */
[----:B------:R0:W3:Y:S04]  /*0d30*/  @P2 LDG.E.128 R36, desc[UR4][R50.64] ;  /* 0x0000000432242981 */ /* 0x0000e8000c1e1d00 */
[----:B------:R1:W3:Y:S01]  /*0d40*/  @P2 LDG.E.128 R32, desc[UR4][R52.64] ;  /* 0x0000000434202981 */ /* 0x0002e2000c1e1d00 */
[----:B------:R-:W-:Y:S01]  /*0d50*/  ISETP.NE.AND P5, PT, R45, RZ, PT ;  /* 0x000000ff2d00720c */ /* 0x000fe20003fa5270 */
[----:B------:R-:W-:Y:S01]  /*0d60*/  @P0 IMAD R48, R0, 0x80, R48 ;  /* 0x0000008000300824 */ /* 0x000fe200078e0230 */
[----:B------:R-:W-:Y:S01]  /*0d70*/  BSSY B0, `(.L_x_7369) ;  /* 0x000009b000007945 */ /* 0x000fe20003800000 */
[-C--:B------:R-:W-:Y:S02]  /*0d80*/  ISETP.GE.AND P4, PT, R44, R47.reuse, PT ;  /* 0x0000002f2c00720c */ /* 0x080fe40003f86270 */
[----:B------:R-:W-:Y:S01]  /*0d90*/  ISETP.GE.AND P2, PT, R43, R47, PT ;  /* 0x0000002f2b00720c */ /* 0x000fe20003f46270 */
[C---:B----4-:R-:W-:Y:S01]  /*0da0*/  IMAD.U32 R49, R8.reuse, 0x10000, RZ ;  /* 0x0001000008317824 */ /* 0x050fe200078e00ff */
[----:B------:R-:W-:-:S02]  /*0db0*/  LOP3.LUT R8, R8, 0xffff0000, RZ, 0xc0, !PT ;  /* 0xffff000008087812 */ /* 0x000fc400078ec0ff */
[----:B------:R-:W-:Y:S01]  /*0dc0*/  LOP3.LUT R59, R12, 0xffff0000, RZ, 0xc0, !PT ;  /* 0xffff00000c3b7812 */ /* 0x000fe200078ec0ff */
[----:B0-----:R-:W-:Y:S01]  /*0dd0*/  IMAD.U32 R51, R13, 0x10000, RZ ;  /* 0x000100000d337824 */ /* 0x001fe200078e00ff */
[C---:B------:R-:W-:Y:S02]  /*0de0*/  SHF.L.U32 R54, R9.reuse, 0x10, RZ ;  /* 0x0000001009367819 */ /* 0x040fe400000006ff */
[----:B------:R-:W-:Y:S01]  /*0df0*/  LOP3.LUT R55, R9, 0xffff0000, RZ, 0xc0, !PT ;  /* 0xffff000009377812 */ /* 0x000fe200078ec0ff */
[----:B------:R-:W-:Y:S01]  /*0e00*/  IMAD.U32 R9, R10, 0x10000, RZ ;  /* 0x000100000a097824 */ /* 0x000fe200078e00ff */
[----:B------:R-:W-:Y:S01]  /*0e10*/  SHF.L.U32 R58, R12, 0x10, RZ ;  /* 0x000000100c3a7819 */ /* 0x000fe200000006ff */
[----:B------:R-:W-:Y:S01]  /*0e20*/  FMUL.FTZ R8, R8, R59 ;  /* 0x0000003b08087220 */ /* 0x000fe20000410000 */
[----:B------:R-:W-:Y:S02]  /*0e30*/  LOP3.LUT R57, R10, 0xffff0000, RZ, 0xc0, !PT ;  /* 0xffff00000a397812 */ /* 0x000fe400078ec0ff */
[----:B------:R-:W-:-:S02]  /*0e40*/  LOP3.LUT R50, R13, 0xffff0000, RZ, 0xc0, !PT ;  /* 0xffff00000d327812 */ /* 0x000fc400078ec0ff */
[C---:B------:R-:W-:Y:S02]  /*0e50*/  SHF.L.U32 R13, R15.reuse, 0x10, RZ ;  /* 0x000000100f0d7819 */ /* 0x040fe400000006ff */
[----:B------:R-:W-:Y:S01]  /*0e60*/  LOP3.LUT R10, R15, 0xffff0000, RZ, 0xc0, !PT ;  /* 0xffff00000f0a7812 */ /* 0x000fe200078ec0ff */
[C---:B------:R-:W-:Y:S01]  /*0e70*/  IMAD.U32 R12, R14.reuse, 0x10000, RZ ;  /* 0x000100000e0c7824 */ /* 0x040fe200078e00ff */
[----:B------:R-:W-:Y:S01]  /*0e80*/  LOP3.LUT R14, R14, 0xffff0000, RZ, 0xc0, !PT ;  /* 0xffff00000e0e7812 */ /* 0x000fe200078ec0ff */
[----:B------:R-:W-:Y:S01]  /*0e90*/  IMAD.U32 R56, R11, 0x10000, RZ ;  /* 0x000100000b387824 */ /* 0x000fe200078e00ff */
[----:B-1----:R-:W-:Y:S02]  /*0ea0*/  LOP3.LUT R52, R20, 0xffff0000, RZ, 0xc0, !PT ;  /* 0xffff000014347812 */ /* 0x002fe400078ec0ff */
[C---:B------:R-:W-:Y:S01]  /*0eb0*/  LOP3.LUT R53, R16.reuse, 0xffff0000, RZ, 0xc0, !PT ;  /* 0xffff000010357812 */ /* 0x040fe200078ec0ff */
[----:B------:R-:W-:Y:S02]  /*0ec0*/  IMAD.U32 R16, R16, 0x10000, RZ ;  /* 0x0001000010107824 */ /* 0x000fe400078e00ff */
[----:B------:R-:W-:-:S02]  /*0ed0*/  IMAD.U32 R15, R20, 0x10000, RZ ;  /* 0x00010000140f7824 */ /* 0x000fc400078e00ff */
[----:B------:R-:W-:Y:S01]  /*0ee0*/  FMUL.FTZ R59, R53, R52 ;  /* 0x00000034353b7220 */ /* 0x000fe20000410000 */
[----:B------:R-:W-:Y:S01]  /*0ef0*/  FFMA.FTZ R53, R49, R58, R8 ;  /* 0x0000003a31357223 */ /* 0x000fe20000010008 */
[----:B------:R-:W-:Y:S01]  /*0f00*/  SHF.L.U32 R8, R17, 0x10, RZ ;  /* 0x0000001011087819 */ /* 0x000fe200000006ff */
[----:B------:R-:W-:Y:S02]  /*0f10*/  IMAD.U32 R49, R21, 0x10000, RZ ;  /* 0x0001000015317824 */ /* 0x000fe400078e00ff */
[----:B------:R-:W-:Y:S01]  /*0f20*/  FFMA.FTZ R15, R16, R15, R59 ;  /* 0x0000000f100f7223 */ /* 0x000fe2000001003b */
[----:B------:R-:W-:Y:S02]  /*0f30*/  LOP3.LUT R17, R17, 0xffff0000, RZ, 0xc0, !PT ;  /* 0xffff000011117812 */ /* 0x000fe400078ec0ff */
[----:B------:R-:W-:Y:S01]  /*0f40*/  LOP3.LUT R16, R21, 0xffff0000, RZ, 0xc0, !PT ;  /* 0xffff000015107812 */ /* 0x000fe200078ec0ff */
[----:B------:R-:W-:Y:S01]  /*0f50*/  FFMA.FTZ R20, R8, R49, R15 ;  /* 0x0000003108147223 */ /* 0x000fe2000001000f */
[----:B------:R-:W-:Y:S01]  /*0f60*/  FFMA.FTZ R54, R54, R51, R53 ;  /* 0x0000003336367223 */ /* 0x000fe20000010035 */
[----:B------:R-:W-:Y:S01]  /*0f70*/  SHF.L.U32 R15, R22, 0x10, RZ ;  /* 0x00000010160f7819 */ /* 0x000fe200000006ff */
[----:B------:R-:W-:-:S02]  /*0f80*/  IMAD.U32 R8, R18, 0x10000, RZ ;  /* 0x0001000012087824 */ /* 0x000fc400078e00ff */
[----:B------:R-:W-:Y:S01]  /*0f90*/  FFMA.FTZ R17, R17, R16, R20 ;  /* 0x0000001011117223 */ /* 0x000fe20000010014 */
[----:B------:R-:W-:-:S03]  /*0fa0*/  FFMA.FTZ R50, R55, R50, R54 ;  /* 0x0000003237327223 */ /* 0x000fc60000010036 */
[----:B------:R-:W-:Y:S01]  /*0fb0*/  FFMA.FTZ R17, R8, R15, R17 ;  /* 0x0000000f08117223 */ /* 0x000fe20000010011 */
[----:B------:R-:W-:Y:S01]  /*0fc0*/  FFMA.FTZ R12, R9, R12, R50 ;  /* 0x0000000c090c7223 */ /* 0x000fe20000010032 */
[C---:B------:R-:W-:Y:S01]  /*0fd0*/  IMAD.U32 R15, R23.reuse, 0x10000, RZ ;  /* 0x00010000170f7824 */ /* 0x040fe200078e00ff */
[----:B------:R-:W-:Y:S02]  /*0fe0*/  LOP3.LUT R8, R23, 0xffff0000, RZ, 0xc0, !PT ;  /* 0xffff000017087812 */ /* 0x000fe400078ec0ff */
[----:B------:R-:W-:Y:S02]  /*0ff0*/  LOP3.LUT R9, R22, 0xffff0000, RZ, 0xc0, !PT ;  /* 0xffff000016097812 */ /* 0x000fe400078ec0ff */
[----:B------:R-:W-:Y:S02]  /*1000*/  LOP3.LUT R18, R18, 0xffff0000, RZ, 0xc0, !PT ;  /* 0xffff000012127812 */ /* 0x000fe400078ec0ff */
[C---:B--2---:R-:W-:Y:S02]  /*1010*/  SHF.L.U32 R21, R24.reuse, 0x10, RZ ;  /* 0x0000001018157819 */ /* 0x044fe400000006ff */
[----:B------:R-:W-:Y:S01]  /*1020*/  LOP3.LUT R24, R24, 0xffff0000, RZ, 0xc0, !PT ;  /* 0xffff000018187812 */ /* 0x000fe200078ec0ff */
[C---:B---3--:R-:W-:Y:S01]  /*1030*/  IMAD.U32 R50, R28.reuse, 0x10000, RZ ;  /* 0x000100001c327824 */ /* 0x048fe200078e00ff */
[----:B------:R-:W-:Y:S01]  /*1040*/  LOP3.LUT R23, R28, 0xffff0000, RZ, 0xc0, !PT ;  /* 0xffff00001c177812 */ /* 0x000fe200078ec0ff */
[C---:B------:R-:W-:Y:S01]  /*1050*/  IMAD.U32 R28, R29.reuse, 0x10000, RZ ;  /* 0x000100001d1c7824 */ /* 0x040fe200078e00ff */
[----:B------:R-:W-:-:S03]  /*1060*/  LOP3.LUT R20, R29, 0xffff0000, RZ, 0xc0, !PT ;  /* 0xffff00001d147812 */ /* 0x000fc600078ec0ff */
[----:B------:R-:W-:Y:S01]  /*1070*/  FMUL.FTZ R24, R24, R23 ;  /* 0x0000001718187220 */ /* 0x000fe20000410000 */
[----:B------:R-:W-:Y:S02]  /*1080*/  LOP3.LUT R29, R36, 0xffff0000, RZ, 0xc0, !PT ;  /* 0xffff0000241d7812 */ /* 0x000fe400078ec0ff */
[C---:B------:R-:W-:Y:S01]  /*1090*/  LOP3.LUT R22, R32.reuse, 0xffff0000, RZ, 0xc0, !PT ;  /* 0xffff000020167812 */ /* 0x040fe200078ec0ff */
[----:B------:R-:W-:Y:S01]  /*10a0*/  IMAD.U32 R32, R32, 0x10000, RZ ;  /* 0x0001000020207824 */ /* 0x000fe200078e00ff */
[----:B------:R-:W-:Y:S01]  /*10b0*/  SHF.L.U32 R23, R36, 0x10, RZ ;  /* 0x0000001024177819 */ /* 0x000fe200000006ff */
[----:B------:R-:W-:Y:S02]  /*10c0*/  FFMA.FTZ R9, R18, R9, R17 ;  /* 0x0000000912097223 */ /* 0x000fe40000010011 */
[----:B------:R-:W-:Y:S01]  /*10d0*/  FMUL.FTZ R29, R22, R29 ;  /* 0x0000001d161d7220 */ /* 0x000fe20000410000 */
[----:B------:R-:W-:Y:S02]  /*10e0*/  IMAD.U32 R17, R25, 0x10000, RZ ;  /* 0x0001000019117824 */ /* 0x000fe400078e00ff */
[----:B------:R-:W-:Y:S01]  /*10f0*/  FFMA.FTZ R24, R21, R50, R24 ;  /* 0x0000003215187223 */ /* 0x000fe20000010018 */
[----:B------:R-:W-:-:S02]  /*1100*/  IMAD.U32 R21, R33, 0x10000, RZ ;  /* 0x0001000021157824 */ /* 0x000fc400078e00ff */
[----:B------:R-:W-:Y:S01]  /*1110*/  FFMA.FTZ R32, R32, R23, R29 ;  /* 0x0000001720207223 */ /* 0x000fe2000001001d */
[----:B------:R-:W-:Y:S02]  /*1120*/  IMAD.U32 R22, R37, 0x10000, RZ ;  /* 0x0001000025167824 */ /* 0x000fe400078e00ff */
[----:B------:R-:W-:Y:S01]  /*1130*/  FFMA.FTZ R57, R57, R14, R12 ;  /* 0x0000000e39397223 */ /* 0x000fe2000001000c */
[----:B------:R-:W-:Y:S01]  /*1140*/  LOP3.LUT R25, R25, 0xffff0000, RZ, 0xc0, !PT ;  /* 0xffff000019197812 */ /* 0x000fe200078ec0ff */
[----:B------:R-:W-:Y:S01]  /*1150*/  FFMA.FTZ R28, R17, R28, R24 ;  /* 0x0000001c111c7223 */ /* 0x000fe20000010018 */
[----:B------:R-:W-:Y:S01]  /*1160*/  LOP3.LUT R33, R33, 0xffff0000, RZ, 0xc0, !PT ;  /* 0xffff000021217812 */ /* 0x000fe200078ec0ff */
[----:B------:R-:W-:Y:S01]  /*1170*/  IMAD.U32 R12, R19, 0x10000, RZ ;  /* 0x00010000130c7824 */ /* 0x000fe200078e00ff */
[----:B------:R-:W-:Y:S01]  /*1180*/  LOP3.LUT R24, R37, 0xffff0000, RZ, 0xc0, !PT ;  /* 0xffff000025187812 */ /* 0x000fe200078ec0ff */
[----:B------:R-:W-:Y:S01]  /*1190*/  FFMA.FTZ R22, R21, R22, R32 ;  /* 0x0000001615167223 */ /* 0x000fe20000010020 */
[----:B------:R-:W-:Y:S01]  /*11a0*/  FFMA.FTZ R56, R56, R13, R57 ;  /* 0x0000000d38387223 */ /* 0x000fe20000010039 */
[----:B------:R-:W-:Y:S01]  /*11b0*/  SHF.L.U32 R18, R30, 0x10, RZ ;  /* 0x000000101e127819 */ /* 0x000fe200000006ff */
[----:B------:R-:W-:-:S02]  /*11c0*/  IMAD.U32 R13, R26, 0x10000, RZ ;  /* 0x000100001a0d7824 */ /* 0x000fc400078e00ff */
[----:B------:R-:W-:Y:S01]  /*11d0*/  FFMA.FTZ R28, R25, R20, R28 ;  /* 0x00000014191c7223 */ /* 0x000fe2000001001c */
[----:B------:R-:W-:Y:S01]  /*11e0*/  SHF.L.U32 R17, R34, 0x10, RZ ;  /* 0x0000001022117819 */ /* 0x000fe200000006ff */
[----:B------:R-:W-:Y:S01]  /*11f0*/  FFMA.FTZ R12, R12, R15, R9 ;  /* 0x0000000f0c0c7223 */ /* 0x000fe20000010009 */
[----:B------:R-:W-:Y:S02]  /*1200*/  IMAD.U32 R20, R38, 0x10000, RZ ;  /* 0x0001000026147824 */ /* 0x000fe400078e00ff */
[----:B------:R-:W-:Y:S01]  /*1210*/  FFMA.FTZ R22, R33, R24, R22 ;  /* 0x0000001821167223 */ /* 0x000fe20000010016 */
[----:B------:R-:W-:Y:S01]  /*1220*/  LOP3.LUT R26, R26, 0xffff0000, RZ, 0xc0, !PT ;  /* 0xffff00001a1a7812 */ /* 0x000fe200078ec0ff */
[----:B------:R-:W-:Y:S01]  /*1230*/  FFMA.FTZ R13, R13, R18, R28 ;  /* 0x000000120d0d7223 */ /* 0x000fe2000001001c */
[----:B------:R-:W-:Y:S01]  /*1240*/  LOP3.LUT R15, R30, 0xffff0000, RZ, 0xc0, !PT ;  /* 0xffff00001e0f7812 */ /* 0x000fe200078ec0ff */
[----:B------:R-:W-:Y:S01]  /*1250*/  FFMA.FTZ R17, R17, R20, R22 ;  /* 0x0000001411117223 */ /* 0x000fe20000010016 */
[----:B------:R-:W-:-:S02]  /*1260*/  LOP3.LUT R34, R34, 0xffff0000, RZ, 0xc0, !PT ;  /* 0xffff000022227812 */ /* 0x000fc400078ec0ff */
[----:B------:R-:W-:Y:S01]  /*1270*/  LOP3.LUT R21, R38, 0xffff0000, RZ, 0xc0, !PT ;  /* 0xffff000026157812 */ /* 0x000fe200078ec0ff */
[----:B------:R-:W-:Y:S01]  /*1280*/  IMAD.U32 R16, R31, 0x10000, RZ ;  /* 0x000100001f107824 */ /* 0x000fe200078e00ff */
[----:B------:R-:W-:Y:S01]  /*1290*/  SHF.L.U32 R9, R27, 0x10, RZ ;  /* 0x000000101b097819 */ /* 0x000fe200000006ff */
        /* <DEDUP_REMOVED lines=9> */
[----:B------:R-:W-:Y:S02]  /*1330*/  LOP3.LUT R14, R31, 0xffff0000, RZ, 0xc0, !PT ;  /* 0xffff00001f0e7812 */ /* 0x000fe400078ec0ff */
[----:B------:R-:W-:Y:S02]  /*1340*/  LOP3.LUT R35, R35, 0xffff0000, RZ, 0xc0, !PT ;  /* 0xffff000023237812 */ /* 0x000fe400078ec0ff */
[----:B------:R-:W-:Y:S01]  /*1350*/  LOP3.LUT R16, R39, 0xffff0000, RZ, 0xc0, !PT ;  /* 0xffff000027107812 */ /* 0x000fe200078ec0ff */
[----:B------:R-:W-:Y:S01]  /*1360*/  FFMA.FTZ R10, R11, R10, R56 ;  /* 0x0000000a0b0a7223 */ /* 0x000fe20000010038 */
[----:B------:R-:W-:Y:S01]  /*1370*/  FFMA.FTZ R12, R19, R8, R12 ;  /* 0x00000008130c7223 */ /* 0x000fe2000001000c */
[----:B------:R-:W-:Y:S02]  /*1380*/  FFMA.FTZ R26, R27, R14, R26 ;  /* 0x0000000e1b1a7223 */ /* 0x000fe4000001001a */
        /* <DEDUP_REMOVED lines=13> */
[----:B0-----:R-:W-:-:S02]  /*1460*/  FADD.FTZ R12, R9, R8 ;  /* 0x00000008090c7221 */ /* 0x001fc40000010000 */
[----:B------:R-:W0:Y:S01]  /*1470*/  LDC.64 R8, c[0x0][0x2d0] ;  /* 0x0000b400ff087b82 */ /* 0x000e220000000a00 */
[----:B-1----:R-:W-:Y:S01]  /*1480*/  FADD.FTZ R14, R11, R14 ;  /* 0x0000000e0b0e7221 */ /* 0x002fe20000010000 */
[----:B--2---:R-:W-:Y:S01]  /*1490*/  FADD.FTZ R17, R16, R13 ;  /* 0x0000000d10117221 */ /* 0x004fe20000010000 */
[----:B---3--:R-:W-:Y:S01]  /*14a0*/  FADD.FTZ R20, R19, R10 ;  /* 0x0000000a13147221 */ /* 0x008fe20000010000 */
[----:B------:R-:W1:Y:S04]  /*14b0*/  SHFL.BFLY PT, R13, R12, 0x1, 0x1f ;  /* 0x0c201f000c0d7f89 */ /* 0x000e6800000e0000 */
[----:B------:R-:W2:Y:S04]  /*14c0*/  SHFL.BFLY PT, R15, R14, 0x1, 0x1f ;  /* 0x0c201f000e0f7f89 */ /* 0x000ea800000e0000 */
[----:B------:R-:W3:Y:S04]  /*14d0*/  SHFL.BFLY PT, R18, R17, 0x1, 0x1f ;  /* 0x0c201f0011127f89 */ /* 0x000ee800000e0000 */
[----:B------:R-:W4:Y:S01]  /*14e0*/  SHFL.BFLY PT, R21, R20, 0x1, 0x1f ;  /* 0x0c201f0014157f89 */ /* 0x000f2200000e0000 */
[----:B------:R-:W-:Y:S01]  /*14f0*/  @P0 SHF.R.S32.HI R11, RZ, 0x1f, R48 ;  /* 0x0000001fff0b0819 */ /* 0x000fe20000011430 */
[----:B------:R-:W-:-:S03]  /*1500*/  IMAD.MOV.U32 R10, RZ, RZ, RZ ;  /* 0x000000ffff0a7224 */ /* 0x000fc600078e00ff */
[----:B------:R-:W-:-:S04]  /*1510*/  @P0 LEA.HI R11, R11, R48, RZ, 0x7 ;  /* 0x000000300b0b0211 */ /* 0x000fc800078f38ff */
[----:B------:R-:W-:Y:S02]  /*1520*/  @P0 LOP3.LUT R10, R11, 0xffffff80, RZ, 0xc0, !PT ;  /* 0xffffff800b0a0812 */ /* 0x000fe400078ec0ff */
[----:B------:R-:W-:Y:S01]  /*1530*/  ISETP.GE.AND P0, PT, R46, R47, PT ;  /* 0x0000002f2e00720c */ /* 0x000fe20003f06270 */
[----:B-1----:R-:W-:Y:S01]  /*1540*/  FADD.FTZ R19, R12, R13 ;  /* 0x0000000d0c137221 */ /* 0x002fe20000010000 */
[----:B--2---:R-:W-:Y:S01]  /*1550*/  FADD.FTZ R15, R14, R15 ;  /* 0x0000000f0e0f7221 */ /* 0x004fe20000010000 */
[----:B---3--:R-:W-:Y:S01]  /*1560*/  FADD.FTZ R18, R17, R18 ;  /* 0x0000001211127221 */ /* 0x008fe20000010000 */
[----:B----4-:R-:W-:Y:S01]  /*1570*/  FADD.FTZ R21, R20, R21 ;  /* 0x0000001514157221 */ /* 0x010fe20000010000 */
[----:B0-----:R-:W-:Y:S08]  /*1580*/  @P5 BRA `(.L_x_7370) ;  /* 0x0000000000645947 */ /* 0x001ff00003800000 */
[----:B------:R-:W0:Y:S01]  /*1590*/  LDC.64 R16, c[0x0][0x278] ;  /* 0x00009e00ff107b82 */ /* 0x000e220000000a00 */
[----:B------:R-:W-:Y:S01]  /*15a0*/  SHF.R.S32.HI R14, RZ, 0x1f, R10 ;  /* 0x0000001fff0e7819 */ /* 0x000fe2000001140a */
[----:B------:R-:W-:Y:S01]  /*15b0*/  ULDC.64 UR8, c[0x0][0x280] ;  /* 0x0000a00000087ab9 */ /* 0x000fe20000000a00 */
[----:B------:R-:W-:Y:S02]  /*15c0*/  IADD3 R12, P5, R5, R10, RZ ;  /* 0x0000000a050c7210 */ /* 0x000fe40007fbe0ff */
[----:B------:R-:W-:Y:S02]  /*15d0*/  FSEL R15, R15, RZ, !P4 ;  /* 0x000000ff0f0f7208 */ /* 0x000fe40006000000 */
[----:B------:R-:W-:Y:S01]  /*15e0*/  LEA.HI.X.SX32 R13, R5, R14, 0x1, P5 ;  /* 0x0000000e050d7211 */ /* 0x000fe200028f0eff */
[C---:B0-----:R-:W-:Y:S02]  /*15f0*/  IMAD R14, R16.reuse, UR7, RZ ;  /* 0x00000007100e7c24 */ /* 0x041fe4000f8e02ff */
[----:B------:R-:W-:-:S04]  /*1600*/  IMAD.WIDE.U32 R12, R16, UR6, R12 ;  /* 0x00000006100c7c25 */ /* 0x000fc8000f8e000c */
[----:B------:R-:W-:Y:S01]  /*1610*/  IMAD R11, R17, UR6, R14 ;  /* 0x00000006110b7c24 */ /* 0x000fe2000f8e020e */
[----:B------:R-:W-:Y:S01]  /*1620*/  FSEL R17, R18, RZ, !P2 ;  /* 0x000000ff12117208 */ /* 0x000fe20005000000 */
[----:B------:R-:W-:-:S03]  /*1630*/  IMAD R14, R41, UR8, RZ ;  /* 0x00000008290e7c24 */ /* 0x000fc6000f8e02ff */
[----:B------:R-:W-:Y:S01]  /*1640*/  IADD3 R13, R13, R11, RZ ;  /* 0x0000000b0d0d7210 */ /* 0x000fe20007ffe0ff */
[C---:B------:R-:W-:Y:S02]  /*1650*/  IMAD R11, R7.reuse, UR9, R14 ;  /* 0x00000009070b7c24 */ /* 0x040fe4000f8e020e */
[----:B------:R-:W-:Y:S01]  /*1660*/  IMAD.WIDE.U32 R12, R7, UR8, R12 ;  /* 0x00000008070c7c25 */ /* 0x000fe2000f8e000c */
[----:B------:R-:W-:Y:S02]  /*1670*/  ULDC.64 UR8, c[0x0][0x260] ;  /* 0x0000980000087ab9 */ /* 0x000fe40000000a00 */
[----:B------:R-:W-:-:S04]  /*1680*/  IADD3 R6, P5, R6, R12, RZ ;  /* 0x0000000c06067210 */ /* 0x000fc80007fbe0ff */
[----:B------:R-:W-:Y:S02]  /*1690*/  IADD3.X R13, R42, R13, R11, P5, !PT ;  /* 0x0000000d2a0d7210 */ /* 0x000fe40002ffe40b */
[C---:B------:R-:W-:Y:S02]  /*16a0*/  LEA R12, P5, R6.reuse, UR8, 0x2 ;  /* 0x00000008060c7c11 */ /* 0x040fe4000f8a10ff */
[----:B------:R-:W-:Y:S02]  /*16b0*/  FSEL R11, R19, RZ, !P3 ;  /* 0x000000ff130b7208 */ /* 0x000fe40005800000 */
[----:B------:R-:W-:Y:S02]  /*16c0*/  LEA.HI.X R13, R6, UR9, R13, 0x2, P5 ;  /* 0x00000009060d7c11 */ /* 0x000fe4000a8f140d */
[----:B------:R-:W-:-:S03]  /*16d0*/  FSEL R19, R21, RZ, !P0 ;  /* 0x000000ff15137208 */ /* 0x000fc60004000000 */
[----:B------:R0:W-:Y:S04]  /*16e0*/  STG.E desc[UR4][R12.64], R11 ;  /* 0x0000000b0c007986 */ /* 0x0001e8000c101904 */
[----:B------:R0:W-:Y:S04]  /*16f0*/  STG.E desc[UR4][R12.64+0x80], R15 ;  /* 0x0000800f0c007986 */ /* 0x0001e8000c101904 */
[----:B------:R0:W-:Y:S04]  /*1700*/  STG.E desc[UR4][R12.64+0x100], R17 ;  /* 0x000100110c007986 */ /* 0x0001e8000c101904 */
[----:B------:R0:W-:Y:S02]  /*1710*/  STG.E desc[UR4][R12.64+0x180], R19 ;  /* 0x000180130c007986 */ /* 0x0001e4000c101904 */
.L_x_7370:
[----:B------:R-:W-:Y:S05]  /*1720*/  BSYNC B0 ;  /* 0x0000000000007941 */ /* 0x000fea0003800000 */
.L_x_7369:
[----:B------:R-:W-:Y:S01]  /*1730*/  VIADD R4, R4, 0x7f ;  /* 0x0000007f04047836 */ /* 0x000fe20000000000 */
[----:B0-----:R-:W-:Y:S01]  /*1740*/  SHF.L.U32 R13, R2, 0xd, RZ ;  /* 0x0000000d020d7819 */ /* 0x001fe200000006ff */
[----:B------:R-:W-:Y:S01]  /*1750*/  IMAD.SHL.U32 R12, R10, 0x40, RZ ;  /* 0x000000400a0c7824 */ /* 0x000fe200078e00ff */
[----:B------:R-:W-:Y:S01]  /*1760*/  BSSY B0, `(.L_x_7371) ;  /* 0x0000027000007945 */ /* 0x000fe20003800000 */
[----:B------:R-:W-:Y:S01]  /*1770*/  IMAD.SHL.U32 R6, R3, 0x4, RZ ;  /* 0x0000000403067824 */ /* 0x000fe200078e00ff */
[----:B------:R-:W-:Y:S02]  /*1780*/  SHF.R.S32.HI R11, RZ, 0x1f, R4 ;  /* 0x0000001fff0b7819 */ /* 0x000fe40000011404 */
[----:B------:R-:W-:Y:S02]  /*1790*/  SHF.R.S32.HI R14, RZ, 0x1f, R12 ;  /* 0x0000001fff0e7819 */ /* 0x000fe4000001140c */
[----:B------:R-:W-:Y:S02]  /*17a0*/  LEA.HI R11, R11, R4, RZ, 0x7 ;  /* 0x000000040b0b7211 */ /* 0x000fe400078f38ff */
[----:B------:R-:W-:-:S02]  /*17b0*/  IADD3 R12, P0, P2, R12, R6, R13 ;  /* 0x000000060c0c7210 */ /* 0x000fc40007a1e00d */
[----:B------:R-:W-:Y:S02]  /*17c0*/  LOP3.LUT R4, R11, 0xffffff80, RZ, 0xc0, !PT ;  /* 0xffffff800b047812 */ /* 0x000fe400078ec0ff */
[----:B------:R-:W-:Y:S02]  /*17d0*/  SHF.R.S32.HI R13, RZ, 0x1f, R13 ;  /* 0x0000001fff0d7819 */ /* 0x000fe4000001140d */
[----:B------:R-:W-:Y:S01]  /*17e0*/  SHF.R.S32.HI R6, RZ, 0x1f, R6 ;  /* 0x0000001fff067819 */ /* 0x000fe20000011406 */
[----:B------:R-:W-:-:S03]  /*17f0*/  IMAD.IADD R4, R4, 0x1, -R5 ;  /* 0x0000000104047824 */ /* 0x000fc600078e0a05 */
[----:B------:R-:W-:Y:S01]  /*1800*/  IADD3.X R13, R14, R6, R13, P0, P2 ;  /* 0x000000060e0d7210 */ /* 0x000fe200007e440d */
[----:B------:R-:W-:Y:S01]  /*1810*/  IMAD R6, R8, UR7, RZ ;  /* 0x0000000708067c24 */ /* 0x000fe2000f8e02ff */
[----:B------:R-:W-:-:S03]  /*1820*/  ISETP.GE.OR P1, PT, R3, R4, P1 ;  /* 0x000000040300720c */ /* 0x000fc60000f26670 */
[----:B------:R-:W-:Y:S02]  /*1830*/  IMAD R9, R9, UR6, R6 ;  /* 0x0000000609097c24 */ /* 0x000fe4000f8e0206 */
[----:B------:R-:W-:-:S05]  /*1840*/  IMAD.WIDE.U32 R12, R8, UR6, R12 ;  /* 0x00000006080c7c25 */ /* 0x000fca000f8e000c */
[----:B------:R-:W-:-:S03]  /*1850*/  IADD3 R11, R13, R9, RZ ;  /* 0x000000090d0b7210 */ /* 0x000fc60007ffe0ff */
[----:B------:R-:W-:Y:S05]  /*1860*/  @P1 BRA `(.L_x_7372) ;  /* 0x0000000000581947 */ /* 0x000fea0003800000 */
[----:B------:R-:W0:Y:S01]  /*1870*/  LDC.64 R8, c[0x0][0x2a8] ;  /* 0x0000aa00ff087b82 */ /* 0x000e220000000a00 */
[----:B------:R-:W-:Y:S01]  /*1880*/  SHF.R.S32.HI R6, RZ, 0x1f, R5 ;  /* 0x0000001fff067819 */ /* 0x000fe20000011405 */
[----:B------:R-:W-:Y:S01]  /*1890*/  ULDC.64 UR8, c[0x0][0x2b0] ;  /* 0x0000ac0000087ab9 */ /* 0x000fe20000000a00 */
[--C-:B------:R-:W-:Y:S02]  /*18a0*/  IADD3 R4, P0, P1, R10, R5, R3.reuse ;  /* 0x000000050a047210 */ /* 0x100fe4000791e003 */
[----:B------:R-:W-:Y:S02]  /*18b0*/  SHF.R.S32.HI R14, RZ, 0x1f, R10 ;  /* 0x0000001fff0e7819 */ /* 0x000fe4000001140a */
[----:B------:R-:W-:-:S04]  /*18c0*/  SHF.R.S32.HI R5, RZ, 0x1f, R3 ;  /* 0x0000001fff057819 */ /* 0x000fc80000011403 */
[----:B------:R-:W-:Y:S02]  /*18d0*/  IADD3.X R5, R14, R6, R5, P0, P1 ;  /* 0x000000060e057210 */ /* 0x000fe400007e2405 */
[----:B-----5:R-:W-:Y:S01]  /*18e0*/  FSETP.NEU.FTZ.AND P0, PT, R40, -INF , PT ;  /* 0xff8000002800780b */ /* 0x020fe20003f1d000 */
[C---:B0-----:R-:W-:Y:S02]  /*18f0*/  IMAD R6, R8.reuse, UR7, RZ ;  /* 0x0000000708067c24 */ /* 0x041fe4000f8e02ff */
[----:B------:R-:W-:-:S04]  /*1900*/  IMAD.WIDE.U32 R4, R8, UR6, R4 ;  /* 0x0000000608047c25 */ /* 0x000fc8000f8e0004 */
[----:B------:R-:W-:Y:S02]  /*1910*/  IMAD R9, R9, UR6, R6 ;  /* 0x0000000609097c24 */ /* 0x000fe4000f8e0206 */
[----:B------:R-:W-:Y:S02]  /*1920*/  IMAD R6, R41, UR8, RZ ;  /* 0x0000000829067c24 */ /* 0x000fe4000f8e02ff */
[----:B------:R-:W-:Y:S02]  /*1930*/  IMAD.IADD R5, R5, 0x1, R9 ;  /* 0x0000000105057824 */ /* 0x000fe400078e0209 */
[C---:B------:R-:W-:Y:S02]  /*1940*/  IMAD R9, R7.reuse, UR9, R6 ;  /* 0x0000000907097c24 */ /* 0x040fe4000f8e0206 */
[----:B------:R-:W-:Y:S01]  /*1950*/  FMUL.FTZ R6, R40, 1.4426950216293334961 ;  /* 0x3fb8aa3b28067820 */ /* 0x000fe20000410000 */
[----:B------:R-:W-:Y:S01]  /*1960*/  IMAD.WIDE.U32 R4, R7, UR8, R4 ;  /* 0x0000000807047c25 */ /* 0x000fe2000f8e0004 */
[----:B------:R-:W-:-:S03]  /*1970*/  ULDC.64 UR8, c[0x0][0x2a0] ;  /* 0x0000a80000087ab9 */ /* 0x000fc60000000a00 */
[----:B------:R-:W-:Y:S01]  /*1980*/  IMAD.IADD R5, R5, 0x1, R9 ;  /* 0x0000000105057824 */ /* 0x000fe200078e0209 */
[----:B------:R-:W-:-:S04]  /*1990*/  LEA R8, P1, R4, UR8, 0x2 ;  /* 0x0000000804087c11 */ /* 0x000fc8000f8210ff */
[----:B------:R-:W-:Y:S02]  /*19a0*/  LEA.HI.X R9, R4, UR9, R5, 0x2, P1 ;  /* 0x0000000904097c11 */ /* 0x000fe400088f1405 */
[----:B------:R-:W-:-:S05]  /*19b0*/  FSEL R5, R6, RZ, P0 ;  /* 0x000000ff06057208 */ /* 0x000fca0000000000 */
[----:B------:R0:W-:Y:S02]  /*19c0*/  STG.E desc[UR4][R8.64], R5 ;  /* 0x0000000508007986 */ /* 0x0001e4000c101904 */
.L_x_7372:
[----:B------:R-:W-:Y:S05]  /*19d0*/  BSYNC B0 ;  /* 0x0000000000007941 */ /* 0x000fea0003800000 */
.L_x_7371:
[----:B------:R-:W-:Y:S01]  /*19e0*/  ULDC.64 UR10, c[0x0][0x2e8] ;  /* 0x0000ba00000a7ab9 */ /* 0x000fe20000000a00 */
[----:B------:R-:W-:Y:S01]  /*19f0*/  ULDC.64 UR8, c[0x0][0x2d8] ;  /* 0x0000b60000087ab9 */ /* 0x000fe20000000a00 */
[----:B------:R-:W-:Y:S01]  /*1a00*/  MOV R10, R12 ;  /* 0x0000000c000a7202 */ /* 0x000fe20000000f00 */
[----:B------:R-:W-:Y:S01]  /*1a10*/  IMAD R6, R41, UR8, RZ ;  /* 0x0000000829067c24 */ /* 0x000fe2000f8e02ff */
[----:B------:R-:W-:-:S03]  /*1a20*/  ISETP.NE.U32.AND P0, PT, RZ, UR10, PT ;  /* 0x0000000aff007c0c */ /* 0x000fc6000bf05070 */
[----:B0-----:R-:W-:Y:S01]  /*1a30*/  IMAD.WIDE.U32 R4, R7, UR8, R10 ;  /* 0x0000000807047c25 */ /* 0x001fe2000f8e000a */
[----:B------:R-:W-:-:S03]  /*1a40*/  ISETP.NE.AND.EX P0, PT, RZ, UR11, PT, P0 ;  /* 0x0000000bff007c0c */ /* 0x000fc6000bf05300 */
[----:B------:R-:W-:Y:S01]  /*1a50*/  IMAD R7, R7, UR9, R6 ;  /* 0x0000000907077c24 */ /* 0x000fe2000f8e0206 */
[----:B------:R-:W-:Y:S01]  /*1a60*/  ISETP.NE.OR P0, PT, R3, RZ, !P0 ;  /* 0x000000ff0300720c */ /* 0x000fe20004705670 */
[----:B------:R-:W-:Y:S02]  /*1a70*/  ULDC.64 UR8, c[0x0][0x2b8] ;  /* 0x0000ae0000087ab9 */ /* 0x000fe40000000a00 */
[----:B------:R-:W-:Y:S01]  /*1a80*/  IMAD.IADD R5, R5, 0x1, R7 ;  /* 0x0000000105057824 */ /* 0x000fe200078e0207 */
[----:B------:R-:W-:-:S04]  /*1a90*/  LEA R6, P1, R4, UR8, 0x2 ;  /* 0x0000000804067c11 */ /* 0x000fc8000f8210ff */
[----:B------:R-:W-:-:S05]  /*1aa0*/  LEA.HI.X R7, R4, UR9, R5, 0x2, P1 ;  /* 0x0000000904077c11 */ /* 0x000fca00088f1405 */
        /* <DEDUP_REMOVED lines=17> */
.L_x_7373:
        /* <DEDUP_REMOVED lines=12> */
.L_x_7428:


//--------------------- .nv.global.init           --------------------------
	.section	.nv.global.init,"aw",@progbits
.nv.global.init:
	.type		$str$23,@object
	.size		$str$23,($str$24 - $str$23)
$str$23:
        /*0000*/ 	.byte	0x28, 0x61, 0x64, 0x64, 0x72, 0x65, 0x73, 0x73, 0x20, 0x26, 0x20, 0x6d, 0x61, 0x73, 0x6b, 0x29
        /*0010*/ 	.byte	0x20, 0x3d, 0x3d, 0x20, 0x30, 0x00
	.type		$str$24,@object
	.size		$str$24,(__unnamed_4 - $str$24)
$str$24:
        /*0016*/ 	.byte	0x2f, 0x74, 0x6d, 0x70, 0x2f, 0x6f, 0x73, 0x73, 0x5f, 0x6b, 0x65, 0x72, 0x6e, 0x65, 0x6c, 0x73
        /*0026*/ 	.byte	0x5f, 0x73, 0x72, 0x63, 0x2f, 0x66, 0x6c, 0x61, 0x73, 0x68, 0x5f, 0x61, 0x74, 0x74, 0x65, 0x6e
        /*0036*/ 	.byte	0x74, 0x69, 0x6f, 0x6e, 0x2f, 0x63, 0x73, 0x72, 0x63, 0x2f, 0x63, 0x75, 0x74, 0x6c, 0x61, 0x73
        /*0046*/ 	.byte	0x73, 0x2f, 0x69, 0x6e, 0x63, 0x6c, 0x75, 0x64, 0x65, 0x2f, 0x63, 0x75, 0x74, 0x65, 0x2f, 0x70
        /*0056*/ 	.byte	0x6f, 0x69, 0x6e, 0x74, 0x65, 0x72, 0x5f, 0x66, 0x6c, 0x61, 0x67, 0x67, 0x65, 0x64, 0x2e, 0x68
        /*0066*/ 	.byte	0x70, 0x70, 0x00
	.type		__unnamed_4,@object
	.size		__unnamed_4,(__unnamed_6 - __unnamed_4)
__unnamed_4:
        /* <DEDUP_REMOVED lines=17> */
        /*0179*/ 	.byte	0x43, 0x3c, 0x36, 0x34, 0x3e, 0x3e, 0x3e, 0x3e, 0x5d, 0x00
	.type		__unnamed_6,@object
	.size		__unnamed_6,(__unnamed_2 - __unnamed_6)
__unnamed_6:
        /* <DEDUP_REMOVED lines=23> */
	.type		__unnamed_2,@object
	.size		__unnamed_2,(__unnamed_3 - __unnamed_2)
__unnamed_2:
        /* <DEDUP_REMOVED lines=22> */
        /*044f*/ 	.byte	0x31, 0x36, 0x33, 0x38, 0x34, 0x3e, 0x3e, 0x3e, 0x3e, 0x20, 0x26, 0x5d, 0x00
	.type		__unnamed_3,@object
	.size		__unnamed_3,(__unnamed_1 - __unnamed_3)
__unnamed_3:
        /* <DEDUP_REMOVED lines=23> */
        /*05cc*/ 	.byte	0x75, 0x74, 0x65, 0x3a, 0x3a, 0x43, 0x3c, 0x30, 0x3e, 0x3e, 0x3e, 0x3e, 0x3e, 0x5d, 0x00
	.type		__unnamed_1,@object
	.size		__unnamed_1,(__unnamed_5 - __unnamed_1)
__unnamed_1:
        /* <DEDUP_REMOVED lines=29> */
        /*07ab*/ 	.byte	0x5d, 0x00
	.type		__unnamed_5,@object
	.size		__unnamed_5,(.L_4 - __unnamed_5)
__unnamed_5:
        /* <DEDUP_REMOVED lines=30> */
.L_4:


//--------------------- .nv.shared._ZN7cutlass13device_kernelIN5flash11enable_sm90INS1_16FlashAttnBwdSm90INS1_25CollectiveMainloopBwdSm90ILi2ELi2ELi2EN4cute5tupleIJNS5_1CILi1EEES8_S8_EEENS6_IJNS7_ILi128EEESA_NS7_ILi64EEEEEENS_10bfloat16_tEfNS_4arch4Sm90ELb0ELb0ELb1ELb0ELb0ELb1ELb0ELb0ELi2ELi1ELi2ELi2ELb0EEENS1_21CollectiveEpilogueBwdISC_SD_SF_Li256ELb0ELb0ELi1EEENS1_19SingleTileSchedulerILb0ELb0ELb0ELi128EEEEEEEEEvNT_6ParamsE --------------------------
	.section	.nv.shared._ZN7cutlass13device_kernelIN5flash11enable_sm90INS1_16FlashAttnBwdSm90INS1_25CollectiveMainloopBwdSm90ILi2ELi2ELi2EN4cute5tupleIJNS5_1CILi1EEES8_S8_EEENS6_IJNS7_ILi128EEESA_NS7_ILi64EEEEEENS_10bfloat16_tEfNS_4arch4Sm90ELb0ELb0ELb1ELb0ELb0ELb1ELb0ELb0ELi2ELi1ELi2ELi2ELb0EEENS1_21CollectiveEpilogueBwdISC_SD_SF_Li256ELb0ELb0ELi1EEENS1_19SingleTileSchedulerILb0ELb0ELb0ELi128EEEEEEEEEvNT_6ParamsE,"aw",@nobits
	.sectionflags	@""
	.align	16
	.zero		1024


//--------------------- .nv.shared.reserved.0     --------------------------
	.section	.nv.shared.reserved.0,"aw",@nobits
	.weak		__nv_reservedSMEM_offset_0_alias
	.size		__nv_reservedSMEM_offset_0_alias, 0, 0
	.other		__nv_reservedSMEM_offset_0_alias,@"STO_CUDA_RESERVED_SHARED STV_DEFAULT"
__nv_reservedSMEM_offset_0_alias:
	.zero		0


//--------------------- .nv.global                --------------------------
	.section	.nv.global,"aw",@nobits
.nv.global:
	.type		_ZN76_INTERNAL_322bdddb_40_flash_bwd_hdim64_bf16_softcapall_sm90_cu_1d5d5cfe_29594cute1_E,@object
	.size		_ZN76_INTERNAL_322bdddb_40_flash_bwd_hdim64_bf16_softcapall_sm90_cu_1d5d5cfe_29594cute1_E,(_ZN76_INTERNAL_322bdddb_40_flash_bwd_hdim64_bf16_softcapall_sm90_cu_1d5d5cfe_29594cuda3std3__45__cpo6cbeginE - _ZN76_INTERNAL_322bdddb_40_flash_bwd_hdim64_bf16_softcapall_sm90_cu_1d5d5cfe_29594cute1_E)
_ZN76_INTERNAL_322bdddb_40_flash_bwd_hdim64_bf16_softcapall_sm90_cu_1d5d5cfe_29594cute1_E:
	.zero		1
	.type		_ZN76_INTERNAL_322bdddb_40_flash_bwd_hdim64_bf16_softcapall_sm90_cu_1d5d5cfe_29594cuda3std3__45__cpo6cbeginE,@object
	.size		_ZN76_INTERNAL_322bdddb_40_flash_bwd_hdim64_bf16_softcapall_sm90_cu_1d5d5cfe_29594cuda3std3__45__cpo6cbeginE,(_ZN76_INTERNAL_322bdddb_40_flash_bwd_hdim64_bf16_softcapall_sm90_cu_1d5d5cfe_29594cuda3std3__48in_placeE - _ZN76_INTERNAL_322bdddb_40_flash_bwd_hdim64_bf16_softcapall_sm90_cu_1d5d5cfe_29594cuda3std3__45__cpo6cbeginE)
_ZN76_INTERNAL_322bdddb_40_flash_bwd_hdim64_bf16_softcapall_sm90_cu_1d5d5cfe_29594cuda3std3__45__cpo6cbeginE:
	.zero		1
	.type		_ZN76_INTERNAL_322bdddb_40_flash_bwd_hdim64_bf16_softcapall_sm90_cu_1d5d5cfe_29594cuda3std3__48in_placeE,@object
	.size		_ZN76_INTERNAL_322bdddb_40_flash_bwd_hdim64_bf16_softcapall_sm90_cu_1d5d5cfe_29594cuda3std3__48in_placeE,(_ZN76_INTERNAL_322bdddb_40_flash_bwd_hdim64_bf16_softcapall_sm90_cu_1d5d5cfe_29594cuda3std6ranges3__45__cpo9iter_moveE - _ZN76_INTERNAL_322bdddb_40_flash_bwd_hdim64_bf16_softcapall_sm90_cu_1d5d5cfe_29594cuda3std3__48in_placeE)
_ZN76_INTERNAL_322bdddb_40_flash_bwd_hdim64_bf16_softcapall_sm90_cu_1d5d5cfe_29594cuda3std3__48in_placeE:
	.zero		1
	.type		_ZN76_INTERNAL_322bdddb_40_flash_bwd_hdim64_bf16_softcapall_sm90_cu_1d5d5cfe_29594cuda3std6ranges3__45__cpo9iter_moveE,@object
	.size		_ZN76_INTERNAL_322bdddb_40_flash_bwd_hdim64_bf16_softcapall_sm90_cu_1d5d5cfe_29594cuda3std6ranges3__45__cpo9iter_moveE,(_ZN76_INTERNAL_322bdddb_40_flash_bwd_hdim64_bf16_softcapall_sm90_cu_1d5d5cfe_29594cuda3std3__45__cpo5beginE - _ZN76_INTERNAL_322bdddb_40_flash_bwd_hdim64_bf16_softcapall_sm90_cu_1d5d5cfe_29594cuda3std6ranges3__45__cpo9iter_moveE)
_ZN76_INTERNAL_322bdddb_40_flash_bwd_hdim64_bf16_softcapall_sm90_cu_1d5d5cfe_29594cuda3std6ranges3__45__cpo9iter_moveE:
	.zero		1
	.type		_ZN76_INTERNAL_322bdddb_40_flash_bwd_hdim64_bf16_softcapall_sm90_cu_1d5d5cfe_29594cuda3std3__45__cpo5beginE,@object
	.size		_ZN76_INTERNAL_322bdddb_40_flash_bwd_hdim64_bf16_softcapall_sm90_cu_1d5d5cfe_29594cuda3std3__45__cpo5beginE,(_ZN76_INTERNAL_322bdddb_40_flash_bwd_hdim64_bf16_softcapall_sm90_cu_1d5d5cfe_29594cuda3std3__478_GLOBAL__N__322bdddb_40_flash_bwd_hdim64_bf16_softcapall_sm90_cu_1d5d5cfe_29596ignoreE - _ZN76_INTERNAL_322bdddb_40_flash_bwd_hdim64_bf16_softcapall_sm90_cu_1d5d5cfe_29594cuda3std3__45__cpo5beginE)
_ZN76_INTERNAL_322bdddb_40_flash_bwd_hdim64_bf16_softcapall_sm90_cu_1d5d5cfe_29594cuda3std3__45__cpo5beginE:
	.zero		1
	.type		_ZN76_INTERNAL_322bdddb_40_flash_bwd_hdim64_bf16_softcapall_sm90_cu_1d5d5cfe_29594cuda3std3__478_GLOBAL__N__322bdddb_40_flash_bwd_hdim64_bf16_softcapall_sm90_cu_1d5d5cfe_29596ignoreE,@object
	.size		_ZN76_INTERNAL_322bdddb_40_flash_bwd_hdim64_bf16_softcapall_sm90_cu_1d5d5cfe_29594cuda3std3__478_GLOBAL__N__322bdddb_40_flash_bwd_hdim64_bf16_softcapall_sm90_cu_1d5d5cfe_29596ignoreE,(_ZN76_INTERNAL_322bdddb_40_flash_bwd_hdim64_bf16_softcapall_sm90_cu_1d5d5cfe_29594cute7productE - _ZN76_INTERNAL_322bdddb_40_flash_bwd_hdim64_bf16_softcapall_sm90_cu_1d5d5cfe_29594cuda3std3__478_GLOBAL__N__322bdddb_40_flash_bwd_hdim64_bf16_softcapall_sm90_cu_1d5d5cfe_29596ignoreE)
_ZN76_INTERNAL_322bdddb_40_flash_bwd_hdim64_bf16_softcapall_sm90_cu_1d5d5cfe_29594cuda3std3__478_GLOBAL__N__322bdddb_40_flash_bwd_hdim64_bf16_softcapall_sm90_cu_1d5d5cfe_29596ignoreE:
	.zero		1
	.type		_ZN76_INTERNAL_322bdddb_40_flash_bwd_hdim64_bf16_softcapall_sm90_cu_1d5d5cfe_29594cute7productE,@object
	.size		_ZN76_INTERNAL_322bdddb_40_flash_bwd_hdim64_bf16_softcapall_sm90_cu_1d5d5cfe_29594cute7productE,(_ZN76_INTERNAL_322bdddb_40_flash_bwd_hdim64_bf16_softcapall_sm90_cu_1d5d5cfe_29594cuda3std3__45__cpo3endE - _ZN76_INTERNAL_322bdddb_40_flash_bwd_hdim64_bf16_softcapall_sm90_cu_1d5d5cfe_29594cute7productE)
_ZN76_INTERNAL_322bdddb_40_flash_bwd_hdim64_bf16_softcapall_sm90_cu_1d5d5cfe_29594cute7productE:
	.zero		1
	.type		_ZN76_INTERNAL_322bdddb_40_flash_bwd_hdim64_bf16_softcapall_sm90_cu_1d5d5cfe_29594cuda3std3__45__cpo3endE,@object
	.size		_ZN76_INTERNAL_322bdddb_40_flash_bwd_hdim64_bf16_softcapall_sm90_cu_1d5d5cfe_29594cuda3std3__45__cpo3endE,(_ZN76_INTERNAL_322bdddb_40_flash_bwd_hdim64_bf16_softcapall_sm90_cu_1d5d5cfe_29594cuda3std3__419piecewise_constructE - _ZN76_INTERNAL_322bdddb_40_flash_bwd_hdim64_bf16_softcapall_sm90_cu_1d5d5cfe_29594cuda3std3__45__cpo3endE)
_ZN76_INTERNAL_322bdddb_40_flash_bwd_hdim64_bf16_softcapall_sm90_cu_1d5d5cfe_29594cuda3std3__45__cpo3endE:
	.zero		1
	.type		_ZN76_INTERNAL_322bdddb_40_flash_bwd_hdim64_bf16_softcapall_sm90_cu_1d5d5cfe_29594cuda3std3__419piecewise_constructE,@object
	.size		_ZN76_INTERNAL_322bdddb_40_flash_bwd_hdim64_bf16_softcapall_sm90_cu_1d5d5cfe_29594cuda3std3__419piecewise_constructE,(_ZN76_INTERNAL_322bdddb_40_flash_bwd_hdim64_bf16_softcapall_sm90_cu_1d5d5cfe_29594cuda3std3__45__cpo4cendE - _ZN76_INTERNAL_322bdddb_40_flash_bwd_hdim64_bf16_softcapall_sm90_cu_1d5d5cfe_29594cuda3std3__419piecewise_constructE)
_ZN76_INTERNAL_322bdddb_40_flash_bwd_hdim64_bf16_softcapall_sm90_cu_1d5d5cfe_29594cuda3std3__419piecewise_constructE:
	.zero		1
	.type		_ZN76_INTERNAL_322bdddb_40_flash_bwd_hdim64_bf16_softcapall_sm90_cu_1d5d5cfe_29594cuda3std3__45__cpo4cendE,@object
	.size		_ZN76_INTERNAL_322bdddb_40_flash_bwd_hdim64_bf16_softcapall_sm90_cu_1d5d5cfe_29594cuda3std3__45__cpo4cendE,(_ZN76_INTERNAL_322bdddb_40_flash_bwd_hdim64_bf16_softcapall_sm90_cu_1d5d5cfe_29594cuda3std6ranges3__45__cpo4swapE - _ZN76_INTERNAL_322bdddb_40_flash_bwd_hdim64_bf16_softcapall_sm90_cu_1d5d5cfe_29594cuda3std3__45__cpo4cendE)
_ZN76_INTERNAL_322bdddb_40_flash_bwd_hdim64_bf16_softcapall_sm90_cu_1d5d5cfe_29594cuda3std3__45__cpo4cendE:
	.zero		1
	.type		_ZN76_INTERNAL_322bdddb_40_flash_bwd_hdim64_bf16_softcapall_sm90_cu_1d5d5cfe_29594cuda3std6ranges3__45__cpo4swapE,@object
	.size		_ZN76_INTERNAL_322bdddb_40_flash_bwd_hdim64_bf16_softcapall_sm90_cu_1d5d5cfe_29594cuda3std6ranges3__45__cpo4swapE,(.L_13 - _ZN76_INTERNAL_322bdddb_40_flash_bwd_hdim64_bf16_softcapall_sm90_cu_1d5d5cfe_29594cuda3std6ranges3__45__cpo4swapE)
_ZN76_INTERNAL_322bdddb_40_flash_bwd_hdim64_bf16_softcapall_sm90_cu_1d5d5cfe_29594cuda3std6ranges3__45__cpo4swapE:
	.zero		1
.L_13:


//--------------------- .nv.shared._ZN7cutlass13device_kernelIN5flash11enable_sm90INS1_16FlashAttnBwdSm90INS1_25CollectiveMainloopBwdSm90ILi2ELi2ELi2EN4cute5tupleIJNS5_1CILi1EEES8_S8_EEENS6_IJNS7_ILi128EEESA_NS7_ILi64EEEEEENS_10bfloat16_tEfNS_4arch4Sm90ELb0ELb0ELb1ELb0ELb1ELb1ELb0ELb0ELi2ELi1ELi2ELi2ELb0EEENS1_21CollectiveEpilogueBwdISC_SD_SF_Li256ELb0ELb0ELi1EEENS1_19SingleTileSchedulerILb0ELb0ELb0ELi128EEEEEEEEEvNT_6ParamsE --------------------------
	.section	.nv.shared._ZN7cutlass13device_kernelIN5flash11enable_sm90INS1_16FlashAttnBwdSm90INS1_25CollectiveMainloopBwdSm90ILi2ELi2ELi2EN4cute5tupleIJNS5_1CILi1EEES8_S8_EEENS6_IJNS7_ILi128EEESA_NS7_ILi64EEEEEENS_10bfloat16_tEfNS_4arch4Sm90ELb0ELb0ELb1ELb0ELb1ELb1ELb0ELb0ELi2ELi1ELi2ELi2ELb0EEENS1_21CollectiveEpilogueBwdISC_SD_SF_Li256ELb0ELb0ELi1EEENS1_19SingleTileSchedulerILb0ELb0ELb0ELi128EEEEEEEEEvNT_6ParamsE,"aw",@nobits
	.sectionflags	@""
	.align	16
	.zero		1024


//--------------------- .nv.shared._ZN7cutlass13device_kernelIN5flash11enable_sm90INS1_16FlashAttnBwdSm90INS1_25CollectiveMainloopBwdSm90ILi2ELi2ELi2EN4cute5tupleIJNS5_1CILi1EEES8_S8_EEENS6_IJNS7_ILi128EEESA_NS7_ILi64EEEEEENS_10bfloat16_tEfNS_4arch4Sm90ELb0ELb0ELb1ELb0ELb0ELb1ELb0ELb0ELi2ELi1ELi2ELi2ELb0EEENS1_24CollectiveEpilogueBwdGQAISC_fSF_Li256ELb0ELb0EEENS1_19SingleTileSchedulerILb0ELb0ELb0ELi128EEEEEEEEEvNT_6ParamsE --------------------------
	.section	.nv.shared._ZN7cutlass13device_kernelIN5flash11enable_sm90INS1_16FlashAttnBwdSm90INS1_25CollectiveMainloopBwdSm90ILi2ELi2ELi2EN4cute5tupleIJNS5_1CILi1EEES8_S8_EEENS6_IJNS7_ILi128EEESA_NS7_ILi64EEEEEENS_10bfloat16_tEfNS_4arch4Sm90ELb0ELb0ELb1ELb0ELb0ELb1ELb0ELb0ELi2ELi1ELi2ELi2ELb0EEENS1_24CollectiveEpilogueBwdGQAISC_fSF_Li256ELb0ELb0EEENS1_19SingleTileSchedulerILb0ELb0ELb0ELi128EEEEEEEEEvNT_6ParamsE,"aw",@nobits
	.sectionflags	@""
	.align	16
	.zero		1024


//--------------------- .nv.shared._ZN7cutlass13device_kernelIN5flash11enable_sm90INS1_16FlashAttnBwdSm90INS1_25CollectiveMainloopBwdSm90ILi2ELi2ELi2EN4cute5tupleIJNS5_1CILi1EEES8_S8_EEENS6_IJNS7_ILi128EEESA_NS7_ILi64EEEEEENS_10bfloat16_tEfNS_4arch4Sm90ELb0ELb0ELb1ELb0ELb1ELb1ELb0ELb0ELi2ELi1ELi2ELi2ELb0EEENS1_24CollectiveEpilogueBwdGQAISC_fSF_Li256ELb0ELb1EEENS1_19SingleTileSchedulerILb0ELb0ELb0ELi128EEEEEEEEEvNT_6ParamsE --------------------------
	.section	.nv.shared._ZN7cutlass13device_kernelIN5flash11enable_sm90INS1_16FlashAttnBwdSm90INS1_25CollectiveMainloopBwdSm90ILi2ELi2ELi2EN4cute5tupleIJNS5_1CILi1EEES8_S8_EEENS6_IJNS7_ILi128EEESA_NS7_ILi64EEEEEENS_10bfloat16_tEfNS_4arch4Sm90ELb0ELb0ELb1ELb0ELb1ELb1ELb0ELb0ELi2ELi1ELi2ELi2ELb0EEENS1_24CollectiveEpilogueBwdGQAISC_fSF_Li256ELb0ELb1EEENS1_19SingleTileSchedulerILb0ELb0ELb0ELi128EEEEEEEEEvNT_6ParamsE,"aw",@nobits
	.sectionflags	@""
	.align	16
	.zero		1024


//--------------------- .nv.shared._ZN7cutlass13device_kernelIN5flash11enable_sm90INS1_16FlashAttnBwdSm90INS1_25CollectiveMainloopBwdSm90ILi2ELi2ELi2EN4cute5tupleIJNS5_1CILi1EEES8_S8_EEENS6_IJNS7_ILi128EEESA_NS7_ILi64EEEEEENS_10bfloat16_tEfNS_4arch4Sm90ELb0ELb0ELb1ELb1ELb0ELb1ELb0ELb0ELi2ELi1ELi2ELi2ELb0EEENS1_21CollectiveEpilogueBwdISC_SD_SF_Li256ELb1ELb0ELi1EEENS1_19SingleTileSchedulerILb1ELb0ELb0ELi128EEEEEEEEEvNT_6ParamsE --------------------------
	.section	.nv.shared._ZN7cutlass13device_kernelIN5flash11enable_sm90INS1_16FlashAttnBwdSm90INS1_25CollectiveMainloopBwdSm90ILi2ELi2ELi2EN4cute5tupleIJNS5_1CILi1EEES8_S8_EEENS6_IJNS7_ILi128EEESA_NS7_ILi64EEEEEENS_10bfloat16_tEfNS_4arch4Sm90ELb0ELb0ELb1ELb1ELb0ELb1ELb0ELb0ELi2ELi1ELi2ELi2ELb0EEENS1_21CollectiveEpilogueBwdISC_SD_SF_Li256ELb1ELb0ELi1EEENS1_19SingleTileSchedulerILb1ELb0ELb0ELi128EEEEEEEEEvNT_6ParamsE,"aw",@nobits
	.sectionflags	@""
	.align	16
	.zero		1024


//--------------------- .nv.shared._ZN7cutlass13device_kernelIN5flash11enable_sm90INS1_16FlashAttnBwdSm90INS1_25CollectiveMainloopBwdSm90ILi2ELi2ELi2EN4cute5tupleIJNS5_1CILi1EEES8_S8_EEENS6_IJNS7_ILi128EEESA_NS7_ILi64EEEEEENS_10bfloat16_tEfNS_4arch4Sm90ELb0ELb0ELb1ELb1ELb1ELb1ELb0ELb0ELi2ELi1ELi2ELi2ELb0EEENS1_21CollectiveEpilogueBwdISC_SD_SF_Li256ELb1ELb0ELi1EEENS1_19SingleTileSchedulerILb1ELb0ELb0ELi128EEEEEEEEEvNT_6ParamsE --------------------------
	.section	.nv.shared._ZN7cutlass13device_kernelIN5flash11enable_sm90INS1_16FlashAttnBwdSm90INS1_25CollectiveMainloopBwdSm90ILi2ELi2ELi2EN4cute5tupleIJNS5_1CILi1EEES8_S8_EEENS6_IJNS7_ILi128EEESA_NS7_ILi64EEEEEENS_10bfloat16_tEfNS_4arch4Sm90ELb0ELb0ELb1ELb1ELb1ELb1ELb0ELb0ELi2ELi1ELi2ELi2ELb0EEENS1_21CollectiveEpilogueBwdISC_SD_SF_Li256ELb1ELb0ELi1EEENS1_19SingleTileSchedulerILb1ELb0ELb0ELi128EEEEEEEEEvNT_6ParamsE,"aw",@nobits
	.sectionflags	@""
	.align	16
	.zero		1024


//--------------------- .nv.shared._ZN7cutlass13device_kernelIN5flash11enable_sm90INS1_16FlashAttnBwdSm90INS1_25CollectiveMainloopBwdSm90ILi2ELi2ELi2EN4cute5tupleIJNS5_1CILi1EEES8_S8_EEENS6_IJNS7_ILi128EEESA_NS7_ILi64EEEEEENS_10bfloat16_tEfNS_4arch4Sm90ELb0ELb0ELb1ELb1ELb0ELb1ELb0ELb0ELi2ELi1ELi2ELi2ELb0EEENS1_24CollectiveEpilogueBwdGQAISC_fSF_Li256ELb1ELb0EEENS1_19SingleTileSchedulerILb1ELb0ELb0ELi128EEEEEEEEEvNT_6ParamsE --------------------------
	.section	.nv.shared._ZN7cutlass13device_kernelIN5flash11enable_sm90INS1_16FlashAttnBwdSm90INS1_25CollectiveMainloopBwdSm90ILi2ELi2ELi2EN4cute5tupleIJNS5_1CILi1EEES8_S8_EEENS6_IJNS7_ILi128EEESA_NS7_ILi64EEEEEENS_10bfloat16_tEfNS_4arch4Sm90ELb0ELb0ELb1ELb1ELb0ELb1ELb0ELb0ELi2ELi1ELi2ELi2ELb0EEENS1_24CollectiveEpilogueBwdGQAISC_fSF_Li256ELb1ELb0EEENS1_19SingleTileSchedulerILb1ELb0ELb0ELi128EEEEEEEEEvNT_6ParamsE,"aw",@nobits
	.sectionflags	@""
	.align	16
	.zero		1024


//--------------------- .nv.shared._ZN7cutlass13device_kernelIN5flash11enable_sm90INS1_16FlashAttnBwdSm90INS1_25CollectiveMainloopBwdSm90ILi2ELi2ELi2EN4cute5tupleIJNS5_1CILi1EEES8_S8_EEENS6_IJNS7_ILi128EEESA_NS7_ILi64EEEEEENS_10bfloat16_tEfNS_4arch4Sm90ELb0ELb0ELb1ELb1ELb1ELb1ELb0ELb0ELi2ELi1ELi2ELi2ELb0EEENS1_24CollectiveEpilogueBwdGQAISC_fSF_Li256ELb1ELb1EEENS1_19SingleTileSchedulerILb1ELb0ELb0ELi128EEEEEEEEEvNT_6ParamsE --------------------------
	.section	.nv.shared._ZN7cutlass13device_kernelIN5flash11enable_sm90INS1_16FlashAttnBwdSm90INS1_25CollectiveMainloopBwdSm90ILi2ELi2ELi2EN4cute5tupleIJNS5_1CILi1EEES8_S8_EEENS6_IJNS7_ILi128EEESA_NS7_ILi64EEEEEENS_10bfloat16_tEfNS_4arch4Sm90ELb0ELb0ELb1ELb1ELb1ELb1ELb0ELb0ELi2ELi1ELi2ELi2ELb0EEENS1_24CollectiveEpilogueBwdGQAISC_fSF_Li256ELb1ELb1EEENS1_19SingleTileSchedulerILb1ELb0ELb0ELi128EEEEEEEEEvNT_6ParamsE,"aw",@nobits
	.sectionflags	@""
	.align	16
	.zero		1024


//--------------------- .nv.shared._ZN7cutlass13device_kernelIN5flash11enable_sm90INS1_16FlashAttnBwdSm90INS1_25CollectiveMainloopBwdSm90ILi2ELi2ELi2EN4cute5tupleIJNS5_1CILi1EEES8_S8_EEENS6_IJNS7_ILi128EEESA_NS7_ILi64EEEEEENS_10bfloat16_tEfNS_4arch4Sm90ELb0ELb1ELb1ELb0ELb0ELb1ELb0ELb0ELi2ELi1ELi2ELi2ELb0EEENS1_21CollectiveEpilogueBwdISC_SD_SF_Li256ELb0ELb0ELi1EEENS1_19SingleTileSchedulerILb0ELb0ELb0ELi128EEEEEEEEEvNT_6ParamsE --------------------------
	.section	.nv.shared._ZN7cutlass13device_kernelIN5flash11enable_sm90INS1_16FlashAttnBwdSm90INS1_25CollectiveMainloopBwdSm90ILi2ELi2ELi2EN4cute5tupleIJNS5_1CILi1EEES8_S8_EEENS6_IJNS7_ILi128EEESA_NS7_ILi64EEEEEENS_10bfloat16_tEfNS_4arch4Sm90ELb0ELb1ELb1ELb0ELb0ELb1ELb0ELb0ELi2ELi1ELi2ELi2ELb0EEENS1_21CollectiveEpilogueBwdISC_SD_SF_Li256ELb0ELb0ELi1EEENS1_19SingleTileSchedulerILb0ELb0ELb0ELi128EEEEEEEEEvNT_6ParamsE,"aw",@nobits
	.sectionflags	@""
	.align	16
	.zero		1024


//--------------------- .nv.shared._ZN7cutlass13device_kernelIN5flash11enable_sm90INS1_16FlashAttnBwdSm90INS1_25CollectiveMainloopBwdSm90ILi2ELi2ELi2EN4cute5tupleIJNS5_1CILi1EEES8_S8_EEENS6_IJNS7_ILi128EEESA_NS7_ILi64EEEEEENS_10bfloat16_tEfNS_4arch4Sm90ELb0ELb1ELb1ELb0ELb1ELb1ELb0ELb0ELi2ELi1ELi2ELi2ELb0EEENS1_21CollectiveEpilogueBwdISC_SD_SF_Li256ELb0ELb0ELi1EEENS1_19SingleTileSchedulerILb0ELb0ELb0ELi128EEEEEEEEEvNT_6ParamsE --------------------------
	.section	.nv.shared._ZN7cutlass13device_kernelIN5flash11enable_sm90INS1_16FlashAttnBwdSm90INS1_25CollectiveMainloopBwdSm90ILi2ELi2ELi2EN4cute5tupleIJNS5_1CILi1EEES8_S8_EEENS6_IJNS7_ILi128EEESA_NS7_ILi64EEEEEENS_10bfloat16_tEfNS_4arch4Sm90ELb0ELb1ELb1ELb0ELb1ELb1ELb0ELb0ELi2ELi1ELi2ELi2ELb0EEENS1_21CollectiveEpilogueBwdISC_SD_SF_Li256ELb0ELb0ELi1EEENS1_19SingleTileSchedulerILb0ELb0ELb0ELi128EEEEEEEEEvNT_6ParamsE,"aw",@nobits
	.sectionflags	@""
	.align	16
	.zero		1024


//--------------------- .nv.shared._ZN7cutlass13device_kernelIN5flash11enable_sm90INS1_16FlashAttnBwdSm90INS1_25CollectiveMainloopBwdSm90ILi2ELi2ELi2EN4cute5tupleIJNS5_1CILi1EEES8_S8_EEENS6_IJNS7_ILi128EEESA_NS7_ILi64EEEEEENS_10bfloat16_tEfNS_4arch4Sm90ELb0ELb1ELb1ELb0ELb0ELb1ELb0ELb0ELi2ELi1ELi2ELi2ELb0EEENS1_24CollectiveEpilogueBwdGQAISC_fSF_Li256ELb0ELb0EEENS1_19SingleTileSchedulerILb0ELb0ELb0ELi128EEEEEEEEEvNT_6ParamsE --------------------------
	.section	.nv.shared._ZN7cutlass13device_kernelIN5flash11enable_sm90INS1_16FlashAttnBwdSm90INS1_25CollectiveMainloopBwdSm90ILi2ELi2ELi2EN4cute5tupleIJNS5_1CILi1EEES8_S8_EEENS6_IJNS7_ILi128EEESA_NS7_ILi64EEEEEENS_10bfloat16_tEfNS_4arch4Sm90ELb0ELb1ELb1ELb0ELb0ELb1ELb0ELb0ELi2ELi1ELi2ELi2ELb0EEENS1_24CollectiveEpilogueBwdGQAISC_fSF_Li256ELb0ELb0EEENS1_19SingleTileSchedulerILb0ELb0ELb0ELi128EEEEEEEEEvNT_6ParamsE,"aw",@nobits
	.sectionflags	@""
	.align	16
	.zero		1024


//--------------------- .nv.shared._ZN7cutlass13device_kernelIN5flash11enable_sm90INS1_16FlashAttnBwdSm90INS1_25CollectiveMainloopBwdSm90ILi2ELi2ELi2EN4cute5tupleIJNS5_1CILi1EEES8_S8_EEENS6_IJNS7_ILi128EEESA_NS7_ILi64EEEEEENS_10bfloat16_tEfNS_4arch4Sm90ELb0ELb1ELb1ELb0ELb1ELb1ELb0ELb0ELi2ELi1ELi2ELi2ELb0EEENS1_24CollectiveEpilogueBwdGQAISC_fSF_Li256ELb0ELb1EEENS1_19SingleTileSchedulerILb0ELb0ELb0ELi128EEEEEEEEEvNT_6ParamsE --------------------------
	.section	.nv.shared._ZN7cutlass13device_kernelIN5flash11enable_sm90INS1_16FlashAttnBwdSm90INS1_25CollectiveMainloopBwdSm90ILi2ELi2ELi2EN4cute5tupleIJNS5_1CILi1EEES8_S8_EEENS6_IJNS7_ILi128EEESA_NS7_ILi64EEEEEENS_10bfloat16_tEfNS_4arch4Sm90ELb0ELb1ELb1ELb0ELb1ELb1ELb0ELb0ELi2ELi1ELi2ELi2ELb0EEENS1_24CollectiveEpilogueBwdGQAISC_fSF_Li256ELb0ELb1EEENS1_19SingleTileSchedulerILb0ELb0ELb0ELi128EEEEEEEEEvNT_6ParamsE,"aw",@nobits
	.sectionflags	@""
	.align	16
	.zero		1024


//--------------------- .nv.shared._ZN7cutlass13device_kernelIN5flash11enable_sm90INS1_16FlashAttnBwdSm90INS1_25CollectiveMainloopBwdSm90ILi2ELi2ELi2EN4cute5tupleIJNS5_1CILi1EEES8_S8_EEENS6_IJNS7_ILi128EEESA_NS7_ILi64EEEEEENS_10bfloat16_tEfNS_4arch4Sm90ELb0ELb1ELb1ELb1ELb0ELb1ELb0ELb0ELi2ELi1ELi2ELi2ELb0EEENS1_21CollectiveEpilogueBwdISC_SD_SF_Li256ELb1ELb0ELi1EEENS1_19SingleTileSchedulerILb1ELb0ELb0ELi128EEEEEEEEEvNT_6ParamsE --------------------------
	.section	.nv.shared._ZN7cutlass13device_kernelIN5flash11enable_sm90INS1_16FlashAttnBwdSm90INS1_25CollectiveMainloopBwdSm90ILi2ELi2ELi2EN4cute5tupleIJNS5_1CILi1EEES8_S8_EEENS6_IJNS7_ILi128EEESA_NS7_ILi64EEEEEENS_10bfloat16_tEfNS_4arch4Sm90ELb0ELb1ELb1ELb1ELb0ELb1ELb0ELb0ELi2ELi1ELi2ELi2ELb0EEENS1_21CollectiveEpilogueBwdISC_SD_SF_Li256ELb1ELb0ELi1EEENS1_19SingleTileSchedulerILb1ELb0ELb0ELi128EEEEEEEEEvNT_6ParamsE,"aw",@nobits
	.sectionflags	@""
	.align	16
	.zero		1024


//--------------------- .nv.shared._ZN7cutlass13device_kernelIN5flash11enable_sm90INS1_16FlashAttnBwdSm90INS1_25CollectiveMainloopBwdSm90ILi2ELi2ELi2EN4cute5tupleIJNS5_1CILi1EEES8_S8_EEENS6_IJNS7_ILi128EEESA_NS7_ILi64EEEEEENS_10bfloat16_tEfNS_4arch4Sm90ELb0ELb1ELb1ELb1ELb1ELb1ELb0ELb0ELi2ELi1ELi2ELi2ELb0EEENS1_21CollectiveEpilogueBwdISC_SD_SF_Li256ELb1ELb0ELi1EEENS1_19SingleTileSchedulerILb1ELb0ELb0ELi128EEEEEEEEEvNT_6ParamsE --------------------------
	.section	.nv.shared._ZN7cutlass13device_kernelIN5flash11enable_sm90INS1_16FlashAttnBwdSm90INS1_25CollectiveMainloopBwdSm90ILi2ELi2ELi2EN4cute5tupleIJNS5_1CILi1EEES8_S8_EEENS6_IJNS7_ILi128EEESA_NS7_ILi64EEEEEENS_10bfloat16_tEfNS_4arch4Sm90ELb0ELb1ELb1ELb1ELb1ELb1ELb0ELb0ELi2ELi1ELi2ELi2ELb0EEENS1_21CollectiveEpilogueBwdISC_SD_SF_Li256ELb1ELb0ELi1EEENS1_19SingleTileSchedulerILb1ELb0ELb0ELi128EEEEEEEEEvNT_6ParamsE,"aw",@nobits
	.sectionflags	@""
	.align	16
	.zero		1024


//--------------------- .nv.shared._ZN7cutlass13device_kernelIN5flash11enable_sm90INS1_16FlashAttnBwdSm90INS1_25CollectiveMainloopBwdSm90ILi2ELi2ELi2EN4cute5tupleIJNS5_1CILi1EEES8_S8_EEENS6_IJNS7_ILi128EEESA_NS7_ILi64EEEEEENS_10bfloat16_tEfNS_4arch4Sm90ELb0ELb1ELb1ELb1ELb0ELb1ELb0ELb0ELi2ELi1ELi2ELi2ELb0EEENS1_24CollectiveEpilogueBwdGQAISC_fSF_Li256ELb1ELb0EEENS1_19SingleTileSchedulerILb1ELb0ELb0ELi128EEEEEEEEEvNT_6ParamsE --------------------------
	.section	.nv.shared._ZN7cutlass13device_kernelIN5flash11enable_sm90INS1_16FlashAttnBwdSm90INS1_25CollectiveMainloopBwdSm90ILi2ELi2ELi2EN4cute5tupleIJNS5_1CILi1EEES8_S8_EEENS6_IJNS7_ILi128EEESA_NS7_ILi64EEEEEENS_10bfloat16_tEfNS_4arch4Sm90ELb0ELb1ELb1ELb1ELb0ELb1ELb0ELb0ELi2ELi1ELi2ELi2ELb0EEENS1_24CollectiveEpilogueBwdGQAISC_fSF_Li256ELb1ELb0EEENS1_19SingleTileSchedulerILb1ELb0ELb0ELi128EEEEEEEEEvNT_6ParamsE,"aw",@nobits
	.sectionflags	@""
	.align	16
	.zero		1024


//--------------------- .nv.shared._ZN7cutlass13device_kernelIN5flash11enable_sm90INS1_16FlashAttnBwdSm90INS1_25CollectiveMainloopBwdSm90ILi2ELi2ELi2EN4cute5tupleIJNS5_1CILi1EEES8_S8_EEENS6_IJNS7_ILi128EEESA_NS7_ILi64EEEEEENS_10bfloat16_tEfNS_4arch4Sm90ELb0ELb1ELb1ELb1ELb1ELb1ELb0ELb0ELi2ELi1ELi2ELi2ELb0EEENS1_24CollectiveEpilogueBwdGQAISC_fSF_Li256ELb1ELb1EEENS1_19SingleTileSchedulerILb1ELb0ELb0ELi128EEEEEEEEEvNT_6ParamsE --------------------------
	.section	.nv.shared._ZN7cutlass13device_kernelIN5flash11enable_sm90INS1_16FlashAttnBwdSm90INS1_25CollectiveMainloopBwdSm90ILi2ELi2ELi2EN4cute5tupleIJNS5_1CILi1EEES8_S8_EEENS6_IJNS7_ILi128EEESA_NS7_ILi64EEEEEENS_10bfloat16_tEfNS_4arch4Sm90ELb0ELb1ELb1ELb1ELb1ELb1ELb0ELb0ELi2ELi1ELi2ELi2ELb0EEENS1_24CollectiveEpilogueBwdGQAISC_fSF_Li256ELb1ELb1EEENS1_19SingleTileSchedulerILb1ELb0ELb0ELi128EEEEEEEEEvNT_6ParamsE,"aw",@nobits
	.sectionflags	@""
	.align	16
	.zero		1024


//--------------------- .nv.shared._ZN7cutlass13device_kernelIN5flash11enable_sm90INS1_16FlashAttnBwdSm90INS1_25CollectiveMainloopBwdSm90ILi2ELi2ELi2EN4cute5tupleIJNS5_1CILi1EEES8_S8_EEENS6_IJNS7_ILi96EEENS7_ILi128EEENS7_ILi64EEEEEENS_10bfloat16_tEfNS_4arch4Sm90ELb1ELb0ELb1ELb0ELb0ELb1ELb0ELb1ELi2ELi1ELi2ELi2ELb0EEENS1_21CollectiveEpilogueBwdISD_SE_SG_Li256ELb0ELb0ELi1EEENS1_25SingleTileBwdLPTSchedulerILb0ELi128ELb0EEEEEEEEEvNT_6ParamsE --------------------------
	.section	.nv.shared._ZN7cutlass13device_kernelIN5flash11enable_sm90INS1_16FlashAttnBwdSm90INS1_25CollectiveMainloopBwdSm90ILi2ELi2ELi2EN4cute5tupleIJNS5_1CILi1EEES8_S8_EEENS6_IJNS7_ILi96EEENS7_ILi128EEENS7_ILi64EEEEEENS_10bfloat16_tEfNS_4arch4Sm90ELb1ELb0ELb1ELb0ELb0ELb1ELb0ELb1ELi2ELi1ELi2ELi2ELb0EEENS1_21CollectiveEpilogueBwdISD_SE_SG_Li256ELb0ELb0ELi1EEENS1_25SingleTileBwdLPTSchedulerILb0ELi128ELb0EEEEEEEEEvNT_6ParamsE,"aw",@nobits
	.sectionflags	@""
	.align	16
	.zero		1024


//--------------------- .nv.shared._ZN7cutlass13device_kernelIN5flash11enable_sm90INS1_16FlashAttnBwdSm90INS1_25CollectiveMainloopBwdSm90ILi2ELi2ELi2EN4cute5tupleIJNS5_1CILi1EEES8_S8_EEENS6_IJNS7_ILi96EEENS7_ILi128EEENS7_ILi64EEEEEENS_10bfloat16_tEfNS_4arch4Sm90ELb1ELb0ELb1ELb0ELb1ELb1ELb0ELb1ELi2ELi1ELi2ELi2ELb0EEENS1_21CollectiveEpilogueBwdISD_SE_SG_Li256ELb0ELb0ELi1EEENS1_25SingleTileBwdLPTSchedulerILb0ELi128ELb1EEEEEEEEEvNT_6ParamsE --------------------------
	.section	.nv.shared._ZN7cutlass13device_kernelIN5flash11enable_sm90INS1_16FlashAttnBwdSm90INS1_25CollectiveMainloopBwdSm90ILi2ELi2ELi2EN4cute5tupleIJNS5_1CILi1EEES8_S8_EEENS6_IJNS7_ILi96EEENS7_ILi128EEENS7_ILi64EEEEEENS_10bfloat16_tEfNS_4arch4Sm90ELb1ELb0ELb1ELb0ELb1ELb1ELb0ELb1ELi2ELi1ELi2ELi2ELb0EEENS1_21CollectiveEpilogueBwdISD_SE_SG_Li256ELb0ELb0ELi1EEENS1_25SingleTileBwdLPTSchedulerILb0ELi128ELb1EEEEEEEEEvNT_6ParamsE,"aw",@nobits
	.sectionflags	@""
	.align	16
	.zero		1024


//--------------------- .nv.shared._ZN7cutlass13device_kernelIN5flash11enable_sm90INS1_16FlashAttnBwdSm90INS1_25CollectiveMainloopBwdSm90ILi2ELi2ELi2EN4cute5tupleIJNS5_1CILi1EEES8_S8_EEENS6_IJNS7_ILi96EEENS7_ILi128EEENS7_ILi64EEEEEENS_10bfloat16_tEfNS_4arch4Sm90ELb1ELb0ELb1ELb0ELb0ELb1ELb0ELb1ELi2ELi1ELi2ELi2ELb0EEENS1_24CollectiveEpilogueBwdGQAISD_fSG_Li256ELb0ELb0EEENS1_25SingleTileBwdLPTSchedulerILb0ELi128ELb0EEEEEEEEEvNT_6ParamsE --------------------------
	.section	.nv.shared._ZN7cutlass13device_kernelIN5flash11enable_sm90INS1_16FlashAttnBwdSm90INS1_25CollectiveMainloopBwdSm90ILi2ELi2ELi2EN4cute5tupleIJNS5_1CILi1EEES8_S8_EEENS6_IJNS7_ILi96EEENS7_ILi128EEENS7_ILi64EEEEEENS_10bfloat16_tEfNS_4arch4Sm90ELb1ELb0ELb1ELb0ELb0ELb1ELb0ELb1ELi2ELi1ELi2ELi2ELb0EEENS1_24CollectiveEpilogueBwdGQAISD_fSG_Li256ELb0ELb0EEENS1_25SingleTileBwdLPTSchedulerILb0ELi128ELb0EEEEEEEEEvNT_6ParamsE,"aw",@nobits
	.sectionflags	@""
	.align	16
	.zero		1024


//--------------------- .nv.shared._ZN7cutlass13device_kernelIN5flash11enable_sm90INS1_16FlashAttnBwdSm90INS1_25CollectiveMainloopBwdSm90ILi2ELi2ELi2EN4cute5tupleIJNS5_1CILi1EEES8_S8_EEENS6_IJNS7_ILi96EEENS7_ILi128EEENS7_ILi64EEEEEENS_10bfloat16_tEfNS_4arch4Sm90ELb1ELb0ELb1ELb0ELb1ELb1ELb0ELb1ELi2ELi1ELi2ELi2ELb0EEENS1_24CollectiveEpilogueBwdGQAISD_fSG_Li256ELb0ELb1EEENS1_25SingleTileBwdLPTSchedulerILb0ELi128ELb1EEEEEEEEEvNT_6ParamsE --------------------------
	.section	.nv.shared._ZN7cutlass13device_kernelIN5flash11enable_sm90INS1_16FlashAttnBwdSm90INS1_25CollectiveMainloopBwdSm90ILi2ELi2ELi2EN4cute5tupleIJNS5_1CILi1EEES8_S8_EEENS6_IJNS7_ILi96EEENS7_ILi128EEENS7_ILi64EEEEEENS_10bfloat16_tEfNS_4arch4Sm90ELb1ELb0ELb1ELb0ELb1ELb1ELb0ELb1ELi2ELi1ELi2ELi2ELb0EEENS1_24CollectiveEpilogueBwdGQAISD_fSG_Li256ELb0ELb1EEENS1_25SingleTileBwdLPTSchedulerILb0ELi128ELb1EEEEEEEEEvNT_6ParamsE,"aw",@nobits
	.sectionflags	@""
	.align	16
	.zero		1024


//--------------------- .nv.shared._ZN7cutlass13device_kernelIN5flash22FlashAttnBwdPreprocessIN4cute5tupleIJNS3_1CILi96EEENS5_ILi64EEEEEENS_10bfloat16_tEfNS_4arch4Sm90ELb1ELb0EEEEEvNT_6ParamsE --------------------------
	.section	.nv.shared._ZN7cutlass13device_kernelIN5flash22FlashAttnBwdPreprocessIN4cute5tupleIJNS3_1CILi96EEENS5_ILi64EEEEEENS_10bfloat16_tEfNS_4arch4Sm90ELb1ELb0EEEEEvNT_6ParamsE,"aw",@nobits
	.sectionflags	@""
	.align	16
	.zero		1024


//--------------------- .nv.shared._ZN7cutlass13device_kernelIN5flash11enable_sm90INS1_16FlashAttnBwdSm90INS1_25CollectiveMainloopBwdSm90ILi2ELi2ELi2EN4cute5tupleIJNS5_1CILi1EEES8_S8_EEENS6_IJNS7_ILi96EEENS7_ILi128EEENS7_ILi64EEEEEENS_10bfloat16_tEfNS_4arch4Sm90ELb1ELb0ELb1ELb1ELb0ELb1ELb0ELb1ELi2ELi1ELi2ELi2ELb0EEENS1_21CollectiveEpilogueBwdISD_SE_SG_Li256ELb1ELb0ELi1EEENS1_25SingleTileBwdLPTSchedulerILb1ELi128ELb0EEEEEEEEEvNT_6ParamsE --------------------------
	.section	.nv.shared._ZN7cutlass13device_kernelIN5flash11enable_sm90INS1_16FlashAttnBwdSm90INS1_25CollectiveMainloopBwdSm90ILi2ELi2ELi2EN4cute5tupleIJNS5_1CILi1EEES8_S8_EEENS6_IJNS7_ILi96EEENS7_ILi128EEENS7_ILi64EEEEEENS_10bfloat16_tEfNS_4arch4Sm90ELb1ELb0ELb1ELb1ELb0ELb1ELb0ELb1ELi2ELi1ELi2ELi2ELb0EEENS1_21CollectiveEpilogueBwdISD_SE_SG_Li256ELb1ELb0ELi1EEENS1_25SingleTileBwdLPTSchedulerILb1ELi128ELb0EEEEEEEEEvNT_6ParamsE,"aw",@nobits
	.sectionflags	@""
	.align	16
	.zero		1024


//--------------------- .nv.shared._ZN7cutlass13device_kernelIN5flash11enable_sm90INS1_16FlashAttnBwdSm90INS1_25CollectiveMainloopBwdSm90ILi2ELi2ELi2EN4cute5tupleIJNS5_1CILi1EEES8_S8_EEENS6_IJNS7_ILi96EEENS7_ILi128EEENS7_ILi64EEEEEENS_10bfloat16_tEfNS_4arch4Sm90ELb1ELb0ELb1ELb1ELb1ELb1ELb0ELb1ELi2ELi1ELi2ELi2ELb0EEENS1_21CollectiveEpilogueBwdISD_SE_SG_Li256ELb1ELb0ELi1EEENS1_25SingleTileBwdLPTSchedulerILb1ELi128ELb1EEEEEEEEEvNT_6ParamsE --------------------------
	.section	.nv.shared._ZN7cutlass13device_kernelIN5flash11enable_sm90INS1_16FlashAttnBwdSm90INS1_25CollectiveMainloopBwdSm90ILi2ELi2ELi2EN4cute5tupleIJNS5_1CILi1EEES8_S8_EEENS6_IJNS7_ILi96EEENS7_ILi128EEENS7_ILi64EEEEEENS_10bfloat16_tEfNS_4arch4Sm90ELb1ELb0ELb1ELb1ELb1ELb1ELb0ELb1ELi2ELi1ELi2ELi2ELb0EEENS1_21CollectiveEpilogueBwdISD_SE_SG_Li256ELb1ELb0ELi1EEENS1_25SingleTileBwdLPTSchedulerILb1ELi128ELb1EEEEEEEEEvNT_6ParamsE,"aw",@nobits
	.sectionflags	@""
	.align	16
	.zero		1024


//--------------------- .nv.shared._ZN7cutlass13device_kernelIN5flash11enable_sm90INS1_16FlashAttnBwdSm90INS1_25CollectiveMainloopBwdSm90ILi2ELi2ELi2EN4cute5tupleIJNS5_1CILi1EEES8_S8_EEENS6_IJNS7_ILi96EEENS7_ILi128EEENS7_ILi64EEEEEENS_10bfloat16_tEfNS_4arch4Sm90ELb1ELb0ELb1ELb1ELb0ELb1ELb0ELb1ELi2ELi1ELi2ELi2ELb0EEENS1_24CollectiveEpilogueBwdGQAISD_fSG_Li256ELb1ELb0EEENS1_25SingleTileBwdLPTSchedulerILb1ELi128ELb0EEEEEEEEEvNT_6ParamsE --------------------------
	.section	.nv.shared._ZN7cutlass13device_kernelIN5flash11enable_sm90INS1_16FlashAttnBwdSm90INS1_25CollectiveMainloopBwdSm90ILi2ELi2ELi2EN4cute5tupleIJNS5_1CILi1EEES8_S8_EEENS6_IJNS7_ILi96EEENS7_ILi128EEENS7_ILi64EEEEEENS_10bfloat16_tEfNS_4arch4Sm90ELb1ELb0ELb1ELb1ELb0ELb1ELb0ELb1ELi2ELi1ELi2ELi2ELb0EEENS1_24CollectiveEpilogueBwdGQAISD_fSG_Li256ELb1ELb0EEENS1_25SingleTileBwdLPTSchedulerILb1ELi128ELb0EEEEEEEEEvNT_6ParamsE,"aw",@nobits
	.sectionflags	@""
	.align	16
	.zero		1024


//--------------------- .nv.shared._ZN7cutlass13device_kernelIN5flash32FlashAttnBwdPostprocessConvertdQIN4cute5tupleIJNS3_1CILi96EEENS5_ILi64EEEEEENS_10bfloat16_tEfNS_4arch4Sm90ELi256ENS3_8TiledMMAINS3_8MMA_AtomIJNS3_4SM904GMMA27MMA_64x16x16_F32BF16BF16_SSILNSF_5MajorE1ELSH_0ELNSF_7ScaleInE1ELSI_1EEEEEENS3_6LayoutINS4_IJNS5_ILi1EEENS5_ILi2EEESM_EEENS4_IJNS5_ILi0EEESM_SP_EEEEENS4_IJNS3_10UnderscoreESS_SS_EEEEELb1EEEEEvNT_6ParamsE --------------------------
	.section	.nv.shared._ZN7cutlass13device_kernelIN5flash32FlashAttnBwdPostprocessConvertdQIN4cute5tupleIJNS3_1CILi96EEENS5_ILi64EEEEEENS_10bfloat16_tEfNS_4arch4Sm90ELi256ENS3_8TiledMMAINS3_8MMA_AtomIJNS3_4SM904GMMA27MMA_64x16x16_F32BF16BF16_SSILNSF_5MajorE1ELSH_0ELNSF_7ScaleInE1ELSI_1EEEEEENS3_6LayoutINS4_IJNS5_ILi1EEENS5_ILi2EEESM_EEENS4_IJNS5_ILi0EEESM_SP_EEEEENS4_IJNS3_10UnderscoreESS_SS_EEEEELb1EEEEEvNT_6ParamsE,"aw",@nobits
	.sectionflags	@""
	.align	16
	.zero		1024


//--------------------- .nv.shared._ZN7cutlass13device_kernelIN5flash11enable_sm90INS1_16FlashAttnBwdSm90INS1_25CollectiveMainloopBwdSm90ILi2ELi2ELi2EN4cute5tupleIJNS5_1CILi1EEES8_S8_EEENS6_IJNS7_ILi96EEENS7_ILi128EEENS7_ILi64EEEEEENS_10bfloat16_tEfNS_4arch4Sm90ELb1ELb0ELb1ELb1ELb1ELb1ELb0ELb1ELi2ELi1ELi2ELi2ELb0EEENS1_24CollectiveEpilogueBwdGQAISD_fSG_Li256ELb1ELb1EEENS1_25SingleTileBwdLPTSchedulerILb1ELi128ELb1EEEEEEEEEvNT_6ParamsE --------------------------
	.section	.nv.shared._ZN7cutlass13device_kernelIN5flash11enable_sm90INS1_16FlashAttnBwdSm90INS1_25CollectiveMainloopBwdSm90ILi2ELi2ELi2EN4cute5tupleIJNS5_1CILi1EEES8_S8_EEENS6_IJNS7_ILi96EEENS7_ILi128EEENS7_ILi64EEEEEENS_10bfloat16_tEfNS_4arch4Sm90ELb1ELb0ELb1ELb1ELb1ELb1ELb0ELb1ELi2ELi1ELi2ELi2ELb0EEENS1_24CollectiveEpilogueBwdGQAISD_fSG_Li256ELb1ELb1EEENS1_25SingleTileBwdLPTSchedulerILb1ELi128ELb1EEEEEEEEEvNT_6ParamsE,"aw",@nobits
	.sectionflags	@""
	.align	16
	.zero		1024


//--------------------- .nv.shared._ZN7cutlass13device_kernelIN5flash22FlashAttnBwdPreprocessIN4cute5tupleIJNS3_1CILi96EEENS5_ILi64EEEEEENS_10bfloat16_tEfNS_4arch4Sm90ELb1ELb1EEEEEvNT_6ParamsE --------------------------
	.section	.nv.shared._ZN7cutlass13device_kernelIN5flash22FlashAttnBwdPreprocessIN4cute5tupleIJNS3_1CILi96EEENS5_ILi64EEEEEENS_10bfloat16_tEfNS_4arch4Sm90ELb1ELb1EEEEEvNT_6ParamsE,"aw",@nobits
	.sectionflags	@""
	.align	16
	.zero		1024


//--------------------- .nv.shared._ZN7cutlass13device_kernelIN5flash11enable_sm90INS1_16FlashAttnBwdSm90INS1_25CollectiveMainloopBwdSm90ILi2ELi2ELi2EN4cute5tupleIJNS5_1CILi1EEES8_S8_EEENS6_IJNS7_ILi128EEESA_NS7_ILi64EEEEEENS_10bfloat16_tEfNS_4arch4Sm90ELb0ELb0ELb0ELb0ELb0ELb1ELb0ELb0ELi2ELi1ELi2ELi2ELb0EEENS1_21CollectiveEpilogueBwdISC_SD_SF_Li256ELb0ELb0ELi1EEENS1_19SingleTileSchedulerILb0ELb0ELb0ELi128EEEEEEEEEvNT_6ParamsE --------------------------
	.section	.nv.shared._ZN7cutlass13device_kernelIN5flash11enable_sm90INS1_16FlashAttnBwdSm90INS1_25CollectiveMainloopBwdSm90ILi2ELi2ELi2EN4cute5tupleIJNS5_1CILi1EEES8_S8_EEENS6_IJNS7_ILi128EEESA_NS7_ILi64EEEEEENS_10bfloat16_tEfNS_4arch4Sm90ELb0ELb0ELb0ELb0ELb0ELb1ELb0ELb0ELi2ELi1ELi2ELi2ELb0EEENS1_21CollectiveEpilogueBwdISC_SD_SF_Li256ELb0ELb0ELi1EEENS1_19SingleTileSchedulerILb0ELb0ELb0ELi128EEEEEEEEEvNT_6ParamsE,"aw",@nobits
	.sectionflags	@""
	.align	16
	.zero		1024


//--------------------- .nv.shared._ZN7cutlass13device_kernelIN5flash11enable_sm90INS1_16FlashAttnBwdSm90INS1_25CollectiveMainloopBwdSm90ILi2ELi2ELi2EN4cute5tupleIJNS5_1CILi1EEES8_S8_EEENS6_IJNS7_ILi128EEESA_NS7_ILi64EEEEEENS_10bfloat16_tEfNS_4arch4Sm90ELb0ELb0ELb0ELb0ELb1ELb1ELb0ELb0ELi2ELi1ELi2ELi2ELb0EEENS1_21CollectiveEpilogueBwdISC_SD_SF_Li256ELb0ELb0ELi1EEENS1_19SingleTileSchedulerILb0ELb0ELb0ELi128EEEEEEEEEvNT_6ParamsE --------------------------
	.section	.nv.shared._ZN7cutlass13device_kernelIN5flash11enable_sm90INS1_16FlashAttnBwdSm90INS1_25CollectiveMainloopBwdSm90ILi2ELi2ELi2EN4cute5tupleIJNS5_1CILi1EEES8_S8_EEENS6_IJNS7_ILi128EEESA_NS7_ILi64EEEEEENS_10bfloat16_tEfNS_4arch4Sm90ELb0ELb0ELb0ELb0ELb1ELb1ELb0ELb0ELi2ELi1ELi2ELi2ELb0EEENS1_21CollectiveEpilogueBwdISC_SD_SF_Li256ELb0ELb0ELi1EEENS1_19SingleTileSchedulerILb0ELb0ELb0ELi128EEEEEEEEEvNT_6ParamsE,"aw",@nobits
	.sectionflags	@""
	.align	16
	.zero		1024


//--------------------- .nv.shared._ZN7cutlass13device_kernelIN5flash11enable_sm90INS1_16FlashAttnBwdSm90INS1_25CollectiveMainloopBwdSm90ILi2ELi2ELi2EN4cute5tupleIJNS5_1CILi1EEES8_S8_EEENS6_IJNS7_ILi128EEESA_NS7_ILi64EEEEEENS_10bfloat16_tEfNS_4arch4Sm90ELb0ELb0ELb0ELb0ELb0ELb1ELb0ELb0ELi2ELi1ELi2ELi2ELb0EEENS1_24CollectiveEpilogueBwdGQAISC_fSF_Li256ELb0ELb0EEENS1_19SingleTileSchedulerILb0ELb0ELb0ELi128EEEEEEEEEvNT_6ParamsE --------------------------
	.section	.nv.shared._ZN7cutlass13device_kernelIN5flash11enable_sm90INS1_16FlashAttnBwdSm90INS1_25CollectiveMainloopBwdSm90ILi2ELi2ELi2EN4cute5tupleIJNS5_1CILi1EEES8_S8_EEENS6_IJNS7_ILi128EEESA_NS7_ILi64EEEEEENS_10bfloat16_tEfNS_4arch4Sm90ELb0ELb0ELb0ELb0ELb0ELb1ELb0ELb0ELi2ELi1ELi2ELi2ELb0EEENS1_24CollectiveEpilogueBwdGQAISC_fSF_Li256ELb0ELb0EEENS1_19SingleTileSchedulerILb0ELb0ELb0ELi128EEEEEEEEEvNT_6ParamsE,"aw",@nobits
	.sectionflags	@""
	.align	16
	.zero		1024


//--------------------- .nv.shared._ZN7cutlass13device_kernelIN5flash11enable_sm90INS1_16FlashAttnBwdSm90INS1_25CollectiveMainloopBwdSm90ILi2ELi2ELi2EN4cute5tupleIJNS5_1CILi1EEES8_S8_EEENS6_IJNS7_ILi128EEESA_NS7_ILi64EEEEEENS_10bfloat16_tEfNS_4arch4Sm90ELb0ELb0ELb0ELb0ELb1ELb1ELb0ELb0ELi2ELi1ELi2ELi2ELb0EEENS1_24CollectiveEpilogueBwdGQAISC_fSF_Li256ELb0ELb1EEENS1_19SingleTileSchedulerILb0ELb0ELb0ELi128EEEEEEEEEvNT_6ParamsE --------------------------
	.section	.nv.shared._ZN7cutlass13device_kernelIN5flash11enable_sm90INS1_16FlashAttnBwdSm90INS1_25CollectiveMainloopBwdSm90ILi2ELi2ELi2EN4cute5tupleIJNS5_1CILi1EEES8_S8_EEENS6_IJNS7_ILi128EEESA_NS7_ILi64EEEEEENS_10bfloat16_tEfNS_4arch4Sm90ELb0ELb0ELb0ELb0ELb1ELb1ELb0ELb0ELi2ELi1ELi2ELi2ELb0EEENS1_24CollectiveEpilogueBwdGQAISC_fSF_Li256ELb0ELb1EEENS1_19SingleTileSchedulerILb0ELb0ELb0ELi128EEEEEEEEEvNT_6ParamsE,"aw",@nobits
	.sectionflags	@""
	.align	16
	.zero		1024


//--------------------- .nv.shared._ZN7cutlass13device_kernelIN5flash11enable_sm90INS1_16FlashAttnBwdSm90INS1_25CollectiveMainloopBwdSm90ILi2ELi2ELi2EN4cute5tupleIJNS5_1CILi1EEES8_S8_EEENS6_IJNS7_ILi128EEESA_NS7_ILi64EEEEEENS_10bfloat16_tEfNS_4arch4Sm90ELb0ELb0ELb0ELb1ELb0ELb1ELb0ELb0ELi2ELi1ELi2ELi2ELb0EEENS1_21CollectiveEpilogueBwdISC_SD_SF_Li256ELb1ELb0ELi1EEENS1_19SingleTileSchedulerILb1ELb0ELb0ELi128EEEEEEEEEvNT_6ParamsE --------------------------
	.section	.nv.shared._ZN7cutlass13device_kernelIN5flash11enable_sm90INS1_16FlashAttnBwdSm90INS1_25CollectiveMainloopBwdSm90ILi2ELi2ELi2EN4cute5tupleIJNS5_1CILi1EEES8_S8_EEENS6_IJNS7_ILi128EEESA_NS7_ILi64EEEEEENS_10bfloat16_tEfNS_4arch4Sm90ELb0ELb0ELb0ELb1ELb0ELb1ELb0ELb0ELi2ELi1ELi2ELi2ELb0EEENS1_21CollectiveEpilogueBwdISC_SD_SF_Li256ELb1ELb0ELi1EEENS1_19SingleTileSchedulerILb1ELb0ELb0ELi128EEEEEEEEEvNT_6ParamsE,"aw",@nobits
	.sectionflags	@""
	.align	16
	.zero		1024


//--------------------- .nv.shared._ZN7cutlass13device_kernelIN5flash11enable_sm90INS1_16FlashAttnBwdSm90INS1_25CollectiveMainloopBwdSm90ILi2ELi2ELi2EN4cute5tupleIJNS5_1CILi1EEES8_S8_EEENS6_IJNS7_ILi128EEESA_NS7_ILi64EEEEEENS_10bfloat16_tEfNS_4arch4Sm90ELb0ELb0ELb0ELb1ELb1ELb1ELb0ELb0ELi2ELi1ELi2ELi2ELb0EEENS1_21CollectiveEpilogueBwdISC_SD_SF_Li256ELb1ELb0ELi1EEENS1_19SingleTileSchedulerILb1ELb0ELb0ELi128EEEEEEEEEvNT_6ParamsE --------------------------
	.section	.nv.shared._ZN7cutlass13device_kernelIN5flash11enable_sm90INS1_16FlashAttnBwdSm90INS1_25CollectiveMainloopBwdSm90ILi2ELi2ELi2EN4cute5tupleIJNS5_1CILi1EEES8_S8_EEENS6_IJNS7_ILi128EEESA_NS7_ILi64EEEEEENS_10bfloat16_tEfNS_4arch4Sm90ELb0ELb0ELb0ELb1ELb1ELb1ELb0ELb0ELi2ELi1ELi2ELi2ELb0EEENS1_21CollectiveEpilogueBwdISC_SD_SF_Li256ELb1ELb0ELi1EEENS1_19SingleTileSchedulerILb1ELb0ELb0ELi128EEEEEEEEEvNT_6ParamsE,"aw",@nobits
	.sectionflags	@""
	.align	16
	.zero		1024


//--------------------- .nv.shared._ZN7cutlass13device_kernelIN5flash11enable_sm90INS1_16FlashAttnBwdSm90INS1_25CollectiveMainloopBwdSm90ILi2ELi2ELi2EN4cute5tupleIJNS5_1CILi1EEES8_S8_EEENS6_IJNS7_ILi128EEESA_NS7_ILi64EEEEEENS_10bfloat16_tEfNS_4arch4Sm90ELb0ELb0ELb0ELb1ELb0ELb1ELb0ELb0ELi2ELi1ELi2ELi2ELb0EEENS1_24CollectiveEpilogueBwdGQAISC_fSF_Li256ELb1ELb0EEENS1_19SingleTileSchedulerILb1ELb0ELb0ELi128EEEEEEEEEvNT_6ParamsE --------------------------
	.section	.nv.shared._ZN7cutlass13device_kernelIN5flash11enable_sm90INS1_16FlashAttnBwdSm90INS1_25CollectiveMainloopBwdSm90ILi2ELi2ELi2EN4cute5tupleIJNS5_1CILi1EEES8_S8_EEENS6_IJNS7_ILi128EEESA_NS7_ILi64EEEEEENS_10bfloat16_tEfNS_4arch4Sm90ELb0ELb0ELb0ELb1ELb0ELb1ELb0ELb0ELi2ELi1ELi2ELi2ELb0EEENS1_24CollectiveEpilogueBwdGQAISC_fSF_Li256ELb1ELb0EEENS1_19SingleTileSchedulerILb1ELb0ELb0ELi128EEEEEEEEEvNT_6ParamsE,"aw",@nobits
	.sectionflags	@""
	.align	16
	.zero		1024


//--------------------- .nv.shared._ZN7cutlass13device_kernelIN5flash11enable_sm90INS1_16FlashAttnBwdSm90INS1_25CollectiveMainloopBwdSm90ILi2ELi2ELi2EN4cute5tupleIJNS5_1CILi1EEES8_S8_EEENS6_IJNS7_ILi128EEESA_NS7_ILi64EEEEEENS_10bfloat16_tEfNS_4arch4Sm90ELb0ELb0ELb0ELb1ELb1ELb1ELb0ELb0ELi2ELi1ELi2ELi2ELb0EEENS1_24CollectiveEpilogueBwdGQAISC_fSF_Li256ELb1ELb1EEENS1_19SingleTileSchedulerILb1ELb0ELb0ELi128EEEEEEEEEvNT_6ParamsE --------------------------
	.section	.nv.shared._ZN7cutlass13device_kernelIN5flash11enable_sm90INS1_16FlashAttnBwdSm90INS1_25CollectiveMainloopBwdSm90ILi2ELi2ELi2EN4cute5tupleIJNS5_1CILi1EEES8_S8_EEENS6_IJNS7_ILi128EEESA_NS7_ILi64EEEEEENS_10bfloat16_tEfNS_4arch4Sm90ELb0ELb0ELb0ELb1ELb1ELb1ELb0ELb0ELi2ELi1ELi2ELi2ELb0EEENS1_24CollectiveEpilogueBwdGQAISC_fSF_Li256ELb1ELb1EEENS1_19SingleTileSchedulerILb1ELb0ELb0ELi128EEEEEEEEEvNT_6ParamsE,"aw",@nobits
	.sectionflags	@""
	.align	16
	.zero		1024


//--------------------- .nv.shared._ZN7cutlass13device_kernelIN5flash11enable_sm90INS1_16FlashAttnBwdSm90INS1_25CollectiveMainloopBwdSm90ILi2ELi2ELi2EN4cute5tupleIJNS5_1CILi1EEES8_S8_EEENS6_IJNS7_ILi128EEESA_NS7_ILi64EEEEEENS_10bfloat16_tEfNS_4arch4Sm90ELb0ELb1ELb0ELb0ELb0ELb1ELb0ELb0ELi2ELi1ELi2ELi2ELb0EEENS1_21CollectiveEpilogueBwdISC_SD_SF_Li256ELb0ELb0ELi1EEENS1_19SingleTileSchedulerILb0ELb0ELb0ELi128EEEEEEEEEvNT_6ParamsE --------------------------
	.section	.nv.shared._ZN7cutlass13device_kernelIN5flash11enable_sm90INS1_16FlashAttnBwdSm90INS1_25CollectiveMainloopBwdSm90ILi2ELi2ELi2EN4cute5tupleIJNS5_1CILi1EEES8_S8_EEENS6_IJNS7_ILi128EEESA_NS7_ILi64EEEEEENS_10bfloat16_tEfNS_4arch4Sm90ELb0ELb1ELb0ELb0ELb0ELb1ELb0ELb0ELi2ELi1ELi2ELi2ELb0EEENS1_21CollectiveEpilogueBwdISC_SD_SF_Li256ELb0ELb0ELi1EEENS1_19SingleTileSchedulerILb0ELb0ELb0ELi128EEEEEEEEEvNT_6ParamsE,"aw",@nobits
	.sectionflags	@""
	.align	16
	.zero		1024


//--------------------- .nv.shared._ZN7cutlass13device_kernelIN5flash11enable_sm90INS1_16FlashAttnBwdSm90INS1_25CollectiveMainloopBwdSm90ILi2ELi2ELi2EN4cute5tupleIJNS5_1CILi1EEES8_S8_EEENS6_IJNS7_ILi128EEESA_NS7_ILi64EEEEEENS_10bfloat16_tEfNS_4arch4Sm90ELb0ELb1ELb0ELb0ELb1ELb1ELb0ELb0ELi2ELi1ELi2ELi2ELb0EEENS1_21CollectiveEpilogueBwdISC_SD_SF_Li256ELb0ELb0ELi1EEENS1_19SingleTileSchedulerILb0ELb0ELb0ELi128EEEEEEEEEvNT_6ParamsE --------------------------
	.section	.nv.shared._ZN7cutlass13device_kernelIN5flash11enable_sm90INS1_16FlashAttnBwdSm90INS1_25CollectiveMainloopBwdSm90ILi2ELi2ELi2EN4cute5tupleIJNS5_1CILi1EEES8_S8_EEENS6_IJNS7_ILi128EEESA_NS7_ILi64EEEEEENS_10bfloat16_tEfNS_4arch4Sm90ELb0ELb1ELb0ELb0ELb1ELb1ELb0ELb0ELi2ELi1ELi2ELi2ELb0EEENS1_21CollectiveEpilogueBwdISC_SD_SF_Li256ELb0ELb0ELi1EEENS1_19SingleTileSchedulerILb0ELb0ELb0ELi128EEEEEEEEEvNT_6ParamsE,"aw",@nobits
	.sectionflags	@""
	.align	16
	.zero		1024


//--------------------- .nv.shared._ZN7cutlass13device_kernelIN5flash11enable_sm90INS1_16FlashAttnBwdSm90INS1_25CollectiveMainloopBwdSm90ILi2ELi2ELi2EN4cute5tupleIJNS5_1CILi1EEES8_S8_EEENS6_IJNS7_ILi128EEESA_NS7_ILi64EEEEEENS_10bfloat16_tEfNS_4arch4Sm90ELb0ELb1ELb0ELb0ELb0ELb1ELb0ELb0ELi2ELi1ELi2ELi2ELb0EEENS1_24CollectiveEpilogueBwdGQAISC_fSF_Li256ELb0ELb0EEENS1_19SingleTileSchedulerILb0ELb0ELb0ELi128EEEEEEEEEvNT_6ParamsE --------------------------
	.section	.nv.shared._ZN7cutlass13device_kernelIN5flash11enable_sm90INS1_16FlashAttnBwdSm90INS1_25CollectiveMainloopBwdSm90ILi2ELi2ELi2EN4cute5tupleIJNS5_1CILi1EEES8_S8_EEENS6_IJNS7_ILi128EEESA_NS7_ILi64EEEEEENS_10bfloat16_tEfNS_4arch4Sm90ELb0ELb1ELb0ELb0ELb0ELb1ELb0ELb0ELi2ELi1ELi2ELi2ELb0EEENS1_24CollectiveEpilogueBwdGQAISC_fSF_Li256ELb0ELb0EEENS1_19SingleTileSchedulerILb0ELb0ELb0ELi128EEEEEEEEEvNT_6ParamsE,"aw",@nobits
	.sectionflags	@""
	.align	16
	.zero		1024


//--------------------- .nv.shared._ZN7cutlass13device_kernelIN5flash11enable_sm90INS1_16FlashAttnBwdSm90INS1_25CollectiveMainloopBwdSm90ILi2ELi2ELi2EN4cute5tupleIJNS5_1CILi1EEES8_S8_EEENS6_IJNS7_ILi128EEESA_NS7_ILi64EEEEEENS_10bfloat16_tEfNS_4arch4Sm90ELb0ELb1ELb0ELb0ELb1ELb1ELb0ELb0ELi2ELi1ELi2ELi2ELb0EEENS1_24CollectiveEpilogueBwdGQAISC_fSF_Li256ELb0ELb1EEENS1_19SingleTileSchedulerILb0ELb0ELb0ELi128EEEEEEEEEvNT_6ParamsE --------------------------
	.section	.nv.shared._ZN7cutlass13device_kernelIN5flash11enable_sm90INS1_16FlashAttnBwdSm90INS1_25CollectiveMainloopBwdSm90ILi2ELi2ELi2EN4cute5tupleIJNS5_1CILi1EEES8_S8_EEENS6_IJNS7_ILi128EEESA_NS7_ILi64EEEEEENS_10bfloat16_tEfNS_4arch4Sm90ELb0ELb1ELb0ELb0ELb1ELb1ELb0ELb0ELi2ELi1ELi2ELi2ELb0EEENS1_24CollectiveEpilogueBwdGQAISC_fSF_Li256ELb0ELb1EEENS1_19SingleTileSchedulerILb0ELb0ELb0ELi128EEEEEEEEEvNT_6ParamsE,"aw",@nobits
	.sectionflags	@""
	.align	16
	.zero		1024


//--------------------- .nv.shared._ZN7cutlass13device_kernelIN5flash11enable_sm90INS1_16FlashAttnBwdSm90INS1_25CollectiveMainloopBwdSm90ILi2ELi2ELi2EN4cute5tupleIJNS5_1CILi1EEES8_S8_EEENS6_IJNS7_ILi128EEESA_NS7_ILi64EEEEEENS_10bfloat16_tEfNS_4arch4Sm90ELb0ELb1ELb0ELb1ELb0ELb1ELb0ELb0ELi2ELi1ELi2ELi2ELb0EEENS1_21CollectiveEpilogueBwdISC_SD_SF_Li256ELb1ELb0ELi1EEENS1_19SingleTileSchedulerILb1ELb0ELb0ELi128EEEEEEEEEvNT_6ParamsE --------------------------
	.section	.nv.shared._ZN7cutlass13device_kernelIN5flash11enable_sm90INS1_16FlashAttnBwdSm90INS1_25CollectiveMainloopBwdSm90ILi2ELi2ELi2EN4cute5tupleIJNS5_1CILi1EEES8_S8_EEENS6_IJNS7_ILi128EEESA_NS7_ILi64EEEEEENS_10bfloat16_tEfNS_4arch4Sm90ELb0ELb1ELb0ELb1ELb0ELb1ELb0ELb0ELi2ELi1ELi2ELi2ELb0EEENS1_21CollectiveEpilogueBwdISC_SD_SF_Li256ELb1ELb0ELi1EEENS1_19SingleTileSchedulerILb1ELb0ELb0ELi128EEEEEEEEEvNT_6ParamsE,"aw",@nobits
	.sectionflags	@""
	.align	16
	.zero		1024


//--------------------- .nv.shared._ZN7cutlass13device_kernelIN5flash11enable_sm90INS1_16FlashAttnBwdSm90INS1_25CollectiveMainloopBwdSm90ILi2ELi2ELi2EN4cute5tupleIJNS5_1CILi1EEES8_S8_EEENS6_IJNS7_ILi128EEESA_NS7_ILi64EEEEEENS_10bfloat16_tEfNS_4arch4Sm90ELb0ELb1ELb0ELb1ELb1ELb1ELb0ELb0ELi2ELi1ELi2ELi2ELb0EEENS1_21CollectiveEpilogueBwdISC_SD_SF_Li256ELb1ELb0ELi1EEENS1_19SingleTileSchedulerILb1ELb0ELb0ELi128EEEEEEEEEvNT_6ParamsE --------------------------
	.section	.nv.shared._ZN7cutlass13device_kernelIN5flash11enable_sm90INS1_16FlashAttnBwdSm90INS1_25CollectiveMainloopBwdSm90ILi2ELi2ELi2EN4cute5tupleIJNS5_1CILi1EEES8_S8_EEENS6_IJNS7_ILi128EEESA_NS7_ILi64EEEEEENS_10bfloat16_tEfNS_4arch4Sm90ELb0ELb1ELb0ELb1ELb1ELb1ELb0ELb0ELi2ELi1ELi2ELi2ELb0EEENS1_21CollectiveEpilogueBwdISC_SD_SF_Li256ELb1ELb0ELi1EEENS1_19SingleTileSchedulerILb1ELb0ELb0ELi128EEEEEEEEEvNT_6ParamsE,"aw",@nobits
	.sectionflags	@""
	.align	16
	.zero		1024


//--------------------- .nv.shared._ZN7cutlass13device_kernelIN5flash11enable_sm90INS1_16FlashAttnBwdSm90INS1_25CollectiveMainloopBwdSm90ILi2ELi2ELi2EN4cute5tupleIJNS5_1CILi1EEES8_S8_EEENS6_IJNS7_ILi128EEESA_NS7_ILi64EEEEEENS_10bfloat16_tEfNS_4arch4Sm90ELb0ELb1ELb0ELb1ELb0ELb1ELb0ELb0ELi2ELi1ELi2ELi2ELb0EEENS1_24CollectiveEpilogueBwdGQAISC_fSF_Li256ELb1ELb0EEENS1_19SingleTileSchedulerILb1ELb0ELb0ELi128EEEEEEEEEvNT_6ParamsE --------------------------
	.section	.nv.shared._ZN7cutlass13device_kernelIN5flash11enable_sm90INS1_16FlashAttnBwdSm90INS1_25CollectiveMainloopBwdSm90ILi2ELi2ELi2EN4cute5tupleIJNS5_1CILi1EEES8_S8_EEENS6_IJNS7_ILi128EEESA_NS7_ILi64EEEEEENS_10bfloat16_tEfNS_4arch4Sm90ELb0ELb1ELb0ELb1ELb0ELb1ELb0ELb0ELi2ELi1ELi2ELi2ELb0EEENS1_24CollectiveEpilogueBwdGQAISC_fSF_Li256ELb1ELb0EEENS1_19SingleTileSchedulerILb1ELb0ELb0ELi128EEEEEEEEEvNT_6ParamsE,"aw",@nobits
	.sectionflags	@""
	.align	16
	.zero		1024


//--------------------- .nv.shared._ZN7cutlass13device_kernelIN5flash11enable_sm90INS1_16FlashAttnBwdSm90INS1_25CollectiveMainloopBwdSm90ILi2ELi2ELi2EN4cute5tupleIJNS5_1CILi1EEES8_S8_EEENS6_IJNS7_ILi128EEESA_NS7_ILi64EEEEEENS_10bfloat16_tEfNS_4arch4Sm90ELb0ELb1ELb0ELb1ELb1ELb1ELb0ELb0ELi2ELi1ELi2ELi2ELb0EEENS1_24CollectiveEpilogueBwdGQAISC_fSF_Li256ELb1ELb1EEENS1_19SingleTileSchedulerILb1ELb0ELb0ELi128EEEEEEEEEvNT_6ParamsE --------------------------
	.section	.nv.shared._ZN7cutlass13device_kernelIN5flash11enable_sm90INS1_16FlashAttnBwdSm90INS1_25CollectiveMainloopBwdSm90ILi2ELi2ELi2EN4cute5tupleIJNS5_1CILi1EEES8_S8_EEENS6_IJNS7_ILi128EEESA_NS7_ILi64EEEEEENS_10bfloat16_tEfNS_4arch4Sm90ELb0ELb1ELb0ELb1ELb1ELb1ELb0ELb0ELi2ELi1ELi2ELi2ELb0EEENS1_24CollectiveEpilogueBwdGQAISC_fSF_Li256ELb1ELb1EEENS1_19SingleTileSchedulerILb1ELb0ELb0ELi128EEEEEEEEEvNT_6ParamsE,"aw",@nobits
	.sectionflags	@""
	.align	16
	.zero		1024


//--------------------- .nv.shared._ZN7cutlass13device_kernelIN5flash11enable_sm90INS1_16FlashAttnBwdSm90INS1_25CollectiveMainloopBwdSm90ILi2ELi2ELi2EN4cute5tupleIJNS5_1CILi1EEES8_S8_EEENS6_IJNS7_ILi128EEESA_NS7_ILi64EEEEEENS_10bfloat16_tEfNS_4arch4Sm90ELb1ELb0ELb0ELb0ELb0ELb1ELb0ELb0ELi2ELi1ELi2ELi2ELb0EEENS1_21CollectiveEpilogueBwdISC_SD_SF_Li256ELb0ELb0ELi1EEENS1_25SingleTileBwdLPTSchedulerILb0ELi128ELb0EEEEEEEEEvNT_6ParamsE --------------------------
	.section	.nv.shared._ZN7cutlass13device_kernelIN5flash11enable_sm90INS1_16FlashAttnBwdSm90INS1_25CollectiveMainloopBwdSm90ILi2ELi2ELi2EN4cute5tupleIJNS5_1CILi1EEES8_S8_EEENS6_IJNS7_ILi128EEESA_NS7_ILi64EEEEEENS_10bfloat16_tEfNS_4arch4Sm90ELb1ELb0ELb0ELb0ELb0ELb1ELb0ELb0ELi2ELi1ELi2ELi2ELb0EEENS1_21CollectiveEpilogueBwdISC_SD_SF_Li256ELb0ELb0ELi1EEENS1_25SingleTileBwdLPTSchedulerILb0ELi128ELb0EEEEEEEEEvNT_6ParamsE,"aw",@nobits
	.sectionflags	@""
	.align	16
	.zero		1024


//--------------------- .nv.shared._ZN7cutlass13device_kernelIN5flash11enable_sm90INS1_16FlashAttnBwdSm90INS1_25CollectiveMainloopBwdSm90ILi2ELi2ELi2EN4cute5tupleIJNS5_1CILi1EEES8_S8_EEENS6_IJNS7_ILi128EEESA_NS7_ILi64EEEEEENS_10bfloat16_tEfNS_4arch4Sm90ELb1ELb0ELb0ELb0ELb1ELb1ELb0ELb0ELi2ELi1ELi2ELi2ELb0EEENS1_21CollectiveEpilogueBwdISC_SD_SF_Li256ELb0ELb0ELi1EEENS1_25SingleTileBwdLPTSchedulerILb0ELi128ELb1EEEEEEEEEvNT_6ParamsE --------------------------
	.section	.nv.shared._ZN7cutlass13device_kernelIN5flash11enable_sm90INS1_16FlashAttnBwdSm90INS1_25CollectiveMainloopBwdSm90ILi2ELi2ELi2EN4cute5tupleIJNS5_1CILi1EEES8_S8_EEENS6_IJNS7_ILi128EEESA_NS7_ILi64EEEEEENS_10bfloat16_tEfNS_4arch4Sm90ELb1ELb0ELb0ELb0ELb1ELb1ELb0ELb0ELi2ELi1ELi2ELi2ELb0EEENS1_21CollectiveEpilogueBwdISC_SD_SF_Li256ELb0ELb0ELi1EEENS1_25SingleTileBwdLPTSchedulerILb0ELi128ELb1EEEEEEEEEvNT_6ParamsE,"aw",@nobits
	.sectionflags	@""
	.align	16
	.zero		1024


//--------------------- .nv.shared._ZN7cutlass13device_kernelIN5flash11enable_sm90INS1_16FlashAttnBwdSm90INS1_25CollectiveMainloopBwdSm90ILi2ELi2ELi2EN4cute5tupleIJNS5_1CILi1EEES8_S8_EEENS6_IJNS7_ILi128EEESA_NS7_ILi64EEEEEENS_10bfloat16_tEfNS_4arch4Sm90ELb1ELb0ELb0ELb0ELb0ELb1ELb0ELb0ELi2ELi1ELi2ELi2ELb0EEENS1_24CollectiveEpilogueBwdGQAISC_fSF_Li256ELb0ELb0EEENS1_25SingleTileBwdLPTSchedulerILb0ELi128ELb0EEEEEEEEEvNT_6ParamsE --------------------------
	.section	.nv.shared._ZN7cutlass13device_kernelIN5flash11enable_sm90INS1_16FlashAttnBwdSm90INS1_25CollectiveMainloopBwdSm90ILi2ELi2ELi2EN4cute5tupleIJNS5_1CILi1EEES8_S8_EEENS6_IJNS7_ILi128EEESA_NS7_ILi64EEEEEENS_10bfloat16_tEfNS_4arch4Sm90ELb1ELb0ELb0ELb0ELb0ELb1ELb0ELb0ELi2ELi1ELi2ELi2ELb0EEENS1_24CollectiveEpilogueBwdGQAISC_fSF_Li256ELb0ELb0EEENS1_25SingleTileBwdLPTSchedulerILb0ELi128ELb0EEEEEEEEEvNT_6ParamsE,"aw",@nobits
	.sectionflags	@""
	.align	16
	.zero		1024


//--------------------- .nv.shared._ZN7cutlass13device_kernelIN5flash11enable_sm90INS1_16FlashAttnBwdSm90INS1_25CollectiveMainloopBwdSm90ILi2ELi2ELi2EN4cute5tupleIJNS5_1CILi1EEES8_S8_EEENS6_IJNS7_ILi128EEESA_NS7_ILi64EEEEEENS_10bfloat16_tEfNS_4arch4Sm90ELb1ELb0ELb0ELb0ELb1ELb1ELb0ELb0ELi2ELi1ELi2ELi2ELb0EEENS1_24CollectiveEpilogueBwdGQAISC_fSF_Li256ELb0ELb1EEENS1_25SingleTileBwdLPTSchedulerILb0ELi128ELb1EEEEEEEEEvNT_6ParamsE --------------------------
	.section	.nv.shared._ZN7cutlass13device_kernelIN5flash11enable_sm90INS1_16FlashAttnBwdSm90INS1_25CollectiveMainloopBwdSm90ILi2ELi2ELi2EN4cute5tupleIJNS5_1CILi1EEES8_S8_EEENS6_IJNS7_ILi128EEESA_NS7_ILi64EEEEEENS_10bfloat16_tEfNS_4arch4Sm90ELb1ELb0ELb0ELb0ELb1ELb1ELb0ELb0ELi2ELi1ELi2ELi2ELb0EEENS1_24CollectiveEpilogueBwdGQAISC_fSF_Li256ELb0ELb1EEENS1_25SingleTileBwdLPTSchedulerILb0ELi128ELb1EEEEEEEEEvNT_6ParamsE,"aw",@nobits
	.sectionflags	@""
	.align	16
	.zero		1024


//--------------------- .nv.shared._ZN7cutlass13device_kernelIN5flash22FlashAttnBwdPreprocessIN4cute5tupleIJNS3_1CILi128EEENS5_ILi64EEEEEENS_10bfloat16_tEfNS_4arch4Sm90ELb1ELb0EEEEEvNT_6ParamsE --------------------------
	.section	.nv.shared._ZN7cutlass13device_kernelIN5flash22FlashAttnBwdPreprocessIN4cute5tupleIJNS3_1CILi128EEENS5_ILi64EEEEEENS_10bfloat16_tEfNS_4arch4Sm90ELb1ELb0EEEEEvNT_6ParamsE,"aw",@nobits
	.sectionflags	@""
	.align	16
	.zero		1024


//--------------------- .nv.shared._ZN7cutlass13device_kernelIN5flash11enable_sm90INS1_16FlashAttnBwdSm90INS1_25CollectiveMainloopBwdSm90ILi2ELi2ELi2EN4cute5tupleIJNS5_1CILi1EEES8_S8_EEENS6_IJNS7_ILi128EEESA_NS7_ILi64EEEEEENS_10bfloat16_tEfNS_4arch4Sm90ELb1ELb0ELb0ELb1ELb0ELb1ELb0ELb0ELi2ELi1ELi2ELi2ELb0EEENS1_21CollectiveEpilogueBwdISC_SD_SF_Li256ELb1ELb0ELi1EEENS1_25SingleTileBwdLPTSchedulerILb1ELi128ELb0EEEEEEEEEvNT_6ParamsE --------------------------
	.section	.nv.shared._ZN7cutlass13device_kernelIN5flash11enable_sm90INS1_16FlashAttnBwdSm90INS1_25CollectiveMainloopBwdSm90ILi2ELi2ELi2EN4cute5tupleIJNS5_1CILi1EEES8_S8_EEENS6_IJNS7_ILi128EEESA_NS7_ILi64EEEEEENS_10bfloat16_tEfNS_4arch4Sm90ELb1ELb0ELb0ELb1ELb0ELb1ELb0ELb0ELi2ELi1ELi2ELi2ELb0EEENS1_21CollectiveEpilogueBwdISC_SD_SF_Li256ELb1ELb0ELi1EEENS1_25SingleTileBwdLPTSchedulerILb1ELi128ELb0EEEEEEEEEvNT_6ParamsE,"aw",@nobits
	.sectionflags	@""
	.align	16
	.zero		1024


//--------------------- .nv.shared._ZN7cutlass13device_kernelIN5flash11enable_sm90INS1_16FlashAttnBwdSm90INS1_25CollectiveMainloopBwdSm90ILi2ELi2ELi2EN4cute5tupleIJNS5_1CILi1EEES8_S8_EEENS6_IJNS7_ILi128EEESA_NS7_ILi64EEEEEENS_10bfloat16_tEfNS_4arch4Sm90ELb1ELb0ELb0ELb1ELb1ELb1ELb0ELb0ELi2ELi1ELi2ELi2ELb0EEENS1_21CollectiveEpilogueBwdISC_SD_SF_Li256ELb1ELb0ELi1EEENS1_25SingleTileBwdLPTSchedulerILb1ELi128ELb1EEEEEEEEEvNT_6ParamsE --------------------------
	.section	.nv.shared._ZN7cutlass13device_kernelIN5flash11enable_sm90INS1_16FlashAttnBwdSm90INS1_25CollectiveMainloopBwdSm90ILi2ELi2ELi2EN4cute5tupleIJNS5_1CILi1EEES8_S8_EEENS6_IJNS7_ILi128EEESA_NS7_ILi64EEEEEENS_10bfloat16_tEfNS_4arch4Sm90ELb1ELb0ELb0ELb1ELb1ELb1ELb0ELb0ELi2ELi1ELi2ELi2ELb0EEENS1_21CollectiveEpilogueBwdISC_SD_SF_Li256ELb1ELb0ELi1EEENS1_25SingleTileBwdLPTSchedulerILb1ELi128ELb1EEEEEEEEEvNT_6ParamsE,"aw",@nobits
	.sectionflags	@""
	.align	16
	.zero		1024


//--------------------- .nv.shared._ZN7cutlass13device_kernelIN5flash11enable_sm90INS1_16FlashAttnBwdSm90INS1_25CollectiveMainloopBwdSm90ILi2ELi2ELi2EN4cute5tupleIJNS5_1CILi1EEES8_S8_EEENS6_IJNS7_ILi128EEESA_NS7_ILi64EEEEEENS_10bfloat16_tEfNS_4arch4Sm90ELb1ELb0ELb0ELb1ELb0ELb1ELb0ELb0ELi2ELi1ELi2ELi2ELb0EEENS1_24CollectiveEpilogueBwdGQAISC_fSF_Li256ELb1ELb0EEENS1_25SingleTileBwdLPTSchedulerILb1ELi128ELb0EEEEEEEEEvNT_6ParamsE --------------------------
	.section	.nv.shared._ZN7cutlass13device_kernelIN5flash11enable_sm90INS1_16FlashAttnBwdSm90INS1_25CollectiveMainloopBwdSm90ILi2ELi2ELi2EN4cute5tupleIJNS5_1CILi1EEES8_S8_EEENS6_IJNS7_ILi128EEESA_NS7_ILi64EEEEEENS_10bfloat16_tEfNS_4arch4Sm90ELb1ELb0ELb0ELb1ELb0ELb1ELb0ELb0ELi2ELi1ELi2ELi2ELb0EEENS1_24CollectiveEpilogueBwdGQAISC_fSF_Li256ELb1ELb0EEENS1_25SingleTileBwdLPTSchedulerILb1ELi128ELb0EEEEEEEEEvNT_6ParamsE,"aw",@nobits
	.sectionflags	@""
	.align	16
	.zero		1024


//--------------------- .nv.shared._ZN7cutlass13device_kernelIN5flash32FlashAttnBwdPostprocessConvertdQIN4cute5tupleIJNS3_1CILi128EEENS5_ILi64EEEEEENS_10bfloat16_tEfNS_4arch4Sm90ELi256ENS3_8TiledMMAINS3_8MMA_AtomIJNS3_4SM904GMMA27MMA_64x64x16_F32BF16BF16_RSILNSF_5MajorE0ELSH_1ELNSF_7ScaleInE1ELSI_1EEEEEENS3_6LayoutINS4_IJNS5_ILi2EEENS5_ILi1EEESN_EEENS4_IJSN_NS5_ILi0EEESP_EEEEENS4_IJNS3_10UnderscoreESS_SS_EEEEELb0EEEEEvNT_6ParamsE --------------------------
	.section	.nv.shared._ZN7cutlass13device_kernelIN5flash32FlashAttnBwdPostprocessConvertdQIN4cute5tupleIJNS3_1CILi128EEENS5_ILi64EEEEEENS_10bfloat16_tEfNS_4arch4Sm90ELi256ENS3_8TiledMMAINS3_8MMA_AtomIJNS3_4SM904GMMA27MMA_64x64x16_F32BF16BF16_RSILNSF_5MajorE0ELSH_1ELNSF_7ScaleInE1ELSI_1EEEEEENS3_6LayoutINS4_IJNS5_ILi2EEENS5_ILi1EEESN_EEENS4_IJSN_NS5_ILi0EEESP_EEEEENS4_IJNS3_10UnderscoreESS_SS_EEEEELb0EEEEEvNT_6ParamsE,"aw",@nobits
	.sectionflags	@""
	.align	16
	.zero		1024


//--------------------- .nv.shared._ZN7cutlass13device_kernelIN5flash32FlashAttnBwdPostprocessConvertdQIN4cute5tupleIJNS3_1CILi128EEENS5_ILi64EEEEEENS_10bfloat16_tEfNS_4arch4Sm90ELi256ENS3_8TiledMMAINS3_8MMA_AtomIJNS3_4SM904GMMA27MMA_64x64x16_F32BF16BF16_SSILNSF_5MajorE0ELSH_1ELNSF_7ScaleInE1ELSI_1EEEEEENS3_6LayoutINS4_IJNS5_ILi2EEENS5_ILi1EEESN_EEENS4_IJSN_NS5_ILi0EEESP_EEEEENS4_IJNS3_10UnderscoreESS_SS_EEEEELb0EEEEEvNT_6ParamsE --------------------------
	.section	.nv.shared._ZN7cutlass13device_kernelIN5flash32FlashAttnBwdPostprocessConvertdQIN4cute5tupleIJNS3_1CILi128EEENS5_ILi64EEEEEENS_10bfloat16_tEfNS_4arch4Sm90ELi256ENS3_8TiledMMAINS3_8MMA_AtomIJNS3_4SM904GMMA27MMA_64x64x16_F32BF16BF16_SSILNSF_5MajorE0ELSH_1ELNSF_7ScaleInE1ELSI_1EEEEEENS3_6LayoutINS4_IJNS5_ILi2EEENS5_ILi1EEESN_EEENS4_IJSN_NS5_ILi0EEESP_EEEEENS4_IJNS3_10UnderscoreESS_SS_EEEEELb0EEEEEvNT_6ParamsE,"aw",@nobits
	.sectionflags	@""
	.align	16
	.zero		1024


//--------------------- .nv.shared._ZN7cutlass13device_kernelIN5flash11enable_sm90INS1_16FlashAttnBwdSm90INS1_25CollectiveMainloopBwdSm90ILi2ELi2ELi2EN4cute5tupleIJNS5_1CILi1EEES8_S8_EEENS6_IJNS7_ILi128EEESA_NS7_ILi64EEEEEENS_10bfloat16_tEfNS_4arch4Sm90ELb1ELb0ELb0ELb1ELb1ELb1ELb0ELb0ELi2ELi1ELi2ELi2ELb0EEENS1_24CollectiveEpilogueBwdGQAISC_fSF_Li256ELb1ELb1EEENS1_25SingleTileBwdLPTSchedulerILb1ELi128ELb1EEEEEEEEEvNT_6ParamsE --------------------------
	.section	.nv.shared._ZN7cutlass13device_kernelIN5flash11enable_sm90INS1_16FlashAttnBwdSm90INS1_25CollectiveMainloopBwdSm90ILi2ELi2ELi2EN4cute5tupleIJNS5_1CILi1EEES8_S8_EEENS6_IJNS7_ILi128EEESA_NS7_ILi64EEEEEENS_10bfloat16_tEfNS_4arch4Sm90ELb1ELb0ELb0ELb1ELb1ELb1ELb0ELb0ELi2ELi1ELi2ELi2ELb0EEENS1_24CollectiveEpilogueBwdGQAISC_fSF_Li256ELb1ELb1EEENS1_25SingleTileBwdLPTSchedulerILb1ELi128ELb1EEEEEEEEEvNT_6ParamsE,"aw",@nobits
	.sectionflags	@""
	.align	16
	.zero		1024


//--------------------- .nv.shared._ZN7cutlass13device_kernelIN5flash22FlashAttnBwdPreprocessIN4cute5tupleIJNS3_1CILi128EEENS5_ILi64EEEEEENS_10bfloat16_tEfNS_4arch4Sm90ELb1ELb1EEEEEvNT_6ParamsE --------------------------
	.section	.nv.shared._ZN7cutlass13device_kernelIN5flash22FlashAttnBwdPreprocessIN4cute5tupleIJNS3_1CILi128EEENS5_ILi64EEEEEENS_10bfloat16_tEfNS_4arch4Sm90ELb1ELb1EEEEEvNT_6ParamsE,"aw",@nobits
	.sectionflags	@""
	.align	16
	.zero		1024


//--------------------- .nv.constant0._ZN7cutlass13device_kernelIN5flash11enable_sm90INS1_16FlashAttnBwdSm90INS1_25CollectiveMainloopBwdSm90ILi2ELi2ELi2EN4cute5tupleIJNS5_1CILi1EEES8_S8_EEENS6_IJNS7_ILi128EEESA_NS7_ILi64EEEEEENS_10bfloat16_tEfNS_4arch4Sm90ELb0ELb0ELb1ELb0ELb0ELb1ELb0ELb0ELi2ELi1ELi2ELi2ELb0EEENS1_21CollectiveEpilogueBwdISC_SD_SF_Li256ELb0ELb0ELi1EEENS1_19SingleTileSchedulerILb0ELb0ELb0ELi128EEEEEEEEEvNT_6ParamsE --------------------------
	.section	.nv.constant0._ZN7cutlass13device_kernelIN5flash11enable_sm90INS1_16FlashAttnBwdSm90INS1_25CollectiveMainloopBwdSm90ILi2ELi2ELi2EN4cute5tupleIJNS5_1CILi1EEES8_S8_EEENS6_IJNS7_ILi128EEESA_NS7_ILi64EEEEEENS_10bfloat16_tEfNS_4arch4Sm90ELb0ELb0ELb1ELb0ELb0ELb1ELb0ELb0ELi2ELi1ELi2ELi2ELb0EEENS1_21CollectiveEpilogueBwdISC_SD_SF_Li256ELb0ELb0ELi1EEENS1_19SingleTileSchedulerILb0ELb0ELb0ELi128EEEEEEEEEvNT_6ParamsE,"a",@progbits
	.sectionflags	@""
	.align	4
.nv.constant0._ZN7cutlass13device_kernelIN5flash11enable_sm90INS1_16FlashAttnBwdSm90INS1_25CollectiveMainloopBwdSm90ILi2ELi2ELi2EN4cute5tupleIJNS5_1CILi1EEES8_S8_EEENS6_IJNS7_ILi128EEESA_NS7_ILi64EEEEEENS_10bfloat16_tEfNS_4arch4Sm90ELb0ELb0ELb1ELb0ELb0ELb1ELb0ELb0ELi2ELi1ELi2ELi2ELb0EEENS1_21CollectiveEpilogueBwdISC_SD_SF_Li256ELb0ELb0ELi1EEENS1_19SingleTileSchedulerILb0ELb0ELb0ELi128EEEEEEEEEvNT_6ParamsE:
	.zero		2944


//--------------------- .nv.constant0._ZN7cutlass13device_kernelIN5flash11enable_sm90INS1_16FlashAttnBwdSm90INS1_25CollectiveMainloopBwdSm90ILi2ELi2ELi2EN4cute5tupleIJNS5_1CILi1EEES8_S8_EEENS6_IJNS7_ILi128EEESA_NS7_ILi64EEEEEENS_10bfloat16_tEfNS_4arch4Sm90ELb0ELb0ELb1ELb0ELb1ELb1ELb0ELb0ELi2ELi1ELi2ELi2ELb0EEENS1_21CollectiveEpilogueBwdISC_SD_SF_Li256ELb0ELb0ELi1EEENS1_19SingleTileSchedulerILb0ELb0ELb0ELi128EEEEEEEEEvNT_6ParamsE --------------------------
	.section	.nv.constant0._ZN7cutlass13device_kernelIN5flash11enable_sm90INS1_16FlashAttnBwdSm90INS1_25CollectiveMainloopBwdSm90ILi2ELi2ELi2EN4cute5tupleIJNS5_1CILi1EEES8_S8_EEENS6_IJNS7_ILi128EEESA_NS7_ILi64EEEEEENS_10bfloat16_tEfNS_4arch4Sm90ELb0ELb0ELb1ELb0ELb1ELb1ELb0ELb0ELi2ELi1ELi2ELi2ELb0EEENS1_21CollectiveEpilogueBwdISC_SD_SF_Li256ELb0ELb0ELi1EEENS1_19SingleTileSchedulerILb0ELb0ELb0ELi128EEEEEEEEEvNT_6ParamsE,"a",@progbits
	.sectionflags	@""
	.align	4
.nv.constant0._ZN7cutlass13device_kernelIN5flash11enable_sm90INS1_16FlashAttnBwdSm90INS1_25CollectiveMainloopBwdSm90ILi2ELi2ELi2EN4cute5tupleIJNS5_1CILi1EEES8_S8_EEENS6_IJNS7_ILi128EEESA_NS7_ILi64EEEEEENS_10bfloat16_tEfNS_4arch4Sm90ELb0ELb0ELb1ELb0ELb1ELb1ELb0ELb0ELi2ELi1ELi2ELi2ELb0EEENS1_21CollectiveEpilogueBwdISC_SD_SF_Li256ELb0ELb0ELi1EEENS1_19SingleTileSchedulerILb0ELb0ELb0ELi128EEEEEEEEEvNT_6ParamsE:
	.zero		2944


//--------------------- .nv.constant0._ZN7cutlass13device_kernelIN5flash11enable_sm90INS1_16FlashAttnBwdSm90INS1_25CollectiveMainloopBwdSm90ILi2ELi2ELi2EN4cute5tupleIJNS5_1CILi1EEES8_S8_EEENS6_IJNS7_ILi128EEESA_NS7_ILi64EEEEEENS_10bfloat16_tEfNS_4arch4Sm90ELb0ELb0ELb1ELb0ELb0ELb1ELb0ELb0ELi2ELi1ELi2ELi2ELb0EEENS1_24CollectiveEpilogueBwdGQAISC_fSF_Li256ELb0ELb0EEENS1_19SingleTileSchedulerILb0ELb0ELb0ELi128EEEEEEEEEvNT_6ParamsE --------------------------
	.section	.nv.constant0._ZN7cutlass13device_kernelIN5flash11enable_sm90INS1_16FlashAttnBwdSm90INS1_25CollectiveMainloopBwdSm90ILi2ELi2ELi2EN4cute5tupleIJNS5_1CILi1EEES8_S8_EEENS6_IJNS7_ILi128EEESA_NS7_ILi64EEEEEENS_10bfloat16_tEfNS_4arch4Sm90ELb0ELb0ELb1ELb0ELb0ELb1ELb0ELb0ELi2ELi1ELi2ELi2ELb0EEENS1_24CollectiveEpilogueBwdGQAISC_fSF_Li256ELb0ELb0EEENS1_19SingleTileSchedulerILb0ELb0ELb0ELi128EEEEEEEEEvNT_6ParamsE,"a",@progbits
	.sectionflags	@""
	.align	4
.nv.constant0._ZN7cutlass13device_kernelIN5flash11enable_sm90INS1_16FlashAttnBwdSm90INS1_25CollectiveMainloopBwdSm90ILi2ELi2ELi2EN4cute5tupleIJNS5_1CILi1EEES8_S8_EEENS6_IJNS7_ILi128EEESA_NS7_ILi64EEEEEENS_10bfloat16_tEfNS_4arch4Sm90ELb0ELb0ELb1ELb0ELb0ELb1ELb0ELb0ELi2ELi1ELi2ELi2ELb0EEENS1_24CollectiveEpilogueBwdGQAISC_fSF_Li256ELb0ELb0EEENS1_19SingleTileSchedulerILb0ELb0ELb0ELi128EEEEEEEEEvNT_6ParamsE:
	.zero		2304


//--------------------- .nv.constant0._ZN7cutlass13device_kernelIN5flash11enable_sm90INS1_16FlashAttnBwdSm90INS1_25CollectiveMainloopBwdSm90ILi2ELi2ELi2EN4cute5tupleIJNS5_1CILi1EEES8_S8_EEENS6_IJNS7_ILi128EEESA_NS7_ILi64EEEEEENS_10bfloat16_tEfNS_4arch4Sm90ELb0ELb0ELb1ELb0ELb1ELb1ELb0ELb0ELi2ELi1ELi2ELi2ELb0EEENS1_24CollectiveEpilogueBwdGQAISC_fSF_Li256ELb0ELb1EEENS1_19SingleTileSchedulerILb0ELb0ELb0ELi128EEEEEEEEEvNT_6ParamsE --------------------------
	.section	.nv.constant0._ZN7cutlass13device_kernelIN5flash11enable_sm90INS1_16FlashAttnBwdSm90INS1_25CollectiveMainloopBwdSm90ILi2ELi2ELi2EN4cute5tupleIJNS5_1CILi1EEES8_S8_EEENS6_IJNS7_ILi128EEESA_NS7_ILi64EEEEEENS_10bfloat16_tEfNS_4arch4Sm90ELb0ELb0ELb1ELb0ELb1ELb1ELb0ELb0ELi2ELi1ELi2ELi2ELb0EEENS1_24CollectiveEpilogueBwdGQAISC_fSF_Li256ELb0ELb1EEENS1_19SingleTileSchedulerILb0ELb0ELb0ELi128EEEEEEEEEvNT_6ParamsE,"a",@progbits
	.sectionflags	@""
	.align	4
.nv.constant0._ZN7cutlass13device_kernelIN5flash11enable_sm90INS1_16FlashAttnBwdSm90INS1_25CollectiveMainloopBwdSm90ILi2ELi2ELi2EN4cute5tupleIJNS5_1CILi1EEES8_S8_EEENS6_IJNS7_ILi128EEESA_NS7_ILi64EEEEEENS_10bfloat16_tEfNS_4arch4Sm90ELb0ELb0ELb1ELb0ELb1ELb1ELb0ELb0ELi2ELi1ELi2ELi2ELb0EEENS1_24CollectiveEpilogueBwdGQAISC_fSF_Li256ELb0ELb1EEENS1_19SingleTileSchedulerILb0ELb0ELb0ELi128EEEEEEEEEvNT_6ParamsE:
	.zero		2304


//--------------------- .nv.constant0._ZN7cutlass13device_kernelIN5flash11enable_sm90INS1_16FlashAttnBwdSm90INS1_25CollectiveMainloopBwdSm90ILi2ELi2ELi2EN4cute5tupleIJNS5_1CILi1EEES8_S8_EEENS6_IJNS7_ILi128EEESA_NS7_ILi64EEEEEENS_10bfloat16_tEfNS_4arch4Sm90ELb0ELb0ELb1ELb1ELb0ELb1ELb0ELb0ELi2ELi1ELi2ELi2ELb0EEENS1_21CollectiveEpilogueBwdISC_SD_SF_Li256ELb1ELb0ELi1EEENS1_19SingleTileSchedulerILb1ELb0ELb0ELi128EEEEEEEEEvNT_6ParamsE --------------------------
	.section	.nv.constant0._ZN7cutlass13device_kernelIN5flash11enable_sm90INS1_16FlashAttnBwdSm90INS1_25CollectiveMainloopBwdSm90ILi2ELi2ELi2EN4cute5tupleIJNS5_1CILi1EEES8_S8_EEENS6_IJNS7_ILi128EEESA_NS7_ILi64EEEEEENS_10bfloat16_tEfNS_4arch4Sm90ELb0ELb0ELb1ELb1ELb0ELb1ELb0ELb0ELi2ELi1ELi2ELi2ELb0EEENS1_21CollectiveEpilogueBwdISC_SD_SF_Li256ELb1ELb0ELi1EEENS1_19SingleTileSchedulerILb1ELb0ELb0ELi128EEEEEEEEEvNT_6ParamsE,"a",@progbits
	.sectionflags	@""
	.align	4
.nv.constant0._ZN7cutlass13device_kernelIN5flash11enable_sm90INS1_16FlashAttnBwdSm90INS1_25CollectiveMainloopBwdSm90ILi2ELi2ELi2EN4cute5tupleIJNS5_1CILi1EEES8_S8_EEENS6_IJNS7_ILi128EEESA_NS7_ILi64EEEEEENS_10bfloat16_tEfNS_4arch4Sm90ELb0ELb0ELb1ELb1ELb0ELb1ELb0ELb0ELi2ELi1ELi2ELi2ELb0EEENS1_21CollectiveEpilogueBwdISC_SD_SF_Li256ELb1ELb0ELi1EEENS1_19SingleTileSchedulerILb1ELb0ELb0ELi128EEEEEEEEEvNT_6ParamsE:
	.zero		2304


//--------------------- .nv.constant0._ZN7cutlass13device_kernelIN5flash11enable_sm90INS1_16FlashAttnBwdSm90INS1_25CollectiveMainloopBwdSm90ILi2ELi2ELi2EN4cute5tupleIJNS5_1CILi1EEES8_S8_EEENS6_IJNS7_ILi128EEESA_NS7_ILi64EEEEEENS_10bfloat16_tEfNS_4arch4Sm90ELb0ELb0ELb1ELb1ELb1ELb1ELb0ELb0ELi2ELi1ELi2ELi2ELb0EEENS1_21CollectiveEpilogueBwdISC_SD_SF_Li256ELb1ELb0ELi1EEENS1_19SingleTileSchedulerILb1ELb0ELb0ELi128EEEEEEEEEvNT_6ParamsE --------------------------
	.section	.nv.constant0._ZN7cutlass13device_kernelIN5flash11enable_sm90INS1_16FlashAttnBwdSm90INS1_25CollectiveMainloopBwdSm90ILi2ELi2ELi2EN4cute5tupleIJNS5_1CILi1EEES8_S8_EEENS6_IJNS7_ILi128EEESA_NS7_ILi64EEEEEENS_10bfloat16_tEfNS_4arch4Sm90ELb0ELb0ELb1ELb1ELb1ELb1ELb0ELb0ELi2ELi1ELi2ELi2ELb0EEENS1_21CollectiveEpilogueBwdISC_SD_SF_Li256ELb1ELb0ELi1EEENS1_19SingleTileSchedulerILb1ELb0ELb0ELi128EEEEEEEEEvNT_6ParamsE,"a",@progbits
	.sectionflags	@""
	.align	4
.nv.constant0._ZN7cutlass13device_kernelIN5flash11enable_sm90INS1_16FlashAttnBwdSm90INS1_25CollectiveMainloopBwdSm90ILi2ELi2ELi2EN4cute5tupleIJNS5_1CILi1EEES8_S8_EEENS6_IJNS7_ILi128EEESA_NS7_ILi64EEEEEENS_10bfloat16_tEfNS_4arch4Sm90ELb0ELb0ELb1ELb1ELb1ELb1ELb0ELb0ELi2ELi1ELi2ELi2ELb0EEENS1_21CollectiveEpilogueBwdISC_SD_SF_Li256ELb1ELb0ELi1EEENS1_19SingleTileSchedulerILb1ELb0ELb0ELi128EEEEEEEEEvNT_6ParamsE:
	.zero		2304


//--------------------- .nv.constant0._ZN7cutlass13device_kernelIN5flash11enable_sm90INS1_16FlashAttnBwdSm90INS1_25CollectiveMainloopBwdSm90ILi2ELi2ELi2EN4cute5tupleIJNS5_1CILi1EEES8_S8_EEENS6_IJNS7_ILi128EEESA_NS7_ILi64EEEEEENS_10bfloat16_tEfNS_4arch4Sm90ELb0ELb0ELb1ELb1ELb0ELb1ELb0ELb0ELi2ELi1ELi2ELi2ELb0EEENS1_24CollectiveEpilogueBwdGQAISC_fSF_Li256ELb1ELb0EEENS1_19SingleTileSchedulerILb1ELb0ELb0ELi128EEEEEEEEEvNT_6ParamsE --------------------------
	.section	.nv.constant0._ZN7cutlass13device_kernelIN5flash11enable_sm90INS1_16FlashAttnBwdSm90INS1_25CollectiveMainloopBwdSm90ILi2ELi2ELi2EN4cute5tupleIJNS5_1CILi1EEES8_S8_EEENS6_IJNS7_ILi128EEESA_NS7_ILi64EEEEEENS_10bfloat16_tEfNS_4arch4Sm90ELb0ELb0ELb1ELb1ELb0ELb1ELb0ELb0ELi2ELi1ELi2ELi2ELb0EEENS1_24CollectiveEpilogueBwdGQAISC_fSF_Li256ELb1ELb0EEENS1_19SingleTileSchedulerILb1ELb0ELb0ELi128EEEEEEEEEvNT_6ParamsE,"a",@progbits
	.sectionflags	@""
	.align	4
.nv.constant0._ZN7cutlass13device_kernelIN5flash11enable_sm90INS1_16FlashAttnBwdSm90INS1_25CollectiveMainloopBwdSm90ILi2ELi2ELi2EN4cute5tupleIJNS5_1CILi1EEES8_S8_EEENS6_IJNS7_ILi128EEESA_NS7_ILi64EEEEEENS_10bfloat16_tEfNS_4arch4Sm90ELb0ELb0ELb1ELb1ELb0ELb1ELb0ELb0ELi2ELi1ELi2ELi2ELb0EEENS1_24CollectiveEpilogueBwdGQAISC_fSF_Li256ELb1ELb0EEENS1_19SingleTileSchedulerILb1ELb0ELb0ELi128EEEEEEEEEvNT_6ParamsE:
	.zero		2304


//--------------------- .nv.constant0._ZN7cutlass13device_kernelIN5flash11enable_sm90INS1_16FlashAttnBwdSm90INS1_25CollectiveMainloopBwdSm90ILi2ELi2ELi2EN4cute5tupleIJNS5_1CILi1EEES8_S8_EEENS6_IJNS7_ILi128EEESA_NS7_ILi64EEEEEENS_10bfloat16_tEfNS_4arch4Sm90ELb0ELb0ELb1ELb1ELb1ELb1ELb0ELb0ELi2ELi1ELi2ELi2ELb0EEENS1_24CollectiveEpilogueBwdGQAISC_fSF_Li256ELb1ELb1EEENS1_19SingleTileSchedulerILb1ELb0ELb0ELi128EEEEEEEEEvNT_6ParamsE --------------------------
	.section	.nv.constant0._ZN7cutlass13device_kernelIN5flash11enable_sm90INS1_16FlashAttnBwdSm90INS1_25CollectiveMainloopBwdSm90ILi2ELi2ELi2EN4cute5tupleIJNS5_1CILi1EEES8_S8_EEENS6_IJNS7_ILi128EEESA_NS7_ILi64EEEEEENS_10bfloat16_tEfNS_4arch4Sm90ELb0ELb0ELb1ELb1ELb1ELb1ELb0ELb0ELi2ELi1ELi2ELi2ELb0EEENS1_24CollectiveEpilogueBwdGQAISC_fSF_Li256ELb1ELb1EEENS1_19SingleTileSchedulerILb1ELb0ELb0ELi128EEEEEEEEEvNT_6ParamsE,"a",@progbits
	.sectionflags	@""
	.align	4
.nv.constant0._ZN7cutlass13device_kernelIN5flash11enable_sm90INS1_16FlashAttnBwdSm90INS1_25CollectiveMainloopBwdSm90ILi2ELi2ELi2EN4cute5tupleIJNS5_1CILi1EEES8_S8_EEENS6_IJNS7_ILi128EEESA_NS7_ILi64EEEEEENS_10bfloat16_tEfNS_4arch4Sm90ELb0ELb0ELb1ELb1ELb1ELb1ELb0ELb0ELi2ELi1ELi2ELi2ELb0EEENS1_24CollectiveEpilogueBwdGQAISC_fSF_Li256ELb1ELb1EEENS1_19SingleTileSchedulerILb1ELb0ELb0ELi128EEEEEEEEEvNT_6ParamsE:
	.zero		2304


//--------------------- .nv.constant0._ZN7cutlass13device_kernelIN5flash11enable_sm90INS1_16FlashAttnBwdSm90INS1_25CollectiveMainloopBwdSm90ILi2ELi2ELi2EN4cute5tupleIJNS5_1CILi1EEES8_S8_EEENS6_IJNS7_ILi128EEESA_NS7_ILi64EEEEEENS_10bfloat16_tEfNS_4arch4Sm90ELb0ELb1ELb1ELb0ELb0ELb1ELb0ELb0ELi2ELi1ELi2ELi2ELb0EEENS1_21CollectiveEpilogueBwdISC_SD_SF_Li256ELb0ELb0ELi1EEENS1_19SingleTileSchedulerILb0ELb0ELb0ELi128EEEEEEEEEvNT_6ParamsE --------------------------
	.section	.nv.constant0._ZN7cutlass13device_kernelIN5flash11enable_sm90INS1_16FlashAttnBwdSm90INS1_25CollectiveMainloopBwdSm90ILi2ELi2ELi2EN4cute5tupleIJNS5_1CILi1EEES8_S8_EEENS6_IJNS7_ILi128EEESA_NS7_ILi64EEEEEENS_10bfloat16_tEfNS_4arch4Sm90ELb0ELb1ELb1ELb0ELb0ELb1ELb0ELb0ELi2ELi1ELi2ELi2ELb0EEENS1_21CollectiveEpilogueBwdISC_SD_SF_Li256ELb0ELb0ELi1EEENS1_19SingleTileSchedulerILb0ELb0ELb0ELi128EEEEEEEEEvNT_6ParamsE,"a",@progbits
	.sectionflags	@""
	.align	4
.nv.constant0._ZN7cutlass13device_kernelIN5flash11enable_sm90INS1_16FlashAttnBwdSm90INS1_25CollectiveMainloopBwdSm90ILi2ELi2ELi2EN4cute5tupleIJNS5_1CILi1EEES8_S8_EEENS6_IJNS7_ILi128EEESA_NS7_ILi64EEEEEENS_10bfloat16_tEfNS_4arch4Sm90ELb0ELb1ELb1ELb0ELb0ELb1ELb0ELb0ELi2ELi1ELi2ELi2ELb0EEENS1_21CollectiveEpilogueBwdISC_SD_SF_Li256ELb0ELb0ELi1EEENS1_19SingleTileSchedulerILb0ELb0ELb0ELi128EEEEEEEEEvNT_6ParamsE:
	.zero		2944


//--------------------- .nv.constant0._ZN7cutlass13device_kernelIN5flash11enable_sm90INS1_16FlashAttnBwdSm90INS1_25CollectiveMainloopBwdSm90ILi2ELi2ELi2EN4cute5tupleIJNS5_1CILi1EEES8_S8_EEENS6_IJNS7_ILi128EEESA_NS7_ILi64EEEEEENS_10bfloat16_tEfNS_4arch4Sm90ELb0ELb1ELb1ELb0ELb1ELb1ELb0ELb0ELi2ELi1ELi2ELi2ELb0EEENS1_21CollectiveEpilogueBwdISC_SD_SF_Li256ELb0ELb0ELi1EEENS1_19SingleTileSchedulerILb0ELb0ELb0ELi128EEEEEEEEEvNT_6ParamsE --------------------------
	.section	.nv.constant0._ZN7cutlass13device_kernelIN5flash11enable_sm90INS1_16FlashAttnBwdSm90INS1_25CollectiveMainloopBwdSm90ILi2ELi2ELi2EN4cute5tupleIJNS5_1CILi1EEES8_S8_EEENS6_IJNS7_ILi128EEESA_NS7_ILi64EEEEEENS_10bfloat16_tEfNS_4arch4Sm90ELb0ELb1ELb1ELb0ELb1ELb1ELb0ELb0ELi2ELi1ELi2ELi2ELb0EEENS1_21CollectiveEpilogueBwdISC_SD_SF_Li256ELb0ELb0ELi1EEENS1_19SingleTileSchedulerILb0ELb0ELb0ELi128EEEEEEEEEvNT_6ParamsE,"a",@progbits
	.sectionflags	@""
	.align	4
.nv.constant0._ZN7cutlass13device_kernelIN5flash11enable_sm90INS1_16FlashAttnBwdSm90INS1_25CollectiveMainloopBwdSm90ILi2ELi2ELi2EN4cute5tupleIJNS5_1CILi1EEES8_S8_EEENS6_IJNS7_ILi128EEESA_NS7_ILi64EEEEEENS_10bfloat16_tEfNS_4arch4Sm90ELb0ELb1ELb1ELb0ELb1ELb1ELb0ELb0ELi2ELi1ELi2ELi2ELb0EEENS1_21CollectiveEpilogueBwdISC_SD_SF_Li256ELb0ELb0ELi1EEENS1_19SingleTileSchedulerILb0ELb0ELb0ELi128EEEEEEEEEvNT_6ParamsE:
	.zero		2944


//--------------------- .nv.constant0._ZN7cutlass13device_kernelIN5flash11enable_sm90INS1_16FlashAttnBwdSm90INS1_25CollectiveMainloopBwdSm90ILi2ELi2ELi2EN4cute5tupleIJNS5_1CILi1EEES8_S8_EEENS6_IJNS7_ILi128EEESA_NS7_ILi64EEEEEENS_10bfloat16_tEfNS_4arch4Sm90ELb0ELb1ELb1ELb0ELb0ELb1ELb0ELb0ELi2ELi1ELi2ELi2ELb0EEENS1_24CollectiveEpilogueBwdGQAISC_fSF_Li256ELb0ELb0EEENS1_19SingleTileSchedulerILb0ELb0ELb0ELi128EEEEEEEEEvNT_6ParamsE --------------------------
	.section	.nv.constant0._ZN7cutlass13device_kernelIN5flash11enable_sm90INS1_16FlashAttnBwdSm90INS1_25CollectiveMainloopBwdSm90ILi2ELi2ELi2EN4cute5tupleIJNS5_1CILi1EEES8_S8_EEENS6_IJNS7_ILi128EEESA_NS7_ILi64EEEEEENS_10bfloat16_tEfNS_4arch4Sm90ELb0ELb1ELb1ELb0ELb0ELb1ELb0ELb0ELi2ELi1ELi2ELi2ELb0EEENS1_24CollectiveEpilogueBwdGQAISC_fSF_Li256ELb0ELb0EEENS1_19SingleTileSchedulerILb0ELb0ELb0ELi128EEEEEEEEEvNT_6ParamsE,"a",@progbits
	.sectionflags	@""
	.align	4
.nv.constant0._ZN7cutlass13device_kernelIN5flash11enable_sm90INS1_16FlashAttnBwdSm90INS1_25CollectiveMainloopBwdSm90ILi2ELi2ELi2EN4cute5tupleIJNS5_1CILi1EEES8_S8_EEENS6_IJNS7_ILi128EEESA_NS7_ILi64EEEEEENS_10bfloat16_tEfNS_4arch4Sm90ELb0ELb1ELb1ELb0ELb0ELb1ELb0ELb0ELi2ELi1ELi2ELi2ELb0EEENS1_24CollectiveEpilogueBwdGQAISC_fSF_Li256ELb0ELb0EEENS1_19SingleTileSchedulerILb0ELb0ELb0ELi128EEEEEEEEEvNT_6ParamsE:
	.zero		2304


//--------------------- .nv.constant0._ZN7cutlass13device_kernelIN5flash11enable_sm90INS1_16FlashAttnBwdSm90INS1_25CollectiveMainloopBwdSm90ILi2ELi2ELi2EN4cute5tupleIJNS5_1CILi1EEES8_S8_EEENS6_IJNS7_ILi128EEESA_NS7_ILi64EEEEEENS_10bfloat16_tEfNS_4arch4Sm90ELb0ELb1ELb1ELb0ELb1ELb1ELb0ELb0ELi2ELi1ELi2ELi2ELb0EEENS1_24CollectiveEpilogueBwdGQAISC_fSF_Li256ELb0ELb1EEENS1_19SingleTileSchedulerILb0ELb0ELb0ELi128EEEEEEEEEvNT_6ParamsE --------------------------
	.section	.nv.constant0._ZN7cutlass13device_kernelIN5flash11enable_sm90INS1_16FlashAttnBwdSm90INS1_25CollectiveMainloopBwdSm90ILi2ELi2ELi2EN4cute5tupleIJNS5_1CILi1EEES8_S8_EEENS6_IJNS7_ILi128EEESA_NS7_ILi64EEEEEENS_10bfloat16_tEfNS_4arch4Sm90ELb0ELb1ELb1ELb0ELb1ELb1ELb0ELb0ELi2ELi1ELi2ELi2ELb0EEENS1_24CollectiveEpilogueBwdGQAISC_fSF_Li256ELb0ELb1EEENS1_19SingleTileSchedulerILb0ELb0ELb0ELi128EEEEEEEEEvNT_6ParamsE,"a",@progbits
	.sectionflags	@""
	.align	4
.nv.constant0._ZN7cutlass13device_kernelIN5flash11enable_sm90INS1_16FlashAttnBwdSm90INS1_25CollectiveMainloopBwdSm90ILi2ELi2ELi2EN4cute5tupleIJNS5_1CILi1EEES8_S8_EEENS6_IJNS7_ILi128EEESA_NS7_ILi64EEEEEENS_10bfloat16_tEfNS_4arch4Sm90ELb0ELb1ELb1ELb0ELb1ELb1ELb0ELb0ELi2ELi1ELi2ELi2ELb0EEENS1_24CollectiveEpilogueBwdGQAISC_fSF_Li256ELb0ELb1EEENS1_19SingleTileSchedulerILb0ELb0ELb0ELi128EEEEEEEEEvNT_6ParamsE:
	.zero		2304


//--------------------- .nv.constant0._ZN7cutlass13device_kernelIN5flash11enable_sm90INS1_16FlashAttnBwdSm90INS1_25CollectiveMainloopBwdSm90ILi2ELi2ELi2EN4cute5tupleIJNS5_1CILi1EEES8_S8_EEENS6_IJNS7_ILi128EEESA_NS7_ILi64EEEEEENS_10bfloat16_tEfNS_4arch4Sm90ELb0ELb1ELb1ELb1ELb0ELb1ELb0ELb0ELi2ELi1ELi2ELi2ELb0EEENS1_21CollectiveEpilogueBwdISC_SD_SF_Li256ELb1ELb0ELi1EEENS1_19SingleTileSchedulerILb1ELb0ELb0ELi128EEEEEEEEEvNT_6ParamsE --------------------------
	.section	.nv.constant0._ZN7cutlass13device_kernelIN5flash11enable_sm90INS1_16FlashAttnBwdSm90INS1_25CollectiveMainloopBwdSm90ILi2ELi2ELi2EN4cute5tupleIJNS5_1CILi1EEES8_S8_EEENS6_IJNS7_ILi128EEESA_NS7_ILi64EEEEEENS_10bfloat16_tEfNS_4arch4Sm90ELb0ELb1ELb1ELb1ELb0ELb1ELb0ELb0ELi2ELi1ELi2ELi2ELb0EEENS1_21CollectiveEpilogueBwdISC_SD_SF_Li256ELb1ELb0ELi1EEENS1_19SingleTileSchedulerILb1ELb0ELb0ELi128EEEEEEEEEvNT_6ParamsE,"a",@progbits
	.sectionflags	@""
	.align	4
.nv.constant0._ZN7cutlass13device_kernelIN5flash11enable_sm90INS1_16FlashAttnBwdSm90INS1_25CollectiveMainloopBwdSm90ILi2ELi2ELi2EN4cute5tupleIJNS5_1CILi1EEES8_S8_EEENS6_IJNS7_ILi128EEESA_NS7_ILi64EEEEEENS_10bfloat16_tEfNS_4arch4Sm90ELb0ELb1ELb1ELb1ELb0ELb1ELb0ELb0ELi2ELi1ELi2ELi2ELb0EEENS1_21CollectiveEpilogueBwdISC_SD_SF_Li256ELb1ELb0ELi1EEENS1_19SingleTileSchedulerILb1ELb0ELb0ELi128EEEEEEEEEvNT_6ParamsE:
	.zero		2304


//--------------------- .nv.constant0._ZN7cutlass13device_kernelIN5flash11enable_sm90INS1_16FlashAttnBwdSm90INS1_25CollectiveMainloopBwdSm90ILi2ELi2ELi2EN4cute5tupleIJNS5_1CILi1EEES8_S8_EEENS6_IJNS7_ILi128EEESA_NS7_ILi64EEEEEENS_10bfloat16_tEfNS_4arch4Sm90ELb0ELb1ELb1ELb1ELb1ELb1ELb0ELb0ELi2ELi1ELi2ELi2ELb0EEENS1_21CollectiveEpilogueBwdISC_SD_SF_Li256ELb1ELb0ELi1EEENS1_19SingleTileSchedulerILb1ELb0ELb0ELi128EEEEEEEEEvNT_6ParamsE --------------------------
	.section	.nv.constant0._ZN7cutlass13device_kernelIN5flash11enable_sm90INS1_16FlashAttnBwdSm90INS1_25CollectiveMainloopBwdSm90ILi2ELi2ELi2EN4cute5tupleIJNS5_1CILi1EEES8_S8_EEENS6_IJNS7_ILi128EEESA_NS7_ILi64EEEEEENS_10bfloat16_tEfNS_4arch4Sm90ELb0ELb1ELb1ELb1ELb1ELb1ELb0ELb0ELi2ELi1ELi2ELi2ELb0EEENS1_21CollectiveEpilogueBwdISC_SD_SF_Li256ELb1ELb0ELi1EEENS1_19SingleTileSchedulerILb1ELb0ELb0ELi128EEEEEEEEEvNT_6ParamsE,"a",@progbits
	.sectionflags	@""
	.align	4
.nv.constant0._ZN7cutlass13device_kernelIN5flash11enable_sm90INS1_16FlashAttnBwdSm90INS1_25CollectiveMainloopBwdSm90ILi2ELi2ELi2EN4cute5tupleIJNS5_1CILi1EEES8_S8_EEENS6_IJNS7_ILi128EEESA_NS7_ILi64EEEEEENS_10bfloat16_tEfNS_4arch4Sm90ELb0ELb1ELb1ELb1ELb1ELb1ELb0ELb0ELi2ELi1ELi2ELi2ELb0EEENS1_21CollectiveEpilogueBwdISC_SD_SF_Li256ELb1ELb0ELi1EEENS1_19SingleTileSchedulerILb1ELb0ELb0ELi128EEEEEEEEEvNT_6ParamsE:
	.zero		2304


//--------------------- .nv.constant0._ZN7cutlass13device_kernelIN5flash11enable_sm90INS1_16FlashAttnBwdSm90INS1_25CollectiveMainloopBwdSm90ILi2ELi2ELi2EN4cute5tupleIJNS5_1CILi1EEES8_S8_EEENS6_IJNS7_ILi128EEESA_NS7_ILi64EEEEEENS_10bfloat16_tEfNS_4arch4Sm90ELb0ELb1ELb1ELb1ELb0ELb1ELb0ELb0ELi2ELi1ELi2ELi2ELb0EEENS1_24CollectiveEpilogueBwdGQAISC_fSF_Li256ELb1ELb0EEENS1_19SingleTileSchedulerILb1ELb0ELb0ELi128EEEEEEEEEvNT_6ParamsE --------------------------
	.section	.nv.constant0._ZN7cutlass13device_kernelIN5flash11enable_sm90INS1_16FlashAttnBwdSm90INS1_25CollectiveMainloopBwdSm90ILi2ELi2ELi2EN4cute5tupleIJNS5_1CILi1EEES8_S8_EEENS6_IJNS7_ILi128EEESA_NS7_ILi64EEEEEENS_10bfloat16_tEfNS_4arch4Sm90ELb0ELb1ELb1ELb1ELb0ELb1ELb0ELb0ELi2ELi1ELi2ELi2ELb0EEENS1_24CollectiveEpilogueBwdGQAISC_fSF_Li256ELb1ELb0EEENS1_19SingleTileSchedulerILb1ELb0ELb0ELi128EEEEEEEEEvNT_6ParamsE,"a",@progbits
	.sectionflags	@""
	.align	4
.nv.constant0._ZN7cutlass13device_kernelIN5flash11enable_sm90INS1_16FlashAttnBwdSm90INS1_25CollectiveMainloopBwdSm90ILi2ELi2ELi2EN4cute5tupleIJNS5_1CILi1EEES8_S8_EEENS6_IJNS7_ILi128EEESA_NS7_ILi64EEEEEENS_10bfloat16_tEfNS_4arch4Sm90ELb0ELb1ELb1ELb1ELb0ELb1ELb0ELb0ELi2ELi1ELi2ELi2ELb0EEENS1_24CollectiveEpilogueBwdGQAISC_fSF_Li256ELb1ELb0EEENS1_19SingleTileSchedulerILb1ELb0ELb0ELi128EEEEEEEEEvNT_6ParamsE:
	.zero		2304


//--------------------- .nv.constant0._ZN7cutlass13device_kernelIN5flash11enable_sm90INS1_16FlashAttnBwdSm90INS1_25CollectiveMainloopBwdSm90ILi2ELi2ELi2EN4cute5tupleIJNS5_1CILi1EEES8_S8_EEENS6_IJNS7_ILi128EEESA_NS7_ILi64EEEEEENS_10bfloat16_tEfNS_4arch4Sm90ELb0ELb1ELb1ELb1ELb1ELb1ELb0ELb0ELi2ELi1ELi2ELi2ELb0EEENS1_24CollectiveEpilogueBwdGQAISC_fSF_Li256ELb1ELb1EEENS1_19SingleTileSchedulerILb1ELb0ELb0ELi128EEEEEEEEEvNT_6ParamsE --------------------------
	.section	.nv.constant0._ZN7cutlass13device_kernelIN5flash11enable_sm90INS1_16FlashAttnBwdSm90INS1_25CollectiveMainloopBwdSm90ILi2ELi2ELi2EN4cute5tupleIJNS5_1CILi1EEES8_S8_EEENS6_IJNS7_ILi128EEESA_NS7_ILi64EEEEEENS_10bfloat16_tEfNS_4arch4Sm90ELb0ELb1ELb1ELb1ELb1ELb1ELb0ELb0ELi2ELi1ELi2ELi2ELb0EEENS1_24CollectiveEpilogueBwdGQAISC_fSF_Li256ELb1ELb1EEENS1_19SingleTileSchedulerILb1ELb0ELb0ELi128EEEEEEEEEvNT_6ParamsE,"a",@progbits
	.sectionflags	@""
	.align	4
.nv.constant0._ZN7cutlass13device_kernelIN5flash11enable_sm90INS1_16FlashAttnBwdSm90INS1_25CollectiveMainloopBwdSm90ILi2ELi2ELi2EN4cute5tupleIJNS5_1CILi1EEES8_S8_EEENS6_IJNS7_ILi128EEESA_NS7_ILi64EEEEEENS_10bfloat16_tEfNS_4arch4Sm90ELb0ELb1ELb1ELb1ELb1ELb1ELb0ELb0ELi2ELi1ELi2ELi2ELb0EEENS1_24CollectiveEpilogueBwdGQAISC_fSF_Li256ELb1ELb1EEENS1_19SingleTileSchedulerILb1ELb0ELb0ELi128EEEEEEEEEvNT_6ParamsE:
	.zero		2304


//--------------------- .nv.constant0._ZN7cutlass13device_kernelIN5flash11enable_sm90INS1_16FlashAttnBwdSm90INS1_25CollectiveMainloopBwdSm90ILi2ELi2ELi2EN4cute5tupleIJNS5_1CILi1EEES8_S8_EEENS6_IJNS7_ILi96EEENS7_ILi128EEENS7_ILi64EEEEEENS_10bfloat16_tEfNS_4arch4Sm90ELb1ELb0ELb1ELb0ELb0ELb1ELb0ELb1ELi2ELi1ELi2ELi2ELb0EEENS1_21CollectiveEpilogueBwdISD_SE_SG_Li256ELb0ELb0ELi1EEENS1_25SingleTileBwdLPTSchedulerILb0ELi128ELb0EEEEEEEEEvNT_6ParamsE --------------------------
	.section	.nv.constant0._ZN7cutlass13device_kernelIN5flash11enable_sm90INS1_16FlashAttnBwdSm90INS1_25CollectiveMainloopBwdSm90ILi2ELi2ELi2EN4cute5tupleIJNS5_1CILi1EEES8_S8_EEENS6_IJNS7_ILi96EEENS7_ILi128EEENS7_ILi64EEEEEENS_10bfloat16_tEfNS_4arch4Sm90ELb1ELb0ELb1ELb0ELb0ELb1ELb0ELb1ELi2ELi1ELi2ELi2ELb0EEENS1_21CollectiveEpilogueBwdISD_SE_SG_Li256ELb0ELb0ELi1EEENS1_25SingleTileBwdLPTSchedulerILb0ELi128ELb0EEEEEEEEEvNT_6ParamsE,"a",@progbits
	.sectionflags	@""
	.align	4
.nv.constant0._ZN7cutlass13device_kernelIN5flash11enable_sm90INS1_16FlashAttnBwdSm90INS1_25CollectiveMainloopBwdSm90ILi2ELi2ELi2EN4cute5tupleIJNS5_1CILi1EEES8_S8_EEENS6_IJNS7_ILi96EEENS7_ILi128EEENS7_ILi64EEEEEENS_10bfloat16_tEfNS_4arch4Sm90ELb1ELb0ELb1ELb0ELb0ELb1ELb0ELb1ELi2ELi1ELi2ELi2ELb0EEENS1_21CollectiveEpilogueBwdISD_SE_SG_Li256ELb0ELb0ELi1EEENS1_25SingleTileBwdLPTSchedulerILb0ELi128ELb0EEEEEEEEEvNT_6ParamsE:
	.zero		2944


//--------------------- .nv.constant0._ZN7cutlass13device_kernelIN5flash11enable_sm90INS1_16FlashAttnBwdSm90INS1_25CollectiveMainloopBwdSm90ILi2ELi2ELi2EN4cute5tupleIJNS5_1CILi1EEES8_S8_EEENS6_IJNS7_ILi96EEENS7_ILi128EEENS7_ILi64EEEEEENS_10bfloat16_tEfNS_4arch4Sm90ELb1ELb0ELb1ELb0ELb1ELb1ELb0ELb1ELi2ELi1ELi2ELi2ELb0EEENS1_21CollectiveEpilogueBwdISD_SE_SG_Li256ELb0ELb0ELi1EEENS1_25SingleTileBwdLPTSchedulerILb0ELi128ELb1EEEEEEEEEvNT_6ParamsE --------------------------
	.section	.nv.constant0._ZN7cutlass13device_kernelIN5flash11enable_sm90INS1_16FlashAttnBwdSm90INS1_25CollectiveMainloopBwdSm90ILi2ELi2ELi2EN4cute5tupleIJNS5_1CILi1EEES8_S8_EEENS6_IJNS7_ILi96EEENS7_ILi128EEENS7_ILi64EEEEEENS_10bfloat16_tEfNS_4arch4Sm90ELb1ELb0ELb1ELb0ELb1ELb1ELb0ELb1ELi2ELi1ELi2ELi2ELb0EEENS1_21CollectiveEpilogueBwdISD_SE_SG_Li256ELb0ELb0ELi1EEENS1_25SingleTileBwdLPTSchedulerILb0ELi128ELb1EEEEEEEEEvNT_6ParamsE,"a",@progbits
	.sectionflags	@""
	.align	4
.nv.constant0._ZN7cutlass13device_kernelIN5flash11enable_sm90INS1_16FlashAttnBwdSm90INS1_25CollectiveMainloopBwdSm90ILi2ELi2ELi2EN4cute5tupleIJNS5_1CILi1EEES8_S8_EEENS6_IJNS7_ILi96EEENS7_ILi128EEENS7_ILi64EEEEEENS_10bfloat16_tEfNS_4arch4Sm90ELb1ELb0ELb1ELb0ELb1ELb1ELb0ELb1ELi2ELi1ELi2ELi2ELb0EEENS1_21CollectiveEpilogueBwdISD_SE_SG_Li256ELb0ELb0ELi1EEENS1_25SingleTileBwdLPTSchedulerILb0ELi128ELb1EEEEEEEEEvNT_6ParamsE:
	.zero		2944


//--------------------- .nv.constant0._ZN7cutlass13device_kernelIN5flash11enable_sm90INS1_16FlashAttnBwdSm90INS1_25CollectiveMainloopBwdSm90ILi2ELi2ELi2EN4cute5tupleIJNS5_1CILi1EEES8_S8_EEENS6_IJNS7_ILi96EEENS7_ILi128EEENS7_ILi64EEEEEENS_10bfloat16_tEfNS_4arch4Sm90ELb1ELb0ELb1ELb0ELb0ELb1ELb0ELb1ELi2ELi1ELi2ELi2ELb0EEENS1_24CollectiveEpilogueBwdGQAISD_fSG_Li256ELb0ELb0EEENS1_25SingleTileBwdLPTSchedulerILb0ELi128ELb0EEEEEEEEEvNT_6ParamsE --------------------------
	.section	.nv.constant0._ZN7cutlass13device_kernelIN5flash11enable_sm90INS1_16FlashAttnBwdSm90INS1_25CollectiveMainloopBwdSm90ILi2ELi2ELi2EN4cute5tupleIJNS5_1CILi1EEES8_S8_EEENS6_IJNS7_ILi96EEENS7_ILi128EEENS7_ILi64EEEEEENS_10bfloat16_tEfNS_4arch4Sm90ELb1ELb0ELb1ELb0ELb0ELb1ELb0ELb1ELi2ELi1ELi2ELi2ELb0EEENS1_24CollectiveEpilogueBwdGQAISD_fSG_Li256ELb0ELb0EEENS1_25SingleTileBwdLPTSchedulerILb0ELi128ELb0EEEEEEEEEvNT_6ParamsE,"a",@progbits
	.sectionflags	@""
	.align	4
.nv.constant0._ZN7cutlass13device_kernelIN5flash11enable_sm90INS1_16FlashAttnBwdSm90INS1_25CollectiveMainloopBwdSm90ILi2ELi2ELi2EN4cute5tupleIJNS5_1CILi1EEES8_S8_EEENS6_IJNS7_ILi96EEENS7_ILi128EEENS7_ILi64EEEEEENS_10bfloat16_tEfNS_4arch4Sm90ELb1ELb0ELb1ELb0ELb0ELb1ELb0ELb1ELi2ELi1ELi2ELi2ELb0EEENS1_24CollectiveEpilogueBwdGQAISD_fSG_Li256ELb0ELb0EEENS1_25SingleTileBwdLPTSchedulerILb0ELi128ELb0EEEEEEEEEvNT_6ParamsE:
	.zero		2432


//--------------------- .nv.constant0._ZN7cutlass13device_kernelIN5flash11enable_sm90INS1_16FlashAttnBwdSm90INS1_25CollectiveMainloopBwdSm90ILi2ELi2ELi2EN4cute5tupleIJNS5_1CILi1EEES8_S8_EEENS6_IJNS7_ILi96EEENS7_ILi128EEENS7_ILi64EEEEEENS_10bfloat16_tEfNS_4arch4Sm90ELb1ELb0ELb1ELb0ELb1ELb1ELb0ELb1ELi2ELi1ELi2ELi2ELb0EEENS1_24CollectiveEpilogueBwdGQAISD_fSG_Li256ELb0ELb1EEENS1_25SingleTileBwdLPTSchedulerILb0ELi128ELb1EEEEEEEEEvNT_6ParamsE --------------------------
	.section	.nv.constant0._ZN7cutlass13device_kernelIN5flash11enable_sm90INS1_16FlashAttnBwdSm90INS1_25CollectiveMainloopBwdSm90ILi2ELi2ELi2EN4cute5tupleIJNS5_1CILi1EEES8_S8_EEENS6_IJNS7_ILi96EEENS7_ILi128EEENS7_ILi64EEEEEENS_10bfloat16_tEfNS_4arch4Sm90ELb1ELb0ELb1ELb0ELb1ELb1ELb0ELb1ELi2ELi1ELi2ELi2ELb0EEENS1_24CollectiveEpilogueBwdGQAISD_fSG_Li256ELb0ELb1EEENS1_25SingleTileBwdLPTSchedulerILb0ELi128ELb1EEEEEEEEEvNT_6ParamsE,"a",@progbits
	.sectionflags	@""
	.align	4
.nv.constant0._ZN7cutlass13device_kernelIN5flash11enable_sm90INS1_16FlashAttnBwdSm90INS1_25CollectiveMainloopBwdSm90ILi2ELi2ELi2EN4cute5tupleIJNS5_1CILi1EEES8_S8_EEENS6_IJNS7_ILi96EEENS7_ILi128EEENS7_ILi64EEEEEENS_10bfloat16_tEfNS_4arch4Sm90ELb1ELb0ELb1ELb0ELb1ELb1ELb0ELb1ELi2ELi1ELi2ELi2ELb0EEENS1_24CollectiveEpilogueBwdGQAISD_fSG_Li256ELb0ELb1EEENS1_25SingleTileBwdLPTSchedulerILb0ELi128ELb1EEEEEEEEEvNT_6ParamsE:
	.zero		2432


//--------------------- .nv.constant0._ZN7cutlass13device_kernelIN5flash22FlashAttnBwdPreprocessIN4cute5tupleIJNS3_1CILi96EEENS5_ILi64EEEEEENS_10bfloat16_tEfNS_4arch4Sm90ELb1ELb0EEEEEvNT_6ParamsE --------------------------
	.section	.nv.constant0._ZN7cutlass13device_kernelIN5flash22FlashAttnBwdPreprocessIN4cute5tupleIJNS3_1CILi96EEENS5_ILi64EEEEEENS_10bfloat16_tEfNS_4arch4Sm90ELb1ELb0EEEEEvNT_6ParamsE,"a",@progbits
	.sectionflags	@""
	.align	4
.nv.constant0._ZN7cutlass13device_kernelIN5flash22FlashAttnBwdPreprocessIN4cute5tupleIJNS3_1CILi96EEENS5_ILi64EEEEEENS_10bfloat16_tEfNS_4arch4Sm90ELb1ELb0EEEEEvNT_6ParamsE:
	.zero		768


//--------------------- .nv.constant0._ZN7cutlass13device_kernelIN5flash11enable_sm90INS1_16FlashAttnBwdSm90INS1_25CollectiveMainloopBwdSm90ILi2ELi2ELi2EN4cute5tupleIJNS5_1CILi1EEES8_S8_EEENS6_IJNS7_ILi96EEENS7_ILi128EEENS7_ILi64EEEEEENS_10bfloat16_tEfNS_4arch4Sm90ELb1ELb0ELb1ELb1ELb0ELb1ELb0ELb1ELi2ELi1ELi2ELi2ELb0EEENS1_21CollectiveEpilogueBwdISD_SE_SG_Li256ELb1ELb0ELi1EEENS1_25SingleTileBwdLPTSchedulerILb1ELi128ELb0EEEEEEEEEvNT_6ParamsE --------------------------
	.section	.nv.constant0._ZN7cutlass13device_kernelIN5flash11enable_sm90INS1_16FlashAttnBwdSm90INS1_25CollectiveMainloopBwdSm90ILi2ELi2ELi2EN4cute5tupleIJNS5_1CILi1EEES8_S8_EEENS6_IJNS7_ILi96EEENS7_ILi128EEENS7_ILi64EEEEEENS_10bfloat16_tEfNS_4arch4Sm90ELb1ELb0ELb1ELb1ELb0ELb1ELb0ELb1ELi2ELi1ELi2ELi2ELb0EEENS1_21CollectiveEpilogueBwdISD_SE_SG_Li256ELb1ELb0ELi1EEENS1_25SingleTileBwdLPTSchedulerILb1ELi128ELb0EEEEEEEEEvNT_6ParamsE,"a",@progbits
	.sectionflags	@""
	.align	4
.nv.constant0._ZN7cutlass13device_kernelIN5flash11enable_sm90INS1_16FlashAttnBwdSm90INS1_25CollectiveMainloopBwdSm90ILi2ELi2ELi2EN4cute5tupleIJNS5_1CILi1EEES8_S8_EEENS6_IJNS7_ILi96EEENS7_ILi128EEENS7_ILi64EEEEEENS_10bfloat16_tEfNS_4arch4Sm90ELb1ELb0ELb1ELb1ELb0ELb1ELb0ELb1ELi2ELi1ELi2ELi2ELb0EEENS1_21CollectiveEpilogueBwdISD_SE_SG_Li256ELb1ELb0ELi1EEENS1_25SingleTileBwdLPTSchedulerILb1ELi128ELb0EEEEEEEEEvNT_6ParamsE:
	.zero		2304


//--------------------- .nv.constant0._ZN7cutlass13device_kernelIN5flash11enable_sm90INS1_16FlashAttnBwdSm90INS1_25CollectiveMainloopBwdSm90ILi2ELi2ELi2EN4cute5tupleIJNS5_1CILi1EEES8_S8_EEENS6_IJNS7_ILi96EEENS7_ILi128EEENS7_ILi64EEEEEENS_10bfloat16_tEfNS_4arch4Sm90ELb1ELb0ELb1ELb1ELb1ELb1ELb0ELb1ELi2ELi1ELi2ELi2ELb0EEENS1_21CollectiveEpilogueBwdISD_SE_SG_Li256ELb1ELb0ELi1EEENS1_25SingleTileBwdLPTSchedulerILb1ELi128ELb1EEEEEEEEEvNT_6ParamsE --------------------------
	.section	.nv.constant0._ZN7cutlass13device_kernelIN5flash11enable_sm90INS1_16FlashAttnBwdSm90INS1_25CollectiveMainloopBwdSm90ILi2ELi2ELi2EN4cute5tupleIJNS5_1CILi1EEES8_S8_EEENS6_IJNS7_ILi96EEENS7_ILi128EEENS7_ILi64EEEEEENS_10bfloat16_tEfNS_4arch4Sm90ELb1ELb0ELb1ELb1ELb1ELb1ELb0ELb1ELi2ELi1ELi2ELi2ELb0EEENS1_21CollectiveEpilogueBwdISD_SE_SG_Li256ELb1ELb0ELi1EEENS1_25SingleTileBwdLPTSchedulerILb1ELi128ELb1EEEEEEEEEvNT_6ParamsE,"a",@progbits
	.sectionflags	@""
	.align	4
.nv.constant0._ZN7cutlass13device_kernelIN5flash11enable_sm90INS1_16FlashAttnBwdSm90INS1_25CollectiveMainloopBwdSm90ILi2ELi2ELi2EN4cute5tupleIJNS5_1CILi1EEES8_S8_EEENS6_IJNS7_ILi96EEENS7_ILi128EEENS7_ILi64EEEEEENS_10bfloat16_tEfNS_4arch4Sm90ELb1ELb0ELb1ELb1ELb1ELb1ELb0ELb1ELi2ELi1ELi2ELi2ELb0EEENS1_21CollectiveEpilogueBwdISD_SE_SG_Li256ELb1ELb0ELi1EEENS1_25SingleTileBwdLPTSchedulerILb1ELi128ELb1EEEEEEEEEvNT_6ParamsE:
	.zero		2304


//--------------------- .nv.constant0._ZN7cutlass13device_kernelIN5flash11enable_sm90INS1_16FlashAttnBwdSm90INS1_25CollectiveMainloopBwdSm90ILi2ELi2ELi2EN4cute5tupleIJNS5_1CILi1EEES8_S8_EEENS6_IJNS7_ILi96EEENS7_ILi128EEENS7_ILi64EEEEEENS_10bfloat16_tEfNS_4arch4Sm90ELb1ELb0ELb1ELb1ELb0ELb1ELb0ELb1ELi2ELi1ELi2ELi2ELb0EEENS1_24CollectiveEpilogueBwdGQAISD_fSG_Li256ELb1ELb0EEENS1_25SingleTileBwdLPTSchedulerILb1ELi128ELb0EEEEEEEEEvNT_6ParamsE --------------------------
	.section	.nv.constant0._ZN7cutlass13device_kernelIN5flash11enable_sm90INS1_16FlashAttnBwdSm90INS1_25CollectiveMainloopBwdSm90ILi2ELi2ELi2EN4cute5tupleIJNS5_1CILi1EEES8_S8_EEENS6_IJNS7_ILi96EEENS7_ILi128EEENS7_ILi64EEEEEENS_10bfloat16_tEfNS_4arch4Sm90ELb1ELb0ELb1ELb1ELb0ELb1ELb0ELb1ELi2ELi1ELi2ELi2ELb0EEENS1_24CollectiveEpilogueBwdGQAISD_fSG_Li256ELb1ELb0EEENS1_25SingleTileBwdLPTSchedulerILb1ELi128ELb0EEEEEEEEEvNT_6ParamsE,"a",@progbits
	.sectionflags	@""
	.align	4
.nv.constant0._ZN7cutlass13device_kernelIN5flash11enable_sm90INS1_16FlashAttnBwdSm90INS1_25CollectiveMainloopBwdSm90ILi2ELi2ELi2EN4cute5tupleIJNS5_1CILi1EEES8_S8_EEENS6_IJNS7_ILi96EEENS7_ILi128EEENS7_ILi64EEEEEENS_10bfloat16_tEfNS_4arch4Sm90ELb1ELb0ELb1ELb1ELb0ELb1ELb0ELb1ELi2ELi1ELi2ELi2ELb0EEENS1_24CollectiveEpilogueBwdGQAISD_fSG_Li256ELb1ELb0EEENS1_25SingleTileBwdLPTSchedulerILb1ELi128ELb0EEEEEEEEEvNT_6ParamsE:
	.zero		2432


//--------------------- .nv.constant0._ZN7cutlass13device_kernelIN5flash32FlashAttnBwdPostprocessConvertdQIN4cute5tupleIJNS3_1CILi96EEENS5_ILi64EEEEEENS_10bfloat16_tEfNS_4arch4Sm90ELi256ENS3_8TiledMMAINS3_8MMA_AtomIJNS3_4SM904GMMA27MMA_64x16x16_F32BF16BF16_SSILNSF_5MajorE1ELSH_0ELNSF_7ScaleInE1ELSI_1EEEEEENS3_6LayoutINS4_IJNS5_ILi1EEENS5_ILi2EEESM_EEENS4_IJNS5_ILi0EEESM_SP_EEEEENS4_IJNS3_10UnderscoreESS_SS_EEEEELb1EEEEEvNT_6ParamsE --------------------------
	.section	.nv.constant0._ZN7cutlass13device_kernelIN5flash32FlashAttnBwdPostprocessConvertdQIN4cute5tupleIJNS3_1CILi96EEENS5_ILi64EEEEEENS_10bfloat16_tEfNS_4arch4Sm90ELi256ENS3_8TiledMMAINS3_8MMA_AtomIJNS3_4SM904GMMA27MMA_64x16x16_F32BF16BF16_SSILNSF_5MajorE1ELSH_0ELNSF_7ScaleInE1ELSI_1EEEEEENS3_6LayoutINS4_IJNS5_ILi1EEENS5_ILi2EEESM_EEENS4_IJNS5_ILi0EEESM_SP_EEEEENS4_IJNS3_10UnderscoreESS_SS_EEEEELb1EEEEEvNT_6ParamsE,"a",@progbits
	.sectionflags	@""
	.align	4
.nv.constant0._ZN7cutlass13device_kernelIN5flash32FlashAttnBwdPostprocessConvertdQIN4cute5tupleIJNS3_1CILi96EEENS5_ILi64EEEEEENS_10bfloat16_tEfNS_4arch4Sm90ELi256ENS3_8TiledMMAINS3_8MMA_AtomIJNS3_4SM904GMMA27MMA_64x16x16_F32BF16BF16_SSILNSF_5MajorE1ELSH_0ELNSF_7ScaleInE1ELSI_1EEEEEENS3_6LayoutINS4_IJNS5_ILi1EEENS5_ILi2EEESM_EEENS4_IJNS5_ILi0EEESM_SP_EEEEENS4_IJNS3_10UnderscoreESS_SS_EEEEELb1EEEEEvNT_6ParamsE:
	.zero		640


//--------------------- .nv.constant0._ZN7cutlass13device_kernelIN5flash11enable_sm90INS1_16FlashAttnBwdSm90INS1_25CollectiveMainloopBwdSm90ILi2ELi2ELi2EN4cute5tupleIJNS5_1CILi1EEES8_S8_EEENS6_IJNS7_ILi96EEENS7_ILi128EEENS7_ILi64EEEEEENS_10bfloat16_tEfNS_4arch4Sm90ELb1ELb0ELb1ELb1ELb1ELb1ELb0ELb1ELi2ELi1ELi2ELi2ELb0EEENS1_24CollectiveEpilogueBwdGQAISD_fSG_Li256ELb1ELb1EEENS1_25SingleTileBwdLPTSchedulerILb1ELi128ELb1EEEEEEEEEvNT_6ParamsE --------------------------
	.section	.nv.constant0._ZN7cutlass13device_kernelIN5flash11enable_sm90INS1_16FlashAttnBwdSm90INS1_25CollectiveMainloopBwdSm90ILi2ELi2ELi2EN4cute5tupleIJNS5_1CILi1EEES8_S8_EEENS6_IJNS7_ILi96EEENS7_ILi128EEENS7_ILi64EEEEEENS_10bfloat16_tEfNS_4arch4Sm90ELb1ELb0ELb1ELb1ELb1ELb1ELb0ELb1ELi2ELi1ELi2ELi2ELb0EEENS1_24CollectiveEpilogueBwdGQAISD_fSG_Li256ELb1ELb1EEENS1_25SingleTileBwdLPTSchedulerILb1ELi128ELb1EEEEEEEEEvNT_6ParamsE,"a",@progbits
	.sectionflags	@""
	.align	4
.nv.constant0._ZN7cutlass13device_kernelIN5flash11enable_sm90INS1_16FlashAttnBwdSm90INS1_25CollectiveMainloopBwdSm90ILi2ELi2ELi2EN4cute5tupleIJNS5_1CILi1EEES8_S8_EEENS6_IJNS7_ILi96EEENS7_ILi128EEENS7_ILi64EEEEEENS_10bfloat16_tEfNS_4arch4Sm90ELb1ELb0ELb1ELb1ELb1ELb1ELb0ELb1ELi2ELi1ELi2ELi2ELb0EEENS1_24CollectiveEpilogueBwdGQAISD_fSG_Li256ELb1ELb1EEENS1_25SingleTileBwdLPTSchedulerILb1ELi128ELb1EEEEEEEEEvNT_6ParamsE:
	.zero		2432


//--------------------- .nv.constant0._ZN7cutlass13device_kernelIN5flash22FlashAttnBwdPreprocessIN4cute5tupleIJNS3_1CILi96EEENS5_ILi64EEEEEENS_10bfloat16_tEfNS_4arch4Sm90ELb1ELb1EEEEEvNT_6ParamsE --------------------------
	.section	.nv.constant0._ZN7cutlass13device_kernelIN5flash22FlashAttnBwdPreprocessIN4cute5tupleIJNS3_1CILi96EEENS5_ILi64EEEEEENS_10bfloat16_tEfNS_4arch4Sm90ELb1ELb1EEEEEvNT_6ParamsE,"a",@progbits
	.sectionflags	@""
	.align	4
.nv.constant0._ZN7cutlass13device_kernelIN5flash22FlashAttnBwdPreprocessIN4cute5tupleIJNS3_1CILi96EEENS5_ILi64EEEEEENS_10bfloat16_tEfNS_4arch4Sm90ELb1ELb1EEEEEvNT_6ParamsE:
	.zero		768


//--------------------- .nv.constant0._ZN7cutlass13device_kernelIN5flash11enable_sm90INS1_16FlashAttnBwdSm90INS1_25CollectiveMainloopBwdSm90ILi2ELi2ELi2EN4cute5tupleIJNS5_1CILi1EEES8_S8_EEENS6_IJNS7_ILi128EEESA_NS7_ILi64EEEEEENS_10bfloat16_tEfNS_4arch4Sm90ELb0ELb0ELb0ELb0ELb0ELb1ELb0ELb0ELi2ELi1ELi2ELi2ELb0EEENS1_21CollectiveEpilogueBwdISC_SD_SF_Li256ELb0ELb0ELi1EEENS1_19SingleTileSchedulerILb0ELb0ELb0ELi128EEEEEEEEEvNT_6ParamsE --------------------------
	.section	.nv.constant0._ZN7cutlass13device_kernelIN5flash11enable_sm90INS1_16FlashAttnBwdSm90INS1_25CollectiveMainloopBwdSm90ILi2ELi2ELi2EN4cute5tupleIJNS5_1CILi1EEES8_S8_EEENS6_IJNS7_ILi128EEESA_NS7_ILi64EEEEEENS_10bfloat16_tEfNS_4arch4Sm90ELb0ELb0ELb0ELb0ELb0ELb1ELb0ELb0ELi2ELi1ELi2ELi2ELb0EEENS1_21CollectiveEpilogueBwdISC_SD_SF_Li256ELb0ELb0ELi1EEENS1_19SingleTileSchedulerILb0ELb0ELb0ELi128EEEEEEEEEvNT_6ParamsE,"a",@progbits
	.sectionflags	@""
	.align	4
.nv.constant0._ZN7cutlass13device_kernelIN5flash11enable_sm90INS1_16FlashAttnBwdSm90INS1_25CollectiveMainloopBwdSm90ILi2ELi2ELi2EN4cute5tupleIJNS5_1CILi1EEES8_S8_EEENS6_IJNS7_ILi128EEESA_NS7_ILi64EEEEEENS_10bfloat16_tEfNS_4arch4Sm90ELb0ELb0ELb0ELb0ELb0ELb1ELb0ELb0ELi2ELi1ELi2ELi2ELb0EEENS1_21CollectiveEpilogueBwdISC_SD_SF_Li256ELb0ELb0ELi1EEENS1_19SingleTileSchedulerILb0ELb0ELb0ELi128EEEEEEEEEvNT_6ParamsE:
	.zero		2944


//--------------------- .nv.constant0._ZN7cutlass13device_kernelIN5flash11enable_sm90INS1_16FlashAttnBwdSm90INS1_25CollectiveMainloopBwdSm90ILi2ELi2ELi2EN4cute5tupleIJNS5_1CILi1EEES8_S8_EEENS6_IJNS7_ILi128EEESA_NS7_ILi64EEEEEENS_10bfloat16_tEfNS_4arch4Sm90ELb0ELb0ELb0ELb0ELb1ELb1ELb0ELb0ELi2ELi1ELi2ELi2ELb0EEENS1_21CollectiveEpilogueBwdISC_SD_SF_Li256ELb0ELb0ELi1EEENS1_19SingleTileSchedulerILb0ELb0ELb0ELi128EEEEEEEEEvNT_6ParamsE --------------------------
	.section	.nv.constant0._ZN7cutlass13device_kernelIN5flash11enable_sm90INS1_16FlashAttnBwdSm90INS1_25CollectiveMainloopBwdSm90ILi2ELi2ELi2EN4cute5tupleIJNS5_1CILi1EEES8_S8_EEENS6_IJNS7_ILi128EEESA_NS7_ILi64EEEEEENS_10bfloat16_tEfNS_4arch4Sm90ELb0ELb0ELb0ELb0ELb1ELb1ELb0ELb0ELi2ELi1ELi2ELi2ELb0EEENS1_21CollectiveEpilogueBwdISC_SD_SF_Li256ELb0ELb0ELi1EEENS1_19SingleTileSchedulerILb0ELb0ELb0ELi128EEEEEEEEEvNT_6ParamsE,"a",@progbits
	.sectionflags	@""
	.align	4
.nv.constant0._ZN7cutlass13device_kernelIN5flash11enable_sm90INS1_16FlashAttnBwdSm90INS1_25CollectiveMainloopBwdSm90ILi2ELi2ELi2EN4cute5tupleIJNS5_1CILi1EEES8_S8_EEENS6_IJNS7_ILi128EEESA_NS7_ILi64EEEEEENS_10bfloat16_tEfNS_4arch4Sm90ELb0ELb0ELb0ELb0ELb1ELb1ELb0ELb0ELi2ELi1ELi2ELi2ELb0EEENS1_21CollectiveEpilogueBwdISC_SD_SF_Li256ELb0ELb0ELi1EEENS1_19SingleTileSchedulerILb0ELb0ELb0ELi128EEEEEEEEEvNT_6ParamsE:
	.zero		2944


//--------------------- .nv.constant0._ZN7cutlass13device_kernelIN5flash11enable_sm90INS1_16FlashAttnBwdSm90INS1_25CollectiveMainloopBwdSm90ILi2ELi2ELi2EN4cute5tupleIJNS5_1CILi1EEES8_S8_EEENS6_IJNS7_ILi128EEESA_NS7_ILi64EEEEEENS_10bfloat16_tEfNS_4arch4Sm90ELb0ELb0ELb0ELb0ELb0ELb1ELb0ELb0ELi2ELi1ELi2ELi2ELb0EEENS1_24CollectiveEpilogueBwdGQAISC_fSF_Li256ELb0ELb0EEENS1_19SingleTileSchedulerILb0ELb0ELb0ELi128EEEEEEEEEvNT_6ParamsE --------------------------
	.section	.nv.constant0._ZN7cutlass13device_kernelIN5flash11enable_sm90INS1_16FlashAttnBwdSm90INS1_25CollectiveMainloopBwdSm90ILi2ELi2ELi2EN4cute5tupleIJNS5_1CILi1EEES8_S8_EEENS6_IJNS7_ILi128EEESA_NS7_ILi64EEEEEENS_10bfloat16_tEfNS_4arch4Sm90ELb0ELb0ELb0ELb0ELb0ELb1ELb0ELb0ELi2ELi1ELi2ELi2ELb0EEENS1_24CollectiveEpilogueBwdGQAISC_fSF_Li256ELb0ELb0EEENS1_19SingleTileSchedulerILb0ELb0ELb0ELi128EEEEEEEEEvNT_6ParamsE,"a",@progbits
	.sectionflags	@""
	.align	4
.nv.constant0._ZN7cutlass13device_kernelIN5flash11enable_sm90INS1_16FlashAttnBwdSm90INS1_25CollectiveMainloopBwdSm90ILi2ELi2ELi2EN4cute5tupleIJNS5_1CILi1EEES8_S8_EEENS6_IJNS7_ILi128EEESA_NS7_ILi64EEEEEENS_10bfloat16_tEfNS_4arch4Sm90ELb0ELb0ELb0ELb0ELb0ELb1ELb0ELb0ELi2ELi1ELi2ELi2ELb0EEENS1_24CollectiveEpilogueBwdGQAISC_fSF_Li256ELb0ELb0EEENS1_19SingleTileSchedulerILb0ELb0ELb0ELi128EEEEEEEEEvNT_6ParamsE:
	.zero		2304


//--------------------- .nv.constant0._ZN7cutlass13device_kernelIN5flash11enable_sm90INS1_16FlashAttnBwdSm90INS1_25CollectiveMainloopBwdSm90ILi2ELi2ELi2EN4cute5tupleIJNS5_1CILi1EEES8_S8_EEENS6_IJNS7_ILi128EEESA_NS7_ILi64EEEEEENS_10bfloat16_tEfNS_4arch4Sm90ELb0ELb0ELb0ELb0ELb1ELb1ELb0ELb0ELi2ELi1ELi2ELi2ELb0EEENS1_24CollectiveEpilogueBwdGQAISC_fSF_Li256ELb0ELb1EEENS1_19SingleTileSchedulerILb0ELb0ELb0ELi128EEEEEEEEEvNT_6ParamsE --------------------------
	.section	.nv.constant0._ZN7cutlass13device_kernelIN5flash11enable_sm90INS1_16FlashAttnBwdSm90INS1_25CollectiveMainloopBwdSm90ILi2ELi2ELi2EN4cute5tupleIJNS5_1CILi1EEES8_S8_EEENS6_IJNS7_ILi128EEESA_NS7_ILi64EEEEEENS_10bfloat16_tEfNS_4arch4Sm90ELb0ELb0ELb0ELb0ELb1ELb1ELb0ELb0ELi2ELi1ELi2ELi2ELb0EEENS1_24CollectiveEpilogueBwdGQAISC_fSF_Li256ELb0ELb1EEENS1_19SingleTileSchedulerILb0ELb0ELb0ELi128EEEEEEEEEvNT_6ParamsE,"a",@progbits
	.sectionflags	@""
	.align	4
.nv.constant0._ZN7cutlass13device_kernelIN5flash11enable_sm90INS1_16FlashAttnBwdSm90INS1_25CollectiveMainloopBwdSm90ILi2ELi2ELi2EN4cute5tupleIJNS5_1CILi1EEES8_S8_EEENS6_IJNS7_ILi128EEESA_NS7_ILi64EEEEEENS_10bfloat16_tEfNS_4arch4Sm90ELb0ELb0ELb0ELb0ELb1ELb1ELb0ELb0ELi2ELi1ELi2ELi2ELb0EEENS1_24CollectiveEpilogueBwdGQAISC_fSF_Li256ELb0ELb1EEENS1_19SingleTileSchedulerILb0ELb0ELb0ELi128EEEEEEEEEvNT_6ParamsE:
	.zero		2304


//--------------------- .nv.constant0._ZN7cutlass13device_kernelIN5flash11enable_sm90INS1_16FlashAttnBwdSm90INS1_25CollectiveMainloopBwdSm90ILi2ELi2ELi2EN4cute5tupleIJNS5_1CILi1EEES8_S8_EEENS6_IJNS7_ILi128EEESA_NS7_ILi64EEEEEENS_10bfloat16_tEfNS_4arch4Sm90ELb0ELb0ELb0ELb1ELb0ELb1ELb0ELb0ELi2ELi1ELi2ELi2ELb0EEENS1_21CollectiveEpilogueBwdISC_SD_SF_Li256ELb1ELb0ELi1EEENS1_19SingleTileSchedulerILb1ELb0ELb0ELi128EEEEEEEEEvNT_6ParamsE --------------------------
	.section	.nv.constant0._ZN7cutlass13device_kernelIN5flash11enable_sm90INS1_16FlashAttnBwdSm90INS1_25CollectiveMainloopBwdSm90ILi2ELi2ELi2EN4cute5tupleIJNS5_1CILi1EEES8_S8_EEENS6_IJNS7_ILi128EEESA_NS7_ILi64EEEEEENS_10bfloat16_tEfNS_4arch4Sm90ELb0ELb0ELb0ELb1ELb0ELb1ELb0ELb0ELi2ELi1ELi2ELi2ELb0EEENS1_21CollectiveEpilogueBwdISC_SD_SF_Li256ELb1ELb0ELi1EEENS1_19SingleTileSchedulerILb1ELb0ELb0ELi128EEEEEEEEEvNT_6ParamsE,"a",@progbits
	.sectionflags	@""
	.align	4
.nv.constant0._ZN7cutlass13device_kernelIN5flash11enable_sm90INS1_16FlashAttnBwdSm90INS1_25CollectiveMainloopBwdSm90ILi2ELi2ELi2EN4cute5tupleIJNS5_1CILi1EEES8_S8_EEENS6_IJNS7_ILi128EEESA_NS7_ILi64EEEEEENS_10bfloat16_tEfNS_4arch4Sm90ELb0ELb0ELb0ELb1ELb0ELb1ELb0ELb0ELi2ELi1ELi2ELi2ELb0EEENS1_21CollectiveEpilogueBwdISC_SD_SF_Li256ELb1ELb0ELi1EEENS1_19SingleTileSchedulerILb1ELb0ELb0ELi128EEEEEEEEEvNT_6ParamsE:
	.zero		2304


//--------------------- .nv.constant0._ZN7cutlass13device_kernelIN5flash11enable_sm90INS1_16FlashAttnBwdSm90INS1_25CollectiveMainloopBwdSm90ILi2ELi2ELi2EN4cute5tupleIJNS5_1CILi1EEES8_S8_EEENS6_IJNS7_ILi128EEESA_NS7_ILi64EEEEEENS_10bfloat16_tEfNS_4arch4Sm90ELb0ELb0ELb0ELb1ELb1ELb1ELb0ELb0ELi2ELi1ELi2ELi2ELb0EEENS1_21CollectiveEpilogueBwdISC_SD_SF_Li256ELb1ELb0ELi1EEENS1_19SingleTileSchedulerILb1ELb0ELb0ELi128EEEEEEEEEvNT_6ParamsE --------------------------
	.section	.nv.constant0._ZN7cutlass13device_kernelIN5flash11enable_sm90INS1_16FlashAttnBwdSm90INS1_25CollectiveMainloopBwdSm90ILi2ELi2ELi2EN4cute5tupleIJNS5_1CILi1EEES8_S8_EEENS6_IJNS7_ILi128EEESA_NS7_ILi64EEEEEENS_10bfloat16_tEfNS_4arch4Sm90ELb0ELb0ELb0ELb1ELb1ELb1ELb0ELb0ELi2ELi1ELi2ELi2ELb0EEENS1_21CollectiveEpilogueBwdISC_SD_SF_Li256ELb1ELb0ELi1EEENS1_19SingleTileSchedulerILb1ELb0ELb0ELi128EEEEEEEEEvNT_6ParamsE,"a",@progbits
	.sectionflags	@""
	.align	4
.nv.constant0._ZN7cutlass13device_kernelIN5flash11enable_sm90INS1_16FlashAttnBwdSm90INS1_25CollectiveMainloopBwdSm90ILi2ELi2ELi2EN4cute5tupleIJNS5_1CILi1EEES8_S8_EEENS6_IJNS7_ILi128EEESA_NS7_ILi64EEEEEENS_10bfloat16_tEfNS_4arch4Sm90ELb0ELb0ELb0ELb1ELb1ELb1ELb0ELb0ELi2ELi1ELi2ELi2ELb0EEENS1_21CollectiveEpilogueBwdISC_SD_SF_Li256ELb1ELb0ELi1EEENS1_19SingleTileSchedulerILb1ELb0ELb0ELi128EEEEEEEEEvNT_6ParamsE:
	.zero		2304


//--------------------- .nv.constant0._ZN7cutlass13device_kernelIN5flash11enable_sm90INS1_16FlashAttnBwdSm90INS1_25CollectiveMainloopBwdSm90ILi2ELi2ELi2EN4cute5tupleIJNS5_1CILi1EEES8_S8_EEENS6_IJNS7_ILi128EEESA_NS7_ILi64EEEEEENS_10bfloat16_tEfNS_4arch4Sm90ELb0ELb0ELb0ELb1ELb0ELb1ELb0ELb0ELi2ELi1ELi2ELi2ELb0EEENS1_24CollectiveEpilogueBwdGQAISC_fSF_Li256ELb1ELb0EEENS1_19SingleTileSchedulerILb1ELb0ELb0ELi128EEEEEEEEEvNT_6ParamsE --------------------------
	.section	.nv.constant0._ZN7cutlass13device_kernelIN5flash11enable_sm90INS1_16FlashAttnBwdSm90INS1_25CollectiveMainloopBwdSm90ILi2ELi2ELi2EN4cute5tupleIJNS5_1CILi1EEES8_S8_EEENS6_IJNS7_ILi128EEESA_NS7_ILi64EEEEEENS_10bfloat16_tEfNS_4arch4Sm90ELb0ELb0ELb0ELb1ELb0ELb1ELb0ELb0ELi2ELi1ELi2ELi2ELb0EEENS1_24CollectiveEpilogueBwdGQAISC_fSF_Li256ELb1ELb0EEENS1_19SingleTileSchedulerILb1ELb0ELb0ELi128EEEEEEEEEvNT_6ParamsE,"a",@progbits
	.sectionflags	@""
	.align	4
.nv.constant0._ZN7cutlass13device_kernelIN5flash11enable_sm90INS1_16FlashAttnBwdSm90INS1_25CollectiveMainloopBwdSm90ILi2ELi2ELi2EN4cute5tupleIJNS5_1CILi1EEES8_S8_EEENS6_IJNS7_ILi128EEESA_NS7_ILi64EEEEEENS_10bfloat16_tEfNS_4arch4Sm90ELb0ELb0ELb0ELb1ELb0ELb1ELb0ELb0ELi2ELi1ELi2ELi2ELb0EEENS1_24CollectiveEpilogueBwdGQAISC_fSF_Li256ELb1ELb0EEENS1_19SingleTileSchedulerILb1ELb0ELb0ELi128EEEEEEEEEvNT_6ParamsE:
	.zero		2304


//--------------------- .nv.constant0._ZN7cutlass13device_kernelIN5flash11enable_sm90INS1_16FlashAttnBwdSm90INS1_25CollectiveMainloopBwdSm90ILi2ELi2ELi2EN4cute5tupleIJNS5_1CILi1EEES8_S8_EEENS6_IJNS7_ILi128EEESA_NS7_ILi64EEEEEENS_10bfloat16_tEfNS_4arch4Sm90ELb0ELb0ELb0ELb1ELb1ELb1ELb0ELb0ELi2ELi1ELi2ELi2ELb0EEENS1_24CollectiveEpilogueBwdGQAISC_fSF_Li256ELb1ELb1EEENS1_19SingleTileSchedulerILb1ELb0ELb0ELi128EEEEEEEEEvNT_6ParamsE --------------------------
	.section	.nv.constant0._ZN7cutlass13device_kernelIN5flash11enable_sm90INS1_16FlashAttnBwdSm90INS1_25CollectiveMainloopBwdSm90ILi2ELi2ELi2EN4cute5tupleIJNS5_1CILi1EEES8_S8_EEENS6_IJNS7_ILi128EEESA_NS7_ILi64EEEEEENS_10bfloat16_tEfNS_4arch4Sm90ELb0ELb0ELb0ELb1ELb1ELb1ELb0ELb0ELi2ELi1ELi2ELi2ELb0EEENS1_24CollectiveEpilogueBwdGQAISC_fSF_Li256ELb1ELb1EEENS1_19SingleTileSchedulerILb1ELb0ELb0ELi128EEEEEEEEEvNT_6ParamsE,"a",@progbits
	.sectionflags	@""
	.align	4
.nv.constant0._ZN7cutlass13device_kernelIN5flash11enable_sm90INS1_16FlashAttnBwdSm90INS1_25CollectiveMainloopBwdSm90ILi2ELi2ELi2EN4cute5tupleIJNS5_1CILi1EEES8_S8_EEENS6_IJNS7_ILi128EEESA_NS7_ILi64EEEEEENS_10bfloat16_tEfNS_4arch4Sm90ELb0ELb0ELb0ELb1ELb1ELb1ELb0ELb0ELi2ELi1ELi2ELi2ELb0EEENS1_24CollectiveEpilogueBwdGQAISC_fSF_Li256ELb1ELb1EEENS1_19SingleTileSchedulerILb1ELb0ELb0ELi128EEEEEEEEEvNT_6ParamsE:
	.zero		2304


//--------------------- .nv.constant0._ZN7cutlass13device_kernelIN5flash11enable_sm90INS1_16FlashAttnBwdSm90INS1_25CollectiveMainloopBwdSm90ILi2ELi2ELi2EN4cute5tupleIJNS5_1CILi1EEES8_S8_EEENS6_IJNS7_ILi128EEESA_NS7_ILi64EEEEEENS_10bfloat16_tEfNS_4arch4Sm90ELb0ELb1ELb0ELb0ELb0ELb1ELb0ELb0ELi2ELi1ELi2ELi2ELb0EEENS1_21CollectiveEpilogueBwdISC_SD_SF_Li256ELb0ELb0ELi1EEENS1_19SingleTileSchedulerILb0ELb0ELb0ELi128EEEEEEEEEvNT_6ParamsE --------------------------
	.section	.nv.constant0._ZN7cutlass13device_kernelIN5flash11enable_sm90INS1_16FlashAttnBwdSm90INS1_25CollectiveMainloopBwdSm90ILi2ELi2ELi2EN4cute5tupleIJNS5_1CILi1EEES8_S8_EEENS6_IJNS7_ILi128EEESA_NS7_ILi64EEEEEENS_10bfloat16_tEfNS_4arch4Sm90ELb0ELb1ELb0ELb0ELb0ELb1ELb0ELb0ELi2ELi1ELi2ELi2ELb0EEENS1_21CollectiveEpilogueBwdISC_SD_SF_Li256ELb0ELb0ELi1EEENS1_19SingleTileSchedulerILb0ELb0ELb0ELi128EEEEEEEEEvNT_6ParamsE,"a",@progbits
	.sectionflags	@""
	.align	4
.nv.constant0._ZN7cutlass13device_kernelIN5flash11enable_sm90INS1_16FlashAttnBwdSm90INS1_25CollectiveMainloopBwdSm90ILi2ELi2ELi2EN4cute5tupleIJNS5_1CILi1EEES8_S8_EEENS6_IJNS7_ILi128EEESA_NS7_ILi64EEEEEENS_10bfloat16_tEfNS_4arch4Sm90ELb0ELb1ELb0ELb0ELb0ELb1ELb0ELb0ELi2ELi1ELi2ELi2ELb0EEENS1_21CollectiveEpilogueBwdISC_SD_SF_Li256ELb0ELb0ELi1EEENS1_19SingleTileSchedulerILb0ELb0ELb0ELi128EEEEEEEEEvNT_6ParamsE:
	.zero		2944


//--------------------- .nv.constant0._ZN7cutlass13device_kernelIN5flash11enable_sm90INS1_16FlashAttnBwdSm90INS1_25CollectiveMainloopBwdSm90ILi2ELi2ELi2EN4cute5tupleIJNS5_1CILi1EEES8_S8_EEENS6_IJNS7_ILi128EEESA_NS7_ILi64EEEEEENS_10bfloat16_tEfNS_4arch4Sm90ELb0ELb1ELb0ELb0ELb1ELb1ELb0ELb0ELi2ELi1ELi2ELi2ELb0EEENS1_21CollectiveEpilogueBwdISC_SD_SF_Li256ELb0ELb0ELi1EEENS1_19SingleTileSchedulerILb0ELb0ELb0ELi128EEEEEEEEEvNT_6ParamsE --------------------------
	.section	.nv.constant0._ZN7cutlass13device_kernelIN5flash11enable_sm90INS1_16FlashAttnBwdSm90INS1_25CollectiveMainloopBwdSm90ILi2ELi2ELi2EN4cute5tupleIJNS5_1CILi1EEES8_S8_EEENS6_IJNS7_ILi128EEESA_NS7_ILi64EEEEEENS_10bfloat16_tEfNS_4arch4Sm90ELb0ELb1ELb0ELb0ELb1ELb1ELb0ELb0ELi2ELi1ELi2ELi2ELb0EEENS1_21CollectiveEpilogueBwdISC_SD_SF_Li256ELb0ELb0ELi1EEENS1_19SingleTileSchedulerILb0ELb0ELb0ELi128EEEEEEEEEvNT_6ParamsE,"a",@progbits
	.sectionflags	@""
	.align	4
.nv.constant0._ZN7cutlass13device_kernelIN5flash11enable_sm90INS1_16FlashAttnBwdSm90INS1_25CollectiveMainloopBwdSm90ILi2ELi2ELi2EN4cute5tupleIJNS5_1CILi1EEES8_S8_EEENS6_IJNS7_ILi128EEESA_NS7_ILi64EEEEEENS_10bfloat16_tEfNS_4arch4Sm90ELb0ELb1ELb0ELb0ELb1ELb1ELb0ELb0ELi2ELi1ELi2ELi2ELb0EEENS1_21CollectiveEpilogueBwdISC_SD_SF_Li256ELb0ELb0ELi1EEENS1_19SingleTileSchedulerILb0ELb0ELb0ELi128EEEEEEEEEvNT_6ParamsE:
	.zero		2944


//--------------------- .nv.constant0._ZN7cutlass13device_kernelIN5flash11enable_sm90INS1_16FlashAttnBwdSm90INS1_25CollectiveMainloopBwdSm90ILi2ELi2ELi2EN4cute5tupleIJNS5_1CILi1EEES8_S8_EEENS6_IJNS7_ILi128EEESA_NS7_ILi64EEEEEENS_10bfloat16_tEfNS_4arch4Sm90ELb0ELb1ELb0ELb0ELb0ELb1ELb0ELb0ELi2ELi1ELi2ELi2ELb0EEENS1_24CollectiveEpilogueBwdGQAISC_fSF_Li256ELb0ELb0EEENS1_19SingleTileSchedulerILb0ELb0ELb0ELi128EEEEEEEEEvNT_6ParamsE --------------------------
	.section	.nv.constant0._ZN7cutlass13device_kernelIN5flash11enable_sm90INS1_16FlashAttnBwdSm90INS1_25CollectiveMainloopBwdSm90ILi2ELi2ELi2EN4cute5tupleIJNS5_1CILi1EEES8_S8_EEENS6_IJNS7_ILi128EEESA_NS7_ILi64EEEEEENS_10bfloat16_tEfNS_4arch4Sm90ELb0ELb1ELb0ELb0ELb0ELb1ELb0ELb0ELi2ELi1ELi2ELi2ELb0EEENS1_24CollectiveEpilogueBwdGQAISC_fSF_Li256ELb0ELb0EEENS1_19SingleTileSchedulerILb0ELb0ELb0ELi128EEEEEEEEEvNT_6ParamsE,"a",@progbits
	.sectionflags	@""
	.align	4
.nv.constant0._ZN7cutlass13device_kernelIN5flash11enable_sm90INS1_16FlashAttnBwdSm90INS1_25CollectiveMainloopBwdSm90ILi2ELi2ELi2EN4cute5tupleIJNS5_1CILi1EEES8_S8_EEENS6_IJNS7_ILi128EEESA_NS7_ILi64EEEEEENS_10bfloat16_tEfNS_4arch4Sm90ELb0ELb1ELb0ELb0ELb0ELb1ELb0ELb0ELi2ELi1ELi2ELi2ELb0EEENS1_24CollectiveEpilogueBwdGQAISC_fSF_Li256ELb0ELb0EEENS1_19SingleTileSchedulerILb0ELb0ELb0ELi128EEEEEEEEEvNT_6ParamsE:
	.zero		2304


//--------------------- .nv.constant0._ZN7cutlass13device_kernelIN5flash11enable_sm90INS1_16FlashAttnBwdSm90INS1_25CollectiveMainloopBwdSm90ILi2ELi2ELi2EN4cute5tupleIJNS5_1CILi1EEES8_S8_EEENS6_IJNS7_ILi128EEESA_NS7_ILi64EEEEEENS_10bfloat16_tEfNS_4arch4Sm90ELb0ELb1ELb0ELb0ELb1ELb1ELb0ELb0ELi2ELi1ELi2ELi2ELb0EEENS1_24CollectiveEpilogueBwdGQAISC_fSF_Li256ELb0ELb1EEENS1_19SingleTileSchedulerILb0ELb0ELb0ELi128EEEEEEEEEvNT_6ParamsE --------------------------
	.section	.nv.constant0._ZN7cutlass13device_kernelIN5flash11enable_sm90INS1_16FlashAttnBwdSm90INS1_25CollectiveMainloopBwdSm90ILi2ELi2ELi2EN4cute5tupleIJNS5_1CILi1EEES8_S8_EEENS6_IJNS7_ILi128EEESA_NS7_ILi64EEEEEENS_10bfloat16_tEfNS_4arch4Sm90ELb0ELb1ELb0ELb0ELb1ELb1ELb0ELb0ELi2ELi1ELi2ELi2ELb0EEENS1_24CollectiveEpilogueBwdGQAISC_fSF_Li256ELb0ELb1EEENS1_19SingleTileSchedulerILb0ELb0ELb0ELi128EEEEEEEEEvNT_6ParamsE,"a",@progbits
	.sectionflags	@""
	.align	4
.nv.constant0._ZN7cutlass13device_kernelIN5flash11enable_sm90INS1_16FlashAttnBwdSm90INS1_25CollectiveMainloopBwdSm90ILi2ELi2ELi2EN4cute5tupleIJNS5_1CILi1EEES8_S8_EEENS6_IJNS7_ILi128EEESA_NS7_ILi64EEEEEENS_10bfloat16_tEfNS_4arch4Sm90ELb0ELb1ELb0ELb0ELb1ELb1ELb0ELb0ELi2ELi1ELi2ELi2ELb0EEENS1_24CollectiveEpilogueBwdGQAISC_fSF_Li256ELb0ELb1EEENS1_19SingleTileSchedulerILb0ELb0ELb0ELi128EEEEEEEEEvNT_6ParamsE:
	.zero		2304


//--------------------- .nv.constant0._ZN7cutlass13device_kernelIN5flash11enable_sm90INS1_16FlashAttnBwdSm90INS1_25CollectiveMainloopBwdSm90ILi2ELi2ELi2EN4cute5tupleIJNS5_1CILi1EEES8_S8_EEENS6_IJNS7_ILi128EEESA_NS7_ILi64EEEEEENS_10bfloat16_tEfNS_4arch4Sm90ELb0ELb1ELb0ELb1ELb0ELb1ELb0ELb0ELi2ELi1ELi2ELi2ELb0EEENS1_21CollectiveEpilogueBwdISC_SD_SF_Li256ELb1ELb0ELi1EEENS1_19SingleTileSchedulerILb1ELb0ELb0ELi128EEEEEEEEEvNT_6ParamsE --------------------------
	.section	.nv.constant0._ZN7cutlass13device_kernelIN5flash11enable_sm90INS1_16FlashAttnBwdSm90INS1_25CollectiveMainloopBwdSm90ILi2ELi2ELi2EN4cute5tupleIJNS5_1CILi1EEES8_S8_EEENS6_IJNS7_ILi128EEESA_NS7_ILi64EEEEEENS_10bfloat16_tEfNS_4arch4Sm90ELb0ELb1ELb0ELb1ELb0ELb1ELb0ELb0ELi2ELi1ELi2ELi2ELb0EEENS1_21CollectiveEpilogueBwdISC_SD_SF_Li256ELb1ELb0ELi1EEENS1_19SingleTileSchedulerILb1ELb0ELb0ELi128EEEEEEEEEvNT_6ParamsE,"a",@progbits
	.sectionflags	@""
	.align	4
.nv.constant0._ZN7cutlass13device_kernelIN5flash11enable_sm90INS1_16FlashAttnBwdSm90INS1_25CollectiveMainloopBwdSm90ILi2ELi2ELi2EN4cute5tupleIJNS5_1CILi1EEES8_S8_EEENS6_IJNS7_ILi128EEESA_NS7_ILi64EEEEEENS_10bfloat16_tEfNS_4arch4Sm90ELb0ELb1ELb0ELb1ELb0ELb1ELb0ELb0ELi2ELi1ELi2ELi2ELb0EEENS1_21CollectiveEpilogueBwdISC_SD_SF_Li256ELb1ELb0ELi1EEENS1_19SingleTileSchedulerILb1ELb0ELb0ELi128EEEEEEEEEvNT_6ParamsE:
	.zero		2304


//--------------------- .nv.constant0._ZN7cutlass13device_kernelIN5flash11enable_sm90INS1_16FlashAttnBwdSm90INS1_25CollectiveMainloopBwdSm90ILi2ELi2ELi2EN4cute5tupleIJNS5_1CILi1EEES8_S8_EEENS6_IJNS7_ILi128EEESA_NS7_ILi64EEEEEENS_10bfloat16_tEfNS_4arch4Sm90ELb0ELb1ELb0ELb1ELb1ELb1ELb0ELb0ELi2ELi1ELi2ELi2ELb0EEENS1_21CollectiveEpilogueBwdISC_SD_SF_Li256ELb1ELb0ELi1EEENS1_19SingleTileSchedulerILb1ELb0ELb0ELi128EEEEEEEEEvNT_6ParamsE --------------------------
	.section	.nv.constant0._ZN7cutlass13device_kernelIN5flash11enable_sm90INS1_16FlashAttnBwdSm90INS1_25CollectiveMainloopBwdSm90ILi2ELi2ELi2EN4cute5tupleIJNS5_1CILi1EEES8_S8_EEENS6_IJNS7_ILi128EEESA_NS7_ILi64EEEEEENS_10bfloat16_tEfNS_4arch4Sm90ELb0ELb1ELb0ELb1ELb1ELb1ELb0ELb0ELi2ELi1ELi2ELi2ELb0EEENS1_21CollectiveEpilogueBwdISC_SD_SF_Li256ELb1ELb0ELi1EEENS1_19SingleTileSchedulerILb1ELb0ELb0ELi128EEEEEEEEEvNT_6ParamsE,"a",@progbits
	.sectionflags	@""
	.align	4
.nv.constant0._ZN7cutlass13device_kernelIN5flash11enable_sm90INS1_16FlashAttnBwdSm90INS1_25CollectiveMainloopBwdSm90ILi2ELi2ELi2EN4cute5tupleIJNS5_1CILi1EEES8_S8_EEENS6_IJNS7_ILi128EEESA_NS7_ILi64EEEEEENS_10bfloat16_tEfNS_4arch4Sm90ELb0ELb1ELb0ELb1ELb1ELb1ELb0ELb0ELi2ELi1ELi2ELi2ELb0EEENS1_21CollectiveEpilogueBwdISC_SD_SF_Li256ELb1ELb0ELi1EEENS1_19SingleTileSchedulerILb1ELb0ELb0ELi128EEEEEEEEEvNT_6ParamsE:
	.zero		2304


//--------------------- .nv.constant0._ZN7cutlass13device_kernelIN5flash11enable_sm90INS1_16FlashAttnBwdSm90INS1_25CollectiveMainloopBwdSm90ILi2ELi2ELi2EN4cute5tupleIJNS5_1CILi1EEES8_S8_EEENS6_IJNS7_ILi128EEESA_NS7_ILi64EEEEEENS_10bfloat16_tEfNS_4arch4Sm90ELb0ELb1ELb0ELb1ELb0ELb1ELb0ELb0ELi2ELi1ELi2ELi2ELb0EEENS1_24CollectiveEpilogueBwdGQAISC_fSF_Li256ELb1ELb0EEENS1_19SingleTileSchedulerILb1ELb0ELb0ELi128EEEEEEEEEvNT_6ParamsE --------------------------
	.section	.nv.constant0._ZN7cutlass13device_kernelIN5flash11enable_sm90INS1_16FlashAttnBwdSm90INS1_25CollectiveMainloopBwdSm90ILi2ELi2ELi2EN4cute5tupleIJNS5_1CILi1EEES8_S8_EEENS6_IJNS7_ILi128EEESA_NS7_ILi64EEEEEENS_10bfloat16_tEfNS_4arch4Sm90ELb0ELb1ELb0ELb1ELb0ELb1ELb0ELb0ELi2ELi1ELi2ELi2ELb0EEENS1_24CollectiveEpilogueBwdGQAISC_fSF_Li256ELb1ELb0EEENS1_19SingleTileSchedulerILb1ELb0ELb0ELi128EEEEEEEEEvNT_6ParamsE,"a",@progbits
	.sectionflags	@""
	.align	4
.nv.constant0._ZN7cutlass13device_kernelIN5flash11enable_sm90INS1_16FlashAttnBwdSm90INS1_25CollectiveMainloopBwdSm90ILi2ELi2ELi2EN4cute5tupleIJNS5_1CILi1EEES8_S8_EEENS6_IJNS7_ILi128EEESA_NS7_ILi64EEEEEENS_10bfloat16_tEfNS_4arch4Sm90ELb0ELb1ELb0ELb1ELb0ELb1ELb0ELb0ELi2ELi1ELi2ELi2ELb0EEENS1_24CollectiveEpilogueBwdGQAISC_fSF_Li256ELb1ELb0EEENS1_19SingleTileSchedulerILb1ELb0ELb0ELi128EEEEEEEEEvNT_6ParamsE:
	.zero		2304


//--------------------- .nv.constant0._ZN7cutlass13device_kernelIN5flash11enable_sm90INS1_16FlashAttnBwdSm90INS1_25CollectiveMainloopBwdSm90ILi2ELi2ELi2EN4cute5tupleIJNS5_1CILi1EEES8_S8_EEENS6_IJNS7_ILi128EEESA_NS7_ILi64EEEEEENS_10bfloat16_tEfNS_4arch4Sm90ELb0ELb1ELb0ELb1ELb1ELb1ELb0ELb0ELi2ELi1ELi2ELi2ELb0EEENS1_24CollectiveEpilogueBwdGQAISC_fSF_Li256ELb1ELb1EEENS1_19SingleTileSchedulerILb1ELb0ELb0ELi128EEEEEEEEEvNT_6ParamsE --------------------------
	.section	.nv.constant0._ZN7cutlass13device_kernelIN5flash11enable_sm90INS1_16FlashAttnBwdSm90INS1_25CollectiveMainloopBwdSm90ILi2ELi2ELi2EN4cute5tupleIJNS5_1CILi1EEES8_S8_EEENS6_IJNS7_ILi128EEESA_NS7_ILi64EEEEEENS_10bfloat16_tEfNS_4arch4Sm90ELb0ELb1ELb0ELb1ELb1ELb1ELb0ELb0ELi2ELi1ELi2ELi2ELb0EEENS1_24CollectiveEpilogueBwdGQAISC_fSF_Li256ELb1ELb1EEENS1_19SingleTileSchedulerILb1ELb0ELb0ELi128EEEEEEEEEvNT_6ParamsE,"a",@progbits
	.sectionflags	@""
	.align	4
.nv.constant0._ZN7cutlass13device_kernelIN5flash11enable_sm90INS1_16FlashAttnBwdSm90INS1_25CollectiveMainloopBwdSm90ILi2ELi2ELi2EN4cute5tupleIJNS5_1CILi1EEES8_S8_EEENS6_IJNS7_ILi128EEESA_NS7_ILi64EEEEEENS_10bfloat16_tEfNS_4arch4Sm90ELb0ELb1ELb0ELb1ELb1ELb1ELb0ELb0ELi2ELi1ELi2ELi2ELb0EEENS1_24CollectiveEpilogueBwdGQAISC_fSF_Li256ELb1ELb1EEENS1_19SingleTileSchedulerILb1ELb0ELb0ELi128EEEEEEEEEvNT_6ParamsE:
	.zero		2304


//--------------------- .nv.constant0._ZN7cutlass13device_kernelIN5flash11enable_sm90INS1_16FlashAttnBwdSm90INS1_25CollectiveMainloopBwdSm90ILi2ELi2ELi2EN4cute5tupleIJNS5_1CILi1EEES8_S8_EEENS6_IJNS7_ILi128EEESA_NS7_ILi64EEEEEENS_10bfloat16_tEfNS_4arch4Sm90ELb1ELb0ELb0ELb0ELb0ELb1ELb0ELb0ELi2ELi1ELi2ELi2ELb0EEENS1_21CollectiveEpilogueBwdISC_SD_SF_Li256ELb0ELb0ELi1EEENS1_25SingleTileBwdLPTSchedulerILb0ELi128ELb0EEEEEEEEEvNT_6ParamsE --------------------------
	.section	.nv.constant0._ZN7cutlass13device_kernelIN5flash11enable_sm90INS1_16FlashAttnBwdSm90INS1_25CollectiveMainloopBwdSm90ILi2ELi2ELi2EN4cute5tupleIJNS5_1CILi1EEES8_S8_EEENS6_IJNS7_ILi128EEESA_NS7_ILi64EEEEEENS_10bfloat16_tEfNS_4arch4Sm90ELb1ELb0ELb0ELb0ELb0ELb1ELb0ELb0ELi2ELi1ELi2ELi2ELb0EEENS1_21CollectiveEpilogueBwdISC_SD_SF_Li256ELb0ELb0ELi1EEENS1_25SingleTileBwdLPTSchedulerILb0ELi128ELb0EEEEEEEEEvNT_6ParamsE,"a",@progbits
	.sectionflags	@""
	.align	4
.nv.constant0._ZN7cutlass13device_kernelIN5flash11enable_sm90INS1_16FlashAttnBwdSm90INS1_25CollectiveMainloopBwdSm90ILi2ELi2ELi2EN4cute5tupleIJNS5_1CILi1EEES8_S8_EEENS6_IJNS7_ILi128EEESA_NS7_ILi64EEEEEENS_10bfloat16_tEfNS_4arch4Sm90ELb1ELb0ELb0ELb0ELb0ELb1ELb0ELb0ELi2ELi1ELi2ELi2ELb0EEENS1_21CollectiveEpilogueBwdISC_SD_SF_Li256ELb0ELb0ELi1EEENS1_25SingleTileBwdLPTSchedulerILb0ELi128ELb0EEEEEEEEEvNT_6ParamsE:
	.zero		2944


//--------------------- .nv.constant0._ZN7cutlass13device_kernelIN5flash11enable_sm90INS1_16FlashAttnBwdSm90INS1_25CollectiveMainloopBwdSm90ILi2ELi2ELi2EN4cute5tupleIJNS5_1CILi1EEES8_S8_EEENS6_IJNS7_ILi128EEESA_NS7_ILi64EEEEEENS_10bfloat16_tEfNS_4arch4Sm90ELb1ELb0ELb0ELb0ELb1ELb1ELb0ELb0ELi2ELi1ELi2ELi2ELb0EEENS1_21CollectiveEpilogueBwdISC_SD_SF_Li256ELb0ELb0ELi1EEENS1_25SingleTileBwdLPTSchedulerILb0ELi128ELb1EEEEEEEEEvNT_6ParamsE --------------------------
	.section	.nv.constant0._ZN7cutlass13device_kernelIN5flash11enable_sm90INS1_16FlashAttnBwdSm90INS1_25CollectiveMainloopBwdSm90ILi2ELi2ELi2EN4cute5tupleIJNS5_1CILi1EEES8_S8_EEENS6_IJNS7_ILi128EEESA_NS7_ILi64EEEEEENS_10bfloat16_tEfNS_4arch4Sm90ELb1ELb0ELb0ELb0ELb1ELb1ELb0ELb0ELi2ELi1ELi2ELi2ELb0EEENS1_21CollectiveEpilogueBwdISC_SD_SF_Li256ELb0ELb0ELi1EEENS1_25SingleTileBwdLPTSchedulerILb0ELi128ELb1EEEEEEEEEvNT_6ParamsE,"a",@progbits
	.sectionflags	@""
	.align	4
.nv.constant0._ZN7cutlass13device_kernelIN5flash11enable_sm90INS1_16FlashAttnBwdSm90INS1_25CollectiveMainloopBwdSm90ILi2ELi2ELi2EN4cute5tupleIJNS5_1CILi1EEES8_S8_EEENS6_IJNS7_ILi128EEESA_NS7_ILi64EEEEEENS_10bfloat16_tEfNS_4arch4Sm90ELb1ELb0ELb0ELb0ELb1ELb1ELb0ELb0ELi2ELi1ELi2ELi2ELb0EEENS1_21CollectiveEpilogueBwdISC_SD_SF_Li256ELb0ELb0ELi1EEENS1_25SingleTileBwdLPTSchedulerILb0ELi128ELb1EEEEEEEEEvNT_6ParamsE:
	.zero		2944


//--------------------- .nv.constant0._ZN7cutlass13device_kernelIN5flash11enable_sm90INS1_16FlashAttnBwdSm90INS1_25CollectiveMainloopBwdSm90ILi2ELi2ELi2EN4cute5tupleIJNS5_1CILi1EEES8_S8_EEENS6_IJNS7_ILi128EEESA_NS7_ILi64EEEEEENS_10bfloat16_tEfNS_4arch4Sm90ELb1ELb0ELb0ELb0ELb0ELb1ELb0ELb0ELi2ELi1ELi2ELi2ELb0EEENS1_24CollectiveEpilogueBwdGQAISC_fSF_Li256ELb0ELb0EEENS1_25SingleTileBwdLPTSchedulerILb0ELi128ELb0EEEEEEEEEvNT_6ParamsE --------------------------
	.section	.nv.constant0._ZN7cutlass13device_kernelIN5flash11enable_sm90INS1_16FlashAttnBwdSm90INS1_25CollectiveMainloopBwdSm90ILi2ELi2ELi2EN4cute5tupleIJNS5_1CILi1EEES8_S8_EEENS6_IJNS7_ILi128EEESA_NS7_ILi64EEEEEENS_10bfloat16_tEfNS_4arch4Sm90ELb1ELb0ELb0ELb0ELb0ELb1ELb0ELb0ELi2ELi1ELi2ELi2ELb0EEENS1_24CollectiveEpilogueBwdGQAISC_fSF_Li256ELb0ELb0EEENS1_25SingleTileBwdLPTSchedulerILb0ELi128ELb0EEEEEEEEEvNT_6ParamsE,"a",@progbits
	.sectionflags	@""
	.align	4
.nv.constant0._ZN7cutlass13device_kernelIN5flash11enable_sm90INS1_16FlashAttnBwdSm90INS1_25CollectiveMainloopBwdSm90ILi2ELi2ELi2EN4cute5tupleIJNS5_1CILi1EEES8_S8_EEENS6_IJNS7_ILi128EEESA_NS7_ILi64EEEEEENS_10bfloat16_tEfNS_4arch4Sm90ELb1ELb0ELb0ELb0ELb0ELb1ELb0ELb0ELi2ELi1ELi2ELi2ELb0EEENS1_24CollectiveEpilogueBwdGQAISC_fSF_Li256ELb0ELb0EEENS1_25SingleTileBwdLPTSchedulerILb0ELi128ELb0EEEEEEEEEvNT_6ParamsE:
	.zero		2432


//--------------------- .nv.constant0._ZN7cutlass13device_kernelIN5flash11enable_sm90INS1_16FlashAttnBwdSm90INS1_25CollectiveMainloopBwdSm90ILi2ELi2ELi2EN4cute5tupleIJNS5_1CILi1EEES8_S8_EEENS6_IJNS7_ILi128EEESA_NS7_ILi64EEEEEENS_10bfloat16_tEfNS_4arch4Sm90ELb1ELb0ELb0ELb0ELb1ELb1ELb0ELb0ELi2ELi1ELi2ELi2ELb0EEENS1_24CollectiveEpilogueBwdGQAISC_fSF_Li256ELb0ELb1EEENS1_25SingleTileBwdLPTSchedulerILb0ELi128ELb1EEEEEEEEEvNT_6ParamsE --------------------------
	.section	.nv.constant0._ZN7cutlass13device_kernelIN5flash11enable_sm90INS1_16FlashAttnBwdSm90INS1_25CollectiveMainloopBwdSm90ILi2ELi2ELi2EN4cute5tupleIJNS5_1CILi1EEES8_S8_EEENS6_IJNS7_ILi128EEESA_NS7_ILi64EEEEEENS_10bfloat16_tEfNS_4arch4Sm90ELb1ELb0ELb0ELb0ELb1ELb1ELb0ELb0ELi2ELi1ELi2ELi2ELb0EEENS1_24CollectiveEpilogueBwdGQAISC_fSF_Li256ELb0ELb1EEENS1_25SingleTileBwdLPTSchedulerILb0ELi128ELb1EEEEEEEEEvNT_6ParamsE,"a",@progbits
	.sectionflags	@""
	.align	4
.nv.constant0._ZN7cutlass13device_kernelIN5flash11enable_sm90INS1_16FlashAttnBwdSm90INS1_25CollectiveMainloopBwdSm90ILi2ELi2ELi2EN4cute5tupleIJNS5_1CILi1EEES8_S8_EEENS6_IJNS7_ILi128EEESA_NS7_ILi64EEEEEENS_10bfloat16_tEfNS_4arch4Sm90ELb1ELb0ELb0ELb0ELb1ELb1ELb0ELb0ELi2ELi1ELi2ELi2ELb0EEENS1_24CollectiveEpilogueBwdGQAISC_fSF_Li256ELb0ELb1EEENS1_25SingleTileBwdLPTSchedulerILb0ELi128ELb1EEEEEEEEEvNT_6ParamsE:
	.zero		2432


//--------------------- .nv.constant0._ZN7cutlass13device_kernelIN5flash22FlashAttnBwdPreprocessIN4cute5tupleIJNS3_1CILi128EEENS5_ILi64EEEEEENS_10bfloat16_tEfNS_4arch4Sm90ELb1ELb0EEEEEvNT_6ParamsE --------------------------
	.section	.nv.constant0._ZN7cutlass13device_kernelIN5flash22FlashAttnBwdPreprocessIN4cute5tupleIJNS3_1CILi128EEENS5_ILi64EEEEEENS_10bfloat16_tEfNS_4arch4Sm90ELb1ELb0EEEEEvNT_6ParamsE,"a",@progbits
	.sectionflags	@""
	.align	4
.nv.constant0._ZN7cutlass13device_kernelIN5flash22FlashAttnBwdPreprocessIN4cute5tupleIJNS3_1CILi128EEENS5_ILi64EEEEEENS_10bfloat16_tEfNS_4arch4Sm90ELb1ELb0EEEEEvNT_6ParamsE:
	.zero		768


//--------------------- .nv.constant0._ZN7cutlass13device_kernelIN5flash11enable_sm90INS1_16FlashAttnBwdSm90INS1_25CollectiveMainloopBwdSm90ILi2ELi2ELi2EN4cute5tupleIJNS5_1CILi1EEES8_S8_EEENS6_IJNS7_ILi128EEESA_NS7_ILi64EEEEEENS_10bfloat16_tEfNS_4arch4Sm90ELb1ELb0ELb0ELb1ELb0ELb1ELb0ELb0ELi2ELi1ELi2ELi2ELb0EEENS1_21CollectiveEpilogueBwdISC_SD_SF_Li256ELb1ELb0ELi1EEENS1_25SingleTileBwdLPTSchedulerILb1ELi128ELb0EEEEEEEEEvNT_6ParamsE --------------------------
	.section	.nv.constant0._ZN7cutlass13device_kernelIN5flash11enable_sm90INS1_16FlashAttnBwdSm90INS1_25CollectiveMainloopBwdSm90ILi2ELi2ELi2EN4cute5tupleIJNS5_1CILi1EEES8_S8_EEENS6_IJNS7_ILi128EEESA_NS7_ILi64EEEEEENS_10bfloat16_tEfNS_4arch4Sm90ELb1ELb0ELb0ELb1ELb0ELb1ELb0ELb0ELi2ELi1ELi2ELi2ELb0EEENS1_21CollectiveEpilogueBwdISC_SD_SF_Li256ELb1ELb0ELi1EEENS1_25SingleTileBwdLPTSchedulerILb1ELi128ELb0EEEEEEEEEvNT_6ParamsE,"a",@progbits
	.sectionflags	@""
	.align	4
.nv.constant0._ZN7cutlass13device_kernelIN5flash11enable_sm90INS1_16FlashAttnBwdSm90INS1_25CollectiveMainloopBwdSm90ILi2ELi2ELi2EN4cute5tupleIJNS5_1CILi1EEES8_S8_EEENS6_IJNS7_ILi128EEESA_NS7_ILi64EEEEEENS_10bfloat16_tEfNS_4arch4Sm90ELb1ELb0ELb0ELb1ELb0ELb1ELb0ELb0ELi2ELi1ELi2ELi2ELb0EEENS1_21CollectiveEpilogueBwdISC_SD_SF_Li256ELb1ELb0ELi1EEENS1_25SingleTileBwdLPTSchedulerILb1ELi128ELb0EEEEEEEEEvNT_6ParamsE:
	.zero		2304


//--------------------- .nv.constant0._ZN7cutlass13device_kernelIN5flash11enable_sm90INS1_16FlashAttnBwdSm90INS1_25CollectiveMainloopBwdSm90ILi2ELi2ELi2EN4cute5tupleIJNS5_1CILi1EEES8_S8_EEENS6_IJNS7_ILi128EEESA_NS7_ILi64EEEEEENS_10bfloat16_tEfNS_4arch4Sm90ELb1ELb0ELb0ELb1ELb1ELb1ELb0ELb0ELi2ELi1ELi2ELi2ELb0EEENS1_21CollectiveEpilogueBwdISC_SD_SF_Li256ELb1ELb0ELi1EEENS1_25SingleTileBwdLPTSchedulerILb1ELi128ELb1EEEEEEEEEvNT_6ParamsE --------------------------
	.section	.nv.constant0._ZN7cutlass13device_kernelIN5flash11enable_sm90INS1_16FlashAttnBwdSm90INS1_25CollectiveMainloopBwdSm90ILi2ELi2ELi2EN4cute5tupleIJNS5_1CILi1EEES8_S8_EEENS6_IJNS7_ILi128EEESA_NS7_ILi64EEEEEENS_10bfloat16_tEfNS_4arch4Sm90ELb1ELb0ELb0ELb1ELb1ELb1ELb0ELb0ELi2ELi1ELi2ELi2ELb0EEENS1_21CollectiveEpilogueBwdISC_SD_SF_Li256ELb1ELb0ELi1EEENS1_25SingleTileBwdLPTSchedulerILb1ELi128ELb1EEEEEEEEEvNT_6ParamsE,"a",@progbits
	.sectionflags	@""
	.align	4
.nv.constant0._ZN7cutlass13device_kernelIN5flash11enable_sm90INS1_16FlashAttnBwdSm90INS1_25CollectiveMainloopBwdSm90ILi2ELi2ELi2EN4cute5tupleIJNS5_1CILi1EEES8_S8_EEENS6_IJNS7_ILi128EEESA_NS7_ILi64EEEEEENS_10bfloat16_tEfNS_4arch4Sm90ELb1ELb0ELb0ELb1ELb1ELb1ELb0ELb0ELi2ELi1ELi2ELi2ELb0EEENS1_21CollectiveEpilogueBwdISC_SD_SF_Li256ELb1ELb0ELi1EEENS1_25SingleTileBwdLPTSchedulerILb1ELi128ELb1EEEEEEEEEvNT_6ParamsE:
	.zero		2304


//--------------------- .nv.constant0._ZN7cutlass13device_kernelIN5flash11enable_sm90INS1_16FlashAttnBwdSm90INS1_25CollectiveMainloopBwdSm90ILi2ELi2ELi2EN4cute5tupleIJNS5_1CILi1EEES8_S8_EEENS6_IJNS7_ILi128EEESA_NS7_ILi64EEEEEENS_10bfloat16_tEfNS_4arch4Sm90ELb1ELb0ELb0ELb1ELb0ELb1ELb0ELb0ELi2ELi1ELi2ELi2ELb0EEENS1_24CollectiveEpilogueBwdGQAISC_fSF_Li256ELb1ELb0EEENS1_25SingleTileBwdLPTSchedulerILb1ELi128ELb0EEEEEEEEEvNT_6ParamsE --------------------------
	.section	.nv.constant0._ZN7cutlass13device_kernelIN5flash11enable_sm90INS1_16FlashAttnBwdSm90INS1_25CollectiveMainloopBwdSm90ILi2ELi2ELi2EN4cute5tupleIJNS5_1CILi1EEES8_S8_EEENS6_IJNS7_ILi128EEESA_NS7_ILi64EEEEEENS_10bfloat16_tEfNS_4arch4Sm90ELb1ELb0ELb0ELb1ELb0ELb1ELb0ELb0ELi2ELi1ELi2ELi2ELb0EEENS1_24CollectiveEpilogueBwdGQAISC_fSF_Li256ELb1ELb0EEENS1_25SingleTileBwdLPTSchedulerILb1ELi128ELb0EEEEEEEEEvNT_6ParamsE,"a",@progbits
	.sectionflags	@""
	.align	4
.nv.constant0._ZN7cutlass13device_kernelIN5flash11enable_sm90INS1_16FlashAttnBwdSm90INS1_25CollectiveMainloopBwdSm90ILi2ELi2ELi2EN4cute5tupleIJNS5_1CILi1EEES8_S8_EEENS6_IJNS7_ILi128EEESA_NS7_ILi64EEEEEENS_10bfloat16_tEfNS_4arch4Sm90ELb1ELb0ELb0ELb1ELb0ELb1ELb0ELb0ELi2ELi1ELi2ELi2ELb0EEENS1_24CollectiveEpilogueBwdGQAISC_fSF_Li256ELb1ELb0EEENS1_25SingleTileBwdLPTSchedulerILb1ELi128ELb0EEEEEEEEEvNT_6ParamsE:
	.zero		2432


//--------------------- .nv.constant0._ZN7cutlass13device_kernelIN5flash32FlashAttnBwdPostprocessConvertdQIN4cute5tupleIJNS3_1CILi128EEENS5_ILi64EEEEEENS_10bfloat16_tEfNS_4arch4Sm90ELi256ENS3_8TiledMMAINS3_8MMA_AtomIJNS3_4SM904GMMA27MMA_64x64x16_F32BF16BF16_RSILNSF_5MajorE0ELSH_1ELNSF_7ScaleInE1ELSI_1EEEEEENS3_6LayoutINS4_IJNS5_ILi2EEENS5_ILi1EEESN_EEENS4_IJSN_NS5_ILi0EEESP_EEEEENS4_IJNS3_10UnderscoreESS_SS_EEEEELb0EEEEEvNT_6ParamsE --------------------------
	.section	.nv.constant0._ZN7cutlass13device_kernelIN5flash32FlashAttnBwdPostprocessConvertdQIN4cute5tupleIJNS3_1CILi128EEENS5_ILi64EEEEEENS_10bfloat16_tEfNS_4arch4Sm90ELi256ENS3_8TiledMMAINS3_8MMA_AtomIJNS3_4SM904GMMA27MMA_64x64x16_F32BF16BF16_RSILNSF_5MajorE0ELSH_1ELNSF_7ScaleInE1ELSI_1EEEEEENS3_6LayoutINS4_IJNS5_ILi2EEENS5_ILi1EEESN_EEENS4_IJSN_NS5_ILi0EEESP_EEEEENS4_IJNS3_10UnderscoreESS_SS_EEEEELb0EEEEEvNT_6ParamsE,"a",@progbits
	.sectionflags	@""
	.align	4
.nv.constant0._ZN7cutlass13device_kernelIN5flash32FlashAttnBwdPostprocessConvertdQIN4cute5tupleIJNS3_1CILi128EEENS5_ILi64EEEEEENS_10bfloat16_tEfNS_4arch4Sm90ELi256ENS3_8TiledMMAINS3_8MMA_AtomIJNS3_4SM904GMMA27MMA_64x64x16_F32BF16BF16_RSILNSF_5MajorE0ELSH_1ELNSF_7ScaleInE1ELSI_1EEEEEENS3_6LayoutINS4_IJNS5_ILi2EEENS5_ILi1EEESN_EEENS4_IJSN_NS5_ILi0EEESP_EEEEENS4_IJNS3_10UnderscoreESS_SS_EEEEELb0EEEEEvNT_6ParamsE:
	.zero		640


//--------------------- .nv.constant0._ZN7cutlass13device_kernelIN5flash32FlashAttnBwdPostprocessConvertdQIN4cute5tupleIJNS3_1CILi128EEENS5_ILi64EEEEEENS_10bfloat16_tEfNS_4arch4Sm90ELi256ENS3_8TiledMMAINS3_8MMA_AtomIJNS3_4SM904GMMA27MMA_64x64x16_F32BF16BF16_SSILNSF_5MajorE0ELSH_1ELNSF_7ScaleInE1ELSI_1EEEEEENS3_6LayoutINS4_IJNS5_ILi2EEENS5_ILi1EEESN_EEENS4_IJSN_NS5_ILi0EEESP_EEEEENS4_IJNS3_10UnderscoreESS_SS_EEEEELb0EEEEEvNT_6ParamsE --------------------------
	.section	.nv.constant0._ZN7cutlass13device_kernelIN5flash32FlashAttnBwdPostprocessConvertdQIN4cute5tupleIJNS3_1CILi128EEENS5_ILi64EEEEEENS_10bfloat16_tEfNS_4arch4Sm90ELi256ENS3_8TiledMMAINS3_8MMA_AtomIJNS3_4SM904GMMA27MMA_64x64x16_F32BF16BF16_SSILNSF_5MajorE0ELSH_1ELNSF_7ScaleInE1ELSI_1EEEEEENS3_6LayoutINS4_IJNS5_ILi2EEENS5_ILi1EEESN_EEENS4_IJSN_NS5_ILi0EEESP_EEEEENS4_IJNS3_10UnderscoreESS_SS_EEEEELb0EEEEEvNT_6ParamsE,"a",@progbits
	.sectionflags	@""
	.align	4
.nv.constant0._ZN7cutlass13device_kernelIN5flash32FlashAttnBwdPostprocessConvertdQIN4cute5tupleIJNS3_1CILi128EEENS5_ILi64EEEEEENS_10bfloat16_tEfNS_4arch4Sm90ELi256ENS3_8TiledMMAINS3_8MMA_AtomIJNS3_4SM904GMMA27MMA_64x64x16_F32BF16BF16_SSILNSF_5MajorE0ELSH_1ELNSF_7ScaleInE1ELSI_1EEEEEENS3_6LayoutINS4_IJNS5_ILi2EEENS5_ILi1EEESN_EEENS4_IJSN_NS5_ILi0EEESP_EEEEENS4_IJNS3_10UnderscoreESS_SS_EEEEELb0EEEEEvNT_6ParamsE:
	.zero		640


//--------------------- .nv.constant0._ZN7cutlass13device_kernelIN5flash11enable_sm90INS1_16FlashAttnBwdSm90INS1_25CollectiveMainloopBwdSm90ILi2ELi2ELi2EN4cute5tupleIJNS5_1CILi1EEES8_S8_EEENS6_IJNS7_ILi128EEESA_NS7_ILi64EEEEEENS_10bfloat16_tEfNS_4arch4Sm90ELb1ELb0ELb0ELb1ELb1ELb1ELb0ELb0ELi2ELi1ELi2ELi2ELb0EEENS1_24CollectiveEpilogueBwdGQAISC_fSF_Li256ELb1ELb1EEENS1_25SingleTileBwdLPTSchedulerILb1ELi128ELb1EEEEEEEEEvNT_6ParamsE --------------------------
	.section	.nv.constant0._ZN7cutlass13device_kernelIN5flash11enable_sm90INS1_16FlashAttnBwdSm90INS1_25CollectiveMainloopBwdSm90ILi2ELi2ELi2EN4cute5tupleIJNS5_1CILi1EEES8_S8_EEENS6_IJNS7_ILi128EEESA_NS7_ILi64EEEEEENS_10bfloat16_tEfNS_4arch4Sm90ELb1ELb0ELb0ELb1ELb1ELb1ELb0ELb0ELi2ELi1ELi2ELi2ELb0EEENS1_24CollectiveEpilogueBwdGQAISC_fSF_Li256ELb1ELb1EEENS1_25SingleTileBwdLPTSchedulerILb1ELi128ELb1EEEEEEEEEvNT_6ParamsE,"a",@progbits
	.sectionflags	@""
	.align	4
.nv.constant0._ZN7cutlass13device_kernelIN5flash11enable_sm90INS1_16FlashAttnBwdSm90INS1_25CollectiveMainloopBwdSm90ILi2ELi2ELi2EN4cute5tupleIJNS5_1CILi1EEES8_S8_EEENS6_IJNS7_ILi128EEESA_NS7_ILi64EEEEEENS_10bfloat16_tEfNS_4arch4Sm90ELb1ELb0ELb0ELb1ELb1ELb1ELb0ELb0ELi2ELi1ELi2ELi2ELb0EEENS1_24CollectiveEpilogueBwdGQAISC_fSF_Li256ELb1ELb1EEENS1_25SingleTileBwdLPTSchedulerILb1ELi128ELb1EEEEEEEEEvNT_6ParamsE:
	.zero		2432


//--------------------- .nv.constant0._ZN7cutlass13device_kernelIN5flash22FlashAttnBwdPreprocessIN4cute5tupleIJNS3_1CILi128EEENS5_ILi64EEEEEENS_10bfloat16_tEfNS_4arch4Sm90ELb1ELb1EEEEEvNT_6ParamsE --------------------------
	.section	.nv.constant0._ZN7cutlass13device_kernelIN5flash22FlashAttnBwdPreprocessIN4cute5tupleIJNS3_1CILi128EEENS5_ILi64EEEEEENS_10bfloat16_tEfNS_4arch4Sm90ELb1ELb1EEEEEvNT_6ParamsE,"a",@progbits
	.sectionflags	@""
	.align	4
.nv.constant0._ZN7cutlass13device_kernelIN5flash22FlashAttnBwdPreprocessIN4cute5tupleIJNS3_1CILi128EEENS5_ILi64EEEEEENS_10bfloat16_tEfNS_4arch4Sm90ELb1ELb1EEEEEvNT_6ParamsE:
	.zero		768


//--------------------- SYMBOLS --------------------------

	.type		.nv.reservedSmem.offset0,@object
	.size		.nv.reservedSmem.offset0,0x4
	.type		__assertfail,@function
